	.target	sm_103a

	.elftype	@"ET_EXEC"


//--------------------- .note.nv.tkinfo           --------------------------
	.section	.note.nv.tkinfo,"",@"SHT_NOTE"
	.sectionflags	@"SHF_NOTE_NV_TKINFO"
	.tkinfo
        /*0018*/ 	.word	0x00000002
        /*0030*/ 	.string	""
        /*0030*/ 	.string	"ptxas"
        /*0030*/ 	.string	"Cuda compilation tools, release 13.0, V13.0.88"
        /*0030*/ 	.string	"Build cuda_13.0.r13.0/compiler.36424714_0"
        /*0030*/ 	.string	"-arch sm_103a -m 64 "



//--------------------- .note.nv.cuinfo           --------------------------
	.section	.note.nv.cuinfo,"",@"SHT_NOTE"
	.sectionflags	@"SHF_NOTE_NV_CUINFO"
        /*0018*/ 	.short	0x0002
        /*001a*/ 	.short	0x0067
        /*001c*/ 	.short	0x0082
	.zero		2


//--------------------- .nv.info                  --------------------------
	.section	.nv.info,"",@"SHT_CUDA_INFO"
	.align	4


	//----- nvinfo : EIATTR_REGCOUNT
	.align		4
        /*0000*/ 	.byte	0x04, 0x2f
        /*0002*/ 	.short	(.L_43 - .L_42)
	.align		4
.L_42:
        /*0004*/ 	.word	index@(_ZN2at6native29vectorized_elementwise_kernelILi8ENS0_13BUnaryFunctorIdddNS0_15binary_internal10MulFunctorIdEEEESt5arrayIPcLm2EEEEviT0_T1_)
        /*0008*/ 	.word	0x00000004


	//----- nvinfo : EIATTR_FRAME_SIZE
	.align		4
.L_43:
        /*000c*/ 	.byte	0x04, 0x11
        /*000e*/ 	.short	(.L_45 - .L_44)
	.align		4
.L_44:
        /*0010*/ 	.word	index@(_ZN2at6native29vectorized_elementwise_kernelILi8ENS0_13BUnaryFunctorIdddNS0_15binary_internal10MulFunctorIdEEEESt5arrayIPcLm2EEEEviT0_T1_)
        /*0014*/ 	.word	0x00000000


	//----- nvinfo : EIATTR_REGCOUNT
	.align		4
.L_45:
        /*0018*/ 	.byte	0x04, 0x2f
        /*001a*/ 	.short	(.L_47 - .L_46)
	.align		4
.L_46:
        /*001c*/ 	.word	index@(_ZN2at6native29vectorized_elementwise_kernelILi4ENS0_13BUnaryFunctorIdddNS0_15binary_internal10MulFunctorIdEEEESt5arrayIPcLm2EEEEviT0_T1_)
        /*0020*/ 	.word	0x00000020


	//----- nvinfo : EIATTR_FRAME_SIZE
	.align		4
.L_47:
        /*0024*/ 	.byte	0x04, 0x11
        /*0026*/ 	.short	(.L_49 - .L_48)
	.align		4
.L_48:
        /*0028*/ 	.word	index@(_ZN2at6native29vectorized_elementwise_kernelILi4ENS0_13BUnaryFunctorIdddNS0_15binary_internal10MulFunctorIdEEEESt5arrayIPcLm2EEEEviT0_T1_)
        /*002c*/ 	.word	0x00000000


	//----- nvinfo : EIATTR_REGCOUNT
	.align		4
.L_49:
        /*0030*/ 	.byte	0x04, 0x2f
        /*0032*/ 	.short	(.L_51 - .L_50)
	.align		4
.L_50:
        /*0034*/ 	.word	index@(_ZN2at6native29vectorized_elementwise_kernelILi2ENS0_13BUnaryFunctorIdddNS0_15binary_internal10MulFunctorIdEEEESt5arrayIPcLm2EEEEviT0_T1_)
        /*0038*/ 	.word	0x00000020


	//----- nvinfo : EIATTR_FRAME_SIZE
	.align		4
.L_51:
        /*003c*/ 	.byte	0x04, 0x11
        /*003e*/ 	.short	(.L_53 - .L_52)
	.align		4
.L_52:
        /*0040*/ 	.word	index@(_ZN2at6native29vectorized_elementwise_kernelILi2ENS0_13BUnaryFunctorIdddNS0_15binary_internal10MulFunctorIdEEEESt5arrayIPcLm2EEEEviT0_T1_)
        /*0044*/ 	.word	0x00000000


	//----- nvinfo : EIATTR_REGCOUNT
	.align		4
.L_53:
        /*0048*/ 	.byte	0x04, 0x2f
        /*004a*/ 	.short	(.L_55 - .L_54)
	.align		4
.L_54:
        /*004c*/ 	.word	index@(_ZN2at6native27unrolled_elementwise_kernelINS0_13BUnaryFunctorIdddNS0_15binary_internal10MulFunctorIdEEEESt5arrayIPcLm2EELi4E23TrivialOffsetCalculatorILi1EjESB_NS0_6memory15LoadWithoutCastENSC_16StoreWithoutCastEEEviT_T0_T2_T3_T4_T5_)
        /*0050*/ 	.word	0x0000001a


	//----- nvinfo : EIATTR_FRAME_SIZE
	.align		4
.L_55:
        /*0054*/ 	.byte	0x04, 0x11
        /*0056*/ 	.short	(.L_57 - .L_56)
	.align		4
.L_56:
        /*0058*/ 	.word	index@(_ZN2at6native27unrolled_elementwise_kernelINS0_13BUnaryFunctorIdddNS0_15binary_internal10MulFunctorIdEEEESt5arrayIPcLm2EELi4E23TrivialOffsetCalculatorILi1EjESB_NS0_6memory15LoadWithoutCastENSC_16StoreWithoutCastEEEviT_T0_T2_T3_T4_T5_)
        /*005c*/ 	.word	0x00000000


	//----- nvinfo : EIATTR_REGCOUNT
	.align		4
.L_57:
        /*0060*/ 	.byte	0x04, 0x2f
        /*0062*/ 	.short	(.L_59 - .L_58)
	.align		4
.L_58:
        /*0064*/ 	.word	index@(_ZN2at6native18elementwise_kernelILi128ELi2EZNS0_22gpu_kernel_impl_nocastINS0_13BUnaryFunctorIdddNS0_15binary_internal10MulFunctorIdEEEEEEvRNS_18TensorIteratorBaseERKT_EUliE_EEviT1_)
        /*0068*/ 	.word	0x00000014


	//----- nvinfo : EIATTR_FRAME_SIZE
	.align		4
.L_59:
        /*006c*/ 	.byte	0x04, 0x11
        /*006e*/ 	.short	(.L_61 - .L_60)
	.align		4
.L_60:
        /*0070*/ 	.word	index@(_ZN2at6native18elementwise_kernelILi128ELi2EZNS0_22gpu_kernel_impl_nocastINS0_13BUnaryFunctorIdddNS0_15binary_internal10MulFunctorIdEEEEEEvRNS_18TensorIteratorBaseERKT_EUliE_EEviT1_)
        /*0074*/ 	.word	0x00000000


	//----- nvinfo : EIATTR_REGCOUNT
	.align		4
.L_61:
        /*0078*/ 	.byte	0x04, 0x2f
        /*007a*/ 	.short	(.L_63 - .L_62)
	.align		4
.L_62:
        /*007c*/ 	.word	index@(_ZN2at6native27unrolled_elementwise_kernelINS0_13BUnaryFunctorIdddNS0_15binary_internal10MulFunctorIdEEEESt5arrayIPcLm2EELi4E23TrivialOffsetCalculatorILi1EjESB_NS0_6memory12LoadWithCastILi1EEENSC_13StoreWithCastILi1EEEEEviT_T0_T2_T3_T4_T5_)
        /*0080*/ 	.word	0x00000022


	//----- nvinfo : EIATTR_FRAME_SIZE
	.align		4
.L_63:
        /*0084*/ 	.byte	0x04, 0x11
        /*0086*/ 	.short	(.L_65 - .L_64)
	.align		4
.L_64:
        /*0088*/ 	.word	index@(_ZN2at6native27unrolled_elementwise_kernelINS0_13BUnaryFunctorIdddNS0_15binary_internal10MulFunctorIdEEEESt5arrayIPcLm2EELi4E23TrivialOffsetCalculatorILi1EjESB_NS0_6memory12LoadWithCastILi1EEENSC_13StoreWithCastILi1EEEEEviT_T0_T2_T3_T4_T5_)
        /*008c*/ 	.word	0x00000000


	//----- nvinfo : EIATTR_REGCOUNT
	.align		4
.L_65:
        /*0090*/ 	.byte	0x04, 0x2f
        /*0092*/ 	.short	(.L_67 - .L_66)
	.align		4
.L_66:
        /*0094*/ 	.word	index@(_ZN2at6native18elementwise_kernelILi128ELi4EZNS0_15gpu_kernel_implINS0_13BUnaryFunctorIdddNS0_15binary_internal10MulFunctorIdEEEEEEvRNS_18TensorIteratorBaseERKT_EUliE_EEviT1_)
        /*0098*/ 	.word	0x00000018


	//----- nvinfo : EIATTR_FRAME_SIZE
	.align		4
.L_67:
        /*009c*/ 	.byte	0x04, 0x11
        /*009e*/ 	.short	(.L_69 - .L_68)
	.align		4
.L_68:
        /*00a0*/ 	.word	index@(_ZN2at6native18elementwise_kernelILi128ELi4EZNS0_15gpu_kernel_implINS0_13BUnaryFunctorIdddNS0_15binary_internal10MulFunctorIdEEEEEEvRNS_18TensorIteratorBaseERKT_EUliE_EEviT1_)
        /*00a4*/ 	.word	0x00000000


	//----- nvinfo : EIATTR_REGCOUNT
	.align		4
.L_69:
        /*00a8*/ 	.byte	0x04, 0x2f
        /*00aa*/ 	.short	(.L_71 - .L_70)
	.align		4
.L_70:
        /*00ac*/ 	.word	index@(_ZN2at6native29vectorized_elementwise_kernelILi8ENS0_13BUnaryFunctorIfffNS0_15binary_internal10MulFunctorIfEEEESt5arrayIPcLm2EEEEviT0_T1_)
        /*00b0*/ 	.word	0x00000004


	//----- nvinfo : EIATTR_FRAME_SIZE
	.align		4
.L_71:
        /*00b4*/ 	.byte	0x04, 0x11
        /*00b6*/ 	.short	(.L_73 - .L_72)
	.align		4
.L_72:
        /*00b8*/ 	.word	index@(_ZN2at6native29vectorized_elementwise_kernelILi8ENS0_13BUnaryFunctorIfffNS0_15binary_internal10MulFunctorIfEEEESt5arrayIPcLm2EEEEviT0_T1_)
        /*00bc*/ 	.word	0x00000000


	//----- nvinfo : EIATTR_REGCOUNT
	.align		4
.L_73:
        /*00c0*/ 	.byte	0x04, 0x2f
        /*00c2*/ 	.short	(.L_75 - .L_74)
	.align		4
.L_74:
        /*00c4*/ 	.word	index@(_ZN2at6native29vectorized_elementwise_kernelILi4ENS0_13BUnaryFunctorIfffNS0_15binary_internal10MulFunctorIfEEEESt5arrayIPcLm2EEEEviT0_T1_)
        /*00c8*/ 	.word	0x00000020


	//----- nvinfo : EIATTR_FRAME_SIZE
	.align		4
.L_75:
        /*00cc*/ 	.byte	0x04, 0x11
        /*00ce*/ 	.short	(.L_77 - .L_76)
	.align		4
.L_76:
        /*00d0*/ 	.word	index@(_ZN2at6native29vectorized_elementwise_kernelILi4ENS0_13BUnaryFunctorIfffNS0_15binary_internal10MulFunctorIfEEEESt5arrayIPcLm2EEEEviT0_T1_)
        /*00d4*/ 	.word	0x00000000


	//----- nvinfo : EIATTR_REGCOUNT
	.align		4
.L_77:
        /*00d8*/ 	.byte	0x04, 0x2f
        /*00da*/ 	.short	(.L_79 - .L_78)
	.align		4
.L_78:
        /*00dc*/ 	.word	index@(_ZN2at6native29vectorized_elementwise_kernelILi2ENS0_13BUnaryFunctorIfffNS0_15binary_internal10MulFunctorIfEEEESt5arrayIPcLm2EEEEviT0_T1_)
        /*00e0*/ 	.word	0x00000020


	//----- nvinfo : EIATTR_FRAME_SIZE
	.align		4
.L_79:
        /*00e4*/ 	.byte	0x04, 0x11
        /*00e6*/ 	.short	(.L_81 - .L_80)
	.align		4
.L_80:
        /*00e8*/ 	.word	index@(_ZN2at6native29vectorized_elementwise_kernelILi2ENS0_13BUnaryFunctorIfffNS0_15binary_internal10MulFunctorIfEEEESt5arrayIPcLm2EEEEviT0_T1_)
        /*00ec*/ 	.word	0x00000000


	//----- nvinfo : EIATTR_REGCOUNT
	.align		4
.L_81:
        /*00f0*/ 	.byte	0x04, 0x2f
        /*00f2*/ 	.short	(.L_83 - .L_82)
	.align		4
.L_82:
        /*00f4*/ 	.word	index@(_ZN2at6native27unrolled_elementwise_kernelINS0_13BUnaryFunctorIfffNS0_15binary_internal10MulFunctorIfEEEESt5arrayIPcLm2EELi4E23TrivialOffsetCalculatorILi1EjESB_NS0_6memory15LoadWithoutCastENSC_16StoreWithoutCastEEEviT_T0_T2_T3_T4_T5_)
        /*00f8*/ 	.word	0x00000016


	//----- nvinfo : EIATTR_FRAME_SIZE
	.align		4
.L_83:
        /*00fc*/ 	.byte	0x04, 0x11
        /*00fe*/ 	.short	(.L_85 - .L_84)
	.align		4
.L_84:
        /*0100*/ 	.word	index@(_ZN2at6native27unrolled_elementwise_kernelINS0_13BUnaryFunctorIfffNS0_15binary_internal10MulFunctorIfEEEESt5arrayIPcLm2EELi4E23TrivialOffsetCalculatorILi1EjESB_NS0_6memory15LoadWithoutCastENSC_16StoreWithoutCastEEEviT_T0_T2_T3_T4_T5_)
        /*0104*/ 	.word	0x00000000


	//----- nvinfo : EIATTR_REGCOUNT
	.align		4
.L_85:
        /*0108*/ 	.byte	0x04, 0x2f
        /*010a*/ 	.short	(.L_87 - .L_86)
	.align		4
.L_86:
        /*010c*/ 	.word	index@(_ZN2at6native18elementwise_kernelILi128ELi2EZNS0_22gpu_kernel_impl_nocastINS0_13BUnaryFunctorIfffNS0_15binary_internal10MulFunctorIfEEEEEEvRNS_18TensorIteratorBaseERKT_EUliE_EEviT1_)
        /*0110*/ 	.word	0x00000014


	//----- nvinfo : EIATTR_FRAME_SIZE
	.align		4
.L_87:
        /*0114*/ 	.byte	0x04, 0x11
        /*0116*/ 	.short	(.L_89 - .L_88)
	.align		4
.L_88:
        /*0118*/ 	.word	index@(_ZN2at6native18elementwise_kernelILi128ELi2EZNS0_22gpu_kernel_impl_nocastINS0_13BUnaryFunctorIfffNS0_15binary_internal10MulFunctorIfEEEEEEvRNS_18TensorIteratorBaseERKT_EUliE_EEviT1_)
        /*011c*/ 	.word	0x00000000


	//----- nvinfo : EIATTR_REGCOUNT
	.align		4
.L_89:
        /*0120*/ 	.byte	0x04, 0x2f
        /*0122*/ 	.short	(.L_91 - .L_90)
	.align		4
.L_90:
        /*0124*/ 	.word	index@(_ZN2at6native27unrolled_elementwise_kernelINS0_13BUnaryFunctorIfffNS0_15binary_internal10MulFunctorIfEEEESt5arrayIPcLm2EELi4E23TrivialOffsetCalculatorILi1EjESB_NS0_6memory12LoadWithCastILi1EEENSC_13StoreWithCastILi1EEEEEviT_T0_T2_T3_T4_T5_)
        /*0128*/ 	.word	0x0000001c


	//----- nvinfo : EIATTR_FRAME_SIZE
	.align		4
.L_91:
        /*012c*/ 	.byte	0x04, 0x11
        /*012e*/ 	.short	(.L_93 - .L_92)
	.align		4
.L_92:
        /*0130*/ 	.word	index@(_ZN2at6native27unrolled_elementwise_kernelINS0_13BUnaryFunctorIfffNS0_15binary_internal10MulFunctorIfEEEESt5arrayIPcLm2EELi4E23TrivialOffsetCalculatorILi1EjESB_NS0_6memory12LoadWithCastILi1EEENSC_13StoreWithCastILi1EEEEEviT_T0_T2_T3_T4_T5_)
        /*0134*/ 	.word	0x00000000


	//----- nvinfo : EIATTR_REGCOUNT
	.align		4
.L_93:
        /*0138*/ 	.byte	0x04, 0x2f
        /*013a*/ 	.short	(.L_95 - .L_94)
	.align		4
.L_94:
        /*013c*/ 	.word	index@(_ZN2at6native18elementwise_kernelILi128ELi4EZNS0_15gpu_kernel_implINS0_13BUnaryFunctorIfffNS0_15binary_internal10MulFunctorIfEEEEEEvRNS_18TensorIteratorBaseERKT_EUliE_EEviT1_)
        /*0140*/ 	.word	0x00000018


	//----- nvinfo : EIATTR_FRAME_SIZE
	.align		4
.L_95:
        /*0144*/ 	.byte	0x04, 0x11
        /*0146*/ 	.short	(.L_97 - .L_96)
	.align		4
.L_96:
        /*0148*/ 	.word	index@(_ZN2at6native18elementwise_kernelILi128ELi4EZNS0_15gpu_kernel_implINS0_13BUnaryFunctorIfffNS0_15binary_internal10MulFunctorIfEEEEEEvRNS_18TensorIteratorBaseERKT_EUliE_EEviT1_)
        /*014c*/ 	.word	0x00000000


	//----- nvinfo : EIATTR_REGCOUNT
	.align		4
.L_97:
        /*0150*/ 	.byte	0x04, 0x2f
        /*0152*/ 	.short	(.L_99 - .L_98)
	.align		4
.L_98:
        /*0154*/ 	.word	index@(_ZN2at6native29vectorized_elementwise_kernelILi8ENS0_13BUnaryFunctorIN3c107complexIdEES5_S5_NS0_15binary_internal10MulFunctorIS5_EEEESt5arrayIPcLm2EEEEviT0_T1_)
        /*0158*/ 	.word	0x00000004


	//----- nvinfo : EIATTR_FRAME_SIZE
	.align		4
.L_99:
        /*015c*/ 	.byte	0x04, 0x11
        /*015e*/ 	.short	(.L_101 - .L_100)
	.align		4
.L_100:
        /*0160*/ 	.word	index@(_ZN2at6native29vectorized_elementwise_kernelILi8ENS0_13BUnaryFunctorIN3c107complexIdEES5_S5_NS0_15binary_internal10MulFunctorIS5_EEEESt5arrayIPcLm2EEEEviT0_T1_)
        /*0164*/ 	.word	0x00000000


	//----- nvinfo : EIATTR_REGCOUNT
	.align		4
.L_101:
        /*0168*/ 	.byte	0x04, 0x2f
        /*016a*/ 	.short	(.L_103 - .L_102)
	.align		4
.L_102:
        /*016c*/ 	.word	index@(_ZN2at6native29vectorized_elementwise_kernelILi4ENS0_13BUnaryFunctorIN3c107complexIdEES5_S5_NS0_15binary_internal10MulFunctorIS5_EEEESt5arrayIPcLm2EEEEviT0_T1_)
        /*0170*/ 	.word	0x00000030


	//----- nvinfo : EIATTR_FRAME_SIZE
	.align		4
.L_103:
        /*0174*/ 	.byte	0x04, 0x11
        /*0176*/ 	.short	(.L_105 - .L_104)
	.align		4
.L_104:
        /*0178*/ 	.word	index@(_ZN2at6native29vectorized_elementwise_kernelILi4ENS0_13BUnaryFunctorIN3c107complexIdEES5_S5_NS0_15binary_internal10MulFunctorIS5_EEEESt5arrayIPcLm2EEEEviT0_T1_)
        /*017c*/ 	.word	0x00000000


	//----- nvinfo : EIATTR_REGCOUNT
	.align		4
.L_105:
        /*0180*/ 	.byte	0x04, 0x2f
        /*0182*/ 	.short	(.L_107 - .L_106)
	.align		4
.L_106:
        /*0184*/ 	.word	index@(_ZN2at6native29vectorized_elementwise_kernelILi2ENS0_13BUnaryFunctorIN3c107complexIdEES5_S5_NS0_15binary_internal10MulFunctorIS5_EEEESt5arrayIPcLm2EEEEviT0_T1_)
        /*0188*/ 	.word	0x00000030


	//----- nvinfo : EIATTR_FRAME_SIZE
	.align		4
.L_107:
        /*018c*/ 	.byte	0x04, 0x11
        /*018e*/ 	.short	(.L_109 - .L_108)
	.align		4
.L_108:
        /*0190*/ 	.word	index@(_ZN2at6native29vectorized_elementwise_kernelILi2ENS0_13BUnaryFunctorIN3c107complexIdEES5_S5_NS0_15binary_internal10MulFunctorIS5_EEEESt5arrayIPcLm2EEEEviT0_T1_)
        /*0194*/ 	.word	0x00000000


	//----- nvinfo : EIATTR_REGCOUNT
	.align		4
.L_109:
        /*0198*/ 	.byte	0x04, 0x2f
        /*019a*/ 	.short	(.L_111 - .L_110)
	.align		4
.L_110:
        /*019c*/ 	.word	index@(_ZN2at6native27unrolled_elementwise_kernelINS0_13BUnaryFunctorIN3c107complexIdEES5_S5_NS0_15binary_internal10MulFunctorIS5_EEEESt5arrayIPcLm2EELi4E23TrivialOffsetCalculatorILi1EjESE_NS0_6memory15LoadWithoutCastENSF_16StoreWithoutCastEEEviT_T0_T2_T3_T4_T5_)
        /*01a0*/ 	.word	0x00000020


	//----- nvinfo : EIATTR_FRAME_SIZE
	.align		4
.L_111:
        /*01a4*/ 	.byte	0x04, 0x11
        /*01a6*/ 	.short	(.L_113 - .L_112)
	.align		4
.L_112:
        /*01a8*/ 	.word	index@(_ZN2at6native27unrolled_elementwise_kernelINS0_13BUnaryFunctorIN3c107complexIdEES5_S5_NS0_15binary_internal10MulFunctorIS5_EEEESt5arrayIPcLm2EELi4E23TrivialOffsetCalculatorILi1EjESE_NS0_6memory15LoadWithoutCastENSF_16StoreWithoutCastEEEviT_T0_T2_T3_T4_T5_)
        /*01ac*/ 	.word	0x00000000


	//----- nvinfo : EIATTR_REGCOUNT
	.align		4
.L_113:
        /*01b0*/ 	.byte	0x04, 0x2f
        /*01b2*/ 	.short	(.L_115 - .L_114)
	.align		4
.L_114:
        /*01b4*/ 	.word	index@(_ZN2at6native18elementwise_kernelILi128ELi2EZNS0_22gpu_kernel_impl_nocastINS0_13BUnaryFunctorIN3c107complexIdEES6_S6_NS0_15binary_internal10MulFunctorIS6_EEEEEEvRNS_18TensorIteratorBaseERKT_EUliE_EEviT1_)
        /*01b8*/ 	.word	0x00000014


	//----- nvinfo : EIATTR_FRAME_SIZE
	.align		4
.L_115:
        /*01bc*/ 	.byte	0x04, 0x11
        /*01be*/ 	.short	(.L_117 - .L_116)
	.align		4
.L_116:
        /*01c0*/ 	.word	index@(_ZN2at6native18elementwise_kernelILi128ELi2EZNS0_22gpu_kernel_impl_nocastINS0_13BUnaryFunctorIN3c107complexIdEES6_S6_NS0_15binary_internal10MulFunctorIS6_EEEEEEvRNS_18TensorIteratorBaseERKT_EUliE_EEviT1_)
        /*01c4*/ 	.word	0x00000000


	//----- nvinfo : EIATTR_REGCOUNT
	.align		4
.L_117:
        /*01c8*/ 	.byte	0x04, 0x2f
        /*01ca*/ 	.short	(.L_119 - .L_118)
	.align		4
.L_118:
        /*01cc*/ 	.word	index@(_ZN2at6native27unrolled_elementwise_kernelINS0_13BUnaryFunctorIN3c107complexIdEES5_S5_NS0_15binary_internal10MulFunctorIS5_EEEESt5arrayIPcLm2EELi4E23TrivialOffsetCalculatorILi1EjESE_NS0_6memory12LoadWithCastILi1EEENSF_13StoreWithCastILi1EEEEEviT_T0_T2_T3_T4_T5_)
        /*01d0*/ 	.word	0x00000026


	//----- nvinfo : EIATTR_FRAME_SIZE
	.align		4
.L_119:
        /*01d4*/ 	.byte	0x04, 0x11
        /*01d6*/ 	.short	(.L_121 - .L_120)
	.align		4
.L_120:
        /*01d8*/ 	.word	index@(_ZN2at6native27unrolled_elementwise_kernelINS0_13BUnaryFunctorIN3c107complexIdEES5_S5_NS0_15binary_internal10MulFunctorIS5_EEEESt5arrayIPcLm2EELi4E23TrivialOffsetCalculatorILi1EjESE_NS0_6memory12LoadWithCastILi1EEENSF_13StoreWithCastILi1EEEEEviT_T0_T2_T3_T4_T5_)
        /*01dc*/ 	.word	0x00000000


	//----- nvinfo : EIATTR_REGCOUNT
	.align		4
.L_121:
        /*01e0*/ 	.byte	0x04, 0x2f
        /*01e2*/ 	.short	(.L_123 - .L_122)
	.align		4
.L_122:
        /*01e4*/ 	.word	index@(_ZN2at6native18elementwise_kernelILi128ELi4EZNS0_15gpu_kernel_implINS0_13BUnaryFunctorIN3c107complexIdEES6_S6_NS0_15binary_internal10MulFunctorIS6_EEEEEEvRNS_18TensorIteratorBaseERKT_EUliE_EEviT1_)
        /*01e8*/ 	.word	0x00000018


	//----- nvinfo : EIATTR_FRAME_SIZE
	.align		4
.L_123:
        /*01ec*/ 	.byte	0x04, 0x11
        /*01ee*/ 	.short	(.L_125 - .L_124)
	.align		4
.L_124:
        /*01f0*/ 	.word	index@(_ZN2at6native18elementwise_kernelILi128ELi4EZNS0_15gpu_kernel_implINS0_13BUnaryFunctorIN3c107complexIdEES6_S6_NS0_15binary_internal10MulFunctorIS6_EEEEEEvRNS_18TensorIteratorBaseERKT_EUliE_EEviT1_)
        /*01f4*/ 	.word	0x00000000


	//----- nvinfo : EIATTR_REGCOUNT
	.align		4
.L_125:
        /*01f8*/ 	.byte	0x04, 0x2f
        /*01fa*/ 	.short	(.L_127 - .L_126)
	.align		4
.L_126:
        /*01fc*/ 	.word	index@(_ZN2at6native29vectorized_elementwise_kernelILi8ENS0_13BUnaryFunctorIN3c107complexIfEES5_S5_NS0_15binary_internal10MulFunctorIS5_EEEESt5arrayIPcLm2EEEEviT0_T1_)
        /*0200*/ 	.word	0x00000004


	//----- nvinfo : EIATTR_FRAME_SIZE
	.align		4
.L_127:
        /*0204*/ 	.byte	0x04, 0x11
        /*0206*/ 	.short	(.L_129 - .L_128)
	.align		4
.L_128:
        /*0208*/ 	.word	index@(_ZN2at6native29vectorized_elementwise_kernelILi8ENS0_13BUnaryFunctorIN3c107complexIfEES5_S5_NS0_15binary_internal10MulFunctorIS5_EEEESt5arrayIPcLm2EEEEviT0_T1_)
        /*020c*/ 	.word	0x00000000


	//----- nvinfo : EIATTR_REGCOUNT
	.align		4
.L_129:
        /*0210*/ 	.byte	0x04, 0x2f
        /*0212*/ 	.short	(.L_131 - .L_130)
	.align		4
.L_130:
        /*0214*/ 	.word	index@(_ZN2at6native29vectorized_elementwise_kernelILi4ENS0_13BUnaryFunctorIN3c107complexIfEES5_S5_NS0_15binary_internal10MulFunctorIS5_EEEESt5arrayIPcLm2EEEEviT0_T1_)
        /*0218*/ 	.word	0x00000020


	//----- nvinfo : EIATTR_FRAME_SIZE
	.align		4
.L_131:
        /*021c*/ 	.byte	0x04, 0x11
        /*021e*/ 	.short	(.L_133 - .L_132)
	.align		4
.L_132:
        /*0220*/ 	.word	index@(_ZN2at6native29vectorized_elementwise_kernelILi4ENS0_13BUnaryFunctorIN3c107complexIfEES5_S5_NS0_15binary_internal10MulFunctorIS5_EEEESt5arrayIPcLm2EEEEviT0_T1_)
        /*0224*/ 	.word	0x00000000


	//----- nvinfo : EIATTR_REGCOUNT
	.align		4
.L_133:
        /*0228*/ 	.byte	0x04, 0x2f
        /*022a*/ 	.short	(.L_135 - .L_134)
	.align		4
.L_134:
        /*022c*/ 	.word	index@(_ZN2at6native29vectorized_elementwise_kernelILi2ENS0_13BUnaryFunctorIN3c107complexIfEES5_S5_NS0_15binary_internal10MulFunctorIS5_EEEESt5arrayIPcLm2EEEEviT0_T1_)
        /*0230*/ 	.word	0x00000020


	//----- nvinfo : EIATTR_FRAME_SIZE
	.align		4
.L_135:
        /*0234*/ 	.byte	0x04, 0x11
        /*0236*/ 	.short	(.L_137 - .L_136)
	.align		4
.L_136:
        /*0238*/ 	.word	index@(_ZN2at6native29vectorized_elementwise_kernelILi2ENS0_13BUnaryFunctorIN3c107complexIfEES5_S5_NS0_15binary_internal10MulFunctorIS5_EEEESt5arrayIPcLm2EEEEviT0_T1_)
        /*023c*/ 	.word	0x00000000


	//----- nvinfo : EIATTR_REGCOUNT
	.align		4
.L_137:
        /*0240*/ 	.byte	0x04, 0x2f
        /*0242*/ 	.short	(.L_139 - .L_138)
	.align		4
.L_138:
        /*0244*/ 	.word	index@(_ZN2at6native27unrolled_elementwise_kernelINS0_13BUnaryFunctorIN3c107complexIfEES5_S5_NS0_15binary_internal10MulFunctorIS5_EEEESt5arrayIPcLm2EELi4E23TrivialOffsetCalculatorILi1EjESE_NS0_6memory15LoadWithoutCastENSF_16StoreWithoutCastEEEviT_T0_T2_T3_T4_T5_)
        /*0248*/ 	.word	0x0000001e


	//----- nvinfo : EIATTR_FRAME_SIZE
	.align		4
.L_139:
        /*024c*/ 	.byte	0x04, 0x11
        /*024e*/ 	.short	(.L_141 - .L_140)
	.align		4
.L_140:
        /*0250*/ 	.word	index@(_ZN2at6native27unrolled_elementwise_kernelINS0_13BUnaryFunctorIN3c107complexIfEES5_S5_NS0_15binary_internal10MulFunctorIS5_EEEESt5arrayIPcLm2EELi4E23TrivialOffsetCalculatorILi1EjESE_NS0_6memory15LoadWithoutCastENSF_16StoreWithoutCastEEEviT_T0_T2_T3_T4_T5_)
        /*0254*/ 	.word	0x00000000


	//----- nvinfo : EIATTR_REGCOUNT
	.align		4
.L_141:
        /*0258*/ 	.byte	0x04, 0x2f
        /*025a*/ 	.short	(.L_143 - .L_142)
	.align		4
.L_142:
        /*025c*/ 	.word	index@(_ZN2at6native18elementwise_kernelILi128ELi2EZNS0_22gpu_kernel_impl_nocastINS0_13BUnaryFunctorIN3c107complexIfEES6_S6_NS0_15binary_internal10MulFunctorIS6_EEEEEEvRNS_18TensorIteratorBaseERKT_EUliE_EEviT1_)
        /*0260*/ 	.word	0x00000014


	//----- nvinfo : EIATTR_FRAME_SIZE
	.align		4
.L_143:
        /*0264*/ 	.byte	0x04, 0x11
        /*0266*/ 	.short	(.L_145 - .L_144)
	.align		4
.L_144:
        /*0268*/ 	.word	index@(_ZN2at6native18elementwise_kernelILi128ELi2EZNS0_22gpu_kernel_impl_nocastINS0_13BUnaryFunctorIN3c107complexIfEES6_S6_NS0_15binary_internal10MulFunctorIS6_EEEEEEvRNS_18TensorIteratorBaseERKT_EUliE_EEviT1_)
        /*026c*/ 	.word	0x00000000


	//----- nvinfo : EIATTR_REGCOUNT
	.align		4
.L_145:
        /*0270*/ 	.byte	0x04, 0x2f
        /*0272*/ 	.short	(.L_147 - .L_146)
	.align		4
.L_146:
        /*0274*/ 	.word	index@(_ZN2at6native27unrolled_elementwise_kernelINS0_13BUnaryFunctorIN3c107complexIfEES5_S5_NS0_15binary_internal10MulFunctorIS5_EEEESt5arrayIPcLm2EELi4E23TrivialOffsetCalculatorILi1EjESE_NS0_6memory12LoadWithCastILi1EEENSF_13StoreWithCastILi1EEEEEviT_T0_T2_T3_T4_T5_)
        /*0278*/ 	.word	0x00000020


	//----- nvinfo : EIATTR_FRAME_SIZE
	.align		4
.L_147:
        /*027c*/ 	.byte	0x04, 0x11
        /*027e*/ 	.short	(.L_149 - .L_148)
	.align		4
.L_148:
        /*0280*/ 	.word	index@(_ZN2at6native27unrolled_elementwise_kernelINS0_13BUnaryFunctorIN3c107complexIfEES5_S5_NS0_15binary_internal10MulFunctorIS5_EEEESt5arrayIPcLm2EELi4E23TrivialOffsetCalculatorILi1EjESE_NS0_6memory12LoadWithCastILi1EEENSF_13StoreWithCastILi1EEEEEviT_T0_T2_T3_T4_T5_)
        /*0284*/ 	.word	0x00000000


	//----- nvinfo : EIATTR_REGCOUNT
	.align		4
.L_149:
        /*0288*/ 	.byte	0x04, 0x2f
        /*028a*/ 	.short	(.L_151 - .L_150)
	.align		4
.L_150:
        /*028c*/ 	.word	index@(_ZN2at6native18elementwise_kernelILi128ELi4EZNS0_15gpu_kernel_implINS0_13BUnaryFunctorIN3c107complexIfEES6_S6_NS0_15binary_internal10MulFunctorIS6_EEEEEEvRNS_18TensorIteratorBaseERKT_EUliE_EEviT1_)
        /*0290*/ 	.word	0x00000018


	//----- nvinfo : EIATTR_FRAME_SIZE
	.align		4
.L_151:
        /*0294*/ 	.byte	0x04, 0x11
        /*0296*/ 	.short	(.L_153 - .L_152)
	.align		4
.L_152:
        /*0298*/ 	.word	index@(_ZN2at6native18elementwise_kernelILi128ELi4EZNS0_15gpu_kernel_implINS0_13BUnaryFunctorIN3c107complexIfEES6_S6_NS0_15binary_internal10MulFunctorIS6_EEEEEEvRNS_18TensorIteratorBaseERKT_EUliE_EEviT1_)
        /*029c*/ 	.word	0x00000000


	//----- nvinfo : EIATTR_REGCOUNT
	.align		4
.L_153:
        /*02a0*/ 	.byte	0x04, 0x2f
        /*02a2*/ 	.short	(.L_155 - .L_154)
	.align		4
.L_154:
        /*02a4*/ 	.word	index@(_ZN2at6native29vectorized_elementwise_kernelILi8ENS0_13BUnaryFunctorIN3c104HalfES4_S4_NS0_15binary_internal10MulFunctorIfEEEESt5arrayIPcLm2EEEEviT0_T1_)
        /*02a8*/ 	.word	0x00000004


	//----- nvinfo : EIATTR_FRAME_SIZE
	.align		4
.L_155:
        /*02ac*/ 	.byte	0x04, 0x11
        /*02ae*/ 	.short	(.L_157 - .L_156)
	.align		4
.L_156:
        /*02b0*/ 	.word	index@(_ZN2at6native29vectorized_elementwise_kernelILi8ENS0_13BUnaryFunctorIN3c104HalfES4_S4_NS0_15binary_internal10MulFunctorIfEEEESt5arrayIPcLm2EEEEviT0_T1_)
        /*02b4*/ 	.word	0x00000000


	//----- nvinfo : EIATTR_REGCOUNT
	.align		4
.L_157:
        /*02b8*/ 	.byte	0x04, 0x2f
        /*02ba*/ 	.short	(.L_159 - .L_158)
	.align		4
.L_158:
        /*02bc*/ 	.word	index@(_ZN2at6native29vectorized_elementwise_kernelILi4ENS0_13BUnaryFunctorIN3c104HalfES4_S4_NS0_15binary_internal10MulFunctorIfEEEESt5arrayIPcLm2EEEEviT0_T1_)
        /*02c0*/ 	.word	0x00000020


	//----- nvinfo : EIATTR_FRAME_SIZE
	.align		4
.L_159:
        /*02c4*/ 	.byte	0x04, 0x11
        /*02c6*/ 	.short	(.L_161 - .L_160)
	.align		4
.L_160:
        /*02c8*/ 	.word	index@(_ZN2at6native29vectorized_elementwise_kernelILi4ENS0_13BUnaryFunctorIN3c104HalfES4_S4_NS0_15binary_internal10MulFunctorIfEEEESt5arrayIPcLm2EEEEviT0_T1_)
        /*02cc*/ 	.word	0x00000000


	//----- nvinfo : EIATTR_REGCOUNT
	.align		4
.L_161:
        /*02d0*/ 	.byte	0x04, 0x2f
        /*02d2*/ 	.short	(.L_163 - .L_162)
	.align		4
.L_162:
        /*02d4*/ 	.word	index@(_ZN2at6native29vectorized_elementwise_kernelILi2ENS0_13BUnaryFunctorIN3c104HalfES4_S4_NS0_15binary_internal10MulFunctorIfEEEESt5arrayIPcLm2EEEEviT0_T1_)
        /*02d8*/ 	.word	0x00000020


	//----- nvinfo : EIATTR_FRAME_SIZE
	.align		4
.L_163:
        /*02dc*/ 	.byte	0x04, 0x11
        /*02de*/ 	.short	(.L_165 - .L_164)
	.align		4
.L_164:
        /*02e0*/ 	.word	index@(_ZN2at6native29vectorized_elementwise_kernelILi2ENS0_13BUnaryFunctorIN3c104HalfES4_S4_NS0_15binary_internal10MulFunctorIfEEEESt5arrayIPcLm2EEEEviT0_T1_)
        /*02e4*/ 	.word	0x00000000


	//----- nvinfo : EIATTR_REGCOUNT
	.align		4
.L_165:
        /*02e8*/ 	.byte	0x04, 0x2f
        /*02ea*/ 	.short	(.L_167 - .L_166)
	.align		4
.L_166:
        /*02ec*/ 	.word	index@(_ZN2at6native27unrolled_elementwise_kernelINS0_13BUnaryFunctorIN3c104HalfES4_S4_NS0_15binary_internal10MulFunctorIfEEEESt5arrayIPcLm2EELi4E23TrivialOffsetCalculatorILi1EjESD_NS0_6memory15LoadWithoutCastENSE_16StoreWithoutCastEEEviT_T0_T2_T3_T4_T5_)
        /*02f0*/ 	.word	0x00000016


	//----- nvinfo : EIATTR_FRAME_SIZE
	.align		4
.L_167:
        /*02f4*/ 	.byte	0x04, 0x11
        /*02f6*/ 	.short	(.L_169 - .L_168)
	.align		4
.L_168:
        /*02f8*/ 	.word	index@(_ZN2at6native27unrolled_elementwise_kernelINS0_13BUnaryFunctorIN3c104HalfES4_S4_NS0_15binary_internal10MulFunctorIfEEEESt5arrayIPcLm2EELi4E23TrivialOffsetCalculatorILi1EjESD_NS0_6memory15LoadWithoutCastENSE_16StoreWithoutCastEEEviT_T0_T2_T3_T4_T5_)
        /*02fc*/ 	.word	0x00000000


	//----- nvinfo : EIATTR_REGCOUNT
	.align		4
.L_169:
        /*0300*/ 	.byte	0x04, 0x2f
        /*0302*/ 	.short	(.L_171 - .L_170)
	.align		4
.L_170:
        /*0304*/ 	.word	index@(_ZN2at6native18elementwise_kernelILi128ELi4EZNS0_22gpu_kernel_impl_nocastINS0_13BUnaryFunctorIN3c104HalfES5_S5_NS0_15binary_internal10MulFunctorIfEEEEEEvRNS_18TensorIteratorBaseERKT_EUliE_EEviT1_)
        /*0308*/ 	.word	0x00000014


	//----- nvinfo : EIATTR_FRAME_SIZE
	.align		4
.L_171:
        /*030c*/ 	.byte	0x04, 0x11
        /*030e*/ 	.short	(.L_173 - .L_172)
	.align		4
.L_172:
        /*0310*/ 	.word	index@(_ZN2at6native18elementwise_kernelILi128ELi4EZNS0_22gpu_kernel_impl_nocastINS0_13BUnaryFunctorIN3c104HalfES5_S5_NS0_15binary_internal10MulFunctorIfEEEEEEvRNS_18TensorIteratorBaseERKT_EUliE_EEviT1_)
        /*0314*/ 	.word	0x00000000


	//----- nvinfo : EIATTR_REGCOUNT
	.align		4
.L_173:
        /*0318*/ 	.byte	0x04, 0x2f
        /*031a*/ 	.short	(.L_175 - .L_174)
	.align		4
.L_174:
        /*031c*/ 	.word	index@(_ZN2at6native27unrolled_elementwise_kernelINS0_13BUnaryFunctorIN3c104HalfES4_S4_NS0_15binary_internal10MulFunctorIfEEEESt5arrayIPcLm2EELi4E23TrivialOffsetCalculatorILi1EjESD_NS0_6memory12LoadWithCastILi1EEENSE_13StoreWithCastILi1EEEEEviT_T0_T2_T3_T4_T5_)
        /*0320*/ 	.word	0x0000001c


	//----- nvinfo : EIATTR_FRAME_SIZE
	.align		4
.L_175:
        /*0324*/ 	.byte	0x04, 0x11
        /*0326*/ 	.short	(.L_177 - .L_176)
	.align		4
.L_176:
        /*0328*/ 	.word	index@(_ZN2at6native27unrolled_elementwise_kernelINS0_13BUnaryFunctorIN3c104HalfES4_S4_NS0_15binary_internal10MulFunctorIfEEEESt5arrayIPcLm2EELi4E23TrivialOffsetCalculatorILi1EjESD_NS0_6memory12LoadWithCastILi1EEENSE_13StoreWithCastILi1EEEEEviT_T0_T2_T3_T4_T5_)
        /*032c*/ 	.word	0x00000000


	//----- nvinfo : EIATTR_REGCOUNT
	.align		4
.L_177:
        /*0330*/ 	.byte	0x04, 0x2f
        /*0332*/ 	.short	(.L_179 - .L_178)
	.align		4
.L_178:
        /*0334*/ 	.word	index@(_ZN2at6native18elementwise_kernelILi128ELi4EZNS0_15gpu_kernel_implINS0_13BUnaryFunctorIN3c104HalfES5_S5_NS0_15binary_internal10MulFunctorIfEEEEEEvRNS_18TensorIteratorBaseERKT_EUliE_EEviT1_)
        /*0338*/ 	.word	0x00000018


	//----- nvinfo : EIATTR_FRAME_SIZE
	.align		4
.L_179:
        /*033c*/ 	.byte	0x04, 0x11
        /*033e*/ 	.short	(.L_181 - .L_180)
	.align		4
.L_180:
        /*0340*/ 	.word	index@(_ZN2at6native18elementwise_kernelILi128ELi4EZNS0_15gpu_kernel_implINS0_13BUnaryFunctorIN3c104HalfES5_S5_NS0_15binary_internal10MulFunctorIfEEEEEEvRNS_18TensorIteratorBaseERKT_EUliE_EEviT1_)
        /*0344*/ 	.word	0x00000000


	//----- nvinfo : EIATTR_REGCOUNT
	.align		4
.L_181:
        /*0348*/ 	.byte	0x04, 0x2f
        /*034a*/ 	.short	(.L_183 - .L_182)
	.align		4
.L_182:
        /*034c*/ 	.word	index@(_ZN2at6native29vectorized_elementwise_kernelILi8ENS0_13BUnaryFunctorIN3c108BFloat16ES4_S4_NS0_15binary_internal10MulFunctorIfEEEESt5arrayIPcLm2EEEEviT0_T1_)
        /*0350*/ 	.word	0x00000004


	//----- nvinfo : EIATTR_FRAME_SIZE
	.align		4
.L_183:
        /*0354*/ 	.byte	0x04, 0x11
        /*0356*/ 	.short	(.L_185 - .L_184)
	.align		4
.L_184:
        /*0358*/ 	.word	index@(_ZN2at6native29vectorized_elementwise_kernelILi8ENS0_13BUnaryFunctorIN3c108BFloat16ES4_S4_NS0_15binary_internal10MulFunctorIfEEEESt5arrayIPcLm2EEEEviT0_T1_)
        /*035c*/ 	.word	0x00000000


	//----- nvinfo : EIATTR_REGCOUNT
	.align		4
.L_185:
        /*0360*/ 	.byte	0x04, 0x2f
        /*0362*/ 	.short	(.L_187 - .L_186)
	.align		4
.L_186:
        /*0364*/ 	.word	index@(_ZN2at6native29vectorized_elementwise_kernelILi4ENS0_13BUnaryFunctorIN3c108BFloat16ES4_S4_NS0_15binary_internal10MulFunctorIfEEEESt5arrayIPcLm2EEEEviT0_T1_)
        /*0368*/ 	.word	0x00000020


	//----- nvinfo : EIATTR_FRAME_SIZE
	.align		4
.L_187:
        /*036c*/ 	.byte	0x04, 0x11
        /*036e*/ 	.short	(.L_189 - .L_188)
	.align		4
.L_188:
        /*0370*/ 	.word	index@(_ZN2at6native29vectorized_elementwise_kernelILi4ENS0_13BUnaryFunctorIN3c108BFloat16ES4_S4_NS0_15binary_internal10MulFunctorIfEEEESt5arrayIPcLm2EEEEviT0_T1_)
        /*0374*/ 	.word	0x00000000


	//----- nvinfo : EIATTR_REGCOUNT
	.align		4
.L_189:
        /*0378*/ 	.byte	0x04, 0x2f
        /*037a*/ 	.short	(.L_191 - .L_190)
	.align		4
.L_190:
        /*037c*/ 	.word	index@(_ZN2at6native29vectorized_elementwise_kernelILi2ENS0_13BUnaryFunctorIN3c108BFloat16ES4_S4_NS0_15binary_internal10MulFunctorIfEEEESt5arrayIPcLm2EEEEviT0_T1_)
        /*0380*/ 	.word	0x00000020


	//----- nvinfo : EIATTR_FRAME_SIZE
	.align		4
.L_191:
        /*0384*/ 	.byte	0x04, 0x11
        /*0386*/ 	.short	(.L_193 - .L_192)
	.align		4
.L_192:
        /*0388*/ 	.word	index@(_ZN2at6native29vectorized_elementwise_kernelILi2ENS0_13BUnaryFunctorIN3c108BFloat16ES4_S4_NS0_15binary_internal10MulFunctorIfEEEESt5arrayIPcLm2EEEEviT0_T1_)
        /*038c*/ 	.word	0x00000000


	//----- nvinfo : EIATTR_REGCOUNT
	.align		4
.L_193:
        /*0390*/ 	.byte	0x04, 0x2f
        /*0392*/ 	.short	(.L_195 - .L_194)
	.align		4
.L_194:
        /*0394*/ 	.word	index@(_ZN2at6native27unrolled_elementwise_kernelINS0_13BUnaryFunctorIN3c108BFloat16ES4_S4_NS0_15binary_internal10MulFunctorIfEEEESt5arrayIPcLm2EELi4E23TrivialOffsetCalculatorILi1EjESD_NS0_6memory15LoadWithoutCastENSE_16StoreWithoutCastEEEviT_T0_T2_T3_T4_T5_)
        /*0398*/ 	.word	0x00000016


	//----- nvinfo : EIATTR_FRAME_SIZE
	.align		4
.L_195:
        /*039c*/ 	.byte	0x04, 0x11
        /*039e*/ 	.short	(.L_197 - .L_196)
	.align		4
.L_196:
        /*03a0*/ 	.word	index@(_ZN2at6native27unrolled_elementwise_kernelINS0_13BUnaryFunctorIN3c108BFloat16ES4_S4_NS0_15binary_internal10MulFunctorIfEEEESt5arrayIPcLm2EELi4E23TrivialOffsetCalculatorILi1EjESD_NS0_6memory15LoadWithoutCastENSE_16StoreWithoutCastEEEviT_T0_T2_T3_T4_T5_)
        /*03a4*/ 	.word	0x00000000


	//----- nvinfo : EIATTR_REGCOUNT
	.align		4
.L_197:
        /*03a8*/ 	.byte	0x04, 0x2f
        /*03aa*/ 	.short	(.L_199 - .L_198)
	.align		4
.L_198:
        /*03ac*/ 	.word	index@(_ZN2at6native18elementwise_kernelILi128ELi4EZNS0_22gpu_kernel_impl_nocastINS0_13BUnaryFunctorIN3c108BFloat16ES5_S5_NS0_15binary_internal10MulFunctorIfEEEEEEvRNS_18TensorIteratorBaseERKT_EUliE_EEviT1_)
        /*03b0*/ 	.word	0x00000014


	//----- nvinfo : EIATTR_FRAME_SIZE
	.align		4
.L_199:
        /*03b4*/ 	.byte	0x04, 0x11
        /*03b6*/ 	.short	(.L_201 - .L_200)
	.align		4
.L_200:
        /*03b8*/ 	.word	index@(_ZN2at6native18elementwise_kernelILi128ELi4EZNS0_22gpu_kernel_impl_nocastINS0_13BUnaryFunctorIN3c108BFloat16ES5_S5_NS0_15binary_internal10MulFunctorIfEEEEEEvRNS_18TensorIteratorBaseERKT_EUliE_EEviT1_)
        /*03bc*/ 	.word	0x00000000


	//----- nvinfo : EIATTR_REGCOUNT
	.align		4
.L_201:
        /*03c0*/ 	.byte	0x04, 0x2f
        /*03c2*/ 	.short	(.L_203 - .L_202)
	.align		4
.L_202:
        /*03c4*/ 	.word	index@(_ZN2at6native27unrolled_elementwise_kernelINS0_13BUnaryFunctorIN3c108BFloat16ES4_S4_NS0_15binary_internal10MulFunctorIfEEEESt5arrayIPcLm2EELi4E23TrivialOffsetCalculatorILi1EjESD_NS0_6memory12LoadWithCastILi1EEENSE_13StoreWithCastILi1EEEEEviT_T0_T2_T3_T4_T5_)
        /*03c8*/ 	.word	0x0000001c


	//----- nvinfo : EIATTR_FRAME_SIZE
	.align		4
.L_203:
        /*03cc*/ 	.byte	0x04, 0x11
        /*03ce*/ 	.short	(.L_205 - .L_204)
	.align		4
.L_204:
        /*03d0*/ 	.word	index@(_ZN2at6native27unrolled_elementwise_kernelINS0_13BUnaryFunctorIN3c108BFloat16ES4_S4_NS0_15binary_internal10MulFunctorIfEEEESt5arrayIPcLm2EELi4E23TrivialOffsetCalculatorILi1EjESD_NS0_6memory12LoadWithCastILi1EEENSE_13StoreWithCastILi1EEEEEviT_T0_T2_T3_T4_T5_)
        /*03d4*/ 	.word	0x00000000


	//----- nvinfo : EIATTR_REGCOUNT
	.align		4
.L_205:
        /*03d8*/ 	.byte	0x04, 0x2f
        /*03da*/ 	.short	(.L_207 - .L_206)
	.align		4
.L_206:
        /*03dc*/ 	.word	index@(_ZN2at6native18elementwise_kernelILi128ELi4EZNS0_15gpu_kernel_implINS0_13BUnaryFunctorIN3c108BFloat16ES5_S5_NS0_15binary_internal10MulFunctorIfEEEEEEvRNS_18TensorIteratorBaseERKT_EUliE_EEviT1_)
        /*03e0*/ 	.word	0x00000018


	//----- nvinfo : EIATTR_FRAME_SIZE
	.align		4
.L_207:
        /*03e4*/ 	.byte	0x04, 0x11
        /*03e6*/ 	.short	(.L_209 - .L_208)
	.align		4
.L_208:
        /*03e8*/ 	.word	index@(_ZN2at6native18elementwise_kernelILi128ELi4EZNS0_15gpu_kernel_implINS0_13BUnaryFunctorIN3c108BFloat16ES5_S5_NS0_15binary_internal10MulFunctorIfEEEEEEvRNS_18TensorIteratorBaseERKT_EUliE_EEviT1_)
        /*03ec*/ 	.word	0x00000000


	//----- nvinfo : EIATTR_REGCOUNT
	.align		4
.L_209:
        /*03f0*/ 	.byte	0x04, 0x2f
        /*03f2*/ 	.short	(.L_211 - .L_210)
	.align		4
.L_210:
        /*03f4*/ 	.word	index@(_ZN2at6native29vectorized_elementwise_kernelILi8ENS0_13AUnaryFunctorIdddNS0_15binary_internal10DivFunctorIdEEEESt5arrayIPcLm2EEEEviT0_T1_)
        /*03f8*/ 	.word	0x00000004


	//----- nvinfo : EIATTR_FRAME_SIZE
	.align		4
.L_211:
        /*03fc*/ 	.byte	0x04, 0x11
        /*03fe*/ 	.short	(.L_213 - .L_212)
	.align		4
.L_212:
        /*0400*/ 	.word	index@(_ZN2at6native29vectorized_elementwise_kernelILi8ENS0_13AUnaryFunctorIdddNS0_15binary_internal10DivFunctorIdEEEESt5arrayIPcLm2EEEEviT0_T1_)
        /*0404*/ 	.word	0x00000000


	//----- nvinfo : EIATTR_REGCOUNT
	.align		4
.L_213:
        /*0408*/ 	.byte	0x04, 0x2f
        /*040a*/ 	.short	(.L_215 - .L_214)
	.align		4
.L_214:
        /*040c*/ 	.word	index@(_ZN2at6native29vectorized_elementwise_kernelILi4ENS0_13AUnaryFunctorIdddNS0_15binary_internal10DivFunctorIdEEEESt5arrayIPcLm2EEEEviT0_T1_)
        /*0410*/ 	.word	0x0000002c


	//----- nvinfo : EIATTR_FRAME_SIZE
	.align		4
.L_215:
        /*0414*/ 	.byte	0x04, 0x11
        /*0416*/ 	.short	(.L_217 - .L_216)
	.align		4
.L_216:
        /*0418*/ 	.word	index@($__internal_53_$__cuda_sm20_div_rn_f64_full)
        /*041c*/ 	.word	0x00000000


	//----- nvinfo : EIATTR_FRAME_SIZE
	.align		4
.L_217:
        /*0420*/ 	.byte	0x04, 0x11
        /*0422*/ 	.short	(.L_219 - .L_218)
	.align		4
.L_218:
        /*0424*/ 	.word	index@(_ZN2at6native29vectorized_elementwise_kernelILi4ENS0_13AUnaryFunctorIdddNS0_15binary_internal10DivFunctorIdEEEESt5arrayIPcLm2EEEEviT0_T1_)
        /*0428*/ 	.word	0x00000000


	//----- nvinfo : EIATTR_REGCOUNT
	.align		4
.L_219:
        /*042c*/ 	.byte	0x04, 0x2f
        /*042e*/ 	.short	(.L_221 - .L_220)
	.align		4
.L_220:
        /*0430*/ 	.word	index@(_ZN2at6native29vectorized_elementwise_kernelILi2ENS0_13AUnaryFunctorIdddNS0_15binary_internal10DivFunctorIdEEEESt5arrayIPcLm2EEEEviT0_T1_)
        /*0434*/ 	.word	0x0000002c


	//----- nvinfo : EIATTR_FRAME_SIZE
	.align		4
.L_221:
        /*0438*/ 	.byte	0x04, 0x11
        /*043a*/ 	.short	(.L_223 - .L_222)
	.align		4
.L_222:
        /*043c*/ 	.word	index@($__internal_52_$__cuda_sm20_div_rn_f64_full)
        /*0440*/ 	.word	0x00000000


	//----- nvinfo : EIATTR_FRAME_SIZE
	.align		4
.L_223:
        /*0444*/ 	.byte	0x04, 0x11
        /*0446*/ 	.short	(.L_225 - .L_224)
	.align		4
.L_224:
        /*0448*/ 	.word	index@(_ZN2at6native29vectorized_elementwise_kernelILi2ENS0_13AUnaryFunctorIdddNS0_15binary_internal10DivFunctorIdEEEESt5arrayIPcLm2EEEEviT0_T1_)
        /*044c*/ 	.word	0x00000000


	//----- nvinfo : EIATTR_REGCOUNT
	.align		4
.L_225:
        /*0450*/ 	.byte	0x04, 0x2f
        /*0452*/ 	.short	(.L_227 - .L_226)
	.align		4
.L_226:
        /*0454*/ 	.word	index@(_ZN2at6native27unrolled_elementwise_kernelINS0_13AUnaryFunctorIdddNS0_15binary_internal10DivFunctorIdEEEESt5arrayIPcLm2EELi4E23TrivialOffsetCalculatorILi1EjESB_NS0_6memory15LoadWithoutCastENSC_16StoreWithoutCastEEEviT_T0_T2_T3_T4_T5_)
        /*0458*/ 	.word	0x00000024


	//----- nvinfo : EIATTR_FRAME_SIZE
	.align		4
.L_227:
        /*045c*/ 	.byte	0x04, 0x11
        /*045e*/ 	.short	(.L_229 - .L_228)
	.align		4
.L_228:
        /*0460*/ 	.word	index@($__internal_51_$__cuda_sm20_div_rn_f64_full)
        /*0464*/ 	.word	0x00000000


	//----- nvinfo : EIATTR_FRAME_SIZE
	.align		4
.L_229:
        /*0468*/ 	.byte	0x04, 0x11
        /*046a*/ 	.short	(.L_231 - .L_230)
	.align		4
.L_230:
        /*046c*/ 	.word	index@(_ZN2at6native27unrolled_elementwise_kernelINS0_13AUnaryFunctorIdddNS0_15binary_internal10DivFunctorIdEEEESt5arrayIPcLm2EELi4E23TrivialOffsetCalculatorILi1EjESB_NS0_6memory15LoadWithoutCastENSC_16StoreWithoutCastEEEviT_T0_T2_T3_T4_T5_)
        /*0470*/ 	.word	0x00000000


	//----- nvinfo : EIATTR_REGCOUNT
	.align		4
.L_231:
        /*0474*/ 	.byte	0x04, 0x2f
        /*0476*/ 	.short	(.L_233 - .L_232)
	.align		4
.L_232:
        /*0478*/ 	.word	index@(_ZN2at6native18elementwise_kernelILi128ELi2EZNS0_22gpu_kernel_impl_nocastINS0_13AUnaryFunctorIdddNS0_15binary_internal10DivFunctorIdEEEEEEvRNS_18TensorIteratorBaseERKT_EUliE_EEviT1_)
        /*047c*/ 	.word	0x0000001d


	//----- nvinfo : EIATTR_FRAME_SIZE
	.align		4
.L_233:
        /*0480*/ 	.byte	0x04, 0x11
        /*0482*/ 	.short	(.L_235 - .L_234)
	.align		4
.L_234:
        /*0484*/ 	.word	index@($__internal_50_$__cuda_sm20_div_rn_f64_full)
        /*0488*/ 	.word	0x00000000


	//----- nvinfo : EIATTR_FRAME_SIZE
	.align		4
.L_235:
        /*048c*/ 	.byte	0x04, 0x11
        /*048e*/ 	.short	(.L_237 - .L_236)
	.align		4
.L_236:
        /*0490*/ 	.word	index@(_ZN2at6native18elementwise_kernelILi128ELi2EZNS0_22gpu_kernel_impl_nocastINS0_13AUnaryFunctorIdddNS0_15binary_internal10DivFunctorIdEEEEEEvRNS_18TensorIteratorBaseERKT_EUliE_EEviT1_)
        /*0494*/ 	.word	0x00000000


	//----- nvinfo : EIATTR_REGCOUNT
	.align		4
.L_237:
        /*0498*/ 	.byte	0x04, 0x2f
        /*049a*/ 	.short	(.L_239 - .L_238)
	.align		4
.L_238:
        /*049c*/ 	.word	index@(_ZN2at6native27unrolled_elementwise_kernelINS0_13AUnaryFunctorIdddNS0_15binary_internal10DivFunctorIdEEEESt5arrayIPcLm2EELi4E23TrivialOffsetCalculatorILi1EjESB_NS0_6memory12LoadWithCastILi1EEENSC_13StoreWithCastILi1EEEEEviT_T0_T2_T3_T4_T5_)
        /*04a0*/ 	.word	0x00000028


	//----- nvinfo : EIATTR_FRAME_SIZE
	.align		4
.L_239:
        /*04a4*/ 	.byte	0x04, 0x11
        /*04a6*/ 	.short	(.L_241 - .L_240)
	.align		4
.L_240:
        /*04a8*/ 	.word	index@($__internal_49_$__cuda_sm20_div_rn_f64_full)
        /*04ac*/ 	.word	0x00000000


	//----- nvinfo : EIATTR_FRAME_SIZE
	.align		4
.L_241:
        /*04b0*/ 	.byte	0x04, 0x11
        /*04b2*/ 	.short	(.L_243 - .L_242)
	.align		4
.L_242:
        /*04b4*/ 	.word	index@(_ZN2at6native27unrolled_elementwise_kernelINS0_13AUnaryFunctorIdddNS0_15binary_internal10DivFunctorIdEEEESt5arrayIPcLm2EELi4E23TrivialOffsetCalculatorILi1EjESB_NS0_6memory12LoadWithCastILi1EEENSC_13StoreWithCastILi1EEEEEviT_T0_T2_T3_T4_T5_)
        /*04b8*/ 	.word	0x00000000


	//----- nvinfo : EIATTR_REGCOUNT
	.align		4
.L_243:
        /*04bc*/ 	.byte	0x04, 0x2f
        /*04be*/ 	.short	(.L_245 - .L_244)
	.align		4
.L_244:
        /*04c0*/ 	.word	index@(_ZN2at6native18elementwise_kernelILi128ELi4EZNS0_15gpu_kernel_implINS0_13AUnaryFunctorIdddNS0_15binary_internal10DivFunctorIdEEEEEEvRNS_18TensorIteratorBaseERKT_EUliE_EEviT1_)
        /*04c4*/ 	.word	0x0000001c


	//----- nvinfo : EIATTR_FRAME_SIZE
	.align		4
.L_245:
        /*04c8*/ 	.byte	0x04, 0x11
        /*04ca*/ 	.short	(.L_247 - .L_246)
	.align		4
.L_246:
        /*04cc*/ 	.word	index@($__internal_48_$__cuda_sm20_div_rn_f64_full)
        /*04d0*/ 	.word	0x00000000


	//----- nvinfo : EIATTR_FRAME_SIZE
	.align		4
.L_247:
        /*04d4*/ 	.byte	0x04, 0x11
        /*04d6*/ 	.short	(.L_249 - .L_248)
	.align		4
.L_248:
        /*04d8*/ 	.word	index@(_ZN2at6native18elementwise_kernelILi128ELi4EZNS0_15gpu_kernel_implINS0_13AUnaryFunctorIdddNS0_15binary_internal10DivFunctorIdEEEEEEvRNS_18TensorIteratorBaseERKT_EUliE_EEviT1_)
        /*04dc*/ 	.word	0x00000000


	//----- nvinfo : EIATTR_REGCOUNT
	.align		4
.L_249:
        /*04e0*/ 	.byte	0x04, 0x2f
        /*04e2*/ 	.short	(.L_251 - .L_250)
	.align		4
.L_250:
        /*04e4*/ 	.word	index@(_ZN2at6native29vectorized_elementwise_kernelILi8ENS0_13BUnaryFunctorIdddNS0_15binary_internal10DivFunctorIdEEEESt5arrayIPcLm2EEEEviT0_T1_)
        /*04e8*/ 	.word	0x00000004


	//----- nvinfo : EIATTR_FRAME_SIZE
	.align		4
.L_251:
        /*04ec*/ 	.byte	0x04, 0x11
        /*04ee*/ 	.short	(.L_253 - .L_252)
	.align		4
.L_252:
        /*04f0*/ 	.word	index@(_ZN2at6native29vectorized_elementwise_kernelILi8ENS0_13BUnaryFunctorIdddNS0_15binary_internal10DivFunctorIdEEEESt5arrayIPcLm2EEEEviT0_T1_)
        /*04f4*/ 	.word	0x00000000


	//----- nvinfo : EIATTR_REGCOUNT
	.align		4
.L_253:
        /*04f8*/ 	.byte	0x04, 0x2f
        /*04fa*/ 	.short	(.L_255 - .L_254)
	.align		4
.L_254:
        /*04fc*/ 	.word	index@(_ZN2at6native29vectorized_elementwise_kernelILi4ENS0_13BUnaryFunctorIdddNS0_15binary_internal10DivFunctorIdEEEESt5arrayIPcLm2EEEEviT0_T1_)
        /*0500*/ 	.word	0x0000002c


	//----- nvinfo : EIATTR_FRAME_SIZE
	.align		4
.L_255:
        /*0504*/ 	.byte	0x04, 0x11
        /*0506*/ 	.short	(.L_257 - .L_256)
	.align		4
.L_256:
        /*0508*/ 	.word	index@($__internal_47_$__cuda_sm20_div_rn_f64_full)
        /*050c*/ 	.word	0x00000000


	//----- nvinfo : EIATTR_FRAME_SIZE
	.align		4
.L_257:
        /*0510*/ 	.byte	0x04, 0x11
        /*0512*/ 	.short	(.L_259 - .L_258)
	.align		4
.L_258:
        /*0514*/ 	.word	index@(_ZN2at6native29vectorized_elementwise_kernelILi4ENS0_13BUnaryFunctorIdddNS0_15binary_internal10DivFunctorIdEEEESt5arrayIPcLm2EEEEviT0_T1_)
        /*0518*/ 	.word	0x00000000


	//----- nvinfo : EIATTR_REGCOUNT
	.align		4
.L_259:
        /*051c*/ 	.byte	0x04, 0x2f
        /*051e*/ 	.short	(.L_261 - .L_260)
	.align		4
.L_260:
        /*0520*/ 	.word	index@(_ZN2at6native29vectorized_elementwise_kernelILi2ENS0_13BUnaryFunctorIdddNS0_15binary_internal10DivFunctorIdEEEESt5arrayIPcLm2EEEEviT0_T1_)
        /*0524*/ 	.word	0x0000002c


	//----- nvinfo : EIATTR_FRAME_SIZE
	.align		4
.L_261:
        /*0528*/ 	.byte	0x04, 0x11
        /*052a*/ 	.short	(.L_263 - .L_262)
	.align		4
.L_262:
        /*052c*/ 	.word	index@($__internal_46_$__cuda_sm20_div_rn_f64_full)
        /*0530*/ 	.word	0x00000000


	//----- nvinfo : EIATTR_FRAME_SIZE
	.align		4
.L_263:
        /*0534*/ 	.byte	0x04, 0x11
        /*0536*/ 	.short	(.L_265 - .L_264)
	.align		4
.L_264:
        /*0538*/ 	.word	index@(_ZN2at6native29vectorized_elementwise_kernelILi2ENS0_13BUnaryFunctorIdddNS0_15binary_internal10DivFunctorIdEEEESt5arrayIPcLm2EEEEviT0_T1_)
        /*053c*/ 	.word	0x00000000


	//----- nvinfo : EIATTR_REGCOUNT
	.align		4
.L_265:
        /*0540*/ 	.byte	0x04, 0x2f
        /*0542*/ 	.short	(.L_267 - .L_266)
	.align		4
.L_266:
        /*0544*/ 	.word	index@(_ZN2at6native27unrolled_elementwise_kernelINS0_13BUnaryFunctorIdddNS0_15binary_internal10DivFunctorIdEEEESt5arrayIPcLm2EELi4E23TrivialOffsetCalculatorILi1EjESB_NS0_6memory15LoadWithoutCastENSC_16StoreWithoutCastEEEviT_T0_T2_T3_T4_T5_)
        /*0548*/ 	.word	0x00000024


	//----- nvinfo : EIATTR_FRAME_SIZE
	.align		4
.L_267:
        /*054c*/ 	.byte	0x04, 0x11
        /*054e*/ 	.short	(.L_269 - .L_268)
	.align		4
.L_268:
        /*0550*/ 	.word	index@($__internal_45_$__cuda_sm20_div_rn_f64_full)
        /*0554*/ 	.word	0x00000000


	//----- nvinfo : EIATTR_FRAME_SIZE
	.align		4
.L_269:
        /*0558*/ 	.byte	0x04, 0x11
        /*055a*/ 	.short	(.L_271 - .L_270)
	.align		4
.L_270:
        /*055c*/ 	.word	index@(_ZN2at6native27unrolled_elementwise_kernelINS0_13BUnaryFunctorIdddNS0_15binary_internal10DivFunctorIdEEEESt5arrayIPcLm2EELi4E23TrivialOffsetCalculatorILi1EjESB_NS0_6memory15LoadWithoutCastENSC_16StoreWithoutCastEEEviT_T0_T2_T3_T4_T5_)
        /*0560*/ 	.word	0x00000000


	//----- nvinfo : EIATTR_REGCOUNT
	.align		4
.L_271:
        /*0564*/ 	.byte	0x04, 0x2f
        /*0566*/ 	.short	(.L_273 - .L_272)
	.align		4
.L_272:
        /*0568*/ 	.word	index@(_ZN2at6native18elementwise_kernelILi128ELi2EZNS0_22gpu_kernel_impl_nocastINS0_13BUnaryFunctorIdddNS0_15binary_internal10DivFunctorIdEEEEEEvRNS_18TensorIteratorBaseERKT_EUliE_EEviT1_)
        /*056c*/ 	.word	0x0000001e


	//----- nvinfo : EIATTR_FRAME_SIZE
	.align		4
.L_273:
        /*0570*/ 	.byte	0x04, 0x11
        /*0572*/ 	.short	(.L_275 - .L_274)
	.align		4
.L_274:
        /*0574*/ 	.word	index@($__internal_44_$__cuda_sm20_div_rn_f64_full)
        /*0578*/ 	.word	0x00000000


	//----- nvinfo : EIATTR_FRAME_SIZE
	.align		4
.L_275:
        /*057c*/ 	.byte	0x04, 0x11
        /*057e*/ 	.short	(.L_277 - .L_276)
	.align		4
.L_276:
        /*0580*/ 	.word	index@(_ZN2at6native18elementwise_kernelILi128ELi2EZNS0_22gpu_kernel_impl_nocastINS0_13BUnaryFunctorIdddNS0_15binary_internal10DivFunctorIdEEEEEEvRNS_18TensorIteratorBaseERKT_EUliE_EEviT1_)
        /*0584*/ 	.word	0x00000000


	//----- nvinfo : EIATTR_REGCOUNT
	.align		4
.L_277:
        /*0588*/ 	.byte	0x04, 0x2f
        /*058a*/ 	.short	(.L_279 - .L_278)
	.align		4
.L_278:
        /*058c*/ 	.word	index@(_ZN2at6native27unrolled_elementwise_kernelINS0_13BUnaryFunctorIdddNS0_15binary_internal10DivFunctorIdEEEESt5arrayIPcLm2EELi4E23TrivialOffsetCalculatorILi1EjESB_NS0_6memory12LoadWithCastILi1EEENSC_13StoreWithCastILi1EEEEEviT_T0_T2_T3_T4_T5_)
        /*0590*/ 	.word	0x00000025


	//----- nvinfo : EIATTR_FRAME_SIZE
	.align		4
.L_279:
        /*0594*/ 	.byte	0x04, 0x11
        /*0596*/ 	.short	(.L_281 - .L_280)
	.align		4
.L_280:
        /*0598*/ 	.word	index@($__internal_43_$__cuda_sm20_div_rn_f64_full)
        /*059c*/ 	.word	0x00000000


	//----- nvinfo : EIATTR_FRAME_SIZE
	.align		4
.L_281:
        /*05a0*/ 	.byte	0x04, 0x11
        /*05a2*/ 	.short	(.L_283 - .L_282)
	.align		4
.L_282:
        /*05a4*/ 	.word	index@(_ZN2at6native27unrolled_elementwise_kernelINS0_13BUnaryFunctorIdddNS0_15binary_internal10DivFunctorIdEEEESt5arrayIPcLm2EELi4E23TrivialOffsetCalculatorILi1EjESB_NS0_6memory12LoadWithCastILi1EEENSC_13StoreWithCastILi1EEEEEviT_T0_T2_T3_T4_T5_)
        /*05a8*/ 	.word	0x00000000


	//----- nvinfo : EIATTR_REGCOUNT
	.align		4
.L_283:
        /*05ac*/ 	.byte	0x04, 0x2f
        /*05ae*/ 	.short	(.L_285 - .L_284)
	.align		4
.L_284:
        /*05b0*/ 	.word	index@(_ZN2at6native18elementwise_kernelILi128ELi4EZNS0_15gpu_kernel_implINS0_13BUnaryFunctorIdddNS0_15binary_internal10DivFunctorIdEEEEEEvRNS_18TensorIteratorBaseERKT_EUliE_EEviT1_)
        /*05b4*/ 	.word	0x0000001c


	//----- nvinfo : EIATTR_FRAME_SIZE
	.align		4
.L_285:
        /*05b8*/ 	.byte	0x04, 0x11
        /*05ba*/ 	.short	(.L_287 - .L_286)
	.align		4
.L_286:
        /*05bc*/ 	.word	index@($__internal_42_$__cuda_sm20_div_rn_f64_full)
        /*05c0*/ 	.word	0x00000000


	//----- nvinfo : EIATTR_FRAME_SIZE
	.align		4
.L_287:
        /*05c4*/ 	.byte	0x04, 0x11
        /*05c6*/ 	.short	(.L_289 - .L_288)
	.align		4
.L_288:
        /*05c8*/ 	.word	index@(_ZN2at6native18elementwise_kernelILi128ELi4EZNS0_15gpu_kernel_implINS0_13BUnaryFunctorIdddNS0_15binary_internal10DivFunctorIdEEEEEEvRNS_18TensorIteratorBaseERKT_EUliE_EEviT1_)
        /*05cc*/ 	.word	0x00000000


	//----- nvinfo : EIATTR_REGCOUNT
	.align		4
.L_289:
        /*05d0*/ 	.byte	0x04, 0x2f
        /*05d2*/ 	.short	(.L_291 - .L_290)
	.align		4
.L_290:
        /*05d4*/ 	.word	index@(_ZN2at6native29vectorized_elementwise_kernelILi8ENS0_13BinaryFunctorIdddNS0_15binary_internal10DivFunctorIdEEEESt5arrayIPcLm3EEEEviT0_T1_)
        /*05d8*/ 	.word	0x00000004


	//----- nvinfo : EIATTR_FRAME_SIZE
	.align		4
.L_291:
        /*05dc*/ 	.byte	0x04, 0x11
        /*05de*/ 	.short	(.L_293 - .L_292)
	.align		4
.L_292:
        /*05e0*/ 	.word	index@(_ZN2at6native29vectorized_elementwise_kernelILi8ENS0_13BinaryFunctorIdddNS0_15binary_internal10DivFunctorIdEEEESt5arrayIPcLm3EEEEviT0_T1_)
        /*05e4*/ 	.word	0x00000000


	//----- nvinfo : EIATTR_REGCOUNT
	.align		4
.L_293:
        /*05e8*/ 	.byte	0x04, 0x2f
        /*05ea*/ 	.short	(.L_295 - .L_294)
	.align		4
.L_294:
        /*05ec*/ 	.word	index@(_ZN2at6native29vectorized_elementwise_kernelILi4ENS0_13BinaryFunctorIdddNS0_15binary_internal10DivFunctorIdEEEESt5arrayIPcLm3EEEEviT0_T1_)
        /*05f0*/ 	.word	0x0000003c


	//----- nvinfo : EIATTR_FRAME_SIZE
	.align		4
.L_295:
        /*05f4*/ 	.byte	0x04, 0x11
        /*05f6*/ 	.short	(.L_297 - .L_296)
	.align		4
.L_296:
        /*05f8*/ 	.word	index@($__internal_41_$__cuda_sm20_div_rn_f64_full)
        /*05fc*/ 	.word	0x00000000


	//----- nvinfo : EIATTR_FRAME_SIZE
	.align		4
.L_297:
        /*0600*/ 	.byte	0x04, 0x11
        /*0602*/ 	.short	(.L_299 - .L_298)
	.align		4
.L_298:
        /*0604*/ 	.word	index@(_ZN2at6native29vectorized_elementwise_kernelILi4ENS0_13BinaryFunctorIdddNS0_15binary_internal10DivFunctorIdEEEESt5arrayIPcLm3EEEEviT0_T1_)
        /*0608*/ 	.word	0x00000000


	//----- nvinfo : EIATTR_REGCOUNT
	.align		4
.L_299:
        /*060c*/ 	.byte	0x04, 0x2f
        /*060e*/ 	.short	(.L_301 - .L_300)
	.align		4
.L_300:
        /*0610*/ 	.word	index@(_ZN2at6native29vectorized_elementwise_kernelILi2ENS0_13BinaryFunctorIdddNS0_15binary_internal10DivFunctorIdEEEESt5arrayIPcLm3EEEEviT0_T1_)
        /*0614*/ 	.word	0x0000003c


	//----- nvinfo : EIATTR_FRAME_SIZE
	.align		4
.L_301:
        /*0618*/ 	.byte	0x04, 0x11
        /*061a*/ 	.short	(.L_303 - .L_302)
	.align		4
.L_302:
        /*061c*/ 	.word	index@($__internal_40_$__cuda_sm20_div_rn_f64_full)
        /*0620*/ 	.word	0x00000000


	//----- nvinfo : EIATTR_FRAME_SIZE
	.align		4
.L_303:
        /*0624*/ 	.byte	0x04, 0x11
        /*0626*/ 	.short	(.L_305 - .L_304)
	.align		4
.L_304:
        /*0628*/ 	.word	index@(_ZN2at6native29vectorized_elementwise_kernelILi2ENS0_13BinaryFunctorIdddNS0_15binary_internal10DivFunctorIdEEEESt5arrayIPcLm3EEEEviT0_T1_)
        /*062c*/ 	.word	0x00000000


	//----- nvinfo : EIATTR_REGCOUNT
	.align		4
.L_305:
        /*0630*/ 	.byte	0x04, 0x2f
        /*0632*/ 	.short	(.L_307 - .L_306)
	.align		4
.L_306:
        /*0634*/ 	.word	index@(_ZN2at6native27unrolled_elementwise_kernelINS0_13BinaryFunctorIdddNS0_15binary_internal10DivFunctorIdEEEESt5arrayIPcLm3EELi4E23TrivialOffsetCalculatorILi2EjESA_ILi1EjENS0_6memory15LoadWithoutCastENSD_16StoreWithoutCastEEEviT_T0_T2_T3_T4_T5_)
        /*0638*/ 	.word	0x0000002c


	//----- nvinfo : EIATTR_FRAME_SIZE
	.align		4
.L_307:
        /*063c*/ 	.byte	0x04, 0x11
        /*063e*/ 	.short	(.L_309 - .L_308)
	.align		4
.L_308:
        /*0640*/ 	.word	index@($__internal_39_$__cuda_sm20_div_rn_f64_full)
        /*0644*/ 	.word	0x00000000


	//----- nvinfo : EIATTR_FRAME_SIZE
	.align		4
.L_309:
        /*0648*/ 	.byte	0x04, 0x11
        /*064a*/ 	.short	(.L_311 - .L_310)
	.align		4
.L_310:
        /*064c*/ 	.word	index@(_ZN2at6native27unrolled_elementwise_kernelINS0_13BinaryFunctorIdddNS0_15binary_internal10DivFunctorIdEEEESt5arrayIPcLm3EELi4E23TrivialOffsetCalculatorILi2EjESA_ILi1EjENS0_6memory15LoadWithoutCastENSD_16StoreWithoutCastEEEviT_T0_T2_T3_T4_T5_)
        /*0650*/ 	.word	0x00000000


	//----- nvinfo : EIATTR_REGCOUNT
	.align		4
.L_311:
        /*0654*/ 	.byte	0x04, 0x2f
        /*0656*/ 	.short	(.L_313 - .L_312)
	.align		4
.L_312:
        /*0658*/ 	.word	index@(_ZN2at6native18elementwise_kernelILi128ELi2EZNS0_22gpu_kernel_impl_nocastINS0_13BinaryFunctorIdddNS0_15binary_internal10DivFunctorIdEEEEEEvRNS_18TensorIteratorBaseERKT_EUliE_EEviT1_)
        /*065c*/ 	.word	0x0000001d


	//----- nvinfo : EIATTR_FRAME_SIZE
	.align		4
.L_313:
        /*0660*/ 	.byte	0x04, 0x11
        /*0662*/ 	.short	(.L_315 - .L_314)
	.align		4
.L_314:
        /*0664*/ 	.word	index@($__internal_38_$__cuda_sm20_div_rn_f64_full)
        /*0668*/ 	.word	0x00000000


	//----- nvinfo : EIATTR_FRAME_SIZE
	.align		4
.L_315:
        /*066c*/ 	.byte	0x04, 0x11
        /*066e*/ 	.short	(.L_317 - .L_316)
	.align		4
.L_316:
        /*0670*/ 	.word	index@(_ZN2at6native18elementwise_kernelILi128ELi2EZNS0_22gpu_kernel_impl_nocastINS0_13BinaryFunctorIdddNS0_15binary_internal10DivFunctorIdEEEEEEvRNS_18TensorIteratorBaseERKT_EUliE_EEviT1_)
        /*0674*/ 	.word	0x00000000


	//----- nvinfo : EIATTR_REGCOUNT
	.align		4
.L_317:
        /*0678*/ 	.byte	0x04, 0x2f
        /*067a*/ 	.short	(.L_319 - .L_318)
	.align		4
.L_318:
        /*067c*/ 	.word	index@(_ZN2at6native27unrolled_elementwise_kernelINS0_13BinaryFunctorIdddNS0_15binary_internal10DivFunctorIdEEEESt5arrayIPcLm3EELi4E23TrivialOffsetCalculatorILi2EjESA_ILi1EjENS0_6memory12LoadWithCastILi2EEENSD_13StoreWithCastILi1EEEEEviT_T0_T2_T3_T4_T5_)
        /*0680*/ 	.word	0x00000028


	//----- nvinfo : EIATTR_FRAME_SIZE
	.align		4
.L_319:
        /*0684*/ 	.byte	0x04, 0x11
        /*0686*/ 	.short	(.L_321 - .L_320)
	.align		4
.L_320:
        /*0688*/ 	.word	index@($__internal_37_$__cuda_sm20_div_rn_f64_full)
        /*068c*/ 	.word	0x00000000


	//----- nvinfo : EIATTR_FRAME_SIZE
	.align		4
.L_321:
        /*0690*/ 	.byte	0x04, 0x11
        /*0692*/ 	.short	(.L_323 - .L_322)
	.align		4
.L_322:
        /*0694*/ 	.word	index@(_ZN2at6native27unrolled_elementwise_kernelINS0_13BinaryFunctorIdddNS0_15binary_internal10DivFunctorIdEEEESt5arrayIPcLm3EELi4E23TrivialOffsetCalculatorILi2EjESA_ILi1EjENS0_6memory12LoadWithCastILi2EEENSD_13StoreWithCastILi1EEEEEviT_T0_T2_T3_T4_T5_)
        /*0698*/ 	.word	0x00000000


	//----- nvinfo : EIATTR_REGCOUNT
	.align		4
.L_323:
        /*069c*/ 	.byte	0x04, 0x2f
        /*069e*/ 	.short	(.L_325 - .L_324)
	.align		4
.L_324:
        /*06a0*/ 	.word	index@(_ZN2at6native18elementwise_kernelILi128ELi4EZNS0_15gpu_kernel_implINS0_13BinaryFunctorIdddNS0_15binary_internal10DivFunctorIdEEEEEEvRNS_18TensorIteratorBaseERKT_EUliE_EEviT1_)
        /*06a4*/ 	.word	0x0000001d


	//----- nvinfo : EIATTR_FRAME_SIZE
	.align		4
.L_325:
        /*06a8*/ 	.byte	0x04, 0x11
        /*06aa*/ 	.short	(.L_327 - .L_326)
	.align		4
.L_326:
        /*06ac*/ 	.word	index@($__internal_36_$__cuda_sm20_div_rn_f64_full)
        /*06b0*/ 	.word	0x00000000


	//----- nvinfo : EIATTR_FRAME_SIZE
	.align		4
.L_327:
        /*06b4*/ 	.byte	0x04, 0x11
        /*06b6*/ 	.short	(.L_329 - .L_328)
	.align		4
.L_328:
        /*06b8*/ 	.word	index@(_ZN2at6native18elementwise_kernelILi128ELi4EZNS0_15gpu_kernel_implINS0_13BinaryFunctorIdddNS0_15binary_internal10DivFunctorIdEEEEEEvRNS_18TensorIteratorBaseERKT_EUliE_EEviT1_)
        /*06bc*/ 	.word	0x00000000


	//----- nvinfo : EIATTR_REGCOUNT
	.align		4
.L_329:
        /*06c0*/ 	.byte	0x04, 0x2f
        /*06c2*/ 	.short	(.L_331 - .L_330)
	.align		4
.L_330:
        /*06c4*/ 	.word	index@(_ZN2at6native29vectorized_elementwise_kernelILi8ENS0_13AUnaryFunctorIfffNS0_15binary_internal10DivFunctorIfEEEESt5arrayIPcLm2EEEEviT0_T1_)
        /*06c8*/ 	.word	0x00000004


	//----- nvinfo : EIATTR_FRAME_SIZE
	.align		4
.L_331:
        /*06cc*/ 	.byte	0x04, 0x11
        /*06ce*/ 	.short	(.L_333 - .L_332)
	.align		4
.L_332:
        /*06d0*/ 	.word	index@(_ZN2at6native29vectorized_elementwise_kernelILi8ENS0_13AUnaryFunctorIfffNS0_15binary_internal10DivFunctorIfEEEESt5arrayIPcLm2EEEEviT0_T1_)
        /*06d4*/ 	.word	0x00000000


	//----- nvinfo : EIATTR_REGCOUNT
	.align		4
.L_333:
        /*06d8*/ 	.byte	0x04, 0x2f
        /*06da*/ 	.short	(.L_335 - .L_334)
	.align		4
.L_334:
        /*06dc*/ 	.word	index@(_ZN2at6native29vectorized_elementwise_kernelILi4ENS0_13AUnaryFunctorIfffNS0_15binary_internal10DivFunctorIfEEEESt5arrayIPcLm2EEEEviT0_T1_)
        /*06e0*/ 	.word	0x00000020


	//----- nvinfo : EIATTR_FRAME_SIZE
	.align		4
.L_335:
        /*06e4*/ 	.byte	0x04, 0x11
        /*06e6*/ 	.short	(.L_337 - .L_336)
	.align		4
.L_336:
        /*06e8*/ 	.word	index@(_ZN2at6native29vectorized_elementwise_kernelILi4ENS0_13AUnaryFunctorIfffNS0_15binary_internal10DivFunctorIfEEEESt5arrayIPcLm2EEEEviT0_T1_)
        /*06ec*/ 	.word	0x00000000


	//----- nvinfo : EIATTR_REGCOUNT
	.align		4
.L_337:
        /*06f0*/ 	.byte	0x04, 0x2f
        /*06f2*/ 	.short	(.L_339 - .L_338)
	.align		4
.L_338:
        /*06f4*/ 	.word	index@(_ZN2at6native29vectorized_elementwise_kernelILi2ENS0_13AUnaryFunctorIfffNS0_15binary_internal10DivFunctorIfEEEESt5arrayIPcLm2EEEEviT0_T1_)
        /*06f8*/ 	.word	0x00000020


	//----- nvinfo : EIATTR_FRAME_SIZE
	.align		4
.L_339:
        /*06fc*/ 	.byte	0x04, 0x11
        /*06fe*/ 	.short	(.L_341 - .L_340)
	.align		4
.L_340:
        /*0700*/ 	.word	index@(_ZN2at6native29vectorized_elementwise_kernelILi2ENS0_13AUnaryFunctorIfffNS0_15binary_internal10DivFunctorIfEEEESt5arrayIPcLm2EEEEviT0_T1_)
        /*0704*/ 	.word	0x00000000


	//----- nvinfo : EIATTR_REGCOUNT
	.align		4
.L_341:
        /*0708*/ 	.byte	0x04, 0x2f
        /*070a*/ 	.short	(.L_343 - .L_342)
	.align		4
.L_342:
        /*070c*/ 	.word	index@(_ZN2at6native27unrolled_elementwise_kernelINS0_13AUnaryFunctorIfffNS0_15binary_internal10DivFunctorIfEEEESt5arrayIPcLm2EELi4E23TrivialOffsetCalculatorILi1EjESB_NS0_6memory15LoadWithoutCastENSC_16StoreWithoutCastEEEviT_T0_T2_T3_T4_T5_)
        /*0710*/ 	.word	0x00000017


	//----- nvinfo : EIATTR_FRAME_SIZE
	.align		4
.L_343:
        /*0714*/ 	.byte	0x04, 0x11
        /*0716*/ 	.short	(.L_345 - .L_344)
	.align		4
.L_344:
        /*0718*/ 	.word	index@(_ZN2at6native27unrolled_elementwise_kernelINS0_13AUnaryFunctorIfffNS0_15binary_internal10DivFunctorIfEEEESt5arrayIPcLm2EELi4E23TrivialOffsetCalculatorILi1EjESB_NS0_6memory15LoadWithoutCastENSC_16StoreWithoutCastEEEviT_T0_T2_T3_T4_T5_)
        /*071c*/ 	.word	0x00000000


	//----- nvinfo : EIATTR_REGCOUNT
	.align		4
.L_345:
        /*0720*/ 	.byte	0x04, 0x2f
        /*0722*/ 	.short	(.L_347 - .L_346)
	.align		4
.L_346:
        /*0724*/ 	.word	index@(_ZN2at6native18elementwise_kernelILi128ELi2EZNS0_22gpu_kernel_impl_nocastINS0_13AUnaryFunctorIfffNS0_15binary_internal10DivFunctorIfEEEEEEvRNS_18TensorIteratorBaseERKT_EUliE_EEviT1_)
        /*0728*/ 	.word	0x00000014


	//----- nvinfo : EIATTR_FRAME_SIZE
	.align		4
.L_347:
        /*072c*/ 	.byte	0x04, 0x11
        /*072e*/ 	.short	(.L_349 - .L_348)
	.align		4
.L_348:
        /*0730*/ 	.word	index@(_ZN2at6native18elementwise_kernelILi128ELi2EZNS0_22gpu_kernel_impl_nocastINS0_13AUnaryFunctorIfffNS0_15binary_internal10DivFunctorIfEEEEEEvRNS_18TensorIteratorBaseERKT_EUliE_EEviT1_)
        /*0734*/ 	.word	0x00000000


	//----- nvinfo : EIATTR_REGCOUNT
	.align		4
.L_349:
        /*0738*/ 	.byte	0x04, 0x2f
        /*073a*/ 	.short	(.L_351 - .L_350)
	.align		4
.L_350:
        /*073c*/ 	.word	index@(_ZN2at6native27unrolled_elementwise_kernelINS0_13AUnaryFunctorIfffNS0_15binary_internal10DivFunctorIfEEEESt5arrayIPcLm2EELi4E23TrivialOffsetCalculatorILi1EjESB_NS0_6memory12LoadWithCastILi1EEENSC_13StoreWithCastILi1EEEEEviT_T0_T2_T3_T4_T5_)
        /*0740*/ 	.word	0x0000001e


	//----- nvinfo : EIATTR_FRAME_SIZE
	.align		4
.L_351:
        /*0744*/ 	.byte	0x04, 0x11
        /*0746*/ 	.short	(.L_353 - .L_352)
	.align		4
.L_352:
        /*0748*/ 	.word	index@(_ZN2at6native27unrolled_elementwise_kernelINS0_13AUnaryFunctorIfffNS0_15binary_internal10DivFunctorIfEEEESt5arrayIPcLm2EELi4E23TrivialOffsetCalculatorILi1EjESB_NS0_6memory12LoadWithCastILi1EEENSC_13StoreWithCastILi1EEEEEviT_T0_T2_T3_T4_T5_)
        /*074c*/ 	.word	0x00000000


	//----- nvinfo : EIATTR_REGCOUNT
	.align		4
.L_353:
        /*0750*/ 	.byte	0x04, 0x2f
        /*0752*/ 	.short	(.L_355 - .L_354)
	.align		4
.L_354:
        /*0754*/ 	.word	index@(_ZN2at6native18elementwise_kernelILi128ELi4EZNS0_15gpu_kernel_implINS0_13AUnaryFunctorIfffNS0_15binary_internal10DivFunctorIfEEEEEEvRNS_18TensorIteratorBaseERKT_EUliE_EEviT1_)
        /*0758*/ 	.word	0x00000018


	//----- nvinfo : EIATTR_FRAME_SIZE
	.align		4
.L_355:
        /*075c*/ 	.byte	0x04, 0x11
        /*075e*/ 	.short	(.L_357 - .L_356)
	.align		4
.L_356:
        /*0760*/ 	.word	index@(_ZN2at6native18elementwise_kernelILi128ELi4EZNS0_15gpu_kernel_implINS0_13AUnaryFunctorIfffNS0_15binary_internal10DivFunctorIfEEEEEEvRNS_18TensorIteratorBaseERKT_EUliE_EEviT1_)
        /*0764*/ 	.word	0x00000000


	//----- nvinfo : EIATTR_REGCOUNT
	.align		4
.L_357:
        /*0768*/ 	.byte	0x04, 0x2f
        /*076a*/ 	.short	(.L_359 - .L_358)
	.align		4
.L_358:
        /*076c*/ 	.word	index@(_ZN2at6native29vectorized_elementwise_kernelILi8ENS0_13BUnaryFunctorIfffNS0_15binary_internal10DivFunctorIfEEEESt5arrayIPcLm2EEEEviT0_T1_)
        /*0770*/ 	.word	0x00000004


	//----- nvinfo : EIATTR_FRAME_SIZE
	.align		4
.L_359:
        /*0774*/ 	.byte	0x04, 0x11
        /*0776*/ 	.short	(.L_361 - .L_360)
	.align		4
.L_360:
        /*0778*/ 	.word	index@(_ZN2at6native29vectorized_elementwise_kernelILi8ENS0_13BUnaryFunctorIfffNS0_15binary_internal10DivFunctorIfEEEESt5arrayIPcLm2EEEEviT0_T1_)
        /*077c*/ 	.word	0x00000000


	//----- nvinfo : EIATTR_REGCOUNT
	.align		4
.L_361:
        /*0780*/ 	.byte	0x04, 0x2f
        /*0782*/ 	.short	(.L_363 - .L_362)
	.align		4
.L_362:
        /*0784*/ 	.word	index@(_ZN2at6native29vectorized_elementwise_kernelILi4ENS0_13BUnaryFunctorIfffNS0_15binary_internal10DivFunctorIfEEEESt5arrayIPcLm2EEEEviT0_T1_)
        /*0788*/ 	.word	0x00000020


	//----- nvinfo : EIATTR_FRAME_SIZE
	.align		4
.L_363:
        /*078c*/ 	.byte	0x04, 0x11
        /*078e*/ 	.short	(.L_365 - .L_364)
	.align		4
.L_364:
        /*0790*/ 	.word	index@(_ZN2at6native29vectorized_elementwise_kernelILi4ENS0_13BUnaryFunctorIfffNS0_15binary_internal10DivFunctorIfEEEESt5arrayIPcLm2EEEEviT0_T1_)
        /*0794*/ 	.word	0x00000000


	//----- nvinfo : EIATTR_REGCOUNT
	.align		4
.L_365:
        /*0798*/ 	.byte	0x04, 0x2f
        /*079a*/ 	.short	(.L_367 - .L_366)
	.align		4
.L_366:
        /*079c*/ 	.word	index@(_ZN2at6native29vectorized_elementwise_kernelILi2ENS0_13BUnaryFunctorIfffNS0_15binary_internal10DivFunctorIfEEEESt5arrayIPcLm2EEEEviT0_T1_)
        /*07a0*/ 	.word	0x00000020


	//----- nvinfo : EIATTR_FRAME_SIZE
	.align		4
.L_367:
        /*07a4*/ 	.byte	0x04, 0x11
        /*07a6*/ 	.short	(.L_369 - .L_368)
	.align		4
.L_368:
        /*07a8*/ 	.word	index@(_ZN2at6native29vectorized_elementwise_kernelILi2ENS0_13BUnaryFunctorIfffNS0_15binary_internal10DivFunctorIfEEEESt5arrayIPcLm2EEEEviT0_T1_)
        /*07ac*/ 	.word	0x00000000


	//----- nvinfo : EIATTR_REGCOUNT
	.align		4
.L_369:
        /*07b0*/ 	.byte	0x04, 0x2f
        /*07b2*/ 	.short	(.L_371 - .L_370)
	.align		4
.L_370:
        /*07b4*/ 	.word	index@(_ZN2at6native27unrolled_elementwise_kernelINS0_13BUnaryFunctorIfffNS0_15binary_internal10DivFunctorIfEEEESt5arrayIPcLm2EELi4E23TrivialOffsetCalculatorILi1EjESB_NS0_6memory15LoadWithoutCastENSC_16StoreWithoutCastEEEviT_T0_T2_T3_T4_T5_)
        /*07b8*/ 	.word	0x00000018


	//----- nvinfo : EIATTR_FRAME_SIZE
	.align		4
.L_371:
        /*07bc*/ 	.byte	0x04, 0x11
        /*07be*/ 	.short	(.L_373 - .L_372)
	.align		4
.L_372:
        /*07c0*/ 	.word	index@(_ZN2at6native27unrolled_elementwise_kernelINS0_13BUnaryFunctorIfffNS0_15binary_internal10DivFunctorIfEEEESt5arrayIPcLm2EELi4E23TrivialOffsetCalculatorILi1EjESB_NS0_6memory15LoadWithoutCastENSC_16StoreWithoutCastEEEviT_T0_T2_T3_T4_T5_)
        /*07c4*/ 	.word	0x00000000


	//----- nvinfo : EIATTR_REGCOUNT
	.align		4
.L_373:
        /*07c8*/ 	.byte	0x04, 0x2f
        /*07ca*/ 	.short	(.L_375 - .L_374)
	.align		4
.L_374:
        /*07cc*/ 	.word	index@(_ZN2at6native18elementwise_kernelILi128ELi2EZNS0_22gpu_kernel_impl_nocastINS0_13BUnaryFunctorIfffNS0_15binary_internal10DivFunctorIfEEEEEEvRNS_18TensorIteratorBaseERKT_EUliE_EEviT1_)
        /*07d0*/ 	.word	0x00000014


	//----- nvinfo : EIATTR_FRAME_SIZE
	.align		4
.L_375:
        /*07d4*/ 	.byte	0x04, 0x11
        /*07d6*/ 	.short	(.L_377 - .L_376)
	.align		4
.L_376:
        /*07d8*/ 	.word	index@(_ZN2at6native18elementwise_kernelILi128ELi2EZNS0_22gpu_kernel_impl_nocastINS0_13BUnaryFunctorIfffNS0_15binary_internal10DivFunctorIfEEEEEEvRNS_18TensorIteratorBaseERKT_EUliE_EEviT1_)
        /*07dc*/ 	.word	0x00000000


	//----- nvinfo : EIATTR_REGCOUNT
	.align		4
.L_377:
        /*07e0*/ 	.byte	0x04, 0x2f
        /*07e2*/ 	.short	(.L_379 - .L_378)
	.align		4
.L_378:
        /*07e4*/ 	.word	index@(_ZN2at6native27unrolled_elementwise_kernelINS0_13BUnaryFunctorIfffNS0_15binary_internal10DivFunctorIfEEEESt5arrayIPcLm2EELi4E23TrivialOffsetCalculatorILi1EjESB_NS0_6memory12LoadWithCastILi1EEENSC_13StoreWithCastILi1EEEEEviT_T0_T2_T3_T4_T5_)
        /*07e8*/ 	.word	0x0000001d


	//----- nvinfo : EIATTR_FRAME_SIZE
	.align		4
.L_379:
        /*07ec*/ 	.byte	0x04, 0x11
        /*07ee*/ 	.short	(.L_381 - .L_380)
	.align		4
.L_380:
        /*07f0*/ 	.word	index@(_ZN2at6native27unrolled_elementwise_kernelINS0_13BUnaryFunctorIfffNS0_15binary_internal10DivFunctorIfEEEESt5arrayIPcLm2EELi4E23TrivialOffsetCalculatorILi1EjESB_NS0_6memory12LoadWithCastILi1EEENSC_13StoreWithCastILi1EEEEEviT_T0_T2_T3_T4_T5_)
        /*07f4*/ 	.word	0x00000000


	//----- nvinfo : EIATTR_REGCOUNT
	.align		4
.L_381:
        /*07f8*/ 	.byte	0x04, 0x2f
        /*07fa*/ 	.short	(.L_383 - .L_382)
	.align		4
.L_382:
        /*07fc*/ 	.word	index@(_ZN2at6native18elementwise_kernelILi128ELi4EZNS0_15gpu_kernel_implINS0_13BUnaryFunctorIfffNS0_15binary_internal10DivFunctorIfEEEEEEvRNS_18TensorIteratorBaseERKT_EUliE_EEviT1_)
        /*0800*/ 	.word	0x00000018


	//----- nvinfo : EIATTR_FRAME_SIZE
	.align		4
.L_383:
        /*0804*/ 	.byte	0x04, 0x11
        /*0806*/ 	.short	(.L_385 - .L_384)
	.align		4
.L_384:
        /*0808*/ 	.word	index@(_ZN2at6native18elementwise_kernelILi128ELi4EZNS0_15gpu_kernel_implINS0_13BUnaryFunctorIfffNS0_15binary_internal10DivFunctorIfEEEEEEvRNS_18TensorIteratorBaseERKT_EUliE_EEviT1_)
        /*080c*/ 	.word	0x00000000


	//----- nvinfo : EIATTR_REGCOUNT
	.align		4
.L_385:
        /*0810*/ 	.byte	0x04, 0x2f
        /*0812*/ 	.short	(.L_387 - .L_386)
	.align		4
.L_386:
        /*0814*/ 	.word	index@(_ZN2at6native29vectorized_elementwise_kernelILi8ENS0_13BinaryFunctorIfffNS0_15binary_internal10DivFunctorIfEEEESt5arrayIPcLm3EEEEviT0_T1_)
        /*0818*/ 	.word	0x00000004


	//----- nvinfo : EIATTR_FRAME_SIZE
	.align		4
.L_387:
        /*081c*/ 	.byte	0x04, 0x11
        /*081e*/ 	.short	(.L_389 - .L_388)
	.align		4
.L_388:
        /*0820*/ 	.word	index@(_ZN2at6native29vectorized_elementwise_kernelILi8ENS0_13BinaryFunctorIfffNS0_15binary_internal10DivFunctorIfEEEESt5arrayIPcLm3EEEEviT0_T1_)
        /*0824*/ 	.word	0x00000000


	//----- nvinfo : EIATTR_REGCOUNT
	.align		4
.L_389:
        /*0828*/ 	.byte	0x04, 0x2f
        /*082a*/ 	.short	(.L_391 - .L_390)
	.align		4
.L_390:
        /*082c*/ 	.word	index@(_ZN2at6native29vectorized_elementwise_kernelILi4ENS0_13BinaryFunctorIfffNS0_15binary_internal10DivFunctorIfEEEESt5arrayIPcLm3EEEEviT0_T1_)
        /*0830*/ 	.word	0x00000028


	//----- nvinfo : EIATTR_FRAME_SIZE
	.align		4
.L_391:
        /*0834*/ 	.byte	0x04, 0x11
        /*0836*/ 	.short	(.L_393 - .L_392)
	.align		4
.L_392:
        /*0838*/ 	.word	index@(_ZN2at6native29vectorized_elementwise_kernelILi4ENS0_13BinaryFunctorIfffNS0_15binary_internal10DivFunctorIfEEEESt5arrayIPcLm3EEEEviT0_T1_)
        /*083c*/ 	.word	0x00000000


	//----- nvinfo : EIATTR_REGCOUNT
	.align		4
.L_393:
        /*0840*/ 	.byte	0x04, 0x2f
        /*0842*/ 	.short	(.L_395 - .L_394)
	.align		4
.L_394:
        /*0844*/ 	.word	index@(_ZN2at6native29vectorized_elementwise_kernelILi2ENS0_13BinaryFunctorIfffNS0_15binary_internal10DivFunctorIfEEEESt5arrayIPcLm3EEEEviT0_T1_)
        /*0848*/ 	.word	0x00000028


	//----- nvinfo : EIATTR_FRAME_SIZE
	.align		4
.L_395:
        /*084c*/ 	.byte	0x04, 0x11
        /*084e*/ 	.short	(.L_397 - .L_396)
	.align		4
.L_396:
        /*0850*/ 	.word	index@(_ZN2at6native29vectorized_elementwise_kernelILi2ENS0_13BinaryFunctorIfffNS0_15binary_internal10DivFunctorIfEEEESt5arrayIPcLm3EEEEviT0_T1_)
        /*0854*/ 	.word	0x00000000


	//----- nvinfo : EIATTR_REGCOUNT
	.align		4
.L_397:
        /*0858*/ 	.byte	0x04, 0x2f
        /*085a*/ 	.short	(.L_399 - .L_398)
	.align		4
.L_398:
        /*085c*/ 	.word	index@(_ZN2at6native27unrolled_elementwise_kernelINS0_13BinaryFunctorIfffNS0_15binary_internal10DivFunctorIfEEEESt5arrayIPcLm3EELi4E23TrivialOffsetCalculatorILi2EjESA_ILi1EjENS0_6memory15LoadWithoutCastENSD_16StoreWithoutCastEEEviT_T0_T2_T3_T4_T5_)
        /*0860*/ 	.word	0x0000001c


	//----- nvinfo : EIATTR_FRAME_SIZE
	.align		4
.L_399:
        /*0864*/ 	.byte	0x04, 0x11
        /*0866*/ 	.short	(.L_401 - .L_400)
	.align		4
.L_400:
        /*0868*/ 	.word	index@(_ZN2at6native27unrolled_elementwise_kernelINS0_13BinaryFunctorIfffNS0_15binary_internal10DivFunctorIfEEEESt5arrayIPcLm3EELi4E23TrivialOffsetCalculatorILi2EjESA_ILi1EjENS0_6memory15LoadWithoutCastENSD_16StoreWithoutCastEEEviT_T0_T2_T3_T4_T5_)
        /*086c*/ 	.word	0x00000000


	//----- nvinfo : EIATTR_REGCOUNT
	.align		4
.L_401:
        /*0870*/ 	.byte	0x04, 0x2f
        /*0872*/ 	.short	(.L_403 - .L_402)
	.align		4
.L_402:
        /*0874*/ 	.word	index@(_ZN2at6native18elementwise_kernelILi128ELi2EZNS0_22gpu_kernel_impl_nocastINS0_13BinaryFunctorIfffNS0_15binary_internal10DivFunctorIfEEEEEEvRNS_18TensorIteratorBaseERKT_EUliE_EEviT1_)
        /*0878*/ 	.word	0x00000014


	//----- nvinfo : EIATTR_FRAME_SIZE
	.align		4
.L_403:
        /*087c*/ 	.byte	0x04, 0x11
        /*087e*/ 	.short	(.L_405 - .L_404)
	.align		4
.L_404:
        /*0880*/ 	.word	index@(_ZN2at6native18elementwise_kernelILi128ELi2EZNS0_22gpu_kernel_impl_nocastINS0_13BinaryFunctorIfffNS0_15binary_internal10DivFunctorIfEEEEEEvRNS_18TensorIteratorBaseERKT_EUliE_EEviT1_)
        /*0884*/ 	.word	0x00000000


	//----- nvinfo : EIATTR_REGCOUNT
	.align		4
.L_405:
        /*0888*/ 	.byte	0x04, 0x2f
        /*088a*/ 	.short	(.L_407 - .L_406)
	.align		4
.L_406:
        /*088c*/ 	.word	index@(_ZN2at6native27unrolled_elementwise_kernelINS0_13BinaryFunctorIfffNS0_15binary_internal10DivFunctorIfEEEESt5arrayIPcLm3EELi4E23TrivialOffsetCalculatorILi2EjESA_ILi1EjENS0_6memory12LoadWithCastILi2EEENSD_13StoreWithCastILi1EEEEEviT_T0_T2_T3_T4_T5_)
        /*0890*/ 	.word	0x00000020


	//----- nvinfo : EIATTR_FRAME_SIZE
	.align		4
.L_407:
        /*0894*/ 	.byte	0x04, 0x11
        /*0896*/ 	.short	(.L_409 - .L_408)
	.align		4
.L_408:
        /*0898*/ 	.word	index@(_ZN2at6native27unrolled_elementwise_kernelINS0_13BinaryFunctorIfffNS0_15binary_internal10DivFunctorIfEEEESt5arrayIPcLm3EELi4E23TrivialOffsetCalculatorILi2EjESA_ILi1EjENS0_6memory12LoadWithCastILi2EEENSD_13StoreWithCastILi1EEEEEviT_T0_T2_T3_T4_T5_)
        /*089c*/ 	.word	0x00000000


	//----- nvinfo : EIATTR_REGCOUNT
	.align		4
.L_409:
        /*08a0*/ 	.byte	0x04, 0x2f
        /*08a2*/ 	.short	(.L_411 - .L_410)
	.align		4
.L_410:
        /*08a4*/ 	.word	index@(_ZN2at6native18elementwise_kernelILi128ELi4EZNS0_15gpu_kernel_implINS0_13BinaryFunctorIfffNS0_15binary_internal10DivFunctorIfEEEEEEvRNS_18TensorIteratorBaseERKT_EUliE_EEviT1_)
        /*08a8*/ 	.word	0x00000018


	//----- nvinfo : EIATTR_FRAME_SIZE
	.align		4
.L_411:
        /*08ac*/ 	.byte	0x04, 0x11
        /*08ae*/ 	.short	(.L_413 - .L_412)
	.align		4
.L_412:
        /*08b0*/ 	.word	index@(_ZN2at6native18elementwise_kernelILi128ELi4EZNS0_15gpu_kernel_implINS0_13BinaryFunctorIfffNS0_15binary_internal10DivFunctorIfEEEEEEvRNS_18TensorIteratorBaseERKT_EUliE_EEviT1_)
        /*08b4*/ 	.word	0x00000000


	//----- nvinfo : EIATTR_REGCOUNT
	.align		4
.L_413:
        /*08b8*/ 	.byte	0x04, 0x2f
        /*08ba*/ 	.short	(.L_415 - .L_414)
	.align		4
.L_414:
        /*08bc*/ 	.word	index@(_ZN2at6native29vectorized_elementwise_kernelILi8ENS0_13AUnaryFunctorIN3c107complexIdEES5_S5_NS0_15binary_internal10DivFunctorIS5_EEEESt5arrayIPcLm2EEEEviT0_T1_)
        /*08c0*/ 	.word	0x00000004


	//----- nvinfo : EIATTR_FRAME_SIZE
	.align		4
.L_415:
        /*08c4*/ 	.byte	0x04, 0x11
        /*08c6*/ 	.short	(.L_417 - .L_416)
	.align		4
.L_416:
        /*08c8*/ 	.word	index@(_ZN2at6native29vectorized_elementwise_kernelILi8ENS0_13AUnaryFunctorIN3c107complexIdEES5_S5_NS0_15binary_internal10DivFunctorIS5_EEEESt5arrayIPcLm2EEEEviT0_T1_)
        /*08cc*/ 	.word	0x00000000


	//----- nvinfo : EIATTR_REGCOUNT
	.align		4
.L_417:
        /*08d0*/ 	.byte	0x04, 0x2f
        /*08d2*/ 	.short	(.L_419 - .L_418)
	.align		4
.L_418:
        /*08d4*/ 	.word	index@(_ZN2at6native29vectorized_elementwise_kernelILi4ENS0_13AUnaryFunctorIN3c107complexIdEES5_S5_NS0_15binary_internal10DivFunctorIS5_EEEESt5arrayIPcLm2EEEEviT0_T1_)
        /*08d8*/ 	.word	0x0000003a


	//----- nvinfo : EIATTR_FRAME_SIZE
	.align		4
.L_419:
        /*08dc*/ 	.byte	0x04, 0x11
        /*08de*/ 	.short	(.L_421 - .L_420)
	.align		4
.L_420:
        /*08e0*/ 	.word	index@($__internal_35_$__cuda_sm20_div_rn_f64_full)
        /*08e4*/ 	.word	0x00000000


	//----- nvinfo : EIATTR_FRAME_SIZE
	.align		4
.L_421:
        /*08e8*/ 	.byte	0x04, 0x11
        /*08ea*/ 	.short	(.L_423 - .L_422)
	.align		4
.L_422:
        /*08ec*/ 	.word	index@($__internal_34_$__cuda_sm20_dblrcp_rn_slowpath_v3)
        /*08f0*/ 	.word	0x00000000


	//----- nvinfo : EIATTR_FRAME_SIZE
	.align		4
.L_423:
        /*08f4*/ 	.byte	0x04, 0x11
        /*08f6*/ 	.short	(.L_425 - .L_424)
	.align		4
.L_424:
        /*08f8*/ 	.word	index@(_ZN2at6native29vectorized_elementwise_kernelILi4ENS0_13AUnaryFunctorIN3c107complexIdEES5_S5_NS0_15binary_internal10DivFunctorIS5_EEEESt5arrayIPcLm2EEEEviT0_T1_)
        /*08fc*/ 	.word	0x00000000


	//----- nvinfo : EIATTR_REGCOUNT
	.align		4
.L_425:
        /*0900*/ 	.byte	0x04, 0x2f
        /*0902*/ 	.short	(.L_427 - .L_426)
	.align		4
.L_426:
        /*0904*/ 	.word	index@(_ZN2at6native29vectorized_elementwise_kernelILi2ENS0_13AUnaryFunctorIN3c107complexIdEES5_S5_NS0_15binary_internal10DivFunctorIS5_EEEESt5arrayIPcLm2EEEEviT0_T1_)
        /*0908*/ 	.word	0x0000003a


	//----- nvinfo : EIATTR_FRAME_SIZE
	.align		4
.L_427:
        /*090c*/ 	.byte	0x04, 0x11
        /*090e*/ 	.short	(.L_429 - .L_428)
	.align		4
.L_428:
        /*0910*/ 	.word	index@($__internal_33_$__cuda_sm20_div_rn_f64_full)
        /*0914*/ 	.word	0x00000000


	//----- nvinfo : EIATTR_FRAME_SIZE
	.align		4
.L_429:
        /*0918*/ 	.byte	0x04, 0x11
        /*091a*/ 	.short	(.L_431 - .L_430)
	.align		4
.L_430:
        /*091c*/ 	.word	index@($__internal_32_$__cuda_sm20_dblrcp_rn_slowpath_v3)
        /*0920*/ 	.word	0x00000000


	//----- nvinfo : EIATTR_FRAME_SIZE
	.align		4
.L_431:
        /*0924*/ 	.byte	0x04, 0x11
        /*0926*/ 	.short	(.L_433 - .L_432)
	.align		4
.L_432:
        /*0928*/ 	.word	index@(_ZN2at6native29vectorized_elementwise_kernelILi2ENS0_13AUnaryFunctorIN3c107complexIdEES5_S5_NS0_15binary_internal10DivFunctorIS5_EEEESt5arrayIPcLm2EEEEviT0_T1_)
        /*092c*/ 	.word	0x00000000


	//----- nvinfo : EIATTR_REGCOUNT
	.align		4
.L_433:
        /*0930*/ 	.byte	0x04, 0x2f
        /*0932*/ 	.short	(.L_435 - .L_434)
	.align		4
.L_434:
        /*0934*/ 	.word	index@(_ZN2at6native27unrolled_elementwise_kernelINS0_13AUnaryFunctorIN3c107complexIdEES5_S5_NS0_15binary_internal10DivFunctorIS5_EEEESt5arrayIPcLm2EELi4E23TrivialOffsetCalculatorILi1EjESE_NS0_6memory15LoadWithoutCastENSF_16StoreWithoutCastEEEviT_T0_T2_T3_T4_T5_)
        /*0938*/ 	.word	0x00000030


	//----- nvinfo : EIATTR_FRAME_SIZE
	.align		4
.L_435:
        /*093c*/ 	.byte	0x04, 0x11
        /*093e*/ 	.short	(.L_437 - .L_436)
	.align		4
.L_436:
        /*0940*/ 	.word	index@($__internal_31_$__cuda_sm20_div_rn_f64_full)
        /*0944*/ 	.word	0x00000000


	//----- nvinfo : EIATTR_FRAME_SIZE
	.align		4
.L_437:
        /*0948*/ 	.byte	0x04, 0x11
        /*094a*/ 	.short	(.L_439 - .L_438)
	.align		4
.L_438:
        /*094c*/ 	.word	index@($__internal_30_$__cuda_sm20_dblrcp_rn_slowpath_v3)
        /*0950*/ 	.word	0x00000000


	//----- nvinfo : EIATTR_FRAME_SIZE
	.align		4
.L_439:
        /*0954*/ 	.byte	0x04, 0x11
        /*0956*/ 	.short	(.L_441 - .L_440)
	.align		4
.L_440:
        /*0958*/ 	.word	index@(_ZN2at6native27unrolled_elementwise_kernelINS0_13AUnaryFunctorIN3c107complexIdEES5_S5_NS0_15binary_internal10DivFunctorIS5_EEEESt5arrayIPcLm2EELi4E23TrivialOffsetCalculatorILi1EjESE_NS0_6memory15LoadWithoutCastENSF_16StoreWithoutCastEEEviT_T0_T2_T3_T4_T5_)
        /*095c*/ 	.word	0x00000000


	//----- nvinfo : EIATTR_REGCOUNT
	.align		4
.L_441:
        /*0960*/ 	.byte	0x04, 0x2f
        /*0962*/ 	.short	(.L_443 - .L_442)
	.align		4
.L_442:
        /*0964*/ 	.word	index@(_ZN2at6native18elementwise_kernelILi128ELi2EZNS0_22gpu_kernel_impl_nocastINS0_13AUnaryFunctorIN3c107complexIdEES6_S6_NS0_15binary_internal10DivFunctorIS6_EEEEEEvRNS_18TensorIteratorBaseERKT_EUliE_EEviT1_)
        /*0968*/ 	.word	0x00000022


	//----- nvinfo : EIATTR_FRAME_SIZE
	.align		4
.L_443:
        /*096c*/ 	.byte	0x04, 0x11
        /*096e*/ 	.short	(.L_445 - .L_444)
	.align		4
.L_444:
        /*0970*/ 	.word	index@($__internal_29_$__cuda_sm20_div_rn_f64_full)
        /*0974*/ 	.word	0x00000000


	//----- nvinfo : EIATTR_FRAME_SIZE
	.align		4
.L_445:
        /*0978*/ 	.byte	0x04, 0x11
        /*097a*/ 	.short	(.L_447 - .L_446)
	.align		4
.L_446:
        /*097c*/ 	.word	index@($__internal_28_$__cuda_sm20_dblrcp_rn_slowpath_v3)
        /*0980*/ 	.word	0x00000000


	//----- nvinfo : EIATTR_FRAME_SIZE
	.align		4
.L_447:
        /*0984*/ 	.byte	0x04, 0x11
        /*0986*/ 	.short	(.L_449 - .L_448)
	.align		4
.L_448:
        /*0988*/ 	.word	index@(_ZN2at6native18elementwise_kernelILi128ELi2EZNS0_22gpu_kernel_impl_nocastINS0_13AUnaryFunctorIN3c107complexIdEES6_S6_NS0_15binary_internal10DivFunctorIS6_EEEEEEvRNS_18TensorIteratorBaseERKT_EUliE_EEviT1_)
        /*098c*/ 	.word	0x00000000


	//----- nvinfo : EIATTR_REGCOUNT
	.align		4
.L_449:
        /*0990*/ 	.byte	0x04, 0x2f
        /*0992*/ 	.short	(.L_451 - .L_450)
	.align		4
.L_450:
        /*0994*/ 	.word	index@(_ZN2at6native27unrolled_elementwise_kernelINS0_13AUnaryFunctorIN3c107complexIdEES5_S5_NS0_15binary_internal10DivFunctorIS5_EEEESt5arrayIPcLm2EELi4E23TrivialOffsetCalculatorILi1EjESE_NS0_6memory12LoadWithCastILi1EEENSF_13StoreWithCastILi1EEEEEviT_T0_T2_T3_T4_T5_)
        /*0998*/ 	.word	0x0000002e


	//----- nvinfo : EIATTR_FRAME_SIZE
	.align		4
.L_451:
        /*099c*/ 	.byte	0x04, 0x11
        /*099e*/ 	.short	(.L_453 - .L_452)
	.align		4
.L_452:
        /*09a0*/ 	.word	index@($__internal_27_$__cuda_sm20_div_rn_f64_full)
        /*09a4*/ 	.word	0x00000000


	//----- nvinfo : EIATTR_FRAME_SIZE
	.align		4
.L_453:
        /*09a8*/ 	.byte	0x04, 0x11
        /*09aa*/ 	.short	(.L_455 - .L_454)
	.align		4
.L_454:
        /*09ac*/ 	.word	index@($__internal_26_$__cuda_sm20_dblrcp_rn_slowpath_v3)
        /*09b0*/ 	.word	0x00000000


	//----- nvinfo : EIATTR_FRAME_SIZE
	.align		4
.L_455:
        /*09b4*/ 	.byte	0x04, 0x11
        /*09b6*/ 	.short	(.L_457 - .L_456)
	.align		4
.L_456:
        /*09b8*/ 	.word	index@(_ZN2at6native27unrolled_elementwise_kernelINS0_13AUnaryFunctorIN3c107complexIdEES5_S5_NS0_15binary_internal10DivFunctorIS5_EEEESt5arrayIPcLm2EELi4E23TrivialOffsetCalculatorILi1EjESE_NS0_6memory12LoadWithCastILi1EEENSF_13StoreWithCastILi1EEEEEviT_T0_T2_T3_T4_T5_)
        /*09bc*/ 	.word	0x00000000


	//----- nvinfo : EIATTR_REGCOUNT
	.align		4
.L_457:
        /*09c0*/ 	.byte	0x04, 0x2f
        /*09c2*/ 	.short	(.L_459 - .L_458)
	.align		4
.L_458:
        /*09c4*/ 	.word	index@(_ZN2at6native18elementwise_kernelILi128ELi4EZNS0_15gpu_kernel_implINS0_13AUnaryFunctorIN3c107complexIdEES6_S6_NS0_15binary_internal10DivFunctorIS6_EEEEEEvRNS_18TensorIteratorBaseERKT_EUliE_EEviT1_)
        /*09c8*/ 	.word	0x0000001e


	//----- nvinfo : EIATTR_FRAME_SIZE
	.align		4
.L_459:
        /*09cc*/ 	.byte	0x04, 0x11
        /*09ce*/ 	.short	(.L_461 - .L_460)
	.align		4
.L_460:
        /*09d0*/ 	.word	index@($__internal_25_$__cuda_sm20_div_rn_f64_full)
        /*09d4*/ 	.word	0x00000000


	//----- nvinfo : EIATTR_FRAME_SIZE
	.align		4
.L_461:
        /*09d8*/ 	.byte	0x04, 0x11
        /*09da*/ 	.short	(.L_463 - .L_462)
	.align		4
.L_462:
        /*09dc*/ 	.word	index@($__internal_24_$__cuda_sm20_dblrcp_rn_slowpath_v3)
        /*09e0*/ 	.word	0x00000000


	//----- nvinfo : EIATTR_FRAME_SIZE
	.align		4
.L_463:
        /*09e4*/ 	.byte	0x04, 0x11
        /*09e6*/ 	.short	(.L_465 - .L_464)
	.align		4
.L_464:
        /*09e8*/ 	.word	index@(_ZN2at6native18elementwise_kernelILi128ELi4EZNS0_15gpu_kernel_implINS0_13AUnaryFunctorIN3c107complexIdEES6_S6_NS0_15binary_internal10DivFunctorIS6_EEEEEEvRNS_18TensorIteratorBaseERKT_EUliE_EEviT1_)
        /*09ec*/ 	.word	0x00000000


	//----- nvinfo : EIATTR_REGCOUNT
	.align		4
.L_465:
        /*09f0*/ 	.byte	0x04, 0x2f
        /*09f2*/ 	.short	(.L_467 - .L_466)
	.align		4
.L_466:
        /*09f4*/ 	.word	index@(_ZN2at6native29vectorized_elementwise_kernelILi8ENS0_13BUnaryFunctorIN3c107complexIdEES5_S5_NS0_15binary_internal10DivFunctorIS5_EEEESt5arrayIPcLm2EEEEviT0_T1_)
        /*09f8*/ 	.word	0x00000004


	//----- nvinfo : EIATTR_FRAME_SIZE
	.align		4
.L_467:
        /*09fc*/ 	.byte	0x04, 0x11
        /*09fe*/ 	.short	(.L_469 - .L_468)
	.align		4
.L_468:
        /*0a00*/ 	.word	index@(_ZN2at6native29vectorized_elementwise_kernelILi8ENS0_13BUnaryFunctorIN3c107complexIdEES5_S5_NS0_15binary_internal10DivFunctorIS5_EEEESt5arrayIPcLm2EEEEviT0_T1_)
        /*0a04*/ 	.word	0x00000000


	//----- nvinfo : EIATTR_REGCOUNT
	.align		4
.L_469:
        /*0a08*/ 	.byte	0x04, 0x2f
        /*0a0a*/ 	.short	(.L_471 - .L_470)
	.align		4
.L_470:
        /*0a0c*/ 	.word	index@(_ZN2at6native29vectorized_elementwise_kernelILi4ENS0_13BUnaryFunctorIN3c107complexIdEES5_S5_NS0_15binary_internal10DivFunctorIS5_EEEESt5arrayIPcLm2EEEEviT0_T1_)
        /*0a10*/ 	.word	0x00000046


	//----- nvinfo : EIATTR_FRAME_SIZE
	.align		4
.L_471:
        /*0a14*/ 	.byte	0x04, 0x11
        /*0a16*/ 	.short	(.L_473 - .L_472)
	.align		4
.L_472:
        /*0a18*/ 	.word	index@($__internal_23_$__cuda_sm20_div_rn_f64_full)
        /*0a1c*/ 	.word	0x00000000


	//----- nvinfo : EIATTR_FRAME_SIZE
	.align		4
.L_473:
        /*0a20*/ 	.byte	0x04, 0x11
        /*0a22*/ 	.short	(.L_475 - .L_474)
	.align		4
.L_474:
        /*0a24*/ 	.word	index@($__internal_22_$__cuda_sm20_dblrcp_rn_slowpath_v3)
        /*0a28*/ 	.word	0x00000000


	//----- nvinfo : EIATTR_FRAME_SIZE
	.align		4
.L_475:
        /*0a2c*/ 	.byte	0x04, 0x11
        /*0a2e*/ 	.short	(.L_477 - .L_476)
	.align		4
.L_476:
        /*0a30*/ 	.word	index@(_ZN2at6native29vectorized_elementwise_kernelILi4ENS0_13BUnaryFunctorIN3c107complexIdEES5_S5_NS0_15binary_internal10DivFunctorIS5_EEEESt5arrayIPcLm2EEEEviT0_T1_)
        /*0a34*/ 	.word	0x00000000


	//----- nvinfo : EIATTR_REGCOUNT
	.align		4
.L_477:
        /*0a38*/ 	.byte	0x04, 0x2f
        /*0a3a*/ 	.short	(.L_479 - .L_478)
	.align		4
.L_478:
        /*0a3c*/ 	.word	index@(_ZN2at6native29vectorized_elementwise_kernelILi2ENS0_13BUnaryFunctorIN3c107complexIdEES5_S5_NS0_15binary_internal10DivFunctorIS5_EEEESt5arrayIPcLm2EEEEviT0_T1_)
        /*0a40*/ 	.word	0x00000046


	//----- nvinfo : EIATTR_FRAME_SIZE
	.align		4
.L_479:
        /*0a44*/ 	.byte	0x04, 0x11
        /*0a46*/ 	.short	(.L_481 - .L_480)
	.align		4
.L_480:
        /*0a48*/ 	.word	index@($__internal_21_$__cuda_sm20_div_rn_f64_full)
        /*0a4c*/ 	.word	0x00000000


	//----- nvinfo : EIATTR_FRAME_SIZE
	.align		4
.L_481:
        /*0a50*/ 	.byte	0x04, 0x11
        /*0a52*/ 	.short	(.L_483 - .L_482)
	.align		4
.L_482:
        /*0a54*/ 	.word	index@($__internal_20_$__cuda_sm20_dblrcp_rn_slowpath_v3)
        /*0a58*/ 	.word	0x00000000


	//----- nvinfo : EIATTR_FRAME_SIZE
	.align		4
.L_483:
        /*0a5c*/ 	.byte	0x04, 0x11
        /*0a5e*/ 	.short	(.L_485 - .L_484)
	.align		4
.L_484:
        /*0a60*/ 	.word	index@(_ZN2at6native29vectorized_elementwise_kernelILi2ENS0_13BUnaryFunctorIN3c107complexIdEES5_S5_NS0_15binary_internal10DivFunctorIS5_EEEESt5arrayIPcLm2EEEEviT0_T1_)
        /*0a64*/ 	.word	0x00000000


	//----- nvinfo : EIATTR_REGCOUNT
	.align		4
.L_485:
        /*0a68*/ 	.byte	0x04, 0x2f
        /*0a6a*/ 	.short	(.L_487 - .L_486)
	.align		4
.L_486:
        /*0a6c*/ 	.word	index@(_ZN2at6native27unrolled_elementwise_kernelINS0_13BUnaryFunctorIN3c107complexIdEES5_S5_NS0_15binary_internal10DivFunctorIS5_EEEESt5arrayIPcLm2EELi4E23TrivialOffsetCalculatorILi1EjESE_NS0_6memory15LoadWithoutCastENSF_16StoreWithoutCastEEEviT_T0_T2_T3_T4_T5_)
        /*0a70*/ 	.word	0x00000036


	//----- nvinfo : EIATTR_FRAME_SIZE
	.align		4
.L_487:
        /*0a74*/ 	.byte	0x04, 0x11
        /*0a76*/ 	.short	(.L_489 - .L_488)
	.align		4
.L_488:
        /*0a78*/ 	.word	index@($__internal_19_$__cuda_sm20_div_rn_f64_full)
        /*0a7c*/ 	.word	0x00000000


	//----- nvinfo : EIATTR_FRAME_SIZE
	.align		4
.L_489:
        /*0a80*/ 	.byte	0x04, 0x11
        /*0a82*/ 	.short	(.L_491 - .L_490)
	.align		4
.L_490:
        /*0a84*/ 	.word	index@($__internal_18_$__cuda_sm20_dblrcp_rn_slowpath_v3)
        /*0a88*/ 	.word	0x00000000


	//----- nvinfo : EIATTR_FRAME_SIZE
	.align		4
.L_491:
        /*0a8c*/ 	.byte	0x04, 0x11
        /*0a8e*/ 	.short	(.L_493 - .L_492)
	.align		4
.L_492:
        /*0a90*/ 	.word	index@(_ZN2at6native27unrolled_elementwise_kernelINS0_13BUnaryFunctorIN3c107complexIdEES5_S5_NS0_15binary_internal10DivFunctorIS5_EEEESt5arrayIPcLm2EELi4E23TrivialOffsetCalculatorILi1EjESE_NS0_6memory15LoadWithoutCastENSF_16StoreWithoutCastEEEviT_T0_T2_T3_T4_T5_)
        /*0a94*/ 	.word	0x00000000


	//----- nvinfo : EIATTR_REGCOUNT
	.align		4
.L_493:
        /*0a98*/ 	.byte	0x04, 0x2f
        /*0a9a*/ 	.short	(.L_495 - .L_494)
	.align		4
.L_494:
        /*0a9c*/ 	.word	index@(_ZN2at6native18elementwise_kernelILi128ELi2EZNS0_22gpu_kernel_impl_nocastINS0_13BUnaryFunctorIN3c107complexIdEES6_S6_NS0_15binary_internal10DivFunctorIS6_EEEEEEvRNS_18TensorIteratorBaseERKT_EUliE_EEviT1_)
        /*0aa0*/ 	.word	0x00000026


	//----- nvinfo : EIATTR_FRAME_SIZE
	.align		4
.L_495:
        /*0aa4*/ 	.byte	0x04, 0x11
        /*0aa6*/ 	.short	(.L_497 - .L_496)
	.align		4
.L_496:
        /*0aa8*/ 	.word	index@($__internal_17_$__cuda_sm20_div_rn_f64_full)
        /*0aac*/ 	.word	0x00000000


	//----- nvinfo : EIATTR_FRAME_SIZE
	.align		4
.L_497:
        /*0ab0*/ 	.byte	0x04, 0x11
        /*0ab2*/ 	.short	(.L_499 - .L_498)
	.align		4
.L_498:
        /*0ab4*/ 	.word	index@($__internal_16_$__cuda_sm20_dblrcp_rn_slowpath_v3)
        /*0ab8*/ 	.word	0x00000000


	//----- nvinfo : EIATTR_FRAME_SIZE
	.align		4
.L_499:
        /*0abc*/ 	.byte	0x04, 0x11
        /*0abe*/ 	.short	(.L_501 - .L_500)
	.align		4
.L_500:
        /*0ac0*/ 	.word	index@(_ZN2at6native18elementwise_kernelILi128ELi2EZNS0_22gpu_kernel_impl_nocastINS0_13BUnaryFunctorIN3c107complexIdEES6_S6_NS0_15binary_internal10DivFunctorIS6_EEEEEEvRNS_18TensorIteratorBaseERKT_EUliE_EEviT1_)
        /*0ac4*/ 	.word	0x00000000


	//----- nvinfo : EIATTR_REGCOUNT
	.align		4
.L_501:
        /*0ac8*/ 	.byte	0x04, 0x2f
        /*0aca*/ 	.short	(.L_503 - .L_502)
	.align		4
.L_502:
        /*0acc*/ 	.word	index@(_ZN2at6native27unrolled_elementwise_kernelINS0_13BUnaryFunctorIN3c107complexIdEES5_S5_NS0_15binary_internal10DivFunctorIS5_EEEESt5arrayIPcLm2EELi4E23TrivialOffsetCalculatorILi1EjESE_NS0_6memory12LoadWithCastILi1EEENSF_13StoreWithCastILi1EEEEEviT_T0_T2_T3_T4_T5_)
        /*0ad0*/ 	.word	0x00000036


	//----- nvinfo : EIATTR_FRAME_SIZE
	.align		4
.L_503:
        /*0ad4*/ 	.byte	0x04, 0x11
        /*0ad6*/ 	.short	(.L_505 - .L_504)
	.align		4
.L_504:
        /*0ad8*/ 	.word	index@($__internal_15_$__cuda_sm20_div_rn_f64_full)
        /*0adc*/ 	.word	0x00000000


	//----- nvinfo : EIATTR_FRAME_SIZE
	.align		4
.L_505:
        /*0ae0*/ 	.byte	0x04, 0x11
        /*0ae2*/ 	.short	(.L_507 - .L_506)
	.align		4
.L_506:
        /*0ae4*/ 	.word	index@($__internal_14_$__cuda_sm20_dblrcp_rn_slowpath_v3)
        /*0ae8*/ 	.word	0x00000000


	//----- nvinfo : EIATTR_FRAME_SIZE
	.align		4
.L_507:
        /*0aec*/ 	.byte	0x04, 0x11
        /*0aee*/ 	.short	(.L_509 - .L_508)
	.align		4
.L_508:
        /*0af0*/ 	.word	index@(_ZN2at6native27unrolled_elementwise_kernelINS0_13BUnaryFunctorIN3c107complexIdEES5_S5_NS0_15binary_internal10DivFunctorIS5_EEEESt5arrayIPcLm2EELi4E23TrivialOffsetCalculatorILi1EjESE_NS0_6memory12LoadWithCastILi1EEENSF_13StoreWithCastILi1EEEEEviT_T0_T2_T3_T4_T5_)
        /*0af4*/ 	.word	0x00000000


	//----- nvinfo : EIATTR_REGCOUNT
	.align		4
.L_509:
        /*0af8*/ 	.byte	0x04, 0x2f
        /*0afa*/ 	.short	(.L_511 - .L_510)
	.align		4
.L_510:
        /*0afc*/ 	.word	index@(_ZN2at6native18elementwise_kernelILi128ELi4EZNS0_15gpu_kernel_implINS0_13BUnaryFunctorIN3c107complexIdEES6_S6_NS0_15binary_internal10DivFunctorIS6_EEEEEEvRNS_18TensorIteratorBaseERKT_EUliE_EEviT1_)
        /*0b00*/ 	.word	0x0000002c


	//----- nvinfo : EIATTR_FRAME_SIZE
	.align		4
.L_511:
        /*0b04*/ 	.byte	0x04, 0x11
        /*0b06*/ 	.short	(.L_513 - .L_512)
	.align		4
.L_512:
        /*0b08*/ 	.word	index@($__internal_13_$__cuda_sm20_div_rn_f64_full)
        /*0b0c*/ 	.word	0x00000000


	//----- nvinfo : EIATTR_FRAME_SIZE
	.align		4
.L_513:
        /*0b10*/ 	.byte	0x04, 0x11
        /*0b12*/ 	.short	(.L_515 - .L_514)
	.align		4
.L_514:
        /*0b14*/ 	.word	index@($__internal_12_$__cuda_sm20_dblrcp_rn_slowpath_v3)
        /*0b18*/ 	.word	0x00000000


	//----- nvinfo : EIATTR_FRAME_SIZE
	.align		4
.L_515:
        /*0b1c*/ 	.byte	0x04, 0x11
        /*0b1e*/ 	.short	(.L_517 - .L_516)
	.align		4
.L_516:
        /*0b20*/ 	.word	index@(_ZN2at6native18elementwise_kernelILi128ELi4EZNS0_15gpu_kernel_implINS0_13BUnaryFunctorIN3c107complexIdEES6_S6_NS0_15binary_internal10DivFunctorIS6_EEEEEEvRNS_18TensorIteratorBaseERKT_EUliE_EEviT1_)
        /*0b24*/ 	.word	0x00000000


	//----- nvinfo : EIATTR_REGCOUNT
	.align		4
.L_517:
        /*0b28*/ 	.byte	0x04, 0x2f
        /*0b2a*/ 	.short	(.L_519 - .L_518)
	.align		4
.L_518:
        /*0b2c*/ 	.word	index@(_ZN2at6native29vectorized_elementwise_kernelILi8ENS0_13BinaryFunctorIN3c107complexIdEES5_S5_NS0_15binary_internal10DivFunctorIS5_EEEESt5arrayIPcLm3EEEEviT0_T1_)
        /*0b30*/ 	.word	0x00000004


	//----- nvinfo : EIATTR_FRAME_SIZE
	.align		4
.L_519:
        /*0b34*/ 	.byte	0x04, 0x11
        /*0b36*/ 	.short	(.L_521 - .L_520)
	.align		4
.L_520:
        /*0b38*/ 	.word	index@(_ZN2at6native29vectorized_elementwise_kernelILi8ENS0_13BinaryFunctorIN3c107complexIdEES5_S5_NS0_15binary_internal10DivFunctorIS5_EEEESt5arrayIPcLm3EEEEviT0_T1_)
        /*0b3c*/ 	.word	0x00000000


	//----- nvinfo : EIATTR_REGCOUNT
	.align		4
.L_521:
        /*0b40*/ 	.byte	0x04, 0x2f
        /*0b42*/ 	.short	(.L_523 - .L_522)
	.align		4
.L_522:
        /*0b44*/ 	.word	index@(_ZN2at6native29vectorized_elementwise_kernelILi4ENS0_13BinaryFunctorIN3c107complexIdEES5_S5_NS0_15binary_internal10DivFunctorIS5_EEEESt5arrayIPcLm3EEEEviT0_T1_)
        /*0b48*/ 	.word	0x0000005c


	//----- nvinfo : EIATTR_FRAME_SIZE
	.align		4
.L_523:
        /*0b4c*/ 	.byte	0x04, 0x11
        /*0b4e*/ 	.short	(.L_525 - .L_524)
	.align		4
.L_524:
        /*0b50*/ 	.word	index@($__internal_11_$__cuda_sm20_div_rn_f64_full)
        /*0b54*/ 	.word	0x00000000


	//----- nvinfo : EIATTR_FRAME_SIZE
	.align		4
.L_525:
        /*0b58*/ 	.byte	0x04, 0x11
        /*0b5a*/ 	.short	(.L_527 - .L_526)
	.align		4
.L_526:
        /*0b5c*/ 	.word	index@($__internal_10_$__cuda_sm20_dblrcp_rn_slowpath_v3)
        /*0b60*/ 	.word	0x00000000


	//----- nvinfo : EIATTR_FRAME_SIZE
	.align		4
.L_527:
        /*0b64*/ 	.byte	0x04, 0x11
        /*0b66*/ 	.short	(.L_529 - .L_528)
	.align		4
.L_528:
        /*0b68*/ 	.word	index@(_ZN2at6native29vectorized_elementwise_kernelILi4ENS0_13BinaryFunctorIN3c107complexIdEES5_S5_NS0_15binary_internal10DivFunctorIS5_EEEESt5arrayIPcLm3EEEEviT0_T1_)
        /*0b6c*/ 	.word	0x00000000


	//----- nvinfo : EIATTR_REGCOUNT
	.align		4
.L_529:
        /*0b70*/ 	.byte	0x04, 0x2f
        /*0b72*/ 	.short	(.L_531 - .L_530)
	.align		4
.L_530:
        /*0b74*/ 	.word	index@(_ZN2at6native29vectorized_elementwise_kernelILi2ENS0_13BinaryFunctorIN3c107complexIdEES5_S5_NS0_15binary_internal10DivFunctorIS5_EEEESt5arrayIPcLm3EEEEviT0_T1_)
        /*0b78*/ 	.word	0x0000005c


	//----- nvinfo : EIATTR_FRAME_SIZE
	.align		4
.L_531:
        /*0b7c*/ 	.byte	0x04, 0x11
        /*0b7e*/ 	.short	(.L_533 - .L_532)
	.align		4
.L_532:
        /*0b80*/ 	.word	index@($__internal_9_$__cuda_sm20_div_rn_f64_full)
        /*0b84*/ 	.word	0x00000000


	//----- nvinfo : EIATTR_FRAME_SIZE
	.align		4
.L_533:
        /*0b88*/ 	.byte	0x04, 0x11
        /*0b8a*/ 	.short	(.L_535 - .L_534)
	.align		4
.L_534:
        /*0b8c*/ 	.word	index@($__internal_8_$__cuda_sm20_dblrcp_rn_slowpath_v3)
        /*0b90*/ 	.word	0x00000000


	//----- nvinfo : EIATTR_FRAME_SIZE
	.align		4
.L_535:
        /*0b94*/ 	.byte	0x04, 0x11
        /*0b96*/ 	.short	(.L_537 - .L_536)
	.align		4
.L_536:
        /*0b98*/ 	.word	index@(_ZN2at6native29vectorized_elementwise_kernelILi2ENS0_13BinaryFunctorIN3c107complexIdEES5_S5_NS0_15binary_internal10DivFunctorIS5_EEEESt5arrayIPcLm3EEEEviT0_T1_)
        /*0b9c*/ 	.word	0x00000000


	//----- nvinfo : EIATTR_REGCOUNT
	.align		4
.L_537:
        /*0ba0*/ 	.byte	0x04, 0x2f
        /*0ba2*/ 	.short	(.L_539 - .L_538)
	.align		4
.L_538:
        /*0ba4*/ 	.word	index@(_ZN2at6native27unrolled_elementwise_kernelINS0_13BinaryFunctorIN3c107complexIdEES5_S5_NS0_15binary_internal10DivFunctorIS5_EEEESt5arrayIPcLm3EELi4E23TrivialOffsetCalculatorILi2EjESD_ILi1EjENS0_6memory15LoadWithoutCastENSG_16StoreWithoutCastEEEviT_T0_T2_T3_T4_T5_)
        /*0ba8*/ 	.word	0x0000003e


	//----- nvinfo : EIATTR_FRAME_SIZE
	.align		4
.L_539:
        /*0bac*/ 	.byte	0x04, 0x11
        /*0bae*/ 	.short	(.L_541 - .L_540)
	.align		4
.L_540:
        /*0bb0*/ 	.word	index@($__internal_7_$__cuda_sm20_div_rn_f64_full)
        /*0bb4*/ 	.word	0x00000000


	//----- nvinfo : EIATTR_FRAME_SIZE
	.align		4
.L_541:
        /*0bb8*/ 	.byte	0x04, 0x11
        /*0bba*/ 	.short	(.L_543 - .L_542)
	.align		4
.L_542:
        /*0bbc*/ 	.word	index@($__internal_6_$__cuda_sm20_dblrcp_rn_slowpath_v3)
        /*0bc0*/ 	.word	0x00000000


	//----- nvinfo : EIATTR_FRAME_SIZE
	.align		4
.L_543:
        /*0bc4*/ 	.byte	0x04, 0x11
        /*0bc6*/ 	.short	(.L_545 - .L_544)
	.align		4
.L_544:
        /*0bc8*/ 	.word	index@(_ZN2at6native27unrolled_elementwise_kernelINS0_13BinaryFunctorIN3c107complexIdEES5_S5_NS0_15binary_internal10DivFunctorIS5_EEEESt5arrayIPcLm3EELi4E23TrivialOffsetCalculatorILi2EjESD_ILi1EjENS0_6memory15LoadWithoutCastENSG_16StoreWithoutCastEEEviT_T0_T2_T3_T4_T5_)
        /*0bcc*/ 	.word	0x00000000


	//----- nvinfo : EIATTR_REGCOUNT
	.align		4
.L_545:
        /*0bd0*/ 	.byte	0x04, 0x2f
        /*0bd2*/ 	.short	(.L_547 - .L_546)
	.align		4
.L_546:
        /*0bd4*/ 	.word	index@(_ZN2at6native18elementwise_kernelILi128ELi2EZNS0_22gpu_kernel_impl_nocastINS0_13BinaryFunctorIN3c107complexIdEES6_S6_NS0_15binary_internal10DivFunctorIS6_EEEEEEvRNS_18TensorIteratorBaseERKT_EUliE_EEviT1_)
        /*0bd8*/ 	.word	0x00000026


	//----- nvinfo : EIATTR_FRAME_SIZE
	.align		4
.L_547:
        /*0bdc*/ 	.byte	0x04, 0x11
        /*0bde*/ 	.short	(.L_549 - .L_548)
	.align		4
.L_548:
        /*0be0*/ 	.word	index@($__internal_5_$__cuda_sm20_div_rn_f64_full)
        /*0be4*/ 	.word	0x00000000


	//----- nvinfo : EIATTR_FRAME_SIZE
	.align		4
.L_549:
        /*0be8*/ 	.byte	0x04, 0x11
        /*0bea*/ 	.short	(.L_551 - .L_550)
	.align		4
.L_550:
        /*0bec*/ 	.word	index@($__internal_4_$__cuda_sm20_dblrcp_rn_slowpath_v3)
        /*0bf0*/ 	.word	0x00000000


	//----- nvinfo : EIATTR_FRAME_SIZE
	.align		4
.L_551:
        /*0bf4*/ 	.byte	0x04, 0x11
        /*0bf6*/ 	.short	(.L_553 - .L_552)
	.align		4
.L_552:
        /*0bf8*/ 	.word	index@(_ZN2at6native18elementwise_kernelILi128ELi2EZNS0_22gpu_kernel_impl_nocastINS0_13BinaryFunctorIN3c107complexIdEES6_S6_NS0_15binary_internal10DivFunctorIS6_EEEEEEvRNS_18TensorIteratorBaseERKT_EUliE_EEviT1_)
        /*0bfc*/ 	.word	0x00000000


	//----- nvinfo : EIATTR_REGCOUNT
	.align		4
.L_553:
        /*0c00*/ 	.byte	0x04, 0x2f
        /*0c02*/ 	.short	(.L_555 - .L_554)
	.align		4
.L_554:
        /*0c04*/ 	.word	index@(_ZN2at6native27unrolled_elementwise_kernelINS0_13BinaryFunctorIN3c107complexIdEES5_S5_NS0_15binary_internal10DivFunctorIS5_EEEESt5arrayIPcLm3EELi4E23TrivialOffsetCalculatorILi2EjESD_ILi1EjENS0_6memory12LoadWithCastILi2EEENSG_13StoreWithCastILi1EEEEEviT_T0_T2_T3_T4_T5_)
        /*0c08*/ 	.word	0x0000003c


	//----- nvinfo : EIATTR_FRAME_SIZE
	.align		4
.L_555:
        /*0c0c*/ 	.byte	0x04, 0x11
        /*0c0e*/ 	.short	(.L_557 - .L_556)
	.align		4
.L_556:
        /*0c10*/ 	.word	index@($__internal_3_$__cuda_sm20_div_rn_f64_full)
        /*0c14*/ 	.word	0x00000000


	//----- nvinfo : EIATTR_FRAME_SIZE
	.align		4
.L_557:
        /*0c18*/ 	.byte	0x04, 0x11
        /*0c1a*/ 	.short	(.L_559 - .L_558)
	.align		4
.L_558:
        /*0c1c*/ 	.word	index@($__internal_2_$__cuda_sm20_dblrcp_rn_slowpath_v3)
        /*0c20*/ 	.word	0x00000000


	//----- nvinfo : EIATTR_FRAME_SIZE
	.align		4
.L_559:
        /*0c24*/ 	.byte	0x04, 0x11
        /*0c26*/ 	.short	(.L_561 - .L_560)
	.align		4
.L_560:
        /*0c28*/ 	.word	index@(_ZN2at6native27unrolled_elementwise_kernelINS0_13BinaryFunctorIN3c107complexIdEES5_S5_NS0_15binary_internal10DivFunctorIS5_EEEESt5arrayIPcLm3EELi4E23TrivialOffsetCalculatorILi2EjESD_ILi1EjENS0_6memory12LoadWithCastILi2EEENSG_13StoreWithCastILi1EEEEEviT_T0_T2_T3_T4_T5_)
        /*0c2c*/ 	.word	0x00000000


	//----- nvinfo : EIATTR_REGCOUNT
	.align		4
.L_561:
        /*0c30*/ 	.byte	0x04, 0x2f
        /*0c32*/ 	.short	(.L_563 - .L_562)
	.align		4
.L_562:
        /*0c34*/ 	.word	index@(_ZN2at6native18elementwise_kernelILi128ELi4EZNS0_15gpu_kernel_implINS0_13BinaryFunctorIN3c107complexIdEES6_S6_NS0_15binary_internal10DivFunctorIS6_EEEEEEvRNS_18TensorIteratorBaseERKT_EUliE_EEviT1_)
        /*0c38*/ 	.word	0x00000022


	//----- nvinfo : EIATTR_FRAME_SIZE
	.align		4
.L_563:
        /*0c3c*/ 	.byte	0x04, 0x11
        /*0c3e*/ 	.short	(.L_565 - .L_564)
	.align		4
.L_564:
        /*0c40*/ 	.word	index@($__internal_1_$__cuda_sm20_div_rn_f64_full)
        /*0c44*/ 	.word	0x00000000


	//----- nvinfo : EIATTR_FRAME_SIZE
	.align		4
.L_565:
        /*0c48*/ 	.byte	0x04, 0x11
        /*0c4a*/ 	.short	(.L_567 - .L_566)
	.align		4
.L_566:
        /*0c4c*/ 	.word	index@($__internal_0_$__cuda_sm20_dblrcp_rn_slowpath_v3)
        /*0c50*/ 	.word	0x00000000


	//----- nvinfo : EIATTR_FRAME_SIZE
	.align		4
.L_567:
        /*0c54*/ 	.byte	0x04, 0x11
        /*0c56*/ 	.short	(.L_569 - .L_568)
	.align		4
.L_568:
        /*0c58*/ 	.word	index@(_ZN2at6native18elementwise_kernelILi128ELi4EZNS0_15gpu_kernel_implINS0_13BinaryFunctorIN3c107complexIdEES6_S6_NS0_15binary_internal10DivFunctorIS6_EEEEEEvRNS_18TensorIteratorBaseERKT_EUliE_EEviT1_)
        /*0c5c*/ 	.word	0x00000000


	//----- nvinfo : EIATTR_REGCOUNT
	.align		4
.L_569:
        /*0c60*/ 	.byte	0x04, 0x2f
        /*0c62*/ 	.short	(.L_571 - .L_570)
	.align		4
.L_570:
        /*0c64*/ 	.word	index@(_ZN2at6native29vectorized_elementwise_kernelILi8ENS0_13AUnaryFunctorIN3c107complexIfEES5_S5_NS0_15binary_internal10DivFunctorIS5_EEEESt5arrayIPcLm2EEEEviT0_T1_)
        /*0c68*/ 	.word	0x00000004


	//----- nvinfo : EIATTR_FRAME_SIZE
	.align		4
.L_571:
        /*0c6c*/ 	.byte	0x04, 0x11
        /*0c6e*/ 	.short	(.L_573 - .L_572)
	.align		4
.L_572:
        /*0c70*/ 	.word	index@(_ZN2at6native29vectorized_elementwise_kernelILi8ENS0_13AUnaryFunctorIN3c107complexIfEES5_S5_NS0_15binary_internal10DivFunctorIS5_EEEESt5arrayIPcLm2EEEEviT0_T1_)
        /*0c74*/ 	.word	0x00000000


	//----- nvinfo : EIATTR_REGCOUNT
	.align		4
.L_573:
        /*0c78*/ 	.byte	0x04, 0x2f
        /*0c7a*/ 	.short	(.L_575 - .L_574)
	.align		4
.L_574:
        /*0c7c*/ 	.word	index@(_ZN2at6native29vectorized_elementwise_kernelILi4ENS0_13AUnaryFunctorIN3c107complexIfEES5_S5_NS0_15binary_internal10DivFunctorIS5_EEEESt5arrayIPcLm2EEEEviT0_T1_)
        /*0c80*/ 	.word	0x00000020


	//----- nvinfo : EIATTR_FRAME_SIZE
	.align		4
.L_575:
        /*0c84*/ 	.byte	0x04, 0x11
        /*0c86*/ 	.short	(.L_577 - .L_576)
	.align		4
.L_576:
        /*0c88*/ 	.word	index@(_ZN2at6native29vectorized_elementwise_kernelILi4ENS0_13AUnaryFunctorIN3c107complexIfEES5_S5_NS0_15binary_internal10DivFunctorIS5_EEEESt5arrayIPcLm2EEEEviT0_T1_)
        /*0c8c*/ 	.word	0x00000000


	//----- nvinfo : EIATTR_REGCOUNT
	.align		4
.L_577:
        /*0c90*/ 	.byte	0x04, 0x2f
        /*0c92*/ 	.short	(.L_579 - .L_578)
	.align		4
.L_578:
        /*0c94*/ 	.word	index@(_ZN2at6native29vectorized_elementwise_kernelILi2ENS0_13AUnaryFunctorIN3c107complexIfEES5_S5_NS0_15binary_internal10DivFunctorIS5_EEEESt5arrayIPcLm2EEEEviT0_T1_)
        /*0c98*/ 	.word	0x00000020


	//----- nvinfo : EIATTR_FRAME_SIZE
	.align		4
.L_579:
        /*0c9c*/ 	.byte	0x04, 0x11
        /*0c9e*/ 	.short	(.L_581 - .L_580)
	.align		4
.L_580:
        /*0ca0*/ 	.word	index@(_ZN2at6native29vectorized_elementwise_kernelILi2ENS0_13AUnaryFunctorIN3c107complexIfEES5_S5_NS0_15binary_internal10DivFunctorIS5_EEEESt5arrayIPcLm2EEEEviT0_T1_)
        /*0ca4*/ 	.word	0x00000000


	//----- nvinfo : EIATTR_REGCOUNT
	.align		4
.L_581:
        /*0ca8*/ 	.byte	0x04, 0x2f
        /*0caa*/ 	.short	(.L_583 - .L_582)
	.align		4
.L_582:
        /*0cac*/ 	.word	index@(_ZN2at6native27unrolled_elementwise_kernelINS0_13AUnaryFunctorIN3c107complexIfEES5_S5_NS0_15binary_internal10DivFunctorIS5_EEEESt5arrayIPcLm2EELi4E23TrivialOffsetCalculatorILi1EjESE_NS0_6memory15LoadWithoutCastENSF_16StoreWithoutCastEEEviT_T0_T2_T3_T4_T5_)
        /*0cb0*/ 	.word	0x00000018


	//----- nvinfo : EIATTR_FRAME_SIZE
	.align		4
.L_583:
        /*0cb4*/ 	.byte	0x04, 0x11
        /*0cb6*/ 	.short	(.L_585 - .L_584)
	.align		4
.L_584:
        /*0cb8*/ 	.word	index@(_ZN2at6native27unrolled_elementwise_kernelINS0_13AUnaryFunctorIN3c107complexIfEES5_S5_NS0_15binary_internal10DivFunctorIS5_EEEESt5arrayIPcLm2EELi4E23TrivialOffsetCalculatorILi1EjESE_NS0_6memory15LoadWithoutCastENSF_16StoreWithoutCastEEEviT_T0_T2_T3_T4_T5_)
        /*0cbc*/ 	.word	0x00000000


	//----- nvinfo : EIATTR_REGCOUNT
	.align		4
.L_585:
        /*0cc0*/ 	.byte	0x04, 0x2f
        /*0cc2*/ 	.short	(.L_587 - .L_586)
	.align		4
.L_586:
        /*0cc4*/ 	.word	index@(_ZN2at6native18elementwise_kernelILi128ELi2EZNS0_22gpu_kernel_impl_nocastINS0_13AUnaryFunctorIN3c107complexIfEES6_S6_NS0_15binary_internal10DivFunctorIS6_EEEEEEvRNS_18TensorIteratorBaseERKT_EUliE_EEviT1_)
        /*0cc8*/ 	.word	0x00000014


	//----- nvinfo : EIATTR_FRAME_SIZE
	.align		4
.L_587:
        /*0ccc*/ 	.byte	0x04, 0x11
        /*0cce*/ 	.short	(.L_589 - .L_588)
	.align		4
.L_588:
        /*0cd0*/ 	.word	index@(_ZN2at6native18elementwise_kernelILi128ELi2EZNS0_22gpu_kernel_impl_nocastINS0_13AUnaryFunctorIN3c107complexIfEES6_S6_NS0_15binary_internal10DivFunctorIS6_EEEEEEvRNS_18TensorIteratorBaseERKT_EUliE_EEviT1_)
        /*0cd4*/ 	.word	0x00000000


	//----- nvinfo : EIATTR_REGCOUNT
	.align		4
.L_589:
        /*0cd8*/ 	.byte	0x04, 0x2f
        /*0cda*/ 	.short	(.L_591 - .L_590)
	.align		4
.L_590:
        /*0cdc*/ 	.word	index@(_ZN2at6native27unrolled_elementwise_kernelINS0_13AUnaryFunctorIN3c107complexIfEES5_S5_NS0_15binary_internal10DivFunctorIS5_EEEESt5arrayIPcLm2EELi4E23TrivialOffsetCalculatorILi1EjESE_NS0_6memory12LoadWithCastILi1EEENSF_13StoreWithCastILi1EEEEEviT_T0_T2_T3_T4_T5_)
        /*0ce0*/ 	.word	0x00000020


	//----- nvinfo : EIATTR_FRAME_SIZE
	.align		4
.L_591:
        /*0ce4*/ 	.byte	0x04, 0x11
        /*0ce6*/ 	.short	(.L_593 - .L_592)
	.align		4
.L_592:
        /*0ce8*/ 	.word	index@(_ZN2at6native27unrolled_elementwise_kernelINS0_13AUnaryFunctorIN3c107complexIfEES5_S5_NS0_15binary_internal10DivFunctorIS5_EEEESt5arrayIPcLm2EELi4E23TrivialOffsetCalculatorILi1EjESE_NS0_6memory12LoadWithCastILi1EEENSF_13StoreWithCastILi1EEEEEviT_T0_T2_T3_T4_T5_)
        /*0cec*/ 	.word	0x00000000


	//----- nvinfo : EIATTR_REGCOUNT
	.align		4
.L_593:
        /*0cf0*/ 	.byte	0x04, 0x2f
        /*0cf2*/ 	.short	(.L_595 - .L_594)
	.align		4
.L_594:
        /*0cf4*/ 	.word	index@(_ZN2at6native18elementwise_kernelILi128ELi4EZNS0_15gpu_kernel_implINS0_13AUnaryFunctorIN3c107complexIfEES6_S6_NS0_15binary_internal10DivFunctorIS6_EEEEEEvRNS_18TensorIteratorBaseERKT_EUliE_EEviT1_)
        /*0cf8*/ 	.word	0x00000018


	//----- nvinfo : EIATTR_FRAME_SIZE
	.align		4
.L_595:
        /*0cfc*/ 	.byte	0x04, 0x11
        /*0cfe*/ 	.short	(.L_597 - .L_596)
	.align		4
.L_596:
        /*0d00*/ 	.word	index@(_ZN2at6native18elementwise_kernelILi128ELi4EZNS0_15gpu_kernel_implINS0_13AUnaryFunctorIN3c107complexIfEES6_S6_NS0_15binary_internal10DivFunctorIS6_EEEEEEvRNS_18TensorIteratorBaseERKT_EUliE_EEviT1_)
        /*0d04*/ 	.word	0x00000000


	//----- nvinfo : EIATTR_REGCOUNT
	.align		4
.L_597:
        /*0d08*/ 	.byte	0x04, 0x2f
        /*0d0a*/ 	.short	(.L_599 - .L_598)
	.align		4
.L_598:
        /*0d0c*/ 	.word	index@(_ZN2at6native29vectorized_elementwise_kernelILi8ENS0_13BUnaryFunctorIN3c107complexIfEES5_S5_NS0_15binary_internal10DivFunctorIS5_EEEESt5arrayIPcLm2EEEEviT0_T1_)
        /*0d10*/ 	.word	0x00000004


	//----- nvinfo : EIATTR_FRAME_SIZE
	.align		4
.L_599:
        /*0d14*/ 	.byte	0x04, 0x11
        /*0d16*/ 	.short	(.L_601 - .L_600)
	.align		4
.L_600:
        /*0d18*/ 	.word	index@(_ZN2at6native29vectorized_elementwise_kernelILi8ENS0_13BUnaryFunctorIN3c107complexIfEES5_S5_NS0_15binary_internal10DivFunctorIS5_EEEESt5arrayIPcLm2EEEEviT0_T1_)
        /*0d1c*/ 	.word	0x00000000


	//----- nvinfo : EIATTR_REGCOUNT
	.align		4
.L_601:
        /*0d20*/ 	.byte	0x04, 0x2f
        /*0d22*/ 	.short	(.L_603 - .L_602)
	.align		4
.L_602:
        /*0d24*/ 	.word	index@(_ZN2at6native29vectorized_elementwise_kernelILi4ENS0_13BUnaryFunctorIN3c107complexIfEES5_S5_NS0_15binary_internal10DivFunctorIS5_EEEESt5arrayIPcLm2EEEEviT0_T1_)
        /*0d28*/ 	.word	0x00000020


	//----- nvinfo : EIATTR_FRAME_SIZE
	.align		4
.L_603:
        /*0d2c*/ 	.byte	0x04, 0x11
        /*0d2e*/ 	.short	(.L_605 - .L_604)
	.align		4
.L_604:
        /*0d30*/ 	.word	index@(_ZN2at6native29vectorized_elementwise_kernelILi4ENS0_13BUnaryFunctorIN3c107complexIfEES5_S5_NS0_15binary_internal10DivFunctorIS5_EEEESt5arrayIPcLm2EEEEviT0_T1_)
        /*0d34*/ 	.word	0x00000000


	//----- nvinfo : EIATTR_REGCOUNT
	.align		4
.L_605:
        /*0d38*/ 	.byte	0x04, 0x2f
        /*0d3a*/ 	.short	(.L_607 - .L_606)
	.align		4
.L_606:
        /*0d3c*/ 	.word	index@(_ZN2at6native29vectorized_elementwise_kernelILi2ENS0_13BUnaryFunctorIN3c107complexIfEES5_S5_NS0_15binary_internal10DivFunctorIS5_EEEESt5arrayIPcLm2EEEEviT0_T1_)
        /*0d40*/ 	.word	0x00000020


	//----- nvinfo : EIATTR_FRAME_SIZE
	.align		4
.L_607:
        /*0d44*/ 	.byte	0x04, 0x11
        /*0d46*/ 	.short	(.L_609 - .L_608)
	.align		4
.L_608:
        /*0d48*/ 	.word	index@(_ZN2at6native29vectorized_elementwise_kernelILi2ENS0_13BUnaryFunctorIN3c107complexIfEES5_S5_NS0_15binary_internal10DivFunctorIS5_EEEESt5arrayIPcLm2EEEEviT0_T1_)
        /*0d4c*/ 	.word	0x00000000


	//----- nvinfo : EIATTR_REGCOUNT
	.align		4
.L_609:
        /*0d50*/ 	.byte	0x04, 0x2f
        /*0d52*/ 	.short	(.L_611 - .L_610)
	.align		4
.L_610:
        /*0d54*/ 	.word	index@(_ZN2at6native27unrolled_elementwise_kernelINS0_13BUnaryFunctorIN3c107complexIfEES5_S5_NS0_15binary_internal10DivFunctorIS5_EEEESt5arrayIPcLm2EELi4E23TrivialOffsetCalculatorILi1EjESE_NS0_6memory15LoadWithoutCastENSF_16StoreWithoutCastEEEviT_T0_T2_T3_T4_T5_)
        /*0d58*/ 	.word	0x0000001a


	//----- nvinfo : EIATTR_FRAME_SIZE
	.align		4
.L_611:
        /*0d5c*/ 	.byte	0x04, 0x11
        /*0d5e*/ 	.short	(.L_613 - .L_612)
	.align		4
.L_612:
        /*0d60*/ 	.word	index@(_ZN2at6native27unrolled_elementwise_kernelINS0_13BUnaryFunctorIN3c107complexIfEES5_S5_NS0_15binary_internal10DivFunctorIS5_EEEESt5arrayIPcLm2EELi4E23TrivialOffsetCalculatorILi1EjESE_NS0_6memory15LoadWithoutCastENSF_16StoreWithoutCastEEEviT_T0_T2_T3_T4_T5_)
        /*0d64*/ 	.word	0x00000000


	//----- nvinfo : EIATTR_REGCOUNT
	.align		4
.L_613:
        /*0d68*/ 	.byte	0x04, 0x2f
        /*0d6a*/ 	.short	(.L_615 - .L_614)
	.align		4
.L_614:
        /*0d6c*/ 	.word	index@(_ZN2at6native18elementwise_kernelILi128ELi2EZNS0_22gpu_kernel_impl_nocastINS0_13BUnaryFunctorIN3c107complexIfEES6_S6_NS0_15binary_internal10DivFunctorIS6_EEEEEEvRNS_18TensorIteratorBaseERKT_EUliE_EEviT1_)
        /*0d70*/ 	.word	0x00000016


	//----- nvinfo : EIATTR_FRAME_SIZE
	.align		4
.L_615:
        /*0d74*/ 	.byte	0x04, 0x11
        /*0d76*/ 	.short	(.L_617 - .L_616)
	.align		4
.L_616:
        /*0d78*/ 	.word	index@(_ZN2at6native18elementwise_kernelILi128ELi2EZNS0_22gpu_kernel_impl_nocastINS0_13BUnaryFunctorIN3c107complexIfEES6_S6_NS0_15binary_internal10DivFunctorIS6_EEEEEEvRNS_18TensorIteratorBaseERKT_EUliE_EEviT1_)
        /*0d7c*/ 	.word	0x00000000


	//----- nvinfo : EIATTR_REGCOUNT
	.align		4
.L_617:
        /*0d80*/ 	.byte	0x04, 0x2f
        /*0d82*/ 	.short	(.L_619 - .L_618)
	.align		4
.L_618:
        /*0d84*/ 	.word	index@(_ZN2at6native27unrolled_elementwise_kernelINS0_13BUnaryFunctorIN3c107complexIfEES5_S5_NS0_15binary_internal10DivFunctorIS5_EEEESt5arrayIPcLm2EELi4E23TrivialOffsetCalculatorILi1EjESE_NS0_6memory12LoadWithCastILi1EEENSF_13StoreWithCastILi1EEEEEviT_T0_T2_T3_T4_T5_)
        /*0d88*/ 	.word	0x00000020


	//----- nvinfo : EIATTR_FRAME_SIZE
	.align		4
.L_619:
        /*0d8c*/ 	.byte	0x04, 0x11
        /*0d8e*/ 	.short	(.L_621 - .L_620)
	.align		4
.L_620:
        /*0d90*/ 	.word	index@(_ZN2at6native27unrolled_elementwise_kernelINS0_13BUnaryFunctorIN3c107complexIfEES5_S5_NS0_15binary_internal10DivFunctorIS5_EEEESt5arrayIPcLm2EELi4E23TrivialOffsetCalculatorILi1EjESE_NS0_6memory12LoadWithCastILi1EEENSF_13StoreWithCastILi1EEEEEviT_T0_T2_T3_T4_T5_)
        /*0d94*/ 	.word	0x00000000


	//----- nvinfo : EIATTR_REGCOUNT
	.align		4
.L_621:
        /*0d98*/ 	.byte	0x04, 0x2f
        /*0d9a*/ 	.short	(.L_623 - .L_622)
	.align		4
.L_622:
        /*0d9c*/ 	.word	index@(_ZN2at6native18elementwise_kernelILi128ELi4EZNS0_15gpu_kernel_implINS0_13BUnaryFunctorIN3c107complexIfEES6_S6_NS0_15binary_internal10DivFunctorIS6_EEEEEEvRNS_18TensorIteratorBaseERKT_EUliE_EEviT1_)
        /*0da0*/ 	.word	0x00000019


	//----- nvinfo : EIATTR_FRAME_SIZE
	.align		4
.L_623:
        /*0da4*/ 	.byte	0x04, 0x11
        /*0da6*/ 	.short	(.L_625 - .L_624)
	.align		4
.L_624:
        /*0da8*/ 	.word	index@(_ZN2at6native18elementwise_kernelILi128ELi4EZNS0_15gpu_kernel_implINS0_13BUnaryFunctorIN3c107complexIfEES6_S6_NS0_15binary_internal10DivFunctorIS6_EEEEEEvRNS_18TensorIteratorBaseERKT_EUliE_EEviT1_)
        /*0dac*/ 	.word	0x00000000


	//----- nvinfo : EIATTR_REGCOUNT
	.align		4
.L_625:
        /*0db0*/ 	.byte	0x04, 0x2f
        /*0db2*/ 	.short	(.L_627 - .L_626)
	.align		4
.L_626:
        /*0db4*/ 	.word	index@(_ZN2at6native29vectorized_elementwise_kernelILi8ENS0_13BinaryFunctorIN3c107complexIfEES5_S5_NS0_15binary_internal10DivFunctorIS5_EEEESt5arrayIPcLm3EEEEviT0_T1_)
        /*0db8*/ 	.word	0x00000004


	//----- nvinfo : EIATTR_FRAME_SIZE
	.align		4
.L_627:
        /*0dbc*/ 	.byte	0x04, 0x11
        /*0dbe*/ 	.short	(.L_629 - .L_628)
	.align		4
.L_628:
        /*0dc0*/ 	.word	index@(_ZN2at6native29vectorized_elementwise_kernelILi8ENS0_13BinaryFunctorIN3c107complexIfEES5_S5_NS0_15binary_internal10DivFunctorIS5_EEEESt5arrayIPcLm3EEEEviT0_T1_)
        /*0dc4*/ 	.word	0x00000000


	//----- nvinfo : EIATTR_REGCOUNT
	.align		4
.L_629:
        /*0dc8*/ 	.byte	0x04, 0x2f
        /*0dca*/ 	.short	(.L_631 - .L_630)
	.align		4
.L_630:
        /*0dcc*/ 	.word	index@(_ZN2at6native29vectorized_elementwise_kernelILi4ENS0_13BinaryFunctorIN3c107complexIfEES5_S5_NS0_15binary_internal10DivFunctorIS5_EEEESt5arrayIPcLm3EEEEviT0_T1_)
        /*0dd0*/ 	.word	0x0000002c


	//----- nvinfo : EIATTR_FRAME_SIZE
	.align		4
.L_631:
        /*0dd4*/ 	.byte	0x04, 0x11
        /*0dd6*/ 	.short	(.L_633 - .L_632)
	.align		4
.L_632:
        /*0dd8*/ 	.word	index@(_ZN2at6native29vectorized_elementwise_kernelILi4ENS0_13BinaryFunctorIN3c107complexIfEES5_S5_NS0_15binary_internal10DivFunctorIS5_EEEESt5arrayIPcLm3EEEEviT0_T1_)
        /*0ddc*/ 	.word	0x00000000


	//----- nvinfo : EIATTR_REGCOUNT
	.align		4
.L_633:
        /*0de0*/ 	.byte	0x04, 0x2f
        /*0de2*/ 	.short	(.L_635 - .L_634)
	.align		4
.L_634:
        /*0de4*/ 	.word	index@(_ZN2at6native29vectorized_elementwise_kernelILi2ENS0_13BinaryFunctorIN3c107complexIfEES5_S5_NS0_15binary_internal10DivFunctorIS5_EEEESt5arrayIPcLm3EEEEviT0_T1_)
        /*0de8*/ 	.word	0x0000002c


	//----- nvinfo : EIATTR_FRAME_SIZE
	.align		4
.L_635:
        /*0dec*/ 	.byte	0x04, 0x11
        /*0dee*/ 	.short	(.L_637 - .L_636)
	.align		4
.L_636:
        /*0df0*/ 	.word	index@(_ZN2at6native29vectorized_elementwise_kernelILi2ENS0_13BinaryFunctorIN3c107complexIfEES5_S5_NS0_15binary_internal10DivFunctorIS5_EEEESt5arrayIPcLm3EEEEviT0_T1_)
        /*0df4*/ 	.word	0x00000000


	//----- nvinfo : EIATTR_REGCOUNT
	.align		4
.L_637:
        /*0df8*/ 	.byte	0x04, 0x2f
        /*0dfa*/ 	.short	(.L_639 - .L_638)
	.align		4
.L_638:
        /*0dfc*/ 	.word	index@(_ZN2at6native27unrolled_elementwise_kernelINS0_13BinaryFunctorIN3c107complexIfEES5_S5_NS0_15binary_internal10DivFunctorIS5_EEEESt5arrayIPcLm3EELi4E23TrivialOffsetCalculatorILi2EjESD_ILi1EjENS0_6memory15LoadWithoutCastENSG_16StoreWithoutCastEEEviT_T0_T2_T3_T4_T5_)
        /*0e00*/ 	.word	0x00000020


	//----- nvinfo : EIATTR_FRAME_SIZE
	.align		4
.L_639:
        /*0e04*/ 	.byte	0x04, 0x11
        /*0e06*/ 	.short	(.L_641 - .L_640)
	.align		4
.L_640:
        /*0e08*/ 	.word	index@(_ZN2at6native27unrolled_elementwise_kernelINS0_13BinaryFunctorIN3c107complexIfEES5_S5_NS0_15binary_internal10DivFunctorIS5_EEEESt5arrayIPcLm3EELi4E23TrivialOffsetCalculatorILi2EjESD_ILi1EjENS0_6memory15LoadWithoutCastENSG_16StoreWithoutCastEEEviT_T0_T2_T3_T4_T5_)
        /*0e0c*/ 	.word	0x00000000


	//----- nvinfo : EIATTR_REGCOUNT
	.align		4
.L_641:
        /*0e10*/ 	.byte	0x04, 0x2f
        /*0e12*/ 	.short	(.L_643 - .L_642)
	.align		4
.L_642:
        /*0e14*/ 	.word	index@(_ZN2at6native18elementwise_kernelILi128ELi2EZNS0_22gpu_kernel_impl_nocastINS0_13BinaryFunctorIN3c107complexIfEES6_S6_NS0_15binary_internal10DivFunctorIS6_EEEEEEvRNS_18TensorIteratorBaseERKT_EUliE_EEviT1_)
        /*0e18*/ 	.word	0x00000014


	//----- nvinfo : EIATTR_FRAME_SIZE
	.align		4
.L_643:
        /*0e1c*/ 	.byte	0x04, 0x11
        /*0e1e*/ 	.short	(.L_645 - .L_644)
	.align		4
.L_644:
        /*0e20*/ 	.word	index@(_ZN2at6native18elementwise_kernelILi128ELi2EZNS0_22gpu_kernel_impl_nocastINS0_13BinaryFunctorIN3c107complexIfEES6_S6_NS0_15binary_internal10DivFunctorIS6_EEEEEEvRNS_18TensorIteratorBaseERKT_EUliE_EEviT1_)
        /*0e24*/ 	.word	0x00000000


	//----- nvinfo : EIATTR_REGCOUNT
	.align		4
.L_645:
        /*0e28*/ 	.byte	0x04, 0x2f
        /*0e2a*/ 	.short	(.L_647 - .L_646)
	.align		4
.L_646:
        /*0e2c*/ 	.word	index@(_ZN2at6native27unrolled_elementwise_kernelINS0_13BinaryFunctorIN3c107complexIfEES5_S5_NS0_15binary_internal10DivFunctorIS5_EEEESt5arrayIPcLm3EELi4E23TrivialOffsetCalculatorILi2EjESD_ILi1EjENS0_6memory12LoadWithCastILi2EEENSG_13StoreWithCastILi1EEEEEviT_T0_T2_T3_T4_T5_)
        /*0e30*/ 	.word	0x00000028


	//----- nvinfo : EIATTR_FRAME_SIZE
	.align		4
.L_647:
        /*0e34*/ 	.byte	0x04, 0x11
        /*0e36*/ 	.short	(.L_649 - .L_648)
	.align		4
.L_648:
        /*0e38*/ 	.word	index@(_ZN2at6native27unrolled_elementwise_kernelINS0_13BinaryFunctorIN3c107complexIfEES5_S5_NS0_15binary_internal10DivFunctorIS5_EEEESt5arrayIPcLm3EELi4E23TrivialOffsetCalculatorILi2EjESD_ILi1EjENS0_6memory12LoadWithCastILi2EEENSG_13StoreWithCastILi1EEEEEviT_T0_T2_T3_T4_T5_)
        /*0e3c*/ 	.word	0x00000000


	//----- nvinfo : EIATTR_REGCOUNT
	.align		4
.L_649:
        /*0e40*/ 	.byte	0x04, 0x2f
        /*0e42*/ 	.short	(.L_651 - .L_650)
	.align		4
.L_650:
        /*0e44*/ 	.word	index@(_ZN2at6native18elementwise_kernelILi128ELi4EZNS0_15gpu_kernel_implINS0_13BinaryFunctorIN3c107complexIfEES6_S6_NS0_15binary_internal10DivFunctorIS6_EEEEEEvRNS_18TensorIteratorBaseERKT_EUliE_EEviT1_)
        /*0e48*/ 	.word	0x00000019


	//----- nvinfo : EIATTR_FRAME_SIZE
	.align		4
.L_651:
        /*0e4c*/ 	.byte	0x04, 0x11
        /*0e4e*/ 	.short	(.L_653 - .L_652)
	.align		4
.L_652:
        /*0e50*/ 	.word	index@(_ZN2at6native18elementwise_kernelILi128ELi4EZNS0_15gpu_kernel_implINS0_13BinaryFunctorIN3c107complexIfEES6_S6_NS0_15binary_internal10DivFunctorIS6_EEEEEEvRNS_18TensorIteratorBaseERKT_EUliE_EEviT1_)
        /*0e54*/ 	.word	0x00000000


	//----- nvinfo : EIATTR_REGCOUNT
	.align		4
.L_653:
        /*0e58*/ 	.byte	0x04, 0x2f
        /*0e5a*/ 	.short	(.L_655 - .L_654)
	.align		4
.L_654:
        /*0e5c*/ 	.word	index@(_ZN2at6native29vectorized_elementwise_kernelILi8ENS0_13AUnaryFunctorIN3c104HalfES4_S4_NS0_15binary_internal10DivFunctorIS4_EEEESt5arrayIPcLm2EEEEviT0_T1_)
        /*0e60*/ 	.word	0x00000004


	//----- nvinfo : EIATTR_FRAME_SIZE
	.align		4
.L_655:
        /*0e64*/ 	.byte	0x04, 0x11
        /*0e66*/ 	.short	(.L_657 - .L_656)
	.align		4
.L_656:
        /*0e68*/ 	.word	index@(_ZN2at6native29vectorized_elementwise_kernelILi8ENS0_13AUnaryFunctorIN3c104HalfES4_S4_NS0_15binary_internal10DivFunctorIS4_EEEESt5arrayIPcLm2EEEEviT0_T1_)
        /*0e6c*/ 	.word	0x00000000


	//----- nvinfo : EIATTR_REGCOUNT
	.align		4
.L_657:
        /*0e70*/ 	.byte	0x04, 0x2f
        /*0e72*/ 	.short	(.L_659 - .L_658)
	.align		4
.L_658:
        /*0e74*/ 	.word	index@(_ZN2at6native29vectorized_elementwise_kernelILi4ENS0_13AUnaryFunctorIN3c104HalfES4_S4_NS0_15binary_internal10DivFunctorIS4_EEEESt5arrayIPcLm2EEEEviT0_T1_)
        /*0e78*/ 	.word	0x00000020


	//----- nvinfo : EIATTR_FRAME_SIZE
	.align		4
.L_659:
        /*0e7c*/ 	.byte	0x04, 0x11
        /*0e7e*/ 	.short	(.L_661 - .L_660)
	.align		4
.L_660:
        /*0e80*/ 	.word	index@(_ZN2at6native29vectorized_elementwise_kernelILi4ENS0_13AUnaryFunctorIN3c104HalfES4_S4_NS0_15binary_internal10DivFunctorIS4_EEEESt5arrayIPcLm2EEEEviT0_T1_)
        /*0e84*/ 	.word	0x00000000


	//----- nvinfo : EIATTR_REGCOUNT
	.align		4
.L_661:
        /*0e88*/ 	.byte	0x04, 0x2f
        /*0e8a*/ 	.short	(.L_663 - .L_662)
	.align		4
.L_662:
        /*0e8c*/ 	.word	index@(_ZN2at6native29vectorized_elementwise_kernelILi2ENS0_13AUnaryFunctorIN3c104HalfES4_S4_NS0_15binary_internal10DivFunctorIS4_EEEESt5arrayIPcLm2EEEEviT0_T1_)
        /*0e90*/ 	.word	0x00000020


	//----- nvinfo : EIATTR_FRAME_SIZE
	.align		4
.L_663:
        /*0e94*/ 	.byte	0x04, 0x11
        /*0e96*/ 	.short	(.L_665 - .L_664)
	.align		4
.L_664:
        /*0e98*/ 	.word	index@(_ZN2at6native29vectorized_elementwise_kernelILi2ENS0_13AUnaryFunctorIN3c104HalfES4_S4_NS0_15binary_internal10DivFunctorIS4_EEEESt5arrayIPcLm2EEEEviT0_T1_)
        /*0e9c*/ 	.word	0x00000000


	//----- nvinfo : EIATTR_REGCOUNT
	.align		4
.L_665:
        /*0ea0*/ 	.byte	0x04, 0x2f
        /*0ea2*/ 	.short	(.L_667 - .L_666)
	.align		4
.L_666:
        /*0ea4*/ 	.word	index@(_ZN2at6native27unrolled_elementwise_kernelINS0_13AUnaryFunctorIN3c104HalfES4_S4_NS0_15binary_internal10DivFunctorIS4_EEEESt5arrayIPcLm2EELi4E23TrivialOffsetCalculatorILi1EjESD_NS0_6memory15LoadWithoutCastENSE_16StoreWithoutCastEEEviT_T0_T2_T3_T4_T5_)
        /*0ea8*/ 	.word	0x00000016


	//----- nvinfo : EIATTR_FRAME_SIZE
	.align		4
.L_667:
        /*0eac*/ 	.byte	0x04, 0x11
        /*0eae*/ 	.short	(.L_669 - .L_668)
	.align		4
.L_668:
        /*0eb0*/ 	.word	index@(_ZN2at6native27unrolled_elementwise_kernelINS0_13AUnaryFunctorIN3c104HalfES4_S4_NS0_15binary_internal10DivFunctorIS4_EEEESt5arrayIPcLm2EELi4E23TrivialOffsetCalculatorILi1EjESD_NS0_6memory15LoadWithoutCastENSE_16StoreWithoutCastEEEviT_T0_T2_T3_T4_T5_)
        /*0eb4*/ 	.word	0x00000000


	//----- nvinfo : EIATTR_REGCOUNT
	.align		4
.L_669:
        /*0eb8*/ 	.byte	0x04, 0x2f
        /*0eba*/ 	.short	(.L_671 - .L_670)
	.align		4
.L_670:
        /*0ebc*/ 	.word	index@(_ZN2at6native18elementwise_kernelILi128ELi4EZNS0_22gpu_kernel_impl_nocastINS0_13AUnaryFunctorIN3c104HalfES5_S5_NS0_15binary_internal10DivFunctorIS5_EEEEEEvRNS_18TensorIteratorBaseERKT_EUliE_EEviT1_)
        /*0ec0*/ 	.word	0x00000014


	//----- nvinfo : EIATTR_FRAME_SIZE
	.align		4
.L_671:
        /*0ec4*/ 	.byte	0x04, 0x11
        /*0ec6*/ 	.short	(.L_673 - .L_672)
	.align		4
.L_672:
        /*0ec8*/ 	.word	index@(_ZN2at6native18elementwise_kernelILi128ELi4EZNS0_22gpu_kernel_impl_nocastINS0_13AUnaryFunctorIN3c104HalfES5_S5_NS0_15binary_internal10DivFunctorIS5_EEEEEEvRNS_18TensorIteratorBaseERKT_EUliE_EEviT1_)
        /*0ecc*/ 	.word	0x00000000


	//----- nvinfo : EIATTR_REGCOUNT
	.align		4
.L_673:
        /*0ed0*/ 	.byte	0x04, 0x2f
        /*0ed2*/ 	.short	(.L_675 - .L_674)
	.align		4
.L_674:
        /*0ed4*/ 	.word	index@(_ZN2at6native27unrolled_elementwise_kernelINS0_13AUnaryFunctorIN3c104HalfES4_S4_NS0_15binary_internal10DivFunctorIS4_EEEESt5arrayIPcLm2EELi4E23TrivialOffsetCalculatorILi1EjESD_NS0_6memory12LoadWithCastILi1EEENSE_13StoreWithCastILi1EEEEEviT_T0_T2_T3_T4_T5_)
        /*0ed8*/ 	.word	0x0000001c


	//----- nvinfo : EIATTR_FRAME_SIZE
	.align		4
.L_675:
        /*0edc*/ 	.byte	0x04, 0x11
        /*0ede*/ 	.short	(.L_677 - .L_676)
	.align		4
.L_676:
        /*0ee0*/ 	.word	index@(_ZN2at6native27unrolled_elementwise_kernelINS0_13AUnaryFunctorIN3c104HalfES4_S4_NS0_15binary_internal10DivFunctorIS4_EEEESt5arrayIPcLm2EELi4E23TrivialOffsetCalculatorILi1EjESD_NS0_6memory12LoadWithCastILi1EEENSE_13StoreWithCastILi1EEEEEviT_T0_T2_T3_T4_T5_)
        /*0ee4*/ 	.word	0x00000000


	//----- nvinfo : EIATTR_REGCOUNT
	.align		4
.L_677:
        /*0ee8*/ 	.byte	0x04, 0x2f
        /*0eea*/ 	.short	(.L_679 - .L_678)
	.align		4
.L_678:
        /*0eec*/ 	.word	index@(_ZN2at6native18elementwise_kernelILi128ELi4EZNS0_15gpu_kernel_implINS0_13AUnaryFunctorIN3c104HalfES5_S5_NS0_15binary_internal10DivFunctorIS5_EEEEEEvRNS_18TensorIteratorBaseERKT_EUliE_EEviT1_)
        /*0ef0*/ 	.word	0x00000018


	//----- nvinfo : EIATTR_FRAME_SIZE
	.align		4
.L_679:
        /*0ef4*/ 	.byte	0x04, 0x11
        /*0ef6*/ 	.short	(.L_681 - .L_680)
	.align		4
.L_680:
        /*0ef8*/ 	.word	index@(_ZN2at6native18elementwise_kernelILi128ELi4EZNS0_15gpu_kernel_implINS0_13AUnaryFunctorIN3c104HalfES5_S5_NS0_15binary_internal10DivFunctorIS5_EEEEEEvRNS_18TensorIteratorBaseERKT_EUliE_EEviT1_)
        /*0efc*/ 	.word	0x00000000


	//----- nvinfo : EIATTR_REGCOUNT
	.align		4
.L_681:
        /*0f00*/ 	.byte	0x04, 0x2f
        /*0f02*/ 	.short	(.L_683 - .L_682)
	.align		4
.L_682:
        /*0f04*/ 	.word	index@(_ZN2at6native29vectorized_elementwise_kernelILi8ENS0_13BUnaryFunctorIN3c104HalfES4_S4_NS0_15binary_internal10DivFunctorIS4_EEEESt5arrayIPcLm2EEEEviT0_T1_)
        /*0f08*/ 	.word	0x00000004


	//----- nvinfo : EIATTR_FRAME_SIZE
	.align		4
.L_683:
        /*0f0c*/ 	.byte	0x04, 0x11
        /*0f0e*/ 	.short	(.L_685 - .L_684)
	.align		4
.L_684:
        /*0f10*/ 	.word	index@(_ZN2at6native29vectorized_elementwise_kernelILi8ENS0_13BUnaryFunctorIN3c104HalfES4_S4_NS0_15binary_internal10DivFunctorIS4_EEEESt5arrayIPcLm2EEEEviT0_T1_)
        /*0f14*/ 	.word	0x00000000


	//----- nvinfo : EIATTR_REGCOUNT
	.align		4
.L_685:
        /*0f18*/ 	.byte	0x04, 0x2f
        /*0f1a*/ 	.short	(.L_687 - .L_686)
	.align		4
.L_686:
        /*0f1c*/ 	.word	index@(_ZN2at6native29vectorized_elementwise_kernelILi4ENS0_13BUnaryFunctorIN3c104HalfES4_S4_NS0_15binary_internal10DivFunctorIS4_EEEESt5arrayIPcLm2EEEEviT0_T1_)
        /*0f20*/ 	.word	0x00000020


	//----- nvinfo : EIATTR_FRAME_SIZE
	.align		4
.L_687:
        /*0f24*/ 	.byte	0x04, 0x11
        /*0f26*/ 	.short	(.L_689 - .L_688)
	.align		4
.L_688:
        /*0f28*/ 	.word	index@(_ZN2at6native29vectorized_elementwise_kernelILi4ENS0_13BUnaryFunctorIN3c104HalfES4_S4_NS0_15binary_internal10DivFunctorIS4_EEEESt5arrayIPcLm2EEEEviT0_T1_)
        /*0f2c*/ 	.word	0x00000000


	//----- nvinfo : EIATTR_REGCOUNT
	.align		4
.L_689:
        /*0f30*/ 	.byte	0x04, 0x2f
        /*0f32*/ 	.short	(.L_691 - .L_690)
	.align		4
.L_690:
        /*0f34*/ 	.word	index@(_ZN2at6native29vectorized_elementwise_kernelILi2ENS0_13BUnaryFunctorIN3c104HalfES4_S4_NS0_15binary_internal10DivFunctorIS4_EEEESt5arrayIPcLm2EEEEviT0_T1_)
        /*0f38*/ 	.word	0x00000020


	//----- nvinfo : EIATTR_FRAME_SIZE
	.align		4
.L_691:
        /*0f3c*/ 	.byte	0x04, 0x11
        /*0f3e*/ 	.short	(.L_693 - .L_692)
	.align		4
.L_692:
        /*0f40*/ 	.word	index@(_ZN2at6native29vectorized_elementwise_kernelILi2ENS0_13BUnaryFunctorIN3c104HalfES4_S4_NS0_15binary_internal10DivFunctorIS4_EEEESt5arrayIPcLm2EEEEviT0_T1_)
        /*0f44*/ 	.word	0x00000000


	//----- nvinfo : EIATTR_REGCOUNT
	.align		4
.L_693:
        /*0f48*/ 	.byte	0x04, 0x2f
        /*0f4a*/ 	.short	(.L_695 - .L_694)
	.align		4
.L_694:
        /*0f4c*/ 	.word	index@(_ZN2at6native27unrolled_elementwise_kernelINS0_13BUnaryFunctorIN3c104HalfES4_S4_NS0_15binary_internal10DivFunctorIS4_EEEESt5arrayIPcLm2EELi4E23TrivialOffsetCalculatorILi1EjESD_NS0_6memory15LoadWithoutCastENSE_16StoreWithoutCastEEEviT_T0_T2_T3_T4_T5_)
        /*0f50*/ 	.word	0x00000016


	//----- nvinfo : EIATTR_FRAME_SIZE
	.align		4
.L_695:
        /*0f54*/ 	.byte	0x04, 0x11
        /*0f56*/ 	.short	(.L_697 - .L_696)
	.align		4
.L_696:
        /*0f58*/ 	.word	index@(_ZN2at6native27unrolled_elementwise_kernelINS0_13BUnaryFunctorIN3c104HalfES4_S4_NS0_15binary_internal10DivFunctorIS4_EEEESt5arrayIPcLm2EELi4E23TrivialOffsetCalculatorILi1EjESD_NS0_6memory15LoadWithoutCastENSE_16StoreWithoutCastEEEviT_T0_T2_T3_T4_T5_)
        /*0f5c*/ 	.word	0x00000000


	//----- nvinfo : EIATTR_REGCOUNT
	.align		4
.L_697:
        /*0f60*/ 	.byte	0x04, 0x2f
        /*0f62*/ 	.short	(.L_699 - .L_698)
	.align		4
.L_698:
        /*0f64*/ 	.word	index@(_ZN2at6native18elementwise_kernelILi128ELi4EZNS0_22gpu_kernel_impl_nocastINS0_13BUnaryFunctorIN3c104HalfES5_S5_NS0_15binary_internal10DivFunctorIS5_EEEEEEvRNS_18TensorIteratorBaseERKT_EUliE_EEviT1_)
        /*0f68*/ 	.word	0x00000014


	//----- nvinfo : EIATTR_FRAME_SIZE
	.align		4
.L_699:
        /*0f6c*/ 	.byte	0x04, 0x11
        /*0f6e*/ 	.short	(.L_701 - .L_700)
	.align		4
.L_700:
        /*0f70*/ 	.word	index@(_ZN2at6native18elementwise_kernelILi128ELi4EZNS0_22gpu_kernel_impl_nocastINS0_13BUnaryFunctorIN3c104HalfES5_S5_NS0_15binary_internal10DivFunctorIS5_EEEEEEvRNS_18TensorIteratorBaseERKT_EUliE_EEviT1_)
        /*0f74*/ 	.word	0x00000000


	//----- nvinfo : EIATTR_REGCOUNT
	.align		4
.L_701:
        /*0f78*/ 	.byte	0x04, 0x2f
        /*0f7a*/ 	.short	(.L_703 - .L_702)
	.align		4
.L_702:
        /*0f7c*/ 	.word	index@(_ZN2at6native27unrolled_elementwise_kernelINS0_13BUnaryFunctorIN3c104HalfES4_S4_NS0_15binary_internal10DivFunctorIS4_EEEESt5arrayIPcLm2EELi4E23TrivialOffsetCalculatorILi1EjESD_NS0_6memory12LoadWithCastILi1EEENSE_13StoreWithCastILi1EEEEEviT_T0_T2_T3_T4_T5_)
        /*0f80*/ 	.word	0x0000001c


	//----- nvinfo : EIATTR_FRAME_SIZE
	.align		4
.L_703:
        /*0f84*/ 	.byte	0x04, 0x11
        /*0f86*/ 	.short	(.L_705 - .L_704)
	.align		4
.L_704:
        /*0f88*/ 	.word	index@(_ZN2at6native27unrolled_elementwise_kernelINS0_13BUnaryFunctorIN3c104HalfES4_S4_NS0_15binary_internal10DivFunctorIS4_EEEESt5arrayIPcLm2EELi4E23TrivialOffsetCalculatorILi1EjESD_NS0_6memory12LoadWithCastILi1EEENSE_13StoreWithCastILi1EEEEEviT_T0_T2_T3_T4_T5_)
        /*0f8c*/ 	.word	0x00000000


	//----- nvinfo : EIATTR_REGCOUNT
	.align		4
.L_705:
        /*0f90*/ 	.byte	0x04, 0x2f
        /*0f92*/ 	.short	(.L_707 - .L_706)
	.align		4
.L_706:
        /*0f94*/ 	.word	index@(_ZN2at6native18elementwise_kernelILi128ELi4EZNS0_15gpu_kernel_implINS0_13BUnaryFunctorIN3c104HalfES5_S5_NS0_15binary_internal10DivFunctorIS5_EEEEEEvRNS_18TensorIteratorBaseERKT_EUliE_EEviT1_)
        /*0f98*/ 	.word	0x00000018


	//----- nvinfo : EIATTR_FRAME_SIZE
	.align		4
.L_707:
        /*0f9c*/ 	.byte	0x04, 0x11
        /*0f9e*/ 	.short	(.L_709 - .L_708)
	.align		4
.L_708:
        /*0fa0*/ 	.word	index@(_ZN2at6native18elementwise_kernelILi128ELi4EZNS0_15gpu_kernel_implINS0_13BUnaryFunctorIN3c104HalfES5_S5_NS0_15binary_internal10DivFunctorIS5_EEEEEEvRNS_18TensorIteratorBaseERKT_EUliE_EEviT1_)
        /*0fa4*/ 	.word	0x00000000


	//----- nvinfo : EIATTR_REGCOUNT
	.align		4
.L_709:
        /*0fa8*/ 	.byte	0x04, 0x2f
        /*0faa*/ 	.short	(.L_711 - .L_710)
	.align		4
.L_710:
        /*0fac*/ 	.word	index@(_ZN2at6native29vectorized_elementwise_kernelILi8ENS0_13BinaryFunctorIN3c104HalfES4_S4_NS0_15binary_internal10DivFunctorIS4_EEEESt5arrayIPcLm3EEEEviT0_T1_)
        /*0fb0*/ 	.word	0x00000004


	//----- nvinfo : EIATTR_FRAME_SIZE
	.align		4
.L_711:
        /*0fb4*/ 	.byte	0x04, 0x11
        /*0fb6*/ 	.short	(.L_713 - .L_712)
	.align		4
.L_712:
        /*0fb8*/ 	.word	index@(_ZN2at6native29vectorized_elementwise_kernelILi8ENS0_13BinaryFunctorIN3c104HalfES4_S4_NS0_15binary_internal10DivFunctorIS4_EEEESt5arrayIPcLm3EEEEviT0_T1_)
        /*0fbc*/ 	.word	0x00000000


	//----- nvinfo : EIATTR_REGCOUNT
	.align		4
.L_713:
        /*0fc0*/ 	.byte	0x04, 0x2f
        /*0fc2*/ 	.short	(.L_715 - .L_714)
	.align		4
.L_714:
        /*0fc4*/ 	.word	index@(_ZN2at6native29vectorized_elementwise_kernelILi4ENS0_13BinaryFunctorIN3c104HalfES4_S4_NS0_15binary_internal10DivFunctorIS4_EEEESt5arrayIPcLm3EEEEviT0_T1_)
        /*0fc8*/ 	.word	0x00000028


	//----- nvinfo : EIATTR_FRAME_SIZE
	.align		4
.L_715:
        /*0fcc*/ 	.byte	0x04, 0x11
        /*0fce*/ 	.short	(.L_717 - .L_716)
	.align		4
.L_716:
        /*0fd0*/ 	.word	index@(_ZN2at6native29vectorized_elementwise_kernelILi4ENS0_13BinaryFunctorIN3c104HalfES4_S4_NS0_15binary_internal10DivFunctorIS4_EEEESt5arrayIPcLm3EEEEviT0_T1_)
        /*0fd4*/ 	.word	0x00000000


	//----- nvinfo : EIATTR_REGCOUNT
	.align		4
.L_717:
        /*0fd8*/ 	.byte	0x04, 0x2f
        /*0fda*/ 	.short	(.L_719 - .L_718)
	.align		4
.L_718:
        /*0fdc*/ 	.word	index@(_ZN2at6native29vectorized_elementwise_kernelILi2ENS0_13BinaryFunctorIN3c104HalfES4_S4_NS0_15binary_internal10DivFunctorIS4_EEEESt5arrayIPcLm3EEEEviT0_T1_)
        /*0fe0*/ 	.word	0x00000028


	//----- nvinfo : EIATTR_FRAME_SIZE
	.align		4
.L_719:
        /*0fe4*/ 	.byte	0x04, 0x11
        /*0fe6*/ 	.short	(.L_721 - .L_720)
	.align		4
.L_720:
        /*0fe8*/ 	.word	index@(_ZN2at6native29vectorized_elementwise_kernelILi2ENS0_13BinaryFunctorIN3c104HalfES4_S4_NS0_15binary_internal10DivFunctorIS4_EEEESt5arrayIPcLm3EEEEviT0_T1_)
        /*0fec*/ 	.word	0x00000000


	//----- nvinfo : EIATTR_REGCOUNT
	.align		4
.L_721:
        /*0ff0*/ 	.byte	0x04, 0x2f
        /*0ff2*/ 	.short	(.L_723 - .L_722)
	.align		4
.L_722:
        /*0ff4*/ 	.word	index@(_ZN2at6native27unrolled_elementwise_kernelINS0_13BinaryFunctorIN3c104HalfES4_S4_NS0_15binary_internal10DivFunctorIS4_EEEESt5arrayIPcLm3EELi4E23TrivialOffsetCalculatorILi2EjESC_ILi1EjENS0_6memory15LoadWithoutCastENSF_16StoreWithoutCastEEEviT_T0_T2_T3_T4_T5_)
        /*0ff8*/ 	.word	0x0000001e


	//----- nvinfo : EIATTR_FRAME_SIZE
	.align		4
.L_723:
        /*0ffc*/ 	.byte	0x04, 0x11
        /*0ffe*/ 	.short	(.L_725 - .L_724)
	.align		4
.L_724:
        /*1000*/ 	.word	index@(_ZN2at6native27unrolled_elementwise_kernelINS0_13BinaryFunctorIN3c104HalfES4_S4_NS0_15binary_internal10DivFunctorIS4_EEEESt5arrayIPcLm3EELi4E23TrivialOffsetCalculatorILi2EjESC_ILi1EjENS0_6memory15LoadWithoutCastENSF_16StoreWithoutCastEEEviT_T0_T2_T3_T4_T5_)
        /*1004*/ 	.word	0x00000000


	//----- nvinfo : EIATTR_REGCOUNT
	.align		4
.L_725:
        /*1008*/ 	.byte	0x04, 0x2f
        /*100a*/ 	.short	(.L_727 - .L_726)
	.align		4
.L_726:
        /*100c*/ 	.word	index@(_ZN2at6native18elementwise_kernelILi128ELi4EZNS0_22gpu_kernel_impl_nocastINS0_13BinaryFunctorIN3c104HalfES5_S5_NS0_15binary_internal10DivFunctorIS5_EEEEEEvRNS_18TensorIteratorBaseERKT_EUliE_EEviT1_)
        /*1010*/ 	.word	0x00000014


	//----- nvinfo : EIATTR_FRAME_SIZE
	.align		4
.L_727:
        /*1014*/ 	.byte	0x04, 0x11
        /*1016*/ 	.short	(.L_729 - .L_728)
	.align		4
.L_728:
        /*1018*/ 	.word	index@(_ZN2at6native18elementwise_kernelILi128ELi4EZNS0_22gpu_kernel_impl_nocastINS0_13BinaryFunctorIN3c104HalfES5_S5_NS0_15binary_internal10DivFunctorIS5_EEEEEEvRNS_18TensorIteratorBaseERKT_EUliE_EEviT1_)
        /*101c*/ 	.word	0x00000000


	//----- nvinfo : EIATTR_REGCOUNT
	.align		4
.L_729:
        /*1020*/ 	.byte	0x04, 0x2f
        /*1022*/ 	.short	(.L_731 - .L_730)
	.align		4
.L_730:
        /*1024*/ 	.word	index@(_ZN2at6native27unrolled_elementwise_kernelINS0_13BinaryFunctorIN3c104HalfES4_S4_NS0_15binary_internal10DivFunctorIS4_EEEESt5arrayIPcLm3EELi4E23TrivialOffsetCalculatorILi2EjESC_ILi1EjENS0_6memory12LoadWithCastILi2EEENSF_13StoreWithCastILi1EEEEEviT_T0_T2_T3_T4_T5_)
        /*1028*/ 	.word	0x0000001e


	//----- nvinfo : EIATTR_FRAME_SIZE
	.align		4
.L_731:
        /*102c*/ 	.byte	0x04, 0x11
        /*102e*/ 	.short	(.L_733 - .L_732)
	.align		4
.L_732:
        /*1030*/ 	.word	index@(_ZN2at6native27unrolled_elementwise_kernelINS0_13BinaryFunctorIN3c104HalfES4_S4_NS0_15binary_internal10DivFunctorIS4_EEEESt5arrayIPcLm3EELi4E23TrivialOffsetCalculatorILi2EjESC_ILi1EjENS0_6memory12LoadWithCastILi2EEENSF_13StoreWithCastILi1EEEEEviT_T0_T2_T3_T4_T5_)
        /*1034*/ 	.word	0x00000000


	//----- nvinfo : EIATTR_REGCOUNT
	.align		4
.L_733:
        /*1038*/ 	.byte	0x04, 0x2f
        /*103a*/ 	.short	(.L_735 - .L_734)
	.align		4
.L_734:
        /*103c*/ 	.word	index@(_ZN2at6native18elementwise_kernelILi128ELi4EZNS0_15gpu_kernel_implINS0_13BinaryFunctorIN3c104HalfES5_S5_NS0_15binary_internal10DivFunctorIS5_EEEEEEvRNS_18TensorIteratorBaseERKT_EUliE_EEviT1_)
        /*1040*/ 	.word	0x00000018


	//----- nvinfo : EIATTR_FRAME_SIZE
	.align		4
.L_735:
        /*1044*/ 	.byte	0x04, 0x11
        /*1046*/ 	.short	(.L_737 - .L_736)
	.align		4
.L_736:
        /*1048*/ 	.word	index@(_ZN2at6native18elementwise_kernelILi128ELi4EZNS0_15gpu_kernel_implINS0_13BinaryFunctorIN3c104HalfES5_S5_NS0_15binary_internal10DivFunctorIS5_EEEEEEvRNS_18TensorIteratorBaseERKT_EUliE_EEviT1_)
        /*104c*/ 	.word	0x00000000


	//----- nvinfo : EIATTR_REGCOUNT
	.align		4
.L_737:
        /*1050*/ 	.byte	0x04, 0x2f
        /*1052*/ 	.short	(.L_739 - .L_738)
	.align		4
.L_738:
        /*1054*/ 	.word	index@(_ZN2at6native29vectorized_elementwise_kernelILi8ENS0_13AUnaryFunctorIN3c108BFloat16ES4_S4_NS0_15binary_internal10DivFunctorIS4_EEEESt5arrayIPcLm2EEEEviT0_T1_)
        /*1058*/ 	.word	0x00000004


	//----- nvinfo : EIATTR_FRAME_SIZE
	.align		4
.L_739:
        /*105c*/ 	.byte	0x04, 0x11
        /*105e*/ 	.short	(.L_741 - .L_740)
	.align		4
.L_740:
        /*1060*/ 	.word	index@(_ZN2at6native29vectorized_elementwise_kernelILi8ENS0_13AUnaryFunctorIN3c108BFloat16ES4_S4_NS0_15binary_internal10DivFunctorIS4_EEEESt5arrayIPcLm2EEEEviT0_T1_)
        /*1064*/ 	.word	0x00000000


	//----- nvinfo : EIATTR_REGCOUNT
	.align		4
.L_741:
        /*1068*/ 	.byte	0x04, 0x2f
        /*106a*/ 	.short	(.L_743 - .L_742)
	.align		4
.L_742:
        /*106c*/ 	.word	index@(_ZN2at6native29vectorized_elementwise_kernelILi4ENS0_13AUnaryFunctorIN3c108BFloat16ES4_S4_NS0_15binary_internal10DivFunctorIS4_EEEESt5arrayIPcLm2EEEEviT0_T1_)
        /*1070*/ 	.word	0x00000020


	//----- nvinfo : EIATTR_FRAME_SIZE
	.align		4
.L_743:
        /*1074*/ 	.byte	0x04, 0x11
        /*1076*/ 	.short	(.L_745 - .L_744)
	.align		4
.L_744:
        /*1078*/ 	.word	index@(_ZN2at6native29vectorized_elementwise_kernelILi4ENS0_13AUnaryFunctorIN3c108BFloat16ES4_S4_NS0_15binary_internal10DivFunctorIS4_EEEESt5arrayIPcLm2EEEEviT0_T1_)
        /*107c*/ 	.word	0x00000000


	//----- nvinfo : EIATTR_REGCOUNT
	.align		4
.L_745:
        /*1080*/ 	.byte	0x04, 0x2f
        /*1082*/ 	.short	(.L_747 - .L_746)
	.align		4
.L_746:
        /*1084*/ 	.word	index@(_ZN2at6native29vectorized_elementwise_kernelILi2ENS0_13AUnaryFunctorIN3c108BFloat16ES4_S4_NS0_15binary_internal10DivFunctorIS4_EEEESt5arrayIPcLm2EEEEviT0_T1_)
        /*1088*/ 	.word	0x00000020


	//----- nvinfo : EIATTR_FRAME_SIZE
	.align		4
.L_747:
        /*108c*/ 	.byte	0x04, 0x11
        /*108e*/ 	.short	(.L_749 - .L_748)
	.align		4
.L_748:
        /*1090*/ 	.word	index@(_ZN2at6native29vectorized_elementwise_kernelILi2ENS0_13AUnaryFunctorIN3c108BFloat16ES4_S4_NS0_15binary_internal10DivFunctorIS4_EEEESt5arrayIPcLm2EEEEviT0_T1_)
        /*1094*/ 	.word	0x00000000


	//----- nvinfo : EIATTR_REGCOUNT
	.align		4
.L_749:
        /*1098*/ 	.byte	0x04, 0x2f
        /*109a*/ 	.short	(.L_751 - .L_750)
	.align		4
.L_750:
        /*109c*/ 	.word	index@(_ZN2at6native27unrolled_elementwise_kernelINS0_13AUnaryFunctorIN3c108BFloat16ES4_S4_NS0_15binary_internal10DivFunctorIS4_EEEESt5arrayIPcLm2EELi4E23TrivialOffsetCalculatorILi1EjESD_NS0_6memory15LoadWithoutCastENSE_16StoreWithoutCastEEEviT_T0_T2_T3_T4_T5_)
        /*10a0*/ 	.word	0x00000016


	//----- nvinfo : EIATTR_FRAME_SIZE
	.align		4
.L_751:
        /*10a4*/ 	.byte	0x04, 0x11
        /*10a6*/ 	.short	(.L_753 - .L_752)
	.align		4
.L_752:
        /*10a8*/ 	.word	index@(_ZN2at6native27unrolled_elementwise_kernelINS0_13AUnaryFunctorIN3c108BFloat16ES4_S4_NS0_15binary_internal10DivFunctorIS4_EEEESt5arrayIPcLm2EELi4E23TrivialOffsetCalculatorILi1EjESD_NS0_6memory15LoadWithoutCastENSE_16StoreWithoutCastEEEviT_T0_T2_T3_T4_T5_)
        /*10ac*/ 	.word	0x00000000


	//----- nvinfo : EIATTR_REGCOUNT
	.align		4
.L_753:
        /*10b0*/ 	.byte	0x04, 0x2f
        /*10b2*/ 	.short	(.L_755 - .L_754)
	.align		4
.L_754:
        /*10b4*/ 	.word	index@(_ZN2at6native18elementwise_kernelILi128ELi4EZNS0_22gpu_kernel_impl_nocastINS0_13AUnaryFunctorIN3c108BFloat16ES5_S5_NS0_15binary_internal10DivFunctorIS5_EEEEEEvRNS_18TensorIteratorBaseERKT_EUliE_EEviT1_)
        /*10b8*/ 	.word	0x00000014


	//----- nvinfo : EIATTR_FRAME_SIZE
	.align		4
.L_755:
        /*10bc*/ 	.byte	0x04, 0x11
        /*10be*/ 	.short	(.L_757 - .L_756)
	.align		4
.L_756:
        /*10c0*/ 	.word	index@(_ZN2at6native18elementwise_kernelILi128ELi4EZNS0_22gpu_kernel_impl_nocastINS0_13AUnaryFunctorIN3c108BFloat16ES5_S5_NS0_15binary_internal10DivFunctorIS5_EEEEEEvRNS_18TensorIteratorBaseERKT_EUliE_EEviT1_)
        /*10c4*/ 	.word	0x00000000


	//----- nvinfo : EIATTR_REGCOUNT
	.align		4
.L_757:
        /*10c8*/ 	.byte	0x04, 0x2f
        /*10ca*/ 	.short	(.L_759 - .L_758)
	.align		4
.L_758:
        /*10cc*/ 	.word	index@(_ZN2at6native27unrolled_elementwise_kernelINS0_13AUnaryFunctorIN3c108BFloat16ES4_S4_NS0_15binary_internal10DivFunctorIS4_EEEESt5arrayIPcLm2EELi4E23TrivialOffsetCalculatorILi1EjESD_NS0_6memory12LoadWithCastILi1EEENSE_13StoreWithCastILi1EEEEEviT_T0_T2_T3_T4_T5_)
        /*10d0*/ 	.word	0x0000001c


	//----- nvinfo : EIATTR_FRAME_SIZE
	.align		4
.L_759:
        /*10d4*/ 	.byte	0x04, 0x11
        /*10d6*/ 	.short	(.L_761 - .L_760)
	.align		4
.L_760:
        /*10d8*/ 	.word	index@(_ZN2at6native27unrolled_elementwise_kernelINS0_13AUnaryFunctorIN3c108BFloat16ES4_S4_NS0_15binary_internal10DivFunctorIS4_EEEESt5arrayIPcLm2EELi4E23TrivialOffsetCalculatorILi1EjESD_NS0_6memory12LoadWithCastILi1EEENSE_13StoreWithCastILi1EEEEEviT_T0_T2_T3_T4_T5_)
        /*10dc*/ 	.word	0x00000000


	//----- nvinfo : EIATTR_REGCOUNT
	.align		4
.L_761:
        /*10e0*/ 	.byte	0x04, 0x2f
        /*10e2*/ 	.short	(.L_763 - .L_762)
	.align		4
.L_762:
        /*10e4*/ 	.word	index@(_ZN2at6native18elementwise_kernelILi128ELi4EZNS0_15gpu_kernel_implINS0_13AUnaryFunctorIN3c108BFloat16ES5_S5_NS0_15binary_internal10DivFunctorIS5_EEEEEEvRNS_18TensorIteratorBaseERKT_EUliE_EEviT1_)
        /*10e8*/ 	.word	0x00000018


	//----- nvinfo : EIATTR_FRAME_SIZE
	.align		4
.L_763:
        /*10ec*/ 	.byte	0x04, 0x11
        /*10ee*/ 	.short	(.L_765 - .L_764)
	.align		4
.L_764:
        /*10f0*/ 	.word	index@(_ZN2at6native18elementwise_kernelILi128ELi4EZNS0_15gpu_kernel_implINS0_13AUnaryFunctorIN3c108BFloat16ES5_S5_NS0_15binary_internal10DivFunctorIS5_EEEEEEvRNS_18TensorIteratorBaseERKT_EUliE_EEviT1_)
        /*10f4*/ 	.word	0x00000000


	//----- nvinfo : EIATTR_REGCOUNT
	.align		4
.L_765:
        /*10f8*/ 	.byte	0x04, 0x2f
        /*10fa*/ 	.short	(.L_767 - .L_766)
	.align		4
.L_766:
        /*10fc*/ 	.word	index@(_ZN2at6native29vectorized_elementwise_kernelILi8ENS0_13BUnaryFunctorIN3c108BFloat16ES4_S4_NS0_15binary_internal10DivFunctorIS4_EEEESt5arrayIPcLm2EEEEviT0_T1_)
        /*1100*/ 	.word	0x00000004


	//----- nvinfo : EIATTR_FRAME_SIZE
	.align		4
.L_767:
        /*1104*/ 	.byte	0x04, 0x11
        /*1106*/ 	.short	(.L_769 - .L_768)
	.align		4
.L_768:
        /*1108*/ 	.word	index@(_ZN2at6native29vectorized_elementwise_kernelILi8ENS0_13BUnaryFunctorIN3c108BFloat16ES4_S4_NS0_15binary_internal10DivFunctorIS4_EEEESt5arrayIPcLm2EEEEviT0_T1_)
        /*110c*/ 	.word	0x00000000


	//----- nvinfo : EIATTR_REGCOUNT
	.align		4
.L_769:
        /*1110*/ 	.byte	0x04, 0x2f
        /*1112*/ 	.short	(.L_771 - .L_770)
	.align		4
.L_770:
        /*1114*/ 	.word	index@(_ZN2at6native29vectorized_elementwise_kernelILi4ENS0_13BUnaryFunctorIN3c108BFloat16ES4_S4_NS0_15binary_internal10DivFunctorIS4_EEEESt5arrayIPcLm2EEEEviT0_T1_)
        /*1118*/ 	.word	0x00000020


	//----- nvinfo : EIATTR_FRAME_SIZE
	.align		4
.L_771:
        /*111c*/ 	.byte	0x04, 0x11
        /*111e*/ 	.short	(.L_773 - .L_772)
	.align		4
.L_772:
        /*1120*/ 	.word	index@(_ZN2at6native29vectorized_elementwise_kernelILi4ENS0_13BUnaryFunctorIN3c108BFloat16ES4_S4_NS0_15binary_internal10DivFunctorIS4_EEEESt5arrayIPcLm2EEEEviT0_T1_)
        /*1124*/ 	.word	0x00000000


	//----- nvinfo : EIATTR_REGCOUNT
	.align		4
.L_773:
        /*1128*/ 	.byte	0x04, 0x2f
        /*112a*/ 	.short	(.L_775 - .L_774)
	.align		4
.L_774:
        /*112c*/ 	.word	index@(_ZN2at6native29vectorized_elementwise_kernelILi2ENS0_13BUnaryFunctorIN3c108BFloat16ES4_S4_NS0_15binary_internal10DivFunctorIS4_EEEESt5arrayIPcLm2EEEEviT0_T1_)
        /*1130*/ 	.word	0x00000020


	//----- nvinfo : EIATTR_FRAME_SIZE
	.align		4
.L_775:
        /*1134*/ 	.byte	0x04, 0x11
        /*1136*/ 	.short	(.L_777 - .L_776)
	.align		4
.L_776:
        /*1138*/ 	.word	index@(_ZN2at6native29vectorized_elementwise_kernelILi2ENS0_13BUnaryFunctorIN3c108BFloat16ES4_S4_NS0_15binary_internal10DivFunctorIS4_EEEESt5arrayIPcLm2EEEEviT0_T1_)
        /*113c*/ 	.word	0x00000000


	//----- nvinfo : EIATTR_REGCOUNT
	.align		4
.L_777:
        /*1140*/ 	.byte	0x04, 0x2f
        /*1142*/ 	.short	(.L_779 - .L_778)
	.align		4
.L_778:
        /*1144*/ 	.word	index@(_ZN2at6native27unrolled_elementwise_kernelINS0_13BUnaryFunctorIN3c108BFloat16ES4_S4_NS0_15binary_internal10DivFunctorIS4_EEEESt5arrayIPcLm2EELi4E23TrivialOffsetCalculatorILi1EjESD_NS0_6memory15LoadWithoutCastENSE_16StoreWithoutCastEEEviT_T0_T2_T3_T4_T5_)
        /*1148*/ 	.word	0x00000018


	//----- nvinfo : EIATTR_FRAME_SIZE
	.align		4
.L_779:
        /*114c*/ 	.byte	0x04, 0x11
        /*114e*/ 	.short	(.L_781 - .L_780)
	.align		4
.L_780:
        /*1150*/ 	.word	index@(_ZN2at6native27unrolled_elementwise_kernelINS0_13BUnaryFunctorIN3c108BFloat16ES4_S4_NS0_15binary_internal10DivFunctorIS4_EEEESt5arrayIPcLm2EELi4E23TrivialOffsetCalculatorILi1EjESD_NS0_6memory15LoadWithoutCastENSE_16StoreWithoutCastEEEviT_T0_T2_T3_T4_T5_)
        /*1154*/ 	.word	0x00000000


	//----- nvinfo : EIATTR_REGCOUNT
	.align		4
.L_781:
        /*1158*/ 	.byte	0x04, 0x2f
        /*115a*/ 	.short	(.L_783 - .L_782)
	.align		4
.L_782:
        /*115c*/ 	.word	index@(_ZN2at6native18elementwise_kernelILi128ELi4EZNS0_22gpu_kernel_impl_nocastINS0_13BUnaryFunctorIN3c108BFloat16ES5_S5_NS0_15binary_internal10DivFunctorIS5_EEEEEEvRNS_18TensorIteratorBaseERKT_EUliE_EEviT1_)
        /*1160*/ 	.word	0x00000014


	//----- nvinfo : EIATTR_FRAME_SIZE
	.align		4
.L_783:
        /*1164*/ 	.byte	0x04, 0x11
        /*1166*/ 	.short	(.L_785 - .L_784)
	.align		4
.L_784:
        /*1168*/ 	.word	index@(_ZN2at6native18elementwise_kernelILi128ELi4EZNS0_22gpu_kernel_impl_nocastINS0_13BUnaryFunctorIN3c108BFloat16ES5_S5_NS0_15binary_internal10DivFunctorIS5_EEEEEEvRNS_18TensorIteratorBaseERKT_EUliE_EEviT1_)
        /*116c*/ 	.word	0x00000000


	//----- nvinfo : EIATTR_REGCOUNT
	.align		4
.L_785:
        /*1170*/ 	.byte	0x04, 0x2f
        /*1172*/ 	.short	(.L_787 - .L_786)
	.align		4
.L_786:
        /*1174*/ 	.word	index@(_ZN2at6native27unrolled_elementwise_kernelINS0_13BUnaryFunctorIN3c108BFloat16ES4_S4_NS0_15binary_internal10DivFunctorIS4_EEEESt5arrayIPcLm2EELi4E23TrivialOffsetCalculatorILi1EjESD_NS0_6memory12LoadWithCastILi1EEENSE_13StoreWithCastILi1EEEEEviT_T0_T2_T3_T4_T5_)
        /*1178*/ 	.word	0x0000001c


	//----- nvinfo : EIATTR_FRAME_SIZE
	.align		4
.L_787:
        /*117c*/ 	.byte	0x04, 0x11
        /*117e*/ 	.short	(.L_789 - .L_788)
	.align		4
.L_788:
        /*1180*/ 	.word	index@(_ZN2at6native27unrolled_elementwise_kernelINS0_13BUnaryFunctorIN3c108BFloat16ES4_S4_NS0_15binary_internal10DivFunctorIS4_EEEESt5arrayIPcLm2EELi4E23TrivialOffsetCalculatorILi1EjESD_NS0_6memory12LoadWithCastILi1EEENSE_13StoreWithCastILi1EEEEEviT_T0_T2_T3_T4_T5_)
        /*1184*/ 	.word	0x00000000


	//----- nvinfo : EIATTR_REGCOUNT
	.align		4
.L_789:
        /*1188*/ 	.byte	0x04, 0x2f
        /*118a*/ 	.short	(.L_791 - .L_790)
	.align		4
.L_790:
        /*118c*/ 	.word	index@(_ZN2at6native18elementwise_kernelILi128ELi4EZNS0_15gpu_kernel_implINS0_13BUnaryFunctorIN3c108BFloat16ES5_S5_NS0_15binary_internal10DivFunctorIS5_EEEEEEvRNS_18TensorIteratorBaseERKT_EUliE_EEviT1_)
        /*1190*/ 	.word	0x00000018


	//----- nvinfo : EIATTR_FRAME_SIZE
	.align		4
.L_791:
        /*1194*/ 	.byte	0x04, 0x11
        /*1196*/ 	.short	(.L_793 - .L_792)
	.align		4
.L_792:
        /*1198*/ 	.word	index@(_ZN2at6native18elementwise_kernelILi128ELi4EZNS0_15gpu_kernel_implINS0_13BUnaryFunctorIN3c108BFloat16ES5_S5_NS0_15binary_internal10DivFunctorIS5_EEEEEEvRNS_18TensorIteratorBaseERKT_EUliE_EEviT1_)
        /*119c*/ 	.word	0x00000000


	//----- nvinfo : EIATTR_REGCOUNT
	.align		4
.L_793:
        /*11a0*/ 	.byte	0x04, 0x2f
        /*11a2*/ 	.short	(.L_795 - .L_794)
	.align		4
.L_794:
        /*11a4*/ 	.word	index@(_ZN2at6native29vectorized_elementwise_kernelILi8ENS0_13BinaryFunctorIN3c108BFloat16ES4_S4_NS0_15binary_internal10DivFunctorIS4_EEEESt5arrayIPcLm3EEEEviT0_T1_)
        /*11a8*/ 	.word	0x00000004


	//----- nvinfo : EIATTR_FRAME_SIZE
	.align		4
.L_795:
        /*11ac*/ 	.byte	0x04, 0x11
        /*11ae*/ 	.short	(.L_797 - .L_796)
	.align		4
.L_796:
        /*11b0*/ 	.word	index@(_ZN2at6native29vectorized_elementwise_kernelILi8ENS0_13BinaryFunctorIN3c108BFloat16ES4_S4_NS0_15binary_internal10DivFunctorIS4_EEEESt5arrayIPcLm3EEEEviT0_T1_)
        /*11b4*/ 	.word	0x00000000


	//----- nvinfo : EIATTR_REGCOUNT
	.align		4
.L_797:
        /*11b8*/ 	.byte	0x04, 0x2f
        /*11ba*/ 	.short	(.L_799 - .L_798)
	.align		4
.L_798:
        /*11bc*/ 	.word	index@(_ZN2at6native29vectorized_elementwise_kernelILi4ENS0_13BinaryFunctorIN3c108BFloat16ES4_S4_NS0_15binary_internal10DivFunctorIS4_EEEESt5arrayIPcLm3EEEEviT0_T1_)
        /*11c0*/ 	.word	0x00000028


	//----- nvinfo : EIATTR_FRAME_SIZE
	.align		4
.L_799:
        /*11c4*/ 	.byte	0x04, 0x11
        /*11c6*/ 	.short	(.L_801 - .L_800)
	.align		4
.L_800:
        /*11c8*/ 	.word	index@(_ZN2at6native29vectorized_elementwise_kernelILi4ENS0_13BinaryFunctorIN3c108BFloat16ES4_S4_NS0_15binary_internal10DivFunctorIS4_EEEESt5arrayIPcLm3EEEEviT0_T1_)
        /*11cc*/ 	.word	0x00000000


	//----- nvinfo : EIATTR_REGCOUNT
	.align		4
.L_801:
        /*11d0*/ 	.byte	0x04, 0x2f
        /*11d2*/ 	.short	(.L_803 - .L_802)
	.align		4
.L_802:
        /*11d4*/ 	.word	index@(_ZN2at6native29vectorized_elementwise_kernelILi2ENS0_13BinaryFunctorIN3c108BFloat16ES4_S4_NS0_15binary_internal10DivFunctorIS4_EEEESt5arrayIPcLm3EEEEviT0_T1_)
        /*11d8*/ 	.word	0x00000028


	//----- nvinfo : EIATTR_FRAME_SIZE
	.align		4
.L_803:
        /*11dc*/ 	.byte	0x04, 0x11
        /*11de*/ 	.short	(.L_805 - .L_804)
	.align		4
.L_804:
        /*11e0*/ 	.word	index@(_ZN2at6native29vectorized_elementwise_kernelILi2ENS0_13BinaryFunctorIN3c108BFloat16ES4_S4_NS0_15binary_internal10DivFunctorIS4_EEEESt5arrayIPcLm3EEEEviT0_T1_)
        /*11e4*/ 	.word	0x00000000


	//----- nvinfo : EIATTR_REGCOUNT
	.align		4
.L_805:
        /*11e8*/ 	.byte	0x04, 0x2f
        /*11ea*/ 	.short	(.L_807 - .L_806)
	.align		4
.L_806:
        /*11ec*/ 	.word	index@(_ZN2at6native27unrolled_elementwise_kernelINS0_13BinaryFunctorIN3c108BFloat16ES4_S4_NS0_15binary_internal10DivFunctorIS4_EEEESt5arrayIPcLm3EELi4E23TrivialOffsetCalculatorILi2EjESC_ILi1EjENS0_6memory15LoadWithoutCastENSF_16StoreWithoutCastEEEviT_T0_T2_T3_T4_T5_)
        /*11f0*/ 	.word	0x0000001e


	//----- nvinfo : EIATTR_FRAME_SIZE
	.align		4
.L_807:
        /*11f4*/ 	.byte	0x04, 0x11
        /*11f6*/ 	.short	(.L_809 - .L_808)
	.align		4
.L_808:
        /*11f8*/ 	.word	index@(_ZN2at6native27unrolled_elementwise_kernelINS0_13BinaryFunctorIN3c108BFloat16ES4_S4_NS0_15binary_internal10DivFunctorIS4_EEEESt5arrayIPcLm3EELi4E23TrivialOffsetCalculatorILi2EjESC_ILi1EjENS0_6memory15LoadWithoutCastENSF_16StoreWithoutCastEEEviT_T0_T2_T3_T4_T5_)
        /*11fc*/ 	.word	0x00000000


	//----- nvinfo : EIATTR_REGCOUNT
	.align		4
.L_809:
        /*1200*/ 	.byte	0x04, 0x2f
        /*1202*/ 	.short	(.L_811 - .L_810)
	.align		4
.L_810:
        /*1204*/ 	.word	index@(_ZN2at6native18elementwise_kernelILi128ELi4EZNS0_22gpu_kernel_impl_nocastINS0_13BinaryFunctorIN3c108BFloat16ES5_S5_NS0_15binary_internal10DivFunctorIS5_EEEEEEvRNS_18TensorIteratorBaseERKT_EUliE_EEviT1_)
        /*1208*/ 	.word	0x00000014


	//----- nvinfo : EIATTR_FRAME_SIZE
	.align		4
.L_811:
        /*120c*/ 	.byte	0x04, 0x11
        /*120e*/ 	.short	(.L_813 - .L_812)
	.align		4
.L_812:
        /*1210*/ 	.word	index@(_ZN2at6native18elementwise_kernelILi128ELi4EZNS0_22gpu_kernel_impl_nocastINS0_13BinaryFunctorIN3c108BFloat16ES5_S5_NS0_15binary_internal10DivFunctorIS5_EEEEEEvRNS_18TensorIteratorBaseERKT_EUliE_EEviT1_)
        /*1214*/ 	.word	0x00000000


	//----- nvinfo : EIATTR_REGCOUNT
	.align		4
.L_813:
        /*1218*/ 	.byte	0x04, 0x2f
        /*121a*/ 	.short	(.L_815 - .L_814)
	.align		4
.L_814:
        /*121c*/ 	.word	index@(_ZN2at6native27unrolled_elementwise_kernelINS0_13BinaryFunctorIN3c108BFloat16ES4_S4_NS0_15binary_internal10DivFunctorIS4_EEEESt5arrayIPcLm3EELi4E23TrivialOffsetCalculatorILi2EjESC_ILi1EjENS0_6memory12LoadWithCastILi2EEENSF_13StoreWithCastILi1EEEEEviT_T0_T2_T3_T4_T5_)
        /*1220*/ 	.word	0x0000001e


	//----- nvinfo : EIATTR_FRAME_SIZE
	.align		4
.L_815:
        /*1224*/ 	.byte	0x04, 0x11
        /*1226*/ 	.short	(.L_817 - .L_816)
	.align		4
.L_816:
        /*1228*/ 	.word	index@(_ZN2at6native27unrolled_elementwise_kernelINS0_13BinaryFunctorIN3c108BFloat16ES4_S4_NS0_15binary_internal10DivFunctorIS4_EEEESt5arrayIPcLm3EELi4E23TrivialOffsetCalculatorILi2EjESC_ILi1EjENS0_6memory12LoadWithCastILi2EEENSF_13StoreWithCastILi1EEEEEviT_T0_T2_T3_T4_T5_)
        /*122c*/ 	.word	0x00000000


	//----- nvinfo : EIATTR_REGCOUNT
	.align		4
.L_817:
        /*1230*/ 	.byte	0x04, 0x2f
        /*1232*/ 	.short	(.L_819 - .L_818)
	.align		4
.L_818:
        /*1234*/ 	.word	index@(_ZN2at6native18elementwise_kernelILi128ELi4EZNS0_15gpu_kernel_implINS0_13BinaryFunctorIN3c108BFloat16ES5_S5_NS0_15binary_internal10DivFunctorIS5_EEEEEEvRNS_18TensorIteratorBaseERKT_EUliE_EEviT1_)
        /*1238*/ 	.word	0x00000018


	//----- nvinfo : EIATTR_FRAME_SIZE
	.align		4
.L_819:
        /*123c*/ 	.byte	0x04, 0x11
        /*123e*/ 	.short	(.L_821 - .L_820)
	.align		4
.L_820:
        /*1240*/ 	.word	index@(_ZN2at6native18elementwise_kernelILi128ELi4EZNS0_15gpu_kernel_implINS0_13BinaryFunctorIN3c108BFloat16ES5_S5_NS0_15binary_internal10DivFunctorIS5_EEEEEEvRNS_18TensorIteratorBaseERKT_EUliE_EEviT1_)
        /*1244*/ 	.word	0x00000000


	//----- nvinfo : EIATTR_MIN_STACK_SIZE
	.align		4
.L_821:
        /*1248*/ 	.byte	0x04, 0x12
        /*124a*/ 	.short	(.L_823 - .L_822)
	.align		4
.L_822:
        /*124c*/ 	.word	index@(_ZN2at6native18elementwise_kernelILi128ELi4EZNS0_15gpu_kernel_implINS0_13BinaryFunctorIN3c108BFloat16ES5_S5_NS0_15binary_internal10DivFunctorIS5_EEEEEEvRNS_18TensorIteratorBaseERKT_EUliE_EEviT1_)
        /*1250*/ 	.word	0x00000000


	//----- nvinfo : EIATTR_MIN_STACK_SIZE
	.align		4
.L_823:
        /*1254*/ 	.byte	0x04, 0x12
        /*1256*/ 	.short	(.L_825 - .L_824)
	.align		4
.L_824:
        /*1258*/ 	.word	index@(_ZN2at6native27unrolled_elementwise_kernelINS0_13BinaryFunctorIN3c108BFloat16ES4_S4_NS0_15binary_internal10DivFunctorIS4_EEEESt5arrayIPcLm3EELi4E23TrivialOffsetCalculatorILi2EjESC_ILi1EjENS0_6memory12LoadWithCastILi2EEENSF_13StoreWithCastILi1EEEEEviT_T0_T2_T3_T4_T5_)
        /*125c*/ 	.word	0x00000000


	//----- nvinfo : EIATTR_MIN_STACK_SIZE
	.align		4
.L_825:
        /*1260*/ 	.byte	0x04, 0x12
        /*1262*/ 	.short	(.L_827 - .L_826)
	.align		4
.L_826:
        /*1264*/ 	.word	index@(_ZN2at6native18elementwise_kernelILi128ELi4EZNS0_22gpu_kernel_impl_nocastINS0_13BinaryFunctorIN3c108BFloat16ES5_S5_NS0_15binary_internal10DivFunctorIS5_EEEEEEvRNS_18TensorIteratorBaseERKT_EUliE_EEviT1_)
        /*1268*/ 	.word	0x00000000


	//----- nvinfo : EIATTR_MIN_STACK_SIZE
	.align		4
.L_827:
        /*126c*/ 	.byte	0x04, 0x12
        /*126e*/ 	.short	(.L_829 - .L_828)
	.align		4
.L_828:
        /*1270*/ 	.word	index@(_ZN2at6native27unrolled_elementwise_kernelINS0_13BinaryFunctorIN3c108BFloat16ES4_S4_NS0_15binary_internal10DivFunctorIS4_EEEESt5arrayIPcLm3EELi4E23TrivialOffsetCalculatorILi2EjESC_ILi1EjENS0_6memory15LoadWithoutCastENSF_16StoreWithoutCastEEEviT_T0_T2_T3_T4_T5_)
        /*1274*/ 	.word	0x00000000


	//----- nvinfo : EIATTR_MIN_STACK_SIZE
	.align		4
.L_829:
        /*1278*/ 	.byte	0x04, 0x12
        /*127a*/ 	.short	(.L_831 - .L_830)
	.align		4
.L_830:
        /*127c*/ 	.word	index@(_ZN2at6native29vectorized_elementwise_kernelILi2ENS0_13BinaryFunctorIN3c108BFloat16ES4_S4_NS0_15binary_internal10DivFunctorIS4_EEEESt5arrayIPcLm3EEEEviT0_T1_)
        /*1280*/ 	.word	0x00000000


	//----- nvinfo : EIATTR_MIN_STACK_SIZE
	.align		4
.L_831:
        /*1284*/ 	.byte	0x04, 0x12
        /*1286*/ 	.short	(.L_833 - .L_832)
	.align		4
.L_832:
        /*1288*/ 	.word	index@(_ZN2at6native29vectorized_elementwise_kernelILi4ENS0_13BinaryFunctorIN3c108BFloat16ES4_S4_NS0_15binary_internal10DivFunctorIS4_EEEESt5arrayIPcLm3EEEEviT0_T1_)
        /*128c*/ 	.word	0x00000000


	//----- nvinfo : EIATTR_MIN_STACK_SIZE
	.align		4
.L_833:
        /*1290*/ 	.byte	0x04, 0x12
        /*1292*/ 	.short	(.L_835 - .L_834)
	.align		4
.L_834:
        /*1294*/ 	.word	index@(_ZN2at6native29vectorized_elementwise_kernelILi8ENS0_13BinaryFunctorIN3c108BFloat16ES4_S4_NS0_15binary_internal10DivFunctorIS4_EEEESt5arrayIPcLm3EEEEviT0_T1_)
        /*1298*/ 	.word	0x00000000


	//----- nvinfo : EIATTR_MIN_STACK_SIZE
	.align		4
.L_835:
        /*129c*/ 	.byte	0x04, 0x12
        /*129e*/ 	.short	(.L_837 - .L_836)
	.align		4
.L_836:
        /*12a0*/ 	.word	index@(_ZN2at6native18elementwise_kernelILi128ELi4EZNS0_15gpu_kernel_implINS0_13BUnaryFunctorIN3c108BFloat16ES5_S5_NS0_15binary_internal10DivFunctorIS5_EEEEEEvRNS_18TensorIteratorBaseERKT_EUliE_EEviT1_)
        /*12a4*/ 	.word	0x00000000


	//----- nvinfo : EIATTR_MIN_STACK_SIZE
	.align		4
.L_837:
        /*12a8*/ 	.byte	0x04, 0x12
        /*12aa*/ 	.short	(.L_839 - .L_838)
	.align		4
.L_838:
        /*12ac*/ 	.word	index@(_ZN2at6native27unrolled_elementwise_kernelINS0_13BUnaryFunctorIN3c108BFloat16ES4_S4_NS0_15binary_internal10DivFunctorIS4_EEEESt5arrayIPcLm2EELi4E23TrivialOffsetCalculatorILi1EjESD_NS0_6memory12LoadWithCastILi1EEENSE_13StoreWithCastILi1EEEEEviT_T0_T2_T3_T4_T5_)
        /*12b0*/ 	.word	0x00000000


	//----- nvinfo : EIATTR_MIN_STACK_SIZE
	.align		4
.L_839:
        /*12b4*/ 	.byte	0x04, 0x12
        /*12b6*/ 	.short	(.L_841 - .L_840)
	.align		4
.L_840:
        /*12b8*/ 	.word	index@(_ZN2at6native18elementwise_kernelILi128ELi4EZNS0_22gpu_kernel_impl_nocastINS0_13BUnaryFunctorIN3c108BFloat16ES5_S5_NS0_15binary_internal10DivFunctorIS5_EEEEEEvRNS_18TensorIteratorBaseERKT_EUliE_EEviT1_)
        /*12bc*/ 	.word	0x00000000


	//----- nvinfo : EIATTR_MIN_STACK_SIZE
	.align		4
.L_841:
        /*12c0*/ 	.byte	0x04, 0x12
        /*12c2*/ 	.short	(.L_843 - .L_842)
	.align		4
.L_842:
        /*12c4*/ 	.word	index@(_ZN2at6native27unrolled_elementwise_kernelINS0_13BUnaryFunctorIN3c108BFloat16ES4_S4_NS0_15binary_internal10DivFunctorIS4_EEEESt5arrayIPcLm2EELi4E23TrivialOffsetCalculatorILi1EjESD_NS0_6memory15LoadWithoutCastENSE_16StoreWithoutCastEEEviT_T0_T2_T3_T4_T5_)
        /*12c8*/ 	.word	0x00000000


	//----- nvinfo : EIATTR_MIN_STACK_SIZE
	.align		4
.L_843:
        /*12cc*/ 	.byte	0x04, 0x12
        /*12ce*/ 	.short	(.L_845 - .L_844)
	.align		4
.L_844:
        /*12d0*/ 	.word	index@(_ZN2at6native29vectorized_elementwise_kernelILi2ENS0_13BUnaryFunctorIN3c108BFloat16ES4_S4_NS0_15binary_internal10DivFunctorIS4_EEEESt5arrayIPcLm2EEEEviT0_T1_)
        /*12d4*/ 	.word	0x00000000


	//----- nvinfo : EIATTR_MIN_STACK_SIZE
	.align		4
.L_845:
        /*12d8*/ 	.byte	0x04, 0x12
        /*12da*/ 	.short	(.L_847 - .L_846)
	.align		4
.L_846:
        /*12dc*/ 	.word	index@(_ZN2at6native29vectorized_elementwise_kernelILi4ENS0_13BUnaryFunctorIN3c108BFloat16ES4_S4_NS0_15binary_internal10DivFunctorIS4_EEEESt5arrayIPcLm2EEEEviT0_T1_)
        /*12e0*/ 	.word	0x00000000


	//----- nvinfo : EIATTR_MIN_STACK_SIZE
	.align		4
.L_847:
        /*12e4*/ 	.byte	0x04, 0x12
        /*12e6*/ 	.short	(.L_849 - .L_848)
	.align		4
.L_848:
        /*12e8*/ 	.word	index@(_ZN2at6native29vectorized_elementwise_kernelILi8ENS0_13BUnaryFunctorIN3c108BFloat16ES4_S4_NS0_15binary_internal10DivFunctorIS4_EEEESt5arrayIPcLm2EEEEviT0_T1_)
        /*12ec*/ 	.word	0x00000000


	//----- nvinfo : EIATTR_MIN_STACK_SIZE
	.align		4
.L_849:
        /*12f0*/ 	.byte	0x04, 0x12
        /*12f2*/ 	.short	(.L_851 - .L_850)
	.align		4
.L_850:
        /*12f4*/ 	.word	index@(_ZN2at6native18elementwise_kernelILi128ELi4EZNS0_15gpu_kernel_implINS0_13AUnaryFunctorIN3c108BFloat16ES5_S5_NS0_15binary_internal10DivFunctorIS5_EEEEEEvRNS_18TensorIteratorBaseERKT_EUliE_EEviT1_)
        /*12f8*/ 	.word	0x00000000


	//----- nvinfo : EIATTR_MIN_STACK_SIZE
	.align		4
.L_851:
        /*12fc*/ 	.byte	0x04, 0x12
        /*12fe*/ 	.short	(.L_853 - .L_852)
	.align		4
.L_852:
        /*1300*/ 	.word	index@(_ZN2at6native27unrolled_elementwise_kernelINS0_13AUnaryFunctorIN3c108BFloat16ES4_S4_NS0_15binary_internal10DivFunctorIS4_EEEESt5arrayIPcLm2EELi4E23TrivialOffsetCalculatorILi1EjESD_NS0_6memory12LoadWithCastILi1EEENSE_13StoreWithCastILi1EEEEEviT_T0_T2_T3_T4_T5_)
        /*1304*/ 	.word	0x00000000


	//----- nvinfo : EIATTR_MIN_STACK_SIZE
	.align		4
.L_853:
        /*1308*/ 	.byte	0x04, 0x12
        /*130a*/ 	.short	(.L_855 - .L_854)
	.align		4
.L_854:
        /*130c*/ 	.word	index@(_ZN2at6native18elementwise_kernelILi128ELi4EZNS0_22gpu_kernel_impl_nocastINS0_13AUnaryFunctorIN3c108BFloat16ES5_S5_NS0_15binary_internal10DivFunctorIS5_EEEEEEvRNS_18TensorIteratorBaseERKT_EUliE_EEviT1_)
        /*1310*/ 	.word	0x00000000


	//----- nvinfo : EIATTR_MIN_STACK_SIZE
	.align		4
.L_855:
        /*1314*/ 	.byte	0x04, 0x12
        /*1316*/ 	.short	(.L_857 - .L_856)
	.align		4
.L_856:
        /*1318*/ 	.word	index@(_ZN2at6native27unrolled_elementwise_kernelINS0_13AUnaryFunctorIN3c108BFloat16ES4_S4_NS0_15binary_internal10DivFunctorIS4_EEEESt5arrayIPcLm2EELi4E23TrivialOffsetCalculatorILi1EjESD_NS0_6memory15LoadWithoutCastENSE_16StoreWithoutCastEEEviT_T0_T2_T3_T4_T5_)
        /*131c*/ 	.word	0x00000000


	//----- nvinfo : EIATTR_MIN_STACK_SIZE
	.align		4
.L_857:
        /*1320*/ 	.byte	0x04, 0x12
        /*1322*/ 	.short	(.L_859 - .L_858)
	.align		4
.L_858:
        /*1324*/ 	.word	index@(_ZN2at6native29vectorized_elementwise_kernelILi2ENS0_13AUnaryFunctorIN3c108BFloat16ES4_S4_NS0_15binary_internal10DivFunctorIS4_EEEESt5arrayIPcLm2EEEEviT0_T1_)
        /*1328*/ 	.word	0x00000000


	//----- nvinfo : EIATTR_MIN_STACK_SIZE
	.align		4
.L_859:
        /*132c*/ 	.byte	0x04, 0x12
        /*132e*/ 	.short	(.L_861 - .L_860)
	.align		4
.L_860:
        /*1330*/ 	.word	index@(_ZN2at6native29vectorized_elementwise_kernelILi4ENS0_13AUnaryFunctorIN3c108BFloat16ES4_S4_NS0_15binary_internal10DivFunctorIS4_EEEESt5arrayIPcLm2EEEEviT0_T1_)
        /*1334*/ 	.word	0x00000000


	//----- nvinfo : EIATTR_MIN_STACK_SIZE
	.align		4
.L_861:
        /*1338*/ 	.byte	0x04, 0x12
        /*133a*/ 	.short	(.L_863 - .L_862)
	.align		4
.L_862:
        /*133c*/ 	.word	index@(_ZN2at6native29vectorized_elementwise_kernelILi8ENS0_13AUnaryFunctorIN3c108BFloat16ES4_S4_NS0_15binary_internal10DivFunctorIS4_EEEESt5arrayIPcLm2EEEEviT0_T1_)
        /*1340*/ 	.word	0x00000000


	//----- nvinfo : EIATTR_MIN_STACK_SIZE
	.align		4
.L_863:
        /*1344*/ 	.byte	0x04, 0x12
        /*1346*/ 	.short	(.L_865 - .L_864)
	.align		4
.L_864:
        /*1348*/ 	.word	index@(_ZN2at6native18elementwise_kernelILi128ELi4EZNS0_15gpu_kernel_implINS0_13BinaryFunctorIN3c104HalfES5_S5_NS0_15binary_internal10DivFunctorIS5_EEEEEEvRNS_18TensorIteratorBaseERKT_EUliE_EEviT1_)
        /*134c*/ 	.word	0x00000000


	//----- nvinfo : EIATTR_MIN_STACK_SIZE
	.align		4
.L_865:
        /*1350*/ 	.byte	0x04, 0x12
        /*1352*/ 	.short	(.L_867 - .L_866)
	.align		4
.L_866:
        /*1354*/ 	.word	index@(_ZN2at6native27unrolled_elementwise_kernelINS0_13BinaryFunctorIN3c104HalfES4_S4_NS0_15binary_internal10DivFunctorIS4_EEEESt5arrayIPcLm3EELi4E23TrivialOffsetCalculatorILi2EjESC_ILi1EjENS0_6memory12LoadWithCastILi2EEENSF_13StoreWithCastILi1EEEEEviT_T0_T2_T3_T4_T5_)
        /*1358*/ 	.word	0x00000000


	//----- nvinfo : EIATTR_MIN_STACK_SIZE
	.align		4
.L_867:
        /*135c*/ 	.byte	0x04, 0x12
        /*135e*/ 	.short	(.L_869 - .L_868)
	.align		4
.L_868:
        /*1360*/ 	.word	index@(_ZN2at6native18elementwise_kernelILi128ELi4EZNS0_22gpu_kernel_impl_nocastINS0_13BinaryFunctorIN3c104HalfES5_S5_NS0_15binary_internal10DivFunctorIS5_EEEEEEvRNS_18TensorIteratorBaseERKT_EUliE_EEviT1_)
        /*1364*/ 	.word	0x00000000


	//----- nvinfo : EIATTR_MIN_STACK_SIZE
	.align		4
.L_869:
        /*1368*/ 	.byte	0x04, 0x12
        /*136a*/ 	.short	(.L_871 - .L_870)
	.align		4
.L_870:
        /*136c*/ 	.word	index@(_ZN2at6native27unrolled_elementwise_kernelINS0_13BinaryFunctorIN3c104HalfES4_S4_NS0_15binary_internal10DivFunctorIS4_EEEESt5arrayIPcLm3EELi4E23TrivialOffsetCalculatorILi2EjESC_ILi1EjENS0_6memory15LoadWithoutCastENSF_16StoreWithoutCastEEEviT_T0_T2_T3_T4_T5_)
        /*1370*/ 	.word	0x00000000


	//----- nvinfo : EIATTR_MIN_STACK_SIZE
	.align		4
.L_871:
        /*1374*/ 	.byte	0x04, 0x12
        /*1376*/ 	.short	(.L_873 - .L_872)
	.align		4
.L_872:
        /*1378*/ 	.word	index@(_ZN2at6native29vectorized_elementwise_kernelILi2ENS0_13BinaryFunctorIN3c104HalfES4_S4_NS0_15binary_internal10DivFunctorIS4_EEEESt5arrayIPcLm3EEEEviT0_T1_)
        /*137c*/ 	.word	0x00000000


	//----- nvinfo : EIATTR_MIN_STACK_SIZE
	.align		4
.L_873:
        /*1380*/ 	.byte	0x04, 0x12
        /*1382*/ 	.short	(.L_875 - .L_874)
	.align		4
.L_874:
        /*1384*/ 	.word	index@(_ZN2at6native29vectorized_elementwise_kernelILi4ENS0_13BinaryFunctorIN3c104HalfES4_S4_NS0_15binary_internal10DivFunctorIS4_EEEESt5arrayIPcLm3EEEEviT0_T1_)
        /*1388*/ 	.word	0x00000000


	//----- nvinfo : EIATTR_MIN_STACK_SIZE
	.align		4
.L_875:
        /*138c*/ 	.byte	0x04, 0x12
        /*138e*/ 	.short	(.L_877 - .L_876)
	.align		4
.L_876:
        /*1390*/ 	.word	index@(_ZN2at6native29vectorized_elementwise_kernelILi8ENS0_13BinaryFunctorIN3c104HalfES4_S4_NS0_15binary_internal10DivFunctorIS4_EEEESt5arrayIPcLm3EEEEviT0_T1_)
        /*1394*/ 	.word	0x00000000


	//----- nvinfo : EIATTR_MIN_STACK_SIZE
	.align		4
.L_877:
        /*1398*/ 	.byte	0x04, 0x12
        /*139a*/ 	.short	(.L_879 - .L_878)
	.align		4
.L_878:
        /*139c*/ 	.word	index@(_ZN2at6native18elementwise_kernelILi128ELi4EZNS0_15gpu_kernel_implINS0_13BUnaryFunctorIN3c104HalfES5_S5_NS0_15binary_internal10DivFunctorIS5_EEEEEEvRNS_18TensorIteratorBaseERKT_EUliE_EEviT1_)
        /*13a0*/ 	.word	0x00000000


	//----- nvinfo : EIATTR_MIN_STACK_SIZE
	.align		4
.L_879:
        /*13a4*/ 	.byte	0x04, 0x12
        /*13a6*/ 	.short	(.L_881 - .L_880)
	.align		4
.L_880:
        /*13a8*/ 	.word	index@(_ZN2at6native27unrolled_elementwise_kernelINS0_13BUnaryFunctorIN3c104HalfES4_S4_NS0_15binary_internal10DivFunctorIS4_EEEESt5arrayIPcLm2EELi4E23TrivialOffsetCalculatorILi1EjESD_NS0_6memory12LoadWithCastILi1EEENSE_13StoreWithCastILi1EEEEEviT_T0_T2_T3_T4_T5_)
        /*13ac*/ 	.word	0x00000000


	//----- nvinfo : EIATTR_MIN_STACK_SIZE
	.align		4
.L_881:
        /*13b0*/ 	.byte	0x04, 0x12
        /*13b2*/ 	.short	(.L_883 - .L_882)
	.align		4
.L_882:
        /*13b4*/ 	.word	index@(_ZN2at6native18elementwise_kernelILi128ELi4EZNS0_22gpu_kernel_impl_nocastINS0_13BUnaryFunctorIN3c104HalfES5_S5_NS0_15binary_internal10DivFunctorIS5_EEEEEEvRNS_18TensorIteratorBaseERKT_EUliE_EEviT1_)
        /*13b8*/ 	.word	0x00000000


	//----- nvinfo : EIATTR_MIN_STACK_SIZE
	.align		4
.L_883:
        /*13bc*/ 	.byte	0x04, 0x12
        /*13be*/ 	.short	(.L_885 - .L_884)
	.align		4
.L_884:
        /*13c0*/ 	.word	index@(_ZN2at6native27unrolled_elementwise_kernelINS0_13BUnaryFunctorIN3c104HalfES4_S4_NS0_15binary_internal10DivFunctorIS4_EEEESt5arrayIPcLm2EELi4E23TrivialOffsetCalculatorILi1EjESD_NS0_6memory15LoadWithoutCastENSE_16StoreWithoutCastEEEviT_T0_T2_T3_T4_T5_)
        /*13c4*/ 	.word	0x00000000


	//----- nvinfo : EIATTR_MIN_STACK_SIZE
	.align		4
.L_885:
        /*13c8*/ 	.byte	0x04, 0x12
        /*13ca*/ 	.short	(.L_887 - .L_886)
	.align		4
.L_886:
        /*13cc*/ 	.word	index@(_ZN2at6native29vectorized_elementwise_kernelILi2ENS0_13BUnaryFunctorIN3c104HalfES4_S4_NS0_15binary_internal10DivFunctorIS4_EEEESt5arrayIPcLm2EEEEviT0_T1_)
        /*13d0*/ 	.word	0x00000000


	//----- nvinfo : EIATTR_MIN_STACK_SIZE
	.align		4
.L_887:
        /*13d4*/ 	.byte	0x04, 0x12
        /*13d6*/ 	.short	(.L_889 - .L_888)
	.align		4
.L_888:
        /*13d8*/ 	.word	index@(_ZN2at6native29vectorized_elementwise_kernelILi4ENS0_13BUnaryFunctorIN3c104HalfES4_S4_NS0_15binary_internal10DivFunctorIS4_EEEESt5arrayIPcLm2EEEEviT0_T1_)
        /*13dc*/ 	.word	0x00000000


	//----- nvinfo : EIATTR_MIN_STACK_SIZE
	.align		4
.L_889:
        /*13e0*/ 	.byte	0x04, 0x12
        /*13e2*/ 	.short	(.L_891 - .L_890)
	.align		4
.L_890:
        /*13e4*/ 	.word	index@(_ZN2at6native29vectorized_elementwise_kernelILi8ENS0_13BUnaryFunctorIN3c104HalfES4_S4_NS0_15binary_internal10DivFunctorIS4_EEEESt5arrayIPcLm2EEEEviT0_T1_)
        /*13e8*/ 	.word	0x00000000


	//----- nvinfo : EIATTR_MIN_STACK_SIZE
	.align		4
.L_891:
        /*13ec*/ 	.byte	0x04, 0x12
        /*13ee*/ 	.short	(.L_893 - .L_892)
	.align		4
.L_892:
        /*13f0*/ 	.word	index@(_ZN2at6native18elementwise_kernelILi128ELi4EZNS0_15gpu_kernel_implINS0_13AUnaryFunctorIN3c104HalfES5_S5_NS0_15binary_internal10DivFunctorIS5_EEEEEEvRNS_18TensorIteratorBaseERKT_EUliE_EEviT1_)
        /*13f4*/ 	.word	0x00000000


	//----- nvinfo : EIATTR_MIN_STACK_SIZE
	.align		4
.L_893:
        /*13f8*/ 	.byte	0x04, 0x12
        /*13fa*/ 	.short	(.L_895 - .L_894)
	.align		4
.L_894:
        /*13fc*/ 	.word	index@(_ZN2at6native27unrolled_elementwise_kernelINS0_13AUnaryFunctorIN3c104HalfES4_S4_NS0_15binary_internal10DivFunctorIS4_EEEESt5arrayIPcLm2EELi4E23TrivialOffsetCalculatorILi1EjESD_NS0_6memory12LoadWithCastILi1EEENSE_13StoreWithCastILi1EEEEEviT_T0_T2_T3_T4_T5_)
        /*1400*/ 	.word	0x00000000


	//----- nvinfo : EIATTR_MIN_STACK_SIZE
	.align		4
.L_895:
        /*1404*/ 	.byte	0x04, 0x12
        /*1406*/ 	.short	(.L_897 - .L_896)
	.align		4
.L_896:
        /*1408*/ 	.word	index@(_ZN2at6native18elementwise_kernelILi128ELi4EZNS0_22gpu_kernel_impl_nocastINS0_13AUnaryFunctorIN3c104HalfES5_S5_NS0_15binary_internal10DivFunctorIS5_EEEEEEvRNS_18TensorIteratorBaseERKT_EUliE_EEviT1_)
        /*140c*/ 	.word	0x00000000


	//----- nvinfo : EIATTR_MIN_STACK_SIZE
	.align		4
.L_897:
        /*1410*/ 	.byte	0x04, 0x12
        /*1412*/ 	.short	(.L_899 - .L_898)
	.align		4
.L_898:
        /*1414*/ 	.word	index@(_ZN2at6native27unrolled_elementwise_kernelINS0_13AUnaryFunctorIN3c104HalfES4_S4_NS0_15binary_internal10DivFunctorIS4_EEEESt5arrayIPcLm2EELi4E23TrivialOffsetCalculatorILi1EjESD_NS0_6memory15LoadWithoutCastENSE_16StoreWithoutCastEEEviT_T0_T2_T3_T4_T5_)
        /*1418*/ 	.word	0x00000000


	//----- nvinfo : EIATTR_MIN_STACK_SIZE
	.align		4
.L_899:
        /*141c*/ 	.byte	0x04, 0x12
        /*141e*/ 	.short	(.L_901 - .L_900)
	.align		4
.L_900:
        /*1420*/ 	.word	index@(_ZN2at6native29vectorized_elementwise_kernelILi2ENS0_13AUnaryFunctorIN3c104HalfES4_S4_NS0_15binary_internal10DivFunctorIS4_EEEESt5arrayIPcLm2EEEEviT0_T1_)
        /*1424*/ 	.word	0x00000000


	//----- nvinfo : EIATTR_MIN_STACK_SIZE
	.align		4
.L_901:
        /*1428*/ 	.byte	0x04, 0x12
        /*142a*/ 	.short	(.L_903 - .L_902)
	.align		4
.L_902:
        /*142c*/ 	.word	index@(_ZN2at6native29vectorized_elementwise_kernelILi4ENS0_13AUnaryFunctorIN3c104HalfES4_S4_NS0_15binary_internal10DivFunctorIS4_EEEESt5arrayIPcLm2EEEEviT0_T1_)
        /*1430*/ 	.word	0x00000000


	//----- nvinfo : EIATTR_MIN_STACK_SIZE
	.align		4
.L_903:
        /*1434*/ 	.byte	0x04, 0x12
        /*1436*/ 	.short	(.L_905 - .L_904)
	.align		4
.L_904:
        /*1438*/ 	.word	index@(_ZN2at6native29vectorized_elementwise_kernelILi8ENS0_13AUnaryFunctorIN3c104HalfES4_S4_NS0_15binary_internal10DivFunctorIS4_EEEESt5arrayIPcLm2EEEEviT0_T1_)
        /*143c*/ 	.word	0x00000000


	//----- nvinfo : EIATTR_MIN_STACK_SIZE
	.align		4
.L_905:
        /*1440*/ 	.byte	0x04, 0x12
        /*1442*/ 	.short	(.L_907 - .L_906)
	.align		4
.L_906:
        /*1444*/ 	.word	index@(_ZN2at6native18elementwise_kernelILi128ELi4EZNS0_15gpu_kernel_implINS0_13BinaryFunctorIN3c107complexIfEES6_S6_NS0_15binary_internal10DivFunctorIS6_EEEEEEvRNS_18TensorIteratorBaseERKT_EUliE_EEviT1_)
        /*1448*/ 	.word	0x00000000


	//----- nvinfo : EIATTR_MIN_STACK_SIZE
	.align		4
.L_907:
        /*144c*/ 	.byte	0x04, 0x12
        /*144e*/ 	.short	(.L_909 - .L_908)
	.align		4
.L_908:
        /*1450*/ 	.word	index@(_ZN2at6native27unrolled_elementwise_kernelINS0_13BinaryFunctorIN3c107complexIfEES5_S5_NS0_15binary_internal10DivFunctorIS5_EEEESt5arrayIPcLm3EELi4E23TrivialOffsetCalculatorILi2EjESD_ILi1EjENS0_6memory12LoadWithCastILi2EEENSG_13StoreWithCastILi1EEEEEviT_T0_T2_T3_T4_T5_)
        /*1454*/ 	.word	0x00000000


	//----- nvinfo : EIATTR_MIN_STACK_SIZE
	.align		4
.L_909:
        /*1458*/ 	.byte	0x04, 0x12
        /*145a*/ 	.short	(.L_911 - .L_910)
	.align		4
.L_910:
        /*145c*/ 	.word	index@(_ZN2at6native18elementwise_kernelILi128ELi2EZNS0_22gpu_kernel_impl_nocastINS0_13BinaryFunctorIN3c107complexIfEES6_S6_NS0_15binary_internal10DivFunctorIS6_EEEEEEvRNS_18TensorIteratorBaseERKT_EUliE_EEviT1_)
        /*1460*/ 	.word	0x00000000


	//----- nvinfo : EIATTR_MIN_STACK_SIZE
	.align		4
.L_911:
        /*1464*/ 	.byte	0x04, 0x12
        /*1466*/ 	.short	(.L_913 - .L_912)
	.align		4
.L_912:
        /*1468*/ 	.word	index@(_ZN2at6native27unrolled_elementwise_kernelINS0_13BinaryFunctorIN3c107complexIfEES5_S5_NS0_15binary_internal10DivFunctorIS5_EEEESt5arrayIPcLm3EELi4E23TrivialOffsetCalculatorILi2EjESD_ILi1EjENS0_6memory15LoadWithoutCastENSG_16StoreWithoutCastEEEviT_T0_T2_T3_T4_T5_)
        /*146c*/ 	.word	0x00000000


	//----- nvinfo : EIATTR_MIN_STACK_SIZE
	.align		4
.L_913:
        /*1470*/ 	.byte	0x04, 0x12
        /*1472*/ 	.short	(.L_915 - .L_914)
	.align		4
.L_914:
        /*1474*/ 	.word	index@(_ZN2at6native29vectorized_elementwise_kernelILi2ENS0_13BinaryFunctorIN3c107complexIfEES5_S5_NS0_15binary_internal10DivFunctorIS5_EEEESt5arrayIPcLm3EEEEviT0_T1_)
        /*1478*/ 	.word	0x00000000


	//----- nvinfo : EIATTR_MIN_STACK_SIZE
	.align		4
.L_915:
        /*147c*/ 	.byte	0x04, 0x12
        /*147e*/ 	.short	(.L_917 - .L_916)
	.align		4
.L_916:
        /*1480*/ 	.word	index@(_ZN2at6native29vectorized_elementwise_kernelILi4ENS0_13BinaryFunctorIN3c107complexIfEES5_S5_NS0_15binary_internal10DivFunctorIS5_EEEESt5arrayIPcLm3EEEEviT0_T1_)
        /*1484*/ 	.word	0x00000000


	//----- nvinfo : EIATTR_MIN_STACK_SIZE
	.align		4
.L_917:
        /*1488*/ 	.byte	0x04, 0x12
        /*148a*/ 	.short	(.L_919 - .L_918)
	.align		4
.L_918:
        /*148c*/ 	.word	index@(_ZN2at6native29vectorized_elementwise_kernelILi8ENS0_13BinaryFunctorIN3c107complexIfEES5_S5_NS0_15binary_internal10DivFunctorIS5_EEEESt5arrayIPcLm3EEEEviT0_T1_)
        /*1490*/ 	.word	0x00000000


	//----- nvinfo : EIATTR_MIN_STACK_SIZE
	.align		4
.L_919:
        /*1494*/ 	.byte	0x04, 0x12
        /*1496*/ 	.short	(.L_921 - .L_920)
	.align		4
.L_920:
        /*1498*/ 	.word	index@(_ZN2at6native18elementwise_kernelILi128ELi4EZNS0_15gpu_kernel_implINS0_13BUnaryFunctorIN3c107complexIfEES6_S6_NS0_15binary_internal10DivFunctorIS6_EEEEEEvRNS_18TensorIteratorBaseERKT_EUliE_EEviT1_)
        /*149c*/ 	.word	0x00000000


	//----- nvinfo : EIATTR_MIN_STACK_SIZE
	.align		4
.L_921:
        /*14a0*/ 	.byte	0x04, 0x12
        /*14a2*/ 	.short	(.L_923 - .L_922)
	.align		4
.L_922:
        /*14a4*/ 	.word	index@(_ZN2at6native27unrolled_elementwise_kernelINS0_13BUnaryFunctorIN3c107complexIfEES5_S5_NS0_15binary_internal10DivFunctorIS5_EEEESt5arrayIPcLm2EELi4E23TrivialOffsetCalculatorILi1EjESE_NS0_6memory12LoadWithCastILi1EEENSF_13StoreWithCastILi1EEEEEviT_T0_T2_T3_T4_T5_)
        /*14a8*/ 	.word	0x00000000


	//----- nvinfo : EIATTR_MIN_STACK_SIZE
	.align		4
.L_923:
        /*14ac*/ 	.byte	0x04, 0x12
        /*14ae*/ 	.short	(.L_925 - .L_924)
	.align		4
.L_924:
        /*14b0*/ 	.word	index@(_ZN2at6native18elementwise_kernelILi128ELi2EZNS0_22gpu_kernel_impl_nocastINS0_13BUnaryFunctorIN3c107complexIfEES6_S6_NS0_15binary_internal10DivFunctorIS6_EEEEEEvRNS_18TensorIteratorBaseERKT_EUliE_EEviT1_)
        /*14b4*/ 	.word	0x00000000


	//----- nvinfo : EIATTR_MIN_STACK_SIZE
	.align		4
.L_925:
        /*14b8*/ 	.byte	0x04, 0x12
        /*14ba*/ 	.short	(.L_927 - .L_926)
	.align		4
.L_926:
        /*14bc*/ 	.word	index@(_ZN2at6native27unrolled_elementwise_kernelINS0_13BUnaryFunctorIN3c107complexIfEES5_S5_NS0_15binary_internal10DivFunctorIS5_EEEESt5arrayIPcLm2EELi4E23TrivialOffsetCalculatorILi1EjESE_NS0_6memory15LoadWithoutCastENSF_16StoreWithoutCastEEEviT_T0_T2_T3_T4_T5_)
        /*14c0*/ 	.word	0x00000000


	//----- nvinfo : EIATTR_MIN_STACK_SIZE
	.align		4
.L_927:
        /*14c4*/ 	.byte	0x04, 0x12
        /*14c6*/ 	.short	(.L_929 - .L_928)
	.align		4
.L_928:
        /*14c8*/ 	.word	index@(_ZN2at6native29vectorized_elementwise_kernelILi2ENS0_13BUnaryFunctorIN3c107complexIfEES5_S5_NS0_15binary_internal10DivFunctorIS5_EEEESt5arrayIPcLm2EEEEviT0_T1_)
        /*14cc*/ 	.word	0x00000000


	//----- nvinfo : EIATTR_MIN_STACK_SIZE
	.align		4
.L_929:
        /*14d0*/ 	.byte	0x04, 0x12
        /*14d2*/ 	.short	(.L_931 - .L_930)
	.align		4
.L_930:
        /*14d4*/ 	.word	index@(_ZN2at6native29vectorized_elementwise_kernelILi4ENS0_13BUnaryFunctorIN3c107complexIfEES5_S5_NS0_15binary_internal10DivFunctorIS5_EEEESt5arrayIPcLm2EEEEviT0_T1_)
        /*14d8*/ 	.word	0x00000000


	//----- nvinfo : EIATTR_MIN_STACK_SIZE
	.align		4
.L_931:
        /*14dc*/ 	.byte	0x04, 0x12
        /*14de*/ 	.short	(.L_933 - .L_932)
	.align		4
.L_932:
        /*14e0*/ 	.word	index@(_ZN2at6native29vectorized_elementwise_kernelILi8ENS0_13BUnaryFunctorIN3c107complexIfEES5_S5_NS0_15binary_internal10DivFunctorIS5_EEEESt5arrayIPcLm2EEEEviT0_T1_)
        /*14e4*/ 	.word	0x00000000


	//----- nvinfo : EIATTR_MIN_STACK_SIZE
	.align		4
.L_933:
        /*14e8*/ 	.byte	0x04, 0x12
        /*14ea*/ 	.short	(.L_935 - .L_934)
	.align		4
.L_934:
        /*14ec*/ 	.word	index@(_ZN2at6native18elementwise_kernelILi128ELi4EZNS0_15gpu_kernel_implINS0_13AUnaryFunctorIN3c107complexIfEES6_S6_NS0_15binary_internal10DivFunctorIS6_EEEEEEvRNS_18TensorIteratorBaseERKT_EUliE_EEviT1_)
        /*14f0*/ 	.word	0x00000000


	//----- nvinfo : EIATTR_MIN_STACK_SIZE
	.align		4
.L_935:
        /*14f4*/ 	.byte	0x04, 0x12
        /*14f6*/ 	.short	(.L_937 - .L_936)
	.align		4
.L_936:
        /*14f8*/ 	.word	index@(_ZN2at6native27unrolled_elementwise_kernelINS0_13AUnaryFunctorIN3c107complexIfEES5_S5_NS0_15binary_internal10DivFunctorIS5_EEEESt5arrayIPcLm2EELi4E23TrivialOffsetCalculatorILi1EjESE_NS0_6memory12LoadWithCastILi1EEENSF_13StoreWithCastILi1EEEEEviT_T0_T2_T3_T4_T5_)
        /*14fc*/ 	.word	0x00000000


	//----- nvinfo : EIATTR_MIN_STACK_SIZE
	.align		4
.L_937:
        /*1500*/ 	.byte	0x04, 0x12
        /*1502*/ 	.short	(.L_939 - .L_938)
	.align		4
.L_938:
        /*1504*/ 	.word	index@(_ZN2at6native18elementwise_kernelILi128ELi2EZNS0_22gpu_kernel_impl_nocastINS0_13AUnaryFunctorIN3c107complexIfEES6_S6_NS0_15binary_internal10DivFunctorIS6_EEEEEEvRNS_18TensorIteratorBaseERKT_EUliE_EEviT1_)
        /*1508*/ 	.word	0x00000000


	//----- nvinfo : EIATTR_MIN_STACK_SIZE
	.align		4
.L_939:
        /*150c*/ 	.byte	0x04, 0x12
        /*150e*/ 	.short	(.L_941 - .L_940)
	.align		4
.L_940:
        /*1510*/ 	.word	index@(_ZN2at6native27unrolled_elementwise_kernelINS0_13AUnaryFunctorIN3c107complexIfEES5_S5_NS0_15binary_internal10DivFunctorIS5_EEEESt5arrayIPcLm2EELi4E23TrivialOffsetCalculatorILi1EjESE_NS0_6memory15LoadWithoutCastENSF_16StoreWithoutCastEEEviT_T0_T2_T3_T4_T5_)
        /*1514*/ 	.word	0x00000000


	//----- nvinfo : EIATTR_MIN_STACK_SIZE
	.align		4
.L_941:
        /*1518*/ 	.byte	0x04, 0x12
        /*151a*/ 	.short	(.L_943 - .L_942)
	.align		4
.L_942:
        /*151c*/ 	.word	index@(_ZN2at6native29vectorized_elementwise_kernelILi2ENS0_13AUnaryFunctorIN3c107complexIfEES5_S5_NS0_15binary_internal10DivFunctorIS5_EEEESt5arrayIPcLm2EEEEviT0_T1_)
        /*1520*/ 	.word	0x00000000


	//----- nvinfo : EIATTR_MIN_STACK_SIZE
	.align		4
.L_943:
        /*1524*/ 	.byte	0x04, 0x12
        /*1526*/ 	.short	(.L_945 - .L_944)
	.align		4
.L_944:
        /*1528*/ 	.word	index@(_ZN2at6native29vectorized_elementwise_kernelILi4ENS0_13AUnaryFunctorIN3c107complexIfEES5_S5_NS0_15binary_internal10DivFunctorIS5_EEEESt5arrayIPcLm2EEEEviT0_T1_)
        /*152c*/ 	.word	0x00000000


	//----- nvinfo : EIATTR_MIN_STACK_SIZE
	.align		4
.L_945:
        /*1530*/ 	.byte	0x04, 0x12
        /*1532*/ 	.short	(.L_947 - .L_946)
	.align		4
.L_946:
        /*1534*/ 	.word	index@(_ZN2at6native29vectorized_elementwise_kernelILi8ENS0_13AUnaryFunctorIN3c107complexIfEES5_S5_NS0_15binary_internal10DivFunctorIS5_EEEESt5arrayIPcLm2EEEEviT0_T1_)
        /*1538*/ 	.word	0x00000000


	//----- nvinfo : EIATTR_MIN_STACK_SIZE
	.align		4
.L_947:
        /*153c*/ 	.byte	0x04, 0x12
        /*153e*/ 	.short	(.L_949 - .L_948)
	.align		4
.L_948:
        /*1540*/ 	.word	index@(_ZN2at6native18elementwise_kernelILi128ELi4EZNS0_15gpu_kernel_implINS0_13BinaryFunctorIN3c107complexIdEES6_S6_NS0_15binary_internal10DivFunctorIS6_EEEEEEvRNS_18TensorIteratorBaseERKT_EUliE_EEviT1_)
        /*1544*/ 	.word	0x00000000


	//----- nvinfo : EIATTR_MIN_STACK_SIZE
	.align		4
.L_949:
        /*1548*/ 	.byte	0x04, 0x12
        /*154a*/ 	.short	(.L_951 - .L_950)
	.align		4
.L_950:
        /*154c*/ 	.word	index@(_ZN2at6native27unrolled_elementwise_kernelINS0_13BinaryFunctorIN3c107complexIdEES5_S5_NS0_15binary_internal10DivFunctorIS5_EEEESt5arrayIPcLm3EELi4E23TrivialOffsetCalculatorILi2EjESD_ILi1EjENS0_6memory12LoadWithCastILi2EEENSG_13StoreWithCastILi1EEEEEviT_T0_T2_T3_T4_T5_)
        /*1550*/ 	.word	0x00000000


	//----- nvinfo : EIATTR_MIN_STACK_SIZE
	.align		4
.L_951:
        /*1554*/ 	.byte	0x04, 0x12
        /*1556*/ 	.short	(.L_953 - .L_952)
	.align		4
.L_952:
        /*1558*/ 	.word	index@(_ZN2at6native18elementwise_kernelILi128ELi2EZNS0_22gpu_kernel_impl_nocastINS0_13BinaryFunctorIN3c107complexIdEES6_S6_NS0_15binary_internal10DivFunctorIS6_EEEEEEvRNS_18TensorIteratorBaseERKT_EUliE_EEviT1_)
        /*155c*/ 	.word	0x00000000


	//----- nvinfo : EIATTR_MIN_STACK_SIZE
	.align		4
.L_953:
        /*1560*/ 	.byte	0x04, 0x12
        /*1562*/ 	.short	(.L_955 - .L_954)
	.align		4
.L_954:
        /*1564*/ 	.word	index@(_ZN2at6native27unrolled_elementwise_kernelINS0_13BinaryFunctorIN3c107complexIdEES5_S5_NS0_15binary_internal10DivFunctorIS5_EEEESt5arrayIPcLm3EELi4E23TrivialOffsetCalculatorILi2EjESD_ILi1EjENS0_6memory15LoadWithoutCastENSG_16StoreWithoutCastEEEviT_T0_T2_T3_T4_T5_)
        /*1568*/ 	.word	0x00000000


	//----- nvinfo : EIATTR_MIN_STACK_SIZE
	.align		4
.L_955:
        /*156c*/ 	.byte	0x04, 0x12
        /*156e*/ 	.short	(.L_957 - .L_956)
	.align		4
.L_956:
        /*1570*/ 	.word	index@(_ZN2at6native29vectorized_elementwise_kernelILi2ENS0_13BinaryFunctorIN3c107complexIdEES5_S5_NS0_15binary_internal10DivFunctorIS5_EEEESt5arrayIPcLm3EEEEviT0_T1_)
        /*1574*/ 	.word	0x00000000


	//----- nvinfo : EIATTR_MIN_STACK_SIZE
	.align		4
.L_957:
        /*1578*/ 	.byte	0x04, 0x12
        /*157a*/ 	.short	(.L_959 - .L_958)
	.align		4
.L_958:
        /*157c*/ 	.word	index@(_ZN2at6native29vectorized_elementwise_kernelILi4ENS0_13BinaryFunctorIN3c107complexIdEES5_S5_NS0_15binary_internal10DivFunctorIS5_EEEESt5arrayIPcLm3EEEEviT0_T1_)
        /*1580*/ 	.word	0x00000000


	//----- nvinfo : EIATTR_MIN_STACK_SIZE
	.align		4
.L_959:
        /*1584*/ 	.byte	0x04, 0x12
        /*1586*/ 	.short	(.L_961 - .L_960)
	.align		4
.L_960:
        /*1588*/ 	.word	index@(_ZN2at6native29vectorized_elementwise_kernelILi8ENS0_13BinaryFunctorIN3c107complexIdEES5_S5_NS0_15binary_internal10DivFunctorIS5_EEEESt5arrayIPcLm3EEEEviT0_T1_)
        /*158c*/ 	.word	0x00000000


	//----- nvinfo : EIATTR_MIN_STACK_SIZE
	.align		4
.L_961:
        /*1590*/ 	.byte	0x04, 0x12
        /*1592*/ 	.short	(.L_963 - .L_962)
	.align		4
.L_962:
        /*1594*/ 	.word	index@(_ZN2at6native18elementwise_kernelILi128ELi4EZNS0_15gpu_kernel_implINS0_13BUnaryFunctorIN3c107complexIdEES6_S6_NS0_15binary_internal10DivFunctorIS6_EEEEEEvRNS_18TensorIteratorBaseERKT_EUliE_EEviT1_)
        /*1598*/ 	.word	0x00000000


	//----- nvinfo : EIATTR_MIN_STACK_SIZE
	.align		4
.L_963:
        /*159c*/ 	.byte	0x04, 0x12
        /*159e*/ 	.short	(.L_965 - .L_964)
	.align		4
.L_964:
        /*15a0*/ 	.word	index@(_ZN2at6native27unrolled_elementwise_kernelINS0_13BUnaryFunctorIN3c107complexIdEES5_S5_NS0_15binary_internal10DivFunctorIS5_EEEESt5arrayIPcLm2EELi4E23TrivialOffsetCalculatorILi1EjESE_NS0_6memory12LoadWithCastILi1EEENSF_13StoreWithCastILi1EEEEEviT_T0_T2_T3_T4_T5_)
        /*15a4*/ 	.word	0x00000000


	//----- nvinfo : EIATTR_MIN_STACK_SIZE
	.align		4
.L_965:
        /*15a8*/ 	.byte	0x04, 0x12
        /*15aa*/ 	.short	(.L_967 - .L_966)
	.align		4
.L_966:
        /*15ac*/ 	.word	index@(_ZN2at6native18elementwise_kernelILi128ELi2EZNS0_22gpu_kernel_impl_nocastINS0_13BUnaryFunctorIN3c107complexIdEES6_S6_NS0_15binary_internal10DivFunctorIS6_EEEEEEvRNS_18TensorIteratorBaseERKT_EUliE_EEviT1_)
        /*15b0*/ 	.word	0x00000000


	//----- nvinfo : EIATTR_MIN_STACK_SIZE
	.align		4
.L_967:
        /*15b4*/ 	.byte	0x04, 0x12
        /*15b6*/ 	.short	(.L_969 - .L_968)
	.align		4
.L_968:
        /*15b8*/ 	.word	index@(_ZN2at6native27unrolled_elementwise_kernelINS0_13BUnaryFunctorIN3c107complexIdEES5_S5_NS0_15binary_internal10DivFunctorIS5_EEEESt5arrayIPcLm2EELi4E23TrivialOffsetCalculatorILi1EjESE_NS0_6memory15LoadWithoutCastENSF_16StoreWithoutCastEEEviT_T0_T2_T3_T4_T5_)
        /*15bc*/ 	.word	0x00000000


	//----- nvinfo : EIATTR_MIN_STACK_SIZE
	.align		4
.L_969:
        /*15c0*/ 	.byte	0x04, 0x12
        /*15c2*/ 	.short	(.L_971 - .L_970)
	.align		4
.L_970:
        /*15c4*/ 	.word	index@(_ZN2at6native29vectorized_elementwise_kernelILi2ENS0_13BUnaryFunctorIN3c107complexIdEES5_S5_NS0_15binary_internal10DivFunctorIS5_EEEESt5arrayIPcLm2EEEEviT0_T1_)
        /*15c8*/ 	.word	0x00000000


	//----- nvinfo : EIATTR_MIN_STACK_SIZE
	.align		4
.L_971:
        /*15cc*/ 	.byte	0x04, 0x12
        /*15ce*/ 	.short	(.L_973 - .L_972)
	.align		4
.L_972:
        /*15d0*/ 	.word	index@(_ZN2at6native29vectorized_elementwise_kernelILi4ENS0_13BUnaryFunctorIN3c107complexIdEES5_S5_NS0_15binary_internal10DivFunctorIS5_EEEESt5arrayIPcLm2EEEEviT0_T1_)
        /*15d4*/ 	.word	0x00000000


	//----- nvinfo : EIATTR_MIN_STACK_SIZE
	.align		4
.L_973:
        /*15d8*/ 	.byte	0x04, 0x12
        /*15da*/ 	.short	(.L_975 - .L_974)
	.align		4
.L_974:
        /*15dc*/ 	.word	index@(_ZN2at6native29vectorized_elementwise_kernelILi8ENS0_13BUnaryFunctorIN3c107complexIdEES5_S5_NS0_15binary_internal10DivFunctorIS5_EEEESt5arrayIPcLm2EEEEviT0_T1_)
        /*15e0*/ 	.word	0x00000000


	//----- nvinfo : EIATTR_MIN_STACK_SIZE
	.align		4
.L_975:
        /*15e4*/ 	.byte	0x04, 0x12
        /*15e6*/ 	.short	(.L_977 - .L_976)
	.align		4
.L_976:
        /*15e8*/ 	.word	index@(_ZN2at6native18elementwise_kernelILi128ELi4EZNS0_15gpu_kernel_implINS0_13AUnaryFunctorIN3c107complexIdEES6_S6_NS0_15binary_internal10DivFunctorIS6_EEEEEEvRNS_18TensorIteratorBaseERKT_EUliE_EEviT1_)
        /*15ec*/ 	.word	0x00000000


	//----- nvinfo : EIATTR_MIN_STACK_SIZE
	.align		4
.L_977:
        /*15f0*/ 	.byte	0x04, 0x12
        /*15f2*/ 	.short	(.L_979 - .L_978)
	.align		4
.L_978:
        /*15f4*/ 	.word	index@(_ZN2at6native27unrolled_elementwise_kernelINS0_13AUnaryFunctorIN3c107complexIdEES5_S5_NS0_15binary_internal10DivFunctorIS5_EEEESt5arrayIPcLm2EELi4E23TrivialOffsetCalculatorILi1EjESE_NS0_6memory12LoadWithCastILi1EEENSF_13StoreWithCastILi1EEEEEviT_T0_T2_T3_T4_T5_)
        /*15f8*/ 	.word	0x00000000


	//----- nvinfo : EIATTR_MIN_STACK_SIZE
	.align		4
.L_979:
        /*15fc*/ 	.byte	0x04, 0x12
        /*15fe*/ 	.short	(.L_981 - .L_980)
	.align		4
.L_980:
        /*1600*/ 	.word	index@(_ZN2at6native18elementwise_kernelILi128ELi2EZNS0_22gpu_kernel_impl_nocastINS0_13AUnaryFunctorIN3c107complexIdEES6_S6_NS0_15binary_internal10DivFunctorIS6_EEEEEEvRNS_18TensorIteratorBaseERKT_EUliE_EEviT1_)
        /*1604*/ 	.word	0x00000000


	//----- nvinfo : EIATTR_MIN_STACK_SIZE
	.align		4
.L_981:
        /*1608*/ 	.byte	0x04, 0x12
        /*160a*/ 	.short	(.L_983 - .L_982)
	.align		4
.L_982:
        /*160c*/ 	.word	index@(_ZN2at6native27unrolled_elementwise_kernelINS0_13AUnaryFunctorIN3c107complexIdEES5_S5_NS0_15binary_internal10DivFunctorIS5_EEEESt5arrayIPcLm2EELi4E23TrivialOffsetCalculatorILi1EjESE_NS0_6memory15LoadWithoutCastENSF_16StoreWithoutCastEEEviT_T0_T2_T3_T4_T5_)
        /*1610*/ 	.word	0x00000000


	//----- nvinfo : EIATTR_MIN_STACK_SIZE
	.align		4
.L_983:
        /*1614*/ 	.byte	0x04, 0x12
        /*1616*/ 	.short	(.L_985 - .L_984)
	.align		4
.L_984:
        /*1618*/ 	.word	index@(_ZN2at6native29vectorized_elementwise_kernelILi2ENS0_13AUnaryFunctorIN3c107complexIdEES5_S5_NS0_15binary_internal10DivFunctorIS5_EEEESt5arrayIPcLm2EEEEviT0_T1_)
        /*161c*/ 	.word	0x00000000


	//----- nvinfo : EIATTR_MIN_STACK_SIZE
	.align		4
.L_985:
        /*1620*/ 	.byte	0x04, 0x12
        /*1622*/ 	.short	(.L_987 - .L_986)
	.align		4
.L_986:
        /*1624*/ 	.word	index@(_ZN2at6native29vectorized_elementwise_kernelILi4ENS0_13AUnaryFunctorIN3c107complexIdEES5_S5_NS0_15binary_internal10DivFunctorIS5_EEEESt5arrayIPcLm2EEEEviT0_T1_)
        /*1628*/ 	.word	0x00000000


	//----- nvinfo : EIATTR_MIN_STACK_SIZE
	.align		4
.L_987:
        /*162c*/ 	.byte	0x04, 0x12
        /*162e*/ 	.short	(.L_989 - .L_988)
	.align		4
.L_988:
        /*1630*/ 	.word	index@(_ZN2at6native29vectorized_elementwise_kernelILi8ENS0_13AUnaryFunctorIN3c107complexIdEES5_S5_NS0_15binary_internal10DivFunctorIS5_EEEESt5arrayIPcLm2EEEEviT0_T1_)
        /*1634*/ 	.word	0x00000000


	//----- nvinfo : EIATTR_MIN_STACK_SIZE
	.align		4
.L_989:
        /*1638*/ 	.byte	0x04, 0x12
        /*163a*/ 	.short	(.L_991 - .L_990)
	.align		4
.L_990:
        /*163c*/ 	.word	index@(_ZN2at6native18elementwise_kernelILi128ELi4EZNS0_15gpu_kernel_implINS0_13BinaryFunctorIfffNS0_15binary_internal10DivFunctorIfEEEEEEvRNS_18TensorIteratorBaseERKT_EUliE_EEviT1_)
        /*1640*/ 	.word	0x00000000


	//----- nvinfo : EIATTR_MIN_STACK_SIZE
	.align		4
.L_991:
        /*1644*/ 	.byte	0x04, 0x12
        /*1646*/ 	.short	(.L_993 - .L_992)
	.align		4
.L_992:
        /*1648*/ 	.word	index@(_ZN2at6native27unrolled_elementwise_kernelINS0_13BinaryFunctorIfffNS0_15binary_internal10DivFunctorIfEEEESt5arrayIPcLm3EELi4E23TrivialOffsetCalculatorILi2EjESA_ILi1EjENS0_6memory12LoadWithCastILi2EEENSD_13StoreWithCastILi1EEEEEviT_T0_T2_T3_T4_T5_)
        /*164c*/ 	.word	0x00000000


	//----- nvinfo : EIATTR_MIN_STACK_SIZE
	.align		4
.L_993:
        /*1650*/ 	.byte	0x04, 0x12
        /*1652*/ 	.short	(.L_995 - .L_994)
	.align		4
.L_994:
        /*1654*/ 	.word	index@(_ZN2at6native18elementwise_kernelILi128ELi2EZNS0_22gpu_kernel_impl_nocastINS0_13BinaryFunctorIfffNS0_15binary_internal10DivFunctorIfEEEEEEvRNS_18TensorIteratorBaseERKT_EUliE_EEviT1_)
        /*1658*/ 	.word	0x00000000


	//----- nvinfo : EIATTR_MIN_STACK_SIZE
	.align		4
.L_995:
        /*165c*/ 	.byte	0x04, 0x12
        /*165e*/ 	.short	(.L_997 - .L_996)
	.align		4
.L_996:
        /*1660*/ 	.word	index@(_ZN2at6native27unrolled_elementwise_kernelINS0_13BinaryFunctorIfffNS0_15binary_internal10DivFunctorIfEEEESt5arrayIPcLm3EELi4E23TrivialOffsetCalculatorILi2EjESA_ILi1EjENS0_6memory15LoadWithoutCastENSD_16StoreWithoutCastEEEviT_T0_T2_T3_T4_T5_)
        /*1664*/ 	.word	0x00000000


	//----- nvinfo : EIATTR_MIN_STACK_SIZE
	.align		4
.L_997:
        /*1668*/ 	.byte	0x04, 0x12
        /*166a*/ 	.short	(.L_999 - .L_998)
	.align		4
.L_998:
        /*166c*/ 	.word	index@(_ZN2at6native29vectorized_elementwise_kernelILi2ENS0_13BinaryFunctorIfffNS0_15binary_internal10DivFunctorIfEEEESt5arrayIPcLm3EEEEviT0_T1_)
        /*1670*/ 	.word	0x00000000


	//----- nvinfo : EIATTR_MIN_STACK_SIZE
	.align		4
.L_999:
        /*1674*/ 	.byte	0x04, 0x12
        /*1676*/ 	.short	(.L_1001 - .L_1000)
	.align		4
.L_1000:
        /*1678*/ 	.word	index@(_ZN2at6native29vectorized_elementwise_kernelILi4ENS0_13BinaryFunctorIfffNS0_15binary_internal10DivFunctorIfEEEESt5arrayIPcLm3EEEEviT0_T1_)
        /*167c*/ 	.word	0x00000000


	//----- nvinfo : EIATTR_MIN_STACK_SIZE
	.align		4
.L_1001:
        /*1680*/ 	.byte	0x04, 0x12
        /*1682*/ 	.short	(.L_1003 - .L_1002)
	.align		4
.L_1002:
        /*1684*/ 	.word	index@(_ZN2at6native29vectorized_elementwise_kernelILi8ENS0_13BinaryFunctorIfffNS0_15binary_internal10DivFunctorIfEEEESt5arrayIPcLm3EEEEviT0_T1_)
        /*1688*/ 	.word	0x00000000


	//----- nvinfo : EIATTR_MIN_STACK_SIZE
	.align		4
.L_1003:
        /*168c*/ 	.byte	0x04, 0x12
        /*168e*/ 	.short	(.L_1005 - .L_1004)
	.align		4
.L_1004:
        /*1690*/ 	.word	index@(_ZN2at6native18elementwise_kernelILi128ELi4EZNS0_15gpu_kernel_implINS0_13BUnaryFunctorIfffNS0_15binary_internal10DivFunctorIfEEEEEEvRNS_18TensorIteratorBaseERKT_EUliE_EEviT1_)
        /*1694*/ 	.word	0x00000000


	//----- nvinfo : EIATTR_MIN_STACK_SIZE
	.align		4
.L_1005:
        /*1698*/ 	.byte	0x04, 0x12
        /*169a*/ 	.short	(.L_1007 - .L_1006)
	.align		4
.L_1006:
        /*169c*/ 	.word	index@(_ZN2at6native27unrolled_elementwise_kernelINS0_13BUnaryFunctorIfffNS0_15binary_internal10DivFunctorIfEEEESt5arrayIPcLm2EELi4E23TrivialOffsetCalculatorILi1EjESB_NS0_6memory12LoadWithCastILi1EEENSC_13StoreWithCastILi1EEEEEviT_T0_T2_T3_T4_T5_)
        /*16a0*/ 	.word	0x00000000


	//----- nvinfo : EIATTR_MIN_STACK_SIZE
	.align		4
.L_1007:
        /*16a4*/ 	.byte	0x04, 0x12
        /*16a6*/ 	.short	(.L_1009 - .L_1008)
	.align		4
.L_1008:
        /*16a8*/ 	.word	index@(_ZN2at6native18elementwise_kernelILi128ELi2EZNS0_22gpu_kernel_impl_nocastINS0_13BUnaryFunctorIfffNS0_15binary_internal10DivFunctorIfEEEEEEvRNS_18TensorIteratorBaseERKT_EUliE_EEviT1_)
        /*16ac*/ 	.word	0x00000000


	//----- nvinfo : EIATTR_MIN_STACK_SIZE
	.align		4
.L_1009:
        /*16b0*/ 	.byte	0x04, 0x12
        /*16b2*/ 	.short	(.L_1011 - .L_1010)
	.align		4
.L_1010:
        /*16b4*/ 	.word	index@(_ZN2at6native27unrolled_elementwise_kernelINS0_13BUnaryFunctorIfffNS0_15binary_internal10DivFunctorIfEEEESt5arrayIPcLm2EELi4E23TrivialOffsetCalculatorILi1EjESB_NS0_6memory15LoadWithoutCastENSC_16StoreWithoutCastEEEviT_T0_T2_T3_T4_T5_)
        /*16b8*/ 	.word	0x00000000


	//----- nvinfo : EIATTR_MIN_STACK_SIZE
	.align		4
.L_1011:
        /*16bc*/ 	.byte	0x04, 0x12
        /*16be*/ 	.short	(.L_1013 - .L_1012)
	.align		4
.L_1012:
        /*16c0*/ 	.word	index@(_ZN2at6native29vectorized_elementwise_kernelILi2ENS0_13BUnaryFunctorIfffNS0_15binary_internal10DivFunctorIfEEEESt5arrayIPcLm2EEEEviT0_T1_)
        /*16c4*/ 	.word	0x00000000


	//----- nvinfo : EIATTR_MIN_STACK_SIZE
	.align		4
.L_1013:
        /*16c8*/ 	.byte	0x04, 0x12
        /*16ca*/ 	.short	(.L_1015 - .L_1014)
	.align		4
.L_1014:
        /*16cc*/ 	.word	index@(_ZN2at6native29vectorized_elementwise_kernelILi4ENS0_13BUnaryFunctorIfffNS0_15binary_internal10DivFunctorIfEEEESt5arrayIPcLm2EEEEviT0_T1_)
        /*16d0*/ 	.word	0x00000000


	//----- nvinfo : EIATTR_MIN_STACK_SIZE
	.align		4
.L_1015:
        /*16d4*/ 	.byte	0x04, 0x12
        /*16d6*/ 	.short	(.L_1017 - .L_1016)
	.align		4
.L_1016:
        /*16d8*/ 	.word	index@(_ZN2at6native29vectorized_elementwise_kernelILi8ENS0_13BUnaryFunctorIfffNS0_15binary_internal10DivFunctorIfEEEESt5arrayIPcLm2EEEEviT0_T1_)
        /*16dc*/ 	.word	0x00000000


	//----- nvinfo : EIATTR_MIN_STACK_SIZE
	.align		4
.L_1017:
        /*16e0*/ 	.byte	0x04, 0x12
        /*16e2*/ 	.short	(.L_1019 - .L_1018)
	.align		4
.L_1018:
        /*16e4*/ 	.word	index@(_ZN2at6native18elementwise_kernelILi128ELi4EZNS0_15gpu_kernel_implINS0_13AUnaryFunctorIfffNS0_15binary_internal10DivFunctorIfEEEEEEvRNS_18TensorIteratorBaseERKT_EUliE_EEviT1_)
        /*16e8*/ 	.word	0x00000000


	//----- nvinfo : EIATTR_MIN_STACK_SIZE
	.align		4
.L_1019:
        /*16ec*/ 	.byte	0x04, 0x12
        /*16ee*/ 	.short	(.L_1021 - .L_1020)
	.align		4
.L_1020:
        /*16f0*/ 	.word	index@(_ZN2at6native27unrolled_elementwise_kernelINS0_13AUnaryFunctorIfffNS0_15binary_internal10DivFunctorIfEEEESt5arrayIPcLm2EELi4E23TrivialOffsetCalculatorILi1EjESB_NS0_6memory12LoadWithCastILi1EEENSC_13StoreWithCastILi1EEEEEviT_T0_T2_T3_T4_T5_)
        /*16f4*/ 	.word	0x00000000


	//----- nvinfo : EIATTR_MIN_STACK_SIZE
	.align		4
.L_1021:
        /*16f8*/ 	.byte	0x04, 0x12
        /*16fa*/ 	.short	(.L_1023 - .L_1022)
	.align		4
.L_1022:
        /*16fc*/ 	.word	index@(_ZN2at6native18elementwise_kernelILi128ELi2EZNS0_22gpu_kernel_impl_nocastINS0_13AUnaryFunctorIfffNS0_15binary_internal10DivFunctorIfEEEEEEvRNS_18TensorIteratorBaseERKT_EUliE_EEviT1_)
        /*1700*/ 	.word	0x00000000


	//----- nvinfo : EIATTR_MIN_STACK_SIZE
	.align		4
.L_1023:
        /*1704*/ 	.byte	0x04, 0x12
        /*1706*/ 	.short	(.L_1025 - .L_1024)
	.align		4
.L_1024:
        /*1708*/ 	.word	index@(_ZN2at6native27unrolled_elementwise_kernelINS0_13AUnaryFunctorIfffNS0_15binary_internal10DivFunctorIfEEEESt5arrayIPcLm2EELi4E23TrivialOffsetCalculatorILi1EjESB_NS0_6memory15LoadWithoutCastENSC_16StoreWithoutCastEEEviT_T0_T2_T3_T4_T5_)
        /*170c*/ 	.word	0x00000000


	//----- nvinfo : EIATTR_MIN_STACK_SIZE
	.align		4
.L_1025:
        /*1710*/ 	.byte	0x04, 0x12
        /*1712*/ 	.short	(.L_1027 - .L_1026)
	.align		4
.L_1026:
        /*1714*/ 	.word	index@(_ZN2at6native29vectorized_elementwise_kernelILi2ENS0_13AUnaryFunctorIfffNS0_15binary_internal10DivFunctorIfEEEESt5arrayIPcLm2EEEEviT0_T1_)
        /*1718*/ 	.word	0x00000000


	//----- nvinfo : EIATTR_MIN_STACK_SIZE
	.align		4
.L_1027:
        /*171c*/ 	.byte	0x04, 0x12
        /*171e*/ 	.short	(.L_1029 - .L_1028)
	.align		4
.L_1028:
        /*1720*/ 	.word	index@(_ZN2at6native29vectorized_elementwise_kernelILi4ENS0_13AUnaryFunctorIfffNS0_15binary_internal10DivFunctorIfEEEESt5arrayIPcLm2EEEEviT0_T1_)
        /*1724*/ 	.word	0x00000000


	//----- nvinfo : EIATTR_MIN_STACK_SIZE
	.align		4
.L_1029:
        /*1728*/ 	.byte	0x04, 0x12
        /*172a*/ 	.short	(.L_1031 - .L_1030)
	.align		4
.L_1030:
        /*172c*/ 	.word	index@(_ZN2at6native29vectorized_elementwise_kernelILi8ENS0_13AUnaryFunctorIfffNS0_15binary_internal10DivFunctorIfEEEESt5arrayIPcLm2EEEEviT0_T1_)
        /*1730*/ 	.word	0x00000000


	//----- nvinfo : EIATTR_MIN_STACK_SIZE
	.align		4
.L_1031:
        /*1734*/ 	.byte	0x04, 0x12
        /*1736*/ 	.short	(.L_1033 - .L_1032)
	.align		4
.L_1032:
        /*1738*/ 	.word	index@(_ZN2at6native18elementwise_kernelILi128ELi4EZNS0_15gpu_kernel_implINS0_13BinaryFunctorIdddNS0_15binary_internal10DivFunctorIdEEEEEEvRNS_18TensorIteratorBaseERKT_EUliE_EEviT1_)
        /*173c*/ 	.word	0x00000000


	//----- nvinfo : EIATTR_MIN_STACK_SIZE
	.align		4
.L_1033:
        /*1740*/ 	.byte	0x04, 0x12
        /*1742*/ 	.short	(.L_1035 - .L_1034)
	.align		4
.L_1034:
        /*1744*/ 	.word	index@(_ZN2at6native27unrolled_elementwise_kernelINS0_13BinaryFunctorIdddNS0_15binary_internal10DivFunctorIdEEEESt5arrayIPcLm3EELi4E23TrivialOffsetCalculatorILi2EjESA_ILi1EjENS0_6memory12LoadWithCastILi2EEENSD_13StoreWithCastILi1EEEEEviT_T0_T2_T3_T4_T5_)
        /*1748*/ 	.word	0x00000000


	//----- nvinfo : EIATTR_MIN_STACK_SIZE
	.align		4
.L_1035:
        /*174c*/ 	.byte	0x04, 0x12
        /*174e*/ 	.short	(.L_1037 - .L_1036)
	.align		4
.L_1036:
        /*1750*/ 	.word	index@(_ZN2at6native18elementwise_kernelILi128ELi2EZNS0_22gpu_kernel_impl_nocastINS0_13BinaryFunctorIdddNS0_15binary_internal10DivFunctorIdEEEEEEvRNS_18TensorIteratorBaseERKT_EUliE_EEviT1_)
        /*1754*/ 	.word	0x00000000


	//----- nvinfo : EIATTR_MIN_STACK_SIZE
	.align		4
.L_1037:
        /*1758*/ 	.byte	0x04, 0x12
        /*175a*/ 	.short	(.L_1039 - .L_1038)
	.align		4
.L_1038:
        /*175c*/ 	.word	index@(_ZN2at6native27unrolled_elementwise_kernelINS0_13BinaryFunctorIdddNS0_15binary_internal10DivFunctorIdEEEESt5arrayIPcLm3EELi4E23TrivialOffsetCalculatorILi2EjESA_ILi1EjENS0_6memory15LoadWithoutCastENSD_16StoreWithoutCastEEEviT_T0_T2_T3_T4_T5_)
        /*1760*/ 	.word	0x00000000


	//----- nvinfo : EIATTR_MIN_STACK_SIZE
	.align		4
.L_1039:
        /*1764*/ 	.byte	0x04, 0x12
        /*1766*/ 	.short	(.L_1041 - .L_1040)
	.align		4
.L_1040:
        /*1768*/ 	.word	index@(_ZN2at6native29vectorized_elementwise_kernelILi2ENS0_13BinaryFunctorIdddNS0_15binary_internal10DivFunctorIdEEEESt5arrayIPcLm3EEEEviT0_T1_)
        /*176c*/ 	.word	0x00000000


	//----- nvinfo : EIATTR_MIN_STACK_SIZE
	.align		4
.L_1041:
        /*1770*/ 	.byte	0x04, 0x12
        /*1772*/ 	.short	(.L_1043 - .L_1042)
	.align		4
.L_1042:
        /*1774*/ 	.word	index@(_ZN2at6native29vectorized_elementwise_kernelILi4ENS0_13BinaryFunctorIdddNS0_15binary_internal10DivFunctorIdEEEESt5arrayIPcLm3EEEEviT0_T1_)
        /*1778*/ 	.word	0x00000000


	//----- nvinfo : EIATTR_MIN_STACK_SIZE
	.align		4
.L_1043:
        /*177c*/ 	.byte	0x04, 0x12
        /*177e*/ 	.short	(.L_1045 - .L_1044)
	.align		4
.L_1044:
        /*1780*/ 	.word	index@(_ZN2at6native29vectorized_elementwise_kernelILi8ENS0_13BinaryFunctorIdddNS0_15binary_internal10DivFunctorIdEEEESt5arrayIPcLm3EEEEviT0_T1_)
        /*1784*/ 	.word	0x00000000


	//----- nvinfo : EIATTR_MIN_STACK_SIZE
	.align		4
.L_1045:
        /*1788*/ 	.byte	0x04, 0x12
        /*178a*/ 	.short	(.L_1047 - .L_1046)
	.align		4
.L_1046:
        /*178c*/ 	.word	index@(_ZN2at6native18elementwise_kernelILi128ELi4EZNS0_15gpu_kernel_implINS0_13BUnaryFunctorIdddNS0_15binary_internal10DivFunctorIdEEEEEEvRNS_18TensorIteratorBaseERKT_EUliE_EEviT1_)
        /*1790*/ 	.word	0x00000000


	//----- nvinfo : EIATTR_MIN_STACK_SIZE
	.align		4
.L_1047:
        /*1794*/ 	.byte	0x04, 0x12
        /*1796*/ 	.short	(.L_1049 - .L_1048)
	.align		4
.L_1048:
        /*1798*/ 	.word	index@(_ZN2at6native27unrolled_elementwise_kernelINS0_13BUnaryFunctorIdddNS0_15binary_internal10DivFunctorIdEEEESt5arrayIPcLm2EELi4E23TrivialOffsetCalculatorILi1EjESB_NS0_6memory12LoadWithCastILi1EEENSC_13StoreWithCastILi1EEEEEviT_T0_T2_T3_T4_T5_)
        /*179c*/ 	.word	0x00000000


	//----- nvinfo : EIATTR_MIN_STACK_SIZE
	.align		4
.L_1049:
        /*17a0*/ 	.byte	0x04, 0x12
        /*17a2*/ 	.short	(.L_1051 - .L_1050)
	.align		4
.L_1050:
        /*17a4*/ 	.word	index@(_ZN2at6native18elementwise_kernelILi128ELi2EZNS0_22gpu_kernel_impl_nocastINS0_13BUnaryFunctorIdddNS0_15binary_internal10DivFunctorIdEEEEEEvRNS_18TensorIteratorBaseERKT_EUliE_EEviT1_)
        /*17a8*/ 	.word	0x00000000


	//----- nvinfo : EIATTR_MIN_STACK_SIZE
	.align		4
.L_1051:
        /*17ac*/ 	.byte	0x04, 0x12
        /*17ae*/ 	.short	(.L_1053 - .L_1052)
	.align		4
.L_1052:
        /*17b0*/ 	.word	index@(_ZN2at6native27unrolled_elementwise_kernelINS0_13BUnaryFunctorIdddNS0_15binary_internal10DivFunctorIdEEEESt5arrayIPcLm2EELi4E23TrivialOffsetCalculatorILi1EjESB_NS0_6memory15LoadWithoutCastENSC_16StoreWithoutCastEEEviT_T0_T2_T3_T4_T5_)
        /*17b4*/ 	.word	0x00000000


	//----- nvinfo : EIATTR_MIN_STACK_SIZE
	.align		4
.L_1053:
        /*17b8*/ 	.byte	0x04, 0x12
        /*17ba*/ 	.short	(.L_1055 - .L_1054)
	.align		4
.L_1054:
        /*17bc*/ 	.word	index@(_ZN2at6native29vectorized_elementwise_kernelILi2ENS0_13BUnaryFunctorIdddNS0_15binary_internal10DivFunctorIdEEEESt5arrayIPcLm2EEEEviT0_T1_)
        /*17c0*/ 	.word	0x00000000


	//----- nvinfo : EIATTR_MIN_STACK_SIZE
	.align		4
.L_1055:
        /*17c4*/ 	.byte	0x04, 0x12
        /*17c6*/ 	.short	(.L_1057 - .L_1056)
	.align		4
.L_1056:
        /*17c8*/ 	.word	index@(_ZN2at6native29vectorized_elementwise_kernelILi4ENS0_13BUnaryFunctorIdddNS0_15binary_internal10DivFunctorIdEEEESt5arrayIPcLm2EEEEviT0_T1_)
        /*17cc*/ 	.word	0x00000000


	//----- nvinfo : EIATTR_MIN_STACK_SIZE
	.align		4
.L_1057:
        /*17d0*/ 	.byte	0x04, 0x12
        /*17d2*/ 	.short	(.L_1059 - .L_1058)
	.align		4
.L_1058:
        /*17d4*/ 	.word	index@(_ZN2at6native29vectorized_elementwise_kernelILi8ENS0_13BUnaryFunctorIdddNS0_15binary_internal10DivFunctorIdEEEESt5arrayIPcLm2EEEEviT0_T1_)
        /*17d8*/ 	.word	0x00000000


	//----- nvinfo : EIATTR_MIN_STACK_SIZE
	.align		4
.L_1059:
        /*17dc*/ 	.byte	0x04, 0x12
        /*17de*/ 	.short	(.L_1061 - .L_1060)
	.align		4
.L_1060:
        /*17e0*/ 	.word	index@(_ZN2at6native18elementwise_kernelILi128ELi4EZNS0_15gpu_kernel_implINS0_13AUnaryFunctorIdddNS0_15binary_internal10DivFunctorIdEEEEEEvRNS_18TensorIteratorBaseERKT_EUliE_EEviT1_)
        /*17e4*/ 	.word	0x00000000


	//----- nvinfo : EIATTR_MIN_STACK_SIZE
	.align		4
.L_1061:
        /*17e8*/ 	.byte	0x04, 0x12
        /*17ea*/ 	.short	(.L_1063 - .L_1062)
	.align		4
.L_1062:
        /*17ec*/ 	.word	index@(_ZN2at6native27unrolled_elementwise_kernelINS0_13AUnaryFunctorIdddNS0_15binary_internal10DivFunctorIdEEEESt5arrayIPcLm2EELi4E23TrivialOffsetCalculatorILi1EjESB_NS0_6memory12LoadWithCastILi1EEENSC_13StoreWithCastILi1EEEEEviT_T0_T2_T3_T4_T5_)
        /*17f0*/ 	.word	0x00000000


	//----- nvinfo : EIATTR_MIN_STACK_SIZE
	.align		4
.L_1063:
        /*17f4*/ 	.byte	0x04, 0x12
        /*17f6*/ 	.short	(.L_1065 - .L_1064)
	.align		4
.L_1064:
        /*17f8*/ 	.word	index@(_ZN2at6native18elementwise_kernelILi128ELi2EZNS0_22gpu_kernel_impl_nocastINS0_13AUnaryFunctorIdddNS0_15binary_internal10DivFunctorIdEEEEEEvRNS_18TensorIteratorBaseERKT_EUliE_EEviT1_)
        /*17fc*/ 	.word	0x00000000


	//----- nvinfo : EIATTR_MIN_STACK_SIZE
	.align		4
.L_1065:
        /*1800*/ 	.byte	0x04, 0x12
        /*1802*/ 	.short	(.L_1067 - .L_1066)
	.align		4
.L_1066:
        /*1804*/ 	.word	index@(_ZN2at6native27unrolled_elementwise_kernelINS0_13AUnaryFunctorIdddNS0_15binary_internal10DivFunctorIdEEEESt5arrayIPcLm2EELi4E23TrivialOffsetCalculatorILi1EjESB_NS0_6memory15LoadWithoutCastENSC_16StoreWithoutCastEEEviT_T0_T2_T3_T4_T5_)
        /*1808*/ 	.word	0x00000000


	//----- nvinfo : EIATTR_MIN_STACK_SIZE
	.align		4
.L_1067:
        /*180c*/ 	.byte	0x04, 0x12
        /*180e*/ 	.short	(.L_1069 - .L_1068)
	.align		4
.L_1068:
        /*1810*/ 	.word	index@(_ZN2at6native29vectorized_elementwise_kernelILi2ENS0_13AUnaryFunctorIdddNS0_15binary_internal10DivFunctorIdEEEESt5arrayIPcLm2EEEEviT0_T1_)
        /*1814*/ 	.word	0x00000000


	//----- nvinfo : EIATTR_MIN_STACK_SIZE
	.align		4
.L_1069:
        /*1818*/ 	.byte	0x04, 0x12
        /*181a*/ 	.short	(.L_1071 - .L_1070)
	.align		4
.L_1070:
        /*181c*/ 	.word	index@(_ZN2at6native29vectorized_elementwise_kernelILi4ENS0_13AUnaryFunctorIdddNS0_15binary_internal10DivFunctorIdEEEESt5arrayIPcLm2EEEEviT0_T1_)
        /*1820*/ 	.word	0x00000000


	//----- nvinfo : EIATTR_MIN_STACK_SIZE
	.align		4
.L_1071:
        /*1824*/ 	.byte	0x04, 0x12
        /*1826*/ 	.short	(.L_1073 - .L_1072)
	.align		4
.L_1072:
        /*1828*/ 	.word	index@(_ZN2at6native29vectorized_elementwise_kernelILi8ENS0_13AUnaryFunctorIdddNS0_15binary_internal10DivFunctorIdEEEESt5arrayIPcLm2EEEEviT0_T1_)
        /*182c*/ 	.word	0x00000000


	//----- nvinfo : EIATTR_MIN_STACK_SIZE
	.align		4
.L_1073:
        /*1830*/ 	.byte	0x04, 0x12
        /*1832*/ 	.short	(.L_1075 - .L_1074)
	.align		4
.L_1074:
        /*1834*/ 	.word	index@(_ZN2at6native18elementwise_kernelILi128ELi4EZNS0_15gpu_kernel_implINS0_13BUnaryFunctorIN3c108BFloat16ES5_S5_NS0_15binary_internal10MulFunctorIfEEEEEEvRNS_18TensorIteratorBaseERKT_EUliE_EEviT1_)
        /*1838*/ 	.word	0x00000000


	//----- nvinfo : EIATTR_MIN_STACK_SIZE
	.align		4
.L_1075:
        /*183c*/ 	.byte	0x04, 0x12
        /*183e*/ 	.short	(.L_1077 - .L_1076)
	.align		4
.L_1076:
        /*1840*/ 	.word	index@(_ZN2at6native27unrolled_elementwise_kernelINS0_13BUnaryFunctorIN3c108BFloat16ES4_S4_NS0_15binary_internal10MulFunctorIfEEEESt5arrayIPcLm2EELi4E23TrivialOffsetCalculatorILi1EjESD_NS0_6memory12LoadWithCastILi1EEENSE_13StoreWithCastILi1EEEEEviT_T0_T2_T3_T4_T5_)
        /*1844*/ 	.word	0x00000000


	//----- nvinfo : EIATTR_MIN_STACK_SIZE
	.align		4
.L_1077:
        /*1848*/ 	.byte	0x04, 0x12
        /*184a*/ 	.short	(.L_1079 - .L_1078)
	.align		4
.L_1078:
        /*184c*/ 	.word	index@(_ZN2at6native18elementwise_kernelILi128ELi4EZNS0_22gpu_kernel_impl_nocastINS0_13BUnaryFunctorIN3c108BFloat16ES5_S5_NS0_15binary_internal10MulFunctorIfEEEEEEvRNS_18TensorIteratorBaseERKT_EUliE_EEviT1_)
        /*1850*/ 	.word	0x00000000


	//----- nvinfo : EIATTR_MIN_STACK_SIZE
	.align		4
.L_1079:
        /*1854*/ 	.byte	0x04, 0x12
        /*1856*/ 	.short	(.L_1081 - .L_1080)
	.align		4
.L_1080:
        /*1858*/ 	.word	index@(_ZN2at6native27unrolled_elementwise_kernelINS0_13BUnaryFunctorIN3c108BFloat16ES4_S4_NS0_15binary_internal10MulFunctorIfEEEESt5arrayIPcLm2EELi4E23TrivialOffsetCalculatorILi1EjESD_NS0_6memory15LoadWithoutCastENSE_16StoreWithoutCastEEEviT_T0_T2_T3_T4_T5_)
        /*185c*/ 	.word	0x00000000


	//----- nvinfo : EIATTR_MIN_STACK_SIZE
	.align		4
.L_1081:
        /*1860*/ 	.byte	0x04, 0x12
        /*1862*/ 	.short	(.L_1083 - .L_1082)
	.align		4
.L_1082:
        /*1864*/ 	.word	index@(_ZN2at6native29vectorized_elementwise_kernelILi2ENS0_13BUnaryFunctorIN3c108BFloat16ES4_S4_NS0_15binary_internal10MulFunctorIfEEEESt5arrayIPcLm2EEEEviT0_T1_)
        /*1868*/ 	.word	0x00000000


	//----- nvinfo : EIATTR_MIN_STACK_SIZE
	.align		4
.L_1083:
        /*186c*/ 	.byte	0x04, 0x12
        /*186e*/ 	.short	(.L_1085 - .L_1084)
	.align		4
.L_1084:
        /*1870*/ 	.word	index@(_ZN2at6native29vectorized_elementwise_kernelILi4ENS0_13BUnaryFunctorIN3c108BFloat16ES4_S4_NS0_15binary_internal10MulFunctorIfEEEESt5arrayIPcLm2EEEEviT0_T1_)
        /*1874*/ 	.word	0x00000000


	//----- nvinfo : EIATTR_MIN_STACK_SIZE
	.align		4
.L_1085:
        /*1878*/ 	.byte	0x04, 0x12
        /*187a*/ 	.short	(.L_1087 - .L_1086)
	.align		4
.L_1086:
        /*187c*/ 	.word	index@(_ZN2at6native29vectorized_elementwise_kernelILi8ENS0_13BUnaryFunctorIN3c108BFloat16ES4_S4_NS0_15binary_internal10MulFunctorIfEEEESt5arrayIPcLm2EEEEviT0_T1_)
        /*1880*/ 	.word	0x00000000


	//----- nvinfo : EIATTR_MIN_STACK_SIZE
	.align		4
.L_1087:
        /*1884*/ 	.byte	0x04, 0x12
        /*1886*/ 	.short	(.L_1089 - .L_1088)
	.align		4
.L_1088:
        /*1888*/ 	.word	index@(_ZN2at6native18elementwise_kernelILi128ELi4EZNS0_15gpu_kernel_implINS0_13BUnaryFunctorIN3c104HalfES5_S5_NS0_15binary_internal10MulFunctorIfEEEEEEvRNS_18TensorIteratorBaseERKT_EUliE_EEviT1_)
        /*188c*/ 	.word	0x00000000


	//----- nvinfo : EIATTR_MIN_STACK_SIZE
	.align		4
.L_1089:
        /*1890*/ 	.byte	0x04, 0x12
        /*1892*/ 	.short	(.L_1091 - .L_1090)
	.align		4
.L_1090:
        /*1894*/ 	.word	index@(_ZN2at6native27unrolled_elementwise_kernelINS0_13BUnaryFunctorIN3c104HalfES4_S4_NS0_15binary_internal10MulFunctorIfEEEESt5arrayIPcLm2EELi4E23TrivialOffsetCalculatorILi1EjESD_NS0_6memory12LoadWithCastILi1EEENSE_13StoreWithCastILi1EEEEEviT_T0_T2_T3_T4_T5_)
        /*1898*/ 	.word	0x00000000


	//----- nvinfo : EIATTR_MIN_STACK_SIZE
	.align		4
.L_1091:
        /*189c*/ 	.byte	0x04, 0x12
        /*189e*/ 	.short	(.L_1093 - .L_1092)
	.align		4
.L_1092:
        /*18a0*/ 	.word	index@(_ZN2at6native18elementwise_kernelILi128ELi4EZNS0_22gpu_kernel_impl_nocastINS0_13BUnaryFunctorIN3c104HalfES5_S5_NS0_15binary_internal10MulFunctorIfEEEEEEvRNS_18TensorIteratorBaseERKT_EUliE_EEviT1_)
        /*18a4*/ 	.word	0x00000000


	//----- nvinfo : EIATTR_MIN_STACK_SIZE
	.align		4
.L_1093:
        /*18a8*/ 	.byte	0x04, 0x12
        /*18aa*/ 	.short	(.L_1095 - .L_1094)
	.align		4
.L_1094:
        /*18ac*/ 	.word	index@(_ZN2at6native27unrolled_elementwise_kernelINS0_13BUnaryFunctorIN3c104HalfES4_S4_NS0_15binary_internal10MulFunctorIfEEEESt5arrayIPcLm2EELi4E23TrivialOffsetCalculatorILi1EjESD_NS0_6memory15LoadWithoutCastENSE_16StoreWithoutCastEEEviT_T0_T2_T3_T4_T5_)
        /*18b0*/ 	.word	0x00000000


	//----- nvinfo : EIATTR_MIN_STACK_SIZE
	.align		4
.L_1095:
        /*18b4*/ 	.byte	0x04, 0x12
        /*18b6*/ 	.short	(.L_1097 - .L_1096)
	.align		4
.L_1096:
        /*18b8*/ 	.word	index@(_ZN2at6native29vectorized_elementwise_kernelILi2ENS0_13BUnaryFunctorIN3c104HalfES4_S4_NS0_15binary_internal10MulFunctorIfEEEESt5arrayIPcLm2EEEEviT0_T1_)
        /*18bc*/ 	.word	0x00000000


	//----- nvinfo : EIATTR_MIN_STACK_SIZE
	.align		4
.L_1097:
        /*18c0*/ 	.byte	0x04, 0x12
        /*18c2*/ 	.short	(.L_1099 - .L_1098)
	.align		4
.L_1098:
        /*18c4*/ 	.word	index@(_ZN2at6native29vectorized_elementwise_kernelILi4ENS0_13BUnaryFunctorIN3c104HalfES4_S4_NS0_15binary_internal10MulFunctorIfEEEESt5arrayIPcLm2EEEEviT0_T1_)
        /*18c8*/ 	.word	0x00000000


	//----- nvinfo : EIATTR_MIN_STACK_SIZE
	.align		4
.L_1099:
        /*18cc*/ 	.byte	0x04, 0x12
        /*18ce*/ 	.short	(.L_1101 - .L_1100)
	.align		4
.L_1100:
        /*18d0*/ 	.word	index@(_ZN2at6native29vectorized_elementwise_kernelILi8ENS0_13BUnaryFunctorIN3c104HalfES4_S4_NS0_15binary_internal10MulFunctorIfEEEESt5arrayIPcLm2EEEEviT0_T1_)
        /*18d4*/ 	.word	0x00000000


	//----- nvinfo : EIATTR_MIN_STACK_SIZE
	.align		4
.L_1101:
        /*18d8*/ 	.byte	0x04, 0x12
        /*18da*/ 	.short	(.L_1103 - .L_1102)
	.align		4
.L_1102:
        /*18dc*/ 	.word	index@(_ZN2at6native18elementwise_kernelILi128ELi4EZNS0_15gpu_kernel_implINS0_13BUnaryFunctorIN3c107complexIfEES6_S6_NS0_15binary_internal10MulFunctorIS6_EEEEEEvRNS_18TensorIteratorBaseERKT_EUliE_EEviT1_)
        /*18e0*/ 	.word	0x00000000


	//----- nvinfo : EIATTR_MIN_STACK_SIZE
	.align		4
.L_1103:
        /*18e4*/ 	.byte	0x04, 0x12
        /*18e6*/ 	.short	(.L_1105 - .L_1104)
	.align		4
.L_1104:
        /*18e8*/ 	.word	index@(_ZN2at6native27unrolled_elementwise_kernelINS0_13BUnaryFunctorIN3c107complexIfEES5_S5_NS0_15binary_internal10MulFunctorIS5_EEEESt5arrayIPcLm2EELi4E23TrivialOffsetCalculatorILi1EjESE_NS0_6memory12LoadWithCastILi1EEENSF_13StoreWithCastILi1EEEEEviT_T0_T2_T3_T4_T5_)
        /*18ec*/ 	.word	0x00000000


	//----- nvinfo : EIATTR_MIN_STACK_SIZE
	.align		4
.L_1105:
        /*18f0*/ 	.byte	0x04, 0x12
        /*18f2*/ 	.short	(.L_1107 - .L_1106)
	.align		4
.L_1106:
        /*18f4*/ 	.word	index@(_ZN2at6native18elementwise_kernelILi128ELi2EZNS0_22gpu_kernel_impl_nocastINS0_13BUnaryFunctorIN3c107complexIfEES6_S6_NS0_15binary_internal10MulFunctorIS6_EEEEEEvRNS_18TensorIteratorBaseERKT_EUliE_EEviT1_)
        /*18f8*/ 	.word	0x00000000


	//----- nvinfo : EIATTR_MIN_STACK_SIZE
	.align		4
.L_1107:
        /*18fc*/ 	.byte	0x04, 0x12
        /*18fe*/ 	.short	(.L_1109 - .L_1108)
	.align		4
.L_1108:
        /*1900*/ 	.word	index@(_ZN2at6native27unrolled_elementwise_kernelINS0_13BUnaryFunctorIN3c107complexIfEES5_S5_NS0_15binary_internal10MulFunctorIS5_EEEESt5arrayIPcLm2EELi4E23TrivialOffsetCalculatorILi1EjESE_NS0_6memory15LoadWithoutCastENSF_16StoreWithoutCastEEEviT_T0_T2_T3_T4_T5_)
        /*1904*/ 	.word	0x00000000


	//----- nvinfo : EIATTR_MIN_STACK_SIZE
	.align		4
.L_1109:
        /*1908*/ 	.byte	0x04, 0x12
        /*190a*/ 	.short	(.L_1111 - .L_1110)
	.align		4
.L_1110:
        /*190c*/ 	.word	index@(_ZN2at6native29vectorized_elementwise_kernelILi2ENS0_13BUnaryFunctorIN3c107complexIfEES5_S5_NS0_15binary_internal10MulFunctorIS5_EEEESt5arrayIPcLm2EEEEviT0_T1_)
        /*1910*/ 	.word	0x00000000


	//----- nvinfo : EIATTR_MIN_STACK_SIZE
	.align		4
.L_1111:
        /*1914*/ 	.byte	0x04, 0x12
        /*1916*/ 	.short	(.L_1113 - .L_1112)
	.align		4
.L_1112:
        /*1918*/ 	.word	index@(_ZN2at6native29vectorized_elementwise_kernelILi4ENS0_13BUnaryFunctorIN3c107complexIfEES5_S5_NS0_15binary_internal10MulFunctorIS5_EEEESt5arrayIPcLm2EEEEviT0_T1_)
        /*191c*/ 	.word	0x00000000


	//----- nvinfo : EIATTR_MIN_STACK_SIZE
	.align		4
.L_1113:
        /*1920*/ 	.byte	0x04, 0x12
        /*1922*/ 	.short	(.L_1115 - .L_1114)
	.align		4
.L_1114:
        /*1924*/ 	.word	index@(_ZN2at6native29vectorized_elementwise_kernelILi8ENS0_13BUnaryFunctorIN3c107complexIfEES5_S5_NS0_15binary_internal10MulFunctorIS5_EEEESt5arrayIPcLm2EEEEviT0_T1_)
        /*1928*/ 	.word	0x00000000


	//----- nvinfo : EIATTR_MIN_STACK_SIZE
	.align		4
.L_1115:
        /*192c*/ 	.byte	0x04, 0x12
        /*192e*/ 	.short	(.L_1117 - .L_1116)
	.align		4
.L_1116:
        /*1930*/ 	.word	index@(_ZN2at6native18elementwise_kernelILi128ELi4EZNS0_15gpu_kernel_implINS0_13BUnaryFunctorIN3c107complexIdEES6_S6_NS0_15binary_internal10MulFunctorIS6_EEEEEEvRNS_18TensorIteratorBaseERKT_EUliE_EEviT1_)
        /*1934*/ 	.word	0x00000000


	//----- nvinfo : EIATTR_MIN_STACK_SIZE
	.align		4
.L_1117:
        /*1938*/ 	.byte	0x04, 0x12
        /*193a*/ 	.short	(.L_1119 - .L_1118)
	.align		4
.L_1118:
        /*193c*/ 	.word	index@(_ZN2at6native27unrolled_elementwise_kernelINS0_13BUnaryFunctorIN3c107complexIdEES5_S5_NS0_15binary_internal10MulFunctorIS5_EEEESt5arrayIPcLm2EELi4E23TrivialOffsetCalculatorILi1EjESE_NS0_6memory12LoadWithCastILi1EEENSF_13StoreWithCastILi1EEEEEviT_T0_T2_T3_T4_T5_)
        /*1940*/ 	.word	0x00000000


	//----- nvinfo : EIATTR_MIN_STACK_SIZE
	.align		4
.L_1119:
        /*1944*/ 	.byte	0x04, 0x12
        /*1946*/ 	.short	(.L_1121 - .L_1120)
	.align		4
.L_1120:
        /*1948*/ 	.word	index@(_ZN2at6native18elementwise_kernelILi128ELi2EZNS0_22gpu_kernel_impl_nocastINS0_13BUnaryFunctorIN3c107complexIdEES6_S6_NS0_15binary_internal10MulFunctorIS6_EEEEEEvRNS_18TensorIteratorBaseERKT_EUliE_EEviT1_)
        /*194c*/ 	.word	0x00000000


	//----- nvinfo : EIATTR_MIN_STACK_SIZE
	.align		4
.L_1121:
        /*1950*/ 	.byte	0x04, 0x12
        /*1952*/ 	.short	(.L_1123 - .L_1122)
	.align		4
.L_1122:
        /*1954*/ 	.word	index@(_ZN2at6native27unrolled_elementwise_kernelINS0_13BUnaryFunctorIN3c107complexIdEES5_S5_NS0_15binary_internal10MulFunctorIS5_EEEESt5arrayIPcLm2EELi4E23TrivialOffsetCalculatorILi1EjESE_NS0_6memory15LoadWithoutCastENSF_16StoreWithoutCastEEEviT_T0_T2_T3_T4_T5_)
        /*1958*/ 	.word	0x00000000


	//----- nvinfo : EIATTR_MIN_STACK_SIZE
	.align		4
.L_1123:
        /*195c*/ 	.byte	0x04, 0x12
        /*195e*/ 	.short	(.L_1125 - .L_1124)
	.align		4
.L_1124:
        /*1960*/ 	.word	index@(_ZN2at6native29vectorized_elementwise_kernelILi2ENS0_13BUnaryFunctorIN3c107complexIdEES5_S5_NS0_15binary_internal10MulFunctorIS5_EEEESt5arrayIPcLm2EEEEviT0_T1_)
        /*1964*/ 	.word	0x00000000


	//----- nvinfo : EIATTR_MIN_STACK_SIZE
	.align		4
.L_1125:
        /*1968*/ 	.byte	0x04, 0x12
        /*196a*/ 	.short	(.L_1127 - .L_1126)
	.align		4
.L_1126:
        /*196c*/ 	.word	index@(_ZN2at6native29vectorized_elementwise_kernelILi4ENS0_13BUnaryFunctorIN3c107complexIdEES5_S5_NS0_15binary_internal10MulFunctorIS5_EEEESt5arrayIPcLm2EEEEviT0_T1_)
        /*1970*/ 	.word	0x00000000


	//----- nvinfo : EIATTR_MIN_STACK_SIZE
	.align		4
.L_1127:
        /*1974*/ 	.byte	0x04, 0x12
        /*1976*/ 	.short	(.L_1129 - .L_1128)
	.align		4
.L_1128:
        /*1978*/ 	.word	index@(_ZN2at6native29vectorized_elementwise_kernelILi8ENS0_13BUnaryFunctorIN3c107complexIdEES5_S5_NS0_15binary_internal10MulFunctorIS5_EEEESt5arrayIPcLm2EEEEviT0_T1_)
        /*197c*/ 	.word	0x00000000


	//----- nvinfo : EIATTR_MIN_STACK_SIZE
	.align		4
.L_1129:
        /*1980*/ 	.byte	0x04, 0x12
        /*1982*/ 	.short	(.L_1131 - .L_1130)
	.align		4
.L_1130:
        /*1984*/ 	.word	index@(_ZN2at6native18elementwise_kernelILi128ELi4EZNS0_15gpu_kernel_implINS0_13BUnaryFunctorIfffNS0_15binary_internal10MulFunctorIfEEEEEEvRNS_18TensorIteratorBaseERKT_EUliE_EEviT1_)
        /*1988*/ 	.word	0x00000000


	//----- nvinfo : EIATTR_MIN_STACK_SIZE
	.align		4
.L_1131:
        /*198c*/ 	.byte	0x04, 0x12
        /*198e*/ 	.short	(.L_1133 - .L_1132)
	.align		4
.L_1132:
        /*1990*/ 	.word	index@(_ZN2at6native27unrolled_elementwise_kernelINS0_13BUnaryFunctorIfffNS0_15binary_internal10MulFunctorIfEEEESt5arrayIPcLm2EELi4E23TrivialOffsetCalculatorILi1EjESB_NS0_6memory12LoadWithCastILi1EEENSC_13StoreWithCastILi1EEEEEviT_T0_T2_T3_T4_T5_)
        /*1994*/ 	.word	0x00000000


	//----- nvinfo : EIATTR_MIN_STACK_SIZE
	.align		4
.L_1133:
        /*1998*/ 	.byte	0x04, 0x12
        /*199a*/ 	.short	(.L_1135 - .L_1134)
	.align		4
.L_1134:
        /*199c*/ 	.word	index@(_ZN2at6native18elementwise_kernelILi128ELi2EZNS0_22gpu_kernel_impl_nocastINS0_13BUnaryFunctorIfffNS0_15binary_internal10MulFunctorIfEEEEEEvRNS_18TensorIteratorBaseERKT_EUliE_EEviT1_)
        /*19a0*/ 	.word	0x00000000


	//----- nvinfo : EIATTR_MIN_STACK_SIZE
	.align		4
.L_1135:
        /*19a4*/ 	.byte	0x04, 0x12
        /*19a6*/ 	.short	(.L_1137 - .L_1136)
	.align		4
.L_1136:
        /*19a8*/ 	.word	index@(_ZN2at6native27unrolled_elementwise_kernelINS0_13BUnaryFunctorIfffNS0_15binary_internal10MulFunctorIfEEEESt5arrayIPcLm2EELi4E23TrivialOffsetCalculatorILi1EjESB_NS0_6memory15LoadWithoutCastENSC_16StoreWithoutCastEEEviT_T0_T2_T3_T4_T5_)
        /*19ac*/ 	.word	0x00000000


	//----- nvinfo : EIATTR_MIN_STACK_SIZE
	.align		4
.L_1137:
        /*19b0*/ 	.byte	0x04, 0x12
        /*19b2*/ 	.short	(.L_1139 - .L_1138)
	.align		4
.L_1138:
        /*19b4*/ 	.word	index@(_ZN2at6native29vectorized_elementwise_kernelILi2ENS0_13BUnaryFunctorIfffNS0_15binary_internal10MulFunctorIfEEEESt5arrayIPcLm2EEEEviT0_T1_)
        /*19b8*/ 	.word	0x00000000


	//----- nvinfo : EIATTR_MIN_STACK_SIZE
	.align		4
.L_1139:
        /*19bc*/ 	.byte	0x04, 0x12
        /*19be*/ 	.short	(.L_1141 - .L_1140)
	.align		4
.L_1140:
        /*19c0*/ 	.word	index@(_ZN2at6native29vectorized_elementwise_kernelILi4ENS0_13BUnaryFunctorIfffNS0_15binary_internal10MulFunctorIfEEEESt5arrayIPcLm2EEEEviT0_T1_)
        /*19c4*/ 	.word	0x00000000


	//----- nvinfo : EIATTR_MIN_STACK_SIZE
	.align		4
.L_1141:
        /*19c8*/ 	.byte	0x04, 0x12
        /*19ca*/ 	.short	(.L_1143 - .L_1142)
	.align		4
.L_1142:
        /*19cc*/ 	.word	index@(_ZN2at6native29vectorized_elementwise_kernelILi8ENS0_13BUnaryFunctorIfffNS0_15binary_internal10MulFunctorIfEEEESt5arrayIPcLm2EEEEviT0_T1_)
        /*19d0*/ 	.word	0x00000000


	//----- nvinfo : EIATTR_MIN_STACK_SIZE
	.align		4
.L_1143:
        /*19d4*/ 	.byte	0x04, 0x12
        /*19d6*/ 	.short	(.L_1145 - .L_1144)
	.align		4
.L_1144:
        /*19d8*/ 	.word	index@(_ZN2at6native18elementwise_kernelILi128ELi4EZNS0_15gpu_kernel_implINS0_13BUnaryFunctorIdddNS0_15binary_internal10MulFunctorIdEEEEEEvRNS_18TensorIteratorBaseERKT_EUliE_EEviT1_)
        /*19dc*/ 	.word	0x00000000


	//----- nvinfo : EIATTR_MIN_STACK_SIZE
	.align		4
.L_1145:
        /*19e0*/ 	.byte	0x04, 0x12
        /*19e2*/ 	.short	(.L_1147 - .L_1146)
	.align		4
.L_1146:
        /*19e4*/ 	.word	index@(_ZN2at6native27unrolled_elementwise_kernelINS0_13BUnaryFunctorIdddNS0_15binary_internal10MulFunctorIdEEEESt5arrayIPcLm2EELi4E23TrivialOffsetCalculatorILi1EjESB_NS0_6memory12LoadWithCastILi1EEENSC_13StoreWithCastILi1EEEEEviT_T0_T2_T3_T4_T5_)
        /*19e8*/ 	.word	0x00000000


	//----- nvinfo : EIATTR_MIN_STACK_SIZE
	.align		4
.L_1147:
        /*19ec*/ 	.byte	0x04, 0x12
        /*19ee*/ 	.short	(.L_1149 - .L_1148)
	.align		4
.L_1148:
        /*19f0*/ 	.word	index@(_ZN2at6native18elementwise_kernelILi128ELi2EZNS0_22gpu_kernel_impl_nocastINS0_13BUnaryFunctorIdddNS0_15binary_internal10MulFunctorIdEEEEEEvRNS_18TensorIteratorBaseERKT_EUliE_EEviT1_)
        /*19f4*/ 	.word	0x00000000


	//----- nvinfo : EIATTR_MIN_STACK_SIZE
	.align		4
.L_1149:
        /*19f8*/ 	.byte	0x04, 0x12
        /*19fa*/ 	.short	(.L_1151 - .L_1150)
	.align		4
.L_1150:
        /*19fc*/ 	.word	index@(_ZN2at6native27unrolled_elementwise_kernelINS0_13BUnaryFunctorIdddNS0_15binary_internal10MulFunctorIdEEEESt5arrayIPcLm2EELi4E23TrivialOffsetCalculatorILi1EjESB_NS0_6memory15LoadWithoutCastENSC_16StoreWithoutCastEEEviT_T0_T2_T3_T4_T5_)
        /*1a00*/ 	.word	0x00000000


	//----- nvinfo : EIATTR_MIN_STACK_SIZE
	.align		4
.L_1151:
        /*1a04*/ 	.byte	0x04, 0x12
        /*1a06*/ 	.short	(.L_1153 - .L_1152)
	.align		4
.L_1152:
        /*1a08*/ 	.word	index@(_ZN2at6native29vectorized_elementwise_kernelILi2ENS0_13BUnaryFunctorIdddNS0_15binary_internal10MulFunctorIdEEEESt5arrayIPcLm2EEEEviT0_T1_)
        /*1a0c*/ 	.word	0x00000000


	//----- nvinfo : EIATTR_MIN_STACK_SIZE
	.align		4
.L_1153:
        /*1a10*/ 	.byte	0x04, 0x12
        /*1a12*/ 	.short	(.L_1155 - .L_1154)
	.align		4
.L_1154:
        /*1a14*/ 	.word	index@(_ZN2at6native29vectorized_elementwise_kernelILi4ENS0_13BUnaryFunctorIdddNS0_15binary_internal10MulFunctorIdEEEESt5arrayIPcLm2EEEEviT0_T1_)
        /*1a18*/ 	.word	0x00000000


	//----- nvinfo : EIATTR_MIN_STACK_SIZE
	.align		4
.L_1155:
        /*1a1c*/ 	.byte	0x04, 0x12
        /*1a1e*/ 	.short	(.L_1157 - .L_1156)
	.align		4
.L_1156:
        /*1a20*/ 	.word	index@(_ZN2at6native29vectorized_elementwise_kernelILi8ENS0_13BUnaryFunctorIdddNS0_15binary_internal10MulFunctorIdEEEESt5arrayIPcLm2EEEEviT0_T1_)
        /*1a24*/ 	.word	0x00000000
.L_1157:


//--------------------- .nv.compat                --------------------------
	.section	.nv.compat,"",@"SHT_CUDA_COMPAT_INFO"
	.align	4
        /*0000*/ 	.byte	0x02, 0x09, 0x01, 0x00, 0x02, 0x02, 0x01, 0x00, 0x02, 0x05, 0x05, 0x00, 0x03, 0x07, 0x01, 0x01
        /*0010*/ 	.byte	0x02, 0x03, 0x00, 0x00, 0x02, 0x06, 0x01, 0x00, 0x04, 0x0b, 0x08, 0x00, 0x00, 0x00, 0x00, 0x00
        /*0020*/ 	.byte	0x00, 0x00, 0x00, 0x00


//--------------------- .nv.info._ZN2at6native18elementwise_kernelILi128ELi4EZNS0_15gpu_kernel_implINS0_13BinaryFunctorIN3c108BFloat16ES5_S5_NS0_15binary_internal10DivFunctorIS5_EEEEEEvRNS_18TensorIteratorBaseERKT_EUliE_EEviT1_ --------------------------
	.section	.nv.info._ZN2at6native18elementwise_kernelILi128ELi4EZNS0_15gpu_kernel_implINS0_13BinaryFunctorIN3c108BFloat16ES5_S5_NS0_15binary_internal10DivFunctorIS5_EEEEEEvRNS_18TensorIteratorBaseERKT_EUliE_EEviT1_,"",@"SHT_CUDA_INFO"
	.sectionflags	@""
	.align	4


	//----- nvinfo : EIATTR_CUDA_API_VERSION
	.align		4
        /*0000*/ 	.byte	0x04, 0x37
        /*0002*/ 	.short	(.L_1159 - .L_1158)
.L_1158:
        /*0004*/ 	.word	0x00000082


	//----- nvinfo : EIATTR_KPARAM_INFO
	.align		4
.L_1159:
        /*0008*/ 	.byte	0x04, 0x17
        /*000a*/ 	.short	(.L_1161 - .L_1160)
.L_1160:
        /*000c*/ 	.word	0x00000000
        /*0010*/ 	.short	0x0001
        /*0012*/ 	.short	0x0008
        /*0014*/ 	.byte	0x00, 0xf0, 0x21, 0x0a


	//----- nvinfo : EIATTR_KPARAM_INFO
	.align		4
.L_1161:
        /*0018*/ 	.byte	0x04, 0x17
        /*001a*/ 	.short	(.L_1163 - .L_1162)
.L_1162:
        /*001c*/ 	.word	0x00000000
        /*0020*/ 	.short	0x0000
        /*0022*/ 	.short	0x0000
        /*0024*/ 	.byte	0x00, 0xf0, 0x11, 0x00


	//----- nvinfo : EIATTR_SPARSE_MMA_MASK
	.align		4
.L_1163:
        /*0028*/ 	.byte	0x03, 0x50
        /*002a*/ 	.short	0x0000


	//----- nvinfo : EIATTR_MAXREG_COUNT
	.align		4
        /*002c*/ 	.byte	0x03, 0x1b
        /*002e*/ 	.short	0x0080


	//----- nvinfo : EIATTR_EXTERNS
	.align		4
        /*0030*/ 	.byte	0x04, 0x0f
        /*0032*/ 	.short	(.L_1165 - .L_1164)


	//   ....[0]....
	.align		4
.L_1164:
        /*0034*/ 	.word	index@(__assertfail)


	//----- nvinfo : EIATTR_MERCURY_ISA_VERSION
	.align		4
.L_1165:
        /*0038*/ 	.byte	0x03, 0x5f
        /*003a*/ 	.short	0x0101


	//----- nvinfo : EIATTR_VRC_CTA_INIT_COUNT
	.align		4
        /*003c*/ 	.byte	0x02, 0x4a
	.zero		1
	.zero		1


	//----- nvinfo : EIATTR_SYSCALL_OFFSETS
	.align		4
        /*0040*/ 	.byte	0x04, 0x46
        /*0042*/ 	.short	(.L_1167 - .L_1166)


	//   ....[0]....
.L_1166:
        /*0044*/ 	.word	0x000026b0


	//   ....[1]....
        /*0048*/ 	.word	0x000036d0


	//   ....[2]....
        /*004c*/ 	.word	0x00004600


	//   ....[3]....
        /*0050*/ 	.word	0x00006e50


	//   ....[4]....
        /*0054*/ 	.word	0x00007e60


	//   ....[5]....
        /*0058*/ 	.word	0x00008be0


	//   ....[6]....
        /*005c*/ 	.word	0x0000b520


	//   ....[7]....
        /*0060*/ 	.word	0x0000c530


	//   ....[8]....
        /*0064*/ 	.word	0x0000d2b0


	//   ....[9]....
        /*0068*/ 	.word	0x0000fc10


	//   ....[10]....
        /*006c*/ 	.word	0x00010c20


	//   ....[11]....
        /*0070*/ 	.word	0x00011970


	//----- nvinfo : EIATTR_EXIT_INSTR_OFFSETS
	.align		4
.L_1167:
        /*0074*/ 	.byte	0x04, 0x1c
        /*0076*/ 	.short	(.L_1169 - .L_1168)


	//   ....[0]....
.L_1168:
        /*0078*/ 	.word	0x0000d570


	//   ....[1]....
        /*007c*/ 	.word	0x00010df0


	//   ....[2]....
        /*0080*/ 	.word	0x00010e30


	//   ....[3]....
        /*0084*/ 	.word	0x00010ed0


	//   ....[4]....
        /*0088*/ 	.word	0x00010f10


	//   ....[5]....
        /*008c*/ 	.word	0x00010f50


	//   ....[6]....
        /*0090*/ 	.word	0x00010fe0


	//   ....[7]....
        /*0094*/ 	.word	0x00011020


	//   ....[8]....
        /*0098*/ 	.word	0x000110c0


	//   ....[9]....
        /*009c*/ 	.word	0x00011110


	//   ....[10]....
        /*00a0*/ 	.word	0x00011160


	//   ....[11]....
        /*00a4*/ 	.word	0x00011240


	//   ....[12]....
        /*00a8*/ 	.word	0x000113b0


	//   ....[13]....
        /*00ac*/ 	.word	0x00011520


	//   ....[14]....
        /*00b0*/ 	.word	0x00011680


	//   ....[15]....
        /*00b4*/ 	.word	0x000116c0


	//   ....[16]....
        /*00b8*/ 	.word	0x00011700


	//   ....[17]....
        /*00bc*/ 	.word	0x000117b0


	//   ....[18]....
        /*00c0*/ 	.word	0x00011810


	//   ....[19]....
        /*00c4*/ 	.word	0x00011980


	//   ....[20]....
        /*00c8*/ 	.word	0x00011a90


	//   ....[21]....
        /*00cc*/ 	.word	0x00011bd0


	//   ....[22]....
        /*00d0*/ 	.word	0x00011bf0


	//----- nvinfo : EIATTR_MAX_THREADS
	.align		4
.L_1169:
        /*00d4*/ 	.byte	0x04, 0x05
        /*00d6*/ 	.short	(.L_1171 - .L_1170)
.L_1170:
        /*00d8*/ 	.word	0x00000080
        /*00dc*/ 	.word	0x00000001
        /*00e0*/ 	.word	0x00000001


	//----- nvinfo : EIATTR_CRS_STACK_SIZE
	.align		4
.L_1171:
        /*00e4*/ 	.byte	0x04, 0x1e
        /*00e6*/ 	.short	(.L_1173 - .L_1172)
.L_1172:
        /*00e8*/ 	.word	0x00000000


	//----- nvinfo : EIATTR_CBANK_PARAM_SIZE
	.align		4
.L_1173:
        /*00ec*/ 	.byte	0x03, 0x19
        /*00ee*/ 	.short	0x0290


	//----- nvinfo : EIATTR_PARAM_CBANK
	.align		4
        /*00f0*/ 	.byte	0x04, 0x0a
        /*00f2*/ 	.short	(.L_1175 - .L_1174)
	.align		4
.L_1174:
        /*00f4*/ 	.word	index@(.nv.constant0._ZN2at6native18elementwise_kernelILi128ELi4EZNS0_15gpu_kernel_implINS0_13BinaryFunctorIN3c108BFloat16ES5_S5_NS0_15binary_internal10DivFunctorIS5_EEEEEEvRNS_18TensorIteratorBaseERKT_EUliE_EEviT1_)
        /*00f8*/ 	.short	0x0380
        /*00fa*/ 	.short	0x0290


	//----- nvinfo : EIATTR_SW_WAR
	.align		4
.L_1175:
        /*00fc*/ 	.byte	0x04, 0x36
        /*00fe*/ 	.short	(.L_1177 - .L_1176)
.L_1176:
        /*0100*/ 	.word	0x00000008
.L_1177:


//--------------------- .nv.info._ZN2at6native27unrolled_elementwise_kernelINS0_13BinaryFunctorIN3c108BFloat16ES4_S4_NS0_15binary_internal10DivFunctorIS4_EEEESt5arrayIPcLm3EELi4E23TrivialOffsetCalculatorILi2EjESC_ILi1EjENS0_6memory12LoadWithCastILi2EEENSF_13StoreWithCastILi1EEEEEviT_T0_T2_T3_T4_T5_ --------------------------
	.section	.nv.info._ZN2at6native27unrolled_elementwise_kernelINS0_13BinaryFunctorIN3c108BFloat16ES4_S4_NS0_15binary_internal10DivFunctorIS4_EEEESt5arrayIPcLm3EELi4E23TrivialOffsetCalculatorILi2EjESC_ILi1EjENS0_6memory12LoadWithCastILi2EEENSF_13StoreWithCastILi1EEEEEviT_T0_T2_T3_T4_T5_,"",@"SHT_CUDA_INFO"
	.sectionflags	@""
	.align	4


	//----- nvinfo : EIATTR_CUDA_API_VERSION
	.align		4
        /*0000*/ 	.byte	0x04, 0x37
        /*0002*/ 	.short	(.L_1179 - .L_1178)
.L_1178:
        /*0004*/ 	.word	0x00000082


	//----- nvinfo : EIATTR_KPARAM_INFO
	.align		4
.L_1179:
        /*0008*/ 	.byte	0x04, 0x17
        /*000a*/ 	.short	(.L_1181 - .L_1180)
.L_1180:
        /*000c*/ 	.word	0x00000000
        /*0010*/ 	.short	0x0006
        /*0012*/ 	.short	0x0030
        /*0014*/ 	.byte	0x00, 0xf0, 0x21, 0x00


	//----- nvinfo : EIATTR_KPARAM_INFO
	.align		4
.L_1181:
        /*0018*/ 	.byte	0x04, 0x17
        /*001a*/ 	.short	(.L_1183 - .L_1182)
.L_1182:
        /*001c*/ 	.word	0x00000000
        /*0020*/ 	.short	0x0005
        /*0022*/ 	.short	0x0024
        /*0024*/ 	.byte	0x00, 0xf0, 0x31, 0x00


	//----- nvinfo : EIATTR_KPARAM_INFO
	.align		4
.L_1183:
        /*0028*/ 	.byte	0x04, 0x17
        /*002a*/ 	.short	(.L_1185 - .L_1184)
.L_1184:
        /*002c*/ 	.word	0x00000000
        /*0030*/ 	.short	0x0004
        /*0032*/ 	.short	0x0021
        /*0034*/ 	.byte	0x00, 0xf0, 0x05, 0x00


	//----- nvinfo : EIATTR_KPARAM_INFO
	.align		4
.L_1185:
        /*0038*/ 	.byte	0x04, 0x17
        /*003a*/ 	.short	(.L_1187 - .L_1186)
.L_1186:
        /*003c*/ 	.word	0x00000000
        /*0040*/ 	.short	0x0003
        /*0042*/ 	.short	0x0020
        /*0044*/ 	.byte	0x00, 0xf0, 0x05, 0x00


	//----- nvinfo : EIATTR_KPARAM_INFO
	.align		4
.L_1187:
        /*0048*/ 	.byte	0x04, 0x17
        /*004a*/ 	.short	(.L_1189 - .L_1188)
.L_1188:
        /*004c*/ 	.word	0x00000000
        /*0050*/ 	.short	0x0002
        /*0052*/ 	.short	0x0008
        /*0054*/ 	.byte	0x00, 0xf0, 0x61, 0x00


	//----- nvinfo : EIATTR_KPARAM_INFO
	.align		4
.L_1189:
        /*0058*/ 	.byte	0x04, 0x17
        /*005a*/ 	.short	(.L_1191 - .L_1190)
.L_1190:
        /*005c*/ 	.word	0x00000000
        /*0060*/ 	.short	0x0001
        /*0062*/ 	.short	0x0004
        /*0064*/ 	.byte	0x00, 0xf0, 0x05, 0x00


	//----- nvinfo : EIATTR_KPARAM_INFO
	.align		4
.L_1191:
        /*0068*/ 	.byte	0x04, 0x17
        /*006a*/ 	.short	(.L_1193 - .L_1192)
.L_1192:
        /*006c*/ 	.word	0x00000000
        /*0070*/ 	.short	0x0000
        /*0072*/ 	.short	0x0000
        /*0074*/ 	.byte	0x00, 0xf0, 0x11, 0x00


	//----- nvinfo : EIATTR_SPARSE_MMA_MASK
	.align		4
.L_1193:
        /*0078*/ 	.byte	0x03, 0x50
        /*007a*/ 	.short	0x0000


	//----- nvinfo : EIATTR_MAXREG_COUNT
	.align		4
        /*007c*/ 	.byte	0x03, 0x1b
        /*007e*/ 	.short	0x00ff


	//----- nvinfo : EIATTR_EXTERNS
	.align		4
        /*0080*/ 	.byte	0x04, 0x0f
        /*0082*/ 	.short	(.L_1195 - .L_1194)


	//   ....[0]....
	.align		4
.L_1194:
        /*0084*/ 	.word	index@(__assertfail)


	//----- nvinfo : EIATTR_MERCURY_ISA_VERSION
	.align		4
.L_1195:
        /*0088*/ 	.byte	0x03, 0x5f
        /*008a*/ 	.short	0x0101


	//----- nvinfo : EIATTR_VRC_CTA_INIT_COUNT
	.align		4
        /*008c*/ 	.byte	0x02, 0x4a
	.zero		1
	.zero		1


	//----- nvinfo : EIATTR_SYSCALL_OFFSETS
	.align		4
        /*0090*/ 	.byte	0x04, 0x46
        /*0092*/ 	.short	(.L_1197 - .L_1196)


	//   ....[0]....
.L_1196:
        /*0094*/ 	.word	0x000010a0


	//   ....[1]....
        /*0098*/ 	.word	0x000021d0


	//   ....[2]....
        /*009c*/ 	.word	0x00003440


	//   ....[3]....
        /*00a0*/ 	.word	0x00004570


	//   ....[4]....
        /*00a4*/ 	.word	0x00005720


	//   ....[5]....
        /*00a8*/ 	.word	0x00006860


	//   ....[6]....
        /*00ac*/ 	.word	0x00007a10


	//   ....[7]....
        /*00b0*/ 	.word	0x00008a60


	//   ....[8]....
        /*00b4*/ 	.word	0x00009be0


	//   ....[9]....
        /*00b8*/ 	.word	0x0000aac0


	//   ....[10]....
        /*00bc*/ 	.word	0x0000ba40


	//   ....[11]....
        /*00c0*/ 	.word	0x0000c9c0


	//----- nvinfo : EIATTR_EXIT_INSTR_OFFSETS
	.align		4
.L_1197:
        /*00c4*/ 	.byte	0x04, 0x1c
        /*00c6*/ 	.short	(.L_1199 - .L_1198)


	//   ....[0]....
.L_1198:
        /*00c8*/ 	.word	0x0000bcf0


	//   ....[1]....
        /*00cc*/ 	.word	0x0000be40


	//   ....[2]....
        /*00d0*/ 	.word	0x0000be80


	//   ....[3]....
        /*00d4*/ 	.word	0x0000bf20


	//   ....[4]....
        /*00d8*/ 	.word	0x0000bf60


	//   ....[5]....
        /*00dc*/ 	.word	0x0000bfa0


	//   ....[6]....
        /*00e0*/ 	.word	0x0000c030


	//   ....[7]....
        /*00e4*/ 	.word	0x0000c070


	//   ....[8]....
        /*00e8*/ 	.word	0x0000c110


	//   ....[9]....
        /*00ec*/ 	.word	0x0000c160


	//   ....[10]....
        /*00f0*/ 	.word	0x0000c1b0


	//   ....[11]....
        /*00f4*/ 	.word	0x0000c290


	//   ....[12]....
        /*00f8*/ 	.word	0x0000c400


	//   ....[13]....
        /*00fc*/ 	.word	0x0000c570


	//   ....[14]....
        /*0100*/ 	.word	0x0000c6d0


	//   ....[15]....
        /*0104*/ 	.word	0x0000c710


	//   ....[16]....
        /*0108*/ 	.word	0x0000c750


	//   ....[17]....
        /*010c*/ 	.word	0x0000c800


	//   ....[18]....
        /*0110*/ 	.word	0x0000c860


	//   ....[19]....
        /*0114*/ 	.word	0x0000c9d0


	//   ....[20]....
        /*0118*/ 	.word	0x0000cae0


	//   ....[21]....
        /*011c*/ 	.word	0x0000cc20


	//   ....[22]....
        /*0120*/ 	.word	0x0000cc40


	//----- nvinfo : EIATTR_MAX_THREADS
	.align		4
.L_1199:
        /*0124*/ 	.byte	0x04, 0x05
        /*0126*/ 	.short	(.L_1201 - .L_1200)
.L_1200:
        /*0128*/ 	.word	0x00000080
        /*012c*/ 	.word	0x00000001
        /*0130*/ 	.word	0x00000001


	//----- nvinfo : EIATTR_CRS_STACK_SIZE
	.align		4
.L_1201:
        /*0134*/ 	.byte	0x04, 0x1e
        /*0136*/ 	.short	(.L_1203 - .L_1202)
.L_1202:
        /*0138*/ 	.word	0x00000000


	//----- nvinfo : EIATTR_CBANK_PARAM_SIZE
	.align		4
.L_1203:
        /*013c*/ 	.byte	0x03, 0x19
        /*013e*/ 	.short	0x0038


	//----- nvinfo : EIATTR_PARAM_CBANK
	.align		4
        /*0140*/ 	.byte	0x04, 0x0a
        /*0142*/ 	.short	(.L_1205 - .L_1204)
	.align		4
.L_1204:
        /*0144*/ 	.word	index@(.nv.constant0._ZN2at6native27unrolled_elementwise_kernelINS0_13BinaryFunctorIN3c108BFloat16ES4_S4_NS0_15binary_internal10DivFunctorIS4_EEEESt5arrayIPcLm3EELi4E23TrivialOffsetCalculatorILi2EjESC_ILi1EjENS0_6memory12LoadWithCastILi2EEENSF_13StoreWithCastILi1EEEEEviT_T0_T2_T3_T4_T5_)
        /*0148*/ 	.short	0x0380
        /*014a*/ 	.short	0x0038


	//----- nvinfo : EIATTR_SW_WAR
	.align		4
.L_1205:
        /*014c*/ 	.byte	0x04, 0x36
        /*014e*/ 	.short	(.L_1207 - .L_1206)
.L_1206:
        /*0150*/ 	.word	0x00000008
.L_1207:


//--------------------- .nv.info._ZN2at6native18elementwise_kernelILi128ELi4EZNS0_22gpu_kernel_impl_nocastINS0_13BinaryFunctorIN3c108BFloat16ES5_S5_NS0_15binary_internal10DivFunctorIS5_EEEEEEvRNS_18TensorIteratorBaseERKT_EUliE_EEviT1_ --------------------------
	.section	.nv.info._ZN2at6native18elementwise_kernelILi128ELi4EZNS0_22gpu_kernel_impl_nocastINS0_13BinaryFunctorIN3c108BFloat16ES5_S5_NS0_15binary_internal10DivFunctorIS5_EEEEEEvRNS_18TensorIteratorBaseERKT_EUliE_EEviT1_,"",@"SHT_CUDA_INFO"
	.sectionflags	@""
	.align	4


	//----- nvinfo : EIATTR_CUDA_API_VERSION
	.align		4
        /*0000*/ 	.byte	0x04, 0x37
        /*0002*/ 	.short	(.L_1209 - .L_1208)
.L_1208:
        /*0004*/ 	.word	0x00000082


	//----- nvinfo : EIATTR_KPARAM_INFO
	.align		4
.L_1209:
        /*0008*/ 	.byte	0x04, 0x17
        /*000a*/ 	.short	(.L_1211 - .L_1210)
.L_1210:
        /*000c*/ 	.word	0x00000000
        /*0010*/ 	.short	0x0001
        /*0012*/ 	.short	0x0008
        /*0014*/ 	.byte	0x00, 0xf0, 0x21, 0x0a


	//----- nvinfo : EIATTR_KPARAM_INFO
	.align		4
.L_1211:
        /*0018*/ 	.byte	0x04, 0x17
        /*001a*/ 	.short	(.L_1213 - .L_1212)
.L_1212:
        /*001c*/ 	.word	0x00000000
        /*0020*/ 	.short	0x0000
        /*0022*/ 	.short	0x0000
        /*0024*/ 	.byte	0x00, 0xf0, 0x11, 0x00


	//----- nvinfo : EIATTR_SPARSE_MMA_MASK
	.align		4
.L_1213:
        /*0028*/ 	.byte	0x03, 0x50
        /*002a*/ 	.short	0x0000


	//----- nvinfo : EIATTR_MAXREG_COUNT
	.align		4
        /*002c*/ 	.byte	0x03, 0x1b
        /*002e*/ 	.short	0x0080


	//----- nvinfo : EIATTR_MERCURY_ISA_VERSION
	.align		4
        /*0030*/ 	.byte	0x03, 0x5f
        /*0032*/ 	.short	0x0101


	//----- nvinfo : EIATTR_VRC_CTA_INIT_COUNT
	.align		4
        /*0034*/ 	.byte	0x02, 0x4a
	.zero		1
	.zero		1


	//----- nvinfo : EIATTR_EXIT_INSTR_OFFSETS
	.align		4
        /*0038*/ 	.byte	0x04, 0x1c
        /*003a*/ 	.short	(.L_1215 - .L_1214)


	//   ....[0]....
.L_1214:
        /*003c*/ 	.word	0x000003c0


	//   ....[1]....
        /*0040*/ 	.word	0x00000480


	//   ....[2]....
        /*0044*/ 	.word	0x00004a20


	//   ....[3]....
        /*0048*/ 	.word	0x000060f0


	//----- nvinfo : EIATTR_MAX_THREADS
	.align		4
.L_1215:
        /*004c*/ 	.byte	0x04, 0x05
        /*004e*/ 	.short	(.L_1217 - .L_1216)
.L_1216:
        /*0050*/ 	.word	0x00000080
        /*0054*/ 	.word	0x00000001
        /*0058*/ 	.word	0x00000001


	//----- nvinfo : EIATTR_CRS_STACK_SIZE
	.align		4
.L_1217:
        /*005c*/ 	.byte	0x04, 0x1e
        /*005e*/ 	.short	(.L_1219 - .L_1218)
.L_1218:
        /*0060*/ 	.word	0x00000000


	//----- nvinfo : EIATTR_CBANK_PARAM_SIZE
	.align		4
.L_1219:
        /*0064*/ 	.byte	0x03, 0x19
        /*0066*/ 	.short	0x0290


	//----- nvinfo : EIATTR_PARAM_CBANK
	.align		4
        /*0068*/ 	.byte	0x04, 0x0a
        /*006a*/ 	.short	(.L_1221 - .L_1220)
	.align		4
.L_1220:
        /*006c*/ 	.word	index@(.nv.constant0._ZN2at6native18elementwise_kernelILi128ELi4EZNS0_22gpu_kernel_impl_nocastINS0_13BinaryFunctorIN3c108BFloat16ES5_S5_NS0_15binary_internal10DivFunctorIS5_EEEEEEvRNS_18TensorIteratorBaseERKT_EUliE_EEviT1_)
        /*0070*/ 	.short	0x0380
        /*0072*/ 	.short	0x0290


	//----- nvinfo : EIATTR_SW_WAR
	.align		4
.L_1221:
        /*0074*/ 	.byte	0x04, 0x36
        /*0076*/ 	.short	(.L_1223 - .L_1222)
.L_1222:
        /*0078*/ 	.word	0x00000008
.L_1223:


//--------------------- .nv.info._ZN2at6native27unrolled_elementwise_kernelINS0_13BinaryFunctorIN3c108BFloat16ES4_S4_NS0_15binary_internal10DivFunctorIS4_EEEESt5arrayIPcLm3EELi4E23TrivialOffsetCalculatorILi2EjESC_ILi1EjENS0_6memory15LoadWithoutCastENSF_16StoreWithoutCastEEEviT_T0_T2_T3_T4_T5_ --------------------------
	.section	.nv.info._ZN2at6native27unrolled_elementwise_kernelINS0_13BinaryFunctorIN3c108BFloat16ES4_S4_NS0_15binary_internal10DivFunctorIS4_EEEESt5arrayIPcLm3EELi4E23TrivialOffsetCalculatorILi2EjESC_ILi1EjENS0_6memory15LoadWithoutCastENSF_16StoreWithoutCastEEEviT_T0_T2_T3_T4_T5_,"",@"SHT_CUDA_INFO"
	.sectionflags	@""
	.align	4


	//----- nvinfo : EIATTR_CUDA_API_VERSION
	.align		4
        /*0000*/ 	.byte	0x04, 0x37
        /*0002*/ 	.short	(.L_1225 - .L_1224)
.L_1224:
        /*0004*/ 	.word	0x00000082


	//----- nvinfo : EIATTR_KPARAM_INFO
	.align		4
.L_1225:
        /*0008*/ 	.byte	0x04, 0x17
        /*000a*/ 	.short	(.L_1227 - .L_1226)
.L_1226:
        /*000c*/ 	.word	0x00000000
        /*0010*/ 	.short	0x0006
        /*0012*/ 	.short	0x0023
        /*0014*/ 	.byte	0x00, 0xf0, 0x05, 0x00


	//----- nvinfo : EIATTR_KPARAM_INFO
	.align		4
.L_1227:
        /*0018*/ 	.byte	0x04, 0x17
        /*001a*/ 	.short	(.L_1229 - .L_1228)
.L_1228:
        /*001c*/ 	.word	0x00000000
        /*0020*/ 	.short	0x0005
        /*0022*/ 	.short	0x0022
        /*0024*/ 	.byte	0x00, 0xf0, 0x05, 0x00


	//----- nvinfo : EIATTR_KPARAM_INFO
	.align		4
.L_1229:
        /*0028*/ 	.byte	0x04, 0x17
        /*002a*/ 	.short	(.L_1231 - .L_1230)
.L_1230:
        /*002c*/ 	.word	0x00000000
        /*0030*/ 	.short	0x0004
        /*0032*/ 	.short	0x0021
        /*0034*/ 	.byte	0x00, 0xf0, 0x05, 0x00


	//----- nvinfo : EIATTR_KPARAM_INFO
	.align		4
.L_1231:
        /*0038*/ 	.byte	0x04, 0x17
        /*003a*/ 	.short	(.L_1233 - .L_1232)
.L_1232:
        /*003c*/ 	.word	0x00000000
        /*0040*/ 	.short	0x0003
        /*0042*/ 	.short	0x0020
        /*0044*/ 	.byte	0x00, 0xf0, 0x05, 0x00


	//----- nvinfo : EIATTR_KPARAM_INFO
	.align		4
.L_1233:
        /*0048*/ 	.byte	0x04, 0x17
        /*004a*/ 	.short	(.L_1235 - .L_1234)
.L_1234:
        /*004c*/ 	.word	0x00000000
        /*0050*/ 	.short	0x0002
        /*0052*/ 	.short	0x0008
        /*0054*/ 	.byte	0x00, 0xf0, 0x61, 0x00


	//----- nvinfo : EIATTR_KPARAM_INFO
	.align		4
.L_1235:
        /*0058*/ 	.byte	0x04, 0x17
        /*005a*/ 	.short	(.L_1237 - .L_1236)
.L_1236:
        /*005c*/ 	.word	0x00000000
        /*0060*/ 	.short	0x0001
        /*0062*/ 	.short	0x0004
        /*0064*/ 	.byte	0x00, 0xf0, 0x05, 0x00


	//----- nvinfo : EIATTR_KPARAM_INFO
	.align		4
.L_1237:
        /*0068*/ 	.byte	0x04, 0x17
        /*006a*/ 	.short	(.L_1239 - .L_1238)
.L_1238:
        /*006c*/ 	.word	0x00000000
        /*0070*/ 	.short	0x0000
        /*0072*/ 	.short	0x0000
        /*0074*/ 	.byte	0x00, 0xf0, 0x11, 0x00


	//----- nvinfo : EIATTR_SPARSE_MMA_MASK
	.align		4
.L_1239:
        /*0078*/ 	.byte	0x03, 0x50
        /*007a*/ 	.short	0x0000


	//----- nvinfo : EIATTR_MAXREG_COUNT
	.align		4
        /*007c*/ 	.byte	0x03, 0x1b
        /*007e*/ 	.short	0x00ff


	//----- nvinfo : EIATTR_MERCURY_ISA_VERSION
	.align		4
        /*0080*/ 	.byte	0x03, 0x5f
        /*0082*/ 	.short	0x0101


	//----- nvinfo : EIATTR_VRC_CTA_INIT_COUNT
	.align		4
        /*0084*/ 	.byte	0x02, 0x4a
	.zero		1
	.zero		1


	//----- nvinfo : EIATTR_EXIT_INSTR_OFFSETS
	.align		4
        /*0088*/ 	.byte	0x04, 0x1c
        /*008a*/ 	.short	(.L_1241 - .L_1240)


	//   ....[0]....
.L_1240:
        /*008c*/ 	.word	0x000005e0


	//   ....[1]....
        /*0090*/ 	.word	0x00000660


	//----- nvinfo : EIATTR_MAX_THREADS
	.align		4
.L_1241:
        /*0094*/ 	.byte	0x04, 0x05
        /*0096*/ 	.short	(.L_1243 - .L_1242)
.L_1242:
        /*0098*/ 	.word	0x00000080
        /*009c*/ 	.word	0x00000001
        /*00a0*/ 	.word	0x00000001


	//----- nvinfo : EIATTR_CRS_STACK_SIZE
	.align		4
.L_1243:
        /*00a4*/ 	.byte	0x04, 0x1e
        /*00a6*/ 	.short	(.L_1245 - .L_1244)
.L_1244:
        /*00a8*/ 	.word	0x00000000


	//----- nvinfo : EIATTR_CBANK_PARAM_SIZE
	.align		4
.L_1245:
        /*00ac*/ 	.byte	0x03, 0x19
        /*00ae*/ 	.short	0x0024


	//----- nvinfo : EIATTR_PARAM_CBANK
	.align		4
        /*00b0*/ 	.byte	0x04, 0x0a
        /*00b2*/ 	.short	(.L_1247 - .L_1246)
	.align		4
.L_1246:
        /*00b4*/ 	.word	index@(.nv.constant0._ZN2at6native27unrolled_elementwise_kernelINS0_13BinaryFunctorIN3c108BFloat16ES4_S4_NS0_15binary_internal10DivFunctorIS4_EEEESt5arrayIPcLm3EELi4E23TrivialOffsetCalculatorILi2EjESC_ILi1EjENS0_6memory15LoadWithoutCastENSF_16StoreWithoutCastEEEviT_T0_T2_T3_T4_T5_)
        /*00b8*/ 	.short	0x0380
        /*00ba*/ 	.short	0x0024


	//----- nvinfo : EIATTR_SW_WAR
	.align		4
.L_1247:
        /*00bc*/ 	.byte	0x04, 0x36
        /*00be*/ 	.short	(.L_1249 - .L_1248)
.L_1248:
        /*00c0*/ 	.word	0x00000008
.L_1249:


//--------------------- .nv.info._ZN2at6native29vectorized_elementwise_kernelILi2ENS0_13BinaryFunctorIN3c108BFloat16ES4_S4_NS0_15binary_internal10DivFunctorIS4_EEEESt5arrayIPcLm3EEEEviT0_T1_ --------------------------
	.section	.nv.info._ZN2at6native29vectorized_elementwise_kernelILi2ENS0_13BinaryFunctorIN3c108BFloat16ES4_S4_NS0_15binary_internal10DivFunctorIS4_EEEESt5arrayIPcLm3EEEEviT0_T1_,"",@"SHT_CUDA_INFO"
	.sectionflags	@""
	.align	4


	//----- nvinfo : EIATTR_CUDA_API_VERSION
	.align		4
        /*0000*/ 	.byte	0x04, 0x37
        /*0002*/ 	.short	(.L_1251 - .L_1250)
.L_1250:
        /*0004*/ 	.word	0x00000082


	//----- nvinfo : EIATTR_KPARAM_INFO
	.align		4
.L_1251:
        /*0008*/ 	.byte	0x04, 0x17
        /*000a*/ 	.short	(.L_1253 - .L_1252)
.L_1252:
        /*000c*/ 	.word	0x00000000
        /*0010*/ 	.short	0x0002
        /*0012*/ 	.short	0x0008
        /*0014*/ 	.byte	0x00, 0xf0, 0x61, 0x00


	//----- nvinfo : EIATTR_KPARAM_INFO
	.align		4
.L_1253:
        /*0018*/ 	.byte	0x04, 0x17
        /*001a*/ 	.short	(.L_1255 - .L_1254)
.L_1254:
        /*001c*/ 	.word	0x00000000
        /*0020*/ 	.short	0x0001
        /*0022*/ 	.short	0x0004
        /*0024*/ 	.byte	0x00, 0xf0, 0x05, 0x00


	//----- nvinfo : EIATTR_KPARAM_INFO
	.align		4
.L_1255:
        /*0028*/ 	.byte	0x04, 0x17
        /*002a*/ 	.short	(.L_1257 - .L_1256)
.L_1256:
        /*002c*/ 	.word	0x00000000
        /*0030*/ 	.short	0x0000
        /*0032*/ 	.short	0x0000
        /*0034*/ 	.byte	0x00, 0xf0, 0x11, 0x00


	//----- nvinfo : EIATTR_SPARSE_MMA_MASK
	.align		4
.L_1257:
        /*0038*/ 	.byte	0x03, 0x50
        /*003a*/ 	.short	0x0000


	//----- nvinfo : EIATTR_MAXREG_COUNT
	.align		4
        /*003c*/ 	.byte	0x03, 0x1b
        /*003e*/ 	.short	0x00ff


	//----- nvinfo : EIATTR_MERCURY_ISA_VERSION
	.align		4
        /*0040*/ 	.byte	0x03, 0x5f
        /*0042*/ 	.short	0x0101


	//----- nvinfo : EIATTR_VRC_CTA_INIT_COUNT
	.align		4
        /*0044*/ 	.byte	0x02, 0x4a
	.zero		1
	.zero		1


	//----- nvinfo : EIATTR_EXIT_INSTR_OFFSETS
	.align		4
        /*0048*/ 	.byte	0x04, 0x1c
        /*004a*/ 	.short	(.L_1259 - .L_1258)


	//   ....[0]....
.L_1258:
        /*004c*/ 	.word	0x00000ce0


	//   ....[1]....
        /*0050*/ 	.word	0x00000d30


	//   ....[2]....
        /*0054*/ 	.word	0x00001160


	//----- nvinfo : EIATTR_MAX_THREADS
	.align		4
.L_1259:
        /*0058*/ 	.byte	0x04, 0x05
        /*005a*/ 	.short	(.L_1261 - .L_1260)
.L_1260:
        /*005c*/ 	.word	0x00000080
        /*0060*/ 	.word	0x00000001
        /*0064*/ 	.word	0x00000001


	//----- nvinfo : EIATTR_CRS_STACK_SIZE
	.align		4
.L_1261:
        /*0068*/ 	.byte	0x04, 0x1e
        /*006a*/ 	.short	(.L_1263 - .L_1262)
.L_1262:
        /*006c*/ 	.word	0x00000000


	//----- nvinfo : EIATTR_CBANK_PARAM_SIZE
	.align		4
.L_1263:
        /*0070*/ 	.byte	0x03, 0x19
        /*0072*/ 	.short	0x0020


	//----- nvinfo : EIATTR_PARAM_CBANK
	.align		4
        /*0074*/ 	.byte	0x04, 0x0a
        /*0076*/ 	.short	(.L_1265 - .L_1264)
	.align		4
.L_1264:
        /*0078*/ 	.word	index@(.nv.constant0._ZN2at6native29vectorized_elementwise_kernelILi2ENS0_13BinaryFunctorIN3c108BFloat16ES4_S4_NS0_15binary_internal10DivFunctorIS4_EEEESt5arrayIPcLm3EEEEviT0_T1_)
        /*007c*/ 	.short	0x0380
        /*007e*/ 	.short	0x0020


	//----- nvinfo : EIATTR_SW_WAR
	.align		4
.L_1265:
        /*0080*/ 	.byte	0x04, 0x36
        /*0082*/ 	.short	(.L_1267 - .L_1266)
.L_1266:
        /*0084*/ 	.word	0x00000008
.L_1267:


//--------------------- .nv.info._ZN2at6native29vectorized_elementwise_kernelILi4ENS0_13BinaryFunctorIN3c108BFloat16ES4_S4_NS0_15binary_internal10DivFunctorIS4_EEEESt5arrayIPcLm3EEEEviT0_T1_ --------------------------
	.section	.nv.info._ZN2at6native29vectorized_elementwise_kernelILi4ENS0_13BinaryFunctorIN3c108BFloat16ES4_S4_NS0_15binary_internal10DivFunctorIS4_EEEESt5arrayIPcLm3EEEEviT0_T1_,"",@"SHT_CUDA_INFO"
	.sectionflags	@""
	.align	4


	//----- nvinfo : EIATTR_CUDA_API_VERSION
	.align		4
        /*0000*/ 	.byte	0x04, 0x37
        /*0002*/ 	.short	(.L_1269 - .L_1268)
.L_1268:
        /*0004*/ 	.word	0x00000082


	//----- nvinfo : EIATTR_KPARAM_INFO
	.align		4
.L_1269:
        /*0008*/ 	.byte	0x04, 0x17
        /*000a*/ 	.short	(.L_1271 - .L_1270)
.L_1270:
        /*000c*/ 	.word	0x00000000
        /*0010*/ 	.short	0x0002
        /*0012*/ 	.short	0x0008
        /*0014*/ 	.byte	0x00, 0xf0, 0x61, 0x00


	//----- nvinfo : EIATTR_KPARAM_INFO
	.align		4
.L_1271:
        /*0018*/ 	.byte	0x04, 0x17
        /*001a*/ 	.short	(.L_1273 - .L_1272)
.L_1272:
        /*001c*/ 	.word	0x00000000
        /*0020*/ 	.short	0x0001
        /*0022*/ 	.short	0x0004
        /*0024*/ 	.byte	0x00, 0xf0, 0x05, 0x00


	//----- nvinfo : EIATTR_KPARAM_INFO
	.align		4
.L_1273:
        /*0028*/ 	.byte	0x04, 0x17
        /*002a*/ 	.short	(.L_1275 - .L_1274)
.L_1274:
        /*002c*/ 	.word	0x00000000
        /*0030*/ 	.short	0x0000
        /*0032*/ 	.short	0x0000
        /*0034*/ 	.byte	0x00, 0xf0, 0x11, 0x00


	//----- nvinfo : EIATTR_SPARSE_MMA_MASK
	.align		4
.L_1275:
        /*0038*/ 	.byte	0x03, 0x50
        /*003a*/ 	.short	0x0000


	//----- nvinfo : EIATTR_MAXREG_COUNT
	.align		4
        /*003c*/ 	.byte	0x03, 0x1b
        /*003e*/ 	.short	0x00ff


	//----- nvinfo : EIATTR_MERCURY_ISA_VERSION
	.align		4
        /*0040*/ 	.byte	0x03, 0x5f
        /*0042*/ 	.short	0x0101


	//----- nvinfo : EIATTR_VRC_CTA_INIT_COUNT
	.align		4
        /*0044*/ 	.byte	0x02, 0x4a
	.zero		1
	.zero		1


	//----- nvinfo : EIATTR_EXIT_INSTR_OFFSETS
	.align		4
        /*0048*/ 	.byte	0x04, 0x1c
        /*004a*/ 	.short	(.L_1277 - .L_1276)


	//   ....[0]....
.L_1276:
        /*004c*/ 	.word	0x00000ce0


	//   ....[1]....
        /*0050*/ 	.word	0x00000d30


	//   ....[2]....
        /*0054*/ 	.word	0x00001100


	//----- nvinfo : EIATTR_MAX_THREADS
	.align		4
.L_1277:
        /*0058*/ 	.byte	0x04, 0x05
        /*005a*/ 	.short	(.L_1279 - .L_1278)
.L_1278:
        /*005c*/ 	.word	0x00000080
        /*0060*/ 	.word	0x00000001
        /*0064*/ 	.word	0x00000001


	//----- nvinfo : EIATTR_CRS_STACK_SIZE
	.align		4
.L_1279:
        /*0068*/ 	.byte	0x04, 0x1e
        /*006a*/ 	.short	(.L_1281 - .L_1280)
.L_1280:
        /*006c*/ 	.word	0x00000000


	//----- nvinfo : EIATTR_CBANK_PARAM_SIZE
	.align		4
.L_1281:
        /*0070*/ 	.byte	0x03, 0x19
        /*0072*/ 	.short	0x0020


	//----- nvinfo : EIATTR_PARAM_CBANK
	.align		4
        /*0074*/ 	.byte	0x04, 0x0a
        /*0076*/ 	.short	(.L_1283 - .L_1282)
	.align		4
.L_1282:
        /*0078*/ 	.word	index@(.nv.constant0._ZN2at6native29vectorized_elementwise_kernelILi4ENS0_13BinaryFunctorIN3c108BFloat16ES4_S4_NS0_15binary_internal10DivFunctorIS4_EEEESt5arrayIPcLm3EEEEviT0_T1_)
        /*007c*/ 	.short	0x0380
        /*007e*/ 	.short	0x0020


	//----- nvinfo : EIATTR_SW_WAR
	.align		4
.L_1283:
        /*0080*/ 	.byte	0x04, 0x36
        /*0082*/ 	.short	(.L_1285 - .L_1284)
.L_1284:
        /*0084*/ 	.word	0x00000008
.L_1285:


//--------------------- .nv.info._ZN2at6native29vectorized_elementwise_kernelILi8ENS0_13BinaryFunctorIN3c108BFloat16ES4_S4_NS0_15binary_internal10DivFunctorIS4_EEEESt5arrayIPcLm3EEEEviT0_T1_ --------------------------
	.section	.nv.info._ZN2at6native29vectorized_elementwise_kernelILi8ENS0_13BinaryFunctorIN3c108BFloat16ES4_S4_NS0_15binary_internal10DivFunctorIS4_EEEESt5arrayIPcLm3EEEEviT0_T1_,"",@"SHT_CUDA_INFO"
	.sectionflags	@""
	.align	4


	//----- nvinfo : EIATTR_CUDA_API_VERSION
	.align		4
        /*0000*/ 	.byte	0x04, 0x37
        /*0002*/ 	.short	(.L_1287 - .L_1286)
.L_1286:
        /*0004*/ 	.word	0x00000082


	//----- nvinfo : EIATTR_KPARAM_INFO
	.align		4
.L_1287:
        /*0008*/ 	.byte	0x04, 0x17
        /*000a*/ 	.short	(.L_1289 - .L_1288)
.L_1288:
        /*000c*/ 	.word	0x00000000
        /*0010*/ 	.short	0x0002
        /*0012*/ 	.short	0x0008
        /*0014*/ 	.byte	0x00, 0xf0, 0x61, 0x00


	//----- nvinfo : EIATTR_KPARAM_INFO
	.align		4
.L_1289:
        /*0018*/ 	.byte	0x04, 0x17
        /*001a*/ 	.short	(.L_1291 - .L_1290)
.L_1290:
        /*001c*/ 	.word	0x00000000
        /*0020*/ 	.short	0x0001
        /*0022*/ 	.short	0x0004
        /*0024*/ 	.byte	0x00, 0xf0, 0x05, 0x00


	//----- nvinfo : EIATTR_KPARAM_INFO
	.align		4
.L_1291:
        /*0028*/ 	.byte	0x04, 0x17
        /*002a*/ 	.short	(.L_1293 - .L_1292)
.L_1292:
        /*002c*/ 	.word	0x00000000
        /*0030*/ 	.short	0x0000
        /*0032*/ 	.short	0x0000
        /*0034*/ 	.byte	0x00, 0xf0, 0x11, 0x00


	//----- nvinfo : EIATTR_SPARSE_MMA_MASK
	.align		4
.L_1293:
        /*0038*/ 	.byte	0x03, 0x50
        /*003a*/ 	.short	0x0000


	//----- nvinfo : EIATTR_MAXREG_COUNT
	.align		4
        /*003c*/ 	.byte	0x03, 0x1b
        /*003e*/ 	.short	0x00ff


	//----- nvinfo : EIATTR_MERCURY_ISA_VERSION
	.align		4
        /*0040*/ 	.byte	0x03, 0x5f
        /*0042*/ 	.short	0x0101


	//----- nvinfo : EIATTR_VRC_CTA_INIT_COUNT
	.align		4
        /*0044*/ 	.byte	0x02, 0x4a
	.zero		1
	.zero		1


	//----- nvinfo : EIATTR_EXIT_INSTR_OFFSETS
	.align		4
        /*0048*/ 	.byte	0x04, 0x1c
        /*004a*/ 	.short	(.L_1295 - .L_1294)


	//   ....[0]....
.L_1294:
        /*004c*/ 	.word	0x00000010


	//----- nvinfo : EIATTR_MAX_THREADS
	.align		4
.L_1295:
        /*0050*/ 	.byte	0x04, 0x05
        /*0052*/ 	.short	(.L_1297 - .L_1296)
.L_1296:
        /*0054*/ 	.word	0x00000080
        /*0058*/ 	.word	0x00000001
        /*005c*/ 	.word	0x00000001


	//----- nvinfo : EIATTR_CBANK_PARAM_SIZE
	.align		4
.L_1297:
        /*0060*/ 	.byte	0x03, 0x19
        /*0062*/ 	.short	0x0020


	//----- nvinfo : EIATTR_PARAM_CBANK
	.align		4
        /*0064*/ 	.byte	0x04, 0x0a
        /*0066*/ 	.short	(.L_1299 - .L_1298)
	.align		4
.L_1298:
        /*0068*/ 	.word	index@(.nv.constant0._ZN2at6native29vectorized_elementwise_kernelILi8ENS0_13BinaryFunctorIN3c108BFloat16ES4_S4_NS0_15binary_internal10DivFunctorIS4_EEEESt5arrayIPcLm3EEEEviT0_T1_)
        /*006c*/ 	.short	0x0380
        /*006e*/ 	.short	0x0020


	//----- nvinfo : EIATTR_SW_WAR
	.align		4
.L_1299:
        /*0070*/ 	.byte	0x04, 0x36
        /*0072*/ 	.short	(.L_1301 - .L_1300)
.L_1300:
        /*0074*/ 	.word	0x00000008
.L_1301:


//--------------------- .nv.info._ZN2at6native18elementwise_kernelILi128ELi4EZNS0_15gpu_kernel_implINS0_13BUnaryFunctorIN3c108BFloat16ES5_S5_NS0_15binary_internal10DivFunctorIS5_EEEEEEvRNS_18TensorIteratorBaseERKT_EUliE_EEviT1_ --------------------------
	.section	.nv.info._ZN2at6native18elementwise_kernelILi128ELi4EZNS0_15gpu_kernel_implINS0_13BUnaryFunctorIN3c108BFloat16ES5_S5_NS0_15binary_internal10DivFunctorIS5_EEEEEEvRNS_18TensorIteratorBaseERKT_EUliE_EEviT1_,"",@"SHT_CUDA_INFO"
	.sectionflags	@""
	.align	4


	//----- nvinfo : EIATTR_CUDA_API_VERSION
	.align		4
        /*0000*/ 	.byte	0x04, 0x37
        /*0002*/ 	.short	(.L_1303 - .L_1302)
.L_1302:
        /*0004*/ 	.word	0x00000082


	//----- nvinfo : EIATTR_KPARAM_INFO
	.align		4
.L_1303:
        /*0008*/ 	.byte	0x04, 0x17
        /*000a*/ 	.short	(.L_1305 - .L_1304)
.L_1304:
        /*000c*/ 	.word	0x00000000
        /*0010*/ 	.short	0x0001
        /*0012*/ 	.short	0x0008
        /*0014*/ 	.byte	0x00, 0xf0, 0x61, 0x08


	//----- nvinfo : EIATTR_KPARAM_INFO
	.align		4
.L_1305:
        /*0018*/ 	.byte	0x04, 0x17
        /*001a*/ 	.short	(.L_1307 - .L_1306)
.L_1306:
        /*001c*/ 	.word	0x00000000
        /*0020*/ 	.short	0x0000
        /*0022*/ 	.short	0x0000
        /*0024*/ 	.byte	0x00, 0xf0, 0x11, 0x00


	//----- nvinfo : EIATTR_SPARSE_MMA_MASK
	.align		4
.L_1307:
        /*0028*/ 	.byte	0x03, 0x50
        /*002a*/ 	.short	0x0000


	//----- nvinfo : EIATTR_MAXREG_COUNT
	.align		4
        /*002c*/ 	.byte	0x03, 0x1b
        /*002e*/ 	.short	0x0080


	//----- nvinfo : EIATTR_EXTERNS
	.align		4
        /*0030*/ 	.byte	0x04, 0x0f
        /*0032*/ 	.short	(.L_1309 - .L_1308)


	//   ....[0]....
	.align		4
.L_1308:
        /*0034*/ 	.word	index@(__assertfail)


	//----- nvinfo : EIATTR_MERCURY_ISA_VERSION
	.align		4
.L_1309:
        /*0038*/ 	.byte	0x03, 0x5f
        /*003a*/ 	.short	0x0101


	//----- nvinfo : EIATTR_VRC_CTA_INIT_COUNT
	.align		4
        /*003c*/ 	.byte	0x02, 0x4a
	.zero		1
	.zero		1


	//----- nvinfo : EIATTR_SYSCALL_OFFSETS
	.align		4
        /*0040*/ 	.byte	0x04, 0x46
        /*0042*/ 	.short	(.L_1311 - .L_1310)


	//   ....[0]....
.L_1310:
        /*0044*/ 	.word	0x000022a0


	//   ....[1]....
        /*0048*/ 	.word	0x000031d0


	//   ....[2]....
        /*004c*/ 	.word	0x00005600


	//   ....[3]....
        /*0050*/ 	.word	0x00006380


	//   ....[4]....
        /*0054*/ 	.word	0x000088a0


	//   ....[5]....
        /*0058*/ 	.word	0x00009620


	//   ....[6]....
        /*005c*/ 	.word	0x0000bb50


	//   ....[7]....
        /*0060*/ 	.word	0x0000c8a0


	//----- nvinfo : EIATTR_EXIT_INSTR_OFFSETS
	.align		4
.L_1311:
        /*0064*/ 	.byte	0x04, 0x1c
        /*0066*/ 	.short	(.L_1313 - .L_1312)


	//   ....[0]....
.L_1312:
        /*0068*/ 	.word	0x000098e0


	//   ....[1]....
        /*006c*/ 	.word	0x0000bd20


	//   ....[2]....
        /*0070*/ 	.word	0x0000bd60


	//   ....[3]....
        /*0074*/ 	.word	0x0000be00


	//   ....[4]....
        /*0078*/ 	.word	0x0000be40


	//   ....[5]....
        /*007c*/ 	.word	0x0000be80


	//   ....[6]....
        /*0080*/ 	.word	0x0000bf10


	//   ....[7]....
        /*0084*/ 	.word	0x0000bf50


	//   ....[8]....
        /*0088*/ 	.word	0x0000bff0


	//   ....[9]....
        /*008c*/ 	.word	0x0000c040


	//   ....[10]....
        /*0090*/ 	.word	0x0000c090


	//   ....[11]....
        /*0094*/ 	.word	0x0000c170


	//   ....[12]....
        /*0098*/ 	.word	0x0000c2e0


	//   ....[13]....
        /*009c*/ 	.word	0x0000c450


	//   ....[14]....
        /*00a0*/ 	.word	0x0000c5b0


	//   ....[15]....
        /*00a4*/ 	.word	0x0000c5f0


	//   ....[16]....
        /*00a8*/ 	.word	0x0000c630


	//   ....[17]....
        /*00ac*/ 	.word	0x0000c6e0


	//   ....[18]....
        /*00b0*/ 	.word	0x0000c740


	//   ....[19]....
        /*00b4*/ 	.word	0x0000c8b0


	//   ....[20]....
        /*00b8*/ 	.word	0x0000c9c0


	//   ....[21]....
        /*00bc*/ 	.word	0x0000cb00


	//   ....[22]....
        /*00c0*/ 	.word	0x0000cb20


	//----- nvinfo : EIATTR_MAX_THREADS
	.align		4
.L_1313:
        /*00c4*/ 	.byte	0x04, 0x05
        /*00c6*/ 	.short	(.L_1315 - .L_1314)
.L_1314:
        /*00c8*/ 	.word	0x00000080
        /*00cc*/ 	.word	0x00000001
        /*00d0*/ 	.word	0x00000001


	//----- nvinfo : EIATTR_CRS_STACK_SIZE
	.align		4
.L_1315:
        /*00d4*/ 	.byte	0x04, 0x1e
        /*00d6*/ 	.short	(.L_1317 - .L_1316)
.L_1316:
        /*00d8*/ 	.word	0x00000000


	//----- nvinfo : EIATTR_CBANK_PARAM_SIZE
	.align		4
.L_1317:
        /*00dc*/ 	.byte	0x03, 0x19
        /*00de*/ 	.short	0x0220


	//----- nvinfo : EIATTR_PARAM_CBANK
	.align		4
        /*00e0*/ 	.byte	0x04, 0x0a
        /*00e2*/ 	.short	(.L_1319 - .L_1318)
	.align		4
.L_1318:
        /*00e4*/ 	.word	index@(.nv.constant0._ZN2at6native18elementwise_kernelILi128ELi4EZNS0_15gpu_kernel_implINS0_13BUnaryFunctorIN3c108BFloat16ES5_S5_NS0_15binary_internal10DivFunctorIS5_EEEEEEvRNS_18TensorIteratorBaseERKT_EUliE_EEviT1_)
        /*00e8*/ 	.short	0x0380
        /*00ea*/ 	.short	0x0220


	//----- nvinfo : EIATTR_SW_WAR
	.align		4
.L_1319:
        /*00ec*/ 	.byte	0x04, 0x36
        /*00ee*/ 	.short	(.L_1321 - .L_1320)
.L_1320:
        /*00f0*/ 	.word	0x00000008
.L_1321:


//--------------------- .nv.info._ZN2at6native27unrolled_elementwise_kernelINS0_13BUnaryFunctorIN3c108BFloat16ES4_S4_NS0_15binary_internal10DivFunctorIS4_EEEESt5arrayIPcLm2EELi4E23TrivialOffsetCalculatorILi1EjESD_NS0_6memory12LoadWithCastILi1EEENSE_13StoreWithCastILi1EEEEEviT_T0_T2_T3_T4_T5_ --------------------------
	.section	.nv.info._ZN2at6native27unrolled_elementwise_kernelINS0_13BUnaryFunctorIN3c108BFloat16ES4_S4_NS0_15binary_internal10DivFunctorIS4_EEEESt5arrayIPcLm2EELi4E23TrivialOffsetCalculatorILi1EjESD_NS0_6memory12LoadWithCastILi1EEENSE_13StoreWithCastILi1EEEEEviT_T0_T2_T3_T4_T5_,"",@"SHT_CUDA_INFO"
	.sectionflags	@""
	.align	4


	//----- nvinfo : EIATTR_CUDA_API_VERSION
	.align		4
        /*0000*/ 	.byte	0x04, 0x37
        /*0002*/ 	.short	(.L_1323 - .L_1322)
.L_1322:
        /*0004*/ 	.word	0x00000082


	//----- nvinfo : EIATTR_KPARAM_INFO
	.align		4
.L_1323:
        /*0008*/ 	.byte	0x04, 0x17
        /*000a*/ 	.short	(.L_1325 - .L_1324)
.L_1324:
        /*000c*/ 	.word	0x00000000
        /*0010*/ 	.short	0x0006
        /*0012*/ 	.short	0x0024
        /*0014*/ 	.byte	0x00, 0xf0, 0x21, 0x00


	//----- nvinfo : EIATTR_KPARAM_INFO
	.align		4
.L_1325:
        /*0018*/ 	.byte	0x04, 0x17
        /*001a*/ 	.short	(.L_1327 - .L_1326)
.L_1326:
        /*001c*/ 	.word	0x00000000
        /*0020*/ 	.short	0x0005
        /*0022*/ 	.short	0x001c
        /*0024*/ 	.byte	0x00, 0xf0, 0x21, 0x00


	//----- nvinfo : EIATTR_KPARAM_INFO
	.align		4
.L_1327:
        /*0028*/ 	.byte	0x04, 0x17
        /*002a*/ 	.short	(.L_1329 - .L_1328)
.L_1328:
        /*002c*/ 	.word	0x00000000
        /*0030*/ 	.short	0x0004
        /*0032*/ 	.short	0x0019
        /*0034*/ 	.byte	0x00, 0xf0, 0x05, 0x00


	//----- nvinfo : EIATTR_KPARAM_INFO
	.align		4
.L_1329:
        /*0038*/ 	.byte	0x04, 0x17
        /*003a*/ 	.short	(.L_1331 - .L_1330)
.L_1330:
        /*003c*/ 	.word	0x00000000
        /*0040*/ 	.short	0x0003
        /*0042*/ 	.short	0x0018
        /*0044*/ 	.byte	0x00, 0xf0, 0x05, 0x00


	//----- nvinfo : EIATTR_KPARAM_INFO
	.align		4
.L_1331:
        /*0048*/ 	.byte	0x04, 0x17
        /*004a*/ 	.short	(.L_1333 - .L_1332)
.L_1332:
        /*004c*/ 	.word	0x00000000
        /*0050*/ 	.short	0x0002
        /*0052*/ 	.short	0x0008
        /*0054*/ 	.byte	0x00, 0xf0, 0x41, 0x00


	//----- nvinfo : EIATTR_KPARAM_INFO
	.align		4
.L_1333:
        /*0058*/ 	.byte	0x04, 0x17
        /*005a*/ 	.short	(.L_1335 - .L_1334)
.L_1334:
        /*005c*/ 	.word	0x00000000
        /*0060*/ 	.short	0x0001
        /*0062*/ 	.short	0x0004
        /*0064*/ 	.byte	0x00, 0xf0, 0x11, 0x00


	//----- nvinfo : EIATTR_KPARAM_INFO
	.align		4
.L_1335:
        /*0068*/ 	.byte	0x04, 0x17
        /*006a*/ 	.short	(.L_1337 - .L_1336)
.L_1336:
        /*006c*/ 	.word	0x00000000
        /*0070*/ 	.short	0x0000
        /*0072*/ 	.short	0x0000
        /*0074*/ 	.byte	0x00, 0xf0, 0x11, 0x00


	//----- nvinfo : EIATTR_SPARSE_MMA_MASK
	.align		4
.L_1337:
        /*0078*/ 	.byte	0x03, 0x50
        /*007a*/ 	.short	0x0000


	//----- nvinfo : EIATTR_MAXREG_COUNT
	.align		4
        /*007c*/ 	.byte	0x03, 0x1b
        /*007e*/ 	.short	0x00ff


	//----- nvinfo : EIATTR_EXTERNS
	.align		4
        /*0080*/ 	.byte	0x04, 0x0f
        /*0082*/ 	.short	(.L_1339 - .L_1338)


	//   ....[0]....
	.align		4
.L_1338:
        /*0084*/ 	.word	index@(__assertfail)


	//----- nvinfo : EIATTR_MERCURY_ISA_VERSION
	.align		4
.L_1339:
        /*0088*/ 	.byte	0x03, 0x5f
        /*008a*/ 	.short	0x0101


	//----- nvinfo : EIATTR_VRC_CTA_INIT_COUNT
	.align		4
        /*008c*/ 	.byte	0x02, 0x4a
	.zero		1
	.zero		1


	//----- nvinfo : EIATTR_SYSCALL_OFFSETS
	.align		4
        /*0090*/ 	.byte	0x04, 0x46
        /*0092*/ 	.short	(.L_1341 - .L_1340)


	//   ....[0]....
.L_1340:
        /*0094*/ 	.word	0x00001080


	//   ....[1]....
        /*0098*/ 	.word	0x000022e0


	//   ....[2]....
        /*009c*/ 	.word	0x00003480


	//   ....[3]....
        /*00a0*/ 	.word	0x00004530


	//   ....[4]....
        /*00a4*/ 	.word	0x000056c0


	//   ....[5]....
        /*00a8*/ 	.word	0x000065a0


	//   ....[6]....
        /*00ac*/ 	.word	0x00007520


	//   ....[7]....
        /*00b0*/ 	.word	0x000084a0


	//----- nvinfo : EIATTR_EXIT_INSTR_OFFSETS
	.align		4
.L_1341:
        /*00b4*/ 	.byte	0x04, 0x1c
        /*00b6*/ 	.short	(.L_1343 - .L_1342)


	//   ....[0]....
.L_1342:
        /*00b8*/ 	.word	0x000077d0


	//   ....[1]....
        /*00bc*/ 	.word	0x00007920


	//   ....[2]....
        /*00c0*/ 	.word	0x00007960


	//   ....[3]....
        /*00c4*/ 	.word	0x00007a00


	//   ....[4]....
        /*00c8*/ 	.word	0x00007a40


	//   ....[5]....
        /*00cc*/ 	.word	0x00007a80


	//   ....[6]....
        /*00d0*/ 	.word	0x00007b10


	//   ....[7]....
        /*00d4*/ 	.word	0x00007b50


	//   ....[8]....
        /*00d8*/ 	.word	0x00007bf0


	//   ....[9]....
        /*00dc*/ 	.word	0x00007c40


	//   ....[10]....
        /*00e0*/ 	.word	0x00007c90


	//   ....[11]....
        /*00e4*/ 	.word	0x00007d70


	//   ....[12]....
        /*00e8*/ 	.word	0x00007ee0


	//   ....[13]....
        /*00ec*/ 	.word	0x00008050


	//   ....[14]....
        /*00f0*/ 	.word	0x000081b0


	//   ....[15]....
        /*00f4*/ 	.word	0x000081f0


	//   ....[16]....
        /*00f8*/ 	.word	0x00008230


	//   ....[17]....
        /*00fc*/ 	.word	0x000082e0


	//   ....[18]....
        /*0100*/ 	.word	0x00008340


	//   ....[19]....
        /*0104*/ 	.word	0x000084b0


	//   ....[20]....
        /*0108*/ 	.word	0x000085c0


	//   ....[21]....
        /*010c*/ 	.word	0x00008700


	//   ....[22]....
        /*0110*/ 	.word	0x00008720


	//----- nvinfo : EIATTR_MAX_THREADS
	.align		4
.L_1343:
        /*0114*/ 	.byte	0x04, 0x05
        /*0116*/ 	.short	(.L_1345 - .L_1344)
.L_1344:
        /*0118*/ 	.word	0x00000080
        /*011c*/ 	.word	0x00000001
        /*0120*/ 	.word	0x00000001


	//----- nvinfo : EIATTR_CRS_STACK_SIZE
	.align		4
.L_1345:
        /*0124*/ 	.byte	0x04, 0x1e
        /*0126*/ 	.short	(.L_1347 - .L_1346)
.L_1346:
        /*0128*/ 	.word	0x00000000


	//----- nvinfo : EIATTR_CBANK_PARAM_SIZE
	.align		4
.L_1347:
        /*012c*/ 	.byte	0x03, 0x19
        /*012e*/ 	.short	0x002c


	//----- nvinfo : EIATTR_PARAM_CBANK
	.align		4
        /*0130*/ 	.byte	0x04, 0x0a
        /*0132*/ 	.short	(.L_1349 - .L_1348)
	.align		4
.L_1348:
        /*0134*/ 	.word	index@(.nv.constant0._ZN2at6native27unrolled_elementwise_kernelINS0_13BUnaryFunctorIN3c108BFloat16ES4_S4_NS0_15binary_internal10DivFunctorIS4_EEEESt5arrayIPcLm2EELi4E23TrivialOffsetCalculatorILi1EjESD_NS0_6memory12LoadWithCastILi1EEENSE_13StoreWithCastILi1EEEEEviT_T0_T2_T3_T4_T5_)
        /*0138*/ 	.short	0x0380
        /*013a*/ 	.short	0x002c


	//----- nvinfo : EIATTR_SW_WAR
	.align		4
.L_1349:
        /*013c*/ 	.byte	0x04, 0x36
        /*013e*/ 	.short	(.L_1351 - .L_1350)
.L_1350:
        /*0140*/ 	.word	0x00000008
.L_1351:


//--------------------- .nv.info._ZN2at6native18elementwise_kernelILi128ELi4EZNS0_22gpu_kernel_impl_nocastINS0_13BUnaryFunctorIN3c108BFloat16ES5_S5_NS0_15binary_internal10DivFunctorIS5_EEEEEEvRNS_18TensorIteratorBaseERKT_EUliE_EEviT1_ --------------------------
	.section	.nv.info._ZN2at6native18elementwise_kernelILi128ELi4EZNS0_22gpu_kernel_impl_nocastINS0_13BUnaryFunctorIN3c108BFloat16ES5_S5_NS0_15binary_internal10DivFunctorIS5_EEEEEEvRNS_18TensorIteratorBaseERKT_EUliE_EEviT1_,"",@"SHT_CUDA_INFO"
	.sectionflags	@""
	.align	4


	//----- nvinfo : EIATTR_CUDA_API_VERSION
	.align		4
        /*0000*/ 	.byte	0x04, 0x37
        /*0002*/ 	.short	(.L_1353 - .L_1352)
.L_1352:
        /*0004*/ 	.word	0x00000082


	//----- nvinfo : EIATTR_KPARAM_INFO
	.align		4
.L_1353:
        /*0008*/ 	.byte	0x04, 0x17
        /*000a*/ 	.short	(.L_1355 - .L_1354)
.L_1354:
        /*000c*/ 	.word	0x00000000
        /*0010*/ 	.short	0x0001
        /*0012*/ 	.short	0x0008
        /*0014*/ 	.byte	0x00, 0xf0, 0x61, 0x08


	//----- nvinfo : EIATTR_KPARAM_INFO
	.align		4
.L_1355:
        /*0018*/ 	.byte	0x04, 0x17
        /*001a*/ 	.short	(.L_1357 - .L_1356)
.L_1356:
        /*001c*/ 	.word	0x00000000
        /*0020*/ 	.short	0x0000
        /*0022*/ 	.short	0x0000
        /*0024*/ 	.byte	0x00, 0xf0, 0x11, 0x00


	//----- nvinfo : EIATTR_SPARSE_MMA_MASK
	.align		4
.L_1357:
        /*0028*/ 	.byte	0x03, 0x50
        /*002a*/ 	.short	0x0000


	//----- nvinfo : EIATTR_MAXREG_COUNT
	.align		4
        /*002c*/ 	.byte	0x03, 0x1b
        /*002e*/ 	.short	0x0080


	//----- nvinfo : EIATTR_MERCURY_ISA_VERSION
	.align		4
        /*0030*/ 	.byte	0x03, 0x5f
        /*0032*/ 	.short	0x0101


	//----- nvinfo : EIATTR_VRC_CTA_INIT_COUNT
	.align		4
        /*0034*/ 	.byte	0x02, 0x4a
	.zero		1
	.zero		1


	//----- nvinfo : EIATTR_EXIT_INSTR_OFFSETS
	.align		4
        /*0038*/ 	.byte	0x04, 0x1c
        /*003a*/ 	.short	(.L_1359 - .L_1358)


	//   ....[0]....
.L_1358:
        /*003c*/ 	.word	0x00000370


	//   ....[1]....
        /*0040*/ 	.word	0x00000410


	//   ....[2]....
        /*0044*/ 	.word	0x00003f90


	//   ....[3]....
        /*0048*/ 	.word	0x00005300


	//----- nvinfo : EIATTR_MAX_THREADS
	.align		4
.L_1359:
        /*004c*/ 	.byte	0x04, 0x05
        /*004e*/ 	.short	(.L_1361 - .L_1360)
.L_1360:
        /*0050*/ 	.word	0x00000080
        /*0054*/ 	.word	0x00000001
        /*0058*/ 	.word	0x00000001


	//----- nvinfo : EIATTR_CRS_STACK_SIZE
	.align		4
.L_1361:
        /*005c*/ 	.byte	0x04, 0x1e
        /*005e*/ 	.short	(.L_1363 - .L_1362)
.L_1362:
        /*0060*/ 	.word	0x00000000


	//----- nvinfo : EIATTR_CBANK_PARAM_SIZE
	.align		4
.L_1363:
        /*0064*/ 	.byte	0x03, 0x19
        /*0066*/ 	.short	0x0220


	//----- nvinfo : EIATTR_PARAM_CBANK
	.align		4
        /*0068*/ 	.byte	0x04, 0x0a
        /*006a*/ 	.short	(.L_1365 - .L_1364)
	.align		4
.L_1364:
        /*006c*/ 	.word	index@(.nv.constant0._ZN2at6native18elementwise_kernelILi128ELi4EZNS0_22gpu_kernel_impl_nocastINS0_13BUnaryFunctorIN3c108BFloat16ES5_S5_NS0_15binary_internal10DivFunctorIS5_EEEEEEvRNS_18TensorIteratorBaseERKT_EUliE_EEviT1_)
        /*0070*/ 	.short	0x0380
        /*0072*/ 	.short	0x0220


	//----- nvinfo : EIATTR_SW_WAR
	.align		4
.L_1365:
        /*0074*/ 	.byte	0x04, 0x36
        /*0076*/ 	.short	(.L_1367 - .L_1366)
.L_1366:
        /*0078*/ 	.word	0x00000008
.L_1367:


//--------------------- .nv.info._ZN2at6native27unrolled_elementwise_kernelINS0_13BUnaryFunctorIN3c108BFloat16ES4_S4_NS0_15binary_internal10DivFunctorIS4_EEEESt5arrayIPcLm2EELi4E23TrivialOffsetCalculatorILi1EjESD_NS0_6memory15LoadWithoutCastENSE_16StoreWithoutCastEEEviT_T0_T2_T3_T4_T5_ --------------------------
	.section	.nv.info._ZN2at6native27unrolled_elementwise_kernelINS0_13BUnaryFunctorIN3c108BFloat16ES4_S4_NS0_15binary_internal10DivFunctorIS4_EEEESt5arrayIPcLm2EELi4E23TrivialOffsetCalculatorILi1EjESD_NS0_6memory15LoadWithoutCastENSE_16StoreWithoutCastEEEviT_T0_T2_T3_T4_T5_,"",@"SHT_CUDA_INFO"
	.sectionflags	@""
	.align	4


	//----- nvinfo : EIATTR_CUDA_API_VERSION
	.align		4
        /*0000*/ 	.byte	0x04, 0x37
        /*0002*/ 	.short	(.L_1369 - .L_1368)
.L_1368:
        /*0004*/ 	.word	0x00000082


	//----- nvinfo : EIATTR_KPARAM_INFO
	.align		4
.L_1369:
        /*0008*/ 	.byte	0x04, 0x17
        /*000a*/ 	.short	(.L_1371 - .L_1370)
.L_1370:
        /*000c*/ 	.word	0x00000000
        /*0010*/ 	.short	0x0006
        /*0012*/ 	.short	0x001b
        /*0014*/ 	.byte	0x00, 0xf0, 0x05, 0x00


	//----- nvinfo : EIATTR_KPARAM_INFO
	.align		4
.L_1371:
        /*0018*/ 	.byte	0x04, 0x17
        /*001a*/ 	.short	(.L_1373 - .L_1372)
.L_1372:
        /*001c*/ 	.word	0x00000000
        /*0020*/ 	.short	0x0005
        /*0022*/ 	.short	0x001a
        /*0024*/ 	.byte	0x00, 0xf0, 0x05, 0x00


	//----- nvinfo : EIATTR_KPARAM_INFO
	.align		4
.L_1373:
        /*0028*/ 	.byte	0x04, 0x17
        /*002a*/ 	.short	(.L_1375 - .L_1374)
.L_1374:
        /*002c*/ 	.word	0x00000000
        /*0030*/ 	.short	0x0004
        /*0032*/ 	.short	0x0019
        /*0034*/ 	.byte	0x00, 0xf0, 0x05, 0x00


	//----- nvinfo : EIATTR_KPARAM_INFO
	.align		4
.L_1375:
        /*0038*/ 	.byte	0x04, 0x17
        /*003a*/ 	.short	(.L_1377 - .L_1376)
.L_1376:
        /*003c*/ 	.word	0x00000000
        /*0040*/ 	.short	0x0003
        /*0042*/ 	.short	0x0018
        /*0044*/ 	.byte	0x00, 0xf0, 0x05, 0x00


	//----- nvinfo : EIATTR_KPARAM_INFO
	.align		4
.L_1377:
        /*0048*/ 	.byte	0x04, 0x17
        /*004a*/ 	.short	(.L_1379 - .L_1378)
.L_1378:
        /*004c*/ 	.word	0x00000000
        /*0050*/ 	.short	0x0002
        /*0052*/ 	.short	0x0008
        /*0054*/ 	.byte	0x00, 0xf0, 0x41, 0x00


	//----- nvinfo : EIATTR_KPARAM_INFO
	.align		4
.L_1379:
        /*0058*/ 	.byte	0x04, 0x17
        /*005a*/ 	.short	(.L_1381 - .L_1380)
.L_1380:
        /*005c*/ 	.word	0x00000000
        /*0060*/ 	.short	0x0001
        /*0062*/ 	.short	0x0004
        /*0064*/ 	.byte	0x00, 0xf0, 0x11, 0x00


	//----- nvinfo : EIATTR_KPARAM_INFO
	.align		4
.L_1381:
        /*0068*/ 	.byte	0x04, 0x17
        /*006a*/ 	.short	(.L_1383 - .L_1382)
.L_1382:
        /*006c*/ 	.word	0x00000000
        /*0070*/ 	.short	0x0000
        /*0072*/ 	.short	0x0000
        /*0074*/ 	.byte	0x00, 0xf0, 0x11, 0x00


	//----- nvinfo : EIATTR_SPARSE_MMA_MASK
	.align		4
.L_1383:
        /*0078*/ 	.byte	0x03, 0x50
        /*007a*/ 	.short	0x0000


	//----- nvinfo : EIATTR_MAXREG_COUNT
	.align		4
        /*007c*/ 	.byte	0x03, 0x1b
        /*007e*/ 	.short	0x00ff


	//----- nvinfo : EIATTR_MERCURY_ISA_VERSION
	.align		4
        /*0080*/ 	.byte	0x03, 0x5f
        /*0082*/ 	.short	0x0101


	//----- nvinfo : EIATTR_VRC_CTA_INIT_COUNT
	.align		4
        /*0084*/ 	.byte	0x02, 0x4a
	.zero		1
	.zero		1


	//----- nvinfo : EIATTR_EXIT_INSTR_OFFSETS
	.align		4
        /*0088*/ 	.byte	0x04, 0x1c
        /*008a*/ 	.short	(.L_1385 - .L_1384)


	//   ....[0]....
.L_1384:
        /*008c*/ 	.word	0x000004f0


	//   ....[1]....
        /*0090*/ 	.word	0x00000580


	//----- nvinfo : EIATTR_MAX_THREADS
	.align		4
.L_1385:
        /*0094*/ 	.byte	0x04, 0x05
        /*0096*/ 	.short	(.L_1387 - .L_1386)
.L_1386:
        /*0098*/ 	.word	0x00000080
        /*009c*/ 	.word	0x00000001
        /*00a0*/ 	.word	0x00000001


	//----- nvinfo : EIATTR_CRS_STACK_SIZE
	.align		4
.L_1387:
        /*00a4*/ 	.byte	0x04, 0x1e
        /*00a6*/ 	.short	(.L_1389 - .L_1388)
.L_1388:
        /*00a8*/ 	.word	0x00000000


	//----- nvinfo : EIATTR_CBANK_PARAM_SIZE
	.align		4
.L_1389:
        /*00ac*/ 	.byte	0x03, 0x19
        /*00ae*/ 	.short	0x001c


	//----- nvinfo : EIATTR_PARAM_CBANK
	.align		4
        /*00b0*/ 	.byte	0x04, 0x0a
        /*00b2*/ 	.short	(.L_1391 - .L_1390)
	.align		4
.L_1390:
        /*00b4*/ 	.word	index@(.nv.constant0._ZN2at6native27unrolled_elementwise_kernelINS0_13BUnaryFunctorIN3c108BFloat16ES4_S4_NS0_15binary_internal10DivFunctorIS4_EEEESt5arrayIPcLm2EELi4E23TrivialOffsetCalculatorILi1EjESD_NS0_6memory15LoadWithoutCastENSE_16StoreWithoutCastEEEviT_T0_T2_T3_T4_T5_)
        /*00b8*/ 	.short	0x0380
        /*00ba*/ 	.short	0x001c


	//----- nvinfo : EIATTR_SW_WAR
	.align		4
.L_1391:
        /*00bc*/ 	.byte	0x04, 0x36
        /*00be*/ 	.short	(.L_1393 - .L_1392)
.L_1392:
        /*00c0*/ 	.word	0x00000008
.L_1393:


//--------------------- .nv.info._ZN2at6native29vectorized_elementwise_kernelILi2ENS0_13BUnaryFunctorIN3c108BFloat16ES4_S4_NS0_15binary_internal10DivFunctorIS4_EEEESt5arrayIPcLm2EEEEviT0_T1_ --------------------------
	.section	.nv.info._ZN2at6native29vectorized_elementwise_kernelILi2ENS0_13BUnaryFunctorIN3c108BFloat16ES4_S4_NS0_15binary_internal10DivFunctorIS4_EEEESt5arrayIPcLm2EEEEviT0_T1_,"",@"SHT_CUDA_INFO"
	.sectionflags	@""
	.align	4


	//----- nvinfo : EIATTR_CUDA_API_VERSION
	.align		4
        /*0000*/ 	.byte	0x04, 0x37
        /*0002*/ 	.short	(.L_1395 - .L_1394)
.L_1394:
        /*0004*/ 	.word	0x00000082


	//----- nvinfo : EIATTR_KPARAM_INFO
	.align		4
.L_1395:
        /*0008*/ 	.byte	0x04, 0x17
        /*000a*/ 	.short	(.L_1397 - .L_1396)
.L_1396:
        /*000c*/ 	.word	0x00000000
        /*0010*/ 	.short	0x0002
        /*0012*/ 	.short	0x0008
        /*0014*/ 	.byte	0x00, 0xf0, 0x41, 0x00


	//----- nvinfo : EIATTR_KPARAM_INFO
	.align		4
.L_1397:
        /*0018*/ 	.byte	0x04, 0x17
        /*001a*/ 	.short	(.L_1399 - .L_1398)
.L_1398:
        /*001c*/ 	.word	0x00000000
        /*0020*/ 	.short	0x0001
        /*0022*/ 	.short	0x0004
        /*0024*/ 	.byte	0x00, 0xf0, 0x11, 0x00


	//----- nvinfo : EIATTR_KPARAM_INFO
	.align		4
.L_1399:
        /*0028*/ 	.byte	0x04, 0x17
        /*002a*/ 	.short	(.L_1401 - .L_1400)
.L_1400:
        /*002c*/ 	.word	0x00000000
        /*0030*/ 	.short	0x0000
        /*0032*/ 	.short	0x0000
        /*0034*/ 	.byte	0x00, 0xf0, 0x11, 0x00


	//----- nvinfo : EIATTR_SPARSE_MMA_MASK
	.align		4
.L_1401:
        /*0038*/ 	.byte	0x03, 0x50
        /*003a*/ 	.short	0x0000


	//----- nvinfo : EIATTR_MAXREG_COUNT
	.align		4
        /*003c*/ 	.byte	0x03, 0x1b
        /*003e*/ 	.short	0x00ff


	//----- nvinfo : EIATTR_MERCURY_ISA_VERSION
	.align		4
        /*0040*/ 	.byte	0x03, 0x5f
        /*0042*/ 	.short	0x0101


	//----- nvinfo : EIATTR_VRC_CTA_INIT_COUNT
	.align		4
        /*0044*/ 	.byte	0x02, 0x4a
	.zero		1
	.zero		1


	//----- nvinfo : EIATTR_EXIT_INSTR_OFFSETS
	.align		4
        /*0048*/ 	.byte	0x04, 0x1c
        /*004a*/ 	.short	(.L_1403 - .L_1402)


	//   ....[0]....
.L_1402:
        /*004c*/ 	.word	0x00000af0


	//   ....[1]....
        /*0050*/ 	.word	0x00000b40


	//   ....[2]....
        /*0054*/ 	.word	0x00000de0


	//----- nvinfo : EIATTR_MAX_THREADS
	.align		4
.L_1403:
        /*0058*/ 	.byte	0x04, 0x05
        /*005a*/ 	.short	(.L_1405 - .L_1404)
.L_1404:
        /*005c*/ 	.word	0x00000080
        /*0060*/ 	.word	0x00000001
        /*0064*/ 	.word	0x00000001


	//----- nvinfo : EIATTR_CRS_STACK_SIZE
	.align		4
.L_1405:
        /*0068*/ 	.byte	0x04, 0x1e
        /*006a*/ 	.short	(.L_1407 - .L_1406)
.L_1406:
        /*006c*/ 	.word	0x00000000


	//----- nvinfo : EIATTR_CBANK_PARAM_SIZE
	.align		4
.L_1407:
        /*0070*/ 	.byte	0x03, 0x19
        /*0072*/ 	.short	0x0018


	//----- nvinfo : EIATTR_PARAM_CBANK
	.align		4
        /*0074*/ 	.byte	0x04, 0x0a
        /*0076*/ 	.short	(.L_1409 - .L_1408)
	.align		4
.L_1408:
        /*0078*/ 	.word	index@(.nv.constant0._ZN2at6native29vectorized_elementwise_kernelILi2ENS0_13BUnaryFunctorIN3c108BFloat16ES4_S4_NS0_15binary_internal10DivFunctorIS4_EEEESt5arrayIPcLm2EEEEviT0_T1_)
        /*007c*/ 	.short	0x0380
        /*007e*/ 	.short	0x0018


	//----- nvinfo : EIATTR_SW_WAR
	.align		4
.L_1409:
        /*0080*/ 	.byte	0x04, 0x36
        /*0082*/ 	.short	(.L_1411 - .L_1410)
.L_1410:
        /*0084*/ 	.word	0x00000008
.L_1411:


//--------------------- .nv.info._ZN2at6native29vectorized_elementwise_kernelILi4ENS0_13BUnaryFunctorIN3c108BFloat16ES4_S4_NS0_15binary_internal10DivFunctorIS4_EEEESt5arrayIPcLm2EEEEviT0_T1_ --------------------------
	.section	.nv.info._ZN2at6native29vectorized_elementwise_kernelILi4ENS0_13BUnaryFunctorIN3c108BFloat16ES4_S4_NS0_15binary_internal10DivFunctorIS4_EEEESt5arrayIPcLm2EEEEviT0_T1_,"",@"SHT_CUDA_INFO"
	.sectionflags	@""
	.align	4


	//----- nvinfo : EIATTR_CUDA_API_VERSION
	.align		4
        /*0000*/ 	.byte	0x04, 0x37
        /*0002*/ 	.short	(.L_1413 - .L_1412)
.L_1412:
        /*0004*/ 	.word	0x00000082


	//----- nvinfo : EIATTR_KPARAM_INFO
	.align		4
.L_1413:
        /*0008*/ 	.byte	0x04, 0x17
        /*000a*/ 	.short	(.L_1415 - .L_1414)
.L_1414:
        /*000c*/ 	.word	0x00000000
        /*0010*/ 	.short	0x0002
        /*0012*/ 	.short	0x0008
        /*0014*/ 	.byte	0x00, 0xf0, 0x41, 0x00


	//----- nvinfo : EIATTR_KPARAM_INFO
	.align		4
.L_1415:
        /*0018*/ 	.byte	0x04, 0x17
        /*001a*/ 	.short	(.L_1417 - .L_1416)
.L_1416:
        /*001c*/ 	.word	0x00000000
        /*0020*/ 	.short	0x0001
        /*0022*/ 	.short	0x0004
        /*0024*/ 	.byte	0x00, 0xf0, 0x11, 0x00


	//----- nvinfo : EIATTR_KPARAM_INFO
	.align		4
.L_1417:
        /*0028*/ 	.byte	0x04, 0x17
        /*002a*/ 	.short	(.L_1419 - .L_1418)
.L_1418:
        /*002c*/ 	.word	0x00000000
        /*0030*/ 	.short	0x0000
        /*0032*/ 	.short	0x0000
        /*0034*/ 	.byte	0x00, 0xf0, 0x11, 0x00


	//----- nvinfo : EIATTR_SPARSE_MMA_MASK
	.align		4
.L_1419:
        /*0038*/ 	.byte	0x03, 0x50
        /*003a*/ 	.short	0x0000


	//----- nvinfo : EIATTR_MAXREG_COUNT
	.align		4
        /*003c*/ 	.byte	0x03, 0x1b
        /*003e*/ 	.short	0x00ff


	//----- nvinfo : EIATTR_MERCURY_ISA_VERSION
	.align		4
        /*0040*/ 	.byte	0x03, 0x5f
        /*0042*/ 	.short	0x0101


	//----- nvinfo : EIATTR_VRC_CTA_INIT_COUNT
	.align		4
        /*0044*/ 	.byte	0x02, 0x4a
	.zero		1
	.zero		1


	//----- nvinfo : EIATTR_EXIT_INSTR_OFFSETS
	.align		4
        /*0048*/ 	.byte	0x04, 0x1c
        /*004a*/ 	.short	(.L_1421 - .L_1420)


	//   ....[0]....
.L_1420:
        /*004c*/ 	.word	0x00000af0


	//   ....[1]....
        /*0050*/ 	.word	0x00000b40


	//   ....[2]....
        /*0054*/ 	.word	0x00000da0


	//----- nvinfo : EIATTR_MAX_THREADS
	.align		4
.L_1421:
        /*0058*/ 	.byte	0x04, 0x05
        /*005a*/ 	.short	(.L_1423 - .L_1422)
.L_1422:
        /*005c*/ 	.word	0x00000080
        /*0060*/ 	.word	0x00000001
        /*0064*/ 	.word	0x00000001


	//----- nvinfo : EIATTR_CRS_STACK_SIZE
	.align		4
.L_1423:
        /*0068*/ 	.byte	0x04, 0x1e
        /*006a*/ 	.short	(.L_1425 - .L_1424)
.L_1424:
        /*006c*/ 	.word	0x00000000


	//----- nvinfo : EIATTR_CBANK_PARAM_SIZE
	.align		4
.L_1425:
        /*0070*/ 	.byte	0x03, 0x19
        /*0072*/ 	.short	0x0018


	//----- nvinfo : EIATTR_PARAM_CBANK
	.align		4
        /*0074*/ 	.byte	0x04, 0x0a
        /*0076*/ 	.short	(.L_1427 - .L_1426)
	.align		4
.L_1426:
        /*0078*/ 	.word	index@(.nv.constant0._ZN2at6native29vectorized_elementwise_kernelILi4ENS0_13BUnaryFunctorIN3c108BFloat16ES4_S4_NS0_15binary_internal10DivFunctorIS4_EEEESt5arrayIPcLm2EEEEviT0_T1_)
        /*007c*/ 	.short	0x0380
        /*007e*/ 	.short	0x0018


	//----- nvinfo : EIATTR_SW_WAR
	.align		4
.L_1427:
        /*0080*/ 	.byte	0x04, 0x36
        /*0082*/ 	.short	(.L_1429 - .L_1428)
.L_1428:
        /*0084*/ 	.word	0x00000008
.L_1429:


//--------------------- .nv.info._ZN2at6native29vectorized_elementwise_kernelILi8ENS0_13BUnaryFunctorIN3c108BFloat16ES4_S4_NS0_15binary_internal10DivFunctorIS4_EEEESt5arrayIPcLm2EEEEviT0_T1_ --------------------------
	.section	.nv.info._ZN2at6native29vectorized_elementwise_kernelILi8ENS0_13BUnaryFunctorIN3c108BFloat16ES4_S4_NS0_15binary_internal10DivFunctorIS4_EEEESt5arrayIPcLm2EEEEviT0_T1_,"",@"SHT_CUDA_INFO"
	.sectionflags	@""
	.align	4


	//----- nvinfo : EIATTR_CUDA_API_VERSION
	.align		4
        /*0000*/ 	.byte	0x04, 0x37
        /*0002*/ 	.short	(.L_1431 - .L_1430)
.L_1430:
        /*0004*/ 	.word	0x00000082


	//----- nvinfo : EIATTR_KPARAM_INFO
	.align		4
.L_1431:
        /*0008*/ 	.byte	0x04, 0x17
        /*000a*/ 	.short	(.L_1433 - .L_1432)
.L_1432:
        /*000c*/ 	.word	0x00000000
        /*0010*/ 	.short	0x0002
        /*0012*/ 	.short	0x0008
        /*0014*/ 	.byte	0x00, 0xf0, 0x41, 0x00


	//----- nvinfo : EIATTR_KPARAM_INFO
	.align		4
.L_1433:
        /*0018*/ 	.byte	0x04, 0x17
        /*001a*/ 	.short	(.L_1435 - .L_1434)
.L_1434:
        /*001c*/ 	.word	0x00000000
        /*0020*/ 	.short	0x0001
        /*0022*/ 	.short	0x0004
        /*0024*/ 	.byte	0x00, 0xf0, 0x11, 0x00


	//----- nvinfo : EIATTR_KPARAM_INFO
	.align		4
.L_1435:
        /*0028*/ 	.byte	0x04, 0x17
        /*002a*/ 	.short	(.L_1437 - .L_1436)
.L_1436:
        /*002c*/ 	.word	0x00000000
        /*0030*/ 	.short	0x0000
        /*0032*/ 	.short	0x0000
        /*0034*/ 	.byte	0x00, 0xf0, 0x11, 0x00


	//----- nvinfo : EIATTR_SPARSE_MMA_MASK
	.align		4
.L_1437:
        /*0038*/ 	.byte	0x03, 0x50
        /*003a*/ 	.short	0x0000


	//----- nvinfo : EIATTR_MAXREG_COUNT
	.align		4
        /*003c*/ 	.byte	0x03, 0x1b
        /*003e*/ 	.short	0x00ff


	//----- nvinfo : EIATTR_MERCURY_ISA_VERSION
	.align		4
        /*0040*/ 	.byte	0x03, 0x5f
        /*0042*/ 	.short	0x0101


	//----- nvinfo : EIATTR_VRC_CTA_INIT_COUNT
	.align		4
        /*0044*/ 	.byte	0x02, 0x4a
	.zero		1
	.zero		1


	//----- nvinfo : EIATTR_EXIT_INSTR_OFFSETS
	.align		4
        /*0048*/ 	.byte	0x04, 0x1c
        /*004a*/ 	.short	(.L_1439 - .L_1438)


	//   ....[0]....
.L_1438:
        /*004c*/ 	.word	0x00000010


	//----- nvinfo : EIATTR_MAX_THREADS
	.align		4
.L_1439:
        /*0050*/ 	.byte	0x04, 0x05
        /*0052*/ 	.short	(.L_1441 - .L_1440)
.L_1440:
        /*0054*/ 	.word	0x00000080
        /*0058*/ 	.word	0x00000001
        /*005c*/ 	.word	0x00000001


	//----- nvinfo : EIATTR_CBANK_PARAM_SIZE
	.align		4
.L_1441:
        /*0060*/ 	.byte	0x03, 0x19
        /*0062*/ 	.short	0x0018


	//----- nvinfo : EIATTR_PARAM_CBANK
	.align		4
        /*0064*/ 	.byte	0x04, 0x0a
        /*0066*/ 	.short	(.L_1443 - .L_1442)
	.align		4
.L_1442:
        /*0068*/ 	.word	index@(.nv.constant0._ZN2at6native29vectorized_elementwise_kernelILi8ENS0_13BUnaryFunctorIN3c108BFloat16ES4_S4_NS0_15binary_internal10DivFunctorIS4_EEEESt5arrayIPcLm2EEEEviT0_T1_)
        /*006c*/ 	.short	0x0380
        /*006e*/ 	.short	0x0018


	//----- nvinfo : EIATTR_SW_WAR
	.align		4
.L_1443:
        /*0070*/ 	.byte	0x04, 0x36
        /*0072*/ 	.short	(.L_1445 - .L_1444)
.L_1444:
        /*0074*/ 	.word	0x00000008
.L_1445:


//--------------------- .nv.info._ZN2at6native18elementwise_kernelILi128ELi4EZNS0_15gpu_kernel_implINS0_13AUnaryFunctorIN3c108BFloat16ES5_S5_NS0_15binary_internal10DivFunctorIS5_EEEEEEvRNS_18TensorIteratorBaseERKT_EUliE_EEviT1_ --------------------------
	.section	.nv.info._ZN2at6native18elementwise_kernelILi128ELi4EZNS0_15gpu_kernel_implINS0_13AUnaryFunctorIN3c108BFloat16ES5_S5_NS0_15binary_internal10DivFunctorIS5_EEEEEEvRNS_18TensorIteratorBaseERKT_EUliE_EEviT1_,"",@"SHT_CUDA_INFO"
	.sectionflags	@""
	.align	4


	//----- nvinfo : EIATTR_CUDA_API_VERSION
	.align		4
        /*0000*/ 	.byte	0x04, 0x37
        /*0002*/ 	.short	(.L_1447 - .L_1446)
.L_1446:
        /*0004*/ 	.word	0x00000082


	//----- nvinfo : EIATTR_KPARAM_INFO
	.align		4
.L_1447:
        /*0008*/ 	.byte	0x04, 0x17
        /*000a*/ 	.short	(.L_1449 - .L_1448)
.L_1448:
        /*000c*/ 	.word	0x00000000
        /*0010*/ 	.short	0x0001
        /*0012*/ 	.short	0x0008
        /*0014*/ 	.byte	0x00, 0xf0, 0x61, 0x08


	//----- nvinfo : EIATTR_KPARAM_INFO
	.align		4
.L_1449:
        /*0018*/ 	.byte	0x04, 0x17
        /*001a*/ 	.short	(.L_1451 - .L_1450)
.L_1450:
        /*001c*/ 	.word	0x00000000
        /*0020*/ 	.short	0x0000
        /*0022*/ 	.short	0x0000
        /*0024*/ 	.byte	0x00, 0xf0, 0x11, 0x00


	//----- nvinfo : EIATTR_SPARSE_MMA_MASK
	.align		4
.L_1451:
        /*0028*/ 	.byte	0x03, 0x50
        /*002a*/ 	.short	0x0000


	//----- nvinfo : EIATTR_MAXREG_COUNT
	.align		4
        /*002c*/ 	.byte	0x03, 0x1b
        /*002e*/ 	.short	0x0080


	//----- nvinfo : EIATTR_EXTERNS
	.align		4
        /*0030*/ 	.byte	0x04, 0x0f
        /*0032*/ 	.short	(.L_1453 - .L_1452)


	//   ....[0]....
	.align		4
.L_1452:
        /*0034*/ 	.word	index@(__assertfail)


	//----- nvinfo : EIATTR_MERCURY_ISA_VERSION
	.align		4
.L_1453:
        /*0038*/ 	.byte	0x03, 0x5f
        /*003a*/ 	.short	0x0101


	//----- nvinfo : EIATTR_VRC_CTA_INIT_COUNT
	.align		4
        /*003c*/ 	.byte	0x02, 0x4a
	.zero		1
	.zero		1


	//----- nvinfo : EIATTR_SYSCALL_OFFSETS
	.align		4
        /*0040*/ 	.byte	0x04, 0x46
        /*0042*/ 	.short	(.L_1455 - .L_1454)


	//   ....[0]....
.L_1454:
        /*0044*/ 	.word	0x000022a0


	//   ....[1]....
        /*0048*/ 	.word	0x000031d0


	//   ....[2]....
        /*004c*/ 	.word	0x00005600


	//   ....[3]....
        /*0050*/ 	.word	0x00006380


	//   ....[4]....
        /*0054*/ 	.word	0x000088a0


	//   ....[5]....
        /*0058*/ 	.word	0x00009620


	//   ....[6]....
        /*005c*/ 	.word	0x0000bb50


	//   ....[7]....
        /*0060*/ 	.word	0x0000c8a0


	//----- nvinfo : EIATTR_EXIT_INSTR_OFFSETS
	.align		4
.L_1455:
        /*0064*/ 	.byte	0x04, 0x1c
        /*0066*/ 	.short	(.L_1457 - .L_1456)


	//   ....[0]....
.L_1456:
        /*0068*/ 	.word	0x000098e0


	//   ....[1]....
        /*006c*/ 	.word	0x0000bd20


	//   ....[2]....
        /*0070*/ 	.word	0x0000bd60


	//   ....[3]....
        /*0074*/ 	.word	0x0000be00


	//   ....[4]....
        /*0078*/ 	.word	0x0000be40


	//   ....[5]....
        /*007c*/ 	.word	0x0000be80


	//   ....[6]....
        /*0080*/ 	.word	0x0000bf10


	//   ....[7]....
        /*0084*/ 	.word	0x0000bf50


	//   ....[8]....
        /*0088*/ 	.word	0x0000bff0


	//   ....[9]....
        /*008c*/ 	.word	0x0000c040


	//   ....[10]....
        /*0090*/ 	.word	0x0000c090


	//   ....[11]....
        /*0094*/ 	.word	0x0000c170


	//   ....[12]....
        /*0098*/ 	.word	0x0000c2e0


	//   ....[13]....
        /*009c*/ 	.word	0x0000c450


	//   ....[14]....
        /*00a0*/ 	.word	0x0000c5b0


	//   ....[15]....
        /*00a4*/ 	.word	0x0000c5f0


	//   ....[16]....
        /*00a8*/ 	.word	0x0000c630


	//   ....[17]....
        /*00ac*/ 	.word	0x0000c6e0


	//   ....[18]....
        /*00b0*/ 	.word	0x0000c740


	//   ....[19]....
        /*00b4*/ 	.word	0x0000c8b0


	//   ....[20]....
        /*00b8*/ 	.word	0x0000c9c0


	//   ....[21]....
        /*00bc*/ 	.word	0x0000cb00


	//   ....[22]....
        /*00c0*/ 	.word	0x0000cb20


	//----- nvinfo : EIATTR_MAX_THREADS
	.align		4
.L_1457:
        /*00c4*/ 	.byte	0x04, 0x05
        /*00c6*/ 	.short	(.L_1459 - .L_1458)
.L_1458:
        /*00c8*/ 	.word	0x00000080
        /*00cc*/ 	.word	0x00000001
        /*00d0*/ 	.word	0x00000001


	//----- nvinfo : EIATTR_CRS_STACK_SIZE
	.align		4
.L_1459:
        /*00d4*/ 	.byte	0x04, 0x1e
        /*00d6*/ 	.short	(.L_1461 - .L_1460)
.L_1460:
        /*00d8*/ 	.word	0x00000000


	//----- nvinfo : EIATTR_CBANK_PARAM_SIZE
	.align		4
.L_1461:
        /*00dc*/ 	.byte	0x03, 0x19
        /*00de*/ 	.short	0x0220


	//----- nvinfo : EIATTR_PARAM_CBANK
	.align		4
        /*00e0*/ 	.byte	0x04, 0x0a
        /*00e2*/ 	.short	(.L_1463 - .L_1462)
	.align		4
.L_1462:
        /*00e4*/ 	.word	index@(.nv.constant0._ZN2at6native18elementwise_kernelILi128ELi4EZNS0_15gpu_kernel_implINS0_13AUnaryFunctorIN3c108BFloat16ES5_S5_NS0_15binary_internal10DivFunctorIS5_EEEEEEvRNS_18TensorIteratorBaseERKT_EUliE_EEviT1_)
        /*00e8*/ 	.short	0x0380
        /*00ea*/ 	.short	0x0220


	//----- nvinfo : EIATTR_SW_WAR
	.align		4
.L_1463:
        /*00ec*/ 	.byte	0x04, 0x36
        /*00ee*/ 	.short	(.L_1465 - .L_1464)
.L_1464:
        /*00f0*/ 	.word	0x00000008
.L_1465:


//--------------------- .nv.info._ZN2at6native27unrolled_elementwise_kernelINS0_13AUnaryFunctorIN3c108BFloat16ES4_S4_NS0_15binary_internal10DivFunctorIS4_EEEESt5arrayIPcLm2EELi4E23TrivialOffsetCalculatorILi1EjESD_NS0_6memory12LoadWithCastILi1EEENSE_13StoreWithCastILi1EEEEEviT_T0_T2_T3_T4_T5_ --------------------------
	.section	.nv.info._ZN2at6native27unrolled_elementwise_kernelINS0_13AUnaryFunctorIN3c108BFloat16ES4_S4_NS0_15binary_internal10DivFunctorIS4_EEEESt5arrayIPcLm2EELi4E23TrivialOffsetCalculatorILi1EjESD_NS0_6memory12LoadWithCastILi1EEENSE_13StoreWithCastILi1EEEEEviT_T0_T2_T3_T4_T5_,"",@"SHT_CUDA_INFO"
	.sectionflags	@""
	.align	4


	//----- nvinfo : EIATTR_CUDA_API_VERSION
	.align		4
        /*0000*/ 	.byte	0x04, 0x37
        /*0002*/ 	.short	(.L_1467 - .L_1466)
.L_1466:
        /*0004*/ 	.word	0x00000082


	//----- nvinfo : EIATTR_KPARAM_INFO
	.align		4
.L_1467:
        /*0008*/ 	.byte	0x04, 0x17
        /*000a*/ 	.short	(.L_1469 - .L_1468)
.L_1468:
        /*000c*/ 	.word	0x00000000
        /*0010*/ 	.short	0x0006
        /*0012*/ 	.short	0x0024
        /*0014*/ 	.byte	0x00, 0xf0, 0x21, 0x00


	//----- nvinfo : EIATTR_KPARAM_INFO
	.align		4
.L_1469:
        /*0018*/ 	.byte	0x04, 0x17
        /*001a*/ 	.short	(.L_1471 - .L_1470)
.L_1470:
        /*001c*/ 	.word	0x00000000
        /*0020*/ 	.short	0x0005
        /*0022*/ 	.short	0x001c
        /*0024*/ 	.byte	0x00, 0xf0, 0x21, 0x00


	//----- nvinfo : EIATTR_KPARAM_INFO
	.align		4
.L_1471:
        /*0028*/ 	.byte	0x04, 0x17
        /*002a*/ 	.short	(.L_1473 - .L_1472)
.L_1472:
        /*002c*/ 	.word	0x00000000
        /*0030*/ 	.short	0x0004
        /*0032*/ 	.short	0x0019
        /*0034*/ 	.byte	0x00, 0xf0, 0x05, 0x00


	//----- nvinfo : EIATTR_KPARAM_INFO
	.align		4
.L_1473:
        /*0038*/ 	.byte	0x04, 0x17
        /*003a*/ 	.short	(.L_1475 - .L_1474)
.L_1474:
        /*003c*/ 	.word	0x00000000
        /*0040*/ 	.short	0x0003
        /*0042*/ 	.short	0x0018
        /*0044*/ 	.byte	0x00, 0xf0, 0x05, 0x00


	//----- nvinfo : EIATTR_KPARAM_INFO
	.align		4
.L_1475:
        /*0048*/ 	.byte	0x04, 0x17
        /*004a*/ 	.short	(.L_1477 - .L_1476)
.L_1476:
        /*004c*/ 	.word	0x00000000
        /*0050*/ 	.short	0x0002
        /*0052*/ 	.short	0x0008
        /*0054*/ 	.byte	0x00, 0xf0, 0x41, 0x00


	//----- nvinfo : EIATTR_KPARAM_INFO
	.align		4
.L_1477:
        /*0058*/ 	.byte	0x04, 0x17
        /*005a*/ 	.short	(.L_1479 - .L_1478)
.L_1478:
        /*005c*/ 	.word	0x00000000
        /*0060*/ 	.short	0x0001
        /*0062*/ 	.short	0x0004
        /*0064*/ 	.byte	0x00, 0xf0, 0x11, 0x00


	//----- nvinfo : EIATTR_KPARAM_INFO
	.align		4
.L_1479:
        /*0068*/ 	.byte	0x04, 0x17
        /*006a*/ 	.short	(.L_1481 - .L_1480)
.L_1480:
        /*006c*/ 	.word	0x00000000
        /*0070*/ 	.short	0x0000
        /*0072*/ 	.short	0x0000
        /*0074*/ 	.byte	0x00, 0xf0, 0x11, 0x00


	//----- nvinfo : EIATTR_SPARSE_MMA_MASK
	.align		4
.L_1481:
        /*0078*/ 	.byte	0x03, 0x50
        /*007a*/ 	.short	0x0000


	//----- nvinfo : EIATTR_MAXREG_COUNT
	.align		4
        /*007c*/ 	.byte	0x03, 0x1b
        /*007e*/ 	.short	0x00ff


	//----- nvinfo : EIATTR_EXTERNS
	.align		4
        /*0080*/ 	.byte	0x04, 0x0f
        /*0082*/ 	.short	(.L_1483 - .L_1482)


	//   ....[0]....
	.align		4
.L_1482:
        /*0084*/ 	.word	index@(__assertfail)


	//----- nvinfo : EIATTR_MERCURY_ISA_VERSION
	.align		4
.L_1483:
        /*0088*/ 	.byte	0x03, 0x5f
        /*008a*/ 	.short	0x0101


	//----- nvinfo : EIATTR_VRC_CTA_INIT_COUNT
	.align		4
        /*008c*/ 	.byte	0x02, 0x4a
	.zero		1
	.zero		1


	//----- nvinfo : EIATTR_SYSCALL_OFFSETS
	.align		4
        /*0090*/ 	.byte	0x04, 0x46
        /*0092*/ 	.short	(.L_1485 - .L_1484)


	//   ....[0]....
.L_1484:
        /*0094*/ 	.word	0x00001080


	//   ....[1]....
        /*0098*/ 	.word	0x000022e0


	//   ....[2]....
        /*009c*/ 	.word	0x00003480


	//   ....[3]....
        /*00a0*/ 	.word	0x00004610


	//   ....[4]....
        /*00a4*/ 	.word	0x000057c0


	//   ....[5]....
        /*00a8*/ 	.word	0x000066a0


	//   ....[6]....
        /*00ac*/ 	.word	0x00007620


	//   ....[7]....
        /*00b0*/ 	.word	0x000085a0


	//----- nvinfo : EIATTR_EXIT_INSTR_OFFSETS
	.align		4
.L_1485:
        /*00b4*/ 	.byte	0x04, 0x1c
        /*00b6*/ 	.short	(.L_1487 - .L_1486)


	//   ....[0]....
.L_1486:
        /*00b8*/ 	.word	0x000078d0


	//   ....[1]....
        /*00bc*/ 	.word	0x00007a20


	//   ....[2]....
        /*00c0*/ 	.word	0x00007a60


	//   ....[3]....
        /*00c4*/ 	.word	0x00007b00


	//   ....[4]....
        /*00c8*/ 	.word	0x00007b40


	//   ....[5]....
        /*00cc*/ 	.word	0x00007b80


	//   ....[6]....
        /*00d0*/ 	.word	0x00007c10


	//   ....[7]....
        /*00d4*/ 	.word	0x00007c50


	//   ....[8]....
        /*00d8*/ 	.word	0x00007cf0


	//   ....[9]....
        /*00dc*/ 	.word	0x00007d40


	//   ....[10]....
        /*00e0*/ 	.word	0x00007d90


	//   ....[11]....
        /*00e4*/ 	.word	0x00007e70


	//   ....[12]....
        /*00e8*/ 	.word	0x00007fe0


	//   ....[13]....
        /*00ec*/ 	.word	0x00008150


	//   ....[14]....
        /*00f0*/ 	.word	0x000082b0


	//   ....[15]....
        /*00f4*/ 	.word	0x000082f0


	//   ....[16]....
        /*00f8*/ 	.word	0x00008330


	//   ....[17]....
        /*00fc*/ 	.word	0x000083e0


	//   ....[18]....
        /*0100*/ 	.word	0x00008440


	//   ....[19]....
        /*0104*/ 	.word	0x000085b0


	//   ....[20]....
        /*0108*/ 	.word	0x000086c0


	//   ....[21]....
        /*010c*/ 	.word	0x00008800


	//   ....[22]....
        /*0110*/ 	.word	0x00008820


	//----- nvinfo : EIATTR_MAX_THREADS
	.align		4
.L_1487:
        /*0114*/ 	.byte	0x04, 0x05
        /*0116*/ 	.short	(.L_1489 - .L_1488)
.L_1488:
        /*0118*/ 	.word	0x00000080
        /*011c*/ 	.word	0x00000001
        /*0120*/ 	.word	0x00000001


	//----- nvinfo : EIATTR_CRS_STACK_SIZE
	.align		4
.L_1489:
        /*0124*/ 	.byte	0x04, 0x1e
        /*0126*/ 	.short	(.L_1491 - .L_1490)
.L_1490:
        /*0128*/ 	.word	0x00000000


	//----- nvinfo : EIATTR_CBANK_PARAM_SIZE
	.align		4
.L_1491:
        /*012c*/ 	.byte	0x03, 0x19
        /*012e*/ 	.short	0x002c


	//----- nvinfo : EIATTR_PARAM_CBANK
	.align		4
        /*0130*/ 	.byte	0x04, 0x0a
        /*0132*/ 	.short	(.L_1493 - .L_1492)
	.align		4
.L_1492:
        /*0134*/ 	.word	index@(.nv.constant0._ZN2at6native27unrolled_elementwise_kernelINS0_13AUnaryFunctorIN3c108BFloat16ES4_S4_NS0_15binary_internal10DivFunctorIS4_EEEESt5arrayIPcLm2EELi4E23TrivialOffsetCalculatorILi1EjESD_NS0_6memory12LoadWithCastILi1EEENSE_13StoreWithCastILi1EEEEEviT_T0_T2_T3_T4_T5_)
        /*0138*/ 	.short	0x0380
        /*013a*/ 	.short	0x002c


	//----- nvinfo : EIATTR_SW_WAR
	.align		4
.L_1493:
        /*013c*/ 	.byte	0x04, 0x36
        /*013e*/ 	.short	(.L_1495 - .L_1494)
.L_1494:
        /*0140*/ 	.word	0x00000008
.L_1495:


//--------------------- .nv.info._ZN2at6native18elementwise_kernelILi128ELi4EZNS0_22gpu_kernel_impl_nocastINS0_13AUnaryFunctorIN3c108BFloat16ES5_S5_NS0_15binary_internal10DivFunctorIS5_EEEEEEvRNS_18TensorIteratorBaseERKT_EUliE_EEviT1_ --------------------------
	.section	.nv.info._ZN2at6native18elementwise_kernelILi128ELi4EZNS0_22gpu_kernel_impl_nocastINS0_13AUnaryFunctorIN3c108BFloat16ES5_S5_NS0_15binary_internal10DivFunctorIS5_EEEEEEvRNS_18TensorIteratorBaseERKT_EUliE_EEviT1_,"",@"SHT_CUDA_INFO"
	.sectionflags	@""
	.align	4


	//----- nvinfo : EIATTR_CUDA_API_VERSION
	.align		4
        /*0000*/ 	.byte	0x04, 0x37
        /*0002*/ 	.short	(.L_1497 - .L_1496)
.L_1496:
        /*0004*/ 	.word	0x00000082


	//----- nvinfo : EIATTR_KPARAM_INFO
	.align		4
.L_1497:
        /*0008*/ 	.byte	0x04, 0x17
        /*000a*/ 	.short	(.L_1499 - .L_1498)
.L_1498:
        /*000c*/ 	.word	0x00000000
        /*0010*/ 	.short	0x0001
        /*0012*/ 	.short	0x0008
        /*0014*/ 	.byte	0x00, 0xf0, 0x61, 0x08


	//----- nvinfo : EIATTR_KPARAM_INFO
	.align		4
.L_1499:
        /*0018*/ 	.byte	0x04, 0x17
        /*001a*/ 	.short	(.L_1501 - .L_1500)
.L_1500:
        /*001c*/ 	.word	0x00000000
        /*0020*/ 	.short	0x0000
        /*0022*/ 	.short	0x0000
        /*0024*/ 	.byte	0x00, 0xf0, 0x11, 0x00


	//----- nvinfo : EIATTR_SPARSE_MMA_MASK
	.align		4
.L_1501:
        /*0028*/ 	.byte	0x03, 0x50
        /*002a*/ 	.short	0x0000


	//----- nvinfo : EIATTR_MAXREG_COUNT
	.align		4
        /*002c*/ 	.byte	0x03, 0x1b
        /*002e*/ 	.short	0x0080


	//----- nvinfo : EIATTR_MERCURY_ISA_VERSION
	.align		4
        /*0030*/ 	.byte	0x03, 0x5f
        /*0032*/ 	.short	0x0101


	//----- nvinfo : EIATTR_VRC_CTA_INIT_COUNT
	.align		4
        /*0034*/ 	.byte	0x02, 0x4a
	.zero		1
	.zero		1


	//----- nvinfo : EIATTR_EXIT_INSTR_OFFSETS
	.align		4
        /*0038*/ 	.byte	0x04, 0x1c
        /*003a*/ 	.short	(.L_1503 - .L_1502)


	//   ....[0]....
.L_1502:
        /*003c*/ 	.word	0x00000370


	//   ....[1]....
        /*0040*/ 	.word	0x00000410


	//   ....[2]....
        /*0044*/ 	.word	0x00003f90


	//   ....[3]....
        /*0048*/ 	.word	0x00005300


	//----- nvinfo : EIATTR_MAX_THREADS
	.align		4
.L_1503:
        /*004c*/ 	.byte	0x04, 0x05
        /*004e*/ 	.short	(.L_1505 - .L_1504)
.L_1504:
        /*0050*/ 	.word	0x00000080
        /*0054*/ 	.word	0x00000001
        /*0058*/ 	.word	0x00000001


	//----- nvinfo : EIATTR_CRS_STACK_SIZE
	.align		4
.L_1505:
        /*005c*/ 	.byte	0x04, 0x1e
        /*005e*/ 	.short	(.L_1507 - .L_1506)
.L_1506:
        /*0060*/ 	.word	0x00000000


	//----- nvinfo : EIATTR_CBANK_PARAM_SIZE
	.align		4
.L_1507:
        /*0064*/ 	.byte	0x03, 0x19
        /*0066*/ 	.short	0x0220


	//----- nvinfo : EIATTR_PARAM_CBANK
	.align		4
        /*0068*/ 	.byte	0x04, 0x0a
        /*006a*/ 	.short	(.L_1509 - .L_1508)
	.align		4
.L_1508:
        /*006c*/ 	.word	index@(.nv.constant0._ZN2at6native18elementwise_kernelILi128ELi4EZNS0_22gpu_kernel_impl_nocastINS0_13AUnaryFunctorIN3c108BFloat16ES5_S5_NS0_15binary_internal10DivFunctorIS5_EEEEEEvRNS_18TensorIteratorBaseERKT_EUliE_EEviT1_)
        /*0070*/ 	.short	0x0380
        /*0072*/ 	.short	0x0220


	//----- nvinfo : EIATTR_SW_WAR
	.align		4
.L_1509:
        /*0074*/ 	.byte	0x04, 0x36
        /*0076*/ 	.short	(.L_1511 - .L_1510)
.L_1510:
        /*0078*/ 	.word	0x00000008
.L_1511:


//--------------------- .nv.info._ZN2at6native27unrolled_elementwise_kernelINS0_13AUnaryFunctorIN3c108BFloat16ES4_S4_NS0_15binary_internal10DivFunctorIS4_EEEESt5arrayIPcLm2EELi4E23TrivialOffsetCalculatorILi1EjESD_NS0_6memory15LoadWithoutCastENSE_16StoreWithoutCastEEEviT_T0_T2_T3_T4_T5_ --------------------------
	.section	.nv.info._ZN2at6native27unrolled_elementwise_kernelINS0_13AUnaryFunctorIN3c108BFloat16ES4_S4_NS0_15binary_internal10DivFunctorIS4_EEEESt5arrayIPcLm2EELi4E23TrivialOffsetCalculatorILi1EjESD_NS0_6memory15LoadWithoutCastENSE_16StoreWithoutCastEEEviT_T0_T2_T3_T4_T5_,"",@"SHT_CUDA_INFO"
	.sectionflags	@""
	.align	4


	//----- nvinfo : EIATTR_CUDA_API_VERSION
	.align		4
        /*0000*/ 	.byte	0x04, 0x37
        /*0002*/ 	.short	(.L_1513 - .L_1512)
.L_1512:
        /*0004*/ 	.word	0x00000082


	//----- nvinfo : EIATTR_KPARAM_INFO
	.align		4
.L_1513:
        /*0008*/ 	.byte	0x04, 0x17
        /*000a*/ 	.short	(.L_1515 - .L_1514)
.L_1514:
        /*000c*/ 	.word	0x00000000
        /*0010*/ 	.short	0x0006
        /*0012*/ 	.short	0x001b
        /*0014*/ 	.byte	0x00, 0xf0, 0x05, 0x00


	//----- nvinfo : EIATTR_KPARAM_INFO
	.align		4
.L_1515:
        /*0018*/ 	.byte	0x04, 0x17
        /*001a*/ 	.short	(.L_1517 - .L_1516)
.L_1516:
        /*001c*/ 	.word	0x00000000
        /*0020*/ 	.short	0x0005
        /*0022*/ 	.short	0x001a
        /*0024*/ 	.byte	0x00, 0xf0, 0x05, 0x00


	//----- nvinfo : EIATTR_KPARAM_INFO
	.align		4
.L_1517:
        /*0028*/ 	.byte	0x04, 0x17
        /*002a*/ 	.short	(.L_1519 - .L_1518)
.L_1518:
        /*002c*/ 	.word	0x00000000
        /*0030*/ 	.short	0x0004
        /*0032*/ 	.short	0x0019
        /*0034*/ 	.byte	0x00, 0xf0, 0x05, 0x00


	//----- nvinfo : EIATTR_KPARAM_INFO
	.align		4
.L_1519:
        /*0038*/ 	.byte	0x04, 0x17
        /*003a*/ 	.short	(.L_1521 - .L_1520)
.L_1520:
        /*003c*/ 	.word	0x00000000
        /*0040*/ 	.short	0x0003
        /*0042*/ 	.short	0x0018
        /*0044*/ 	.byte	0x00, 0xf0, 0x05, 0x00


	//----- nvinfo : EIATTR_KPARAM_INFO
	.align		4
.L_1521:
        /*0048*/ 	.byte	0x04, 0x17
        /*004a*/ 	.short	(.L_1523 - .L_1522)
.L_1522:
        /*004c*/ 	.word	0x00000000
        /*0050*/ 	.short	0x0002
        /*0052*/ 	.short	0x0008
        /*0054*/ 	.byte	0x00, 0xf0, 0x41, 0x00


	//----- nvinfo : EIATTR_KPARAM_INFO
	.align		4
.L_1523:
        /*0058*/ 	.byte	0x04, 0x17
        /*005a*/ 	.short	(.L_1525 - .L_1524)
.L_1524:
        /*005c*/ 	.word	0x00000000
        /*0060*/ 	.short	0x0001
        /*0062*/ 	.short	0x0004
        /*0064*/ 	.byte	0x00, 0xf0, 0x11, 0x00


	//----- nvinfo : EIATTR_KPARAM_INFO
	.align		4
.L_1525:
        /*0068*/ 	.byte	0x04, 0x17
        /*006a*/ 	.short	(.L_1527 - .L_1526)
.L_1526:
        /*006c*/ 	.word	0x00000000
        /*0070*/ 	.short	0x0000
        /*0072*/ 	.short	0x0000
        /*0074*/ 	.byte	0x00, 0xf0, 0x11, 0x00


	//----- nvinfo : EIATTR_SPARSE_MMA_MASK
	.align		4
.L_1527:
        /*0078*/ 	.byte	0x03, 0x50
        /*007a*/ 	.short	0x0000


	//----- nvinfo : EIATTR_MAXREG_COUNT
	.align		4
        /*007c*/ 	.byte	0x03, 0x1b
        /*007e*/ 	.short	0x00ff


	//----- nvinfo : EIATTR_MERCURY_ISA_VERSION
	.align		4
        /*0080*/ 	.byte	0x03, 0x5f
        /*0082*/ 	.short	0x0101


	//----- nvinfo : EIATTR_VRC_CTA_INIT_COUNT
	.align		4
        /*0084*/ 	.byte	0x02, 0x4a
	.zero		1
	.zero		1


	//----- nvinfo : EIATTR_EXIT_INSTR_OFFSETS
	.align		4
        /*0088*/ 	.byte	0x04, 0x1c
        /*008a*/ 	.short	(.L_1529 - .L_1528)


	//   ....[0]....
.L_1528:
        /*008c*/ 	.word	0x00000500


	//   ....[1]....
        /*0090*/ 	.word	0x00000580


	//----- nvinfo : EIATTR_MAX_THREADS
	.align		4
.L_1529:
        /*0094*/ 	.byte	0x04, 0x05
        /*0096*/ 	.short	(.L_1531 - .L_1530)
.L_1530:
        /*0098*/ 	.word	0x00000080
        /*009c*/ 	.word	0x00000001
        /*00a0*/ 	.word	0x00000001


	//----- nvinfo : EIATTR_CRS_STACK_SIZE
	.align		4
.L_1531:
        /*00a4*/ 	.byte	0x04, 0x1e
        /*00a6*/ 	.short	(.L_1533 - .L_1532)
.L_1532:
        /*00a8*/ 	.word	0x00000000


	//----- nvinfo : EIATTR_CBANK_PARAM_SIZE
	.align		4
.L_1533:
        /*00ac*/ 	.byte	0x03, 0x19
        /*00ae*/ 	.short	0x001c


	//----- nvinfo : EIATTR_PARAM_CBANK
	.align		4
        /*00b0*/ 	.byte	0x04, 0x0a
        /*00b2*/ 	.short	(.L_1535 - .L_1534)
	.align		4
.L_1534:
        /*00b4*/ 	.word	index@(.nv.constant0._ZN2at6native27unrolled_elementwise_kernelINS0_13AUnaryFunctorIN3c108BFloat16ES4_S4_NS0_15binary_internal10DivFunctorIS4_EEEESt5arrayIPcLm2EELi4E23TrivialOffsetCalculatorILi1EjESD_NS0_6memory15LoadWithoutCastENSE_16StoreWithoutCastEEEviT_T0_T2_T3_T4_T5_)
        /*00b8*/ 	.short	0x0380
        /*00ba*/ 	.short	0x001c


	//----- nvinfo : EIATTR_SW_WAR
	.align		4
.L_1535:
        /*00bc*/ 	.byte	0x04, 0x36
        /*00be*/ 	.short	(.L_1537 - .L_1536)
.L_1536:
        /*00c0*/ 	.word	0x00000008
.L_1537:


//--------------------- .nv.info._ZN2at6native29vectorized_elementwise_kernelILi2ENS0_13AUnaryFunctorIN3c108BFloat16ES4_S4_NS0_15binary_internal10DivFunctorIS4_EEEESt5arrayIPcLm2EEEEviT0_T1_ --------------------------
	.section	.nv.info._ZN2at6native29vectorized_elementwise_kernelILi2ENS0_13AUnaryFunctorIN3c108BFloat16ES4_S4_NS0_15binary_internal10DivFunctorIS4_EEEESt5arrayIPcLm2EEEEviT0_T1_,"",@"SHT_CUDA_INFO"
	.sectionflags	@""
	.align	4


	//----- nvinfo : EIATTR_CUDA_API_VERSION
	.align		4
        /*0000*/ 	.byte	0x04, 0x37
        /*0002*/ 	.short	(.L_1539 - .L_1538)
.L_1538:
        /*0004*/ 	.word	0x00000082


	//----- nvinfo : EIATTR_KPARAM_INFO
	.align		4
.L_1539:
        /*0008*/ 	.byte	0x04, 0x17
        /*000a*/ 	.short	(.L_1541 - .L_1540)
.L_1540:
        /*000c*/ 	.word	0x00000000
        /*0010*/ 	.short	0x0002
        /*0012*/ 	.short	0x0008
        /*0014*/ 	.byte	0x00, 0xf0, 0x41, 0x00


	//----- nvinfo : EIATTR_KPARAM_INFO
	.align		4
.L_1541:
        /*0018*/ 	.byte	0x04, 0x17
        /*001a*/ 	.short	(.L_1543 - .L_1542)
.L_1542:
        /*001c*/ 	.word	0x00000000
        /*0020*/ 	.short	0x0001
        /*0022*/ 	.short	0x0004
        /*0024*/ 	.byte	0x00, 0xf0, 0x11, 0x00


	//----- nvinfo : EIATTR_KPARAM_INFO
	.align		4
.L_1543:
        /*0028*/ 	.byte	0x04, 0x17
        /*002a*/ 	.short	(.L_1545 - .L_1544)
.L_1544:
        /*002c*/ 	.word	0x00000000
        /*0030*/ 	.short	0x0000
        /*0032*/ 	.short	0x0000
        /*0034*/ 	.byte	0x00, 0xf0, 0x11, 0x00


	//----- nvinfo : EIATTR_SPARSE_MMA_MASK
	.align		4
.L_1545:
        /*0038*/ 	.byte	0x03, 0x50
        /*003a*/ 	.short	0x0000


	//----- nvinfo : EIATTR_MAXREG_COUNT
	.align		4
        /*003c*/ 	.byte	0x03, 0x1b
        /*003e*/ 	.short	0x00ff


	//----- nvinfo : EIATTR_MERCURY_ISA_VERSION
	.align		4
        /*0040*/ 	.byte	0x03, 0x5f
        /*0042*/ 	.short	0x0101


	//----- nvinfo : EIATTR_VRC_CTA_INIT_COUNT
	.align		4
        /*0044*/ 	.byte	0x02, 0x4a
	.zero		1
	.zero		1


	//----- nvinfo : EIATTR_EXIT_INSTR_OFFSETS
	.align		4
        /*0048*/ 	.byte	0x04, 0x1c
        /*004a*/ 	.short	(.L_1547 - .L_1546)


	//   ....[0]....
.L_1546:
        /*004c*/ 	.word	0x00000af0


	//   ....[1]....
        /*0050*/ 	.word	0x00000b40


	//   ....[2]....
        /*0054*/ 	.word	0x00000e50


	//----- nvinfo : EIATTR_MAX_THREADS
	.align		4
.L_1547:
        /*0058*/ 	.byte	0x04, 0x05
        /*005a*/ 	.short	(.L_1549 - .L_1548)
.L_1548:
        /*005c*/ 	.word	0x00000080
        /*0060*/ 	.word	0x00000001
        /*0064*/ 	.word	0x00000001


	//----- nvinfo : EIATTR_CRS_STACK_SIZE
	.align		4
.L_1549:
        /*0068*/ 	.byte	0x04, 0x1e
        /*006a*/ 	.short	(.L_1551 - .L_1550)
.L_1550:
        /*006c*/ 	.word	0x00000000


	//----- nvinfo : EIATTR_CBANK_PARAM_SIZE
	.align		4
.L_1551:
        /*0070*/ 	.byte	0x03, 0x19
        /*0072*/ 	.short	0x0018


	//----- nvinfo : EIATTR_PARAM_CBANK
	.align		4
        /*0074*/ 	.byte	0x04, 0x0a
        /*0076*/ 	.short	(.L_1553 - .L_1552)
	.align		4
.L_1552:
        /*0078*/ 	.word	index@(.nv.constant0._ZN2at6native29vectorized_elementwise_kernelILi2ENS0_13AUnaryFunctorIN3c108BFloat16ES4_S4_NS0_15binary_internal10DivFunctorIS4_EEEESt5arrayIPcLm2EEEEviT0_T1_)
        /*007c*/ 	.short	0x0380
        /*007e*/ 	.short	0x0018


	//----- nvinfo : EIATTR_SW_WAR
	.align		4
.L_1553:
        /*0080*/ 	.byte	0x04, 0x36
        /*0082*/ 	.short	(.L_1555 - .L_1554)
.L_1554:
        /*0084*/ 	.word	0x00000008
.L_1555:


//--------------------- .nv.info._ZN2at6native29vectorized_elementwise_kernelILi4ENS0_13AUnaryFunctorIN3c108BFloat16ES4_S4_NS0_15binary_internal10DivFunctorIS4_EEEESt5arrayIPcLm2EEEEviT0_T1_ --------------------------
	.section	.nv.info._ZN2at6native29vectorized_elementwise_kernelILi4ENS0_13AUnaryFunctorIN3c108BFloat16ES4_S4_NS0_15binary_internal10DivFunctorIS4_EEEESt5arrayIPcLm2EEEEviT0_T1_,"",@"SHT_CUDA_INFO"
	.sectionflags	@""
	.align	4


	//----- nvinfo : EIATTR_CUDA_API_VERSION
	.align		4
        /*0000*/ 	.byte	0x04, 0x37
        /*0002*/ 	.short	(.L_1557 - .L_1556)
.L_1556:
        /*0004*/ 	.word	0x00000082


	//----- nvinfo : EIATTR_KPARAM_INFO
	.align		4
.L_1557:
        /*0008*/ 	.byte	0x04, 0x17
        /*000a*/ 	.short	(.L_1559 - .L_1558)
.L_1558:
        /*000c*/ 	.word	0x00000000
        /*0010*/ 	.short	0x0002
        /*0012*/ 	.short	0x0008
        /*0014*/ 	.byte	0x00, 0xf0, 0x41, 0x00


	//----- nvinfo : EIATTR_KPARAM_INFO
	.align		4
.L_1559:
        /*0018*/ 	.byte	0x04, 0x17
        /*001a*/ 	.short	(.L_1561 - .L_1560)
.L_1560:
        /*001c*/ 	.word	0x00000000
        /*0020*/ 	.short	0x0001
        /*0022*/ 	.short	0x0004
        /*0024*/ 	.byte	0x00, 0xf0, 0x11, 0x00


	//----- nvinfo : EIATTR_KPARAM_INFO
	.align		4
.L_1561:
        /*0028*/ 	.byte	0x04, 0x17
        /*002a*/ 	.short	(.L_1563 - .L_1562)
.L_1562:
        /*002c*/ 	.word	0x00000000
        /*0030*/ 	.short	0x0000
        /*0032*/ 	.short	0x0000
        /*0034*/ 	.byte	0x00, 0xf0, 0x11, 0x00


	//----- nvinfo : EIATTR_SPARSE_MMA_MASK
	.align		4
.L_1563:
        /*0038*/ 	.byte	0x03, 0x50
        /*003a*/ 	.short	0x0000


	//----- nvinfo : EIATTR_MAXREG_COUNT
	.align		4
        /*003c*/ 	.byte	0x03, 0x1b
        /*003e*/ 	.short	0x00ff


	//----- nvinfo : EIATTR_MERCURY_ISA_VERSION
	.align		4
        /*0040*/ 	.byte	0x03, 0x5f
        /*0042*/ 	.short	0x0101


	//----- nvinfo : EIATTR_VRC_CTA_INIT_COUNT
	.align		4
        /*0044*/ 	.byte	0x02, 0x4a
	.zero		1
	.zero		1


	//----- nvinfo : EIATTR_EXIT_INSTR_OFFSETS
	.align		4
        /*0048*/ 	.byte	0x04, 0x1c
        /*004a*/ 	.short	(.L_1565 - .L_1564)


	//   ....[0]....
.L_1564:
        /*004c*/ 	.word	0x00000af0


	//   ....[1]....
        /*0050*/ 	.word	0x00000b40


	//   ....[2]....
        /*0054*/ 	.word	0x00000e10


	//----- nvinfo : EIATTR_MAX_THREADS
	.align		4
.L_1565:
        /*0058*/ 	.byte	0x04, 0x05
        /*005a*/ 	.short	(.L_1567 - .L_1566)
.L_1566:
        /*005c*/ 	.word	0x00000080
        /*0060*/ 	.word	0x00000001
        /*0064*/ 	.word	0x00000001


	//----- nvinfo : EIATTR_CRS_STACK_SIZE
	.align		4
.L_1567:
        /*0068*/ 	.byte	0x04, 0x1e
        /*006a*/ 	.short	(.L_1569 - .L_1568)
.L_1568:
        /*006c*/ 	.word	0x00000000


	//----- nvinfo : EIATTR_CBANK_PARAM_SIZE
	.align		4
.L_1569:
        /*0070*/ 	.byte	0x03, 0x19
        /*0072*/ 	.short	0x0018


	//----- nvinfo : EIATTR_PARAM_CBANK
	.align		4
        /*0074*/ 	.byte	0x04, 0x0a
        /*0076*/ 	.short	(.L_1571 - .L_1570)
	.align		4
.L_1570:
        /*0078*/ 	.word	index@(.nv.constant0._ZN2at6native29vectorized_elementwise_kernelILi4ENS0_13AUnaryFunctorIN3c108BFloat16ES4_S4_NS0_15binary_internal10DivFunctorIS4_EEEESt5arrayIPcLm2EEEEviT0_T1_)
        /*007c*/ 	.short	0x0380
        /*007e*/ 	.short	0x0018


	//----- nvinfo : EIATTR_SW_WAR
	.align		4
.L_1571:
        /*0080*/ 	.byte	0x04, 0x36
        /*0082*/ 	.short	(.L_1573 - .L_1572)
.L_1572:
        /*0084*/ 	.word	0x00000008
.L_1573:


//--------------------- .nv.info._ZN2at6native29vectorized_elementwise_kernelILi8ENS0_13AUnaryFunctorIN3c108BFloat16ES4_S4_NS0_15binary_internal10DivFunctorIS4_EEEESt5arrayIPcLm2EEEEviT0_T1_ --------------------------
	.section	.nv.info._ZN2at6native29vectorized_elementwise_kernelILi8ENS0_13AUnaryFunctorIN3c108BFloat16ES4_S4_NS0_15binary_internal10DivFunctorIS4_EEEESt5arrayIPcLm2EEEEviT0_T1_,"",@"SHT_CUDA_INFO"
	.sectionflags	@""
	.align	4


	//----- nvinfo : EIATTR_CUDA_API_VERSION
	.align		4
        /*0000*/ 	.byte	0x04, 0x37
        /*0002*/ 	.short	(.L_1575 - .L_1574)
.L_1574:
        /*0004*/ 	.word	0x00000082


	//----- nvinfo : EIATTR_KPARAM_INFO
	.align		4
.L_1575:
        /*0008*/ 	.byte	0x04, 0x17
        /*000a*/ 	.short	(.L_1577 - .L_1576)
.L_1576:
        /*000c*/ 	.word	0x00000000
        /*0010*/ 	.short	0x0002
        /*0012*/ 	.short	0x0008
        /*0014*/ 	.byte	0x00, 0xf0, 0x41, 0x00


	//----- nvinfo : EIATTR_KPARAM_INFO
	.align		4
.L_1577:
        /*0018*/ 	.byte	0x04, 0x17
        /*001a*/ 	.short	(.L_1579 - .L_1578)
.L_1578:
        /*001c*/ 	.word	0x00000000
        /*0020*/ 	.short	0x0001
        /*0022*/ 	.short	0x0004
        /*0024*/ 	.byte	0x00, 0xf0, 0x11, 0x00


	//----- nvinfo : EIATTR_KPARAM_INFO
	.align		4
.L_1579:
        /*0028*/ 	.byte	0x04, 0x17
        /*002a*/ 	.short	(.L_1581 - .L_1580)
.L_1580:
        /*002c*/ 	.word	0x00000000
        /*0030*/ 	.short	0x0000
        /*0032*/ 	.short	0x0000
        /*0034*/ 	.byte	0x00, 0xf0, 0x11, 0x00


	//----- nvinfo : EIATTR_SPARSE_MMA_MASK
	.align		4
.L_1581:
        /*0038*/ 	.byte	0x03, 0x50
        /*003a*/ 	.short	0x0000


	//----- nvinfo : EIATTR_MAXREG_COUNT
	.align		4
        /*003c*/ 	.byte	0x03, 0x1b
        /*003e*/ 	.short	0x00ff


	//----- nvinfo : EIATTR_MERCURY_ISA_VERSION
	.align		4
        /*0040*/ 	.byte	0x03, 0x5f
        /*0042*/ 	.short	0x0101


	//----- nvinfo : EIATTR_VRC_CTA_INIT_COUNT
	.align		4
        /*0044*/ 	.byte	0x02, 0x4a
	.zero		1
	.zero		1


	//----- nvinfo : EIATTR_EXIT_INSTR_OFFSETS
	.align		4
        /*0048*/ 	.byte	0x04, 0x1c
        /*004a*/ 	.short	(.L_1583 - .L_1582)


	//   ....[0]....
.L_1582:
        /*004c*/ 	.word	0x00000010


	//----- nvinfo : EIATTR_MAX_THREADS
	.align		4
.L_1583:
        /*0050*/ 	.byte	0x04, 0x05
        /*0052*/ 	.short	(.L_1585 - .L_1584)
.L_1584:
        /*0054*/ 	.word	0x00000080
        /*0058*/ 	.word	0x00000001
        /*005c*/ 	.word	0x00000001


	//----- nvinfo : EIATTR_CBANK_PARAM_SIZE
	.align		4
.L_1585:
        /*0060*/ 	.byte	0x03, 0x19
        /*0062*/ 	.short	0x0018


	//----- nvinfo : EIATTR_PARAM_CBANK
	.align		4
        /*0064*/ 	.byte	0x04, 0x0a
        /*0066*/ 	.short	(.L_1587 - .L_1586)
	.align		4
.L_1586:
        /*0068*/ 	.word	index@(.nv.constant0._ZN2at6native29vectorized_elementwise_kernelILi8ENS0_13AUnaryFunctorIN3c108BFloat16ES4_S4_NS0_15binary_internal10DivFunctorIS4_EEEESt5arrayIPcLm2EEEEviT0_T1_)
        /*006c*/ 	.short	0x0380
        /*006e*/ 	.short	0x0018


	//----- nvinfo : EIATTR_SW_WAR
	.align		4
.L_1587:
        /*0070*/ 	.byte	0x04, 0x36
        /*0072*/ 	.short	(.L_1589 - .L_1588)
.L_1588:
        /*0074*/ 	.word	0x00000008
.L_1589:


//--------------------- .nv.info._ZN2at6native18elementwise_kernelILi128ELi4EZNS0_15gpu_kernel_implINS0_13BinaryFunctorIN3c104HalfES5_S5_NS0_15binary_internal10DivFunctorIS5_EEEEEEvRNS_18TensorIteratorBaseERKT_EUliE_EEviT1_ --------------------------
	.section	.nv.info._ZN2at6native18elementwise_kernelILi128ELi4EZNS0_15gpu_kernel_implINS0_13BinaryFunctorIN3c104HalfES5_S5_NS0_15binary_internal10DivFunctorIS5_EEEEEEvRNS_18TensorIteratorBaseERKT_EUliE_EEviT1_,"",@"SHT_CUDA_INFO"
	.sectionflags	@""
	.align	4


	//----- nvinfo : EIATTR_CUDA_API_VERSION
	.align		4
        /*0000*/ 	.byte	0x04, 0x37
        /*0002*/ 	.short	(.L_1591 - .L_1590)
.L_1590:
        /*0004*/ 	.word	0x00000082


	//----- nvinfo : EIATTR_KPARAM_INFO
	.align		4
.L_1591:
        /*0008*/ 	.byte	0x04, 0x17
        /*000a*/ 	.short	(.L_1593 - .L_1592)
.L_1592:
        /*000c*/ 	.word	0x00000000
        /*0010*/ 	.short	0x0001
        /*0012*/ 	.short	0x0008
        /*0014*/ 	.byte	0x00, 0xf0, 0x21, 0x0a


	//----- nvinfo : EIATTR_KPARAM_INFO
	.align		4
.L_1593:
        /*0018*/ 	.byte	0x04, 0x17
        /*001a*/ 	.short	(.L_1595 - .L_1594)
.L_1594:
        /*001c*/ 	.word	0x00000000
        /*0020*/ 	.short	0x0000
        /*0022*/ 	.short	0x0000
        /*0024*/ 	.byte	0x00, 0xf0, 0x11, 0x00


	//----- nvinfo : EIATTR_SPARSE_MMA_MASK
	.align		4
.L_1595:
        /*0028*/ 	.byte	0x03, 0x50
        /*002a*/ 	.short	0x0000


	//----- nvinfo : EIATTR_MAXREG_COUNT
	.align		4
        /*002c*/ 	.byte	0x03, 0x1b
        /*002e*/ 	.short	0x0080


	//----- nvinfo : EIATTR_EXTERNS
	.align		4
        /*0030*/ 	.byte	0x04, 0x0f
        /*0032*/ 	.short	(.L_1597 - .L_1596)


	//   ....[0]....
	.align		4
.L_1596:
        /*0034*/ 	.word	index@(__assertfail)


	//----- nvinfo : EIATTR_MERCURY_ISA_VERSION
	.align		4
.L_1597:
        /*0038*/ 	.byte	0x03, 0x5f
        /*003a*/ 	.short	0x0101


	//----- nvinfo : EIATTR_VRC_CTA_INIT_COUNT
	.align		4
        /*003c*/ 	.byte	0x02, 0x4a
	.zero		1
	.zero		1


	//----- nvinfo : EIATTR_SYSCALL_OFFSETS
	.align		4
        /*0040*/ 	.byte	0x04, 0x46
        /*0042*/ 	.short	(.L_1599 - .L_1598)


	//   ....[0]....
.L_1598:
        /*0044*/ 	.word	0x00002680


	//   ....[1]....
        /*0048*/ 	.word	0x00003680


	//   ....[2]....
        /*004c*/ 	.word	0x000045b0


	//   ....[3]....
        /*0050*/ 	.word	0x00006dd0


	//   ....[4]....
        /*0054*/ 	.word	0x00007dc0


	//   ....[5]....
        /*0058*/ 	.word	0x00008b20


	//   ....[6]....
        /*005c*/ 	.word	0x0000b450


	//   ....[7]....
        /*0060*/ 	.word	0x0000c440


	//   ....[8]....
        /*0064*/ 	.word	0x0000d1a0


	//   ....[9]....
        /*0068*/ 	.word	0x0000faf0


	//   ....[10]....
        /*006c*/ 	.word	0x00010ae0


	//   ....[11]....
        /*0070*/ 	.word	0x00011810


	//----- nvinfo : EIATTR_EXIT_INSTR_OFFSETS
	.align		4
.L_1599:
        /*0074*/ 	.byte	0x04, 0x1c
        /*0076*/ 	.short	(.L_1601 - .L_1600)


	//   ....[0]....
.L_1600:
        /*0078*/ 	.word	0x0000d480


	//   ....[1]....
        /*007c*/ 	.word	0x00010cb0


	//   ....[2]....
        /*0080*/ 	.word	0x00010cf0


	//   ....[3]....
        /*0084*/ 	.word	0x00010d90


	//   ....[4]....
        /*0088*/ 	.word	0x00010dd0


	//   ....[5]....
        /*008c*/ 	.word	0x00010e10


	//   ....[6]....
        /*0090*/ 	.word	0x00010ea0


	//   ....[7]....
        /*0094*/ 	.word	0x00010ec0


	//   ....[8]....
        /*0098*/ 	.word	0x00010f60


	//   ....[9]....
        /*009c*/ 	.word	0x00010fb0


	//   ....[10]....
        /*00a0*/ 	.word	0x00011000


	//   ....[11]....
        /*00a4*/ 	.word	0x000110e0


	//   ....[12]....
        /*00a8*/ 	.word	0x00011250


	//   ....[13]....
        /*00ac*/ 	.word	0x000113c0


	//   ....[14]....
        /*00b0*/ 	.word	0x00011520


	//   ....[15]....
        /*00b4*/ 	.word	0x00011560


	//   ....[16]....
        /*00b8*/ 	.word	0x000115a0


	//   ....[17]....
        /*00bc*/ 	.word	0x00011650


	//   ....[18]....
        /*00c0*/ 	.word	0x000116b0


	//   ....[19]....
        /*00c4*/ 	.word	0x00011820


	//   ....[20]....
        /*00c8*/ 	.word	0x00011930


	//   ....[21]....
        /*00cc*/ 	.word	0x00011a70


	//   ....[22]....
        /*00d0*/ 	.word	0x00011ab0


	//----- nvinfo : EIATTR_MAX_THREADS
	.align		4
.L_1601:
        /*00d4*/ 	.byte	0x04, 0x05
        /*00d6*/ 	.short	(.L_1603 - .L_1602)
.L_1602:
        /*00d8*/ 	.word	0x00000080
        /*00dc*/ 	.word	0x00000001
        /*00e0*/ 	.word	0x00000001


	//----- nvinfo : EIATTR_CRS_STACK_SIZE
	.align		4
.L_1603:
        /*00e4*/ 	.byte	0x04, 0x1e
        /*00e6*/ 	.short	(.L_1605 - .L_1604)
.L_1604:
        /*00e8*/ 	.word	0x00000000


	//----- nvinfo : EIATTR_CBANK_PARAM_SIZE
	.align		4
.L_1605:
        /*00ec*/ 	.byte	0x03, 0x19
        /*00ee*/ 	.short	0x0290


	//----- nvinfo : EIATTR_PARAM_CBANK
	.align		4
        /*00f0*/ 	.byte	0x04, 0x0a
        /*00f2*/ 	.short	(.L_1607 - .L_1606)
	.align		4
.L_1606:
        /*00f4*/ 	.word	index@(.nv.constant0._ZN2at6native18elementwise_kernelILi128ELi4EZNS0_15gpu_kernel_implINS0_13BinaryFunctorIN3c104HalfES5_S5_NS0_15binary_internal10DivFunctorIS5_EEEEEEvRNS_18TensorIteratorBaseERKT_EUliE_EEviT1_)
        /*00f8*/ 	.short	0x0380
        /*00fa*/ 	.short	0x0290


	//----- nvinfo : EIATTR_SW_WAR
	.align		4
.L_1607:
        /*00fc*/ 	.byte	0x04, 0x36
        /*00fe*/ 	.short	(.L_1609 - .L_1608)
.L_1608:
        /*0100*/ 	.word	0x00000008
.L_1609:


//--------------------- .nv.info._ZN2at6native27unrolled_elementwise_kernelINS0_13BinaryFunctorIN3c104HalfES4_S4_NS0_15binary_internal10DivFunctorIS4_EEEESt5arrayIPcLm3EELi4E23TrivialOffsetCalculatorILi2EjESC_ILi1EjENS0_6memory12LoadWithCastILi2EEENSF_13StoreWithCastILi1EEEEEviT_T0_T2_T3_T4_T5_ --------------------------
	.section	.nv.info._ZN2at6native27unrolled_elementwise_kernelINS0_13BinaryFunctorIN3c104HalfES4_S4_NS0_15binary_internal10DivFunctorIS4_EEEESt5arrayIPcLm3EELi4E23TrivialOffsetCalculatorILi2EjESC_ILi1EjENS0_6memory12LoadWithCastILi2EEENSF_13StoreWithCastILi1EEEEEviT_T0_T2_T3_T4_T5_,"",@"SHT_CUDA_INFO"
	.sectionflags	@""
	.align	4


	//----- nvinfo : EIATTR_CUDA_API_VERSION
	.align		4
        /*0000*/ 	.byte	0x04, 0x37
        /*0002*/ 	.short	(.L_1611 - .L_1610)
.L_1610:
        /*0004*/ 	.word	0x00000082


	//----- nvinfo : EIATTR_KPARAM_INFO
	.align		4
.L_1611:
        /*0008*/ 	.byte	0x04, 0x17
        /*000a*/ 	.short	(.L_1613 - .L_1612)
.L_1612:
        /*000c*/ 	.word	0x00000000
        /*0010*/ 	.short	0x0006
        /*0012*/ 	.short	0x0030
        /*0014*/ 	.byte	0x00, 0xf0, 0x21, 0x00


	//----- nvinfo : EIATTR_KPARAM_INFO
	.align		4
.L_1613:
        /*0018*/ 	.byte	0x04, 0x17
        /*001a*/ 	.short	(.L_1615 - .L_1614)
.L_1614:
        /*001c*/ 	.word	0x00000000
        /*0020*/ 	.short	0x0005
        /*0022*/ 	.short	0x0024
        /*0024*/ 	.byte	0x00, 0xf0, 0x31, 0x00


	//----- nvinfo : EIATTR_KPARAM_INFO
	.align		4
.L_1615:
        /*0028*/ 	.byte	0x04, 0x17
        /*002a*/ 	.short	(.L_1617 - .L_1616)
.L_1616:
        /*002c*/ 	.word	0x00000000
        /*0030*/ 	.short	0x0004
        /*0032*/ 	.short	0x0021
        /*0034*/ 	.byte	0x00, 0xf0, 0x05, 0x00


	//----- nvinfo : EIATTR_KPARAM_INFO
	.align		4
.L_1617:
        /*0038*/ 	.byte	0x04, 0x17
        /*003a*/ 	.short	(.L_1619 - .L_1618)
.L_1618:
        /*003c*/ 	.word	0x00000000
        /*0040*/ 	.short	0x0003
        /*0042*/ 	.short	0x0020
        /*0044*/ 	.byte	0x00, 0xf0, 0x05, 0x00


	//----- nvinfo : EIATTR_KPARAM_INFO
	.align		4
.L_1619:
        /*0048*/ 	.byte	0x04, 0x17
        /*004a*/ 	.short	(.L_1621 - .L_1620)
.L_1620:
        /*004c*/ 	.word	0x00000000
        /*0050*/ 	.short	0x0002
        /*0052*/ 	.short	0x0008
        /*0054*/ 	.byte	0x00, 0xf0, 0x61, 0x00


	//----- nvinfo : EIATTR_KPARAM_INFO
	.align		4
.L_1621:
        /*0058*/ 	.byte	0x04, 0x17
        /*005a*/ 	.short	(.L_1623 - .L_1622)
.L_1622:
        /*005c*/ 	.word	0x00000000
        /*0060*/ 	.short	0x0001
        /*0062*/ 	.short	0x0004
        /*0064*/ 	.byte	0x00, 0xf0, 0x05, 0x00


	//----- nvinfo : EIATTR_KPARAM_INFO
	.align		4
.L_1623:
        /*0068*/ 	.byte	0x04, 0x17
        /*006a*/ 	.short	(.L_1625 - .L_1624)
.L_1624:
        /*006c*/ 	.word	0x00000000
        /*0070*/ 	.short	0x0000
        /*0072*/ 	.short	0x0000
        /*0074*/ 	.byte	0x00, 0xf0, 0x11, 0x00


	//----- nvinfo : EIATTR_SPARSE_MMA_MASK
	.align		4
.L_1625:
        /*0078*/ 	.byte	0x03, 0x50
        /*007a*/ 	.short	0x0000


	//----- nvinfo : EIATTR_MAXREG_COUNT
	.align		4
        /*007c*/ 	.byte	0x03, 0x1b
        /*007e*/ 	.short	0x00ff


	//----- nvinfo : EIATTR_EXTERNS
	.align		4
        /*0080*/ 	.byte	0x04, 0x0f
        /*0082*/ 	.short	(.L_1627 - .L_1626)


	//   ....[0]....
	.align		4
.L_1626:
        /*0084*/ 	.word	index@(__assertfail)


	//----- nvinfo : EIATTR_MERCURY_ISA_VERSION
	.align		4
.L_1627:
        /*0088*/ 	.byte	0x03, 0x5f
        /*008a*/ 	.short	0x0101


	//----- nvinfo : EIATTR_VRC_CTA_INIT_COUNT
	.align		4
        /*008c*/ 	.byte	0x02, 0x4a
	.zero		1
	.zero		1


	//----- nvinfo : EIATTR_SYSCALL_OFFSETS
	.align		4
        /*0090*/ 	.byte	0x04, 0x46
        /*0092*/ 	.short	(.L_1629 - .L_1628)


	//   ....[0]....
.L_1628:
        /*0094*/ 	.word	0x00001060


	//   ....[1]....
        /*0098*/ 	.word	0x00002150


	//   ....[2]....
        /*009c*/ 	.word	0x00003380


	//   ....[3]....
        /*00a0*/ 	.word	0x00004470


	//   ....[4]....
        /*00a4*/ 	.word	0x000055f0


	//   ....[5]....
        /*00a8*/ 	.word	0x000066f0


	//   ....[6]....
        /*00ac*/ 	.word	0x00007860


	//   ....[7]....
        /*00b0*/ 	.word	0x00008890


	//   ....[8]....
        /*00b4*/ 	.word	0x00009a10


	//   ....[9]....
        /*00b8*/ 	.word	0x0000a8d0


	//   ....[10]....
        /*00bc*/ 	.word	0x0000b850


	//   ....[11]....
        /*00c0*/ 	.word	0x0000c7d0


	//----- nvinfo : EIATTR_EXIT_INSTR_OFFSETS
	.align		4
.L_1629:
        /*00c4*/ 	.byte	0x04, 0x1c
        /*00c6*/ 	.short	(.L_1631 - .L_1630)


	//   ....[0]....
.L_1630:
        /*00c8*/ 	.word	0x0000bb20


	//   ....[1]....
        /*00cc*/ 	.word	0x0000bc70


	//   ....[2]....
        /*00d0*/ 	.word	0x0000bcb0


	//   ....[3]....
        /*00d4*/ 	.word	0x0000bd50


	//   ....[4]....
        /*00d8*/ 	.word	0x0000bd90


	//   ....[5]....
        /*00dc*/ 	.word	0x0000bdd0


	//   ....[6]....
        /*00e0*/ 	.word	0x0000be60


	//   ....[7]....
        /*00e4*/ 	.word	0x0000be80


	//   ....[8]....
        /*00e8*/ 	.word	0x0000bf20


	//   ....[9]....
        /*00ec*/ 	.word	0x0000bf70


	//   ....[10]....
        /*00f0*/ 	.word	0x0000bfc0


	//   ....[11]....
        /*00f4*/ 	.word	0x0000c0a0


	//   ....[12]....
        /*00f8*/ 	.word	0x0000c210


	//   ....[13]....
        /*00fc*/ 	.word	0x0000c380


	//   ....[14]....
        /*0100*/ 	.word	0x0000c4e0


	//   ....[15]....
        /*0104*/ 	.word	0x0000c520


	//   ....[16]....
        /*0108*/ 	.word	0x0000c560


	//   ....[17]....
        /*010c*/ 	.word	0x0000c610


	//   ....[18]....
        /*0110*/ 	.word	0x0000c670


	//   ....[19]....
        /*0114*/ 	.word	0x0000c7e0


	//   ....[20]....
        /*0118*/ 	.word	0x0000c8f0


	//   ....[21]....
        /*011c*/ 	.word	0x0000ca30


	//   ....[22]....
        /*0120*/ 	.word	0x0000ca70


	//----- nvinfo : EIATTR_MAX_THREADS
	.align		4
.L_1631:
        /*0124*/ 	.byte	0x04, 0x05
        /*0126*/ 	.short	(.L_1633 - .L_1632)
.L_1632:
        /*0128*/ 	.word	0x00000080
        /*012c*/ 	.word	0x00000001
        /*0130*/ 	.word	0x00000001


	//----- nvinfo : EIATTR_CRS_STACK_SIZE
	.align		4
.L_1633:
        /*0134*/ 	.byte	0x04, 0x1e
        /*0136*/ 	.short	(.L_1635 - .L_1634)
.L_1634:
        /*0138*/ 	.word	0x00000000


	//----- nvinfo : EIATTR_CBANK_PARAM_SIZE
	.align		4
.L_1635:
        /*013c*/ 	.byte	0x03, 0x19
        /*013e*/ 	.short	0x0038


	//----- nvinfo : EIATTR_PARAM_CBANK
	.align		4
        /*0140*/ 	.byte	0x04, 0x0a
        /*0142*/ 	.short	(.L_1637 - .L_1636)
	.align		4
.L_1636:
        /*0144*/ 	.word	index@(.nv.constant0._ZN2at6native27unrolled_elementwise_kernelINS0_13BinaryFunctorIN3c104HalfES4_S4_NS0_15binary_internal10DivFunctorIS4_EEEESt5arrayIPcLm3EELi4E23TrivialOffsetCalculatorILi2EjESC_ILi1EjENS0_6memory12LoadWithCastILi2EEENSF_13StoreWithCastILi1EEEEEviT_T0_T2_T3_T4_T5_)
        /*0148*/ 	.short	0x0380
        /*014a*/ 	.short	0x0038


	//----- nvinfo : EIATTR_SW_WAR
	.align		4
.L_1637:
        /*014c*/ 	.byte	0x04, 0x36
        /*014e*/ 	.short	(.L_1639 - .L_1638)
.L_1638:
        /*0150*/ 	.word	0x00000008
.L_1639:


//--------------------- .nv.info._ZN2at6native18elementwise_kernelILi128ELi4EZNS0_22gpu_kernel_impl_nocastINS0_13BinaryFunctorIN3c104HalfES5_S5_NS0_15binary_internal10DivFunctorIS5_EEEEEEvRNS_18TensorIteratorBaseERKT_EUliE_EEviT1_ --------------------------
	.section	.nv.info._ZN2at6native18elementwise_kernelILi128ELi4EZNS0_22gpu_kernel_impl_nocastINS0_13BinaryFunctorIN3c104HalfES5_S5_NS0_15binary_internal10DivFunctorIS5_EEEEEEvRNS_18TensorIteratorBaseERKT_EUliE_EEviT1_,"",@"SHT_CUDA_INFO"
	.sectionflags	@""
	.align	4


	//----- nvinfo : EIATTR_CUDA_API_VERSION
	.align		4
        /*0000*/ 	.byte	0x04, 0x37
        /*0002*/ 	.short	(.L_1641 - .L_1640)
.L_1640:
        /*0004*/ 	.word	0x00000082


	//----- nvinfo : EIATTR_KPARAM_INFO
	.align		4
.L_1641:
        /*0008*/ 	.byte	0x04, 0x17
        /*000a*/ 	.short	(.L_1643 - .L_1642)
.L_1642:
        /*000c*/ 	.word	0x00000000
        /*0010*/ 	.short	0x0001
        /*0012*/ 	.short	0x0008
        /*0014*/ 	.byte	0x00, 0xf0, 0x21, 0x0a


	//----- nvinfo : EIATTR_KPARAM_INFO
	.align		4
.L_1643:
        /*0018*/ 	.byte	0x04, 0x17
        /*001a*/ 	.short	(.L_1645 - .L_1644)
.L_1644:
        /*001c*/ 	.word	0x00000000
        /*0020*/ 	.short	0x0000
        /*0022*/ 	.short	0x0000
        /*0024*/ 	.byte	0x00, 0xf0, 0x11, 0x00


	//----- nvinfo : EIATTR_SPARSE_MMA_MASK
	.align		4
.L_1645:
        /*0028*/ 	.byte	0x03, 0x50
        /*002a*/ 	.short	0x0000


	//----- nvinfo : EIATTR_MAXREG_COUNT
	.align		4
        /*002c*/ 	.byte	0x03, 0x1b
        /*002e*/ 	.short	0x0080


	//----- nvinfo : EIATTR_MERCURY_ISA_VERSION
	.align		4
        /*0030*/ 	.byte	0x03, 0x5f
        /*0032*/ 	.short	0x0101


	//----- nvinfo : EIATTR_VRC_CTA_INIT_COUNT
	.align		4
        /*0034*/ 	.byte	0x02, 0x4a
	.zero		1
	.zero		1


	//----- nvinfo : EIATTR_EXIT_INSTR_OFFSETS
	.align		4
        /*0038*/ 	.byte	0x04, 0x1c
        /*003a*/ 	.short	(.L_1647 - .L_1646)


	//   ....[0]....
.L_1646:
        /*003c*/ 	.word	0x000003c0


	//   ....[1]....
        /*0040*/ 	.word	0x00000480


	//   ....[2]....
        /*0044*/ 	.word	0x00004a20


	//   ....[3]....
        /*0048*/ 	.word	0x000060f0


	//----- nvinfo : EIATTR_MAX_THREADS
	.align		4
.L_1647:
        /*004c*/ 	.byte	0x04, 0x05
        /*004e*/ 	.short	(.L_1649 - .L_1648)
.L_1648:
        /*0050*/ 	.word	0x00000080
        /*0054*/ 	.word	0x00000001
        /*0058*/ 	.word	0x00000001


	//----- nvinfo : EIATTR_CRS_STACK_SIZE
	.align		4
.L_1649:
        /*005c*/ 	.byte	0x04, 0x1e
        /*005e*/ 	.short	(.L_1651 - .L_1650)
.L_1650:
        /*0060*/ 	.word	0x00000000


	//----- nvinfo : EIATTR_CBANK_PARAM_SIZE
	.align		4
.L_1651:
        /*0064*/ 	.byte	0x03, 0x19
        /*0066*/ 	.short	0x0290


	//----- nvinfo : EIATTR_PARAM_CBANK
	.align		4
        /*0068*/ 	.byte	0x04, 0x0a
        /*006a*/ 	.short	(.L_1653 - .L_1652)
	.align		4
.L_1652:
        /*006c*/ 	.word	index@(.nv.constant0._ZN2at6native18elementwise_kernelILi128ELi4EZNS0_22gpu_kernel_impl_nocastINS0_13BinaryFunctorIN3c104HalfES5_S5_NS0_15binary_internal10DivFunctorIS5_EEEEEEvRNS_18TensorIteratorBaseERKT_EUliE_EEviT1_)
        /*0070*/ 	.short	0x0380
        /*0072*/ 	.short	0x0290


	//----- nvinfo : EIATTR_SW_WAR
	.align		4
.L_1653:
        /*0074*/ 	.byte	0x04, 0x36
        /*0076*/ 	.short	(.L_1655 - .L_1654)
.L_1654:
        /*0078*/ 	.word	0x00000008
.L_1655:


//--------------------- .nv.info._ZN2at6native27unrolled_elementwise_kernelINS0_13BinaryFunctorIN3c104HalfES4_S4_NS0_15binary_internal10DivFunctorIS4_EEEESt5arrayIPcLm3EELi4E23TrivialOffsetCalculatorILi2EjESC_ILi1EjENS0_6memory15LoadWithoutCastENSF_16StoreWithoutCastEEEviT_T0_T2_T3_T4_T5_ --------------------------
	.section	.nv.info._ZN2at6native27unrolled_elementwise_kernelINS0_13BinaryFunctorIN3c104HalfES4_S4_NS0_15binary_internal10DivFunctorIS4_EEEESt5arrayIPcLm3EELi4E23TrivialOffsetCalculatorILi2EjESC_ILi1EjENS0_6memory15LoadWithoutCastENSF_16StoreWithoutCastEEEviT_T0_T2_T3_T4_T5_,"",@"SHT_CUDA_INFO"
	.sectionflags	@""
	.align	4


	//----- nvinfo : EIATTR_CUDA_API_VERSION
	.align		4
        /*0000*/ 	.byte	0x04, 0x37
        /*0002*/ 	.short	(.L_1657 - .L_1656)
.L_1656:
        /*0004*/ 	.word	0x00000082


	//----- nvinfo : EIATTR_KPARAM_INFO
	.align		4
.L_1657:
        /*0008*/ 	.byte	0x04, 0x17
        /*000a*/ 	.short	(.L_1659 - .L_1658)
.L_1658:
        /*000c*/ 	.word	0x00000000
        /*0010*/ 	.short	0x0006
        /*0012*/ 	.short	0x0023
        /*0014*/ 	.byte	0x00, 0xf0, 0x05, 0x00


	//----- nvinfo : EIATTR_KPARAM_INFO
	.align		4
.L_1659:
        /*0018*/ 	.byte	0x04, 0x17
        /*001a*/ 	.short	(.L_1661 - .L_1660)
.L_1660:
        /*001c*/ 	.word	0x00000000
        /*0020*/ 	.short	0x0005
        /*0022*/ 	.short	0x0022
        /*0024*/ 	.byte	0x00, 0xf0, 0x05, 0x00


	//----- nvinfo : EIATTR_KPARAM_INFO
	.align		4
.L_1661:
        /*0028*/ 	.byte	0x04, 0x17
        /*002a*/ 	.short	(.L_1663 - .L_1662)
.L_1662:
        /*002c*/ 	.word	0x00000000
        /*0030*/ 	.short	0x0004
        /*0032*/ 	.short	0x0021
        /*0034*/ 	.byte	0x00, 0xf0, 0x05, 0x00


	//----- nvinfo : EIATTR_KPARAM_INFO
	.align		4
.L_1663:
        /*0038*/ 	.byte	0x04, 0x17
        /*003a*/ 	.short	(.L_1665 - .L_1664)
.L_1664:
        /*003c*/ 	.word	0x00000000
        /*0040*/ 	.short	0x0003
        /*0042*/ 	.short	0x0020
        /*0044*/ 	.byte	0x00, 0xf0, 0x05, 0x00


	//----- nvinfo : EIATTR_KPARAM_INFO
	.align		4
.L_1665:
        /*0048*/ 	.byte	0x04, 0x17
        /*004a*/ 	.short	(.L_1667 - .L_1666)
.L_1666:
        /*004c*/ 	.word	0x00000000
        /*0050*/ 	.short	0x0002
        /*0052*/ 	.short	0x0008
        /*0054*/ 	.byte	0x00, 0xf0, 0x61, 0x00


	//----- nvinfo : EIATTR_KPARAM_INFO
	.align		4
.L_1667:
        /*0058*/ 	.byte	0x04, 0x17
        /*005a*/ 	.short	(.L_1669 - .L_1668)
.L_1668:
        /*005c*/ 	.word	0x00000000
        /*0060*/ 	.short	0x0001
        /*0062*/ 	.short	0x0004
        /*0064*/ 	.byte	0x00, 0xf0, 0x05, 0x00


	//----- nvinfo : EIATTR_KPARAM_INFO
	.align		4
.L_1669:
        /*0068*/ 	.byte	0x04, 0x17
        /*006a*/ 	.short	(.L_1671 - .L_1670)
.L_1670:
        /*006c*/ 	.word	0x00000000
        /*0070*/ 	.short	0x0000
        /*0072*/ 	.short	0x0000
        /*0074*/ 	.byte	0x00, 0xf0, 0x11, 0x00


	//----- nvinfo : EIATTR_SPARSE_MMA_MASK
	.align		4
.L_1671:
        /*0078*/ 	.byte	0x03, 0x50
        /*007a*/ 	.short	0x0000


	//----- nvinfo : EIATTR_MAXREG_COUNT
	.align		4
        /*007c*/ 	.byte	0x03, 0x1b
        /*007e*/ 	.short	0x00ff


	//----- nvinfo : EIATTR_MERCURY_ISA_VERSION
	.align		4
        /*0080*/ 	.byte	0x03, 0x5f
        /*0082*/ 	.short	0x0101


	//----- nvinfo : EIATTR_VRC_CTA_INIT_COUNT
	.align		4
        /*0084*/ 	.byte	0x02, 0x4a
	.zero		1
	.zero		1


	//----- nvinfo : EIATTR_EXIT_INSTR_OFFSETS
	.align		4
        /*0088*/ 	.byte	0x04, 0x1c
        /*008a*/ 	.short	(.L_1673 - .L_1672)


	//   ....[0]....
.L_1672:
        /*008c*/ 	.word	0x000005e0


	//   ....[1]....
        /*0090*/ 	.word	0x00000660


	//----- nvinfo : EIATTR_MAX_THREADS
	.align		4
.L_1673:
        /*0094*/ 	.byte	0x04, 0x05
        /*0096*/ 	.short	(.L_1675 - .L_1674)
.L_1674:
        /*0098*/ 	.word	0x00000080
        /*009c*/ 	.word	0x00000001
        /*00a0*/ 	.word	0x00000001


	//----- nvinfo : EIATTR_CRS_STACK_SIZE
	.align		4
.L_1675:
        /*00a4*/ 	.byte	0x04, 0x1e
        /*00a6*/ 	.short	(.L_1677 - .L_1676)
.L_1676:
        /*00a8*/ 	.word	0x00000000


	//----- nvinfo : EIATTR_CBANK_PARAM_SIZE
	.align		4
.L_1677:
        /*00ac*/ 	.byte	0x03, 0x19
        /*00ae*/ 	.short	0x0024


	//----- nvinfo : EIATTR_PARAM_CBANK
	.align		4
        /*00b0*/ 	.byte	0x04, 0x0a
        /*00b2*/ 	.short	(.L_1679 - .L_1678)
	.align		4
.L_1678:
        /*00b4*/ 	.word	index@(.nv.constant0._ZN2at6native27unrolled_elementwise_kernelINS0_13BinaryFunctorIN3c104HalfES4_S4_NS0_15binary_internal10DivFunctorIS4_EEEESt5arrayIPcLm3EELi4E23TrivialOffsetCalculatorILi2EjESC_ILi1EjENS0_6memory15LoadWithoutCastENSF_16StoreWithoutCastEEEviT_T0_T2_T3_T4_T5_)
        /*00b8*/ 	.short	0x0380
        /*00ba*/ 	.short	0x0024


	//----- nvinfo : EIATTR_SW_WAR
	.align		4
.L_1679:
        /*00bc*/ 	.byte	0x04, 0x36
        /*00be*/ 	.short	(.L_1681 - .L_1680)
.L_1680:
        /*00c0*/ 	.word	0x00000008
.L_1681:


//--------------------- .nv.info._ZN2at6native29vectorized_elementwise_kernelILi2ENS0_13BinaryFunctorIN3c104HalfES4_S4_NS0_15binary_internal10DivFunctorIS4_EEEESt5arrayIPcLm3EEEEviT0_T1_ --------------------------
	.section	.nv.info._ZN2at6native29vectorized_elementwise_kernelILi2ENS0_13BinaryFunctorIN3c104HalfES4_S4_NS0_15binary_internal10DivFunctorIS4_EEEESt5arrayIPcLm3EEEEviT0_T1_,"",@"SHT_CUDA_INFO"
	.sectionflags	@""
	.align	4


	//----- nvinfo : EIATTR_CUDA_API_VERSION
	.align		4
        /*0000*/ 	.byte	0x04, 0x37
        /*0002*/ 	.short	(.L_1683 - .L_1682)
.L_1682:
        /*0004*/ 	.word	0x00000082


	//----- nvinfo : EIATTR_KPARAM_INFO
	.align		4
.L_1683:
        /*0008*/ 	.byte	0x04, 0x17
        /*000a*/ 	.short	(.L_1685 - .L_1684)
.L_1684:
        /*000c*/ 	.word	0x00000000
        /*0010*/ 	.short	0x0002
        /*0012*/ 	.short	0x0008
        /*0014*/ 	.byte	0x00, 0xf0, 0x61, 0x00


	//----- nvinfo : EIATTR_KPARAM_INFO
	.align		4
.L_1685:
        /*0018*/ 	.byte	0x04, 0x17
        /*001a*/ 	.short	(.L_1687 - .L_1686)
.L_1686:
        /*001c*/ 	.word	0x00000000
        /*0020*/ 	.short	0x0001
        /*0022*/ 	.short	0x0004
        /*0024*/ 	.byte	0x00, 0xf0, 0x05, 0x00


	//----- nvinfo : EIATTR_KPARAM_INFO
	.align		4
.L_1687:
        /*0028*/ 	.byte	0x04, 0x17
        /*002a*/ 	.short	(.L_1689 - .L_1688)
.L_1688:
        /*002c*/ 	.word	0x00000000
        /*0030*/ 	.short	0x0000
        /*0032*/ 	.short	0x0000
        /*0034*/ 	.byte	0x00, 0xf0, 0x11, 0x00


	//----- nvinfo : EIATTR_SPARSE_MMA_MASK
	.align		4
.L_1689:
        /*0038*/ 	.byte	0x03, 0x50
        /*003a*/ 	.short	0x0000


	//----- nvinfo : EIATTR_MAXREG_COUNT
	.align		4
        /*003c*/ 	.byte	0x03, 0x1b
        /*003e*/ 	.short	0x00ff


	//----- nvinfo : EIATTR_MERCURY_ISA_VERSION
	.align		4
        /*0040*/ 	.byte	0x03, 0x5f
        /*0042*/ 	.short	0x0101


	//----- nvinfo : EIATTR_VRC_CTA_INIT_COUNT
	.align		4
        /*0044*/ 	.byte	0x02, 0x4a
	.zero		1
	.zero		1


	//----- nvinfo : EIATTR_EXIT_INSTR_OFFSETS
	.align		4
        /*0048*/ 	.byte	0x04, 0x1c
        /*004a*/ 	.short	(.L_1691 - .L_1690)


	//   ....[0]....
.L_1690:
        /*004c*/ 	.word	0x00000ce0


	//   ....[1]....
        /*0050*/ 	.word	0x00000d30


	//   ....[2]....
        /*0054*/ 	.word	0x000010e0


	//----- nvinfo : EIATTR_MAX_THREADS
	.align		4
.L_1691:
        /*0058*/ 	.byte	0x04, 0x05
        /*005a*/ 	.short	(.L_1693 - .L_1692)
.L_1692:
        /*005c*/ 	.word	0x00000080
        /*0060*/ 	.word	0x00000001
        /*0064*/ 	.word	0x00000001


	//----- nvinfo : EIATTR_CRS_STACK_SIZE
	.align		4
.L_1693:
        /*0068*/ 	.byte	0x04, 0x1e
        /*006a*/ 	.short	(.L_1695 - .L_1694)
.L_1694:
        /*006c*/ 	.word	0x00000000


	//----- nvinfo : EIATTR_CBANK_PARAM_SIZE
	.align		4
.L_1695:
        /*0070*/ 	.byte	0x03, 0x19
        /*0072*/ 	.short	0x0020


	//----- nvinfo : EIATTR_PARAM_CBANK
	.align		4
        /*0074*/ 	.byte	0x04, 0x0a
        /*0076*/ 	.short	(.L_1697 - .L_1696)
	.align		4
.L_1696:
        /*0078*/ 	.word	index@(.nv.constant0._ZN2at6native29vectorized_elementwise_kernelILi2ENS0_13BinaryFunctorIN3c104HalfES4_S4_NS0_15binary_internal10DivFunctorIS4_EEEESt5arrayIPcLm3EEEEviT0_T1_)
        /*007c*/ 	.short	0x0380
        /*007e*/ 	.short	0x0020


	//----- nvinfo : EIATTR_SW_WAR
	.align		4
.L_1697:
        /*0080*/ 	.byte	0x04, 0x36
        /*0082*/ 	.short	(.L_1699 - .L_1698)
.L_1698:
        /*0084*/ 	.word	0x00000008
.L_1699:


//--------------------- .nv.info._ZN2at6native29vectorized_elementwise_kernelILi4ENS0_13BinaryFunctorIN3c104HalfES4_S4_NS0_15binary_internal10DivFunctorIS4_EEEESt5arrayIPcLm3EEEEviT0_T1_ --------------------------
	.section	.nv.info._ZN2at6native29vectorized_elementwise_kernelILi4ENS0_13BinaryFunctorIN3c104HalfES4_S4_NS0_15binary_internal10DivFunctorIS4_EEEESt5arrayIPcLm3EEEEviT0_T1_,"",@"SHT_CUDA_INFO"
	.sectionflags	@""
	.align	4


	//----- nvinfo : EIATTR_CUDA_API_VERSION
	.align		4
        /*0000*/ 	.byte	0x04, 0x37
        /*0002*/ 	.short	(.L_1701 - .L_1700)
.L_1700:
        /*0004*/ 	.word	0x00000082


	//----- nvinfo : EIATTR_KPARAM_INFO
	.align		4
.L_1701:
        /*0008*/ 	.byte	0x04, 0x17
        /*000a*/ 	.short	(.L_1703 - .L_1702)
.L_1702:
        /*000c*/ 	.word	0x00000000
        /*0010*/ 	.short	0x0002
        /*0012*/ 	.short	0x0008
        /*0014*/ 	.byte	0x00, 0xf0, 0x61, 0x00


	//----- nvinfo : EIATTR_KPARAM_INFO
	.align		4
.L_1703:
        /*0018*/ 	.byte	0x04, 0x17
        /*001a*/ 	.short	(.L_1705 - .L_1704)
.L_1704:
        /*001c*/ 	.word	0x00000000
        /*0020*/ 	.short	0x0001
        /*0022*/ 	.short	0x0004
        /*0024*/ 	.byte	0x00, 0xf0, 0x05, 0x00


	//----- nvinfo : EIATTR_KPARAM_INFO
	.align		4
.L_1705:
        /*0028*/ 	.byte	0x04, 0x17
        /*002a*/ 	.short	(.L_1707 - .L_1706)
.L_1706:
        /*002c*/ 	.word	0x00000000
        /*0030*/ 	.short	0x0000
        /*0032*/ 	.short	0x0000
        /*0034*/ 	.byte	0x00, 0xf0, 0x11, 0x00


	//----- nvinfo : EIATTR_SPARSE_MMA_MASK
	.align		4
.L_1707:
        /*0038*/ 	.byte	0x03, 0x50
        /*003a*/ 	.short	0x0000


	//----- nvinfo : EIATTR_MAXREG_COUNT
	.align		4
        /*003c*/ 	.byte	0x03, 0x1b
        /*003e*/ 	.short	0x00ff


	//----- nvinfo : EIATTR_MERCURY_ISA_VERSION
	.align		4
        /*0040*/ 	.byte	0x03, 0x5f
        /*0042*/ 	.short	0x0101


	//----- nvinfo : EIATTR_VRC_CTA_INIT_COUNT
	.align		4
        /*0044*/ 	.byte	0x02, 0x4a
	.zero		1
	.zero		1


	//----- nvinfo : EIATTR_EXIT_INSTR_OFFSETS
	.align		4
        /*0048*/ 	.byte	0x04, 0x1c
        /*004a*/ 	.short	(.L_1709 - .L_1708)


	//   ....[0]....
.L_1708:
        /*004c*/ 	.word	0x00000ce0


	//   ....[1]....
        /*0050*/ 	.word	0x00000d30


	//   ....[2]....
        /*0054*/ 	.word	0x00001080


	//----- nvinfo : EIATTR_MAX_THREADS
	.align		4
.L_1709:
        /*0058*/ 	.byte	0x04, 0x05
        /*005a*/ 	.short	(.L_1711 - .L_1710)
.L_1710:
        /*005c*/ 	.word	0x00000080
        /*0060*/ 	.word	0x00000001
        /*0064*/ 	.word	0x00000001


	//----- nvinfo : EIATTR_CRS_STACK_SIZE
	.align		4
.L_1711:
        /*0068*/ 	.byte	0x04, 0x1e
        /*006a*/ 	.short	(.L_1713 - .L_1712)
.L_1712:
        /*006c*/ 	.word	0x00000000


	//----- nvinfo : EIATTR_CBANK_PARAM_SIZE
	.align		4
.L_1713:
        /*0070*/ 	.byte	0x03, 0x19
        /*0072*/ 	.short	0x0020


	//----- nvinfo : EIATTR_PARAM_CBANK
	.align		4
        /*0074*/ 	.byte	0x04, 0x0a
        /*0076*/ 	.short	(.L_1715 - .L_1714)
	.align		4
.L_1714:
        /*0078*/ 	.word	index@(.nv.constant0._ZN2at6native29vectorized_elementwise_kernelILi4ENS0_13BinaryFunctorIN3c104HalfES4_S4_NS0_15binary_internal10DivFunctorIS4_EEEESt5arrayIPcLm3EEEEviT0_T1_)
        /*007c*/ 	.short	0x0380
        /*007e*/ 	.short	0x0020


	//----- nvinfo : EIATTR_SW_WAR
	.align		4
.L_1715:
        /*0080*/ 	.byte	0x04, 0x36
        /*0082*/ 	.short	(.L_1717 - .L_1716)
.L_1716:
        /*0084*/ 	.word	0x00000008
.L_1717:


//--------------------- .nv.info._ZN2at6native29vectorized_elementwise_kernelILi8ENS0_13BinaryFunctorIN3c104HalfES4_S4_NS0_15binary_internal10DivFunctorIS4_EEEESt5arrayIPcLm3EEEEviT0_T1_ --------------------------
	.section	.nv.info._ZN2at6native29vectorized_elementwise_kernelILi8ENS0_13BinaryFunctorIN3c104HalfES4_S4_NS0_15binary_internal10DivFunctorIS4_EEEESt5arrayIPcLm3EEEEviT0_T1_,"",@"SHT_CUDA_INFO"
	.sectionflags	@""
	.align	4


	//----- nvinfo : EIATTR_CUDA_API_VERSION
	.align		4
        /*0000*/ 	.byte	0x04, 0x37
        /*0002*/ 	.short	(.L_1719 - .L_1718)
.L_1718:
        /*0004*/ 	.word	0x00000082


	//----- nvinfo : EIATTR_KPARAM_INFO
	.align		4
.L_1719:
        /*0008*/ 	.byte	0x04, 0x17
        /*000a*/ 	.short	(.L_1721 - .L_1720)
.L_1720:
        /*000c*/ 	.word	0x00000000
        /*0010*/ 	.short	0x0002
        /*0012*/ 	.short	0x0008
        /*0014*/ 	.byte	0x00, 0xf0, 0x61, 0x00


	//----- nvinfo : EIATTR_KPARAM_INFO
	.align		4
.L_1721:
        /*0018*/ 	.byte	0x04, 0x17
        /*001a*/ 	.short	(.L_1723 - .L_1722)
.L_1722:
        /*001c*/ 	.word	0x00000000
        /*0020*/ 	.short	0x0001
        /*0022*/ 	.short	0x0004
        /*0024*/ 	.byte	0x00, 0xf0, 0x05, 0x00


	//----- nvinfo : EIATTR_KPARAM_INFO
	.align		4
.L_1723:
        /*0028*/ 	.byte	0x04, 0x17
        /*002a*/ 	.short	(.L_1725 - .L_1724)
.L_1724:
        /*002c*/ 	.word	0x00000000
        /*0030*/ 	.short	0x0000
        /*0032*/ 	.short	0x0000
        /*0034*/ 	.byte	0x00, 0xf0, 0x11, 0x00


	//----- nvinfo : EIATTR_SPARSE_MMA_MASK
	.align		4
.L_1725:
        /*0038*/ 	.byte	0x03, 0x50
        /*003a*/ 	.short	0x0000


	//----- nvinfo : EIATTR_MAXREG_COUNT
	.align		4
        /*003c*/ 	.byte	0x03, 0x1b
        /*003e*/ 	.short	0x00ff


	//----- nvinfo : EIATTR_MERCURY_ISA_VERSION
	.align		4
        /*0040*/ 	.byte	0x03, 0x5f
        /*0042*/ 	.short	0x0101


	//----- nvinfo : EIATTR_VRC_CTA_INIT_COUNT
	.align		4
        /*0044*/ 	.byte	0x02, 0x4a
	.zero		1
	.zero		1


	//----- nvinfo : EIATTR_EXIT_INSTR_OFFSETS
	.align		4
        /*0048*/ 	.byte	0x04, 0x1c
        /*004a*/ 	.short	(.L_1727 - .L_1726)


	//   ....[0]....
.L_1726:
        /*004c*/ 	.word	0x00000010


	//----- nvinfo : EIATTR_MAX_THREADS
	.align		4
.L_1727:
        /*0050*/ 	.byte	0x04, 0x05
        /*0052*/ 	.short	(.L_1729 - .L_1728)
.L_1728:
        /*0054*/ 	.word	0x00000080
        /*0058*/ 	.word	0x00000001
        /*005c*/ 	.word	0x00000001


	//----- nvinfo : EIATTR_CBANK_PARAM_SIZE
	.align		4
.L_1729:
        /*0060*/ 	.byte	0x03, 0x19
        /*0062*/ 	.short	0x0020


	//----- nvinfo : EIATTR_PARAM_CBANK
	.align		4
        /*0064*/ 	.byte	0x04, 0x0a
        /*0066*/ 	.short	(.L_1731 - .L_1730)
	.align		4
.L_1730:
        /*0068*/ 	.word	index@(.nv.constant0._ZN2at6native29vectorized_elementwise_kernelILi8ENS0_13BinaryFunctorIN3c104HalfES4_S4_NS0_15binary_internal10DivFunctorIS4_EEEESt5arrayIPcLm3EEEEviT0_T1_)
        /*006c*/ 	.short	0x0380
        /*006e*/ 	.short	0x0020


	//----- nvinfo : EIATTR_SW_WAR
	.align		4
.L_1731:
        /*0070*/ 	.byte	0x04, 0x36
        /*0072*/ 	.short	(.L_1733 - .L_1732)
.L_1732:
        /*0074*/ 	.word	0x00000008
.L_1733:


//--------------------- .nv.info._ZN2at6native18elementwise_kernelILi128ELi4EZNS0_15gpu_kernel_implINS0_13BUnaryFunctorIN3c104HalfES5_S5_NS0_15binary_internal10DivFunctorIS5_EEEEEEvRNS_18TensorIteratorBaseERKT_EUliE_EEviT1_ --------------------------
	.section	.nv.info._ZN2at6native18elementwise_kernelILi128ELi4EZNS0_15gpu_kernel_implINS0_13BUnaryFunctorIN3c104HalfES5_S5_NS0_15binary_internal10DivFunctorIS5_EEEEEEvRNS_18TensorIteratorBaseERKT_EUliE_EEviT1_,"",@"SHT_CUDA_INFO"
	.sectionflags	@""
	.align	4


	//----- nvinfo : EIATTR_CUDA_API_VERSION
	.align		4
        /*0000*/ 	.byte	0x04, 0x37
        /*0002*/ 	.short	(.L_1735 - .L_1734)
.L_1734:
        /*0004*/ 	.word	0x00000082


	//----- nvinfo : EIATTR_KPARAM_INFO
	.align		4
.L_1735:
        /*0008*/ 	.byte	0x04, 0x17
        /*000a*/ 	.short	(.L_1737 - .L_1736)
.L_1736:
        /*000c*/ 	.word	0x00000000
        /*0010*/ 	.short	0x0001
        /*0012*/ 	.short	0x0008
        /*0014*/ 	.byte	0x00, 0xf0, 0x61, 0x08


	//----- nvinfo : EIATTR_KPARAM_INFO
	.align		4
.L_1737:
        /*0018*/ 	.byte	0x04, 0x17
        /*001a*/ 	.short	(.L_1739 - .L_1738)
.L_1738:
        /*001c*/ 	.word	0x00000000
        /*0020*/ 	.short	0x0000
        /*0022*/ 	.short	0x0000
        /*0024*/ 	.byte	0x00, 0xf0, 0x11, 0x00


	//----- nvinfo : EIATTR_SPARSE_MMA_MASK
	.align		4
.L_1739:
        /*0028*/ 	.byte	0x03, 0x50
        /*002a*/ 	.short	0x0000


	//----- nvinfo : EIATTR_MAXREG_COUNT
	.align		4
        /*002c*/ 	.byte	0x03, 0x1b
        /*002e*/ 	.short	0x0080


	//----- nvinfo : EIATTR_EXTERNS
	.align		4
        /*0030*/ 	.byte	0x04, 0x0f
        /*0032*/ 	.short	(.L_1741 - .L_1740)


	//   ....[0]....
	.align		4
.L_1740:
        /*0034*/ 	.word	index@(__assertfail)


	//----- nvinfo : EIATTR_MERCURY_ISA_VERSION
	.align		4
.L_1741:
        /*0038*/ 	.byte	0x03, 0x5f
        /*003a*/ 	.short	0x0101


	//----- nvinfo : EIATTR_VRC_CTA_INIT_COUNT
	.align		4
        /*003c*/ 	.byte	0x02, 0x4a
	.zero		1
	.zero		1


	//----- nvinfo : EIATTR_SYSCALL_OFFSETS
	.align		4
        /*0040*/ 	.byte	0x04, 0x46
        /*0042*/ 	.short	(.L_1743 - .L_1742)


	//   ....[0]....
.L_1742:
        /*0044*/ 	.word	0x00002270


	//   ....[1]....
        /*0048*/ 	.word	0x000031b0


	//   ....[2]....
        /*004c*/ 	.word	0x000055c0


	//   ....[3]....
        /*0050*/ 	.word	0x00006330


	//   ....[4]....
        /*0054*/ 	.word	0x00008850


	//   ....[5]....
        /*0058*/ 	.word	0x000095c0


	//   ....[6]....
        /*005c*/ 	.word	0x0000baf0


	//   ....[7]....
        /*0060*/ 	.word	0x0000c830


	//----- nvinfo : EIATTR_EXIT_INSTR_OFFSETS
	.align		4
.L_1743:
        /*0064*/ 	.byte	0x04, 0x1c
        /*0066*/ 	.short	(.L_1745 - .L_1744)


	//   ....[0]....
.L_1744:
        /*0068*/ 	.word	0x000098a0


	//   ....[1]....
        /*006c*/ 	.word	0x0000bcd0


	//   ....[2]....
        /*0070*/ 	.word	0x0000bd10


	//   ....[3]....
        /*0074*/ 	.word	0x0000bdb0


	//   ....[4]....
        /*0078*/ 	.word	0x0000bdf0


	//   ....[5]....
        /*007c*/ 	.word	0x0000be30


	//   ....[6]....
        /*0080*/ 	.word	0x0000bec0


	//   ....[7]....
        /*0084*/ 	.word	0x0000bee0


	//   ....[8]....
        /*0088*/ 	.word	0x0000bf80


	//   ....[9]....
        /*008c*/ 	.word	0x0000bfd0


	//   ....[10]....
        /*0090*/ 	.word	0x0000c020


	//   ....[11]....
        /*0094*/ 	.word	0x0000c100


	//   ....[12]....
        /*0098*/ 	.word	0x0000c270


	//   ....[13]....
        /*009c*/ 	.word	0x0000c3e0


	//   ....[14]....
        /*00a0*/ 	.word	0x0000c540


	//   ....[15]....
        /*00a4*/ 	.word	0x0000c580


	//   ....[16]....
        /*00a8*/ 	.word	0x0000c5c0


	//   ....[17]....
        /*00ac*/ 	.word	0x0000c670


	//   ....[18]....
        /*00b0*/ 	.word	0x0000c6d0


	//   ....[19]....
        /*00b4*/ 	.word	0x0000c840


	//   ....[20]....
        /*00b8*/ 	.word	0x0000c950


	//   ....[21]....
        /*00bc*/ 	.word	0x0000ca90


	//   ....[22]....
        /*00c0*/ 	.word	0x0000cad0


	//----- nvinfo : EIATTR_MAX_THREADS
	.align		4
.L_1745:
        /*00c4*/ 	.byte	0x04, 0x05
        /*00c6*/ 	.short	(.L_1747 - .L_1746)
.L_1746:
        /*00c8*/ 	.word	0x00000080
        /*00cc*/ 	.word	0x00000001
        /*00d0*/ 	.word	0x00000001


	//----- nvinfo : EIATTR_CRS_STACK_SIZE
	.align		4
.L_1747:
        /*00d4*/ 	.byte	0x04, 0x1e
        /*00d6*/ 	.short	(.L_1749 - .L_1748)
.L_1748:
        /*00d8*/ 	.word	0x00000000


	//----- nvinfo : EIATTR_CBANK_PARAM_SIZE
	.align		4
.L_1749:
        /*00dc*/ 	.byte	0x03, 0x19
        /*00de*/ 	.short	0x0220


	//----- nvinfo : EIATTR_PARAM_CBANK
	.align		4
        /*00e0*/ 	.byte	0x04, 0x0a
        /*00e2*/ 	.short	(.L_1751 - .L_1750)
	.align		4
.L_1750:
        /*00e4*/ 	.word	index@(.nv.constant0._ZN2at6native18elementwise_kernelILi128ELi4EZNS0_15gpu_kernel_implINS0_13BUnaryFunctorIN3c104HalfES5_S5_NS0_15binary_internal10DivFunctorIS5_EEEEEEvRNS_18TensorIteratorBaseERKT_EUliE_EEviT1_)
        /*00e8*/ 	.short	0x0380
        /*00ea*/ 	.short	0x0220


	//----- nvinfo : EIATTR_SW_WAR
	.align		4
.L_1751:
        /*00ec*/ 	.byte	0x04, 0x36
        /*00ee*/ 	.short	(.L_1753 - .L_1752)
.L_1752:
        /*00f0*/ 	.word	0x00000008
.L_1753:


//--------------------- .nv.info._ZN2at6native27unrolled_elementwise_kernelINS0_13BUnaryFunctorIN3c104HalfES4_S4_NS0_15binary_internal10DivFunctorIS4_EEEESt5arrayIPcLm2EELi4E23TrivialOffsetCalculatorILi1EjESD_NS0_6memory12LoadWithCastILi1EEENSE_13StoreWithCastILi1EEEEEviT_T0_T2_T3_T4_T5_ --------------------------
	.section	.nv.info._ZN2at6native27unrolled_elementwise_kernelINS0_13BUnaryFunctorIN3c104HalfES4_S4_NS0_15binary_internal10DivFunctorIS4_EEEESt5arrayIPcLm2EELi4E23TrivialOffsetCalculatorILi1EjESD_NS0_6memory12LoadWithCastILi1EEENSE_13StoreWithCastILi1EEEEEviT_T0_T2_T3_T4_T5_,"",@"SHT_CUDA_INFO"
	.sectionflags	@""
	.align	4


	//----- nvinfo : EIATTR_CUDA_API_VERSION
	.align		4
        /*0000*/ 	.byte	0x04, 0x37
        /*0002*/ 	.short	(.L_1755 - .L_1754)
.L_1754:
        /*0004*/ 	.word	0x00000082


	//----- nvinfo : EIATTR_KPARAM_INFO
	.align		4
.L_1755:
        /*0008*/ 	.byte	0x04, 0x17
        /*000a*/ 	.short	(.L_1757 - .L_1756)
.L_1756:
        /*000c*/ 	.word	0x00000000
        /*0010*/ 	.short	0x0006
        /*0012*/ 	.short	0x0024
        /*0014*/ 	.byte	0x00, 0xf0, 0x21, 0x00


	//----- nvinfo : EIATTR_KPARAM_INFO
	.align		4
.L_1757:
        /*0018*/ 	.byte	0x04, 0x17
        /*001a*/ 	.short	(.L_1759 - .L_1758)
.L_1758:
        /*001c*/ 	.word	0x00000000
        /*0020*/ 	.short	0x0005
        /*0022*/ 	.short	0x001c
        /*0024*/ 	.byte	0x00, 0xf0, 0x21, 0x00


	//----- nvinfo : EIATTR_KPARAM_INFO
	.align		4
.L_1759:
        /*0028*/ 	.byte	0x04, 0x17
        /*002a*/ 	.short	(.L_1761 - .L_1760)
.L_1760:
        /*002c*/ 	.word	0x00000000
        /*0030*/ 	.short	0x0004
        /*0032*/ 	.short	0x0019
        /*0034*/ 	.byte	0x00, 0xf0, 0x05, 0x00


	//----- nvinfo : EIATTR_KPARAM_INFO
	.align		4
.L_1761:
        /*0038*/ 	.byte	0x04, 0x17
        /*003a*/ 	.short	(.L_1763 - .L_1762)
.L_1762:
        /*003c*/ 	.word	0x00000000
        /*0040*/ 	.short	0x0003
        /*0042*/ 	.short	0x0018
        /*0044*/ 	.byte	0x00, 0xf0, 0x05, 0x00


	//----- nvinfo : EIATTR_KPARAM_INFO
	.align		4
.L_1763:
        /*0048*/ 	.byte	0x04, 0x17
        /*004a*/ 	.short	(.L_1765 - .L_1764)
.L_1764:
        /*004c*/ 	.word	0x00000000
        /*0050*/ 	.short	0x0002
        /*0052*/ 	.short	0x0008
        /*0054*/ 	.byte	0x00, 0xf0, 0x41, 0x00


	//----- nvinfo : EIATTR_KPARAM_INFO
	.align		4
.L_1765:
        /*0058*/ 	.byte	0x04, 0x17
        /*005a*/ 	.short	(.L_1767 - .L_1766)
.L_1766:
        /*005c*/ 	.word	0x00000000
        /*0060*/ 	.short	0x0001
        /*0062*/ 	.short	0x0004
        /*0064*/ 	.byte	0x00, 0xf0, 0x11, 0x00


	//----- nvinfo : EIATTR_KPARAM_INFO
	.align		4
.L_1767:
        /*0068*/ 	.byte	0x04, 0x17
        /*006a*/ 	.short	(.L_1769 - .L_1768)
.L_1768:
        /*006c*/ 	.word	0x00000000
        /*0070*/ 	.short	0x0000
        /*0072*/ 	.short	0x0000
        /*0074*/ 	.byte	0x00, 0xf0, 0x11, 0x00


	//----- nvinfo : EIATTR_SPARSE_MMA_MASK
	.align		4
.L_1769:
        /*0078*/ 	.byte	0x03, 0x50
        /*007a*/ 	.short	0x0000


	//----- nvinfo : EIATTR_MAXREG_COUNT
	.align		4
        /*007c*/ 	.byte	0x03, 0x1b
        /*007e*/ 	.short	0x00ff


	//----- nvinfo : EIATTR_EXTERNS
	.align		4
        /*0080*/ 	.byte	0x04, 0x0f
        /*0082*/ 	.short	(.L_1771 - .L_1770)


	//   ....[0]....
	.align		4
.L_1770:
        /*0084*/ 	.word	index@(__assertfail)


	//----- nvinfo : EIATTR_MERCURY_ISA_VERSION
	.align		4
.L_1771:
        /*0088*/ 	.byte	0x03, 0x5f
        /*008a*/ 	.short	0x0101


	//----- nvinfo : EIATTR_VRC_CTA_INIT_COUNT
	.align		4
        /*008c*/ 	.byte	0x02, 0x4a
	.zero		1
	.zero		1


	//----- nvinfo : EIATTR_SYSCALL_OFFSETS
	.align		4
        /*0090*/ 	.byte	0x04, 0x46
        /*0092*/ 	.short	(.L_1773 - .L_1772)


	//   ....[0]....
.L_1772:
        /*0094*/ 	.word	0x00001040


	//   ....[1]....
        /*0098*/ 	.word	0x00002260


	//   ....[2]....
        /*009c*/ 	.word	0x000033c0


	//   ....[3]....
        /*00a0*/ 	.word	0x00004440


	//   ....[4]....
        /*00a4*/ 	.word	0x00005600


	//   ....[5]....
        /*00a8*/ 	.word	0x000064c0


	//   ....[6]....
        /*00ac*/ 	.word	0x00007440


	//   ....[7]....
        /*00b0*/ 	.word	0x000083c0


	//----- nvinfo : EIATTR_EXIT_INSTR_OFFSETS
	.align		4
.L_1773:
        /*00b4*/ 	.byte	0x04, 0x1c
        /*00b6*/ 	.short	(.L_1775 - .L_1774)


	//   ....[0]....
.L_1774:
        /*00b8*/ 	.word	0x00007710


	//   ....[1]....
        /*00bc*/ 	.word	0x00007860


	//   ....[2]....
        /*00c0*/ 	.word	0x000078a0


	//   ....[3]....
        /*00c4*/ 	.word	0x00007940


	//   ....[4]....
        /*00c8*/ 	.word	0x00007980


	//   ....[5]....
        /*00cc*/ 	.word	0x000079c0


	//   ....[6]....
        /*00d0*/ 	.word	0x00007a50


	//   ....[7]....
        /*00d4*/ 	.word	0x00007a70


	//   ....[8]....
        /*00d8*/ 	.word	0x00007b10


	//   ....[9]....
        /*00dc*/ 	.word	0x00007b60


	//   ....[10]....
        /*00e0*/ 	.word	0x00007bb0


	//   ....[11]....
        /*00e4*/ 	.word	0x00007c90


	//   ....[12]....
        /*00e8*/ 	.word	0x00007e00


	//   ....[13]....
        /*00ec*/ 	.word	0x00007f70


	//   ....[14]....
        /*00f0*/ 	.word	0x000080d0


	//   ....[15]....
        /*00f4*/ 	.word	0x00008110


	//   ....[16]....
        /*00f8*/ 	.word	0x00008150


	//   ....[17]....
        /*00fc*/ 	.word	0x00008200


	//   ....[18]....
        /*0100*/ 	.word	0x00008260


	//   ....[19]....
        /*0104*/ 	.word	0x000083d0


	//   ....[20]....
        /*0108*/ 	.word	0x000084e0


	//   ....[21]....
        /*010c*/ 	.word	0x00008620


	//   ....[22]....
        /*0110*/ 	.word	0x00008660


	//----- nvinfo : EIATTR_MAX_THREADS
	.align		4
.L_1775:
        /*0114*/ 	.byte	0x04, 0x05
        /*0116*/ 	.short	(.L_1777 - .L_1776)
.L_1776:
        /*0118*/ 	.word	0x00000080
        /*011c*/ 	.word	0x00000001
        /*0120*/ 	.word	0x00000001


	//----- nvinfo : EIATTR_CRS_STACK_SIZE
	.align		4
.L_1777:
        /*0124*/ 	.byte	0x04, 0x1e
        /*0126*/ 	.short	(.L_1779 - .L_1778)
.L_1778:
        /*0128*/ 	.word	0x00000000


	//----- nvinfo : EIATTR_CBANK_PARAM_SIZE
	.align		4
.L_1779:
        /*012c*/ 	.byte	0x03, 0x19
        /*012e*/ 	.short	0x002c


	//----- nvinfo : EIATTR_PARAM_CBANK
	.align		4
        /*0130*/ 	.byte	0x04, 0x0a
        /*0132*/ 	.short	(.L_1781 - .L_1780)
	.align		4
.L_1780:
        /*0134*/ 	.word	index@(.nv.constant0._ZN2at6native27unrolled_elementwise_kernelINS0_13BUnaryFunctorIN3c104HalfES4_S4_NS0_15binary_internal10DivFunctorIS4_EEEESt5arrayIPcLm2EELi4E23TrivialOffsetCalculatorILi1EjESD_NS0_6memory12LoadWithCastILi1EEENSE_13StoreWithCastILi1EEEEEviT_T0_T2_T3_T4_T5_)
        /*0138*/ 	.short	0x0380
        /*013a*/ 	.short	0x002c


	//----- nvinfo : EIATTR_SW_WAR
	.align		4
.L_1781:
        /*013c*/ 	.byte	0x04, 0x36
        /*013e*/ 	.short	(.L_1783 - .L_1782)
.L_1782:
        /*0140*/ 	.word	0x00000008
.L_1783:


//--------------------- .nv.info._ZN2at6native18elementwise_kernelILi128ELi4EZNS0_22gpu_kernel_impl_nocastINS0_13BUnaryFunctorIN3c104HalfES5_S5_NS0_15binary_internal10DivFunctorIS5_EEEEEEvRNS_18TensorIteratorBaseERKT_EUliE_EEviT1_ --------------------------
	.section	.nv.info._ZN2at6native18elementwise_kernelILi128ELi4EZNS0_22gpu_kernel_impl_nocastINS0_13BUnaryFunctorIN3c104HalfES5_S5_NS0_15binary_internal10DivFunctorIS5_EEEEEEvRNS_18TensorIteratorBaseERKT_EUliE_EEviT1_,"",@"SHT_CUDA_INFO"
	.sectionflags	@""
	.align	4


	//----- nvinfo : EIATTR_CUDA_API_VERSION
	.align		4
        /*0000*/ 	.byte	0x04, 0x37
        /*0002*/ 	.short	(.L_1785 - .L_1784)
.L_1784:
        /*0004*/ 	.word	0x00000082


	//----- nvinfo : EIATTR_KPARAM_INFO
	.align		4
.L_1785:
        /*0008*/ 	.byte	0x04, 0x17
        /*000a*/ 	.short	(.L_1787 - .L_1786)
.L_1786:
        /*000c*/ 	.word	0x00000000
        /*0010*/ 	.short	0x0001
        /*0012*/ 	.short	0x0008
        /*0014*/ 	.byte	0x00, 0xf0, 0x61, 0x08


	//----- nvinfo : EIATTR_KPARAM_INFO
	.align		4
.L_1787:
        /*0018*/ 	.byte	0x04, 0x17
        /*001a*/ 	.short	(.L_1789 - .L_1788)
.L_1788:
        /*001c*/ 	.word	0x00000000
        /*0020*/ 	.short	0x0000
        /*0022*/ 	.short	0x0000
        /*0024*/ 	.byte	0x00, 0xf0, 0x11, 0x00


	//----- nvinfo : EIATTR_SPARSE_MMA_MASK
	.align		4
.L_1789:
        /*0028*/ 	.byte	0x03, 0x50
        /*002a*/ 	.short	0x0000


	//----- nvinfo : EIATTR_MAXREG_COUNT
	.align		4
        /*002c*/ 	.byte	0x03, 0x1b
        /*002e*/ 	.short	0x0080


	//----- nvinfo : EIATTR_MERCURY_ISA_VERSION
	.align		4
        /*0030*/ 	.byte	0x03, 0x5f
        /*0032*/ 	.short	0x0101


	//----- nvinfo : EIATTR_VRC_CTA_INIT_COUNT
	.align		4
        /*0034*/ 	.byte	0x02, 0x4a
	.zero		1
	.zero		1


	//----- nvinfo : EIATTR_EXIT_INSTR_OFFSETS
	.align		4
        /*0038*/ 	.byte	0x04, 0x1c
        /*003a*/ 	.short	(.L_1791 - .L_1790)


	//   ....[0]....
.L_1790:
        /*003c*/ 	.word	0x00000390


	//   ....[1]....
        /*0040*/ 	.word	0x00000440


	//   ....[2]....
        /*0044*/ 	.word	0x00003ff0


	//   ....[3]....
        /*0048*/ 	.word	0x00005370


	//----- nvinfo : EIATTR_MAX_THREADS
	.align		4
.L_1791:
        /*004c*/ 	.byte	0x04, 0x05
        /*004e*/ 	.short	(.L_1793 - .L_1792)
.L_1792:
        /*0050*/ 	.word	0x00000080
        /*0054*/ 	.word	0x00000001
        /*0058*/ 	.word	0x00000001


	//----- nvinfo : EIATTR_CRS_STACK_SIZE
	.align		4
.L_1793:
        /*005c*/ 	.byte	0x04, 0x1e
        /*005e*/ 	.short	(.L_1795 - .L_1794)
.L_1794:
        /*0060*/ 	.word	0x00000000


	//----- nvinfo : EIATTR_CBANK_PARAM_SIZE
	.align		4
.L_1795:
        /*0064*/ 	.byte	0x03, 0x19
        /*0066*/ 	.short	0x0220


	//----- nvinfo : EIATTR_PARAM_CBANK
	.align		4
        /*0068*/ 	.byte	0x04, 0x0a
        /*006a*/ 	.short	(.L_1797 - .L_1796)
	.align		4
.L_1796:
        /*006c*/ 	.word	index@(.nv.constant0._ZN2at6native18elementwise_kernelILi128ELi4EZNS0_22gpu_kernel_impl_nocastINS0_13BUnaryFunctorIN3c104HalfES5_S5_NS0_15binary_internal10DivFunctorIS5_EEEEEEvRNS_18TensorIteratorBaseERKT_EUliE_EEviT1_)
        /*0070*/ 	.short	0x0380
        /*0072*/ 	.short	0x0220


	//----- nvinfo : EIATTR_SW_WAR
	.align		4
.L_1797:
        /*0074*/ 	.byte	0x04, 0x36
        /*0076*/ 	.short	(.L_1799 - .L_1798)
.L_1798:
        /*0078*/ 	.word	0x00000008
.L_1799:


//--------------------- .nv.info._ZN2at6native27unrolled_elementwise_kernelINS0_13BUnaryFunctorIN3c104HalfES4_S4_NS0_15binary_internal10DivFunctorIS4_EEEESt5arrayIPcLm2EELi4E23TrivialOffsetCalculatorILi1EjESD_NS0_6memory15LoadWithoutCastENSE_16StoreWithoutCastEEEviT_T0_T2_T3_T4_T5_ --------------------------
	.section	.nv.info._ZN2at6native27unrolled_elementwise_kernelINS0_13BUnaryFunctorIN3c104HalfES4_S4_NS0_15binary_internal10DivFunctorIS4_EEEESt5arrayIPcLm2EELi4E23TrivialOffsetCalculatorILi1EjESD_NS0_6memory15LoadWithoutCastENSE_16StoreWithoutCastEEEviT_T0_T2_T3_T4_T5_,"",@"SHT_CUDA_INFO"
	.sectionflags	@""
	.align	4


	//----- nvinfo : EIATTR_CUDA_API_VERSION
	.align		4
        /*0000*/ 	.byte	0x04, 0x37
        /*0002*/ 	.short	(.L_1801 - .L_1800)
.L_1800:
        /*0004*/ 	.word	0x00000082


	//----- nvinfo : EIATTR_KPARAM_INFO
	.align		4
.L_1801:
        /*0008*/ 	.byte	0x04, 0x17
        /*000a*/ 	.short	(.L_1803 - .L_1802)
.L_1802:
        /*000c*/ 	.word	0x00000000
        /*0010*/ 	.short	0x0006
        /*0012*/ 	.short	0x001b
        /*0014*/ 	.byte	0x00, 0xf0, 0x05, 0x00


	//----- nvinfo : EIATTR_KPARAM_INFO
	.align		4
.L_1803:
        /*0018*/ 	.byte	0x04, 0x17
        /*001a*/ 	.short	(.L_1805 - .L_1804)
.L_1804:
        /*001c*/ 	.word	0x00000000
        /*0020*/ 	.short	0x0005
        /*0022*/ 	.short	0x001a
        /*0024*/ 	.byte	0x00, 0xf0, 0x05, 0x00


	//----- nvinfo : EIATTR_KPARAM_INFO
	.align		4
.L_1805:
        /*0028*/ 	.byte	0x04, 0x17
        /*002a*/ 	.short	(.L_1807 - .L_1806)
.L_1806:
        /*002c*/ 	.word	0x00000000
        /*0030*/ 	.short	0x0004
        /*0032*/ 	.short	0x0019
        /*0034*/ 	.byte	0x00, 0xf0, 0x05, 0x00


	//----- nvinfo : EIATTR_KPARAM_INFO
	.align		4
.L_1807:
        /*0038*/ 	.byte	0x04, 0x17
        /*003a*/ 	.short	(.L_1809 - .L_1808)
.L_1808:
        /*003c*/ 	.word	0x00000000
        /*0040*/ 	.short	0x0003
        /*0042*/ 	.short	0x0018
        /*0044*/ 	.byte	0x00, 0xf0, 0x05, 0x00


	//----- nvinfo : EIATTR_KPARAM_INFO
	.align		4
.L_1809:
        /*0048*/ 	.byte	0x04, 0x17
        /*004a*/ 	.short	(.L_1811 - .L_1810)
.L_1810:
        /*004c*/ 	.word	0x00000000
        /*0050*/ 	.short	0x0002
        /*0052*/ 	.short	0x0008
        /*0054*/ 	.byte	0x00, 0xf0, 0x41, 0x00


	//----- nvinfo : EIATTR_KPARAM_INFO
	.align		4
.L_1811:
        /*0058*/ 	.byte	0x04, 0x17
        /*005a*/ 	.short	(.L_1813 - .L_1812)
.L_1812:
        /*005c*/ 	.word	0x00000000
        /*0060*/ 	.short	0x0001
        /*0062*/ 	.short	0x0004
        /*0064*/ 	.byte	0x00, 0xf0, 0x11, 0x00


	//----- nvinfo : EIATTR_KPARAM_INFO
	.align		4
.L_1813:
        /*0068*/ 	.byte	0x04, 0x17
        /*006a*/ 	.short	(.L_1815 - .L_1814)
.L_1814:
        /*006c*/ 	.word	0x00000000
        /*0070*/ 	.short	0x0000
        /*0072*/ 	.short	0x0000
        /*0074*/ 	.byte	0x00, 0xf0, 0x11, 0x00


	//----- nvinfo : EIATTR_SPARSE_MMA_MASK
	.align		4
.L_1815:
        /*0078*/ 	.byte	0x03, 0x50
        /*007a*/ 	.short	0x0000


	//----- nvinfo : EIATTR_MAXREG_COUNT
	.align		4
        /*007c*/ 	.byte	0x03, 0x1b
        /*007e*/ 	.short	0x00ff


	//----- nvinfo : EIATTR_MERCURY_ISA_VERSION
	.align		4
        /*0080*/ 	.byte	0x03, 0x5f
        /*0082*/ 	.short	0x0101


	//----- nvinfo : EIATTR_VRC_CTA_INIT_COUNT
	.align		4
        /*0084*/ 	.byte	0x02, 0x4a
	.zero		1
	.zero		1


	//----- nvinfo : EIATTR_EXIT_INSTR_OFFSETS
	.align		4
        /*0088*/ 	.byte	0x04, 0x1c
        /*008a*/ 	.short	(.L_1817 - .L_1816)


	//   ....[0]....
.L_1816:
        /*008c*/ 	.word	0x00000520


	//   ....[1]....
        /*0090*/ 	.word	0x000005b0


	//----- nvinfo : EIATTR_MAX_THREADS
	.align		4
.L_1817:
        /*0094*/ 	.byte	0x04, 0x05
        /*0096*/ 	.short	(.L_1819 - .L_1818)
.L_1818:
        /*0098*/ 	.word	0x00000080
        /*009c*/ 	.word	0x00000001
        /*00a0*/ 	.word	0x00000001


	//----- nvinfo : EIATTR_CRS_STACK_SIZE
	.align		4
.L_1819:
        /*00a4*/ 	.byte	0x04, 0x1e
        /*00a6*/ 	.short	(.L_1821 - .L_1820)
.L_1820:
        /*00a8*/ 	.word	0x00000000


	//----- nvinfo : EIATTR_CBANK_PARAM_SIZE
	.align		4
.L_1821:
        /*00ac*/ 	.byte	0x03, 0x19
        /*00ae*/ 	.short	0x001c


	//----- nvinfo : EIATTR_PARAM_CBANK
	.align		4
        /*00b0*/ 	.byte	0x04, 0x0a
        /*00b2*/ 	.short	(.L_1823 - .L_1822)
	.align		4
.L_1822:
        /*00b4*/ 	.word	index@(.nv.constant0._ZN2at6native27unrolled_elementwise_kernelINS0_13BUnaryFunctorIN3c104HalfES4_S4_NS0_15binary_internal10DivFunctorIS4_EEEESt5arrayIPcLm2EELi4E23TrivialOffsetCalculatorILi1EjESD_NS0_6memory15LoadWithoutCastENSE_16StoreWithoutCastEEEviT_T0_T2_T3_T4_T5_)
        /*00b8*/ 	.short	0x0380
        /*00ba*/ 	.short	0x001c


	//----- nvinfo : EIATTR_SW_WAR
	.align		4
.L_1823:
        /*00bc*/ 	.byte	0x04, 0x36
        /*00be*/ 	.short	(.L_1825 - .L_1824)
.L_1824:
        /*00c0*/ 	.word	0x00000008
.L_1825:


//--------------------- .nv.info._ZN2at6native29vectorized_elementwise_kernelILi2ENS0_13BUnaryFunctorIN3c104HalfES4_S4_NS0_15binary_internal10DivFunctorIS4_EEEESt5arrayIPcLm2EEEEviT0_T1_ --------------------------
	.section	.nv.info._ZN2at6native29vectorized_elementwise_kernelILi2ENS0_13BUnaryFunctorIN3c104HalfES4_S4_NS0_15binary_internal10DivFunctorIS4_EEEESt5arrayIPcLm2EEEEviT0_T1_,"",@"SHT_CUDA_INFO"
	.sectionflags	@""
	.align	4


	//----- nvinfo : EIATTR_CUDA_API_VERSION
	.align		4
        /*0000*/ 	.byte	0x04, 0x37
        /*0002*/ 	.short	(.L_1827 - .L_1826)
.L_1826:
        /*0004*/ 	.word	0x00000082


	//----- nvinfo : EIATTR_KPARAM_INFO
	.align		4
.L_1827:
        /*0008*/ 	.byte	0x04, 0x17
        /*000a*/ 	.short	(.L_1829 - .L_1828)
.L_1828:
        /*000c*/ 	.word	0x00000000
        /*0010*/ 	.short	0x0002
        /*0012*/ 	.short	0x0008
        /*0014*/ 	.byte	0x00, 0xf0, 0x41, 0x00


	//----- nvinfo : EIATTR_KPARAM_INFO
	.align		4
.L_1829:
        /*0018*/ 	.byte	0x04, 0x17
        /*001a*/ 	.short	(.L_1831 - .L_1830)
.L_1830:
        /*001c*/ 	.word	0x00000000
        /*0020*/ 	.short	0x0001
        /*0022*/ 	.short	0x0004
        /*0024*/ 	.byte	0x00, 0xf0, 0x11, 0x00


	//----- nvinfo : EIATTR_KPARAM_INFO
	.align		4
.L_1831:
        /*0028*/ 	.byte	0x04, 0x17
        /*002a*/ 	.short	(.L_1833 - .L_1832)
.L_1832:
        /*002c*/ 	.word	0x00000000
        /*0030*/ 	.short	0x0000
        /*0032*/ 	.short	0x0000
        /*0034*/ 	.byte	0x00, 0xf0, 0x11, 0x00


	//----- nvinfo : EIATTR_SPARSE_MMA_MASK
	.align		4
.L_1833:
        /*0038*/ 	.byte	0x03, 0x50
        /*003a*/ 	.short	0x0000


	//----- nvinfo : EIATTR_MAXREG_COUNT
	.align		4
        /*003c*/ 	.byte	0x03, 0x1b
        /*003e*/ 	.short	0x00ff


	//----- nvinfo : EIATTR_MERCURY_ISA_VERSION
	.align		4
        /*0040*/ 	.byte	0x03, 0x5f
        /*0042*/ 	.short	0x0101


	//----- nvinfo : EIATTR_VRC_CTA_INIT_COUNT
	.align		4
        /*0044*/ 	.byte	0x02, 0x4a
	.zero		1
	.zero		1


	//----- nvinfo : EIATTR_EXIT_INSTR_OFFSETS
	.align		4
        /*0048*/ 	.byte	0x04, 0x1c
        /*004a*/ 	.short	(.L_1835 - .L_1834)


	//   ....[0]....
.L_1834:
        /*004c*/ 	.word	0x00000b60


	//   ....[1]....
        /*0050*/ 	.word	0x00000bb0


	//   ....[2]....
        /*0054*/ 	.word	0x00000e20


	//----- nvinfo : EIATTR_MAX_THREADS
	.align		4
.L_1835:
        /*0058*/ 	.byte	0x04, 0x05
        /*005a*/ 	.short	(.L_1837 - .L_1836)
.L_1836:
        /*005c*/ 	.word	0x00000080
        /*0060*/ 	.word	0x00000001
        /*0064*/ 	.word	0x00000001


	//----- nvinfo : EIATTR_CRS_STACK_SIZE
	.align		4
.L_1837:
        /*0068*/ 	.byte	0x04, 0x1e
        /*006a*/ 	.short	(.L_1839 - .L_1838)
.L_1838:
        /*006c*/ 	.word	0x00000000


	//----- nvinfo : EIATTR_CBANK_PARAM_SIZE
	.align		4
.L_1839:
        /*0070*/ 	.byte	0x03, 0x19
        /*0072*/ 	.short	0x0018


	//----- nvinfo : EIATTR_PARAM_CBANK
	.align		4
        /*0074*/ 	.byte	0x04, 0x0a
        /*0076*/ 	.short	(.L_1841 - .L_1840)
	.align		4
.L_1840:
        /*0078*/ 	.word	index@(.nv.constant0._ZN2at6native29vectorized_elementwise_kernelILi2ENS0_13BUnaryFunctorIN3c104HalfES4_S4_NS0_15binary_internal10DivFunctorIS4_EEEESt5arrayIPcLm2EEEEviT0_T1_)
        /*007c*/ 	.short	0x0380
        /*007e*/ 	.short	0x0018


	//----- nvinfo : EIATTR_SW_WAR
	.align		4
.L_1841:
        /*0080*/ 	.byte	0x04, 0x36
        /*0082*/ 	.short	(.L_1843 - .L_1842)
.L_1842:
        /*0084*/ 	.word	0x00000008
.L_1843:


//--------------------- .nv.info._ZN2at6native29vectorized_elementwise_kernelILi4ENS0_13BUnaryFunctorIN3c104HalfES4_S4_NS0_15binary_internal10DivFunctorIS4_EEEESt5arrayIPcLm2EEEEviT0_T1_ --------------------------
	.section	.nv.info._ZN2at6native29vectorized_elementwise_kernelILi4ENS0_13BUnaryFunctorIN3c104HalfES4_S4_NS0_15binary_internal10DivFunctorIS4_EEEESt5arrayIPcLm2EEEEviT0_T1_,"",@"SHT_CUDA_INFO"
	.sectionflags	@""
	.align	4


	//----- nvinfo : EIATTR_CUDA_API_VERSION
	.align		4
        /*0000*/ 	.byte	0x04, 0x37
        /*0002*/ 	.short	(.L_1845 - .L_1844)
.L_1844:
        /*0004*/ 	.word	0x00000082


	//----- nvinfo : EIATTR_KPARAM_INFO
	.align		4
.L_1845:
        /*0008*/ 	.byte	0x04, 0x17
        /*000a*/ 	.short	(.L_1847 - .L_1846)
.L_1846:
        /*000c*/ 	.word	0x00000000
        /*0010*/ 	.short	0x0002
        /*0012*/ 	.short	0x0008
        /*0014*/ 	.byte	0x00, 0xf0, 0x41, 0x00


	//----- nvinfo : EIATTR_KPARAM_INFO
	.align		4
.L_1847:
        /*0018*/ 	.byte	0x04, 0x17
        /*001a*/ 	.short	(.L_1849 - .L_1848)
.L_1848:
        /*001c*/ 	.word	0x00000000
        /*0020*/ 	.short	0x0001
        /*0022*/ 	.short	0x0004
        /*0024*/ 	.byte	0x00, 0xf0, 0x11, 0x00


	//----- nvinfo : EIATTR_KPARAM_INFO
	.align		4
.L_1849:
        /*0028*/ 	.byte	0x04, 0x17
        /*002a*/ 	.short	(.L_1851 - .L_1850)
.L_1850:
        /*002c*/ 	.word	0x00000000
        /*0030*/ 	.short	0x0000
        /*0032*/ 	.short	0x0000
        /*0034*/ 	.byte	0x00, 0xf0, 0x11, 0x00


	//----- nvinfo : EIATTR_SPARSE_MMA_MASK
	.align		4
.L_1851:
        /*0038*/ 	.byte	0x03, 0x50
        /*003a*/ 	.short	0x0000


	//----- nvinfo : EIATTR_MAXREG_COUNT
	.align		4
        /*003c*/ 	.byte	0x03, 0x1b
        /*003e*/ 	.short	0x00ff


	//----- nvinfo : EIATTR_MERCURY_ISA_VERSION
	.align		4
        /*0040*/ 	.byte	0x03, 0x5f
        /*0042*/ 	.short	0x0101


	//----- nvinfo : EIATTR_VRC_CTA_INIT_COUNT
	.align		4
        /*0044*/ 	.byte	0x02, 0x4a
	.zero		1
	.zero		1


	//----- nvinfo : EIATTR_EXIT_INSTR_OFFSETS
	.align		4
        /*0048*/ 	.byte	0x04, 0x1c
        /*004a*/ 	.short	(.L_1853 - .L_1852)


	//   ....[0]....
.L_1852:
        /*004c*/ 	.word	0x00000b60


	//   ....[1]....
        /*0050*/ 	.word	0x00000bb0


	//   ....[2]....
        /*0054*/ 	.word	0x00000de0


	//----- nvinfo : EIATTR_MAX_THREADS
	.align		4
.L_1853:
        /*0058*/ 	.byte	0x04, 0x05
        /*005a*/ 	.short	(.L_1855 - .L_1854)
.L_1854:
        /*005c*/ 	.word	0x00000080
        /*0060*/ 	.word	0x00000001
        /*0064*/ 	.word	0x00000001


	//----- nvinfo : EIATTR_CRS_STACK_SIZE
	.align		4
.L_1855:
        /*0068*/ 	.byte	0x04, 0x1e
        /*006a*/ 	.short	(.L_1857 - .L_1856)
.L_1856:
        /*006c*/ 	.word	0x00000000


	//----- nvinfo : EIATTR_CBANK_PARAM_SIZE
	.align		4
.L_1857:
        /*0070*/ 	.byte	0x03, 0x19
        /*0072*/ 	.short	0x0018


	//----- nvinfo : EIATTR_PARAM_CBANK
	.align		4
        /*0074*/ 	.byte	0x04, 0x0a
        /*0076*/ 	.short	(.L_1859 - .L_1858)
	.align		4
.L_1858:
        /*0078*/ 	.word	index@(.nv.constant0._ZN2at6native29vectorized_elementwise_kernelILi4ENS0_13BUnaryFunctorIN3c104HalfES4_S4_NS0_15binary_internal10DivFunctorIS4_EEEESt5arrayIPcLm2EEEEviT0_T1_)
        /*007c*/ 	.short	0x0380
        /*007e*/ 	.short	0x0018


	//----- nvinfo : EIATTR_SW_WAR
	.align		4
.L_1859:
        /*0080*/ 	.byte	0x04, 0x36
        /*0082*/ 	.short	(.L_1861 - .L_1860)
.L_1860:
        /*0084*/ 	.word	0x00000008
.L_1861:


//--------------------- .nv.info._ZN2at6native29vectorized_elementwise_kernelILi8ENS0_13BUnaryFunctorIN3c104HalfES4_S4_NS0_15binary_internal10DivFunctorIS4_EEEESt5arrayIPcLm2EEEEviT0_T1_ --------------------------
	.section	.nv.info._ZN2at6native29vectorized_elementwise_kernelILi8ENS0_13BUnaryFunctorIN3c104HalfES4_S4_NS0_15binary_internal10DivFunctorIS4_EEEESt5arrayIPcLm2EEEEviT0_T1_,"",@"SHT_CUDA_INFO"
	.sectionflags	@""
	.align	4


	//----- nvinfo : EIATTR_CUDA_API_VERSION
	.align		4
        /*0000*/ 	.byte	0x04, 0x37
        /*0002*/ 	.short	(.L_1863 - .L_1862)
.L_1862:
        /*0004*/ 	.word	0x00000082


	//----- nvinfo : EIATTR_KPARAM_INFO
	.align		4
.L_1863:
        /*0008*/ 	.byte	0x04, 0x17
        /*000a*/ 	.short	(.L_1865 - .L_1864)
.L_1864:
        /*000c*/ 	.word	0x00000000
        /*0010*/ 	.short	0x0002
        /*0012*/ 	.short	0x0008
        /*0014*/ 	.byte	0x00, 0xf0, 0x41, 0x00


	//----- nvinfo : EIATTR_KPARAM_INFO
	.align		4
.L_1865:
        /*0018*/ 	.byte	0x04, 0x17
        /*001a*/ 	.short	(.L_1867 - .L_1866)
.L_1866:
        /*001c*/ 	.word	0x00000000
        /*0020*/ 	.short	0x0001
        /*0022*/ 	.short	0x0004
        /*0024*/ 	.byte	0x00, 0xf0, 0x11, 0x00


	//----- nvinfo : EIATTR_KPARAM_INFO
	.align		4
.L_1867:
        /*0028*/ 	.byte	0x04, 0x17
        /*002a*/ 	.short	(.L_1869 - .L_1868)
.L_1868:
        /*002c*/ 	.word	0x00000000
        /*0030*/ 	.short	0x0000
        /*0032*/ 	.short	0x0000
        /*0034*/ 	.byte	0x00, 0xf0, 0x11, 0x00


	//----- nvinfo : EIATTR_SPARSE_MMA_MASK
	.align		4
.L_1869:
        /*0038*/ 	.byte	0x03, 0x50
        /*003a*/ 	.short	0x0000


	//----- nvinfo : EIATTR_MAXREG_COUNT
	.align		4
        /*003c*/ 	.byte	0x03, 0x1b
        /*003e*/ 	.short	0x00ff


	//----- nvinfo : EIATTR_MERCURY_ISA_VERSION
	.align		4
        /*0040*/ 	.byte	0x03, 0x5f
        /*0042*/ 	.short	0x0101


	//----- nvinfo : EIATTR_VRC_CTA_INIT_COUNT
	.align		4
        /*0044*/ 	.byte	0x02, 0x4a
	.zero		1
	.zero		1


	//----- nvinfo : EIATTR_EXIT_INSTR_OFFSETS
	.align		4
        /*0048*/ 	.byte	0x04, 0x1c
        /*004a*/ 	.short	(.L_1871 - .L_1870)


	//   ....[0]....
.L_1870:
        /*004c*/ 	.word	0x00000010


	//----- nvinfo : EIATTR_MAX_THREADS
	.align		4
.L_1871:
        /*0050*/ 	.byte	0x04, 0x05
        /*0052*/ 	.short	(.L_1873 - .L_1872)
.L_1872:
        /*0054*/ 	.word	0x00000080
        /*0058*/ 	.word	0x00000001
        /*005c*/ 	.word	0x00000001


	//----- nvinfo : EIATTR_CBANK_PARAM_SIZE
	.align		4
.L_1873:
        /*0060*/ 	.byte	0x03, 0x19
        /*0062*/ 	.short	0x0018


	//----- nvinfo : EIATTR_PARAM_CBANK
	.align		4
        /*0064*/ 	.byte	0x04, 0x0a
        /*0066*/ 	.short	(.L_1875 - .L_1874)
	.align		4
.L_1874:
        /*0068*/ 	.word	index@(.nv.constant0._ZN2at6native29vectorized_elementwise_kernelILi8ENS0_13BUnaryFunctorIN3c104HalfES4_S4_NS0_15binary_internal10DivFunctorIS4_EEEESt5arrayIPcLm2EEEEviT0_T1_)
        /*006c*/ 	.short	0x0380
        /*006e*/ 	.short	0x0018


	//----- nvinfo : EIATTR_SW_WAR
	.align		4
.L_1875:
        /*0070*/ 	.byte	0x04, 0x36
        /*0072*/ 	.short	(.L_1877 - .L_1876)
.L_1876:
        /*0074*/ 	.word	0x00000008
.L_1877:


//--------------------- .nv.info._ZN2at6native18elementwise_kernelILi128ELi4EZNS0_15gpu_kernel_implINS0_13AUnaryFunctorIN3c104HalfES5_S5_NS0_15binary_internal10DivFunctorIS5_EEEEEEvRNS_18TensorIteratorBaseERKT_EUliE_EEviT1_ --------------------------
	.section	.nv.info._ZN2at6native18elementwise_kernelILi128ELi4EZNS0_15gpu_kernel_implINS0_13AUnaryFunctorIN3c104HalfES5_S5_NS0_15binary_internal10DivFunctorIS5_EEEEEEvRNS_18TensorIteratorBaseERKT_EUliE_EEviT1_,"",@"SHT_CUDA_INFO"
	.sectionflags	@""
	.align	4


	//----- nvinfo : EIATTR_CUDA_API_VERSION
	.align		4
        /*0000*/ 	.byte	0x04, 0x37
        /*0002*/ 	.short	(.L_1879 - .L_1878)
.L_1878:
        /*0004*/ 	.word	0x00000082


	//----- nvinfo : EIATTR_KPARAM_INFO
	.align		4
.L_1879:
        /*0008*/ 	.byte	0x04, 0x17
        /*000a*/ 	.short	(.L_1881 - .L_1880)
.L_1880:
        /*000c*/ 	.word	0x00000000
        /*0010*/ 	.short	0x0001
        /*0012*/ 	.short	0x0008
        /*0014*/ 	.byte	0x00, 0xf0, 0x61, 0x08


	//----- nvinfo : EIATTR_KPARAM_INFO
	.align		4
.L_1881:
        /*0018*/ 	.byte	0x04, 0x17
        /*001a*/ 	.short	(.L_1883 - .L_1882)
.L_1882:
        /*001c*/ 	.word	0x00000000
        /*0020*/ 	.short	0x0000
        /*0022*/ 	.short	0x0000
        /*0024*/ 	.byte	0x00, 0xf0, 0x11, 0x00


	//----- nvinfo : EIATTR_SPARSE_MMA_MASK
	.align		4
.L_1883:
        /*0028*/ 	.byte	0x03, 0x50
        /*002a*/ 	.short	0x0000


	//----- nvinfo : EIATTR_MAXREG_COUNT
	.align		4
        /*002c*/ 	.byte	0x03, 0x1b
        /*002e*/ 	.short	0x0080


	//----- nvinfo : EIATTR_EXTERNS
	.align		4
        /*0030*/ 	.byte	0x04, 0x0f
        /*0032*/ 	.short	(.L_1885 - .L_1884)


	//   ....[0]....
	.align		4
.L_1884:
        /*0034*/ 	.word	index@(__assertfail)


	//----- nvinfo : EIATTR_MERCURY_ISA_VERSION
	.align		4
.L_1885:
        /*0038*/ 	.byte	0x03, 0x5f
        /*003a*/ 	.short	0x0101


	//----- nvinfo : EIATTR_VRC_CTA_INIT_COUNT
	.align		4
        /*003c*/ 	.byte	0x02, 0x4a
	.zero		1
	.zero		1


	//----- nvinfo : EIATTR_SYSCALL_OFFSETS
	.align		4
        /*0040*/ 	.byte	0x04, 0x46
        /*0042*/ 	.short	(.L_1887 - .L_1886)


	//   ....[0]....
.L_1886:
        /*0044*/ 	.word	0x00002270


	//   ....[1]....
        /*0048*/ 	.word	0x000031b0


	//   ....[2]....
        /*004c*/ 	.word	0x000055c0


	//   ....[3]....
        /*0050*/ 	.word	0x00006330


	//   ....[4]....
        /*0054*/ 	.word	0x00008850


	//   ....[5]....
        /*0058*/ 	.word	0x000095c0


	//   ....[6]....
        /*005c*/ 	.word	0x0000baf0


	//   ....[7]....
        /*0060*/ 	.word	0x0000c830


	//----- nvinfo : EIATTR_EXIT_INSTR_OFFSETS
	.align		4
.L_1887:
        /*0064*/ 	.byte	0x04, 0x1c
        /*0066*/ 	.short	(.L_1889 - .L_1888)


	//   ....[0]....
.L_1888:
        /*0068*/ 	.word	0x000098a0


	//   ....[1]....
        /*006c*/ 	.word	0x0000bcd0


	//   ....[2]....
        /*0070*/ 	.word	0x0000bd10


	//   ....[3]....
        /*0074*/ 	.word	0x0000bdb0


	//   ....[4]....
        /*0078*/ 	.word	0x0000bdf0


	//   ....[5]....
        /*007c*/ 	.word	0x0000be30


	//   ....[6]....
        /*0080*/ 	.word	0x0000bec0


	//   ....[7]....
        /*0084*/ 	.word	0x0000bee0


	//   ....[8]....
        /*0088*/ 	.word	0x0000bf80


	//   ....[9]....
        /*008c*/ 	.word	0x0000bfd0


	//   ....[10]....
        /*0090*/ 	.word	0x0000c020


	//   ....[11]....
        /*0094*/ 	.word	0x0000c100


	//   ....[12]....
        /*0098*/ 	.word	0x0000c270


	//   ....[13]....
        /*009c*/ 	.word	0x0000c3e0


	//   ....[14]....
        /*00a0*/ 	.word	0x0000c540


	//   ....[15]....
        /*00a4*/ 	.word	0x0000c580


	//   ....[16]....
        /*00a8*/ 	.word	0x0000c5c0


	//   ....[17]....
        /*00ac*/ 	.word	0x0000c670


	//   ....[18]....
        /*00b0*/ 	.word	0x0000c6d0


	//   ....[19]....
        /*00b4*/ 	.word	0x0000c840


	//   ....[20]....
        /*00b8*/ 	.word	0x0000c950


	//   ....[21]....
        /*00bc*/ 	.word	0x0000ca90


	//   ....[22]....
        /*00c0*/ 	.word	0x0000cad0


	//----- nvinfo : EIATTR_MAX_THREADS
	.align		4
.L_1889:
        /*00c4*/ 	.byte	0x04, 0x05
        /*00c6*/ 	.short	(.L_1891 - .L_1890)
.L_1890:
        /*00c8*/ 	.word	0x00000080
        /*00cc*/ 	.word	0x00000001
        /*00d0*/ 	.word	0x00000001


	//----- nvinfo : EIATTR_CRS_STACK_SIZE
	.align		4
.L_1891:
        /*00d4*/ 	.byte	0x04, 0x1e
        /*00d6*/ 	.short	(.L_1893 - .L_1892)
.L_1892:
        /*00d8*/ 	.word	0x00000000


	//----- nvinfo : EIATTR_CBANK_PARAM_SIZE
	.align		4
.L_1893:
        /*00dc*/ 	.byte	0x03, 0x19
        /*00de*/ 	.short	0x0220


	//----- nvinfo : EIATTR_PARAM_CBANK
	.align		4
        /*00e0*/ 	.byte	0x04, 0x0a
        /*00e2*/ 	.short	(.L_1895 - .L_1894)
	.align		4
.L_1894:
        /*00e4*/ 	.word	index@(.nv.constant0._ZN2at6native18elementwise_kernelILi128ELi4EZNS0_15gpu_kernel_implINS0_13AUnaryFunctorIN3c104HalfES5_S5_NS0_15binary_internal10DivFunctorIS5_EEEEEEvRNS_18TensorIteratorBaseERKT_EUliE_EEviT1_)
        /*00e8*/ 	.short	0x0380
        /*00ea*/ 	.short	0x0220


	//----- nvinfo : EIATTR_SW_WAR
	.align		4
.L_1895:
        /*00ec*/ 	.byte	0x04, 0x36
        /*00ee*/ 	.short	(.L_1897 - .L_1896)
.L_1896:
        /*00f0*/ 	.word	0x00000008
.L_1897:


//--------------------- .nv.info._ZN2at6native27unrolled_elementwise_kernelINS0_13AUnaryFunctorIN3c104HalfES4_S4_NS0_15binary_internal10DivFunctorIS4_EEEESt5arrayIPcLm2EELi4E23TrivialOffsetCalculatorILi1EjESD_NS0_6memory12LoadWithCastILi1EEENSE_13StoreWithCastILi1EEEEEviT_T0_T2_T3_T4_T5_ --------------------------
	.section	.nv.info._ZN2at6native27unrolled_elementwise_kernelINS0_13AUnaryFunctorIN3c104HalfES4_S4_NS0_15binary_internal10DivFunctorIS4_EEEESt5arrayIPcLm2EELi4E23TrivialOffsetCalculatorILi1EjESD_NS0_6memory12LoadWithCastILi1EEENSE_13StoreWithCastILi1EEEEEviT_T0_T2_T3_T4_T5_,"",@"SHT_CUDA_INFO"
	.sectionflags	@""
	.align	4


	//----- nvinfo : EIATTR_CUDA_API_VERSION
	.align		4
        /*0000*/ 	.byte	0x04, 0x37
        /*0002*/ 	.short	(.L_1899 - .L_1898)
.L_1898:
        /*0004*/ 	.word	0x00000082


	//----- nvinfo : EIATTR_KPARAM_INFO
	.align		4
.L_1899:
        /*0008*/ 	.byte	0x04, 0x17
        /*000a*/ 	.short	(.L_1901 - .L_1900)
.L_1900:
        /*000c*/ 	.word	0x00000000
        /*0010*/ 	.short	0x0006
        /*0012*/ 	.short	0x0024
        /*0014*/ 	.byte	0x00, 0xf0, 0x21, 0x00


	//----- nvinfo : EIATTR_KPARAM_INFO
	.align		4
.L_1901:
        /*0018*/ 	.byte	0x04, 0x17
        /*001a*/ 	.short	(.L_1903 - .L_1902)
.L_1902:
        /*001c*/ 	.word	0x00000000
        /*0020*/ 	.short	0x0005
        /*0022*/ 	.short	0x001c
        /*0024*/ 	.byte	0x00, 0xf0, 0x21, 0x00


	//----- nvinfo : EIATTR_KPARAM_INFO
	.align		4
.L_1903:
        /*0028*/ 	.byte	0x04, 0x17
        /*002a*/ 	.short	(.L_1905 - .L_1904)
.L_1904:
        /*002c*/ 	.word	0x00000000
        /*0030*/ 	.short	0x0004
        /*0032*/ 	.short	0x0019
        /*0034*/ 	.byte	0x00, 0xf0, 0x05, 0x00


	//----- nvinfo : EIATTR_KPARAM_INFO
	.align		4
.L_1905:
        /*0038*/ 	.byte	0x04, 0x17
        /*003a*/ 	.short	(.L_1907 - .L_1906)
.L_1906:
        /*003c*/ 	.word	0x00000000
        /*0040*/ 	.short	0x0003
        /*0042*/ 	.short	0x0018
        /*0044*/ 	.byte	0x00, 0xf0, 0x05, 0x00


	//----- nvinfo : EIATTR_KPARAM_INFO
	.align		4
.L_1907:
        /*0048*/ 	.byte	0x04, 0x17
        /*004a*/ 	.short	(.L_1909 - .L_1908)
.L_1908:
        /*004c*/ 	.word	0x00000000
        /*0050*/ 	.short	0x0002
        /*0052*/ 	.short	0x0008
        /*0054*/ 	.byte	0x00, 0xf0, 0x41, 0x00


	//----- nvinfo : EIATTR_KPARAM_INFO
	.align		4
.L_1909:
        /*0058*/ 	.byte	0x04, 0x17
        /*005a*/ 	.short	(.L_1911 - .L_1910)
.L_1910:
        /*005c*/ 	.word	0x00000000
        /*0060*/ 	.short	0x0001
        /*0062*/ 	.short	0x0004
        /*0064*/ 	.byte	0x00, 0xf0, 0x11, 0x00


	//----- nvinfo : EIATTR_KPARAM_INFO
	.align		4
.L_1911:
        /*0068*/ 	.byte	0x04, 0x17
        /*006a*/ 	.short	(.L_1913 - .L_1912)
.L_1912:
        /*006c*/ 	.word	0x00000000
        /*0070*/ 	.short	0x0000
        /*0072*/ 	.short	0x0000
        /*0074*/ 	.byte	0x00, 0xf0, 0x11, 0x00


	//----- nvinfo : EIATTR_SPARSE_MMA_MASK
	.align		4
.L_1913:
        /*0078*/ 	.byte	0x03, 0x50
        /*007a*/ 	.short	0x0000


	//----- nvinfo : EIATTR_MAXREG_COUNT
	.align		4
        /*007c*/ 	.byte	0x03, 0x1b
        /*007e*/ 	.short	0x00ff


	//----- nvinfo : EIATTR_EXTERNS
	.align		4
        /*0080*/ 	.byte	0x04, 0x0f
        /*0082*/ 	.short	(.L_1915 - .L_1914)


	//   ....[0]....
	.align		4
.L_1914:
        /*0084*/ 	.word	index@(__assertfail)


	//----- nvinfo : EIATTR_MERCURY_ISA_VERSION
	.align		4
.L_1915:
        /*0088*/ 	.byte	0x03, 0x5f
        /*008a*/ 	.short	0x0101


	//----- nvinfo : EIATTR_VRC_CTA_INIT_COUNT
	.align		4
        /*008c*/ 	.byte	0x02, 0x4a
	.zero		1
	.zero		1


	//----- nvinfo : EIATTR_SYSCALL_OFFSETS
	.align		4
        /*0090*/ 	.byte	0x04, 0x46
        /*0092*/ 	.short	(.L_1917 - .L_1916)


	//   ....[0]....
.L_1916:
        /*0094*/ 	.word	0x00001040


	//   ....[1]....
        /*0098*/ 	.word	0x00002260


	//   ....[2]....
        /*009c*/ 	.word	0x000033c0


	//   ....[3]....
        /*00a0*/ 	.word	0x00004440


	//   ....[4]....
        /*00a4*/ 	.word	0x00005600


	//   ....[5]....
        /*00a8*/ 	.word	0x000064c0


	//   ....[6]....
        /*00ac*/ 	.word	0x00007440


	//   ....[7]....
        /*00b0*/ 	.word	0x000083c0


	//----- nvinfo : EIATTR_EXIT_INSTR_OFFSETS
	.align		4
.L_1917:
        /*00b4*/ 	.byte	0x04, 0x1c
        /*00b6*/ 	.short	(.L_1919 - .L_1918)


	//   ....[0]....
.L_1918:
        /*00b8*/ 	.word	0x00007710


	//   ....[1]....
        /*00bc*/ 	.word	0x00007860


	//   ....[2]....
        /*00c0*/ 	.word	0x000078a0


	//   ....[3]....
        /*00c4*/ 	.word	0x00007940


	//   ....[4]....
        /*00c8*/ 	.word	0x00007980


	//   ....[5]....
        /*00cc*/ 	.word	0x000079c0


	//   ....[6]....
        /*00d0*/ 	.word	0x00007a50


	//   ....[7]....
        /*00d4*/ 	.word	0x00007a70


	//   ....[8]....
        /*00d8*/ 	.word	0x00007b10


	//   ....[9]....
        /*00dc*/ 	.word	0x00007b60


	//   ....[10]....
        /*00e0*/ 	.word	0x00007bb0


	//   ....[11]....
        /*00e4*/ 	.word	0x00007c90


	//   ....[12]....
        /*00e8*/ 	.word	0x00007e00


	//   ....[13]....
        /*00ec*/ 	.word	0x00007f70


	//   ....[14]....
        /*00f0*/ 	.word	0x000080d0


	//   ....[15]....
        /*00f4*/ 	.word	0x00008110


	//   ....[16]....
        /*00f8*/ 	.word	0x00008150


	//   ....[17]....
        /*00fc*/ 	.word	0x00008200


	//   ....[18]....
        /*0100*/ 	.word	0x00008260


	//   ....[19]....
        /*0104*/ 	.word	0x000083d0


	//   ....[20]....
        /*0108*/ 	.word	0x000084e0


	//   ....[21]....
        /*010c*/ 	.word	0x00008620


	//   ....[22]....
        /*0110*/ 	.word	0x00008660


	//----- nvinfo : EIATTR_MAX_THREADS
	.align		4
.L_1919:
        /*0114*/ 	.byte	0x04, 0x05
        /*0116*/ 	.short	(.L_1921 - .L_1920)
.L_1920:
        /*0118*/ 	.word	0x00000080
        /*011c*/ 	.word	0x00000001
        /*0120*/ 	.word	0x00000001


	//----- nvinfo : EIATTR_CRS_STACK_SIZE
	.align		4
.L_1921:
        /*0124*/ 	.byte	0x04, 0x1e
        /*0126*/ 	.short	(.L_1923 - .L_1922)
.L_1922:
        /*0128*/ 	.word	0x00000000


	//----- nvinfo : EIATTR_CBANK_PARAM_SIZE
	.align		4
.L_1923:
        /*012c*/ 	.byte	0x03, 0x19
        /*012e*/ 	.short	0x002c


	//----- nvinfo : EIATTR_PARAM_CBANK
	.align		4
        /*0130*/ 	.byte	0x04, 0x0a
        /*0132*/ 	.short	(.L_1925 - .L_1924)
	.align		4
.L_1924:
        /*0134*/ 	.word	index@(.nv.constant0._ZN2at6native27unrolled_elementwise_kernelINS0_13AUnaryFunctorIN3c104HalfES4_S4_NS0_15binary_internal10DivFunctorIS4_EEEESt5arrayIPcLm2EELi4E23TrivialOffsetCalculatorILi1EjESD_NS0_6memory12LoadWithCastILi1EEENSE_13StoreWithCastILi1EEEEEviT_T0_T2_T3_T4_T5_)
        /*0138*/ 	.short	0x0380
        /*013a*/ 	.short	0x002c


	//----- nvinfo : EIATTR_SW_WAR
	.align		4
.L_1925:
        /*013c*/ 	.byte	0x04, 0x36
        /*013e*/ 	.short	(.L_1927 - .L_1926)
.L_1926:
        /*0140*/ 	.word	0x00000008
.L_1927:


//--------------------- .nv.info._ZN2at6native18elementwise_kernelILi128ELi4EZNS0_22gpu_kernel_impl_nocastINS0_13AUnaryFunctorIN3c104HalfES5_S5_NS0_15binary_internal10DivFunctorIS5_EEEEEEvRNS_18TensorIteratorBaseERKT_EUliE_EEviT1_ --------------------------
	.section	.nv.info._ZN2at6native18elementwise_kernelILi128ELi4EZNS0_22gpu_kernel_impl_nocastINS0_13AUnaryFunctorIN3c104HalfES5_S5_NS0_15binary_internal10DivFunctorIS5_EEEEEEvRNS_18TensorIteratorBaseERKT_EUliE_EEviT1_,"",@"SHT_CUDA_INFO"
	.sectionflags	@""
	.align	4


	//----- nvinfo : EIATTR_CUDA_API_VERSION
	.align		4
        /*0000*/ 	.byte	0x04, 0x37
        /*0002*/ 	.short	(.L_1929 - .L_1928)
.L_1928:
        /*0004*/ 	.word	0x00000082


	//----- nvinfo : EIATTR_KPARAM_INFO
	.align		4
.L_1929:
        /*0008*/ 	.byte	0x04, 0x17
        /*000a*/ 	.short	(.L_1931 - .L_1930)
.L_1930:
        /*000c*/ 	.word	0x00000000
        /*0010*/ 	.short	0x0001
        /*0012*/ 	.short	0x0008
        /*0014*/ 	.byte	0x00, 0xf0, 0x61, 0x08


	//----- nvinfo : EIATTR_KPARAM_INFO
	.align		4
.L_1931:
        /*0018*/ 	.byte	0x04, 0x17
        /*001a*/ 	.short	(.L_1933 - .L_1932)
.L_1932:
        /*001c*/ 	.word	0x00000000
        /*0020*/ 	.short	0x0000
        /*0022*/ 	.short	0x0000
        /*0024*/ 	.byte	0x00, 0xf0, 0x11, 0x00


	//----- nvinfo : EIATTR_SPARSE_MMA_MASK
	.align		4
.L_1933:
        /*0028*/ 	.byte	0x03, 0x50
        /*002a*/ 	.short	0x0000


	//----- nvinfo : EIATTR_MAXREG_COUNT
	.align		4
        /*002c*/ 	.byte	0x03, 0x1b
        /*002e*/ 	.short	0x0080


	//----- nvinfo : EIATTR_MERCURY_ISA_VERSION
	.align		4
        /*0030*/ 	.byte	0x03, 0x5f
        /*0032*/ 	.short	0x0101


	//----- nvinfo : EIATTR_VRC_CTA_INIT_COUNT
	.align		4
        /*0034*/ 	.byte	0x02, 0x4a
	.zero		1
	.zero		1


	//----- nvinfo : EIATTR_EXIT_INSTR_OFFSETS
	.align		4
        /*0038*/ 	.byte	0x04, 0x1c
        /*003a*/ 	.short	(.L_1935 - .L_1934)


	//   ....[0]....
.L_1934:
        /*003c*/ 	.word	0x00000390


	//   ....[1]....
        /*0040*/ 	.word	0x00000440


	//   ....[2]....
        /*0044*/ 	.word	0x00003ff0


	//   ....[3]....
        /*0048*/ 	.word	0x00005370


	//----- nvinfo : EIATTR_MAX_THREADS
	.align		4
.L_1935:
        /*004c*/ 	.byte	0x04, 0x05
        /*004e*/ 	.short	(.L_1937 - .L_1936)
.L_1936:
        /*0050*/ 	.word	0x00000080
        /*0054*/ 	.word	0x00000001
        /*0058*/ 	.word	0x00000001


	//----- nvinfo : EIATTR_CRS_STACK_SIZE
	.align		4
.L_1937:
        /*005c*/ 	.byte	0x04, 0x1e
        /*005e*/ 	.short	(.L_1939 - .L_1938)
.L_1938:
        /*0060*/ 	.word	0x00000000


	//----- nvinfo : EIATTR_CBANK_PARAM_SIZE
	.align		4
.L_1939:
        /*0064*/ 	.byte	0x03, 0x19
        /*0066*/ 	.short	0x0220


	//----- nvinfo : EIATTR_PARAM_CBANK
	.align		4
        /*0068*/ 	.byte	0x04, 0x0a
        /*006a*/ 	.short	(.L_1941 - .L_1940)
	.align		4
.L_1940:
        /*006c*/ 	.word	index@(.nv.constant0._ZN2at6native18elementwise_kernelILi128ELi4EZNS0_22gpu_kernel_impl_nocastINS0_13AUnaryFunctorIN3c104HalfES5_S5_NS0_15binary_internal10DivFunctorIS5_EEEEEEvRNS_18TensorIteratorBaseERKT_EUliE_EEviT1_)
        /*0070*/ 	.short	0x0380
        /*0072*/ 	.short	0x0220


	//----- nvinfo : EIATTR_SW_WAR
	.align		4
.L_1941:
        /*0074*/ 	.byte	0x04, 0x36
        /*0076*/ 	.short	(.L_1943 - .L_1942)
.L_1942:
        /*0078*/ 	.word	0x00000008
.L_1943:


//--------------------- .nv.info._ZN2at6native27unrolled_elementwise_kernelINS0_13AUnaryFunctorIN3c104HalfES4_S4_NS0_15binary_internal10DivFunctorIS4_EEEESt5arrayIPcLm2EELi4E23TrivialOffsetCalculatorILi1EjESD_NS0_6memory15LoadWithoutCastENSE_16StoreWithoutCastEEEviT_T0_T2_T3_T4_T5_ --------------------------
	.section	.nv.info._ZN2at6native27unrolled_elementwise_kernelINS0_13AUnaryFunctorIN3c104HalfES4_S4_NS0_15binary_internal10DivFunctorIS4_EEEESt5arrayIPcLm2EELi4E23TrivialOffsetCalculatorILi1EjESD_NS0_6memory15LoadWithoutCastENSE_16StoreWithoutCastEEEviT_T0_T2_T3_T4_T5_,"",@"SHT_CUDA_INFO"
	.sectionflags	@""
	.align	4


	//----- nvinfo : EIATTR_CUDA_API_VERSION
	.align		4
        /*0000*/ 	.byte	0x04, 0x37
        /*0002*/ 	.short	(.L_1945 - .L_1944)
.L_1944:
        /*0004*/ 	.word	0x00000082


	//----- nvinfo : EIATTR_KPARAM_INFO
	.align		4
.L_1945:
        /*0008*/ 	.byte	0x04, 0x17
        /*000a*/ 	.short	(.L_1947 - .L_1946)
.L_1946:
        /*000c*/ 	.word	0x00000000
        /*0010*/ 	.short	0x0006
        /*0012*/ 	.short	0x001b
        /*0014*/ 	.byte	0x00, 0xf0, 0x05, 0x00


	//----- nvinfo : EIATTR_KPARAM_INFO
	.align		4
.L_1947:
        /*0018*/ 	.byte	0x04, 0x17
        /*001a*/ 	.short	(.L_1949 - .L_1948)
.L_1948:
        /*001c*/ 	.word	0x00000000
        /*0020*/ 	.short	0x0005
        /*0022*/ 	.short	0x001a
        /*0024*/ 	.byte	0x00, 0xf0, 0x05, 0x00


	//----- nvinfo : EIATTR_KPARAM_INFO
	.align		4
.L_1949:
        /*0028*/ 	.byte	0x04, 0x17
        /*002a*/ 	.short	(.L_1951 - .L_1950)
.L_1950:
        /*002c*/ 	.word	0x00000000
        /*0030*/ 	.short	0x0004
        /*0032*/ 	.short	0x0019
        /*0034*/ 	.byte	0x00, 0xf0, 0x05, 0x00


	//----- nvinfo : EIATTR_KPARAM_INFO
	.align		4
.L_1951:
        /*0038*/ 	.byte	0x04, 0x17
        /*003a*/ 	.short	(.L_1953 - .L_1952)
.L_1952:
        /*003c*/ 	.word	0x00000000
        /*0040*/ 	.short	0x0003
        /*0042*/ 	.short	0x0018
        /*0044*/ 	.byte	0x00, 0xf0, 0x05, 0x00


	//----- nvinfo : EIATTR_KPARAM_INFO
	.align		4
.L_1953:
        /*0048*/ 	.byte	0x04, 0x17
        /*004a*/ 	.short	(.L_1955 - .L_1954)
.L_1954:
        /*004c*/ 	.word	0x00000000
        /*0050*/ 	.short	0x0002
        /*0052*/ 	.short	0x0008
        /*0054*/ 	.byte	0x00, 0xf0, 0x41, 0x00


	//----- nvinfo : EIATTR_KPARAM_INFO
	.align		4
.L_1955:
        /*0058*/ 	.byte	0x04, 0x17
        /*005a*/ 	.short	(.L_1957 - .L_1956)
.L_1956:
        /*005c*/ 	.word	0x00000000
        /*0060*/ 	.short	0x0001
        /*0062*/ 	.short	0x0004
        /*0064*/ 	.byte	0x00, 0xf0, 0x11, 0x00


	//----- nvinfo : EIATTR_KPARAM_INFO
	.align		4
.L_1957:
        /*0068*/ 	.byte	0x04, 0x17
        /*006a*/ 	.short	(.L_1959 - .L_1958)
.L_1958:
        /*006c*/ 	.word	0x00000000
        /*0070*/ 	.short	0x0000
        /*0072*/ 	.short	0x0000
        /*0074*/ 	.byte	0x00, 0xf0, 0x11, 0x00


	//----- nvinfo : EIATTR_SPARSE_MMA_MASK
	.align		4
.L_1959:
        /*0078*/ 	.byte	0x03, 0x50
        /*007a*/ 	.short	0x0000


	//----- nvinfo : EIATTR_MAXREG_COUNT
	.align		4
        /*007c*/ 	.byte	0x03, 0x1b
        /*007e*/ 	.short	0x00ff


	//----- nvinfo : EIATTR_MERCURY_ISA_VERSION
	.align		4
        /*0080*/ 	.byte	0x03, 0x5f
        /*0082*/ 	.short	0x0101


	//----- nvinfo : EIATTR_VRC_CTA_INIT_COUNT
	.align		4
        /*0084*/ 	.byte	0x02, 0x4a
	.zero		1
	.zero		1


	//----- nvinfo : EIATTR_EXIT_INSTR_OFFSETS
	.align		4
        /*0088*/ 	.byte	0x04, 0x1c
        /*008a*/ 	.short	(.L_1961 - .L_1960)


	//   ....[0]....
.L_1960:
        /*008c*/ 	.word	0x00000530


	//   ....[1]....
        /*0090*/ 	.word	0x000005b0


	//----- nvinfo : EIATTR_MAX_THREADS
	.align		4
.L_1961:
        /*0094*/ 	.byte	0x04, 0x05
        /*0096*/ 	.short	(.L_1963 - .L_1962)
.L_1962:
        /*0098*/ 	.word	0x00000080
        /*009c*/ 	.word	0x00000001
        /*00a0*/ 	.word	0x00000001


	//----- nvinfo : EIATTR_CRS_STACK_SIZE
	.align		4
.L_1963:
        /*00a4*/ 	.byte	0x04, 0x1e
        /*00a6*/ 	.short	(.L_1965 - .L_1964)
.L_1964:
        /*00a8*/ 	.word	0x00000000


	//----- nvinfo : EIATTR_CBANK_PARAM_SIZE
	.align		4
.L_1965:
        /*00ac*/ 	.byte	0x03, 0x19
        /*00ae*/ 	.short	0x001c


	//----- nvinfo : EIATTR_PARAM_CBANK
	.align		4
        /*00b0*/ 	.byte	0x04, 0x0a
        /*00b2*/ 	.short	(.L_1967 - .L_1966)
	.align		4
.L_1966:
        /*00b4*/ 	.word	index@(.nv.constant0._ZN2at6native27unrolled_elementwise_kernelINS0_13AUnaryFunctorIN3c104HalfES4_S4_NS0_15binary_internal10DivFunctorIS4_EEEESt5arrayIPcLm2EELi4E23TrivialOffsetCalculatorILi1EjESD_NS0_6memory15LoadWithoutCastENSE_16StoreWithoutCastEEEviT_T0_T2_T3_T4_T5_)
        /*00b8*/ 	.short	0x0380
        /*00ba*/ 	.short	0x001c


	//----- nvinfo : EIATTR_SW_WAR
	.align		4
.L_1967:
        /*00bc*/ 	.byte	0x04, 0x36
        /*00be*/ 	.short	(.L_1969 - .L_1968)
.L_1968:
        /*00c0*/ 	.word	0x00000008
.L_1969:


//--------------------- .nv.info._ZN2at6native29vectorized_elementwise_kernelILi2ENS0_13AUnaryFunctorIN3c104HalfES4_S4_NS0_15binary_internal10DivFunctorIS4_EEEESt5arrayIPcLm2EEEEviT0_T1_ --------------------------
	.section	.nv.info._ZN2at6native29vectorized_elementwise_kernelILi2ENS0_13AUnaryFunctorIN3c104HalfES4_S4_NS0_15binary_internal10DivFunctorIS4_EEEESt5arrayIPcLm2EEEEviT0_T1_,"",@"SHT_CUDA_INFO"
	.sectionflags	@""
	.align	4


	//----- nvinfo : EIATTR_CUDA_API_VERSION
	.align		4
        /*0000*/ 	.byte	0x04, 0x37
        /*0002*/ 	.short	(.L_1971 - .L_1970)
.L_1970:
        /*0004*/ 	.word	0x00000082


	//----- nvinfo : EIATTR_KPARAM_INFO
	.align		4
.L_1971:
        /*0008*/ 	.byte	0x04, 0x17
        /*000a*/ 	.short	(.L_1973 - .L_1972)
.L_1972:
        /*000c*/ 	.word	0x00000000
        /*0010*/ 	.short	0x0002
        /*0012*/ 	.short	0x0008
        /*0014*/ 	.byte	0x00, 0xf0, 0x41, 0x00


	//----- nvinfo : EIATTR_KPARAM_INFO
	.align		4
.L_1973:
        /*0018*/ 	.byte	0x04, 0x17
        /*001a*/ 	.short	(.L_1975 - .L_1974)
.L_1974:
        /*001c*/ 	.word	0x00000000
        /*0020*/ 	.short	0x0001
        /*0022*/ 	.short	0x0004
        /*0024*/ 	.byte	0x00, 0xf0, 0x11, 0x00


	//----- nvinfo : EIATTR_KPARAM_INFO
	.align		4
.L_1975:
        /*0028*/ 	.byte	0x04, 0x17
        /*002a*/ 	.short	(.L_1977 - .L_1976)
.L_1976:
        /*002c*/ 	.word	0x00000000
        /*0030*/ 	.short	0x0000
        /*0032*/ 	.short	0x0000
        /*0034*/ 	.byte	0x00, 0xf0, 0x11, 0x00


	//----- nvinfo : EIATTR_SPARSE_MMA_MASK
	.align		4
.L_1977:
        /*0038*/ 	.byte	0x03, 0x50
        /*003a*/ 	.short	0x0000


	//----- nvinfo : EIATTR_MAXREG_COUNT
	.align		4
        /*003c*/ 	.byte	0x03, 0x1b
        /*003e*/ 	.short	0x00ff


	//----- nvinfo : EIATTR_MERCURY_ISA_VERSION
	.align		4
        /*0040*/ 	.byte	0x03, 0x5f
        /*0042*/ 	.short	0x0101


	//----- nvinfo : EIATTR_VRC_CTA_INIT_COUNT
	.align		4
        /*0044*/ 	.byte	0x02, 0x4a
	.zero		1
	.zero		1


	//----- nvinfo : EIATTR_EXIT_INSTR_OFFSETS
	.align		4
        /*0048*/ 	.byte	0x04, 0x1c
        /*004a*/ 	.short	(.L_1979 - .L_1978)


	//   ....[0]....
.L_1978:
        /*004c*/ 	.word	0x00000b60


	//   ....[1]....
        /*0050*/ 	.word	0x00000bb0


	//   ....[2]....
        /*0054*/ 	.word	0x00000e90


	//----- nvinfo : EIATTR_MAX_THREADS
	.align		4
.L_1979:
        /*0058*/ 	.byte	0x04, 0x05
        /*005a*/ 	.short	(.L_1981 - .L_1980)
.L_1980:
        /*005c*/ 	.word	0x00000080
        /*0060*/ 	.word	0x00000001
        /*0064*/ 	.word	0x00000001


	//----- nvinfo : EIATTR_CRS_STACK_SIZE
	.align		4
.L_1981:
        /*0068*/ 	.byte	0x04, 0x1e
        /*006a*/ 	.short	(.L_1983 - .L_1982)
.L_1982:
        /*006c*/ 	.word	0x00000000


	//----- nvinfo : EIATTR_CBANK_PARAM_SIZE
	.align		4
.L_1983:
        /*0070*/ 	.byte	0x03, 0x19
        /*0072*/ 	.short	0x0018


	//----- nvinfo : EIATTR_PARAM_CBANK
	.align		4
        /*0074*/ 	.byte	0x04, 0x0a
        /*0076*/ 	.short	(.L_1985 - .L_1984)
	.align		4
.L_1984:
        /*0078*/ 	.word	index@(.nv.constant0._ZN2at6native29vectorized_elementwise_kernelILi2ENS0_13AUnaryFunctorIN3c104HalfES4_S4_NS0_15binary_internal10DivFunctorIS4_EEEESt5arrayIPcLm2EEEEviT0_T1_)
        /*007c*/ 	.short	0x0380
        /*007e*/ 	.short	0x0018


	//----- nvinfo : EIATTR_SW_WAR
	.align		4
.L_1985:
        /*0080*/ 	.byte	0x04, 0x36
        /*0082*/ 	.short	(.L_1987 - .L_1986)
.L_1986:
        /*0084*/ 	.word	0x00000008
.L_1987:


//--------------------- .nv.info._ZN2at6native29vectorized_elementwise_kernelILi4ENS0_13AUnaryFunctorIN3c104HalfES4_S4_NS0_15binary_internal10DivFunctorIS4_EEEESt5arrayIPcLm2EEEEviT0_T1_ --------------------------
	.section	.nv.info._ZN2at6native29vectorized_elementwise_kernelILi4ENS0_13AUnaryFunctorIN3c104HalfES4_S4_NS0_15binary_internal10DivFunctorIS4_EEEESt5arrayIPcLm2EEEEviT0_T1_,"",@"SHT_CUDA_INFO"
	.sectionflags	@""
	.align	4


	//----- nvinfo : EIATTR_CUDA_API_VERSION
	.align		4
        /*0000*/ 	.byte	0x04, 0x37
        /*0002*/ 	.short	(.L_1989 - .L_1988)
.L_1988:
        /*0004*/ 	.word	0x00000082


	//----- nvinfo : EIATTR_KPARAM_INFO
	.align		4
.L_1989:
        /*0008*/ 	.byte	0x04, 0x17
        /*000a*/ 	.short	(.L_1991 - .L_1990)
.L_1990:
        /*000c*/ 	.word	0x00000000
        /*0010*/ 	.short	0x0002
        /*0012*/ 	.short	0x0008
        /*0014*/ 	.byte	0x00, 0xf0, 0x41, 0x00


	//----- nvinfo : EIATTR_KPARAM_INFO
	.align		4
.L_1991:
        /*0018*/ 	.byte	0x04, 0x17
        /*001a*/ 	.short	(.L_1993 - .L_1992)
.L_1992:
        /*001c*/ 	.word	0x00000000
        /*0020*/ 	.short	0x0001
        /*0022*/ 	.short	0x0004
        /*0024*/ 	.byte	0x00, 0xf0, 0x11, 0x00


	//----- nvinfo : EIATTR_KPARAM_INFO
	.align		4
.L_1993:
        /*0028*/ 	.byte	0x04, 0x17
        /*002a*/ 	.short	(.L_1995 - .L_1994)
.L_1994:
        /*002c*/ 	.word	0x00000000
        /*0030*/ 	.short	0x0000
        /*0032*/ 	.short	0x0000
        /*0034*/ 	.byte	0x00, 0xf0, 0x11, 0x00


	//----- nvinfo : EIATTR_SPARSE_MMA_MASK
	.align		4
.L_1995:
        /*0038*/ 	.byte	0x03, 0x50
        /*003a*/ 	.short	0x0000


	//----- nvinfo : EIATTR_MAXREG_COUNT
	.align		4
        /*003c*/ 	.byte	0x03, 0x1b
        /*003e*/ 	.short	0x00ff


	//----- nvinfo : EIATTR_MERCURY_ISA_VERSION
	.align		4
        /*0040*/ 	.byte	0x03, 0x5f
        /*0042*/ 	.short	0x0101


	//----- nvinfo : EIATTR_VRC_CTA_INIT_COUNT
	.align		4
        /*0044*/ 	.byte	0x02, 0x4a
	.zero		1
	.zero		1


	//----- nvinfo : EIATTR_EXIT_INSTR_OFFSETS
	.align		4
        /*0048*/ 	.byte	0x04, 0x1c
        /*004a*/ 	.short	(.L_1997 - .L_1996)


	//   ....[0]....
.L_1996:
        /*004c*/ 	.word	0x00000b60


	//   ....[1]....
        /*0050*/ 	.word	0x00000bb0


	//   ....[2]....
        /*0054*/ 	.word	0x00000e50


	//----- nvinfo : EIATTR_MAX_THREADS
	.align		4
.L_1997:
        /*0058*/ 	.byte	0x04, 0x05
        /*005a*/ 	.short	(.L_1999 - .L_1998)
.L_1998:
        /*005c*/ 	.word	0x00000080
        /*0060*/ 	.word	0x00000001
        /*0064*/ 	.word	0x00000001


	//----- nvinfo : EIATTR_CRS_STACK_SIZE
	.align		4
.L_1999:
        /*0068*/ 	.byte	0x04, 0x1e
        /*006a*/ 	.short	(.L_2001 - .L_2000)
.L_2000:
        /*006c*/ 	.word	0x00000000


	//----- nvinfo : EIATTR_CBANK_PARAM_SIZE
	.align		4
.L_2001:
        /*0070*/ 	.byte	0x03, 0x19
        /*0072*/ 	.short	0x0018


	//----- nvinfo : EIATTR_PARAM_CBANK
	.align		4
        /*0074*/ 	.byte	0x04, 0x0a
        /*0076*/ 	.short	(.L_2003 - .L_2002)
	.align		4
.L_2002:
        /*0078*/ 	.word	index@(.nv.constant0._ZN2at6native29vectorized_elementwise_kernelILi4ENS0_13AUnaryFunctorIN3c104HalfES4_S4_NS0_15binary_internal10DivFunctorIS4_EEEESt5arrayIPcLm2EEEEviT0_T1_)
        /*007c*/ 	.short	0x0380
        /*007e*/ 	.short	0x0018


	//----- nvinfo : EIATTR_SW_WAR
	.align		4
.L_2003:
        /*0080*/ 	.byte	0x04, 0x36
        /*0082*/ 	.short	(.L_2005 - .L_2004)
.L_2004:
        /*0084*/ 	.word	0x00000008
.L_2005:


//--------------------- .nv.info._ZN2at6native29vectorized_elementwise_kernelILi8ENS0_13AUnaryFunctorIN3c104HalfES4_S4_NS0_15binary_internal10DivFunctorIS4_EEEESt5arrayIPcLm2EEEEviT0_T1_ --------------------------
	.section	.nv.info._ZN2at6native29vectorized_elementwise_kernelILi8ENS0_13AUnaryFunctorIN3c104HalfES4_S4_NS0_15binary_internal10DivFunctorIS4_EEEESt5arrayIPcLm2EEEEviT0_T1_,"",@"SHT_CUDA_INFO"
	.sectionflags	@""
	.align	4


	//----- nvinfo : EIATTR_CUDA_API_VERSION
	.align		4
        /*0000*/ 	.byte	0x04, 0x37
        /*0002*/ 	.short	(.L_2007 - .L_2006)
.L_2006:
        /*0004*/ 	.word	0x00000082


	//----- nvinfo : EIATTR_KPARAM_INFO
	.align		4
.L_2007:
        /*0008*/ 	.byte	0x04, 0x17
        /*000a*/ 	.short	(.L_2009 - .L_2008)
.L_2008:
        /*000c*/ 	.word	0x00000000
        /*0010*/ 	.short	0x0002
        /*0012*/ 	.short	0x0008
        /*0014*/ 	.byte	0x00, 0xf0, 0x41, 0x00


	//----- nvinfo : EIATTR_KPARAM_INFO
	.align		4
.L_2009:
        /*0018*/ 	.byte	0x04, 0x17
        /*001a*/ 	.short	(.L_2011 - .L_2010)
.L_2010:
        /*001c*/ 	.word	0x00000000
        /*0020*/ 	.short	0x0001
        /*0022*/ 	.short	0x0004
        /*0024*/ 	.byte	0x00, 0xf0, 0x11, 0x00


	//----- nvinfo : EIATTR_KPARAM_INFO
	.align		4
.L_2011:
        /*0028*/ 	.byte	0x04, 0x17
        /*002a*/ 	.short	(.L_2013 - .L_2012)
.L_2012:
        /*002c*/ 	.word	0x00000000
        /*0030*/ 	.short	0x0000
        /*0032*/ 	.short	0x0000
        /*0034*/ 	.byte	0x00, 0xf0, 0x11, 0x00


	//----- nvinfo : EIATTR_SPARSE_MMA_MASK
	.align		4
.L_2013:
        /*0038*/ 	.byte	0x03, 0x50
        /*003a*/ 	.short	0x0000


	//----- nvinfo : EIATTR_MAXREG_COUNT
	.align		4
        /*003c*/ 	.byte	0x03, 0x1b
        /*003e*/ 	.short	0x00ff


	//----- nvinfo : EIATTR_MERCURY_ISA_VERSION
	.align		4
        /*0040*/ 	.byte	0x03, 0x5f
        /*0042*/ 	.short	0x0101


	//----- nvinfo : EIATTR_VRC_CTA_INIT_COUNT
	.align		4
        /*0044*/ 	.byte	0x02, 0x4a
	.zero		1
	.zero		1


	//----- nvinfo : EIATTR_EXIT_INSTR_OFFSETS
	.align		4
        /*0048*/ 	.byte	0x04, 0x1c
        /*004a*/ 	.short	(.L_2015 - .L_2014)


	//   ....[0]....
.L_2014:
        /*004c*/ 	.word	0x00000010


	//----- nvinfo : EIATTR_MAX_THREADS
	.align		4
.L_2015:
        /*0050*/ 	.byte	0x04, 0x05
        /*0052*/ 	.short	(.L_2017 - .L_2016)
.L_2016:
        /*0054*/ 	.word	0x00000080
        /*0058*/ 	.word	0x00000001
        /*005c*/ 	.word	0x00000001


	//----- nvinfo : EIATTR_CBANK_PARAM_SIZE
	.align		4
.L_2017:
        /*0060*/ 	.byte	0x03, 0x19
        /*0062*/ 	.short	0x0018


	//----- nvinfo : EIATTR_PARAM_CBANK
	.align		4
        /*0064*/ 	.byte	0x04, 0x0a
        /*0066*/ 	.short	(.L_2019 - .L_2018)
	.align		4
.L_2018:
        /*0068*/ 	.word	index@(.nv.constant0._ZN2at6native29vectorized_elementwise_kernelILi8ENS0_13AUnaryFunctorIN3c104HalfES4_S4_NS0_15binary_internal10DivFunctorIS4_EEEESt5arrayIPcLm2EEEEviT0_T1_)
        /*006c*/ 	.short	0x0380
        /*006e*/ 	.short	0x0018


	//----- nvinfo : EIATTR_SW_WAR
	.align		4
.L_2019:
        /*0070*/ 	.byte	0x04, 0x36
        /*0072*/ 	.short	(.L_2021 - .L_2020)
.L_2020:
        /*0074*/ 	.word	0x00000008
.L_2021:


//--------------------- .nv.info._ZN2at6native18elementwise_kernelILi128ELi4EZNS0_15gpu_kernel_implINS0_13BinaryFunctorIN3c107complexIfEES6_S6_NS0_15binary_internal10DivFunctorIS6_EEEEEEvRNS_18TensorIteratorBaseERKT_EUliE_EEviT1_ --------------------------
	.section	.nv.info._ZN2at6native18elementwise_kernelILi128ELi4EZNS0_15gpu_kernel_implINS0_13BinaryFunctorIN3c107complexIfEES6_S6_NS0_15binary_internal10DivFunctorIS6_EEEEEEvRNS_18TensorIteratorBaseERKT_EUliE_EEviT1_,"",@"SHT_CUDA_INFO"
	.sectionflags	@""
	.align	4


	//----- nvinfo : EIATTR_CUDA_API_VERSION
	.align		4
        /*0000*/ 	.byte	0x04, 0x37
        /*0002*/ 	.short	(.L_2023 - .L_2022)
.L_2022:
        /*0004*/ 	.word	0x00000082


	//----- nvinfo : EIATTR_KPARAM_INFO
	.align		4
.L_2023:
        /*0008*/ 	.byte	0x04, 0x17
        /*000a*/ 	.short	(.L_2025 - .L_2024)
.L_2024:
        /*000c*/ 	.word	0x00000000
        /*0010*/ 	.short	0x0001
        /*0012*/ 	.short	0x0008
        /*0014*/ 	.byte	0x00, 0xf0, 0x21, 0x0a


	//----- nvinfo : EIATTR_KPARAM_INFO
	.align		4
.L_2025:
        /*0018*/ 	.byte	0x04, 0x17
        /*001a*/ 	.short	(.L_2027 - .L_2026)
.L_2026:
        /*001c*/ 	.word	0x00000000
        /*0020*/ 	.short	0x0000
        /*0022*/ 	.short	0x0000
        /*0024*/ 	.byte	0x00, 0xf0, 0x11, 0x00


	//----- nvinfo : EIATTR_SPARSE_MMA_MASK
	.align		4
.L_2027:
        /*0028*/ 	.byte	0x03, 0x50
        /*002a*/ 	.short	0x0000


	//----- nvinfo : EIATTR_MAXREG_COUNT
	.align		4
        /*002c*/ 	.byte	0x03, 0x1b
        /*002e*/ 	.short	0x0080


	//----- nvinfo : EIATTR_EXTERNS
	.align		4
        /*0030*/ 	.byte	0x04, 0x0f
        /*0032*/ 	.short	(.L_2029 - .L_2028)


	//   ....[0]....
	.align		4
.L_2028:
        /*0034*/ 	.word	index@(__assertfail)


	//----- nvinfo : EIATTR_MERCURY_ISA_VERSION
	.align		4
.L_2029:
        /*0038*/ 	.byte	0x03, 0x5f
        /*003a*/ 	.short	0x0101


	//----- nvinfo : EIATTR_VRC_CTA_INIT_COUNT
	.align		4
        /*003c*/ 	.byte	0x02, 0x4a
	.zero		1
	.zero		1


	//----- nvinfo : EIATTR_SYSCALL_OFFSETS
	.align		4
        /*0040*/ 	.byte	0x04, 0x46
        /*0042*/ 	.short	(.L_2031 - .L_2030)


	//   ....[0]....
.L_2030:
        /*0044*/ 	.word	0x00002620


	//   ....[1]....
        /*0048*/ 	.word	0x00003650


	//   ....[2]....
        /*004c*/ 	.word	0x00004670


	//   ....[3]....
        /*0050*/ 	.word	0x00006dd0


	//   ....[4]....
        /*0054*/ 	.word	0x00007e00


	//   ....[5]....
        /*0058*/ 	.word	0x00008c70


	//   ....[6]....
        /*005c*/ 	.word	0x0000b4e0


	//   ....[7]....
        /*0060*/ 	.word	0x0000c510


	//   ....[8]....
        /*0064*/ 	.word	0x0000d380


	//   ....[9]....
        /*0068*/ 	.word	0x0000fc10


	//   ....[10]....
        /*006c*/ 	.word	0x00010c40


	//   ....[11]....
        /*0070*/ 	.word	0x00011a80


	//----- nvinfo : EIATTR_EXIT_INSTR_OFFSETS
	.align		4
.L_2031:
        /*0074*/ 	.byte	0x04, 0x1c
        /*0076*/ 	.short	(.L_2033 - .L_2032)


	//   ....[0]....
.L_2032:
        /*0078*/ 	.word	0x0000d630


	//   ....[1]....
        /*007c*/ 	.word	0x00010fb0


	//   ....[2]....
        /*0080*/ 	.word	0x00010ff0


	//   ....[3]....
        /*0084*/ 	.word	0x00011080


	//   ....[4]....
        /*0088*/ 	.word	0x000110b0


	//   ....[5]....
        /*008c*/ 	.word	0x000110e0


	//   ....[6]....
        /*0090*/ 	.word	0x00011160


	//   ....[7]....
        /*0094*/ 	.word	0x00011190


	//   ....[8]....
        /*0098*/ 	.word	0x00011210


	//   ....[9]....
        /*009c*/ 	.word	0x00011240


	//   ....[10]....
        /*00a0*/ 	.word	0x00011280


	//   ....[11]....
        /*00a4*/ 	.word	0x00011350


	//   ....[12]....
        /*00a8*/ 	.word	0x000114b0


	//   ....[13]....
        /*00ac*/ 	.word	0x00011610


	//   ....[14]....
        /*00b0*/ 	.word	0x00011760


	//   ....[15]....
        /*00b4*/ 	.word	0x00011790


	//   ....[16]....
        /*00b8*/ 	.word	0x000117c0


	//   ....[17]....
        /*00bc*/ 	.word	0x00011880


	//   ....[18]....
        /*00c0*/ 	.word	0x00011920


	//   ....[19]....
        /*00c4*/ 	.word	0x00011a90


	//   ....[20]....
        /*00c8*/ 	.word	0x00011b90


	//   ....[21]....
        /*00cc*/ 	.word	0x00011cc0


	//   ....[22]....
        /*00d0*/ 	.word	0x00011cf0


	//----- nvinfo : EIATTR_MAX_THREADS
	.align		4
.L_2033:
        /*00d4*/ 	.byte	0x04, 0x05
        /*00d6*/ 	.short	(.L_2035 - .L_2034)
.L_2034:
        /*00d8*/ 	.word	0x00000080
        /*00dc*/ 	.word	0x00000001
        /*00e0*/ 	.word	0x00000001


	//----- nvinfo : EIATTR_CRS_STACK_SIZE
	.align		4
.L_2035:
        /*00e4*/ 	.byte	0x04, 0x1e
        /*00e6*/ 	.short	(.L_2037 - .L_2036)
.L_2036:
        /*00e8*/ 	.word	0x00000000


	//----- nvinfo : EIATTR_CBANK_PARAM_SIZE
	.align		4
.L_2037:
        /*00ec*/ 	.byte	0x03, 0x19
        /*00ee*/ 	.short	0x0290


	//----- nvinfo : EIATTR_PARAM_CBANK
	.align		4
        /*00f0*/ 	.byte	0x04, 0x0a
        /*00f2*/ 	.short	(.L_2039 - .L_2038)
	.align		4
.L_2038:
        /*00f4*/ 	.word	index@(.nv.constant0._ZN2at6native18elementwise_kernelILi128ELi4EZNS0_15gpu_kernel_implINS0_13BinaryFunctorIN3c107complexIfEES6_S6_NS0_15binary_internal10DivFunctorIS6_EEEEEEvRNS_18TensorIteratorBaseERKT_EUliE_EEviT1_)
        /*00f8*/ 	.short	0x0380
        /*00fa*/ 	.short	0x0290


	//----- nvinfo : EIATTR_SW_WAR
	.align		4
.L_2039:
        /*00fc*/ 	.byte	0x04, 0x36
        /*00fe*/ 	.short	(.L_2041 - .L_2040)
.L_2040:
        /*0100*/ 	.word	0x00000008
.L_2041:


//--------------------- .nv.info._ZN2at6native27unrolled_elementwise_kernelINS0_13BinaryFunctorIN3c107complexIfEES5_S5_NS0_15binary_internal10DivFunctorIS5_EEEESt5arrayIPcLm3EELi4E23TrivialOffsetCalculatorILi2EjESD_ILi1EjENS0_6memory12LoadWithCastILi2EEENSG_13StoreWithCastILi1EEEEEviT_T0_T2_T3_T4_T5_ --------------------------
	.section	.nv.info._ZN2at6native27unrolled_elementwise_kernelINS0_13BinaryFunctorIN3c107complexIfEES5_S5_NS0_15binary_internal10DivFunctorIS5_EEEESt5arrayIPcLm3EELi4E23TrivialOffsetCalculatorILi2EjESD_ILi1EjENS0_6memory12LoadWithCastILi2EEENSG_13StoreWithCastILi1EEEEEviT_T0_T2_T3_T4_T5_,"",@"SHT_CUDA_INFO"
	.sectionflags	@""
	.align	4


	//----- nvinfo : EIATTR_CUDA_API_VERSION
	.align		4
        /*0000*/ 	.byte	0x04, 0x37
        /*0002*/ 	.short	(.L_2043 - .L_2042)
.L_2042:
        /*0004*/ 	.word	0x00000082


	//----- nvinfo : EIATTR_KPARAM_INFO
	.align		4
.L_2043:
        /*0008*/ 	.byte	0x04, 0x17
        /*000a*/ 	.short	(.L_2045 - .L_2044)
.L_2044:
        /*000c*/ 	.word	0x00000000
        /*0010*/ 	.short	0x0006
        /*0012*/ 	.short	0x0030
        /*0014*/ 	.byte	0x00, 0xf0, 0x21, 0x00


	//----- nvinfo : EIATTR_KPARAM_INFO
	.align		4
.L_2045:
        /*0018*/ 	.byte	0x04, 0x17
        /*001a*/ 	.short	(.L_2047 - .L_2046)
.L_2046:
        /*001c*/ 	.word	0x00000000
        /*0020*/ 	.short	0x0005
        /*0022*/ 	.short	0x0024
        /*0024*/ 	.byte	0x00, 0xf0, 0x31, 0x00


	//----- nvinfo : EIATTR_KPARAM_INFO
	.align		4
.L_2047:
        /*0028*/ 	.byte	0x04, 0x17
        /*002a*/ 	.short	(.L_2049 - .L_2048)
.L_2048:
        /*002c*/ 	.word	0x00000000
        /*0030*/ 	.short	0x0004
        /*0032*/ 	.short	0x0021
        /*0034*/ 	.byte	0x00, 0xf0, 0x05, 0x00


	//----- nvinfo : EIATTR_KPARAM_INFO
	.align		4
.L_2049:
        /*0038*/ 	.byte	0x04, 0x17
        /*003a*/ 	.short	(.L_2051 - .L_2050)
.L_2050:
        /*003c*/ 	.word	0x00000000
        /*0040*/ 	.short	0x0003
        /*0042*/ 	.short	0x0020
        /*0044*/ 	.byte	0x00, 0xf0, 0x05, 0x00


	//----- nvinfo : EIATTR_KPARAM_INFO
	.align		4
.L_2051:
        /*0048*/ 	.byte	0x04, 0x17
        /*004a*/ 	.short	(.L_2053 - .L_2052)
.L_2052:
        /*004c*/ 	.word	0x00000000
        /*0050*/ 	.short	0x0002
        /*0052*/ 	.short	0x0008
        /*0054*/ 	.byte	0x00, 0xf0, 0x61, 0x00


	//----- nvinfo : EIATTR_KPARAM_INFO
	.align		4
.L_2053:
        /*0058*/ 	.byte	0x04, 0x17
        /*005a*/ 	.short	(.L_2055 - .L_2054)
.L_2054:
        /*005c*/ 	.word	0x00000000
        /*0060*/ 	.short	0x0001
        /*0062*/ 	.short	0x0004
        /*0064*/ 	.byte	0x00, 0xf0, 0x05, 0x00


	//----- nvinfo : EIATTR_KPARAM_INFO
	.align		4
.L_2055:
        /*0068*/ 	.byte	0x04, 0x17
        /*006a*/ 	.short	(.L_2057 - .L_2056)
.L_2056:
        /*006c*/ 	.word	0x00000000
        /*0070*/ 	.short	0x0000
        /*0072*/ 	.short	0x0000
        /*0074*/ 	.byte	0x00, 0xf0, 0x11, 0x00


	//----- nvinfo : EIATTR_SPARSE_MMA_MASK
	.align		4
.L_2057:
        /*0078*/ 	.byte	0x03, 0x50
        /*007a*/ 	.short	0x0000


	//----- nvinfo : EIATTR_MAXREG_COUNT
	.align		4
        /*007c*/ 	.byte	0x03, 0x1b
        /*007e*/ 	.short	0x00ff


	//----- nvinfo : EIATTR_EXTERNS
	.align		4
        /*0080*/ 	.byte	0x04, 0x0f
        /*0082*/ 	.short	(.L_2059 - .L_2058)


	//   ....[0]....
	.align		4
.L_2058:
        /*0084*/ 	.word	index@(__assertfail)


	//----- nvinfo : EIATTR_MERCURY_ISA_VERSION
	.align		4
.L_2059:
        /*0088*/ 	.byte	0x03, 0x5f
        /*008a*/ 	.short	0x0101


	//----- nvinfo : EIATTR_VRC_CTA_INIT_COUNT
	.align		4
        /*008c*/ 	.byte	0x02, 0x4a
	.zero		1
	.zero		1


	//----- nvinfo : EIATTR_SYSCALL_OFFSETS
	.align		4
        /*0090*/ 	.byte	0x04, 0x46
        /*0092*/ 	.short	(.L_2061 - .L_2060)


	//   ....[0]....
.L_2060:
        /*0094*/ 	.word	0x00001010


	//   ....[1]....
        /*0098*/ 	.word	0x00002070


	//   ....[2]....
        /*009c*/ 	.word	0x000031e0


	//   ....[3]....
        /*00a0*/ 	.word	0x00004240


	//   ....[4]....
        /*00a4*/ 	.word	0x00005320


	//   ....[5]....
        /*00a8*/ 	.word	0x00006380


	//   ....[6]....
        /*00ac*/ 	.word	0x00007460


	//   ....[7]....
        /*00b0*/ 	.word	0x000083d0


	//   ....[8]....
        /*00b4*/ 	.word	0x00009b90


	//   ....[9]....
        /*00b8*/ 	.word	0x0000a980


	//   ....[10]....
        /*00bc*/ 	.word	0x0000b830


	//   ....[11]....
        /*00c0*/ 	.word	0x0000c6e0


	//----- nvinfo : EIATTR_EXIT_INSTR_OFFSETS
	.align		4
.L_2061:
        /*00c4*/ 	.byte	0x04, 0x1c
        /*00c6*/ 	.short	(.L_2063 - .L_2062)


	//   ....[0]....
.L_2062:
        /*00c8*/ 	.word	0x0000bad0


	//   ....[1]....
        /*00cc*/ 	.word	0x0000bc10


	//   ....[2]....
        /*00d0*/ 	.word	0x0000bc50


	//   ....[3]....
        /*00d4*/ 	.word	0x0000bce0


	//   ....[4]....
        /*00d8*/ 	.word	0x0000bd10


	//   ....[5]....
        /*00dc*/ 	.word	0x0000bd40


	//   ....[6]....
        /*00e0*/ 	.word	0x0000bdc0


	//   ....[7]....
        /*00e4*/ 	.word	0x0000bdf0


	//   ....[8]....
        /*00e8*/ 	.word	0x0000be70


	//   ....[9]....
        /*00ec*/ 	.word	0x0000bea0


	//   ....[10]....
        /*00f0*/ 	.word	0x0000bee0


	//   ....[11]....
        /*00f4*/ 	.word	0x0000bfb0


	//   ....[12]....
        /*00f8*/ 	.word	0x0000c110


	//   ....[13]....
        /*00fc*/ 	.word	0x0000c270


	//   ....[14]....
        /*0100*/ 	.word	0x0000c3c0


	//   ....[15]....
        /*0104*/ 	.word	0x0000c3f0


	//   ....[16]....
        /*0108*/ 	.word	0x0000c420


	//   ....[17]....
        /*010c*/ 	.word	0x0000c4e0


	//   ....[18]....
        /*0110*/ 	.word	0x0000c580


	//   ....[19]....
        /*0114*/ 	.word	0x0000c6f0


	//   ....[20]....
        /*0118*/ 	.word	0x0000c7f0


	//   ....[21]....
        /*011c*/ 	.word	0x0000c920


	//   ....[22]....
        /*0120*/ 	.word	0x0000c950


	//----- nvinfo : EIATTR_MAX_THREADS
	.align		4
.L_2063:
        /*0124*/ 	.byte	0x04, 0x05
        /*0126*/ 	.short	(.L_2065 - .L_2064)
.L_2064:
        /*0128*/ 	.word	0x00000080
        /*012c*/ 	.word	0x00000001
        /*0130*/ 	.word	0x00000001


	//----- nvinfo : EIATTR_CRS_STACK_SIZE
	.align		4
.L_2065:
        /*0134*/ 	.byte	0x04, 0x1e
        /*0136*/ 	.short	(.L_2067 - .L_2066)
.L_2066:
        /*0138*/ 	.word	0x00000000


	//----- nvinfo : EIATTR_CBANK_PARAM_SIZE
	.align		4
.L_2067:
        /*013c*/ 	.byte	0x03, 0x19
        /*013e*/ 	.short	0x0038


	//----- nvinfo : EIATTR_PARAM_CBANK
	.align		4
        /*0140*/ 	.byte	0x04, 0x0a
        /*0142*/ 	.short	(.L_2069 - .L_2068)
	.align		4
.L_2068:
        /*0144*/ 	.word	index@(.nv.constant0._ZN2at6native27unrolled_elementwise_kernelINS0_13BinaryFunctorIN3c107complexIfEES5_S5_NS0_15binary_internal10DivFunctorIS5_EEEESt5arrayIPcLm3EELi4E23TrivialOffsetCalculatorILi2EjESD_ILi1EjENS0_6memory12LoadWithCastILi2EEENSG_13StoreWithCastILi1EEEEEviT_T0_T2_T3_T4_T5_)
        /*0148*/ 	.short	0x0380
        /*014a*/ 	.short	0x0038


	//----- nvinfo : EIATTR_SW_WAR
	.align		4
.L_2069:
        /*014c*/ 	.byte	0x04, 0x36
        /*014e*/ 	.short	(.L_2071 - .L_2070)
.L_2070:
        /*0150*/ 	.word	0x00000008
.L_2071:


//--------------------- .nv.info._ZN2at6native18elementwise_kernelILi128ELi2EZNS0_22gpu_kernel_impl_nocastINS0_13BinaryFunctorIN3c107complexIfEES6_S6_NS0_15binary_internal10DivFunctorIS6_EEEEEEvRNS_18TensorIteratorBaseERKT_EUliE_EEviT1_ --------------------------
	.section	.nv.info._ZN2at6native18elementwise_kernelILi128ELi2EZNS0_22gpu_kernel_impl_nocastINS0_13BinaryFunctorIN3c107complexIfEES6_S6_NS0_15binary_internal10DivFunctorIS6_EEEEEEvRNS_18TensorIteratorBaseERKT_EUliE_EEviT1_,"",@"SHT_CUDA_INFO"
	.sectionflags	@""
	.align	4


	//----- nvinfo : EIATTR_CUDA_API_VERSION
	.align		4
        /*0000*/ 	.byte	0x04, 0x37
        /*0002*/ 	.short	(.L_2073 - .L_2072)
.L_2072:
        /*0004*/ 	.word	0x00000082


	//----- nvinfo : EIATTR_KPARAM_INFO
	.align		4
.L_2073:
        /*0008*/ 	.byte	0x04, 0x17
        /*000a*/ 	.short	(.L_2075 - .L_2074)
.L_2074:
        /*000c*/ 	.word	0x00000000
        /*0010*/ 	.short	0x0001
        /*0012*/ 	.short	0x0008
        /*0014*/ 	.byte	0x00, 0xf0, 0x21, 0x0a


	//----- nvinfo : EIATTR_KPARAM_INFO
	.align		4
.L_2075:
        /*0018*/ 	.byte	0x04, 0x17
        /*001a*/ 	.short	(.L_2077 - .L_2076)
.L_2076:
        /*001c*/ 	.word	0x00000000
        /*0020*/ 	.short	0x0000
        /*0022*/ 	.short	0x0000
        /*0024*/ 	.byte	0x00, 0xf0, 0x11, 0x00


	//----- nvinfo : EIATTR_SPARSE_MMA_MASK
	.align		4
.L_2077:
        /*0028*/ 	.byte	0x03, 0x50
        /*002a*/ 	.short	0x0000


	//----- nvinfo : EIATTR_MAXREG_COUNT
	.align		4
        /*002c*/ 	.byte	0x03, 0x1b
        /*002e*/ 	.short	0x0080


	//----- nvinfo : EIATTR_MERCURY_ISA_VERSION
	.align		4
        /*0030*/ 	.byte	0x03, 0x5f
        /*0032*/ 	.short	0x0101


	//----- nvinfo : EIATTR_VRC_CTA_INIT_COUNT
	.align		4
        /*0034*/ 	.byte	0x02, 0x4a
	.zero		1
	.zero		1


	//----- nvinfo : EIATTR_EXIT_INSTR_OFFSETS
	.align		4
        /*0038*/ 	.byte	0x04, 0x1c
        /*003a*/ 	.short	(.L_2079 - .L_2078)


	//   ....[0]....
.L_2078:
        /*003c*/ 	.word	0x00000330


	//   ....[1]....
        /*0040*/ 	.word	0x00000480


	//   ....[2]....
        /*0044*/ 	.word	0x00000500


	//   ....[3]....
        /*0048*/ 	.word	0x000005b0


	//   ....[4]....
        /*004c*/ 	.word	0x00001ec0


	//   ....[5]....
        /*0050*/ 	.word	0x00003730


	//----- nvinfo : EIATTR_MAX_THREADS
	.align		4
.L_2079:
        /*0054*/ 	.byte	0x04, 0x05
        /*0056*/ 	.short	(.L_2081 - .L_2080)
.L_2080:
        /*0058*/ 	.word	0x00000080
        /*005c*/ 	.word	0x00000001
        /*0060*/ 	.word	0x00000001


	//----- nvinfo : EIATTR_CRS_STACK_SIZE
	.align		4
.L_2081:
        /*0064*/ 	.byte	0x04, 0x1e
        /*0066*/ 	.short	(.L_2083 - .L_2082)
.L_2082:
        /*0068*/ 	.word	0x00000000


	//----- nvinfo : EIATTR_CBANK_PARAM_SIZE
	.align		4
.L_2083:
        /*006c*/ 	.byte	0x03, 0x19
        /*006e*/ 	.short	0x0290


	//----- nvinfo : EIATTR_PARAM_CBANK
	.align		4
        /*0070*/ 	.byte	0x04, 0x0a
        /*0072*/ 	.short	(.L_2085 - .L_2084)
	.align		4
.L_2084:
        /*0074*/ 	.word	index@(.nv.constant0._ZN2at6native18elementwise_kernelILi128ELi2EZNS0_22gpu_kernel_impl_nocastINS0_13BinaryFunctorIN3c107complexIfEES6_S6_NS0_15binary_internal10DivFunctorIS6_EEEEEEvRNS_18TensorIteratorBaseERKT_EUliE_EEviT1_)
        /*0078*/ 	.short	0x0380
        /*007a*/ 	.short	0x0290


	//----- nvinfo : EIATTR_SW_WAR
	.align		4
.L_2085:
        /*007c*/ 	.byte	0x04, 0x36
        /*007e*/ 	.short	(.L_2087 - .L_2086)
.L_2086:
        /*0080*/ 	.word	0x00000008
.L_2087:


//--------------------- .nv.info._ZN2at6native27unrolled_elementwise_kernelINS0_13BinaryFunctorIN3c107complexIfEES5_S5_NS0_15binary_internal10DivFunctorIS5_EEEESt5arrayIPcLm3EELi4E23TrivialOffsetCalculatorILi2EjESD_ILi1EjENS0_6memory15LoadWithoutCastENSG_16StoreWithoutCastEEEviT_T0_T2_T3_T4_T5_ --------------------------
	.section	.nv.info._ZN2at6native27unrolled_elementwise_kernelINS0_13BinaryFunctorIN3c107complexIfEES5_S5_NS0_15binary_internal10DivFunctorIS5_EEEESt5arrayIPcLm3EELi4E23TrivialOffsetCalculatorILi2EjESD_ILi1EjENS0_6memory15LoadWithoutCastENSG_16StoreWithoutCastEEEviT_T0_T2_T3_T4_T5_,"",@"SHT_CUDA_INFO"
	.sectionflags	@""
	.align	4


	//----- nvinfo : EIATTR_CUDA_API_VERSION
	.align		4
        /*0000*/ 	.byte	0x04, 0x37
        /*0002*/ 	.short	(.L_2089 - .L_2088)
.L_2088:
        /*0004*/ 	.word	0x00000082


	//----- nvinfo : EIATTR_KPARAM_INFO
	.align		4
.L_2089:
        /*0008*/ 	.byte	0x04, 0x17
        /*000a*/ 	.short	(.L_2091 - .L_2090)
.L_2090:
        /*000c*/ 	.word	0x00000000
        /*0010*/ 	.short	0x0006
        /*0012*/ 	.short	0x0023
        /*0014*/ 	.byte	0x00, 0xf0, 0x05, 0x00


	//----- nvinfo : EIATTR_KPARAM_INFO
	.align		4
.L_2091:
        /*0018*/ 	.byte	0x04, 0x17
        /*001a*/ 	.short	(.L_2093 - .L_2092)
.L_2092:
        /*001c*/ 	.word	0x00000000
        /*0020*/ 	.short	0x0005
        /*0022*/ 	.short	0x0022
        /*0024*/ 	.byte	0x00, 0xf0, 0x05, 0x00


	//----- nvinfo : EIATTR_KPARAM_INFO
	.align		4
.L_2093:
        /*0028*/ 	.byte	0x04, 0x17
        /*002a*/ 	.short	(.L_2095 - .L_2094)
.L_2094:
        /*002c*/ 	.word	0x00000000
        /*0030*/ 	.short	0x0004
        /*0032*/ 	.short	0x0021
        /*0034*/ 	.byte	0x00, 0xf0, 0x05, 0x00


	//----- nvinfo : EIATTR_KPARAM_INFO
	.align		4
.L_2095:
        /*0038*/ 	.byte	0x04, 0x17
        /*003a*/ 	.short	(.L_2097 - .L_2096)
.L_2096:
        /*003c*/ 	.word	0x00000000
        /*0040*/ 	.short	0x0003
        /*0042*/ 	.short	0x0020
        /*0044*/ 	.byte	0x00, 0xf0, 0x05, 0x00


	//----- nvinfo : EIATTR_KPARAM_INFO
	.align		4
.L_2097:
        /*0048*/ 	.byte	0x04, 0x17
        /*004a*/ 	.short	(.L_2099 - .L_2098)
.L_2098:
        /*004c*/ 	.word	0x00000000
        /*0050*/ 	.short	0x0002
        /*0052*/ 	.short	0x0008
        /*0054*/ 	.byte	0x00, 0xf0, 0x61, 0x00


	//----- nvinfo : EIATTR_KPARAM_INFO
	.align		4
.L_2099:
        /*0058*/ 	.byte	0x04, 0x17
        /*005a*/ 	.short	(.L_2101 - .L_2100)
.L_2100:
        /*005c*/ 	.word	0x00000000
        /*0060*/ 	.short	0x0001
        /*0062*/ 	.short	0x0004
        /*0064*/ 	.byte	0x00, 0xf0, 0x05, 0x00


	//----- nvinfo : EIATTR_KPARAM_INFO
	.align		4
.L_2101:
        /*0068*/ 	.byte	0x04, 0x17
        /*006a*/ 	.short	(.L_2103 - .L_2102)
.L_2102:
        /*006c*/ 	.word	0x00000000
        /*0070*/ 	.short	0x0000
        /*0072*/ 	.short	0x0000
        /*0074*/ 	.byte	0x00, 0xf0, 0x11, 0x00


	//----- nvinfo : EIATTR_SPARSE_MMA_MASK
	.align		4
.L_2103:
        /*0078*/ 	.byte	0x03, 0x50
        /*007a*/ 	.short	0x0000


	//----- nvinfo : EIATTR_MAXREG_COUNT
	.align		4
        /*007c*/ 	.byte	0x03, 0x1b
        /*007e*/ 	.short	0x00ff


	//----- nvinfo : EIATTR_MERCURY_ISA_VERSION
	.align		4
        /*0080*/ 	.byte	0x03, 0x5f
        /*0082*/ 	.short	0x0101


	//----- nvinfo : EIATTR_VRC_CTA_INIT_COUNT
	.align		4
        /*0084*/ 	.byte	0x02, 0x4a
	.zero		1
	.zero		1


	//----- nvinfo : EIATTR_EXIT_INSTR_OFFSETS
	.align		4
        /*0088*/ 	.byte	0x04, 0x1c
        /*008a*/ 	.short	(.L_2105 - .L_2104)


	//   ....[0]....
.L_2104:
        /*008c*/ 	.word	0x00000d10


	//   ....[1]....
        /*0090*/ 	.word	0x00000d60


	//----- nvinfo : EIATTR_MAX_THREADS
	.align		4
.L_2105:
        /*0094*/ 	.byte	0x04, 0x05
        /*0096*/ 	.short	(.L_2107 - .L_2106)
.L_2106:
        /*0098*/ 	.word	0x00000080
        /*009c*/ 	.word	0x00000001
        /*00a0*/ 	.word	0x00000001


	//----- nvinfo : EIATTR_CRS_STACK_SIZE
	.align		4
.L_2107:
        /*00a4*/ 	.byte	0x04, 0x1e
        /*00a6*/ 	.short	(.L_2109 - .L_2108)
.L_2108:
        /*00a8*/ 	.word	0x00000000


	//----- nvinfo : EIATTR_CBANK_PARAM_SIZE
	.align		4
.L_2109:
        /*00ac*/ 	.byte	0x03, 0x19
        /*00ae*/ 	.short	0x0024


	//----- nvinfo : EIATTR_PARAM_CBANK
	.align		4
        /*00b0*/ 	.byte	0x04, 0x0a
        /*00b2*/ 	.short	(.L_2111 - .L_2110)
	.align		4
.L_2110:
        /*00b4*/ 	.word	index@(.nv.constant0._ZN2at6native27unrolled_elementwise_kernelINS0_13BinaryFunctorIN3c107complexIfEES5_S5_NS0_15binary_internal10DivFunctorIS5_EEEESt5arrayIPcLm3EELi4E23TrivialOffsetCalculatorILi2EjESD_ILi1EjENS0_6memory15LoadWithoutCastENSG_16StoreWithoutCastEEEviT_T0_T2_T3_T4_T5_)
        /*00b8*/ 	.short	0x0380
        /*00ba*/ 	.short	0x0024


	//----- nvinfo : EIATTR_SW_WAR
	.align		4
.L_2111:
        /*00bc*/ 	.byte	0x04, 0x36
        /*00be*/ 	.short	(.L_2113 - .L_2112)
.L_2112:
        /*00c0*/ 	.word	0x00000008
.L_2113:


//--------------------- .nv.info._ZN2at6native29vectorized_elementwise_kernelILi2ENS0_13BinaryFunctorIN3c107complexIfEES5_S5_NS0_15binary_internal10DivFunctorIS5_EEEESt5arrayIPcLm3EEEEviT0_T1_ --------------------------
	.section	.nv.info._ZN2at6native29vectorized_elementwise_kernelILi2ENS0_13BinaryFunctorIN3c107complexIfEES5_S5_NS0_15binary_internal10DivFunctorIS5_EEEESt5arrayIPcLm3EEEEviT0_T1_,"",@"SHT_CUDA_INFO"
	.sectionflags	@""
	.align	4


	//----- nvinfo : EIATTR_CUDA_API_VERSION
	.align		4
        /*0000*/ 	.byte	0x04, 0x37
        /*0002*/ 	.short	(.L_2115 - .L_2114)
.L_2114:
        /*0004*/ 	.word	0x00000082


	//----- nvinfo : EIATTR_KPARAM_INFO
	.align		4
.L_2115:
        /*0008*/ 	.byte	0x04, 0x17
        /*000a*/ 	.short	(.L_2117 - .L_2116)
.L_2116:
        /*000c*/ 	.word	0x00000000
        /*0010*/ 	.short	0x0002
        /*0012*/ 	.short	0x0008
        /*0014*/ 	.byte	0x00, 0xf0, 0x61, 0x00


	//----- nvinfo : EIATTR_KPARAM_INFO
	.align		4
.L_2117:
        /*0018*/ 	.byte	0x04, 0x17
        /*001a*/ 	.short	(.L_2119 - .L_2118)
.L_2118:
        /*001c*/ 	.word	0x00000000
        /*0020*/ 	.short	0x0001
        /*0022*/ 	.short	0x0004
        /*0024*/ 	.byte	0x00, 0xf0, 0x05, 0x00


	//----- nvinfo : EIATTR_KPARAM_INFO
	.align		4
.L_2119:
        /*0028*/ 	.byte	0x04, 0x17
        /*002a*/ 	.short	(.L_2121 - .L_2120)
.L_2120:
        /*002c*/ 	.word	0x00000000
        /*0030*/ 	.short	0x0000
        /*0032*/ 	.short	0x0000
        /*0034*/ 	.byte	0x00, 0xf0, 0x11, 0x00


	//----- nvinfo : EIATTR_SPARSE_MMA_MASK
	.align		4
.L_2121:
        /*0038*/ 	.byte	0x03, 0x50
        /*003a*/ 	.short	0x0000


	//----- nvinfo : EIATTR_MAXREG_COUNT
	.align		4
        /*003c*/ 	.byte	0x03, 0x1b
        /*003e*/ 	.short	0x00ff


	//----- nvinfo : EIATTR_MERCURY_ISA_VERSION
	.align		4
        /*0040*/ 	.byte	0x03, 0x5f
        /*0042*/ 	.short	0x0101


	//----- nvinfo : EIATTR_VRC_CTA_INIT_COUNT
	.align		4
        /*0044*/ 	.byte	0x02, 0x4a
	.zero		1
	.zero		1


	//----- nvinfo : EIATTR_EXIT_INSTR_OFFSETS
	.align		4
        /*0048*/ 	.byte	0x04, 0x1c
        /*004a*/ 	.short	(.L_2123 - .L_2122)


	//   ....[0]....
.L_2122:
        /*004c*/ 	.word	0x00001ad0


	//   ....[1]....
        /*0050*/ 	.word	0x00001b20


	//   ....[2]....
        /*0054*/ 	.word	0x00002c10


	//----- nvinfo : EIATTR_MAX_THREADS
	.align		4
.L_2123:
        /*0058*/ 	.byte	0x04, 0x05
        /*005a*/ 	.short	(.L_2125 - .L_2124)
.L_2124:
        /*005c*/ 	.word	0x00000080
        /*0060*/ 	.word	0x00000001
        /*0064*/ 	.word	0x00000001


	//----- nvinfo : EIATTR_CRS_STACK_SIZE
	.align		4
.L_2125:
        /*0068*/ 	.byte	0x04, 0x1e
        /*006a*/ 	.short	(.L_2127 - .L_2126)
.L_2126:
        /*006c*/ 	.word	0x00000000


	//----- nvinfo : EIATTR_CBANK_PARAM_SIZE
	.align		4
.L_2127:
        /*0070*/ 	.byte	0x03, 0x19
        /*0072*/ 	.short	0x0020


	//----- nvinfo : EIATTR_PARAM_CBANK
	.align		4
        /*0074*/ 	.byte	0x04, 0x0a
        /*0076*/ 	.short	(.L_2129 - .L_2128)
	.align		4
.L_2128:
        /*0078*/ 	.word	index@(.nv.constant0._ZN2at6native29vectorized_elementwise_kernelILi2ENS0_13BinaryFunctorIN3c107complexIfEES5_S5_NS0_15binary_internal10DivFunctorIS5_EEEESt5arrayIPcLm3EEEEviT0_T1_)
        /*007c*/ 	.short	0x0380
        /*007e*/ 	.short	0x0020


	//----- nvinfo : EIATTR_SW_WAR
	.align		4
.L_2129:
        /*0080*/ 	.byte	0x04, 0x36
        /*0082*/ 	.short	(.L_2131 - .L_2130)
.L_2130:
        /*0084*/ 	.word	0x00000008
.L_2131:


//--------------------- .nv.info._ZN2at6native29vectorized_elementwise_kernelILi4ENS0_13BinaryFunctorIN3c107complexIfEES5_S5_NS0_15binary_internal10DivFunctorIS5_EEEESt5arrayIPcLm3EEEEviT0_T1_ --------------------------
	.section	.nv.info._ZN2at6native29vectorized_elementwise_kernelILi4ENS0_13BinaryFunctorIN3c107complexIfEES5_S5_NS0_15binary_internal10DivFunctorIS5_EEEESt5arrayIPcLm3EEEEviT0_T1_,"",@"SHT_CUDA_INFO"
	.sectionflags	@""
	.align	4


	//----- nvinfo : EIATTR_CUDA_API_VERSION
	.align		4
        /*0000*/ 	.byte	0x04, 0x37
        /*0002*/ 	.short	(.L_2133 - .L_2132)
.L_2132:
        /*0004*/ 	.word	0x00000082


	//----- nvinfo : EIATTR_KPARAM_INFO
	.align		4
.L_2133:
        /*0008*/ 	.byte	0x04, 0x17
        /*000a*/ 	.short	(.L_2135 - .L_2134)
.L_2134:
        /*000c*/ 	.word	0x00000000
        /*0010*/ 	.short	0x0002
        /*0012*/ 	.short	0x0008
        /*0014*/ 	.byte	0x00, 0xf0, 0x61, 0x00


	//----- nvinfo : EIATTR_KPARAM_INFO
	.align		4
.L_2135:
        /*0018*/ 	.byte	0x04, 0x17
        /*001a*/ 	.short	(.L_2137 - .L_2136)
.L_2136:
        /*001c*/ 	.word	0x00000000
        /*0020*/ 	.short	0x0001
        /*0022*/ 	.short	0x0004
        /*0024*/ 	.byte	0x00, 0xf0, 0x05, 0x00


	//----- nvinfo : EIATTR_KPARAM_INFO
	.align		4
.L_2137:
        /*0028*/ 	.byte	0x04, 0x17
        /*002a*/ 	.short	(.L_2139 - .L_2138)
.L_2138:
        /*002c*/ 	.word	0x00000000
        /*0030*/ 	.short	0x0000
        /*0032*/ 	.short	0x0000
        /*0034*/ 	.byte	0x00, 0xf0, 0x11, 0x00


	//----- nvinfo : EIATTR_SPARSE_MMA_MASK
	.align		4
.L_2139:
        /*0038*/ 	.byte	0x03, 0x50
        /*003a*/ 	.short	0x0000


	//----- nvinfo : EIATTR_MAXREG_COUNT
	.align		4
        /*003c*/ 	.byte	0x03, 0x1b
        /*003e*/ 	.short	0x00ff


	//----- nvinfo : EIATTR_MERCURY_ISA_VERSION
	.align		4
        /*0040*/ 	.byte	0x03, 0x5f
        /*0042*/ 	.short	0x0101


	//----- nvinfo : EIATTR_VRC_CTA_INIT_COUNT
	.align		4
        /*0044*/ 	.byte	0x02, 0x4a
	.zero		1
	.zero		1


	//----- nvinfo : EIATTR_EXIT_INSTR_OFFSETS
	.align		4
        /*0048*/ 	.byte	0x04, 0x1c
        /*004a*/ 	.short	(.L_2141 - .L_2140)


	//   ....[0]....
.L_2140:
        /*004c*/ 	.word	0x00001ad0


	//   ....[1]....
        /*0050*/ 	.word	0x00001b20


	//   ....[2]....
        /*0054*/ 	.word	0x00002bb0


	//----- nvinfo : EIATTR_MAX_THREADS
	.align		4
.L_2141:
        /*0058*/ 	.byte	0x04, 0x05
        /*005a*/ 	.short	(.L_2143 - .L_2142)
.L_2142:
        /*005c*/ 	.word	0x00000080
        /*0060*/ 	.word	0x00000001
        /*0064*/ 	.word	0x00000001


	//----- nvinfo : EIATTR_CRS_STACK_SIZE
	.align		4
.L_2143:
        /*0068*/ 	.byte	0x04, 0x1e
        /*006a*/ 	.short	(.L_2145 - .L_2144)
.L_2144:
        /*006c*/ 	.word	0x00000000


	//----- nvinfo : EIATTR_CBANK_PARAM_SIZE
	.align		4
.L_2145:
        /*0070*/ 	.byte	0x03, 0x19
        /*0072*/ 	.short	0x0020


	//----- nvinfo : EIATTR_PARAM_CBANK
	.align		4
        /*0074*/ 	.byte	0x04, 0x0a
        /*0076*/ 	.short	(.L_2147 - .L_2146)
	.align		4
.L_2146:
        /*0078*/ 	.word	index@(.nv.constant0._ZN2at6native29vectorized_elementwise_kernelILi4ENS0_13BinaryFunctorIN3c107complexIfEES5_S5_NS0_15binary_internal10DivFunctorIS5_EEEESt5arrayIPcLm3EEEEviT0_T1_)
        /*007c*/ 	.short	0x0380
        /*007e*/ 	.short	0x0020


	//----- nvinfo : EIATTR_SW_WAR
	.align		4
.L_2147:
        /*0080*/ 	.byte	0x04, 0x36
        /*0082*/ 	.short	(.L_2149 - .L_2148)
.L_2148:
        /*0084*/ 	.word	0x00000008
.L_2149:


//--------------------- .nv.info._ZN2at6native29vectorized_elementwise_kernelILi8ENS0_13BinaryFunctorIN3c107complexIfEES5_S5_NS0_15binary_internal10DivFunctorIS5_EEEESt5arrayIPcLm3EEEEviT0_T1_ --------------------------
	.section	.nv.info._ZN2at6native29vectorized_elementwise_kernelILi8ENS0_13BinaryFunctorIN3c107complexIfEES5_S5_NS0_15binary_internal10DivFunctorIS5_EEEESt5arrayIPcLm3EEEEviT0_T1_,"",@"SHT_CUDA_INFO"
	.sectionflags	@""
	.align	4


	//----- nvinfo : EIATTR_CUDA_API_VERSION
	.align		4
        /*0000*/ 	.byte	0x04, 0x37
        /*0002*/ 	.short	(.L_2151 - .L_2150)
.L_2150:
        /*0004*/ 	.word	0x00000082


	//----- nvinfo : EIATTR_KPARAM_INFO
	.align		4
.L_2151:
        /*0008*/ 	.byte	0x04, 0x17
        /*000a*/ 	.short	(.L_2153 - .L_2152)
.L_2152:
        /*000c*/ 	.word	0x00000000
        /*0010*/ 	.short	0x0002
        /*0012*/ 	.short	0x0008
        /*0014*/ 	.byte	0x00, 0xf0, 0x61, 0x00


	//----- nvinfo : EIATTR_KPARAM_INFO
	.align		4
.L_2153:
        /*0018*/ 	.byte	0x04, 0x17
        /*001a*/ 	.short	(.L_2155 - .L_2154)
.L_2154:
        /*001c*/ 	.word	0x00000000
        /*0020*/ 	.short	0x0001
        /*0022*/ 	.short	0x0004
        /*0024*/ 	.byte	0x00, 0xf0, 0x05, 0x00


	//----- nvinfo : EIATTR_KPARAM_INFO
	.align		4
.L_2155:
        /*0028*/ 	.byte	0x04, 0x17
        /*002a*/ 	.short	(.L_2157 - .L_2156)
.L_2156:
        /*002c*/ 	.word	0x00000000
        /*0030*/ 	.short	0x0000
        /*0032*/ 	.short	0x0000
        /*0034*/ 	.byte	0x00, 0xf0, 0x11, 0x00


	//----- nvinfo : EIATTR_SPARSE_MMA_MASK
	.align		4
.L_2157:
        /*0038*/ 	.byte	0x03, 0x50
        /*003a*/ 	.short	0x0000


	//----- nvinfo : EIATTR_MAXREG_COUNT
	.align		4
        /*003c*/ 	.byte	0x03, 0x1b
        /*003e*/ 	.short	0x00ff


	//----- nvinfo : EIATTR_MERCURY_ISA_VERSION
	.align		4
        /*0040*/ 	.byte	0x03, 0x5f
        /*0042*/ 	.short	0x0101


	//----- nvinfo : EIATTR_VRC_CTA_INIT_COUNT
	.align		4
        /*0044*/ 	.byte	0x02, 0x4a
	.zero		1
	.zero		1


	//----- nvinfo : EIATTR_EXIT_INSTR_OFFSETS
	.align		4
        /*0048*/ 	.byte	0x04, 0x1c
        /*004a*/ 	.short	(.L_2159 - .L_2158)


	//   ....[0]....
.L_2158:
        /*004c*/ 	.word	0x00000010


	//----- nvinfo : EIATTR_MAX_THREADS
	.align		4
.L_2159:
        /*0050*/ 	.byte	0x04, 0x05
        /*0052*/ 	.short	(.L_2161 - .L_2160)
.L_2160:
        /*0054*/ 	.word	0x00000080
        /*0058*/ 	.word	0x00000001
        /*005c*/ 	.word	0x00000001


	//----- nvinfo : EIATTR_CBANK_PARAM_SIZE
	.align		4
.L_2161:
        /*0060*/ 	.byte	0x03, 0x19
        /*0062*/ 	.short	0x0020


	//----- nvinfo : EIATTR_PARAM_CBANK
	.align		4
        /*0064*/ 	.byte	0x04, 0x0a
        /*0066*/ 	.short	(.L_2163 - .L_2162)
	.align		4
.L_2162:
        /*0068*/ 	.word	index@(.nv.constant0._ZN2at6native29vectorized_elementwise_kernelILi8ENS0_13BinaryFunctorIN3c107complexIfEES5_S5_NS0_15binary_internal10DivFunctorIS5_EEEESt5arrayIPcLm3EEEEviT0_T1_)
        /*006c*/ 	.short	0x0380
        /*006e*/ 	.short	0x0020


	//----- nvinfo : EIATTR_SW_WAR
	.align		4
.L_2163:
        /*0070*/ 	.byte	0x04, 0x36
        /*0072*/ 	.short	(.L_2165 - .L_2164)
.L_2164:
        /*0074*/ 	.word	0x00000008
.L_2165:


//--------------------- .nv.info._ZN2at6native18elementwise_kernelILi128ELi4EZNS0_15gpu_kernel_implINS0_13BUnaryFunctorIN3c107complexIfEES6_S6_NS0_15binary_internal10DivFunctorIS6_EEEEEEvRNS_18TensorIteratorBaseERKT_EUliE_EEviT1_ --------------------------
	.section	.nv.info._ZN2at6native18elementwise_kernelILi128ELi4EZNS0_15gpu_kernel_implINS0_13BUnaryFunctorIN3c107complexIfEES6_S6_NS0_15binary_internal10DivFunctorIS6_EEEEEEvRNS_18TensorIteratorBaseERKT_EUliE_EEviT1_,"",@"SHT_CUDA_INFO"
	.sectionflags	@""
	.align	4


	//----- nvinfo : EIATTR_CUDA_API_VERSION
	.align		4
        /*0000*/ 	.byte	0x04, 0x37
        /*0002*/ 	.short	(.L_2167 - .L_2166)
.L_2166:
        /*0004*/ 	.word	0x00000082


	//----- nvinfo : EIATTR_KPARAM_INFO
	.align		4
.L_2167:
        /*0008*/ 	.byte	0x04, 0x17
        /*000a*/ 	.short	(.L_2169 - .L_2168)
.L_2168:
        /*000c*/ 	.word	0x00000000
        /*0010*/ 	.short	0x0001
        /*0012*/ 	.short	0x0008
        /*0014*/ 	.byte	0x00, 0xf0, 0xa1, 0x08


	//----- nvinfo : EIATTR_KPARAM_INFO
	.align		4
.L_2169:
        /*0018*/ 	.byte	0x04, 0x17
        /*001a*/ 	.short	(.L_2171 - .L_2170)
.L_2170:
        /*001c*/ 	.word	0x00000000
        /*0020*/ 	.short	0x0000
        /*0022*/ 	.short	0x0000
        /*0024*/ 	.byte	0x00, 0xf0, 0x11, 0x00


	//----- nvinfo : EIATTR_SPARSE_MMA_MASK
	.align		4
.L_2171:
        /*0028*/ 	.byte	0x03, 0x50
        /*002a*/ 	.short	0x0000


	//----- nvinfo : EIATTR_MAXREG_COUNT
	.align		4
        /*002c*/ 	.byte	0x03, 0x1b
        /*002e*/ 	.short	0x0080


	//----- nvinfo : EIATTR_EXTERNS
	.align		4
        /*0030*/ 	.byte	0x04, 0x0f
        /*0032*/ 	.short	(.L_2173 - .L_2172)


	//   ....[0]....
	.align		4
.L_2172:
        /*0034*/ 	.word	index@(__assertfail)


	//----- nvinfo : EIATTR_MERCURY_ISA_VERSION
	.align		4
.L_2173:
        /*0038*/ 	.byte	0x03, 0x5f
        /*003a*/ 	.short	0x0101


	//----- nvinfo : EIATTR_VRC_CTA_INIT_COUNT
	.align		4
        /*003c*/ 	.byte	0x02, 0x4a
	.zero		1
	.zero		1


	//----- nvinfo : EIATTR_SYSCALL_OFFSETS
	.align		4
        /*0040*/ 	.byte	0x04, 0x46
        /*0042*/ 	.short	(.L_2175 - .L_2174)


	//   ....[0]....
.L_2174:
        /*0044*/ 	.word	0x00002350


	//   ....[1]....
        /*0048*/ 	.word	0x00003320


	//   ....[2]....
        /*004c*/ 	.word	0x00005750


	//   ....[3]....
        /*0050*/ 	.word	0x00006580


	//   ....[4]....
        /*0054*/ 	.word	0x00008ac0


	//   ....[5]....
        /*0058*/ 	.word	0x000098f0


	//   ....[6]....
        /*005c*/ 	.word	0x0000be40


	//   ....[7]....
        /*0060*/ 	.word	0x0000cc40


	//----- nvinfo : EIATTR_EXIT_INSTR_OFFSETS
	.align		4
.L_2175:
        /*0064*/ 	.byte	0x04, 0x1c
        /*0066*/ 	.short	(.L_2177 - .L_2176)


	//   ....[0]....
.L_2176:
        /*0068*/ 	.word	0x00009ba0


	//   ....[1]....
        /*006c*/ 	.word	0x0000c170


	//   ....[2]....
        /*0070*/ 	.word	0x0000c1b0


	//   ....[3]....
        /*0074*/ 	.word	0x0000c240


	//   ....[4]....
        /*0078*/ 	.word	0x0000c270


	//   ....[5]....
        /*007c*/ 	.word	0x0000c2a0


	//   ....[6]....
        /*0080*/ 	.word	0x0000c320


	//   ....[7]....
        /*0084*/ 	.word	0x0000c350


	//   ....[8]....
        /*0088*/ 	.word	0x0000c3d0


	//   ....[9]....
        /*008c*/ 	.word	0x0000c400


	//   ....[10]....
        /*0090*/ 	.word	0x0000c440


	//   ....[11]....
        /*0094*/ 	.word	0x0000c510


	//   ....[12]....
        /*0098*/ 	.word	0x0000c670


	//   ....[13]....
        /*009c*/ 	.word	0x0000c7d0


	//   ....[14]....
        /*00a0*/ 	.word	0x0000c920


	//   ....[15]....
        /*00a4*/ 	.word	0x0000c950


	//   ....[16]....
        /*00a8*/ 	.word	0x0000c980


	//   ....[17]....
        /*00ac*/ 	.word	0x0000ca40


	//   ....[18]....
        /*00b0*/ 	.word	0x0000cae0


	//   ....[19]....
        /*00b4*/ 	.word	0x0000cc50


	//   ....[20]....
        /*00b8*/ 	.word	0x0000cd50


	//   ....[21]....
        /*00bc*/ 	.word	0x0000ce80


	//   ....[22]....
        /*00c0*/ 	.word	0x0000ceb0


	//----- nvinfo : EIATTR_MAX_THREADS
	.align		4
.L_2177:
        /*00c4*/ 	.byte	0x04, 0x05
        /*00c6*/ 	.short	(.L_2179 - .L_2178)
.L_2178:
        /*00c8*/ 	.word	0x00000080
        /*00cc*/ 	.word	0x00000001
        /*00d0*/ 	.word	0x00000001


	//----- nvinfo : EIATTR_CRS_STACK_SIZE
	.align		4
.L_2179:
        /*00d4*/ 	.byte	0x04, 0x1e
        /*00d6*/ 	.short	(.L_2181 - .L_2180)
.L_2180:
        /*00d8*/ 	.word	0x00000000


	//----- nvinfo : EIATTR_CBANK_PARAM_SIZE
	.align		4
.L_2181:
        /*00dc*/ 	.byte	0x03, 0x19
        /*00de*/ 	.short	0x0230


	//----- nvinfo : EIATTR_PARAM_CBANK
	.align		4
        /*00e0*/ 	.byte	0x04, 0x0a
        /*00e2*/ 	.short	(.L_2183 - .L_2182)
	.align		4
.L_2182:
        /*00e4*/ 	.word	index@(.nv.constant0._ZN2at6native18elementwise_kernelILi128ELi4EZNS0_15gpu_kernel_implINS0_13BUnaryFunctorIN3c107complexIfEES6_S6_NS0_15binary_internal10DivFunctorIS6_EEEEEEvRNS_18TensorIteratorBaseERKT_EUliE_EEviT1_)
        /*00e8*/ 	.short	0x0380
        /*00ea*/ 	.short	0x0230


	//----- nvinfo : EIATTR_SW_WAR
	.align		4
.L_2183:
        /*00ec*/ 	.byte	0x04, 0x36
        /*00ee*/ 	.short	(.L_2185 - .L_2184)
.L_2184:
        /*00f0*/ 	.word	0x00000008
.L_2185:


//--------------------- .nv.info._ZN2at6native27unrolled_elementwise_kernelINS0_13BUnaryFunctorIN3c107complexIfEES5_S5_NS0_15binary_internal10DivFunctorIS5_EEEESt5arrayIPcLm2EELi4E23TrivialOffsetCalculatorILi1EjESE_NS0_6memory12LoadWithCastILi1EEENSF_13StoreWithCastILi1EEEEEviT_T0_T2_T3_T4_T5_ --------------------------
	.section	.nv.info._ZN2at6native27unrolled_elementwise_kernelINS0_13BUnaryFunctorIN3c107complexIfEES5_S5_NS0_15binary_internal10DivFunctorIS5_EEEESt5arrayIPcLm2EELi4E23TrivialOffsetCalculatorILi1EjESE_NS0_6memory12LoadWithCastILi1EEENSF_13StoreWithCastILi1EEEEEviT_T0_T2_T3_T4_T5_,"",@"SHT_CUDA_INFO"
	.sectionflags	@""
	.align	4


	//----- nvinfo : EIATTR_CUDA_API_VERSION
	.align		4
        /*0000*/ 	.byte	0x04, 0x37
        /*0002*/ 	.short	(.L_2187 - .L_2186)
.L_2186:
        /*0004*/ 	.word	0x00000082


	//----- nvinfo : EIATTR_KPARAM_INFO
	.align		4
.L_2187:
        /*0008*/ 	.byte	0x04, 0x17
        /*000a*/ 	.short	(.L_2189 - .L_2188)
.L_2188:
        /*000c*/ 	.word	0x00000000
        /*0010*/ 	.short	0x0006
        /*0012*/ 	.short	0x0034
        /*0014*/ 	.byte	0x00, 0xf0, 0x21, 0x00


	//----- nvinfo : EIATTR_KPARAM_INFO
	.align		4
.L_2189:
        /*0018*/ 	.byte	0x04, 0x17
        /*001a*/ 	.short	(.L_2191 - .L_2190)
.L_2190:
        /*001c*/ 	.word	0x00000000
        /*0020*/ 	.short	0x0005
        /*0022*/ 	.short	0x002c
        /*0024*/ 	.byte	0x00, 0xf0, 0x21, 0x00


	//----- nvinfo : EIATTR_KPARAM_INFO
	.align		4
.L_2191:
        /*0028*/ 	.byte	0x04, 0x17
        /*002a*/ 	.short	(.L_2193 - .L_2192)
.L_2192:
        /*002c*/ 	.word	0x00000000
        /*0030*/ 	.short	0x0004
        /*0032*/ 	.short	0x0029
        /*0034*/ 	.byte	0x00, 0xf0, 0x05, 0x00


	//----- nvinfo : EIATTR_KPARAM_INFO
	.align		4
.L_2193:
        /*0038*/ 	.byte	0x04, 0x17
        /*003a*/ 	.short	(.L_2195 - .L_2194)
.L_2194:
        /*003c*/ 	.word	0x00000000
        /*0040*/ 	.short	0x0003
        /*0042*/ 	.short	0x0028
        /*0044*/ 	.byte	0x00, 0xf0, 0x05, 0x00


	//----- nvinfo : EIATTR_KPARAM_INFO
	.align		4
.L_2195:
        /*0048*/ 	.byte	0x04, 0x17
        /*004a*/ 	.short	(.L_2197 - .L_2196)
.L_2196:
        /*004c*/ 	.word	0x00000000
        /*0050*/ 	.short	0x0002
        /*0052*/ 	.short	0x0018
        /*0054*/ 	.byte	0x00, 0xf0, 0x41, 0x00


	//----- nvinfo : EIATTR_KPARAM_INFO
	.align		4
.L_2197:
        /*0058*/ 	.byte	0x04, 0x17
        /*005a*/ 	.short	(.L_2199 - .L_2198)
.L_2198:
        /*005c*/ 	.word	0x00000000
        /*0060*/ 	.short	0x0001
        /*0062*/ 	.short	0x0008
        /*0064*/ 	.byte	0x00, 0xf0, 0x41, 0x00


	//----- nvinfo : EIATTR_KPARAM_INFO
	.align		4
.L_2199:
        /*0068*/ 	.byte	0x04, 0x17
        /*006a*/ 	.short	(.L_2201 - .L_2200)
.L_2200:
        /*006c*/ 	.word	0x00000000
        /*0070*/ 	.short	0x0000
        /*0072*/ 	.short	0x0000
        /*0074*/ 	.byte	0x00, 0xf0, 0x11, 0x00


	//----- nvinfo : EIATTR_SPARSE_MMA_MASK
	.align		4
.L_2201:
        /*0078*/ 	.byte	0x03, 0x50
        /*007a*/ 	.short	0x0000


	//----- nvinfo : EIATTR_MAXREG_COUNT
	.align		4
        /*007c*/ 	.byte	0x03, 0x1b
        /*007e*/ 	.short	0x00ff


	//----- nvinfo : EIATTR_EXTERNS
	.align		4
        /*0080*/ 	.byte	0x04, 0x0f
        /*0082*/ 	.short	(.L_2203 - .L_2202)


	//   ....[0]....
	.align		4
.L_2202:
        /*0084*/ 	.word	index@(__assertfail)


	//----- nvinfo : EIATTR_MERCURY_ISA_VERSION
	.align		4
.L_2203:
        /*0088*/ 	.byte	0x03, 0x5f
        /*008a*/ 	.short	0x0101


	//----- nvinfo : EIATTR_VRC_CTA_INIT_COUNT
	.align		4
        /*008c*/ 	.byte	0x02, 0x4a
	.zero		1
	.zero		1


	//----- nvinfo : EIATTR_SYSCALL_OFFSETS
	.align		4
        /*0090*/ 	.byte	0x04, 0x46
        /*0092*/ 	.short	(.L_2205 - .L_2204)


	//   ....[0]....
.L_2204:
        /*0094*/ 	.word	0x00000ff0


	//   ....[1]....
        /*0098*/ 	.word	0x00002150


	//   ....[2]....
        /*009c*/ 	.word	0x00003220


	//   ....[3]....
        /*00a0*/ 	.word	0x00004200


	//   ....[4]....
        /*00a4*/ 	.word	0x00005910


	//   ....[5]....
        /*00a8*/ 	.word	0x00006700


	//   ....[6]....
        /*00ac*/ 	.word	0x000075b0


	//   ....[7]....
        /*00b0*/ 	.word	0x00008460


	//----- nvinfo : EIATTR_EXIT_INSTR_OFFSETS
	.align		4
.L_2205:
        /*00b4*/ 	.byte	0x04, 0x1c
        /*00b6*/ 	.short	(.L_2207 - .L_2206)


	//   ....[0]....
.L_2206:
        /*00b8*/ 	.word	0x00007850


	//   ....[1]....
        /*00bc*/ 	.word	0x00007990


	//   ....[2]....
        /*00c0*/ 	.word	0x000079d0


	//   ....[3]....
        /*00c4*/ 	.word	0x00007a60


	//   ....[4]....
        /*00c8*/ 	.word	0x00007a90


	//   ....[5]....
        /*00cc*/ 	.word	0x00007ac0


	//   ....[6]....
        /*00d0*/ 	.word	0x00007b40


	//   ....[7]....
        /*00d4*/ 	.word	0x00007b70


	//   ....[8]....
        /*00d8*/ 	.word	0x00007bf0


	//   ....[9]....
        /*00dc*/ 	.word	0x00007c20


	//   ....[10]....
        /*00e0*/ 	.word	0x00007c60


	//   ....[11]....
        /*00e4*/ 	.word	0x00007d30


	//   ....[12]....
        /*00e8*/ 	.word	0x00007e90


	//   ....[13]....
        /*00ec*/ 	.word	0x00007ff0


	//   ....[14]....
        /*00f0*/ 	.word	0x00008140


	//   ....[15]....
        /*00f4*/ 	.word	0x00008170


	//   ....[16]....
        /*00f8*/ 	.word	0x000081a0


	//   ....[17]....
        /*00fc*/ 	.word	0x00008260


	//   ....[18]....
        /*0100*/ 	.word	0x00008300


	//   ....[19]....
        /*0104*/ 	.word	0x00008470


	//   ....[20]....
        /*0108*/ 	.word	0x00008570


	//   ....[21]....
        /*010c*/ 	.word	0x000086a0


	//   ....[22]....
        /*0110*/ 	.word	0x000086d0


	//----- nvinfo : EIATTR_MAX_THREADS
	.align		4
.L_2207:
        /*0114*/ 	.byte	0x04, 0x05
        /*0116*/ 	.short	(.L_2209 - .L_2208)
.L_2208:
        /*0118*/ 	.word	0x00000080
        /*011c*/ 	.word	0x00000001
        /*0120*/ 	.word	0x00000001


	//----- nvinfo : EIATTR_CRS_STACK_SIZE
	.align		4
.L_2209:
        /*0124*/ 	.byte	0x04, 0x1e
        /*0126*/ 	.short	(.L_2211 - .L_2210)
.L_2210:
        /*0128*/ 	.word	0x00000000


	//----- nvinfo : EIATTR_CBANK_PARAM_SIZE
	.align		4
.L_2211:
        /*012c*/ 	.byte	0x03, 0x19
        /*012e*/ 	.short	0x003c


	//----- nvinfo : EIATTR_PARAM_CBANK
	.align		4
        /*0130*/ 	.byte	0x04, 0x0a
        /*0132*/ 	.short	(.L_2213 - .L_2212)
	.align		4
.L_2212:
        /*0134*/ 	.word	index@(.nv.constant0._ZN2at6native27unrolled_elementwise_kernelINS0_13BUnaryFunctorIN3c107complexIfEES5_S5_NS0_15binary_internal10DivFunctorIS5_EEEESt5arrayIPcLm2EELi4E23TrivialOffsetCalculatorILi1EjESE_NS0_6memory12LoadWithCastILi1EEENSF_13StoreWithCastILi1EEEEEviT_T0_T2_T3_T4_T5_)
        /*0138*/ 	.short	0x0380
        /*013a*/ 	.short	0x003c


	//----- nvinfo : EIATTR_SW_WAR
	.align		4
.L_2213:
        /*013c*/ 	.byte	0x04, 0x36
        /*013e*/ 	.short	(.L_2215 - .L_2214)
.L_2214:
        /*0140*/ 	.word	0x00000008
.L_2215:


//--------------------- .nv.info._ZN2at6native18elementwise_kernelILi128ELi2EZNS0_22gpu_kernel_impl_nocastINS0_13BUnaryFunctorIN3c107complexIfEES6_S6_NS0_15binary_internal10DivFunctorIS6_EEEEEEvRNS_18TensorIteratorBaseERKT_EUliE_EEviT1_ --------------------------
	.section	.nv.info._ZN2at6native18elementwise_kernelILi128ELi2EZNS0_22gpu_kernel_impl_nocastINS0_13BUnaryFunctorIN3c107complexIfEES6_S6_NS0_15binary_internal10DivFunctorIS6_EEEEEEvRNS_18TensorIteratorBaseERKT_EUliE_EEviT1_,"",@"SHT_CUDA_INFO"
	.sectionflags	@""
	.align	4


	//----- nvinfo : EIATTR_CUDA_API_VERSION
	.align		4
        /*0000*/ 	.byte	0x04, 0x37
        /*0002*/ 	.short	(.L_2217 - .L_2216)
.L_2216:
        /*0004*/ 	.word	0x00000082


	//----- nvinfo : EIATTR_KPARAM_INFO
	.align		4
.L_2217:
        /*0008*/ 	.byte	0x04, 0x17
        /*000a*/ 	.short	(.L_2219 - .L_2218)
.L_2218:
        /*000c*/ 	.word	0x00000000
        /*0010*/ 	.short	0x0001
        /*0012*/ 	.short	0x0008
        /*0014*/ 	.byte	0x00, 0xf0, 0x81, 0x08


	//----- nvinfo : EIATTR_KPARAM_INFO
	.align		4
.L_2219:
        /*0018*/ 	.byte	0x04, 0x17
        /*001a*/ 	.short	(.L_2221 - .L_2220)
.L_2220:
        /*001c*/ 	.word	0x00000000
        /*0020*/ 	.short	0x0000
        /*0022*/ 	.short	0x0000
        /*0024*/ 	.byte	0x00, 0xf0, 0x11, 0x00


	//----- nvinfo : EIATTR_SPARSE_MMA_MASK
	.align		4
.L_2221:
        /*0028*/ 	.byte	0x03, 0x50
        /*002a*/ 	.short	0x0000


	//----- nvinfo : EIATTR_MAXREG_COUNT
	.align		4
        /*002c*/ 	.byte	0x03, 0x1b
        /*002e*/ 	.short	0x0080


	//----- nvinfo : EIATTR_MERCURY_ISA_VERSION
	.align		4
        /*0030*/ 	.byte	0x03, 0x5f
        /*0032*/ 	.short	0x0101


	//----- nvinfo : EIATTR_VRC_CTA_INIT_COUNT
	.align		4
        /*0034*/ 	.byte	0x02, 0x4a
	.zero		1
	.zero		1


	//----- nvinfo : EIATTR_EXIT_INSTR_OFFSETS
	.align		4
        /*0038*/ 	.byte	0x04, 0x1c
        /*003a*/ 	.short	(.L_2223 - .L_2222)


	//   ....[0]....
.L_2222:
        /*003c*/ 	.word	0x00000330


	//   ....[1]....
        /*0040*/ 	.word	0x00000430


	//   ....[2]....
        /*0044*/ 	.word	0x000004a0


	//   ....[3]....
        /*0048*/ 	.word	0x00000550


	//   ....[4]....
        /*004c*/ 	.word	0x00001a90


	//   ....[5]....
        /*0050*/ 	.word	0x00002f30


	//----- nvinfo : EIATTR_MAX_THREADS
	.align		4
.L_2223:
        /*0054*/ 	.byte	0x04, 0x05
        /*0056*/ 	.short	(.L_2225 - .L_2224)
.L_2224:
        /*0058*/ 	.word	0x00000080
        /*005c*/ 	.word	0x00000001
        /*0060*/ 	.word	0x00000001


	//----- nvinfo : EIATTR_CRS_STACK_SIZE
	.align		4
.L_2225:
        /*0064*/ 	.byte	0x04, 0x1e
        /*0066*/ 	.short	(.L_2227 - .L_2226)
.L_2226:
        /*0068*/ 	.word	0x00000000


	//----- nvinfo : EIATTR_CBANK_PARAM_SIZE
	.align		4
.L_2227:
        /*006c*/ 	.byte	0x03, 0x19
        /*006e*/ 	.short	0x0228


	//----- nvinfo : EIATTR_PARAM_CBANK
	.align		4
        /*0070*/ 	.byte	0x04, 0x0a
        /*0072*/ 	.short	(.L_2229 - .L_2228)
	.align		4
.L_2228:
        /*0074*/ 	.word	index@(.nv.constant0._ZN2at6native18elementwise_kernelILi128ELi2EZNS0_22gpu_kernel_impl_nocastINS0_13BUnaryFunctorIN3c107complexIfEES6_S6_NS0_15binary_internal10DivFunctorIS6_EEEEEEvRNS_18TensorIteratorBaseERKT_EUliE_EEviT1_)
        /*0078*/ 	.short	0x0380
        /*007a*/ 	.short	0x0228


	//----- nvinfo : EIATTR_SW_WAR
	.align		4
.L_2229:
        /*007c*/ 	.byte	0x04, 0x36
        /*007e*/ 	.short	(.L_2231 - .L_2230)
.L_2230:
        /*0080*/ 	.word	0x00000008
.L_2231:


//--------------------- .nv.info._ZN2at6native27unrolled_elementwise_kernelINS0_13BUnaryFunctorIN3c107complexIfEES5_S5_NS0_15binary_internal10DivFunctorIS5_EEEESt5arrayIPcLm2EELi4E23TrivialOffsetCalculatorILi1EjESE_NS0_6memory15LoadWithoutCastENSF_16StoreWithoutCastEEEviT_T0_T2_T3_T4_T5_ --------------------------
	.section	.nv.info._ZN2at6native27unrolled_elementwise_kernelINS0_13BUnaryFunctorIN3c107complexIfEES5_S5_NS0_15binary_internal10DivFunctorIS5_EEEESt5arrayIPcLm2EELi4E23TrivialOffsetCalculatorILi1EjESE_NS0_6memory15LoadWithoutCastENSF_16StoreWithoutCastEEEviT_T0_T2_T3_T4_T5_,"",@"SHT_CUDA_INFO"
	.sectionflags	@""
	.align	4


	//----- nvinfo : EIATTR_CUDA_API_VERSION
	.align		4
        /*0000*/ 	.byte	0x04, 0x37
        /*0002*/ 	.short	(.L_2233 - .L_2232)
.L_2232:
        /*0004*/ 	.word	0x00000082


	//----- nvinfo : EIATTR_KPARAM_INFO
	.align		4
.L_2233:
        /*0008*/ 	.byte	0x04, 0x17
        /*000a*/ 	.short	(.L_2235 - .L_2234)
.L_2234:
        /*000c*/ 	.word	0x00000000
        /*0010*/ 	.short	0x0006
        /*0012*/ 	.short	0x002b
        /*0014*/ 	.byte	0x00, 0xf0, 0x05, 0x00


	//----- nvinfo : EIATTR_KPARAM_INFO
	.align		4
.L_2235:
        /*0018*/ 	.byte	0x04, 0x17
        /*001a*/ 	.short	(.L_2237 - .L_2236)
.L_2236:
        /*001c*/ 	.word	0x00000000
        /*0020*/ 	.short	0x0005
        /*0022*/ 	.short	0x002a
        /*0024*/ 	.byte	0x00, 0xf0, 0x05, 0x00


	//----- nvinfo : EIATTR_KPARAM_INFO
	.align		4
.L_2237:
        /*0028*/ 	.byte	0x04, 0x17
        /*002a*/ 	.short	(.L_2239 - .L_2238)
.L_2238:
        /*002c*/ 	.word	0x00000000
        /*0030*/ 	.short	0x0004
        /*0032*/ 	.short	0x0029
        /*0034*/ 	.byte	0x00, 0xf0, 0x05, 0x00


	//----- nvinfo : EIATTR_KPARAM_INFO
	.align		4
.L_2239:
        /*0038*/ 	.byte	0x04, 0x17
        /*003a*/ 	.short	(.L_2241 - .L_2240)
.L_2240:
        /*003c*/ 	.word	0x00000000
        /*0040*/ 	.short	0x0003
        /*0042*/ 	.short	0x0028
        /*0044*/ 	.byte	0x00, 0xf0, 0x05, 0x00


	//----- nvinfo : EIATTR_KPARAM_INFO
	.align		4
.L_2241:
        /*0048*/ 	.byte	0x04, 0x17
        /*004a*/ 	.short	(.L_2243 - .L_2242)
.L_2242:
        /*004c*/ 	.word	0x00000000
        /*0050*/ 	.short	0x0002
        /*0052*/ 	.short	0x0018
        /*0054*/ 	.byte	0x00, 0xf0, 0x41, 0x00


	//----- nvinfo : EIATTR_KPARAM_INFO
	.align		4
.L_2243:
        /*0058*/ 	.byte	0x04, 0x17
        /*005a*/ 	.short	(.L_2245 - .L_2244)
.L_2244:
        /*005c*/ 	.word	0x00000000
        /*0060*/ 	.short	0x0001
        /*0062*/ 	.short	0x0008
        /*0064*/ 	.byte	0x00, 0xf0, 0x41, 0x00


	//----- nvinfo : EIATTR_KPARAM_INFO
	.align		4
.L_2245:
        /*0068*/ 	.byte	0x04, 0x17
        /*006a*/ 	.short	(.L_2247 - .L_2246)
.L_2246:
        /*006c*/ 	.word	0x00000000
        /*0070*/ 	.short	0x0000
        /*0072*/ 	.short	0x0000
        /*0074*/ 	.byte	0x00, 0xf0, 0x11, 0x00


	//----- nvinfo : EIATTR_SPARSE_MMA_MASK
	.align		4
.L_2247:
        /*0078*/ 	.byte	0x03, 0x50
        /*007a*/ 	.short	0x0000


	//----- nvinfo : EIATTR_MAXREG_COUNT
	.align		4
        /*007c*/ 	.byte	0x03, 0x1b
        /*007e*/ 	.short	0x00ff


	//----- nvinfo : EIATTR_MERCURY_ISA_VERSION
	.align		4
        /*0080*/ 	.byte	0x03, 0x5f
        /*0082*/ 	.short	0x0101


	//----- nvinfo : EIATTR_VRC_CTA_INIT_COUNT
	.align		4
        /*0084*/ 	.byte	0x02, 0x4a
	.zero		1
	.zero		1


	//----- nvinfo : EIATTR_EXIT_INSTR_OFFSETS
	.align		4
        /*0088*/ 	.byte	0x04, 0x1c
        /*008a*/ 	.short	(.L_2249 - .L_2248)


	//   ....[0]....
.L_2248:
        /*008c*/ 	.word	0x00000b60


	//   ....[1]....
        /*0090*/ 	.word	0x00000bb0


	//----- nvinfo : EIATTR_MAX_THREADS
	.align		4
.L_2249:
        /*0094*/ 	.byte	0x04, 0x05
        /*0096*/ 	.short	(.L_2251 - .L_2250)
.L_2250:
        /*0098*/ 	.word	0x00000080
        /*009c*/ 	.word	0x00000001
        /*00a0*/ 	.word	0x00000001


	//----- nvinfo : EIATTR_CRS_STACK_SIZE
	.align		4
.L_2251:
        /*00a4*/ 	.byte	0x04, 0x1e
        /*00a6*/ 	.short	(.L_2253 - .L_2252)
.L_2252:
        /*00a8*/ 	.word	0x00000000


	//----- nvinfo : EIATTR_CBANK_PARAM_SIZE
	.align		4
.L_2253:
        /*00ac*/ 	.byte	0x03, 0x19
        /*00ae*/ 	.short	0x002c


	//----- nvinfo : EIATTR_PARAM_CBANK
	.align		4
        /*00b0*/ 	.byte	0x04, 0x0a
        /*00b2*/ 	.short	(.L_2255 - .L_2254)
	.align		4
.L_2254:
        /*00b4*/ 	.word	index@(.nv.constant0._ZN2at6native27unrolled_elementwise_kernelINS0_13BUnaryFunctorIN3c107complexIfEES5_S5_NS0_15binary_internal10DivFunctorIS5_EEEESt5arrayIPcLm2EELi4E23TrivialOffsetCalculatorILi1EjESE_NS0_6memory15LoadWithoutCastENSF_16StoreWithoutCastEEEviT_T0_T2_T3_T4_T5_)
        /*00b8*/ 	.short	0x0380
        /*00ba*/ 	.short	0x002c


	//----- nvinfo : EIATTR_SW_WAR
	.align		4
.L_2255:
        /*00bc*/ 	.byte	0x04, 0x36
        /*00be*/ 	.short	(.L_2257 - .L_2256)
.L_2256:
        /*00c0*/ 	.word	0x00000008
.L_2257:


//--------------------- .nv.info._ZN2at6native29vectorized_elementwise_kernelILi2ENS0_13BUnaryFunctorIN3c107complexIfEES5_S5_NS0_15binary_internal10DivFunctorIS5_EEEESt5arrayIPcLm2EEEEviT0_T1_ --------------------------
	.section	.nv.info._ZN2at6native29vectorized_elementwise_kernelILi2ENS0_13BUnaryFunctorIN3c107complexIfEES5_S5_NS0_15binary_internal10DivFunctorIS5_EEEESt5arrayIPcLm2EEEEviT0_T1_,"",@"SHT_CUDA_INFO"
	.sectionflags	@""
	.align	4


	//----- nvinfo : EIATTR_CUDA_API_VERSION
	.align		4
        /*0000*/ 	.byte	0x04, 0x37
        /*0002*/ 	.short	(.L_2259 - .L_2258)
.L_2258:
        /*0004*/ 	.word	0x00000082


	//----- nvinfo : EIATTR_KPARAM_INFO
	.align		4
.L_2259:
        /*0008*/ 	.byte	0x04, 0x17
        /*000a*/ 	.short	(.L_2261 - .L_2260)
.L_2260:
        /*000c*/ 	.word	0x00000000
        /*0010*/ 	.short	0x0002
        /*0012*/ 	.short	0x0018
        /*0014*/ 	.byte	0x00, 0xf0, 0x41, 0x00


	//----- nvinfo : EIATTR_KPARAM_INFO
	.align		4
.L_2261:
        /*0018*/ 	.byte	0x04, 0x17
        /*001a*/ 	.short	(.L_2263 - .L_2262)
.L_2262:
        /*001c*/ 	.word	0x00000000
        /*0020*/ 	.short	0x0001
        /*0022*/ 	.short	0x0008
        /*0024*/ 	.byte	0x00, 0xf0, 0x41, 0x00


	//----- nvinfo : EIATTR_KPARAM_INFO
	.align		4
.L_2263:
        /*0028*/ 	.byte	0x04, 0x17
        /*002a*/ 	.short	(.L_2265 - .L_2264)
.L_2264:
        /*002c*/ 	.word	0x00000000
        /*0030*/ 	.short	0x0000
        /*0032*/ 	.short	0x0000
        /*0034*/ 	.byte	0x00, 0xf0, 0x11, 0x00


	//----- nvinfo : EIATTR_SPARSE_MMA_MASK
	.align		4
.L_2265:
        /*0038*/ 	.byte	0x03, 0x50
        /*003a*/ 	.short	0x0000


	//----- nvinfo : EIATTR_MAXREG_COUNT
	.align		4
        /*003c*/ 	.byte	0x03, 0x1b
        /*003e*/ 	.short	0x00ff


	//----- nvinfo : EIATTR_MERCURY_ISA_VERSION
	.align		4
        /*0040*/ 	.byte	0x03, 0x5f
        /*0042*/ 	.short	0x0101


	//----- nvinfo : EIATTR_VRC_CTA_INIT_COUNT
	.align		4
        /*0044*/ 	.byte	0x02, 0x4a
	.zero		1
	.zero		1


	//----- nvinfo : EIATTR_EXIT_INSTR_OFFSETS
	.align		4
        /*0048*/ 	.byte	0x04, 0x1c
        /*004a*/ 	.short	(.L_2267 - .L_2266)


	//   ....[0]....
.L_2266:
        /*004c*/ 	.word	0x00001720


	//   ....[1]....
        /*0050*/ 	.word	0x00001770


	//   ....[2]....
        /*0054*/ 	.word	0x00002500


	//----- nvinfo : EIATTR_MAX_THREADS
	.align		4
.L_2267:
        /*0058*/ 	.byte	0x04, 0x05
        /*005a*/ 	.short	(.L_2269 - .L_2268)
.L_2268:
        /*005c*/ 	.word	0x00000080
        /*0060*/ 	.word	0x00000001
        /*0064*/ 	.word	0x00000001


	//----- nvinfo : EIATTR_CRS_STACK_SIZE
	.align		4
.L_2269:
        /*0068*/ 	.byte	0x04, 0x1e
        /*006a*/ 	.short	(.L_2271 - .L_2270)
.L_2270:
        /*006c*/ 	.word	0x00000000


	//----- nvinfo : EIATTR_CBANK_PARAM_SIZE
	.align		4
.L_2271:
        /*0070*/ 	.byte	0x03, 0x19
        /*0072*/ 	.short	0x0028


	//----- nvinfo : EIATTR_PARAM_CBANK
	.align		4
        /*0074*/ 	.byte	0x04, 0x0a
        /*0076*/ 	.short	(.L_2273 - .L_2272)
	.align		4
.L_2272:
        /*0078*/ 	.word	index@(.nv.constant0._ZN2at6native29vectorized_elementwise_kernelILi2ENS0_13BUnaryFunctorIN3c107complexIfEES5_S5_NS0_15binary_internal10DivFunctorIS5_EEEESt5arrayIPcLm2EEEEviT0_T1_)
        /*007c*/ 	.short	0x0380
        /*007e*/ 	.short	0x0028


	//----- nvinfo : EIATTR_SW_WAR
	.align		4
.L_2273:
        /*0080*/ 	.byte	0x04, 0x36
        /*0082*/ 	.short	(.L_2275 - .L_2274)
.L_2274:
        /*0084*/ 	.word	0x00000008
.L_2275:


//--------------------- .nv.info._ZN2at6native29vectorized_elementwise_kernelILi4ENS0_13BUnaryFunctorIN3c107complexIfEES5_S5_NS0_15binary_internal10DivFunctorIS5_EEEESt5arrayIPcLm2EEEEviT0_T1_ --------------------------
	.section	.nv.info._ZN2at6native29vectorized_elementwise_kernelILi4ENS0_13BUnaryFunctorIN3c107complexIfEES5_S5_NS0_15binary_internal10DivFunctorIS5_EEEESt5arrayIPcLm2EEEEviT0_T1_,"",@"SHT_CUDA_INFO"
	.sectionflags	@""
	.align	4


	//----- nvinfo : EIATTR_CUDA_API_VERSION
	.align		4
        /*0000*/ 	.byte	0x04, 0x37
        /*0002*/ 	.short	(.L_2277 - .L_2276)
.L_2276:
        /*0004*/ 	.word	0x00000082


	//----- nvinfo : EIATTR_KPARAM_INFO
	.align		4
.L_2277:
        /*0008*/ 	.byte	0x04, 0x17
        /*000a*/ 	.short	(.L_2279 - .L_2278)
.L_2278:
        /*000c*/ 	.word	0x00000000
        /*0010*/ 	.short	0x0002
        /*0012*/ 	.short	0x0018
        /*0014*/ 	.byte	0x00, 0xf0, 0x41, 0x00


	//----- nvinfo : EIATTR_KPARAM_INFO
	.align		4
.L_2279:
        /*0018*/ 	.byte	0x04, 0x17
        /*001a*/ 	.short	(.L_2281 - .L_2280)
.L_2280:
        /*001c*/ 	.word	0x00000000
        /*0020*/ 	.short	0x0001
        /*0022*/ 	.short	0x0008
        /*0024*/ 	.byte	0x00, 0xf0, 0x41, 0x00


	//----- nvinfo : EIATTR_KPARAM_INFO
	.align		4
.L_2281:
        /*0028*/ 	.byte	0x04, 0x17
        /*002a*/ 	.short	(.L_2283 - .L_2282)
.L_2282:
        /*002c*/ 	.word	0x00000000
        /*0030*/ 	.short	0x0000
        /*0032*/ 	.short	0x0000
        /*0034*/ 	.byte	0x00, 0xf0, 0x11, 0x00


	//----- nvinfo : EIATTR_SPARSE_MMA_MASK
	.align		4
.L_2283:
        /*0038*/ 	.byte	0x03, 0x50
        /*003a*/ 	.short	0x0000


	//----- nvinfo : EIATTR_MAXREG_COUNT
	.align		4
        /*003c*/ 	.byte	0x03, 0x1b
        /*003e*/ 	.short	0x00ff


	//----- nvinfo : EIATTR_MERCURY_ISA_VERSION
	.align		4
        /*0040*/ 	.byte	0x03, 0x5f
        /*0042*/ 	.short	0x0101


	//----- nvinfo : EIATTR_VRC_CTA_INIT_COUNT
	.align		4
        /*0044*/ 	.byte	0x02, 0x4a
	.zero		1
	.zero		1


	//----- nvinfo : EIATTR_EXIT_INSTR_OFFSETS
	.align		4
        /*0048*/ 	.byte	0x04, 0x1c
        /*004a*/ 	.short	(.L_2285 - .L_2284)


	//   ....[0]....
.L_2284:
        /*004c*/ 	.word	0x00001720


	//   ....[1]....
        /*0050*/ 	.word	0x00001770


	//   ....[2]....
        /*0054*/ 	.word	0x000024c0


	//----- nvinfo : EIATTR_MAX_THREADS
	.align		4
.L_2285:
        /*0058*/ 	.byte	0x04, 0x05
        /*005a*/ 	.short	(.L_2287 - .L_2286)
.L_2286:
        /*005c*/ 	.word	0x00000080
        /*0060*/ 	.word	0x00000001
        /*0064*/ 	.word	0x00000001


	//----- nvinfo : EIATTR_CRS_STACK_SIZE
	.align		4
.L_2287:
        /*0068*/ 	.byte	0x04, 0x1e
        /*006a*/ 	.short	(.L_2289 - .L_2288)
.L_2288:
        /*006c*/ 	.word	0x00000000


	//----- nvinfo : EIATTR_CBANK_PARAM_SIZE
	.align		4
.L_2289:
        /*0070*/ 	.byte	0x03, 0x19
        /*0072*/ 	.short	0x0028


	//----- nvinfo : EIATTR_PARAM_CBANK
	.align		4
        /*0074*/ 	.byte	0x04, 0x0a
        /*0076*/ 	.short	(.L_2291 - .L_2290)
	.align		4
.L_2290:
        /*0078*/ 	.word	index@(.nv.constant0._ZN2at6native29vectorized_elementwise_kernelILi4ENS0_13BUnaryFunctorIN3c107complexIfEES5_S5_NS0_15binary_internal10DivFunctorIS5_EEEESt5arrayIPcLm2EEEEviT0_T1_)
        /*007c*/ 	.short	0x0380
        /*007e*/ 	.short	0x0028


	//----- nvinfo : EIATTR_SW_WAR
	.align		4
.L_2291:
        /*0080*/ 	.byte	0x04, 0x36
        /*0082*/ 	.short	(.L_2293 - .L_2292)
.L_2292:
        /*0084*/ 	.word	0x00000008
.L_2293:


//--------------------- .nv.info._ZN2at6native29vectorized_elementwise_kernelILi8ENS0_13BUnaryFunctorIN3c107complexIfEES5_S5_NS0_15binary_internal10DivFunctorIS5_EEEESt5arrayIPcLm2EEEEviT0_T1_ --------------------------
	.section	.nv.info._ZN2at6native29vectorized_elementwise_kernelILi8ENS0_13BUnaryFunctorIN3c107complexIfEES5_S5_NS0_15binary_internal10DivFunctorIS5_EEEESt5arrayIPcLm2EEEEviT0_T1_,"",@"SHT_CUDA_INFO"
	.sectionflags	@""
	.align	4


	//----- nvinfo : EIATTR_CUDA_API_VERSION
	.align		4
        /*0000*/ 	.byte	0x04, 0x37
        /*0002*/ 	.short	(.L_2295 - .L_2294)
.L_2294:
        /*0004*/ 	.word	0x00000082


	//----- nvinfo : EIATTR_KPARAM_INFO
	.align		4
.L_2295:
        /*0008*/ 	.byte	0x04, 0x17
        /*000a*/ 	.short	(.L_2297 - .L_2296)
.L_2296:
        /*000c*/ 	.word	0x00000000
        /*0010*/ 	.short	0x0002
        /*0012*/ 	.short	0x0018
        /*0014*/ 	.byte	0x00, 0xf0, 0x41, 0x00


	//----- nvinfo : EIATTR_KPARAM_INFO
	.align		4
.L_2297:
        /*0018*/ 	.byte	0x04, 0x17
        /*001a*/ 	.short	(.L_2299 - .L_2298)
.L_2298:
        /*001c*/ 	.word	0x00000000
        /*0020*/ 	.short	0x0001
        /*0022*/ 	.short	0x0008
        /*0024*/ 	.byte	0x00, 0xf0, 0x41, 0x00


	//----- nvinfo : EIATTR_KPARAM_INFO
	.align		4
.L_2299:
        /*0028*/ 	.byte	0x04, 0x17
        /*002a*/ 	.short	(.L_2301 - .L_2300)
.L_2300:
        /*002c*/ 	.word	0x00000000
        /*0030*/ 	.short	0x0000
        /*0032*/ 	.short	0x0000
        /*0034*/ 	.byte	0x00, 0xf0, 0x11, 0x00


	//----- nvinfo : EIATTR_SPARSE_MMA_MASK
	.align		4
.L_2301:
        /*0038*/ 	.byte	0x03, 0x50
        /*003a*/ 	.short	0x0000


	//----- nvinfo : EIATTR_MAXREG_COUNT
	.align		4
        /*003c*/ 	.byte	0x03, 0x1b
        /*003e*/ 	.short	0x00ff


	//----- nvinfo : EIATTR_MERCURY_ISA_VERSION
	.align		4
        /*0040*/ 	.byte	0x03, 0x5f
        /*0042*/ 	.short	0x0101


	//----- nvinfo : EIATTR_VRC_CTA_INIT_COUNT
	.align		4
        /*0044*/ 	.byte	0x02, 0x4a
	.zero		1
	.zero		1


	//----- nvinfo : EIATTR_EXIT_INSTR_OFFSETS
	.align		4
        /*0048*/ 	.byte	0x04, 0x1c
        /*004a*/ 	.short	(.L_2303 - .L_2302)


	//   ....[0]....
.L_2302:
        /*004c*/ 	.word	0x00000010


	//----- nvinfo : EIATTR_MAX_THREADS
	.align		4
.L_2303:
        /*0050*/ 	.byte	0x04, 0x05
        /*0052*/ 	.short	(.L_2305 - .L_2304)
.L_2304:
        /*0054*/ 	.word	0x00000080
        /*0058*/ 	.word	0x00000001
        /*005c*/ 	.word	0x00000001


	//----- nvinfo : EIATTR_CBANK_PARAM_SIZE
	.align		4
.L_2305:
        /*0060*/ 	.byte	0x03, 0x19
        /*0062*/ 	.short	0x0028


	//----- nvinfo : EIATTR_PARAM_CBANK
	.align		4
        /*0064*/ 	.byte	0x04, 0x0a
        /*0066*/ 	.short	(.L_2307 - .L_2306)
	.align		4
.L_2306:
        /*0068*/ 	.word	index@(.nv.constant0._ZN2at6native29vectorized_elementwise_kernelILi8ENS0_13BUnaryFunctorIN3c107complexIfEES5_S5_NS0_15binary_internal10DivFunctorIS5_EEEESt5arrayIPcLm2EEEEviT0_T1_)
        /*006c*/ 	.short	0x0380
        /*006e*/ 	.short	0x0028


	//----- nvinfo : EIATTR_SW_WAR
	.align		4
.L_2307:
        /*0070*/ 	.byte	0x04, 0x36
        /*0072*/ 	.short	(.L_2309 - .L_2308)
.L_2308:
        /*0074*/ 	.word	0x00000008
.L_2309:


//--------------------- .nv.info._ZN2at6native18elementwise_kernelILi128ELi4EZNS0_15gpu_kernel_implINS0_13AUnaryFunctorIN3c107complexIfEES6_S6_NS0_15binary_internal10DivFunctorIS6_EEEEEEvRNS_18TensorIteratorBaseERKT_EUliE_EEviT1_ --------------------------
	.section	.nv.info._ZN2at6native18elementwise_kernelILi128ELi4EZNS0_15gpu_kernel_implINS0_13AUnaryFunctorIN3c107complexIfEES6_S6_NS0_15binary_internal10DivFunctorIS6_EEEEEEvRNS_18TensorIteratorBaseERKT_EUliE_EEviT1_,"",@"SHT_CUDA_INFO"
	.sectionflags	@""
	.align	4


	//----- nvinfo : EIATTR_CUDA_API_VERSION
	.align		4
        /*0000*/ 	.byte	0x04, 0x37
        /*0002*/ 	.short	(.L_2311 - .L_2310)
.L_2310:
        /*0004*/ 	.word	0x00000082


	//----- nvinfo : EIATTR_KPARAM_INFO
	.align		4
.L_2311:
        /*0008*/ 	.byte	0x04, 0x17
        /*000a*/ 	.short	(.L_2313 - .L_2312)
.L_2312:
        /*000c*/ 	.word	0x00000000
        /*0010*/ 	.short	0x0001
        /*0012*/ 	.short	0x0008
        /*0014*/ 	.byte	0x00, 0xf0, 0xa1, 0x08


	//----- nvinfo : EIATTR_KPARAM_INFO
	.align		4
.L_2313:
        /*0018*/ 	.byte	0x04, 0x17
        /*001a*/ 	.short	(.L_2315 - .L_2314)
.L_2314:
        /*001c*/ 	.word	0x00000000
        /*0020*/ 	.short	0x0000
        /*0022*/ 	.short	0x0000
        /*0024*/ 	.byte	0x00, 0xf0, 0x11, 0x00


	//----- nvinfo : EIATTR_SPARSE_MMA_MASK
	.align		4
.L_2315:
        /*0028*/ 	.byte	0x03, 0x50
        /*002a*/ 	.short	0x0000


	//----- nvinfo : EIATTR_MAXREG_COUNT
	.align		4
        /*002c*/ 	.byte	0x03, 0x1b
        /*002e*/ 	.short	0x0080


	//----- nvinfo : EIATTR_EXTERNS
	.align		4
        /*0030*/ 	.byte	0x04, 0x0f
        /*0032*/ 	.short	(.L_2317 - .L_2316)


	//   ....[0]....
	.align		4
.L_2316:
        /*0034*/ 	.word	index@(__assertfail)


	//----- nvinfo : EIATTR_MERCURY_ISA_VERSION
	.align		4
.L_2317:
        /*0038*/ 	.byte	0x03, 0x5f
        /*003a*/ 	.short	0x0101


	//----- nvinfo : EIATTR_VRC_CTA_INIT_COUNT
	.align		4
        /*003c*/ 	.byte	0x02, 0x4a
	.zero		1
	.zero		1


	//----- nvinfo : EIATTR_SYSCALL_OFFSETS
	.align		4
        /*0040*/ 	.byte	0x04, 0x46
        /*0042*/ 	.short	(.L_2319 - .L_2318)


	//   ....[0]....
.L_2318:
        /*0044*/ 	.word	0x000022e0


	//   ....[1]....
        /*0048*/ 	.word	0x00003330


	//   ....[2]....
        /*004c*/ 	.word	0x00005760


	//   ....[3]....
        /*0050*/ 	.word	0x00006600


	//   ....[4]....
        /*0054*/ 	.word	0x00008b40


	//   ....[5]....
        /*0058*/ 	.word	0x000099e0


	//   ....[6]....
        /*005c*/ 	.word	0x0000bf30


	//   ....[7]....
        /*0060*/ 	.word	0x0000cda0


	//----- nvinfo : EIATTR_EXIT_INSTR_OFFSETS
	.align		4
.L_2319:
        /*0064*/ 	.byte	0x04, 0x1c
        /*0066*/ 	.short	(.L_2321 - .L_2320)


	//   ....[0]....
.L_2320:
        /*0068*/ 	.word	0x00009c90


	//   ....[1]....
        /*006c*/ 	.word	0x0000c2d0


	//   ....[2]....
        /*0070*/ 	.word	0x0000c310


	//   ....[3]....
        /*0074*/ 	.word	0x0000c3a0


	//   ....[4]....
        /*0078*/ 	.word	0x0000c3d0


	//   ....[5]....
        /*007c*/ 	.word	0x0000c400


	//   ....[6]....
        /*0080*/ 	.word	0x0000c480


	//   ....[7]....
        /*0084*/ 	.word	0x0000c4b0


	//   ....[8]....
        /*0088*/ 	.word	0x0000c530


	//   ....[9]....
        /*008c*/ 	.word	0x0000c560


	//   ....[10]....
        /*0090*/ 	.word	0x0000c5a0


	//   ....[11]....
        /*0094*/ 	.word	0x0000c670


	//   ....[12]....
        /*0098*/ 	.word	0x0000c7d0


	//   ....[13]....
        /*009c*/ 	.word	0x0000c930


	//   ....[14]....
        /*00a0*/ 	.word	0x0000ca80


	//   ....[15]....
        /*00a4*/ 	.word	0x0000cab0


	//   ....[16]....
        /*00a8*/ 	.word	0x0000cae0


	//   ....[17]....
        /*00ac*/ 	.word	0x0000cba0


	//   ....[18]....
        /*00b0*/ 	.word	0x0000cc40


	//   ....[19]....
        /*00b4*/ 	.word	0x0000cdb0


	//   ....[20]....
        /*00b8*/ 	.word	0x0000ceb0


	//   ....[21]....
        /*00bc*/ 	.word	0x0000cfe0


	//   ....[22]....
        /*00c0*/ 	.word	0x0000d010


	//----- nvinfo : EIATTR_MAX_THREADS
	.align		4
.L_2321:
        /*00c4*/ 	.byte	0x04, 0x05
        /*00c6*/ 	.short	(.L_2323 - .L_2322)
.L_2322:
        /*00c8*/ 	.word	0x00000080
        /*00cc*/ 	.word	0x00000001
        /*00d0*/ 	.word	0x00000001


	//----- nvinfo : EIATTR_CRS_STACK_SIZE
	.align		4
.L_2323:
        /*00d4*/ 	.byte	0x04, 0x1e
        /*00d6*/ 	.short	(.L_2325 - .L_2324)
.L_2324:
        /*00d8*/ 	.word	0x00000000


	//----- nvinfo : EIATTR_CBANK_PARAM_SIZE
	.align		4
.L_2325:
        /*00dc*/ 	.byte	0x03, 0x19
        /*00de*/ 	.short	0x0230


	//----- nvinfo : EIATTR_PARAM_CBANK
	.align		4
        /*00e0*/ 	.byte	0x04, 0x0a
        /*00e2*/ 	.short	(.L_2327 - .L_2326)
	.align		4
.L_2326:
        /*00e4*/ 	.word	index@(.nv.constant0._ZN2at6native18elementwise_kernelILi128ELi4EZNS0_15gpu_kernel_implINS0_13AUnaryFunctorIN3c107complexIfEES6_S6_NS0_15binary_internal10DivFunctorIS6_EEEEEEvRNS_18TensorIteratorBaseERKT_EUliE_EEviT1_)
        /*00e8*/ 	.short	0x0380
        /*00ea*/ 	.short	0x0230


	//----- nvinfo : EIATTR_SW_WAR
	.align		4
.L_2327:
        /*00ec*/ 	.byte	0x04, 0x36
        /*00ee*/ 	.short	(.L_2329 - .L_2328)
.L_2328:
        /*00f0*/ 	.word	0x00000008
.L_2329:


//--------------------- .nv.info._ZN2at6native27unrolled_elementwise_kernelINS0_13AUnaryFunctorIN3c107complexIfEES5_S5_NS0_15binary_internal10DivFunctorIS5_EEEESt5arrayIPcLm2EELi4E23TrivialOffsetCalculatorILi1EjESE_NS0_6memory12LoadWithCastILi1EEENSF_13StoreWithCastILi1EEEEEviT_T0_T2_T3_T4_T5_ --------------------------
	.section	.nv.info._ZN2at6native27unrolled_elementwise_kernelINS0_13AUnaryFunctorIN3c107complexIfEES5_S5_NS0_15binary_internal10DivFunctorIS5_EEEESt5arrayIPcLm2EELi4E23TrivialOffsetCalculatorILi1EjESE_NS0_6memory12LoadWithCastILi1EEENSF_13StoreWithCastILi1EEEEEviT_T0_T2_T3_T4_T5_,"",@"SHT_CUDA_INFO"
	.sectionflags	@""
	.align	4


	//----- nvinfo : EIATTR_CUDA_API_VERSION
	.align		4
        /*0000*/ 	.byte	0x04, 0x37
        /*0002*/ 	.short	(.L_2331 - .L_2330)
.L_2330:
        /*0004*/ 	.word	0x00000082


	//----- nvinfo : EIATTR_KPARAM_INFO
	.align		4
.L_2331:
        /*0008*/ 	.byte	0x04, 0x17
        /*000a*/ 	.short	(.L_2333 - .L_2332)
.L_2332:
        /*000c*/ 	.word	0x00000000
        /*0010*/ 	.short	0x0006
        /*0012*/ 	.short	0x0034
        /*0014*/ 	.byte	0x00, 0xf0, 0x21, 0x00


	//----- nvinfo : EIATTR_KPARAM_INFO
	.align		4
.L_2333:
        /*0018*/ 	.byte	0x04, 0x17
        /*001a*/ 	.short	(.L_2335 - .L_2334)
.L_2334:
        /*001c*/ 	.word	0x00000000
        /*0020*/ 	.short	0x0005
        /*0022*/ 	.short	0x002c
        /*0024*/ 	.byte	0x00, 0xf0, 0x21, 0x00


	//----- nvinfo : EIATTR_KPARAM_INFO
	.align		4
.L_2335:
        /*0028*/ 	.byte	0x04, 0x17
        /*002a*/ 	.short	(.L_2337 - .L_2336)
.L_2336:
        /*002c*/ 	.word	0x00000000
        /*0030*/ 	.short	0x0004
        /*0032*/ 	.short	0x0029
        /*0034*/ 	.byte	0x00, 0xf0, 0x05, 0x00


	//----- nvinfo : EIATTR_KPARAM_INFO
	.align		4
.L_2337:
        /*0038*/ 	.byte	0x04, 0x17
        /*003a*/ 	.short	(.L_2339 - .L_2338)
.L_2338:
        /*003c*/ 	.word	0x00000000
        /*0040*/ 	.short	0x0003
        /*0042*/ 	.short	0x0028
        /*0044*/ 	.byte	0x00, 0xf0, 0x05, 0x00


	//----- nvinfo : EIATTR_KPARAM_INFO
	.align		4
.L_2339:
        /*0048*/ 	.byte	0x04, 0x17
        /*004a*/ 	.short	(.L_2341 - .L_2340)
.L_2340:
        /*004c*/ 	.word	0x00000000
        /*0050*/ 	.short	0x0002
        /*0052*/ 	.short	0x0018
        /*0054*/ 	.byte	0x00, 0xf0, 0x41, 0x00


	//----- nvinfo : EIATTR_KPARAM_INFO
	.align		4
.L_2341:
        /*0058*/ 	.byte	0x04, 0x17
        /*005a*/ 	.short	(.L_2343 - .L_2342)
.L_2342:
        /*005c*/ 	.word	0x00000000
        /*0060*/ 	.short	0x0001
        /*0062*/ 	.short	0x0008
        /*0064*/ 	.byte	0x00, 0xf0, 0x41, 0x00


	//----- nvinfo : EIATTR_KPARAM_INFO
	.align		4
.L_2343:
        /*0068*/ 	.byte	0x04, 0x17
        /*006a*/ 	.short	(.L_2345 - .L_2344)
.L_2344:
        /*006c*/ 	.word	0x00000000
        /*0070*/ 	.short	0x0000
        /*0072*/ 	.short	0x0000
        /*0074*/ 	.byte	0x00, 0xf0, 0x11, 0x00


	//----- nvinfo : EIATTR_SPARSE_MMA_MASK
	.align		4
.L_2345:
        /*0078*/ 	.byte	0x03, 0x50
        /*007a*/ 	.short	0x0000


	//----- nvinfo : EIATTR_MAXREG_COUNT
	.align		4
        /*007c*/ 	.byte	0x03, 0x1b
        /*007e*/ 	.short	0x00ff


	//----- nvinfo : EIATTR_EXTERNS
	.align		4
        /*0080*/ 	.byte	0x04, 0x0f
        /*0082*/ 	.short	(.L_2347 - .L_2346)


	//   ....[0]....
	.align		4
.L_2346:
        /*0084*/ 	.word	index@(__assertfail)


	//----- nvinfo : EIATTR_MERCURY_ISA_VERSION
	.align		4
.L_2347:
        /*0088*/ 	.byte	0x03, 0x5f
        /*008a*/ 	.short	0x0101


	//----- nvinfo : EIATTR_VRC_CTA_INIT_COUNT
	.align		4
        /*008c*/ 	.byte	0x02, 0x4a
	.zero		1
	.zero		1


	//----- nvinfo : EIATTR_SYSCALL_OFFSETS
	.align		4
        /*0090*/ 	.byte	0x04, 0x46
        /*0092*/ 	.short	(.L_2349 - .L_2348)


	//   ....[0]....
.L_2348:
        /*0094*/ 	.word	0x00000ff0


	//   ....[1]....
        /*0098*/ 	.word	0x00002150


	//   ....[2]....
        /*009c*/ 	.word	0x00003220


	//   ....[3]....
        /*00a0*/ 	.word	0x00004200


	//   ....[4]....
        /*00a4*/ 	.word	0x00005a80


	//   ....[5]....
        /*00a8*/ 	.word	0x00006870


	//   ....[6]....
        /*00ac*/ 	.word	0x00007720


	//   ....[7]....
        /*00b0*/ 	.word	0x000085d0


	//----- nvinfo : EIATTR_EXIT_INSTR_OFFSETS
	.align		4
.L_2349:
        /*00b4*/ 	.byte	0x04, 0x1c
        /*00b6*/ 	.short	(.L_2351 - .L_2350)


	//   ....[0]....
.L_2350:
        /*00b8*/ 	.word	0x000079c0


	//   ....[1]....
        /*00bc*/ 	.word	0x00007b00


	//   ....[2]....
        /*00c0*/ 	.word	0x00007b40


	//   ....[3]....
        /*00c4*/ 	.word	0x00007bd0


	//   ....[4]....
        /*00c8*/ 	.word	0x00007c00


	//   ....[5]....
        /*00cc*/ 	.word	0x00007c30


	//   ....[6]....
        /*00d0*/ 	.word	0x00007cb0


	//   ....[7]....
        /*00d4*/ 	.word	0x00007ce0


	//   ....[8]....
        /*00d8*/ 	.word	0x00007d60


	//   ....[9]....
        /*00dc*/ 	.word	0x00007d90


	//   ....[10]....
        /*00e0*/ 	.word	0x00007dd0


	//   ....[11]....
        /*00e4*/ 	.word	0x00007ea0


	//   ....[12]....
        /*00e8*/ 	.word	0x00008000


	//   ....[13]....
        /*00ec*/ 	.word	0x00008160


	//   ....[14]....
        /*00f0*/ 	.word	0x000082b0


	//   ....[15]....
        /*00f4*/ 	.word	0x000082e0


	//   ....[16]....
        /*00f8*/ 	.word	0x00008310


	//   ....[17]....
        /*00fc*/ 	.word	0x000083d0


	//   ....[18]....
        /*0100*/ 	.word	0x00008470


	//   ....[19]....
        /*0104*/ 	.word	0x000085e0


	//   ....[20]....
        /*0108*/ 	.word	0x000086e0


	//   ....[21]....
        /*010c*/ 	.word	0x00008810


	//   ....[22]....
        /*0110*/ 	.word	0x00008840


	//----- nvinfo : EIATTR_MAX_THREADS
	.align		4
.L_2351:
        /*0114*/ 	.byte	0x04, 0x05
        /*0116*/ 	.short	(.L_2353 - .L_2352)
.L_2352:
        /*0118*/ 	.word	0x00000080
        /*011c*/ 	.word	0x00000001
        /*0120*/ 	.word	0x00000001


	//----- nvinfo : EIATTR_CRS_STACK_SIZE
	.align		4
.L_2353:
        /*0124*/ 	.byte	0x04, 0x1e
        /*0126*/ 	.short	(.L_2355 - .L_2354)
.L_2354:
        /*0128*/ 	.word	0x00000000


	//----- nvinfo : EIATTR_CBANK_PARAM_SIZE
	.align		4
.L_2355:
        /*012c*/ 	.byte	0x03, 0x19
        /*012e*/ 	.short	0x003c


	//----- nvinfo : EIATTR_PARAM_CBANK
	.align		4
        /*0130*/ 	.byte	0x04, 0x0a
        /*0132*/ 	.short	(.L_2357 - .L_2356)
	.align		4
.L_2356:
        /*0134*/ 	.word	index@(.nv.constant0._ZN2at6native27unrolled_elementwise_kernelINS0_13AUnaryFunctorIN3c107complexIfEES5_S5_NS0_15binary_internal10DivFunctorIS5_EEEESt5arrayIPcLm2EELi4E23TrivialOffsetCalculatorILi1EjESE_NS0_6memory12LoadWithCastILi1EEENSF_13StoreWithCastILi1EEEEEviT_T0_T2_T3_T4_T5_)
        /*0138*/ 	.short	0x0380
        /*013a*/ 	.short	0x003c


	//----- nvinfo : EIATTR_SW_WAR
	.align		4
.L_2357:
        /*013c*/ 	.byte	0x04, 0x36
        /*013e*/ 	.short	(.L_2359 - .L_2358)
.L_2358:
        /*0140*/ 	.word	0x00000008
.L_2359:


//--------------------- .nv.info._ZN2at6native18elementwise_kernelILi128ELi2EZNS0_22gpu_kernel_impl_nocastINS0_13AUnaryFunctorIN3c107complexIfEES6_S6_NS0_15binary_internal10DivFunctorIS6_EEEEEEvRNS_18TensorIteratorBaseERKT_EUliE_EEviT1_ --------------------------
	.section	.nv.info._ZN2at6native18elementwise_kernelILi128ELi2EZNS0_22gpu_kernel_impl_nocastINS0_13AUnaryFunctorIN3c107complexIfEES6_S6_NS0_15binary_internal10DivFunctorIS6_EEEEEEvRNS_18TensorIteratorBaseERKT_EUliE_EEviT1_,"",@"SHT_CUDA_INFO"
	.sectionflags	@""
	.align	4


	//----- nvinfo : EIATTR_CUDA_API_VERSION
	.align		4
        /*0000*/ 	.byte	0x04, 0x37
        /*0002*/ 	.short	(.L_2361 - .L_2360)
.L_2360:
        /*0004*/ 	.word	0x00000082


	//----- nvinfo : EIATTR_KPARAM_INFO
	.align		4
.L_2361:
        /*0008*/ 	.byte	0x04, 0x17
        /*000a*/ 	.short	(.L_2363 - .L_2362)
.L_2362:
        /*000c*/ 	.word	0x00000000
        /*0010*/ 	.short	0x0001
        /*0012*/ 	.short	0x0008
        /*0014*/ 	.byte	0x00, 0xf0, 0x81, 0x08


	//----- nvinfo : EIATTR_KPARAM_INFO
	.align		4
.L_2363:
        /*0018*/ 	.byte	0x04, 0x17
        /*001a*/ 	.short	(.L_2365 - .L_2364)
.L_2364:
        /*001c*/ 	.word	0x00000000
        /*0020*/ 	.short	0x0000
        /*0022*/ 	.short	0x0000
        /*0024*/ 	.byte	0x00, 0xf0, 0x11, 0x00


	//----- nvinfo : EIATTR_SPARSE_MMA_MASK
	.align		4
.L_2365:
        /*0028*/ 	.byte	0x03, 0x50
        /*002a*/ 	.short	0x0000


	//----- nvinfo : EIATTR_MAXREG_COUNT
	.align		4
        /*002c*/ 	.byte	0x03, 0x1b
        /*002e*/ 	.short	0x0080


	//----- nvinfo : EIATTR_MERCURY_ISA_VERSION
	.align		4
        /*0030*/ 	.byte	0x03, 0x5f
        /*0032*/ 	.short	0x0101


	//----- nvinfo : EIATTR_VRC_CTA_INIT_COUNT
	.align		4
        /*0034*/ 	.byte	0x02, 0x4a
	.zero		1
	.zero		1


	//----- nvinfo : EIATTR_EXIT_INSTR_OFFSETS
	.align		4
        /*0038*/ 	.byte	0x04, 0x1c
        /*003a*/ 	.short	(.L_2367 - .L_2366)


	//   ....[0]....
.L_2366:
        /*003c*/ 	.word	0x00000340


	//   ....[1]....
        /*0040*/ 	.word	0x00000480


	//   ....[2]....
        /*0044*/ 	.word	0x00000510


	//   ....[3]....
        /*0048*/ 	.word	0x000005d0


	//   ....[4]....
        /*004c*/ 	.word	0x00001bc0


	//   ....[5]....
        /*0050*/ 	.word	0x00003100


	//----- nvinfo : EIATTR_MAX_THREADS
	.align		4
.L_2367:
        /*0054*/ 	.byte	0x04, 0x05
        /*0056*/ 	.short	(.L_2369 - .L_2368)
.L_2368:
        /*0058*/ 	.word	0x00000080
        /*005c*/ 	.word	0x00000001
        /*0060*/ 	.word	0x00000001


	//----- nvinfo : EIATTR_CRS_STACK_SIZE
	.align		4
.L_2369:
        /*0064*/ 	.byte	0x04, 0x1e
        /*0066*/ 	.short	(.L_2371 - .L_2370)
.L_2370:
        /*0068*/ 	.word	0x00000000


	//----- nvinfo : EIATTR_CBANK_PARAM_SIZE
	.align		4
.L_2371:
        /*006c*/ 	.byte	0x03, 0x19
        /*006e*/ 	.short	0x0228


	//----- nvinfo : EIATTR_PARAM_CBANK
	.align		4
        /*0070*/ 	.byte	0x04, 0x0a
        /*0072*/ 	.short	(.L_2373 - .L_2372)
	.align		4
.L_2372:
        /*0074*/ 	.word	index@(.nv.constant0._ZN2at6native18elementwise_kernelILi128ELi2EZNS0_22gpu_kernel_impl_nocastINS0_13AUnaryFunctorIN3c107complexIfEES6_S6_NS0_15binary_internal10DivFunctorIS6_EEEEEEvRNS_18TensorIteratorBaseERKT_EUliE_EEviT1_)
        /*0078*/ 	.short	0x0380
        /*007a*/ 	.short	0x0228


	//----- nvinfo : EIATTR_SW_WAR
	.align		4
.L_2373:
        /*007c*/ 	.byte	0x04, 0x36
        /*007e*/ 	.short	(.L_2375 - .L_2374)
.L_2374:
        /*0080*/ 	.word	0x00000008
.L_2375:


//--------------------- .nv.info._ZN2at6native27unrolled_elementwise_kernelINS0_13AUnaryFunctorIN3c107complexIfEES5_S5_NS0_15binary_internal10DivFunctorIS5_EEEESt5arrayIPcLm2EELi4E23TrivialOffsetCalculatorILi1EjESE_NS0_6memory15LoadWithoutCastENSF_16StoreWithoutCastEEEviT_T0_T2_T3_T4_T5_ --------------------------
	.section	.nv.info._ZN2at6native27unrolled_elementwise_kernelINS0_13AUnaryFunctorIN3c107complexIfEES5_S5_NS0_15binary_internal10DivFunctorIS5_EEEESt5arrayIPcLm2EELi4E23TrivialOffsetCalculatorILi1EjESE_NS0_6memory15LoadWithoutCastENSF_16StoreWithoutCastEEEviT_T0_T2_T3_T4_T5_,"",@"SHT_CUDA_INFO"
	.sectionflags	@""
	.align	4


	//----- nvinfo : EIATTR_CUDA_API_VERSION
	.align		4
        /*0000*/ 	.byte	0x04, 0x37
        /*0002*/ 	.short	(.L_2377 - .L_2376)
.L_2376:
        /*0004*/ 	.word	0x00000082


	//----- nvinfo : EIATTR_KPARAM_INFO
	.align		4
.L_2377:
        /*0008*/ 	.byte	0x04, 0x17
        /*000a*/ 	.short	(.L_2379 - .L_2378)
.L_2378:
        /*000c*/ 	.word	0x00000000
        /*0010*/ 	.short	0x0006
        /*0012*/ 	.short	0x002b
        /*0014*/ 	.byte	0x00, 0xf0, 0x05, 0x00


	//----- nvinfo : EIATTR_KPARAM_INFO
	.align		4
.L_2379:
        /*0018*/ 	.byte	0x04, 0x17
        /*001a*/ 	.short	(.L_2381 - .L_2380)
.L_2380:
        /*001c*/ 	.word	0x00000000
        /*0020*/ 	.short	0x0005
        /*0022*/ 	.short	0x002a
        /*0024*/ 	.byte	0x00, 0xf0, 0x05, 0x00


	//----- nvinfo : EIATTR_KPARAM_INFO
	.align		4
.L_2381:
        /*0028*/ 	.byte	0x04, 0x17
        /*002a*/ 	.short	(.L_2383 - .L_2382)
.L_2382:
        /*002c*/ 	.word	0x00000000
        /*0030*/ 	.short	0x0004
        /*0032*/ 	.short	0x0029
        /*0034*/ 	.byte	0x00, 0xf0, 0x05, 0x00


	//----- nvinfo : EIATTR_KPARAM_INFO
	.align		4
.L_2383:
        /*0038*/ 	.byte	0x04, 0x17
        /*003a*/ 	.short	(.L_2385 - .L_2384)
.L_2384:
        /*003c*/ 	.word	0x00000000
        /*0040*/ 	.short	0x0003
        /*0042*/ 	.short	0x0028
        /*0044*/ 	.byte	0x00, 0xf0, 0x05, 0x00


	//----- nvinfo : EIATTR_KPARAM_INFO
	.align		4
.L_2385:
        /*0048*/ 	.byte	0x04, 0x17
        /*004a*/ 	.short	(.L_2387 - .L_2386)
.L_2386:
        /*004c*/ 	.word	0x00000000
        /*0050*/ 	.short	0x0002
        /*0052*/ 	.short	0x0018
        /*0054*/ 	.byte	0x00, 0xf0, 0x41, 0x00


	//----- nvinfo : EIATTR_KPARAM_INFO
	.align		4
.L_2387:
        /*0058*/ 	.byte	0x04, 0x17
        /*005a*/ 	.short	(.L_2389 - .L_2388)
.L_2388:
        /*005c*/ 	.word	0x00000000
        /*0060*/ 	.short	0x0001
        /*0062*/ 	.short	0x0008
        /*0064*/ 	.byte	0x00, 0xf0, 0x41, 0x00


	//----- nvinfo : EIATTR_KPARAM_INFO
	.align		4
.L_2389:
        /*0068*/ 	.byte	0x04, 0x17
        /*006a*/ 	.short	(.L_2391 - .L_2390)
.L_2390:
        /*006c*/ 	.word	0x00000000
        /*0070*/ 	.short	0x0000
        /*0072*/ 	.short	0x0000
        /*0074*/ 	.byte	0x00, 0xf0, 0x11, 0x00


	//----- nvinfo : EIATTR_SPARSE_MMA_MASK
	.align		4
.L_2391:
        /*0078*/ 	.byte	0x03, 0x50
        /*007a*/ 	.short	0x0000


	//----- nvinfo : EIATTR_MAXREG_COUNT
	.align		4
        /*007c*/ 	.byte	0x03, 0x1b
        /*007e*/ 	.short	0x00ff


	//----- nvinfo : EIATTR_MERCURY_ISA_VERSION
	.align		4
        /*0080*/ 	.byte	0x03, 0x5f
        /*0082*/ 	.short	0x0101


	//----- nvinfo : EIATTR_VRC_CTA_INIT_COUNT
	.align		4
        /*0084*/ 	.byte	0x02, 0x4a
	.zero		1
	.zero		1


	//----- nvinfo : EIATTR_EXIT_INSTR_OFFSETS
	.align		4
        /*0088*/ 	.byte	0x04, 0x1c
        /*008a*/ 	.short	(.L_2393 - .L_2392)


	//   ....[0]....
.L_2392:
        /*008c*/ 	.word	0x00000cd0


	//   ....[1]....
        /*0090*/ 	.word	0x00000d20


	//----- nvinfo : EIATTR_MAX_THREADS
	.align		4
.L_2393:
        /*0094*/ 	.byte	0x04, 0x05
        /*0096*/ 	.short	(.L_2395 - .L_2394)
.L_2394:
        /*0098*/ 	.word	0x00000080
        /*009c*/ 	.word	0x00000001
        /*00a0*/ 	.word	0x00000001


	//----- nvinfo : EIATTR_CRS_STACK_SIZE
	.align		4
.L_2395:
        /*00a4*/ 	.byte	0x04, 0x1e
        /*00a6*/ 	.short	(.L_2397 - .L_2396)
.L_2396:
        /*00a8*/ 	.word	0x00000000


	//----- nvinfo : EIATTR_CBANK_PARAM_SIZE
	.align		4
.L_2397:
        /*00ac*/ 	.byte	0x03, 0x19
        /*00ae*/ 	.short	0x002c


	//----- nvinfo : EIATTR_PARAM_CBANK
	.align		4
        /*00b0*/ 	.byte	0x04, 0x0a
        /*00b2*/ 	.short	(.L_2399 - .L_2398)
	.align		4
.L_2398:
        /*00b4*/ 	.word	index@(.nv.constant0._ZN2at6native27unrolled_elementwise_kernelINS0_13AUnaryFunctorIN3c107complexIfEES5_S5_NS0_15binary_internal10DivFunctorIS5_EEEESt5arrayIPcLm2EELi4E23TrivialOffsetCalculatorILi1EjESE_NS0_6memory15LoadWithoutCastENSF_16StoreWithoutCastEEEviT_T0_T2_T3_T4_T5_)
        /*00b8*/ 	.short	0x0380
        /*00ba*/ 	.short	0x002c


	//----- nvinfo : EIATTR_SW_WAR
	.align		4
.L_2399:
        /*00bc*/ 	.byte	0x04, 0x36
        /*00be*/ 	.short	(.L_2401 - .L_2400)
.L_2400:
        /*00c0*/ 	.word	0x00000008
.L_2401:


//--------------------- .nv.info._ZN2at6native29vectorized_elementwise_kernelILi2ENS0_13AUnaryFunctorIN3c107complexIfEES5_S5_NS0_15binary_internal10DivFunctorIS5_EEEESt5arrayIPcLm2EEEEviT0_T1_ --------------------------
	.section	.nv.info._ZN2at6native29vectorized_elementwise_kernelILi2ENS0_13AUnaryFunctorIN3c107complexIfEES5_S5_NS0_15binary_internal10DivFunctorIS5_EEEESt5arrayIPcLm2EEEEviT0_T1_,"",@"SHT_CUDA_INFO"
	.sectionflags	@""
	.align	4


	//----- nvinfo : EIATTR_CUDA_API_VERSION
	.align		4
        /*0000*/ 	.byte	0x04, 0x37
        /*0002*/ 	.short	(.L_2403 - .L_2402)
.L_2402:
        /*0004*/ 	.word	0x00000082


	//----- nvinfo : EIATTR_KPARAM_INFO
	.align		4
.L_2403:
        /*0008*/ 	.byte	0x04, 0x17
        /*000a*/ 	.short	(.L_2405 - .L_2404)
.L_2404:
        /*000c*/ 	.word	0x00000000
        /*0010*/ 	.short	0x0002
        /*0012*/ 	.short	0x0018
        /*0014*/ 	.byte	0x00, 0xf0, 0x41, 0x00


	//----- nvinfo : EIATTR_KPARAM_INFO
	.align		4
.L_2405:
        /*0018*/ 	.byte	0x04, 0x17
        /*001a*/ 	.short	(.L_2407 - .L_2406)
.L_2406:
        /*001c*/ 	.word	0x00000000
        /*0020*/ 	.short	0x0001
        /*0022*/ 	.short	0x0008
        /*0024*/ 	.byte	0x00, 0xf0, 0x41, 0x00


	//----- nvinfo : EIATTR_KPARAM_INFO
	.align		4
.L_2407:
        /*0028*/ 	.byte	0x04, 0x17
        /*002a*/ 	.short	(.L_2409 - .L_2408)
.L_2408:
        /*002c*/ 	.word	0x00000000
        /*0030*/ 	.short	0x0000
        /*0032*/ 	.short	0x0000
        /*0034*/ 	.byte	0x00, 0xf0, 0x11, 0x00


	//----- nvinfo : EIATTR_SPARSE_MMA_MASK
	.align		4
.L_2409:
        /*0038*/ 	.byte	0x03, 0x50
        /*003a*/ 	.short	0x0000


	//----- nvinfo : EIATTR_MAXREG_COUNT
	.align		4
        /*003c*/ 	.byte	0x03, 0x1b
        /*003e*/ 	.short	0x00ff


	//----- nvinfo : EIATTR_MERCURY_ISA_VERSION
	.align		4
        /*0040*/ 	.byte	0x03, 0x5f
        /*0042*/ 	.short	0x0101


	//----- nvinfo : EIATTR_VRC_CTA_INIT_COUNT
	.align		4
        /*0044*/ 	.byte	0x02, 0x4a
	.zero		1
	.zero		1


	//----- nvinfo : EIATTR_EXIT_INSTR_OFFSETS
	.align		4
        /*0048*/ 	.byte	0x04, 0x1c
        /*004a*/ 	.short	(.L_2411 - .L_2410)


	//   ....[0]....
.L_2410:
        /*004c*/ 	.word	0x00001a50


	//   ....[1]....
        /*0050*/ 	.word	0x00001aa0


	//   ....[2]....
        /*0054*/ 	.word	0x00002b90


	//----- nvinfo : EIATTR_MAX_THREADS
	.align		4
.L_2411:
        /*0058*/ 	.byte	0x04, 0x05
        /*005a*/ 	.short	(.L_2413 - .L_2412)
.L_2412:
        /*005c*/ 	.word	0x00000080
        /*0060*/ 	.word	0x00000001
        /*0064*/ 	.word	0x00000001


	//----- nvinfo : EIATTR_CRS_STACK_SIZE
	.align		4
.L_2413:
        /*0068*/ 	.byte	0x04, 0x1e
        /*006a*/ 	.short	(.L_2415 - .L_2414)
.L_2414:
        /*006c*/ 	.word	0x00000000


	//----- nvinfo : EIATTR_CBANK_PARAM_SIZE
	.align		4
.L_2415:
        /*0070*/ 	.byte	0x03, 0x19
        /*0072*/ 	.short	0x0028


	//----- nvinfo : EIATTR_PARAM_CBANK
	.align		4
        /*0074*/ 	.byte	0x04, 0x0a
        /*0076*/ 	.short	(.L_2417 - .L_2416)
	.align		4
.L_2416:
        /*0078*/ 	.word	index@(.nv.constant0._ZN2at6native29vectorized_elementwise_kernelILi2ENS0_13AUnaryFunctorIN3c107complexIfEES5_S5_NS0_15binary_internal10DivFunctorIS5_EEEESt5arrayIPcLm2EEEEviT0_T1_)
        /*007c*/ 	.short	0x0380
        /*007e*/ 	.short	0x0028


	//----- nvinfo : EIATTR_SW_WAR
	.align		4
.L_2417:
        /*0080*/ 	.byte	0x04, 0x36
        /*0082*/ 	.short	(.L_2419 - .L_2418)
.L_2418:
        /*0084*/ 	.word	0x00000008
.L_2419:


//--------------------- .nv.info._ZN2at6native29vectorized_elementwise_kernelILi4ENS0_13AUnaryFunctorIN3c107complexIfEES5_S5_NS0_15binary_internal10DivFunctorIS5_EEEESt5arrayIPcLm2EEEEviT0_T1_ --------------------------
	.section	.nv.info._ZN2at6native29vectorized_elementwise_kernelILi4ENS0_13AUnaryFunctorIN3c107complexIfEES5_S5_NS0_15binary_internal10DivFunctorIS5_EEEESt5arrayIPcLm2EEEEviT0_T1_,"",@"SHT_CUDA_INFO"
	.sectionflags	@""
	.align	4


	//----- nvinfo : EIATTR_CUDA_API_VERSION
	.align		4
        /*0000*/ 	.byte	0x04, 0x37
        /*0002*/ 	.short	(.L_2421 - .L_2420)
.L_2420:
        /*0004*/ 	.word	0x00000082


	//----- nvinfo : EIATTR_KPARAM_INFO
	.align		4
.L_2421:
        /*0008*/ 	.byte	0x04, 0x17
        /*000a*/ 	.short	(.L_2423 - .L_2422)
.L_2422:
        /*000c*/ 	.word	0x00000000
        /*0010*/ 	.short	0x0002
        /*0012*/ 	.short	0x0018
        /*0014*/ 	.byte	0x00, 0xf0, 0x41, 0x00


	//----- nvinfo : EIATTR_KPARAM_INFO
	.align		4
.L_2423:
        /*0018*/ 	.byte	0x04, 0x17
        /*001a*/ 	.short	(.L_2425 - .L_2424)
.L_2424:
        /*001c*/ 	.word	0x00000000
        /*0020*/ 	.short	0x0001
        /*0022*/ 	.short	0x0008
        /*0024*/ 	.byte	0x00, 0xf0, 0x41, 0x00


	//----- nvinfo : EIATTR_KPARAM_INFO
	.align		4
.L_2425:
        /*0028*/ 	.byte	0x04, 0x17
        /*002a*/ 	.short	(.L_2427 - .L_2426)
.L_2426:
        /*002c*/ 	.word	0x00000000
        /*0030*/ 	.short	0x0000
        /*0032*/ 	.short	0x0000
        /*0034*/ 	.byte	0x00, 0xf0, 0x11, 0x00


	//----- nvinfo : EIATTR_SPARSE_MMA_MASK
	.align		4
.L_2427:
        /*0038*/ 	.byte	0x03, 0x50
        /*003a*/ 	.short	0x0000


	//----- nvinfo : EIATTR_MAXREG_COUNT
	.align		4
        /*003c*/ 	.byte	0x03, 0x1b
        /*003e*/ 	.short	0x00ff


	//----- nvinfo : EIATTR_MERCURY_ISA_VERSION
	.align		4
        /*0040*/ 	.byte	0x03, 0x5f
        /*0042*/ 	.short	0x0101


	//----- nvinfo : EIATTR_VRC_CTA_INIT_COUNT
	.align		4
        /*0044*/ 	.byte	0x02, 0x4a
	.zero		1
	.zero		1


	//----- nvinfo : EIATTR_EXIT_INSTR_OFFSETS
	.align		4
        /*0048*/ 	.byte	0x04, 0x1c
        /*004a*/ 	.short	(.L_2429 - .L_2428)


	//   ....[0]....
.L_2428:
        /*004c*/ 	.word	0x00001a50


	//   ....[1]....
        /*0050*/ 	.word	0x00001aa0


	//   ....[2]....
        /*0054*/ 	.word	0x00002b50


	//----- nvinfo : EIATTR_MAX_THREADS
	.align		4
.L_2429:
        /*0058*/ 	.byte	0x04, 0x05
        /*005a*/ 	.short	(.L_2431 - .L_2430)
.L_2430:
        /*005c*/ 	.word	0x00000080
        /*0060*/ 	.word	0x00000001
        /*0064*/ 	.word	0x00000001


	//----- nvinfo : EIATTR_CRS_STACK_SIZE
	.align		4
.L_2431:
        /*0068*/ 	.byte	0x04, 0x1e
        /*006a*/ 	.short	(.L_2433 - .L_2432)
.L_2432:
        /*006c*/ 	.word	0x00000000


	//----- nvinfo : EIATTR_CBANK_PARAM_SIZE
	.align		4
.L_2433:
        /*0070*/ 	.byte	0x03, 0x19
        /*0072*/ 	.short	0x0028


	//----- nvinfo : EIATTR_PARAM_CBANK
	.align		4
        /*0074*/ 	.byte	0x04, 0x0a
        /*0076*/ 	.short	(.L_2435 - .L_2434)
	.align		4
.L_2434:
        /*0078*/ 	.word	index@(.nv.constant0._ZN2at6native29vectorized_elementwise_kernelILi4ENS0_13AUnaryFunctorIN3c107complexIfEES5_S5_NS0_15binary_internal10DivFunctorIS5_EEEESt5arrayIPcLm2EEEEviT0_T1_)
        /*007c*/ 	.short	0x0380
        /*007e*/ 	.short	0x0028


	//----- nvinfo : EIATTR_SW_WAR
	.align		4
.L_2435:
        /*0080*/ 	.byte	0x04, 0x36
        /*0082*/ 	.short	(.L_2437 - .L_2436)
.L_2436:
        /*0084*/ 	.word	0x00000008
.L_2437:


//--------------------- .nv.info._ZN2at6native29vectorized_elementwise_kernelILi8ENS0_13AUnaryFunctorIN3c107complexIfEES5_S5_NS0_15binary_internal10DivFunctorIS5_EEEESt5arrayIPcLm2EEEEviT0_T1_ --------------------------
	.section	.nv.info._ZN2at6native29vectorized_elementwise_kernelILi8ENS0_13AUnaryFunctorIN3c107complexIfEES5_S5_NS0_15binary_internal10DivFunctorIS5_EEEESt5arrayIPcLm2EEEEviT0_T1_,"",@"SHT_CUDA_INFO"
	.sectionflags	@""
	.align	4


	//----- nvinfo : EIATTR_CUDA_API_VERSION
	.align		4
        /*0000*/ 	.byte	0x04, 0x37
        /*0002*/ 	.short	(.L_2439 - .L_2438)
.L_2438:
        /*0004*/ 	.word	0x00000082


	//----- nvinfo : EIATTR_KPARAM_INFO
	.align		4
.L_2439:
        /*0008*/ 	.byte	0x04, 0x17
        /*000a*/ 	.short	(.L_2441 - .L_2440)
.L_2440:
        /*000c*/ 	.word	0x00000000
        /*0010*/ 	.short	0x0002
        /*0012*/ 	.short	0x0018
        /*0014*/ 	.byte	0x00, 0xf0, 0x41, 0x00


	//----- nvinfo : EIATTR_KPARAM_INFO
	.align		4
.L_2441:
        /*0018*/ 	.byte	0x04, 0x17
        /*001a*/ 	.short	(.L_2443 - .L_2442)
.L_2442:
        /*001c*/ 	.word	0x00000000
        /*0020*/ 	.short	0x0001
        /*0022*/ 	.short	0x0008
        /*0024*/ 	.byte	0x00, 0xf0, 0x41, 0x00


	//----- nvinfo : EIATTR_KPARAM_INFO
	.align		4
.L_2443:
        /*0028*/ 	.byte	0x04, 0x17
        /*002a*/ 	.short	(.L_2445 - .L_2444)
.L_2444:
        /*002c*/ 	.word	0x00000000
        /*0030*/ 	.short	0x0000
        /*0032*/ 	.short	0x0000
        /*0034*/ 	.byte	0x00, 0xf0, 0x11, 0x00


	//----- nvinfo : EIATTR_SPARSE_MMA_MASK
	.align		4
.L_2445:
        /*0038*/ 	.byte	0x03, 0x50
        /*003a*/ 	.short	0x0000


	//----- nvinfo : EIATTR_MAXREG_COUNT
	.align		4
        /*003c*/ 	.byte	0x03, 0x1b
        /*003e*/ 	.short	0x00ff


	//----- nvinfo : EIATTR_MERCURY_ISA_VERSION
	.align		4
        /*0040*/ 	.byte	0x03, 0x5f
        /*0042*/ 	.short	0x0101


	//----- nvinfo : EIATTR_VRC_CTA_INIT_COUNT
	.align		4
        /*0044*/ 	.byte	0x02, 0x4a
	.zero		1
	.zero		1


	//----- nvinfo : EIATTR_EXIT_INSTR_OFFSETS
	.align		4
        /*0048*/ 	.byte	0x04, 0x1c
        /*004a*/ 	.short	(.L_2447 - .L_2446)


	//   ....[0]....
.L_2446:
        /*004c*/ 	.word	0x00000010


	//----- nvinfo : EIATTR_MAX_THREADS
	.align		4
.L_2447:
        /*0050*/ 	.byte	0x04, 0x05
        /*0052*/ 	.short	(.L_2449 - .L_2448)
.L_2448:
        /*0054*/ 	.word	0x00000080
        /*0058*/ 	.word	0x00000001
        /*005c*/ 	.word	0x00000001


	//----- nvinfo : EIATTR_CBANK_PARAM_SIZE
	.align		4
.L_2449:
        /*0060*/ 	.byte	0x03, 0x19
        /*0062*/ 	.short	0x0028


	//----- nvinfo : EIATTR_PARAM_CBANK
	.align		4
        /*0064*/ 	.byte	0x04, 0x0a
        /*0066*/ 	.short	(.L_2451 - .L_2450)
	.align		4
.L_2450:
        /*0068*/ 	.word	index@(.nv.constant0._ZN2at6native29vectorized_elementwise_kernelILi8ENS0_13AUnaryFunctorIN3c107complexIfEES5_S5_NS0_15binary_internal10DivFunctorIS5_EEEESt5arrayIPcLm2EEEEviT0_T1_)
        /*006c*/ 	.short	0x0380
        /*006e*/ 	.short	0x0028


	//----- nvinfo : EIATTR_SW_WAR
	.align		4
.L_2451:
        /*0070*/ 	.byte	0x04, 0x36
        /*0072*/ 	.short	(.L_2453 - .L_2452)
.L_2452:
        /*0074*/ 	.word	0x00000008
.L_2453:


//--------------------- .nv.info._ZN2at6native18elementwise_kernelILi128ELi4EZNS0_15gpu_kernel_implINS0_13BinaryFunctorIN3c107complexIdEES6_S6_NS0_15binary_internal10DivFunctorIS6_EEEEEEvRNS_18TensorIteratorBaseERKT_EUliE_EEviT1_ --------------------------
	.section	.nv.info._ZN2at6native18elementwise_kernelILi128ELi4EZNS0_15gpu_kernel_implINS0_13BinaryFunctorIN3c107complexIdEES6_S6_NS0_15binary_internal10DivFunctorIS6_EEEEEEvRNS_18TensorIteratorBaseERKT_EUliE_EEviT1_,"",@"SHT_CUDA_INFO"
	.sectionflags	@""
	.align	4


	//----- nvinfo : EIATTR_CUDA_API_VERSION
	.align		4
        /*0000*/ 	.byte	0x04, 0x37
        /*0002*/ 	.short	(.L_2455 - .L_2454)
.L_2454:
        /*0004*/ 	.word	0x00000082


	//----- nvinfo : EIATTR_KPARAM_INFO
	.align		4
.L_2455:
        /*0008*/ 	.byte	0x04, 0x17
        /*000a*/ 	.short	(.L_2457 - .L_2456)
.L_2456:
        /*000c*/ 	.word	0x00000000
        /*0010*/ 	.short	0x0001
        /*0012*/ 	.short	0x0008
        /*0014*/ 	.byte	0x00, 0xf0, 0x21, 0x0a


	//----- nvinfo : EIATTR_KPARAM_INFO
	.align		4
.L_2457:
        /*0018*/ 	.byte	0x04, 0x17
        /*001a*/ 	.short	(.L_2459 - .L_2458)
.L_2458:
        /*001c*/ 	.word	0x00000000
        /*0020*/ 	.short	0x0000
        /*0022*/ 	.short	0x0000
        /*0024*/ 	.byte	0x00, 0xf0, 0x11, 0x00


	//----- nvinfo : EIATTR_SPARSE_MMA_MASK
	.align		4
.L_2459:
        /*0028*/ 	.byte	0x03, 0x50
        /*002a*/ 	.short	0x0000


	//----- nvinfo : EIATTR_MAXREG_COUNT
	.align		4
        /*002c*/ 	.byte	0x03, 0x1b
        /*002e*/ 	.short	0x0080


	//----- nvinfo : EIATTR_EXTERNS
	.align		4
        /*0030*/ 	.byte	0x04, 0x0f
        /*0032*/ 	.short	(.L_2461 - .L_2460)


	//   ....[0]....
	.align		4
.L_2460:
        /*0034*/ 	.word	index@(__assertfail)


	//----- nvinfo : EIATTR_MERCURY_ISA_VERSION
	.align		4
.L_2461:
        /*0038*/ 	.byte	0x03, 0x5f
        /*003a*/ 	.short	0x0101


	//----- nvinfo : EIATTR_VRC_CTA_INIT_COUNT
	.align		4
        /*003c*/ 	.byte	0x02, 0x4a
	.zero		1
	.zero		1


	//----- nvinfo : EIATTR_SYSCALL_OFFSETS
	.align		4
        /*0040*/ 	.byte	0x04, 0x46
        /*0042*/ 	.short	(.L_2463 - .L_2462)


	//   ....[0]....
.L_2462:
        /*0044*/ 	.word	0x00002680


	//   ....[1]....
        /*0048*/ 	.word	0x00003760


	//   ....[2]....
        /*004c*/ 	.word	0x00006090


	//   ....[3]....
        /*0050*/ 	.word	0x00008920


	//   ....[4]....
        /*0054*/ 	.word	0x00009a00


	//   ....[5]....
        /*0058*/ 	.word	0x0000c020


	//   ....[6]....
        /*005c*/ 	.word	0x0000eae0


	//   ....[7]....
        /*0060*/ 	.word	0x0000fbc0


	//   ....[8]....
        /*0064*/ 	.word	0x000121e0


	//   ....[9]....
        /*0068*/ 	.word	0x00014cc0


	//   ....[10]....
        /*006c*/ 	.word	0x00015da0


	//   ....[11]....
        /*0070*/ 	.word	0x00018390


	//----- nvinfo : EIATTR_EXIT_INSTR_OFFSETS
	.align		4
.L_2463:
        /*0074*/ 	.byte	0x04, 0x1c
        /*0076*/ 	.short	(.L_2465 - .L_2464)


	//   ....[0]....
.L_2464:
        /*0078*/ 	.word	0x00012640


	//   ....[1]....
        /*007c*/ 	.word	0x000173e0


	//   ....[2]....
        /*0080*/ 	.word	0x00017420


	//   ....[3]....
        /*0084*/ 	.word	0x000174b0


	//   ....[4]....
        /*0088*/ 	.word	0x000174e0


	//   ....[5]....
        /*008c*/ 	.word	0x00017510


	//   ....[6]....
        /*0090*/ 	.word	0x00017620


	//   ....[7]....
        /*0094*/ 	.word	0x000176e0


	//   ....[8]....
        /*0098*/ 	.word	0x000178a0


	//   ....[9]....
        /*009c*/ 	.word	0x00017a10


	//   ....[10]....
        /*00a0*/ 	.word	0x00017a30


	//   ....[11]....
        /*00a4*/ 	.word	0x00017b00


	//   ....[12]....
        /*00a8*/ 	.word	0x00017cf0


	//   ....[13]....
        /*00ac*/ 	.word	0x00017ee0


	//   ....[14]....
        /*00b0*/ 	.word	0x000180c0


	//   ....[15]....
        /*00b4*/ 	.word	0x000180f0


	//   ....[16]....
        /*00b8*/ 	.word	0x00018120


	//   ....[17]....
        /*00bc*/ 	.word	0x00018210


	//   ....[18]....
        /*00c0*/ 	.word	0x00018230


	//   ....[19]....
        /*00c4*/ 	.word	0x000183a0


	//   ....[20]....
        /*00c8*/ 	.word	0x00018530


	//   ....[21]....
        /*00cc*/ 	.word	0x000186f0


	//   ....[22]....
        /*00d0*/ 	.word	0x000187b0


	//----- nvinfo : EIATTR_MAX_THREADS
	.align		4
.L_2465:
        /*00d4*/ 	.byte	0x04, 0x05
        /*00d6*/ 	.short	(.L_2467 - .L_2466)
.L_2466:
        /*00d8*/ 	.word	0x00000080
        /*00dc*/ 	.word	0x00000001
        /*00e0*/ 	.word	0x00000001


	//----- nvinfo : EIATTR_CRS_STACK_SIZE
	.align		4
.L_2467:
        /*00e4*/ 	.byte	0x04, 0x1e
        /*00e6*/ 	.short	(.L_2469 - .L_2468)
.L_2468:
        /*00e8*/ 	.word	0x00000000


	//----- nvinfo : EIATTR_CBANK_PARAM_SIZE
	.align		4
.L_2469:
        /*00ec*/ 	.byte	0x03, 0x19
        /*00ee*/ 	.short	0x0290


	//----- nvinfo : EIATTR_PARAM_CBANK
	.align		4
        /*00f0*/ 	.byte	0x04, 0x0a
        /*00f2*/ 	.short	(.L_2471 - .L_2470)
	.align		4
.L_2470:
        /*00f4*/ 	.word	index@(.nv.constant0._ZN2at6native18elementwise_kernelILi128ELi4EZNS0_15gpu_kernel_implINS0_13BinaryFunctorIN3c107complexIdEES6_S6_NS0_15binary_internal10DivFunctorIS6_EEEEEEvRNS_18TensorIteratorBaseERKT_EUliE_EEviT1_)
        /*00f8*/ 	.short	0x0380
        /*00fa*/ 	.short	0x0290


	//----- nvinfo : EIATTR_SW_WAR
	.align		4
.L_2471:
        /*00fc*/ 	.byte	0x04, 0x36
        /*00fe*/ 	.short	(.L_2473 - .L_2472)
.L_2472:
        /*0100*/ 	.word	0x00000008
.L_2473:


//--------------------- .nv.info._ZN2at6native27unrolled_elementwise_kernelINS0_13BinaryFunctorIN3c107complexIdEES5_S5_NS0_15binary_internal10DivFunctorIS5_EEEESt5arrayIPcLm3EELi4E23TrivialOffsetCalculatorILi2EjESD_ILi1EjENS0_6memory12LoadWithCastILi2EEENSG_13StoreWithCastILi1EEEEEviT_T0_T2_T3_T4_T5_ --------------------------
	.section	.nv.info._ZN2at6native27unrolled_elementwise_kernelINS0_13BinaryFunctorIN3c107complexIdEES5_S5_NS0_15binary_internal10DivFunctorIS5_EEEESt5arrayIPcLm3EELi4E23TrivialOffsetCalculatorILi2EjESD_ILi1EjENS0_6memory12LoadWithCastILi2EEENSG_13StoreWithCastILi1EEEEEviT_T0_T2_T3_T4_T5_,"",@"SHT_CUDA_INFO"
	.sectionflags	@""
	.align	4


	//----- nvinfo : EIATTR_CUDA_API_VERSION
	.align		4
        /*0000*/ 	.byte	0x04, 0x37
        /*0002*/ 	.short	(.L_2475 - .L_2474)
.L_2474:
        /*0004*/ 	.word	0x00000082


	//----- nvinfo : EIATTR_KPARAM_INFO
	.align		4
.L_2475:
        /*0008*/ 	.byte	0x04, 0x17
        /*000a*/ 	.short	(.L_2477 - .L_2476)
.L_2476:
        /*000c*/ 	.word	0x00000000
        /*0010*/ 	.short	0x0006
        /*0012*/ 	.short	0x0030
        /*0014*/ 	.byte	0x00, 0xf0, 0x21, 0x00


	//----- nvinfo : EIATTR_KPARAM_INFO
	.align		4
.L_2477:
        /*0018*/ 	.byte	0x04, 0x17
        /*001a*/ 	.short	(.L_2479 - .L_2478)
.L_2478:
        /*001c*/ 	.word	0x00000000
        /*0020*/ 	.short	0x0005
        /*0022*/ 	.short	0x0024
        /*0024*/ 	.byte	0x00, 0xf0, 0x31, 0x00


	//----- nvinfo : EIATTR_KPARAM_INFO
	.align		4
.L_2479:
        /*0028*/ 	.byte	0x04, 0x17
        /*002a*/ 	.short	(.L_2481 - .L_2480)
.L_2480:
        /*002c*/ 	.word	0x00000000
        /*0030*/ 	.short	0x0004
        /*0032*/ 	.short	0x0021
        /*0034*/ 	.byte	0x00, 0xf0, 0x05, 0x00


	//----- nvinfo : EIATTR_KPARAM_INFO
	.align		4
.L_2481:
        /*0038*/ 	.byte	0x04, 0x17
        /*003a*/ 	.short	(.L_2483 - .L_2482)
.L_2482:
        /*003c*/ 	.word	0x00000000
        /*0040*/ 	.short	0x0003
        /*0042*/ 	.short	0x0020
        /*0044*/ 	.byte	0x00, 0xf0, 0x05, 0x00


	//----- nvinfo : EIATTR_KPARAM_INFO
	.align		4
.L_2483:
        /*0048*/ 	.byte	0x04, 0x17
        /*004a*/ 	.short	(.L_2485 - .L_2484)
.L_2484:
        /*004c*/ 	.word	0x00000000
        /*0050*/ 	.short	0x0002
        /*0052*/ 	.short	0x0008
        /*0054*/ 	.byte	0x00, 0xf0, 0x61, 0x00


	//----- nvinfo : EIATTR_KPARAM_INFO
	.align		4
.L_2485:
        /*0058*/ 	.byte	0x04, 0x17
        /*005a*/ 	.short	(.L_2487 - .L_2486)
.L_2486:
        /*005c*/ 	.word	0x00000000
        /*0060*/ 	.short	0x0001
        /*0062*/ 	.short	0x0004
        /*0064*/ 	.byte	0x00, 0xf0, 0x05, 0x00


	//----- nvinfo : EIATTR_KPARAM_INFO
	.align		4
.L_2487:
        /*0068*/ 	.byte	0x04, 0x17
        /*006a*/ 	.short	(.L_2489 - .L_2488)
.L_2488:
        /*006c*/ 	.word	0x00000000
        /*0070*/ 	.short	0x0000
        /*0072*/ 	.short	0x0000
        /*0074*/ 	.byte	0x00, 0xf0, 0x11, 0x00


	//----- nvinfo : EIATTR_SPARSE_MMA_MASK
	.align		4
.L_2489:
        /*0078*/ 	.byte	0x03, 0x50
        /*007a*/ 	.short	0x0000


	//----- nvinfo : EIATTR_MAXREG_COUNT
	.align		4
        /*007c*/ 	.byte	0x03, 0x1b
        /*007e*/ 	.short	0x00ff


	//----- nvinfo : EIATTR_EXTERNS
	.align		4
        /*0080*/ 	.byte	0x04, 0x0f
        /*0082*/ 	.short	(.L_2491 - .L_2490)


	//   ....[0]....
	.align		4
.L_2490:
        /*0084*/ 	.word	index@(__assertfail)


	//----- nvinfo : EIATTR_MERCURY_ISA_VERSION
	.align		4
.L_2491:
        /*0088*/ 	.byte	0x03, 0x5f
        /*008a*/ 	.short	0x0101


	//----- nvinfo : EIATTR_VRC_CTA_INIT_COUNT
	.align		4
        /*008c*/ 	.byte	0x02, 0x4a
	.zero		1
	.zero		1


	//----- nvinfo : EIATTR_SYSCALL_OFFSETS
	.align		4
        /*0090*/ 	.byte	0x04, 0x46
        /*0092*/ 	.short	(.L_2493 - .L_2492)


	//   ....[0]....
.L_2492:
        /*0094*/ 	.word	0x00001080


	//   ....[1]....
        /*0098*/ 	.word	0x00002190


	//   ....[2]....
        /*009c*/ 	.word	0x00003410


	//   ....[3]....
        /*00a0*/ 	.word	0x00004520


	//   ....[4]....
        /*00a4*/ 	.word	0x000056d0


	//   ....[5]....
        /*00a8*/ 	.word	0x000067e0


	//   ....[6]....
        /*00ac*/ 	.word	0x00007990


	//   ....[7]....
        /*00b0*/ 	.word	0x00008b30


	//   ....[8]....
        /*00b4*/ 	.word	0x0000f590


	//   ....[9]....
        /*00b8*/ 	.word	0x000108e0


	//   ....[10]....
        /*00bc*/ 	.word	0x00011e40


	//   ....[11]....
        /*00c0*/ 	.word	0x00013380


	//----- nvinfo : EIATTR_EXIT_INSTR_OFFSETS
	.align		4
.L_2493:
        /*00c4*/ 	.byte	0x04, 0x1c
        /*00c6*/ 	.short	(.L_2495 - .L_2494)


	//   ....[0]....
.L_2494:
        /*00c8*/ 	.word	0x00012290


	//   ....[1]....
        /*00cc*/ 	.word	0x000123d0


	//   ....[2]....
        /*00d0*/ 	.word	0x00012410


	//   ....[3]....
        /*00d4*/ 	.word	0x000124a0


	//   ....[4]....
        /*00d8*/ 	.word	0x000124d0


	//   ....[5]....
        /*00dc*/ 	.word	0x00012500


	//   ....[6]....
        /*00e0*/ 	.word	0x00012610


	//   ....[7]....
        /*00e4*/ 	.word	0x000126d0


	//   ....[8]....
        /*00e8*/ 	.word	0x00012890


	//   ....[9]....
        /*00ec*/ 	.word	0x00012a00


	//   ....[10]....
        /*00f0*/ 	.word	0x00012a20


	//   ....[11]....
        /*00f4*/ 	.word	0x00012af0


	//   ....[12]....
        /*00f8*/ 	.word	0x00012ce0


	//   ....[13]....
        /*00fc*/ 	.word	0x00012ed0


	//   ....[14]....
        /*0100*/ 	.word	0x000130b0


	//   ....[15]....
        /*0104*/ 	.word	0x000130e0


	//   ....[16]....
        /*0108*/ 	.word	0x00013110


	//   ....[17]....
        /*010c*/ 	.word	0x00013200


	//   ....[18]....
        /*0110*/ 	.word	0x00013220


	//   ....[19]....
        /*0114*/ 	.word	0x00013390


	//   ....[20]....
        /*0118*/ 	.word	0x00013520


	//   ....[21]....
        /*011c*/ 	.word	0x000136e0


	//   ....[22]....
        /*0120*/ 	.word	0x000137a0


	//----- nvinfo : EIATTR_MAX_THREADS
	.align		4
.L_2495:
        /*0124*/ 	.byte	0x04, 0x05
        /*0126*/ 	.short	(.L_2497 - .L_2496)
.L_2496:
        /*0128*/ 	.word	0x00000080
        /*012c*/ 	.word	0x00000001
        /*0130*/ 	.word	0x00000001


	//----- nvinfo : EIATTR_CRS_STACK_SIZE
	.align		4
.L_2497:
        /*0134*/ 	.byte	0x04, 0x1e
        /*0136*/ 	.short	(.L_2499 - .L_2498)
.L_2498:
        /*0138*/ 	.word	0x00000000


	//----- nvinfo : EIATTR_CBANK_PARAM_SIZE
	.align		4
.L_2499:
        /*013c*/ 	.byte	0x03, 0x19
        /*013e*/ 	.short	0x0038


	//----- nvinfo : EIATTR_PARAM_CBANK
	.align		4
        /*0140*/ 	.byte	0x04, 0x0a
        /*0142*/ 	.short	(.L_2501 - .L_2500)
	.align		4
.L_2500:
        /*0144*/ 	.word	index@(.nv.constant0._ZN2at6native27unrolled_elementwise_kernelINS0_13BinaryFunctorIN3c107complexIdEES5_S5_NS0_15binary_internal10DivFunctorIS5_EEEESt5arrayIPcLm3EELi4E23TrivialOffsetCalculatorILi2EjESD_ILi1EjENS0_6memory12LoadWithCastILi2EEENSG_13StoreWithCastILi1EEEEEviT_T0_T2_T3_T4_T5_)
        /*0148*/ 	.short	0x0380
        /*014a*/ 	.short	0x0038


	//----- nvinfo : EIATTR_SW_WAR
	.align		4
.L_2501:
        /*014c*/ 	.byte	0x04, 0x36
        /*014e*/ 	.short	(.L_2503 - .L_2502)
.L_2502:
        /*0150*/ 	.word	0x00000008
.L_2503:


//--------------------- .nv.info._ZN2at6native18elementwise_kernelILi128ELi2EZNS0_22gpu_kernel_impl_nocastINS0_13BinaryFunctorIN3c107complexIdEES6_S6_NS0_15binary_internal10DivFunctorIS6_EEEEEEvRNS_18TensorIteratorBaseERKT_EUliE_EEviT1_ --------------------------
	.section	.nv.info._ZN2at6native18elementwise_kernelILi128ELi2EZNS0_22gpu_kernel_impl_nocastINS0_13BinaryFunctorIN3c107complexIdEES6_S6_NS0_15binary_internal10DivFunctorIS6_EEEEEEvRNS_18TensorIteratorBaseERKT_EUliE_EEviT1_,"",@"SHT_CUDA_INFO"
	.sectionflags	@""
	.align	4


	//----- nvinfo : EIATTR_CUDA_API_VERSION
	.align		4
        /*0000*/ 	.byte	0x04, 0x37
        /*0002*/ 	.short	(.L_2505 - .L_2504)
.L_2504:
        /*0004*/ 	.word	0x00000082


	//----- nvinfo : EIATTR_KPARAM_INFO
	.align		4
.L_2505:
        /*0008*/ 	.byte	0x04, 0x17
        /*000a*/ 	.short	(.L_2507 - .L_2506)
.L_2506:
        /*000c*/ 	.word	0x00000000
        /*0010*/ 	.short	0x0001
        /*0012*/ 	.short	0x0008
        /*0014*/ 	.byte	0x00, 0xf0, 0x21, 0x0a


	//----- nvinfo : EIATTR_KPARAM_INFO
	.align		4
.L_2507:
        /*0018*/ 	.byte	0x04, 0x17
        /*001a*/ 	.short	(.L_2509 - .L_2508)
.L_2508:
        /*001c*/ 	.word	0x00000000
        /*0020*/ 	.short	0x0000
        /*0022*/ 	.short	0x0000
        /*0024*/ 	.byte	0x00, 0xf0, 0x11, 0x00


	//----- nvinfo : EIATTR_SPARSE_MMA_MASK
	.align		4
.L_2509:
        /*0028*/ 	.byte	0x03, 0x50
        /*002a*/ 	.short	0x0000


	//----- nvinfo : EIATTR_MAXREG_COUNT
	.align		4
        /*002c*/ 	.byte	0x03, 0x1b
        /*002e*/ 	.short	0x0080


	//----- nvinfo : EIATTR_MERCURY_ISA_VERSION
	.align		4
        /*0030*/ 	.byte	0x03, 0x5f
        /*0032*/ 	.short	0x0101


	//----- nvinfo : EIATTR_VRC_CTA_INIT_COUNT
	.align		4
        /*0034*/ 	.byte	0x02, 0x4a
	.zero		1
	.zero		1


	//----- nvinfo : EIATTR_EXIT_INSTR_OFFSETS
	.align		4
        /*0038*/ 	.byte	0x04, 0x1c
        /*003a*/ 	.short	(.L_2511 - .L_2510)


	//   ....[0]....
.L_2510:
        /*003c*/ 	.word	0x000015e0


	//   ....[1]....
        /*0040*/ 	.word	0x00001d30


	//   ....[2]....
        /*0044*/ 	.word	0x00002420


	//   ....[3]....
        /*0048*/ 	.word	0x00002aa0


	//   ....[4]....
        /*004c*/ 	.word	0x000056c0


	//   ....[5]....
        /*0050*/ 	.word	0x00008230


	//----- nvinfo : EIATTR_MAX_THREADS
	.align		4
.L_2511:
        /*0054*/ 	.byte	0x04, 0x05
        /*0056*/ 	.short	(.L_2513 - .L_2512)
.L_2512:
        /*0058*/ 	.word	0x00000080
        /*005c*/ 	.word	0x00000001
        /*0060*/ 	.word	0x00000001


	//----- nvinfo : EIATTR_CRS_STACK_SIZE
	.align		4
.L_2513:
        /*0064*/ 	.byte	0x04, 0x1e
        /*0066*/ 	.short	(.L_2515 - .L_2514)
.L_2514:
        /*0068*/ 	.word	0x00000000


	//----- nvinfo : EIATTR_CBANK_PARAM_SIZE
	.align		4
.L_2515:
        /*006c*/ 	.byte	0x03, 0x19
        /*006e*/ 	.short	0x0290


	//----- nvinfo : EIATTR_PARAM_CBANK
	.align		4
        /*0070*/ 	.byte	0x04, 0x0a
        /*0072*/ 	.short	(.L_2517 - .L_2516)
	.align		4
.L_2516:
        /*0074*/ 	.word	index@(.nv.constant0._ZN2at6native18elementwise_kernelILi128ELi2EZNS0_22gpu_kernel_impl_nocastINS0_13BinaryFunctorIN3c107complexIdEES6_S6_NS0_15binary_internal10DivFunctorIS6_EEEEEEvRNS_18TensorIteratorBaseERKT_EUliE_EEviT1_)
        /*0078*/ 	.short	0x0380
        /*007a*/ 	.short	0x0290


	//----- nvinfo : EIATTR_SW_WAR
	.align		4
.L_2517:
        /*007c*/ 	.byte	0x04, 0x36
        /*007e*/ 	.short	(.L_2519 - .L_2518)
.L_2518:
        /*0080*/ 	.word	0x00000008
.L_2519:


//--------------------- .nv.info._ZN2at6native27unrolled_elementwise_kernelINS0_13BinaryFunctorIN3c107complexIdEES5_S5_NS0_15binary_internal10DivFunctorIS5_EEEESt5arrayIPcLm3EELi4E23TrivialOffsetCalculatorILi2EjESD_ILi1EjENS0_6memory15LoadWithoutCastENSG_16StoreWithoutCastEEEviT_T0_T2_T3_T4_T5_ --------------------------
	.section	.nv.info._ZN2at6native27unrolled_elementwise_kernelINS0_13BinaryFunctorIN3c107complexIdEES5_S5_NS0_15binary_internal10DivFunctorIS5_EEEESt5arrayIPcLm3EELi4E23TrivialOffsetCalculatorILi2EjESD_ILi1EjENS0_6memory15LoadWithoutCastENSG_16StoreWithoutCastEEEviT_T0_T2_T3_T4_T5_,"",@"SHT_CUDA_INFO"
	.sectionflags	@""
	.align	4


	//----- nvinfo : EIATTR_CUDA_API_VERSION
	.align		4
        /*0000*/ 	.byte	0x04, 0x37
        /*0002*/ 	.short	(.L_2521 - .L_2520)
.L_2520:
        /*0004*/ 	.word	0x00000082


	//----- nvinfo : EIATTR_KPARAM_INFO
	.align		4
.L_2521:
        /*0008*/ 	.byte	0x04, 0x17
        /*000a*/ 	.short	(.L_2523 - .L_2522)
.L_2522:
        /*000c*/ 	.word	0x00000000
        /*0010*/ 	.short	0x0006
        /*0012*/ 	.short	0x0023
        /*0014*/ 	.byte	0x00, 0xf0, 0x05, 0x00


	//----- nvinfo : EIATTR_KPARAM_INFO
	.align		4
.L_2523:
        /*0018*/ 	.byte	0x04, 0x17
        /*001a*/ 	.short	(.L_2525 - .L_2524)
.L_2524:
        /*001c*/ 	.word	0x00000000
        /*0020*/ 	.short	0x0005
        /*0022*/ 	.short	0x0022
        /*0024*/ 	.byte	0x00, 0xf0, 0x05, 0x00


	//----- nvinfo : EIATTR_KPARAM_INFO
	.align		4
.L_2525:
        /*0028*/ 	.byte	0x04, 0x17
        /*002a*/ 	.short	(.L_2527 - .L_2526)
.L_2526:
        /*002c*/ 	.word	0x00000000
        /*0030*/ 	.short	0x0004
        /*0032*/ 	.short	0x0021
        /*0034*/ 	.byte	0x00, 0xf0, 0x05, 0x00


	//----- nvinfo : EIATTR_KPARAM_INFO
	.align		4
.L_2527:
        /*0038*/ 	.byte	0x04, 0x17
        /*003a*/ 	.short	(.L_2529 - .L_2528)
.L_2528:
        /*003c*/ 	.word	0x00000000
        /*0040*/ 	.short	0x0003
        /*0042*/ 	.short	0x0020
        /*0044*/ 	.byte	0x00, 0xf0, 0x05, 0x00


	//----- nvinfo : EIATTR_KPARAM_INFO
	.align		4
.L_2529:
        /*0048*/ 	.byte	0x04, 0x17
        /*004a*/ 	.short	(.L_2531 - .L_2530)
.L_2530:
        /*004c*/ 	.word	0x00000000
        /*0050*/ 	.short	0x0002
        /*0052*/ 	.short	0x0008
        /*0054*/ 	.byte	0x00, 0xf0, 0x61, 0x00


	//----- nvinfo : EIATTR_KPARAM_INFO
	.align		4
.L_2531:
        /*0058*/ 	.byte	0x04, 0x17
        /*005a*/ 	.short	(.L_2533 - .L_2532)
.L_2532:
        /*005c*/ 	.word	0x00000000
        /*0060*/ 	.short	0x0001
        /*0062*/ 	.short	0x0004
        /*0064*/ 	.byte	0x00, 0xf0, 0x05, 0x00


	//----- nvinfo : EIATTR_KPARAM_INFO
	.align		4
.L_2533:
        /*0068*/ 	.byte	0x04, 0x17
        /*006a*/ 	.short	(.L_2535 - .L_2534)
.L_2534:
        /*006c*/ 	.word	0x00000000
        /*0070*/ 	.short	0x0000
        /*0072*/ 	.short	0x0000
        /*0074*/ 	.byte	0x00, 0xf0, 0x11, 0x00


	//----- nvinfo : EIATTR_SPARSE_MMA_MASK
	.align		4
.L_2535:
        /*0078*/ 	.byte	0x03, 0x50
        /*007a*/ 	.short	0x0000


	//----- nvinfo : EIATTR_MAXREG_COUNT
	.align		4
        /*007c*/ 	.byte	0x03, 0x1b
        /*007e*/ 	.short	0x00ff


	//----- nvinfo : EIATTR_MERCURY_ISA_VERSION
	.align		4
        /*0080*/ 	.byte	0x03, 0x5f
        /*0082*/ 	.short	0x0101


	//----- nvinfo : EIATTR_VRC_CTA_INIT_COUNT
	.align		4
        /*0084*/ 	.byte	0x02, 0x4a
	.zero		1
	.zero		1


	//----- nvinfo : EIATTR_EXIT_INSTR_OFFSETS
	.align		4
        /*0088*/ 	.byte	0x04, 0x1c
        /*008a*/ 	.short	(.L_2537 - .L_2536)


	//   ....[0]....
.L_2536:
        /*008c*/ 	.word	0x000059c0


	//   ....[1]....
        /*0090*/ 	.word	0x00005a10


	//----- nvinfo : EIATTR_MAX_THREADS
	.align		4
.L_2537:
        /*0094*/ 	.byte	0x04, 0x05
        /*0096*/ 	.short	(.L_2539 - .L_2538)
.L_2538:
        /*0098*/ 	.word	0x00000080
        /*009c*/ 	.word	0x00000001
        /*00a0*/ 	.word	0x00000001


	//----- nvinfo : EIATTR_CRS_STACK_SIZE
	.align		4
.L_2539:
        /*00a4*/ 	.byte	0x04, 0x1e
        /*00a6*/ 	.short	(.L_2541 - .L_2540)
.L_2540:
        /*00a8*/ 	.word	0x00000000


	//----- nvinfo : EIATTR_CBANK_PARAM_SIZE
	.align		4
.L_2541:
        /*00ac*/ 	.byte	0x03, 0x19
        /*00ae*/ 	.short	0x0024


	//----- nvinfo : EIATTR_PARAM_CBANK
	.align		4
        /*00b0*/ 	.byte	0x04, 0x0a
        /*00b2*/ 	.short	(.L_2543 - .L_2542)
	.align		4
.L_2542:
        /*00b4*/ 	.word	index@(.nv.constant0._ZN2at6native27unrolled_elementwise_kernelINS0_13BinaryFunctorIN3c107complexIdEES5_S5_NS0_15binary_internal10DivFunctorIS5_EEEESt5arrayIPcLm3EELi4E23TrivialOffsetCalculatorILi2EjESD_ILi1EjENS0_6memory15LoadWithoutCastENSG_16StoreWithoutCastEEEviT_T0_T2_T3_T4_T5_)
        /*00b8*/ 	.short	0x0380
        /*00ba*/ 	.short	0x0024


	//----- nvinfo : EIATTR_SW_WAR
	.align		4
.L_2543:
        /*00bc*/ 	.byte	0x04, 0x36
        /*00be*/ 	.short	(.L_2545 - .L_2544)
.L_2544:
        /*00c0*/ 	.word	0x00000008
.L_2545:


//--------------------- .nv.info._ZN2at6native29vectorized_elementwise_kernelILi2ENS0_13BinaryFunctorIN3c107complexIdEES5_S5_NS0_15binary_internal10DivFunctorIS5_EEEESt5arrayIPcLm3EEEEviT0_T1_ --------------------------
	.section	.nv.info._ZN2at6native29vectorized_elementwise_kernelILi2ENS0_13BinaryFunctorIN3c107complexIdEES5_S5_NS0_15binary_internal10DivFunctorIS5_EEEESt5arrayIPcLm3EEEEviT0_T1_,"",@"SHT_CUDA_INFO"
	.sectionflags	@""
	.align	4


	//----- nvinfo : EIATTR_CUDA_API_VERSION
	.align		4
        /*0000*/ 	.byte	0x04, 0x37
        /*0002*/ 	.short	(.L_2547 - .L_2546)
.L_2546:
        /*0004*/ 	.word	0x00000082


	//----- nvinfo : EIATTR_KPARAM_INFO
	.align		4
.L_2547:
        /*0008*/ 	.byte	0x04, 0x17
        /*000a*/ 	.short	(.L_2549 - .L_2548)
.L_2548:
        /*000c*/ 	.word	0x00000000
        /*0010*/ 	.short	0x0002
        /*0012*/ 	.short	0x0008
        /*0014*/ 	.byte	0x00, 0xf0, 0x61, 0x00


	//----- nvinfo : EIATTR_KPARAM_INFO
	.align		4
.L_2549:
        /*0018*/ 	.byte	0x04, 0x17
        /*001a*/ 	.short	(.L_2551 - .L_2550)
.L_2550:
        /*001c*/ 	.word	0x00000000
        /*0020*/ 	.short	0x0001
        /*0022*/ 	.short	0x0004
        /*0024*/ 	.byte	0x00, 0xf0, 0x05, 0x00


	//----- nvinfo : EIATTR_KPARAM_INFO
	.align		4
.L_2551:
        /*0028*/ 	.byte	0x04, 0x17
        /*002a*/ 	.short	(.L_2553 - .L_2552)
.L_2552:
        /*002c*/ 	.word	0x00000000
        /*0030*/ 	.short	0x0000
        /*0032*/ 	.short	0x0000
        /*0034*/ 	.byte	0x00, 0xf0, 0x11, 0x00


	//----- nvinfo : EIATTR_SPARSE_MMA_MASK
	.align		4
.L_2553:
        /*0038*/ 	.byte	0x03, 0x50
        /*003a*/ 	.short	0x0000


	//----- nvinfo : EIATTR_MAXREG_COUNT
	.align		4
        /*003c*/ 	.byte	0x03, 0x1b
        /*003e*/ 	.short	0x00ff


	//----- nvinfo : EIATTR_MERCURY_ISA_VERSION
	.align		4
        /*0040*/ 	.byte	0x03, 0x5f
        /*0042*/ 	.short	0x0101


	//----- nvinfo : EIATTR_VRC_CTA_INIT_COUNT
	.align		4
        /*0044*/ 	.byte	0x02, 0x4a
	.zero		1
	.zero		1


	//----- nvinfo : EIATTR_EXIT_INSTR_OFFSETS
	.align		4
        /*0048*/ 	.byte	0x04, 0x1c
        /*004a*/ 	.short	(.L_2555 - .L_2554)


	//   ....[0]....
.L_2554:
        /*004c*/ 	.word	0x0000b4f0


	//   ....[1]....
        /*0050*/ 	.word	0x0000b540


	//   ....[2]....
        /*0054*/ 	.word	0x00015ef0


	//----- nvinfo : EIATTR_MAX_THREADS
	.align		4
.L_2555:
        /*0058*/ 	.byte	0x04, 0x05
        /*005a*/ 	.short	(.L_2557 - .L_2556)
.L_2556:
        /*005c*/ 	.word	0x00000080
        /*0060*/ 	.word	0x00000001
        /*0064*/ 	.word	0x00000001


	//----- nvinfo : EIATTR_CRS_STACK_SIZE
	.align		4
.L_2557:
        /*0068*/ 	.byte	0x04, 0x1e
        /*006a*/ 	.short	(.L_2559 - .L_2558)
.L_2558:
        /*006c*/ 	.word	0x00000000


	//----- nvinfo : EIATTR_CBANK_PARAM_SIZE
	.align		4
.L_2559:
        /*0070*/ 	.byte	0x03, 0x19
        /*0072*/ 	.short	0x0020


	//----- nvinfo : EIATTR_PARAM_CBANK
	.align		4
        /*0074*/ 	.byte	0x04, 0x0a
        /*0076*/ 	.short	(.L_2561 - .L_2560)
	.align		4
.L_2560:
        /*0078*/ 	.word	index@(.nv.constant0._ZN2at6native29vectorized_elementwise_kernelILi2ENS0_13BinaryFunctorIN3c107complexIdEES5_S5_NS0_15binary_internal10DivFunctorIS5_EEEESt5arrayIPcLm3EEEEviT0_T1_)
        /*007c*/ 	.short	0x0380
        /*007e*/ 	.short	0x0020


	//----- nvinfo : EIATTR_SW_WAR
	.align		4
.L_2561:
        /*0080*/ 	.byte	0x04, 0x36
        /*0082*/ 	.short	(.L_2563 - .L_2562)
.L_2562:
        /*0084*/ 	.word	0x00000008
.L_2563:


//--------------------- .nv.info._ZN2at6native29vectorized_elementwise_kernelILi4ENS0_13BinaryFunctorIN3c107complexIdEES5_S5_NS0_15binary_internal10DivFunctorIS5_EEEESt5arrayIPcLm3EEEEviT0_T1_ --------------------------
	.section	.nv.info._ZN2at6native29vectorized_elementwise_kernelILi4ENS0_13BinaryFunctorIN3c107complexIdEES5_S5_NS0_15binary_internal10DivFunctorIS5_EEEESt5arrayIPcLm3EEEEviT0_T1_,"",@"SHT_CUDA_INFO"
	.sectionflags	@""
	.align	4


	//----- nvinfo : EIATTR_CUDA_API_VERSION
	.align		4
        /*0000*/ 	.byte	0x04, 0x37
        /*0002*/ 	.short	(.L_2565 - .L_2564)
.L_2564:
        /*0004*/ 	.word	0x00000082


	//----- nvinfo : EIATTR_KPARAM_INFO
	.align		4
.L_2565:
        /*0008*/ 	.byte	0x04, 0x17
        /*000a*/ 	.short	(.L_2567 - .L_2566)
.L_2566:
        /*000c*/ 	.word	0x00000000
        /*0010*/ 	.short	0x0002
        /*0012*/ 	.short	0x0008
        /*0014*/ 	.byte	0x00, 0xf0, 0x61, 0x00


	//----- nvinfo : EIATTR_KPARAM_INFO
	.align		4
.L_2567:
        /*0018*/ 	.byte	0x04, 0x17
        /*001a*/ 	.short	(.L_2569 - .L_2568)
.L_2568:
        /*001c*/ 	.word	0x00000000
        /*0020*/ 	.short	0x0001
        /*0022*/ 	.short	0x0004
        /*0024*/ 	.byte	0x00, 0xf0, 0x05, 0x00


	//----- nvinfo : EIATTR_KPARAM_INFO
	.align		4
.L_2569:
        /*0028*/ 	.byte	0x04, 0x17
        /*002a*/ 	.short	(.L_2571 - .L_2570)
.L_2570:
        /*002c*/ 	.word	0x00000000
        /*0030*/ 	.short	0x0000
        /*0032*/ 	.short	0x0000
        /*0034*/ 	.byte	0x00, 0xf0, 0x11, 0x00


	//----- nvinfo : EIATTR_SPARSE_MMA_MASK
	.align		4
.L_2571:
        /*0038*/ 	.byte	0x03, 0x50
        /*003a*/ 	.short	0x0000


	//----- nvinfo : EIATTR_MAXREG_COUNT
	.align		4
        /*003c*/ 	.byte	0x03, 0x1b
        /*003e*/ 	.short	0x00ff


	//----- nvinfo : EIATTR_MERCURY_ISA_VERSION
	.align		4
        /*0040*/ 	.byte	0x03, 0x5f
        /*0042*/ 	.short	0x0101


	//----- nvinfo : EIATTR_VRC_CTA_INIT_COUNT
	.align		4
        /*0044*/ 	.byte	0x02, 0x4a
	.zero		1
	.zero		1


	//----- nvinfo : EIATTR_EXIT_INSTR_OFFSETS
	.align		4
        /*0048*/ 	.byte	0x04, 0x1c
        /*004a*/ 	.short	(.L_2573 - .L_2572)


	//   ....[0]....
.L_2572:
        /*004c*/ 	.word	0x0000b4f0


	//   ....[1]....
        /*0050*/ 	.word	0x0000b540


	//   ....[2]....
        /*0054*/ 	.word	0x00015ef0


	//----- nvinfo : EIATTR_MAX_THREADS
	.align		4
.L_2573:
        /*0058*/ 	.byte	0x04, 0x05
        /*005a*/ 	.short	(.L_2575 - .L_2574)
.L_2574:
        /*005c*/ 	.word	0x00000080
        /*0060*/ 	.word	0x00000001
        /*0064*/ 	.word	0x00000001


	//----- nvinfo : EIATTR_CRS_STACK_SIZE
	.align		4
.L_2575:
        /*0068*/ 	.byte	0x04, 0x1e
        /*006a*/ 	.short	(.L_2577 - .L_2576)
.L_2576:
        /*006c*/ 	.word	0x00000000


	//----- nvinfo : EIATTR_CBANK_PARAM_SIZE
	.align		4
.L_2577:
        /*0070*/ 	.byte	0x03, 0x19
        /*0072*/ 	.short	0x0020


	//----- nvinfo : EIATTR_PARAM_CBANK
	.align		4
        /*0074*/ 	.byte	0x04, 0x0a
        /*0076*/ 	.short	(.L_2579 - .L_2578)
	.align		4
.L_2578:
        /*0078*/ 	.word	index@(.nv.constant0._ZN2at6native29vectorized_elementwise_kernelILi4ENS0_13BinaryFunctorIN3c107complexIdEES5_S5_NS0_15binary_internal10DivFunctorIS5_EEEESt5arrayIPcLm3EEEEviT0_T1_)
        /*007c*/ 	.short	0x0380
        /*007e*/ 	.short	0x0020


	//----- nvinfo : EIATTR_SW_WAR
	.align		4
.L_2579:
        /*0080*/ 	.byte	0x04, 0x36
        /*0082*/ 	.short	(.L_2581 - .L_2580)
.L_2580:
        /*0084*/ 	.word	0x00000008
.L_2581:


//--------------------- .nv.info._ZN2at6native29vectorized_elementwise_kernelILi8ENS0_13BinaryFunctorIN3c107complexIdEES5_S5_NS0_15binary_internal10DivFunctorIS5_EEEESt5arrayIPcLm3EEEEviT0_T1_ --------------------------
	.section	.nv.info._ZN2at6native29vectorized_elementwise_kernelILi8ENS0_13BinaryFunctorIN3c107complexIdEES5_S5_NS0_15binary_internal10DivFunctorIS5_EEEESt5arrayIPcLm3EEEEviT0_T1_,"",@"SHT_CUDA_INFO"
	.sectionflags	@""
	.align	4


	//----- nvinfo : EIATTR_CUDA_API_VERSION
	.align		4
        /*0000*/ 	.byte	0x04, 0x37
        /*0002*/ 	.short	(.L_2583 - .L_2582)
.L_2582:
        /*0004*/ 	.word	0x00000082


	//----- nvinfo : EIATTR_KPARAM_INFO
	.align		4
.L_2583:
        /*0008*/ 	.byte	0x04, 0x17
        /*000a*/ 	.short	(.L_2585 - .L_2584)
.L_2584:
        /*000c*/ 	.word	0x00000000
        /*0010*/ 	.short	0x0002
        /*0012*/ 	.short	0x0008
        /*0014*/ 	.byte	0x00, 0xf0, 0x61, 0x00


	//----- nvinfo : EIATTR_KPARAM_INFO
	.align		4
.L_2585:
        /*0018*/ 	.byte	0x04, 0x17
        /*001a*/ 	.short	(.L_2587 - .L_2586)
.L_2586:
        /*001c*/ 	.word	0x00000000
        /*0020*/ 	.short	0x0001
        /*0022*/ 	.short	0x0004
        /*0024*/ 	.byte	0x00, 0xf0, 0x05, 0x00


	//----- nvinfo : EIATTR_KPARAM_INFO
	.align		4
.L_2587:
        /*0028*/ 	.byte	0x04, 0x17
        /*002a*/ 	.short	(.L_2589 - .L_2588)
.L_2588:
        /*002c*/ 	.word	0x00000000
        /*0030*/ 	.short	0x0000
        /*0032*/ 	.short	0x0000
        /*0034*/ 	.byte	0x00, 0xf0, 0x11, 0x00


	//----- nvinfo : EIATTR_SPARSE_MMA_MASK
	.align		4
.L_2589:
        /*0038*/ 	.byte	0x03, 0x50
        /*003a*/ 	.short	0x0000


	//----- nvinfo : EIATTR_MAXREG_COUNT
	.align		4
        /*003c*/ 	.byte	0x03, 0x1b
        /*003e*/ 	.short	0x00ff


	//----- nvinfo : EIATTR_MERCURY_ISA_VERSION
	.align		4
        /*0040*/ 	.byte	0x03, 0x5f
        /*0042*/ 	.short	0x0101


	//----- nvinfo : EIATTR_VRC_CTA_INIT_COUNT
	.align		4
        /*0044*/ 	.byte	0x02, 0x4a
	.zero		1
	.zero		1


	//----- nvinfo : EIATTR_EXIT_INSTR_OFFSETS
	.align		4
        /*0048*/ 	.byte	0x04, 0x1c
        /*004a*/ 	.short	(.L_2591 - .L_2590)


	//   ....[0]....
.L_2590:
        /*004c*/ 	.word	0x00000010


	//----- nvinfo : EIATTR_MAX_THREADS
	.align		4
.L_2591:
        /*0050*/ 	.byte	0x04, 0x05
        /*0052*/ 	.short	(.L_2593 - .L_2592)
.L_2592:
        /*0054*/ 	.word	0x00000080
        /*0058*/ 	.word	0x00000001
        /*005c*/ 	.word	0x00000001


	//----- nvinfo : EIATTR_CBANK_PARAM_SIZE
	.align		4
.L_2593:
        /*0060*/ 	.byte	0x03, 0x19
        /*0062*/ 	.short	0x0020


	//----- nvinfo : EIATTR_PARAM_CBANK
	.align		4
        /*0064*/ 	.byte	0x04, 0x0a
        /*0066*/ 	.short	(.L_2595 - .L_2594)
	.align		4
.L_2594:
        /*0068*/ 	.word	index@(.nv.constant0._ZN2at6native29vectorized_elementwise_kernelILi8ENS0_13BinaryFunctorIN3c107complexIdEES5_S5_NS0_15binary_internal10DivFunctorIS5_EEEESt5arrayIPcLm3EEEEviT0_T1_)
        /*006c*/ 	.short	0x0380
        /*006e*/ 	.short	0x0020


	//----- nvinfo : EIATTR_SW_WAR
	.align		4
.L_2595:
        /*0070*/ 	.byte	0x04, 0x36
        /*0072*/ 	.short	(.L_2597 - .L_2596)
.L_2596:
        /*0074*/ 	.word	0x00000008
.L_2597:


//--------------------- .nv.info._ZN2at6native18elementwise_kernelILi128ELi4EZNS0_15gpu_kernel_implINS0_13BUnaryFunctorIN3c107complexIdEES6_S6_NS0_15binary_internal10DivFunctorIS6_EEEEEEvRNS_18TensorIteratorBaseERKT_EUliE_EEviT1_ --------------------------
	.section	.nv.info._ZN2at6native18elementwise_kernelILi128ELi4EZNS0_15gpu_kernel_implINS0_13BUnaryFunctorIN3c107complexIdEES6_S6_NS0_15binary_internal10DivFunctorIS6_EEEEEEvRNS_18TensorIteratorBaseERKT_EUliE_EEviT1_,"",@"SHT_CUDA_INFO"
	.sectionflags	@""
	.align	4


	//----- nvinfo : EIATTR_CUDA_API_VERSION
	.align		4
        /*0000*/ 	.byte	0x04, 0x37
        /*0002*/ 	.short	(.L_2599 - .L_2598)
.L_2598:
        /*0004*/ 	.word	0x00000082


	//----- nvinfo : EIATTR_KPARAM_INFO
	.align		4
.L_2599:
        /*0008*/ 	.byte	0x04, 0x17
        /*000a*/ 	.short	(.L_2601 - .L_2600)
.L_2600:
        /*000c*/ 	.word	0x00000000
        /*0010*/ 	.short	0x0001
        /*0012*/ 	.short	0x0010
        /*0014*/ 	.byte	0x00, 0xf0, 0x01, 0x09


	//----- nvinfo : EIATTR_KPARAM_INFO
	.align		4
.L_2601:
        /*0018*/ 	.byte	0x04, 0x17
        /*001a*/ 	.short	(.L_2603 - .L_2602)
.L_2602:
        /*001c*/ 	.word	0x00000000
        /*0020*/ 	.short	0x0000
        /*0022*/ 	.short	0x0000
        /*0024*/ 	.byte	0x00, 0xf0, 0x11, 0x00


	//----- nvinfo : EIATTR_SPARSE_MMA_MASK
	.align		4
.L_2603:
        /*0028*/ 	.byte	0x03, 0x50
        /*002a*/ 	.short	0x0000


	//----- nvinfo : EIATTR_MAXREG_COUNT
	.align		4
        /*002c*/ 	.byte	0x03, 0x1b
        /*002e*/ 	.short	0x0080


	//----- nvinfo : EIATTR_EXTERNS
	.align		4
        /*0030*/ 	.byte	0x04, 0x0f
        /*0032*/ 	.short	(.L_2605 - .L_2604)


	//   ....[0]....
	.align		4
.L_2604:
        /*0034*/ 	.word	index@(__assertfail)


	//----- nvinfo : EIATTR_MERCURY_ISA_VERSION
	.align		4
.L_2605:
        /*0038*/ 	.byte	0x03, 0x5f
        /*003a*/ 	.short	0x0101


	//----- nvinfo : EIATTR_VRC_CTA_INIT_COUNT
	.align		4
        /*003c*/ 	.byte	0x02, 0x4a
	.zero		1
	.zero		1


	//----- nvinfo : EIATTR_SYSCALL_OFFSETS
	.align		4
        /*0040*/ 	.byte	0x04, 0x46
        /*0042*/ 	.short	(.L_2607 - .L_2606)


	//   ....[0]....
.L_2606:
        /*0044*/ 	.word	0x00002fc0


	//   ....[1]....
        /*0048*/ 	.word	0x00004de0


	//   ....[2]....
        /*004c*/ 	.word	0x00007350


	//   ....[3]....
        /*0050*/ 	.word	0x00008e30


	//   ....[4]....
        /*0054*/ 	.word	0x0000b5d0


	//   ....[5]....
        /*0058*/ 	.word	0x0000d0b0


	//   ....[6]....
        /*005c*/ 	.word	0x0000f870


	//   ....[7]....
        /*0060*/ 	.word	0x00011320


	//----- nvinfo : EIATTR_EXIT_INSTR_OFFSETS
	.align		4
.L_2607:
        /*0064*/ 	.byte	0x04, 0x1c
        /*0066*/ 	.short	(.L_2609 - .L_2608)


	//   ....[0]....
.L_2608:
        /*0068*/ 	.word	0x0000d510


	//   ....[1]....
        /*006c*/ 	.word	0x00010370


	//   ....[2]....
        /*0070*/ 	.word	0x000103b0


	//   ....[3]....
        /*0074*/ 	.word	0x00010440


	//   ....[4]....
        /*0078*/ 	.word	0x00010470


	//   ....[5]....
        /*007c*/ 	.word	0x000104a0


	//   ....[6]....
        /*0080*/ 	.word	0x000105b0


	//   ....[7]....
        /*0084*/ 	.word	0x00010670


	//   ....[8]....
        /*0088*/ 	.word	0x00010830


	//   ....[9]....
        /*008c*/ 	.word	0x000109a0


	//   ....[10]....
        /*0090*/ 	.word	0x000109c0


	//   ....[11]....
        /*0094*/ 	.word	0x00010a90


	//   ....[12]....
        /*0098*/ 	.word	0x00010c80


	//   ....[13]....
        /*009c*/ 	.word	0x00010e70


	//   ....[14]....
        /*00a0*/ 	.word	0x00011050


	//   ....[15]....
        /*00a4*/ 	.word	0x00011080


	//   ....[16]....
        /*00a8*/ 	.word	0x000110b0


	//   ....[17]....
        /*00ac*/ 	.word	0x000111a0


	//   ....[18]....
        /*00b0*/ 	.word	0x000111c0


	//   ....[19]....
        /*00b4*/ 	.word	0x00011330


	//   ....[20]....
        /*00b8*/ 	.word	0x000114c0


	//   ....[21]....
        /*00bc*/ 	.word	0x00011680


	//   ....[22]....
        /*00c0*/ 	.word	0x00011740


	//----- nvinfo : EIATTR_MAX_THREADS
	.align		4
.L_2609:
        /*00c4*/ 	.byte	0x04, 0x05
        /*00c6*/ 	.short	(.L_2611 - .L_2610)
.L_2610:
        /*00c8*/ 	.word	0x00000080
        /*00cc*/ 	.word	0x00000001
        /*00d0*/ 	.word	0x00000001


	//----- nvinfo : EIATTR_CRS_STACK_SIZE
	.align		4
.L_2611:
        /*00d4*/ 	.byte	0x04, 0x1e
        /*00d6*/ 	.short	(.L_2613 - .L_2612)
.L_2612:
        /*00d8*/ 	.word	0x00000000


	//----- nvinfo : EIATTR_CBANK_PARAM_SIZE
	.align		4
.L_2613:
        /*00dc*/ 	.byte	0x03, 0x19
        /*00de*/ 	.short	0x0250


	//----- nvinfo : EIATTR_PARAM_CBANK
	.align		4
        /*00e0*/ 	.byte	0x04, 0x0a
        /*00e2*/ 	.short	(.L_2615 - .L_2614)
	.align		4
.L_2614:
        /*00e4*/ 	.word	index@(.nv.constant0._ZN2at6native18elementwise_kernelILi128ELi4EZNS0_15gpu_kernel_implINS0_13BUnaryFunctorIN3c107complexIdEES6_S6_NS0_15binary_internal10DivFunctorIS6_EEEEEEvRNS_18TensorIteratorBaseERKT_EUliE_EEviT1_)
        /*00e8*/ 	.short	0x0380
        /*00ea*/ 	.short	0x0250


	//----- nvinfo : EIATTR_SW_WAR
	.align		4
.L_2615:
        /*00ec*/ 	.byte	0x04, 0x36
        /*00ee*/ 	.short	(.L_2617 - .L_2616)
.L_2616:
        /*00f0*/ 	.word	0x00000008
.L_2617:


//--------------------- .nv.info._ZN2at6native27unrolled_elementwise_kernelINS0_13BUnaryFunctorIN3c107complexIdEES5_S5_NS0_15binary_internal10DivFunctorIS5_EEEESt5arrayIPcLm2EELi4E23TrivialOffsetCalculatorILi1EjESE_NS0_6memory12LoadWithCastILi1EEENSF_13StoreWithCastILi1EEEEEviT_T0_T2_T3_T4_T5_ --------------------------
	.section	.nv.info._ZN2at6native27unrolled_elementwise_kernelINS0_13BUnaryFunctorIN3c107complexIdEES5_S5_NS0_15binary_internal10DivFunctorIS5_EEEESt5arrayIPcLm2EELi4E23TrivialOffsetCalculatorILi1EjESE_NS0_6memory12LoadWithCastILi1EEENSF_13StoreWithCastILi1EEEEEviT_T0_T2_T3_T4_T5_,"",@"SHT_CUDA_INFO"
	.sectionflags	@""
	.align	4


	//----- nvinfo : EIATTR_CUDA_API_VERSION
	.align		4
        /*0000*/ 	.byte	0x04, 0x37
        /*0002*/ 	.short	(.L_2619 - .L_2618)
.L_2618:
        /*0004*/ 	.word	0x00000082


	//----- nvinfo : EIATTR_KPARAM_INFO
	.align		4
.L_2619:
        /*0008*/ 	.byte	0x04, 0x17
        /*000a*/ 	.short	(.L_2621 - .L_2620)
.L_2620:
        /*000c*/ 	.word	0x00000000
        /*0010*/ 	.short	0x0006
        /*0012*/ 	.short	0x004c
        /*0014*/ 	.byte	0x00, 0xf0, 0x21, 0x00


	//----- nvinfo : EIATTR_KPARAM_INFO
	.align		4
.L_2621:
        /*0018*/ 	.byte	0x04, 0x17
        /*001a*/ 	.short	(.L_2623 - .L_2622)
.L_2622:
        /*001c*/ 	.word	0x00000000
        /*0020*/ 	.short	0x0005
        /*0022*/ 	.short	0x0044
        /*0024*/ 	.byte	0x00, 0xf0, 0x21, 0x00


	//----- nvinfo : EIATTR_KPARAM_INFO
	.align		4
.L_2623:
        /*0028*/ 	.byte	0x04, 0x17
        /*002a*/ 	.short	(.L_2625 - .L_2624)
.L_2624:
        /*002c*/ 	.word	0x00000000
        /*0030*/ 	.short	0x0004
        /*0032*/ 	.short	0x0041
        /*0034*/ 	.byte	0x00, 0xf0, 0x05, 0x00


	//----- nvinfo : EIATTR_KPARAM_INFO
	.align		4
.L_2625:
        /*0038*/ 	.byte	0x04, 0x17
        /*003a*/ 	.short	(.L_2627 - .L_2626)
.L_2626:
        /*003c*/ 	.word	0x00000000
        /*0040*/ 	.short	0x0003
        /*0042*/ 	.short	0x0040
        /*0044*/ 	.byte	0x00, 0xf0, 0x05, 0x00


	//----- nvinfo : EIATTR_KPARAM_INFO
	.align		4
.L_2627:
        /*0048*/ 	.byte	0x04, 0x17
        /*004a*/ 	.short	(.L_2629 - .L_2628)
.L_2628:
        /*004c*/ 	.word	0x00000000
        /*0050*/ 	.short	0x0002
        /*0052*/ 	.short	0x0030
        /*0054*/ 	.byte	0x00, 0xf0, 0x41, 0x00


	//----- nvinfo : EIATTR_KPARAM_INFO
	.align		4
.L_2629:
        /*0058*/ 	.byte	0x04, 0x17
        /*005a*/ 	.short	(.L_2631 - .L_2630)
.L_2630:
        /*005c*/ 	.word	0x00000000
        /*0060*/ 	.short	0x0001
        /*0062*/ 	.short	0x0010
        /*0064*/ 	.byte	0x00, 0xf0, 0x81, 0x00


	//----- nvinfo : EIATTR_KPARAM_INFO
	.align		4
.L_2631:
        /*0068*/ 	.byte	0x04, 0x17
        /*006a*/ 	.short	(.L_2633 - .L_2632)
.L_2632:
        /*006c*/ 	.word	0x00000000
        /*0070*/ 	.short	0x0000
        /*0072*/ 	.short	0x0000
        /*0074*/ 	.byte	0x00, 0xf0, 0x11, 0x00


	//----- nvinfo : EIATTR_SPARSE_MMA_MASK
	.align		4
.L_2633:
        /*0078*/ 	.byte	0x03, 0x50
        /*007a*/ 	.short	0x0000


	//----- nvinfo : EIATTR_MAXREG_COUNT
	.align		4
        /*007c*/ 	.byte	0x03, 0x1b
        /*007e*/ 	.short	0x00ff


	//----- nvinfo : EIATTR_EXTERNS
	.align		4
        /*0080*/ 	.byte	0x04, 0x0f
        /*0082*/ 	.short	(.L_2635 - .L_2634)


	//   ....[0]....
	.align		4
.L_2634:
        /*0084*/ 	.word	index@(__assertfail)


	//----- nvinfo : EIATTR_MERCURY_ISA_VERSION
	.align		4
.L_2635:
        /*0088*/ 	.byte	0x03, 0x5f
        /*008a*/ 	.short	0x0101


	//----- nvinfo : EIATTR_VRC_CTA_INIT_COUNT
	.align		4
        /*008c*/ 	.byte	0x02, 0x4a
	.zero		1
	.zero		1


	//----- nvinfo : EIATTR_SYSCALL_OFFSETS
	.align		4
        /*0090*/ 	.byte	0x04, 0x46
        /*0092*/ 	.short	(.L_2637 - .L_2636)


	//   ....[0]....
.L_2636:
        /*0094*/ 	.word	0x00001060


	//   ....[1]....
        /*0098*/ 	.word	0x000022c0


	//   ....[2]....
        /*009c*/ 	.word	0x00003450


	//   ....[3]....
        /*00a0*/ 	.word	0x000044d0


	//   ....[4]....
        /*00a4*/ 	.word	0x00009440


	//   ....[5]....
        /*00a8*/ 	.word	0x0000a760


	//   ....[6]....
        /*00ac*/ 	.word	0x0000bcc0


	//   ....[7]....
        /*00b0*/ 	.word	0x0000d200


	//----- nvinfo : EIATTR_EXIT_INSTR_OFFSETS
	.align		4
.L_2637:
        /*00b4*/ 	.byte	0x04, 0x1c
        /*00b6*/ 	.short	(.L_2639 - .L_2638)


	//   ....[0]....
.L_2638:
        /*00b8*/ 	.word	0x0000c110


	//   ....[1]....
        /*00bc*/ 	.word	0x0000c250


	//   ....[2]....
        /*00c0*/ 	.word	0x0000c290


	//   ....[3]....
        /*00c4*/ 	.word	0x0000c320


	//   ....[4]....
        /*00c8*/ 	.word	0x0000c350


	//   ....[5]....
        /*00cc*/ 	.word	0x0000c380


	//   ....[6]....
        /*00d0*/ 	.word	0x0000c490


	//   ....[7]....
        /*00d4*/ 	.word	0x0000c550


	//   ....[8]....
        /*00d8*/ 	.word	0x0000c710


	//   ....[9]....
        /*00dc*/ 	.word	0x0000c880


	//   ....[10]....
        /*00e0*/ 	.word	0x0000c8a0


	//   ....[11]....
        /*00e4*/ 	.word	0x0000c970


	//   ....[12]....
        /*00e8*/ 	.word	0x0000cb60


	//   ....[13]....
        /*00ec*/ 	.word	0x0000cd50


	//   ....[14]....
        /*00f0*/ 	.word	0x0000cf30


	//   ....[15]....
        /*00f4*/ 	.word	0x0000cf60


	//   ....[16]....
        /*00f8*/ 	.word	0x0000cf90


	//   ....[17]....
        /*00fc*/ 	.word	0x0000d080


	//   ....[18]....
        /*0100*/ 	.word	0x0000d0a0


	//   ....[19]....
        /*0104*/ 	.word	0x0000d210


	//   ....[20]....
        /*0108*/ 	.word	0x0000d3a0


	//   ....[21]....
        /*010c*/ 	.word	0x0000d560


	//   ....[22]....
        /*0110*/ 	.word	0x0000d620


	//----- nvinfo : EIATTR_MAX_THREADS
	.align		4
.L_2639:
        /*0114*/ 	.byte	0x04, 0x05
        /*0116*/ 	.short	(.L_2641 - .L_2640)
.L_2640:
        /*0118*/ 	.word	0x00000080
        /*011c*/ 	.word	0x00000001
        /*0120*/ 	.word	0x00000001


	//----- nvinfo : EIATTR_CRS_STACK_SIZE
	.align		4
.L_2641:
        /*0124*/ 	.byte	0x04, 0x1e
        /*0126*/ 	.short	(.L_2643 - .L_2642)
.L_2642:
        /*0128*/ 	.word	0x00000000


	//----- nvinfo : EIATTR_CBANK_PARAM_SIZE
	.align		4
.L_2643:
        /*012c*/ 	.byte	0x03, 0x19
        /*012e*/ 	.short	0x0054


	//----- nvinfo : EIATTR_PARAM_CBANK
	.align		4
        /*0130*/ 	.byte	0x04, 0x0a
        /*0132*/ 	.short	(.L_2645 - .L_2644)
	.align		4
.L_2644:
        /*0134*/ 	.word	index@(.nv.constant0._ZN2at6native27unrolled_elementwise_kernelINS0_13BUnaryFunctorIN3c107complexIdEES5_S5_NS0_15binary_internal10DivFunctorIS5_EEEESt5arrayIPcLm2EELi4E23TrivialOffsetCalculatorILi1EjESE_NS0_6memory12LoadWithCastILi1EEENSF_13StoreWithCastILi1EEEEEviT_T0_T2_T3_T4_T5_)
        /*0138*/ 	.short	0x0380
        /*013a*/ 	.short	0x0054


	//----- nvinfo : EIATTR_SW_WAR
	.align		4
.L_2645:
        /*013c*/ 	.byte	0x04, 0x36
        /*013e*/ 	.short	(.L_2647 - .L_2646)
.L_2646:
        /*0140*/ 	.word	0x00000008
.L_2647:


//--------------------- .nv.info._ZN2at6native18elementwise_kernelILi128ELi2EZNS0_22gpu_kernel_impl_nocastINS0_13BUnaryFunctorIN3c107complexIdEES6_S6_NS0_15binary_internal10DivFunctorIS6_EEEEEEvRNS_18TensorIteratorBaseERKT_EUliE_EEviT1_ --------------------------
	.section	.nv.info._ZN2at6native18elementwise_kernelILi128ELi2EZNS0_22gpu_kernel_impl_nocastINS0_13BUnaryFunctorIN3c107complexIdEES6_S6_NS0_15binary_internal10DivFunctorIS6_EEEEEEvRNS_18TensorIteratorBaseERKT_EUliE_EEviT1_,"",@"SHT_CUDA_INFO"
	.sectionflags	@""
	.align	4


	//----- nvinfo : EIATTR_CUDA_API_VERSION
	.align		4
        /*0000*/ 	.byte	0x04, 0x37
        /*0002*/ 	.short	(.L_2649 - .L_2648)
.L_2648:
        /*0004*/ 	.word	0x00000082


	//----- nvinfo : EIATTR_KPARAM_INFO
	.align		4
.L_2649:
        /*0008*/ 	.byte	0x04, 0x17
        /*000a*/ 	.short	(.L_2651 - .L_2650)
.L_2650:
        /*000c*/ 	.word	0x00000000
        /*0010*/ 	.short	0x0001
        /*0012*/ 	.short	0x0010
        /*0014*/ 	.byte	0x00, 0xf0, 0x01, 0x09


	//----- nvinfo : EIATTR_KPARAM_INFO
	.align		4
.L_2651:
        /*0018*/ 	.byte	0x04, 0x17
        /*001a*/ 	.short	(.L_2653 - .L_2652)
.L_2652:
        /*001c*/ 	.word	0x00000000
        /*0020*/ 	.short	0x0000
        /*0022*/ 	.short	0x0000
        /*0024*/ 	.byte	0x00, 0xf0, 0x11, 0x00


	//----- nvinfo : EIATTR_SPARSE_MMA_MASK
	.align		4
.L_2653:
        /*0028*/ 	.byte	0x03, 0x50
        /*002a*/ 	.short	0x0000


	//----- nvinfo : EIATTR_MAXREG_COUNT
	.align		4
        /*002c*/ 	.byte	0x03, 0x1b
        /*002e*/ 	.short	0x0080


	//----- nvinfo : EIATTR_MERCURY_ISA_VERSION
	.align		4
        /*0030*/ 	.byte	0x03, 0x5f
        /*0032*/ 	.short	0x0101


	//----- nvinfo : EIATTR_VRC_CTA_INIT_COUNT
	.align		4
        /*0034*/ 	.byte	0x02, 0x4a
	.zero		1
	.zero		1


	//----- nvinfo : EIATTR_EXIT_INSTR_OFFSETS
	.align		4
        /*0038*/ 	.byte	0x04, 0x1c
        /*003a*/ 	.short	(.L_2655 - .L_2654)


	//   ....[0]....
.L_2654:
        /*003c*/ 	.word	0x00001650


	//   ....[1]....
        /*0040*/ 	.word	0x00001d90


	//   ....[2]....
        /*0044*/ 	.word	0x00001ec0


	//   ....[3]....
        /*0048*/ 	.word	0x00002230


	//   ....[4]....
        /*004c*/ 	.word	0x000023c0


	//   ....[5]....
        /*0050*/ 	.word	0x000024f0


	//   ....[6]....
        /*0054*/ 	.word	0x00004160


	//   ....[7]....
        /*0058*/ 	.word	0x00005bb0


	//   ....[8]....
        /*005c*/ 	.word	0x00005cd0


	//   ....[9]....
        /*0060*/ 	.word	0x00007320


	//   ....[10]....
        /*0064*/ 	.word	0x000088e0


	//----- nvinfo : EIATTR_MAX_THREADS
	.align		4
.L_2655:
        /*0068*/ 	.byte	0x04, 0x05
        /*006a*/ 	.short	(.L_2657 - .L_2656)
.L_2656:
        /*006c*/ 	.word	0x00000080
        /*0070*/ 	.word	0x00000001
        /*0074*/ 	.word	0x00000001


	//----- nvinfo : EIATTR_CRS_STACK_SIZE
	.align		4
.L_2657:
        /*0078*/ 	.byte	0x04, 0x1e
        /*007a*/ 	.short	(.L_2659 - .L_2658)
.L_2658:
        /*007c*/ 	.word	0x00000000


	//----- nvinfo : EIATTR_CBANK_PARAM_SIZE
	.align		4
.L_2659:
        /*0080*/ 	.byte	0x03, 0x19
        /*0082*/ 	.short	0x0250


	//----- nvinfo : EIATTR_PARAM_CBANK
	.align		4
        /*0084*/ 	.byte	0x04, 0x0a
        /*0086*/ 	.short	(.L_2661 - .L_2660)
	.align		4
.L_2660:
        /*0088*/ 	.word	index@(.nv.constant0._ZN2at6native18elementwise_kernelILi128ELi2EZNS0_22gpu_kernel_impl_nocastINS0_13BUnaryFunctorIN3c107complexIdEES6_S6_NS0_15binary_internal10DivFunctorIS6_EEEEEEvRNS_18TensorIteratorBaseERKT_EUliE_EEviT1_)
        /*008c*/ 	.short	0x0380
        /*008e*/ 	.short	0x0250


	//----- nvinfo : EIATTR_SW_WAR
	.align		4
.L_2661:
        /*0090*/ 	.byte	0x04, 0x36
        /*0092*/ 	.short	(.L_2663 - .L_2662)
.L_2662:
        /*0094*/ 	.word	0x00000008
.L_2663:


//--------------------- .nv.info._ZN2at6native27unrolled_elementwise_kernelINS0_13BUnaryFunctorIN3c107complexIdEES5_S5_NS0_15binary_internal10DivFunctorIS5_EEEESt5arrayIPcLm2EELi4E23TrivialOffsetCalculatorILi1EjESE_NS0_6memory15LoadWithoutCastENSF_16StoreWithoutCastEEEviT_T0_T2_T3_T4_T5_ --------------------------
	.section	.nv.info._ZN2at6native27unrolled_elementwise_kernelINS0_13BUnaryFunctorIN3c107complexIdEES5_S5_NS0_15binary_internal10DivFunctorIS5_EEEESt5arrayIPcLm2EELi4E23TrivialOffsetCalculatorILi1EjESE_NS0_6memory15LoadWithoutCastENSF_16StoreWithoutCastEEEviT_T0_T2_T3_T4_T5_,"",@"SHT_CUDA_INFO"
	.sectionflags	@""
	.align	4


	//----- nvinfo : EIATTR_CUDA_API_VERSION
	.align		4
        /*0000*/ 	.byte	0x04, 0x37
        /*0002*/ 	.short	(.L_2665 - .L_2664)
.L_2664:
        /*0004*/ 	.word	0x00000082


	//----- nvinfo : EIATTR_KPARAM_INFO
	.align		4
.L_2665:
        /*0008*/ 	.byte	0x04, 0x17
        /*000a*/ 	.short	(.L_2667 - .L_2666)
.L_2666:
        /*000c*/ 	.word	0x00000000
        /*0010*/ 	.short	0x0006
        /*0012*/ 	.short	0x0043
        /*0014*/ 	.byte	0x00, 0xf0, 0x05, 0x00


	//----- nvinfo : EIATTR_KPARAM_INFO
	.align		4
.L_2667:
        /*0018*/ 	.byte	0x04, 0x17
        /*001a*/ 	.short	(.L_2669 - .L_2668)
.L_2668:
        /*001c*/ 	.word	0x00000000
        /*0020*/ 	.short	0x0005
        /*0022*/ 	.short	0x0042
        /*0024*/ 	.byte	0x00, 0xf0, 0x05, 0x00


	//----- nvinfo : EIATTR_KPARAM_INFO
	.align		4
.L_2669:
        /*0028*/ 	.byte	0x04, 0x17
        /*002a*/ 	.short	(.L_2671 - .L_2670)
.L_2670:
        /*002c*/ 	.word	0x00000000
        /*0030*/ 	.short	0x0004
        /*0032*/ 	.short	0x0041
        /*0034*/ 	.byte	0x00, 0xf0, 0x05, 0x00


	//----- nvinfo : EIATTR_KPARAM_INFO
	.align		4
.L_2671:
        /*0038*/ 	.byte	0x04, 0x17
        /*003a*/ 	.short	(.L_2673 - .L_2672)
.L_2672:
        /*003c*/ 	.word	0x00000000
        /*0040*/ 	.short	0x0003
        /*0042*/ 	.short	0x0040
        /*0044*/ 	.byte	0x00, 0xf0, 0x05, 0x00


	//----- nvinfo : EIATTR_KPARAM_INFO
	.align		4
.L_2673:
        /*0048*/ 	.byte	0x04, 0x17
        /*004a*/ 	.short	(.L_2675 - .L_2674)
.L_2674:
        /*004c*/ 	.word	0x00000000
        /*0050*/ 	.short	0x0002
        /*0052*/ 	.short	0x0030
        /*0054*/ 	.byte	0x00, 0xf0, 0x41, 0x00


	//----- nvinfo : EIATTR_KPARAM_INFO
	.align		4
.L_2675:
        /*0058*/ 	.byte	0x04, 0x17
        /*005a*/ 	.short	(.L_2677 - .L_2676)
.L_2676:
        /*005c*/ 	.word	0x00000000
        /*0060*/ 	.short	0x0001
        /*0062*/ 	.short	0x0010
        /*0064*/ 	.byte	0x00, 0xf0, 0x81, 0x00


	//----- nvinfo : EIATTR_KPARAM_INFO
	.align		4
.L_2677:
        /*0068*/ 	.byte	0x04, 0x17
        /*006a*/ 	.short	(.L_2679 - .L_2678)
.L_2678:
        /*006c*/ 	.word	0x00000000
        /*0070*/ 	.short	0x0000
        /*0072*/ 	.short	0x0000
        /*0074*/ 	.byte	0x00, 0xf0, 0x11, 0x00


	//----- nvinfo : EIATTR_SPARSE_MMA_MASK
	.align		4
.L_2679:
        /*0078*/ 	.byte	0x03, 0x50
        /*007a*/ 	.short	0x0000


	//----- nvinfo : EIATTR_MAXREG_COUNT
	.align		4
        /*007c*/ 	.byte	0x03, 0x1b
        /*007e*/ 	.short	0x00ff


	//----- nvinfo : EIATTR_MERCURY_ISA_VERSION
	.align		4
        /*0080*/ 	.byte	0x03, 0x5f
        /*0082*/ 	.short	0x0101


	//----- nvinfo : EIATTR_VRC_CTA_INIT_COUNT
	.align		4
        /*0084*/ 	.byte	0x02, 0x4a
	.zero		1
	.zero		1


	//----- nvinfo : EIATTR_EXIT_INSTR_OFFSETS
	.align		4
        /*0088*/ 	.byte	0x04, 0x1c
        /*008a*/ 	.short	(.L_2681 - .L_2680)


	//   ....[0]....
.L_2680:
        /*008c*/ 	.word	0x00003ed0


	//   ....[1]....
        /*0090*/ 	.word	0x00003f20


	//----- nvinfo : EIATTR_MAX_THREADS
	.align		4
.L_2681:
        /*0094*/ 	.byte	0x04, 0x05
        /*0096*/ 	.short	(.L_2683 - .L_2682)
.L_2682:
        /*0098*/ 	.word	0x00000080
        /*009c*/ 	.word	0x00000001
        /*00a0*/ 	.word	0x00000001


	//----- nvinfo : EIATTR_CRS_STACK_SIZE
	.align		4
.L_2683:
        /*00a4*/ 	.byte	0x04, 0x1e
        /*00a6*/ 	.short	(.L_2685 - .L_2684)
.L_2684:
        /*00a8*/ 	.word	0x00000000


	//----- nvinfo : EIATTR_CBANK_PARAM_SIZE
	.align		4
.L_2685:
        /*00ac*/ 	.byte	0x03, 0x19
        /*00ae*/ 	.short	0x0044


	//----- nvinfo : EIATTR_PARAM_CBANK
	.align		4
        /*00b0*/ 	.byte	0x04, 0x0a
        /*00b2*/ 	.short	(.L_2687 - .L_2686)
	.align		4
.L_2686:
        /*00b4*/ 	.word	index@(.nv.constant0._ZN2at6native27unrolled_elementwise_kernelINS0_13BUnaryFunctorIN3c107complexIdEES5_S5_NS0_15binary_internal10DivFunctorIS5_EEEESt5arrayIPcLm2EELi4E23TrivialOffsetCalculatorILi1EjESE_NS0_6memory15LoadWithoutCastENSF_16StoreWithoutCastEEEviT_T0_T2_T3_T4_T5_)
        /*00b8*/ 	.short	0x0380
        /*00ba*/ 	.short	0x0044


	//----- nvinfo : EIATTR_SW_WAR
	.align		4
.L_2687:
        /*00bc*/ 	.byte	0x04, 0x36
        /*00be*/ 	.short	(.L_2689 - .L_2688)
.L_2688:
        /*00c0*/ 	.word	0x00000008
.L_2689:


//--------------------- .nv.info._ZN2at6native29vectorized_elementwise_kernelILi2ENS0_13BUnaryFunctorIN3c107complexIdEES5_S5_NS0_15binary_internal10DivFunctorIS5_EEEESt5arrayIPcLm2EEEEviT0_T1_ --------------------------
	.section	.nv.info._ZN2at6native29vectorized_elementwise_kernelILi2ENS0_13BUnaryFunctorIN3c107complexIdEES5_S5_NS0_15binary_internal10DivFunctorIS5_EEEESt5arrayIPcLm2EEEEviT0_T1_,"",@"SHT_CUDA_INFO"
	.sectionflags	@""
	.align	4


	//----- nvinfo : EIATTR_CUDA_API_VERSION
	.align		4
        /*0000*/ 	.byte	0x04, 0x37
        /*0002*/ 	.short	(.L_2691 - .L_2690)
.L_2690:
        /*0004*/ 	.word	0x00000082


	//----- nvinfo : EIATTR_KPARAM_INFO
	.align		4
.L_2691:
        /*0008*/ 	.byte	0x04, 0x17
        /*000a*/ 	.short	(.L_2693 - .L_2692)
.L_2692:
        /*000c*/ 	.word	0x00000000
        /*0010*/ 	.short	0x0002
        /*0012*/ 	.short	0x0030
        /*0014*/ 	.byte	0x00, 0xf0, 0x41, 0x00


	//----- nvinfo : EIATTR_KPARAM_INFO
	.align		4
.L_2693:
        /*0018*/ 	.byte	0x04, 0x17
        /*001a*/ 	.short	(.L_2695 - .L_2694)
.L_2694:
        /*001c*/ 	.word	0x00000000
        /*0020*/ 	.short	0x0001
        /*0022*/ 	.short	0x0010
        /*0024*/ 	.byte	0x00, 0xf0, 0x81, 0x00


	//----- nvinfo : EIATTR_KPARAM_INFO
	.align		4
.L_2695:
        /*0028*/ 	.byte	0x04, 0x17
        /*002a*/ 	.short	(.L_2697 - .L_2696)
.L_2696:
        /*002c*/ 	.word	0x00000000
        /*0030*/ 	.short	0x0000
        /*0032*/ 	.short	0x0000
        /*0034*/ 	.byte	0x00, 0xf0, 0x11, 0x00


	//----- nvinfo : EIATTR_SPARSE_MMA_MASK
	.align		4
.L_2697:
        /*0038*/ 	.byte	0x03, 0x50
        /*003a*/ 	.short	0x0000


	//----- nvinfo : EIATTR_MAXREG_COUNT
	.align		4
        /*003c*/ 	.byte	0x03, 0x1b
        /*003e*/ 	.short	0x00ff


	//----- nvinfo : EIATTR_MERCURY_ISA_VERSION
	.align		4
        /*0040*/ 	.byte	0x03, 0x5f
        /*0042*/ 	.short	0x0101


	//----- nvinfo : EIATTR_VRC_CTA_INIT_COUNT
	.align		4
        /*0044*/ 	.byte	0x02, 0x4a
	.zero		1
	.zero		1


	//----- nvinfo : EIATTR_EXIT_INSTR_OFFSETS
	.align		4
        /*0048*/ 	.byte	0x04, 0x1c
        /*004a*/ 	.short	(.L_2699 - .L_2698)


	//   ....[0]....
.L_2698:
        /*004c*/ 	.word	0x00007350


	//   ....[1]....
        /*0050*/ 	.word	0x000073a0


	//   ....[2]....
        /*0054*/ 	.word	0x0000d650


	//----- nvinfo : EIATTR_MAX_THREADS
	.align		4
.L_2699:
        /*0058*/ 	.byte	0x04, 0x05
        /*005a*/ 	.short	(.L_2701 - .L_2700)
.L_2700:
        /*005c*/ 	.word	0x00000080
        /*0060*/ 	.word	0x00000001
        /*0064*/ 	.word	0x00000001


	//----- nvinfo : EIATTR_CRS_STACK_SIZE
	.align		4
.L_2701:
        /*0068*/ 	.byte	0x04, 0x1e
        /*006a*/ 	.short	(.L_2703 - .L_2702)
.L_2702:
        /*006c*/ 	.word	0x00000000


	//----- nvinfo : EIATTR_CBANK_PARAM_SIZE
	.align		4
.L_2703:
        /*0070*/ 	.byte	0x03, 0x19
        /*0072*/ 	.short	0x0040


	//----- nvinfo : EIATTR_PARAM_CBANK
	.align		4
        /*0074*/ 	.byte	0x04, 0x0a
        /*0076*/ 	.short	(.L_2705 - .L_2704)
	.align		4
.L_2704:
        /*0078*/ 	.word	index@(.nv.constant0._ZN2at6native29vectorized_elementwise_kernelILi2ENS0_13BUnaryFunctorIN3c107complexIdEES5_S5_NS0_15binary_internal10DivFunctorIS5_EEEESt5arrayIPcLm2EEEEviT0_T1_)
        /*007c*/ 	.short	0x0380
        /*007e*/ 	.short	0x0040


	//----- nvinfo : EIATTR_SW_WAR
	.align		4
.L_2705:
        /*0080*/ 	.byte	0x04, 0x36
        /*0082*/ 	.short	(.L_2707 - .L_2706)
.L_2706:
        /*0084*/ 	.word	0x00000008
.L_2707:


//--------------------- .nv.info._ZN2at6native29vectorized_elementwise_kernelILi4ENS0_13BUnaryFunctorIN3c107complexIdEES5_S5_NS0_15binary_internal10DivFunctorIS5_EEEESt5arrayIPcLm2EEEEviT0_T1_ --------------------------
	.section	.nv.info._ZN2at6native29vectorized_elementwise_kernelILi4ENS0_13BUnaryFunctorIN3c107complexIdEES5_S5_NS0_15binary_internal10DivFunctorIS5_EEEESt5arrayIPcLm2EEEEviT0_T1_,"",@"SHT_CUDA_INFO"
	.sectionflags	@""
	.align	4


	//----- nvinfo : EIATTR_CUDA_API_VERSION
	.align		4
        /*0000*/ 	.byte	0x04, 0x37
        /*0002*/ 	.short	(.L_2709 - .L_2708)
.L_2708:
        /*0004*/ 	.word	0x00000082


	//----- nvinfo : EIATTR_KPARAM_INFO
	.align		4
.L_2709:
        /*0008*/ 	.byte	0x04, 0x17
        /*000a*/ 	.short	(.L_2711 - .L_2710)
.L_2710:
        /*000c*/ 	.word	0x00000000
        /*0010*/ 	.short	0x0002
        /*0012*/ 	.short	0x0030
        /*0014*/ 	.byte	0x00, 0xf0, 0x41, 0x00


	//----- nvinfo : EIATTR_KPARAM_INFO
	.align		4
.L_2711:
        /*0018*/ 	.byte	0x04, 0x17
        /*001a*/ 	.short	(.L_2713 - .L_2712)
.L_2712:
        /*001c*/ 	.word	0x00000000
        /*0020*/ 	.short	0x0001
        /*0022*/ 	.short	0x0010
        /*0024*/ 	.byte	0x00, 0xf0, 0x81, 0x00


	//----- nvinfo : EIATTR_KPARAM_INFO
	.align		4
.L_2713:
        /*0028*/ 	.byte	0x04, 0x17
        /*002a*/ 	.short	(.L_2715 - .L_2714)
.L_2714:
        /*002c*/ 	.word	0x00000000
        /*0030*/ 	.short	0x0000
        /*0032*/ 	.short	0x0000
        /*0034*/ 	.byte	0x00, 0xf0, 0x11, 0x00


	//----- nvinfo : EIATTR_SPARSE_MMA_MASK
	.align		4
.L_2715:
        /*0038*/ 	.byte	0x03, 0x50
        /*003a*/ 	.short	0x0000


	//----- nvinfo : EIATTR_MAXREG_COUNT
	.align		4
        /*003c*/ 	.byte	0x03, 0x1b
        /*003e*/ 	.short	0x00ff


	//----- nvinfo : EIATTR_MERCURY_ISA_VERSION
	.align		4
        /*0040*/ 	.byte	0x03, 0x5f
        /*0042*/ 	.short	0x0101


	//----- nvinfo : EIATTR_VRC_CTA_INIT_COUNT
	.align		4
        /*0044*/ 	.byte	0x02, 0x4a
	.zero		1
	.zero		1


	//----- nvinfo : EIATTR_EXIT_INSTR_OFFSETS
	.align		4
        /*0048*/ 	.byte	0x04, 0x1c
        /*004a*/ 	.short	(.L_2717 - .L_2716)


	//   ....[0]....
.L_2716:
        /*004c*/ 	.word	0x00007350


	//   ....[1]....
        /*0050*/ 	.word	0x000073a0


	//   ....[2]....
        /*0054*/ 	.word	0x0000d650


	//----- nvinfo : EIATTR_MAX_THREADS
	.align		4
.L_2717:
        /*0058*/ 	.byte	0x04, 0x05
        /*005a*/ 	.short	(.L_2719 - .L_2718)
.L_2718:
        /*005c*/ 	.word	0x00000080
        /*0060*/ 	.word	0x00000001
        /*0064*/ 	.word	0x00000001


	//----- nvinfo : EIATTR_CRS_STACK_SIZE
	.align		4
.L_2719:
        /*0068*/ 	.byte	0x04, 0x1e
        /*006a*/ 	.short	(.L_2721 - .L_2720)
.L_2720:
        /*006c*/ 	.word	0x00000000


	//----- nvinfo : EIATTR_CBANK_PARAM_SIZE
	.align		4
.L_2721:
        /*0070*/ 	.byte	0x03, 0x19
        /*0072*/ 	.short	0x0040


	//----- nvinfo : EIATTR_PARAM_CBANK
	.align		4
        /*0074*/ 	.byte	0x04, 0x0a
        /*0076*/ 	.short	(.L_2723 - .L_2722)
	.align		4
.L_2722:
        /*0078*/ 	.word	index@(.nv.constant0._ZN2at6native29vectorized_elementwise_kernelILi4ENS0_13BUnaryFunctorIN3c107complexIdEES5_S5_NS0_15binary_internal10DivFunctorIS5_EEEESt5arrayIPcLm2EEEEviT0_T1_)
        /*007c*/ 	.short	0x0380
        /*007e*/ 	.short	0x0040


	//----- nvinfo : EIATTR_SW_WAR
	.align		4
.L_2723:
        /*0080*/ 	.byte	0x04, 0x36
        /*0082*/ 	.short	(.L_2725 - .L_2724)
.L_2724:
        /*0084*/ 	.word	0x00000008
.L_2725:


//--------------------- .nv.info._ZN2at6native29vectorized_elementwise_kernelILi8ENS0_13BUnaryFunctorIN3c107complexIdEES5_S5_NS0_15binary_internal10DivFunctorIS5_EEEESt5arrayIPcLm2EEEEviT0_T1_ --------------------------
	.section	.nv.info._ZN2at6native29vectorized_elementwise_kernelILi8ENS0_13BUnaryFunctorIN3c107complexIdEES5_S5_NS0_15binary_internal10DivFunctorIS5_EEEESt5arrayIPcLm2EEEEviT0_T1_,"",@"SHT_CUDA_INFO"
	.sectionflags	@""
	.align	4


	//----- nvinfo : EIATTR_CUDA_API_VERSION
	.align		4
        /*0000*/ 	.byte	0x04, 0x37
        /*0002*/ 	.short	(.L_2727 - .L_2726)
.L_2726:
        /*0004*/ 	.word	0x00000082


	//----- nvinfo : EIATTR_KPARAM_INFO
	.align		4
.L_2727:
        /*0008*/ 	.byte	0x04, 0x17
        /*000a*/ 	.short	(.L_2729 - .L_2728)
.L_2728:
        /*000c*/ 	.word	0x00000000
        /*0010*/ 	.short	0x0002
        /*0012*/ 	.short	0x0030
        /*0014*/ 	.byte	0x00, 0xf0, 0x41, 0x00


	//----- nvinfo : EIATTR_KPARAM_INFO
	.align		4
.L_2729:
        /*0018*/ 	.byte	0x04, 0x17
        /*001a*/ 	.short	(.L_2731 - .L_2730)
.L_2730:
        /*001c*/ 	.word	0x00000000
        /*0020*/ 	.short	0x0001
        /*0022*/ 	.short	0x0010
        /*0024*/ 	.byte	0x00, 0xf0, 0x81, 0x00


	//----- nvinfo : EIATTR_KPARAM_INFO
	.align		4
.L_2731:
        /*0028*/ 	.byte	0x04, 0x17
        /*002a*/ 	.short	(.L_2733 - .L_2732)
.L_2732:
        /*002c*/ 	.word	0x00000000
        /*0030*/ 	.short	0x0000
        /*0032*/ 	.short	0x0000
        /*0034*/ 	.byte	0x00, 0xf0, 0x11, 0x00


	//----- nvinfo : EIATTR_SPARSE_MMA_MASK
	.align		4
.L_2733:
        /*0038*/ 	.byte	0x03, 0x50
        /*003a*/ 	.short	0x0000


	//----- nvinfo : EIATTR_MAXREG_COUNT
	.align		4
        /*003c*/ 	.byte	0x03, 0x1b
        /*003e*/ 	.short	0x00ff


	//----- nvinfo : EIATTR_MERCURY_ISA_VERSION
	.align		4
        /*0040*/ 	.byte	0x03, 0x5f
        /*0042*/ 	.short	0x0101


	//----- nvinfo : EIATTR_VRC_CTA_INIT_COUNT
	.align		4
        /*0044*/ 	.byte	0x02, 0x4a
	.zero		1
	.zero		1


	//----- nvinfo : EIATTR_EXIT_INSTR_OFFSETS
	.align		4
        /*0048*/ 	.byte	0x04, 0x1c
        /*004a*/ 	.short	(.L_2735 - .L_2734)


	//   ....[0]....
.L_2734:
        /*004c*/ 	.word	0x00000010


	//----- nvinfo : EIATTR_MAX_THREADS
	.align		4
.L_2735:
        /*0050*/ 	.byte	0x04, 0x05
        /*0052*/ 	.short	(.L_2737 - .L_2736)
.L_2736:
        /*0054*/ 	.word	0x00000080
        /*0058*/ 	.word	0x00000001
        /*005c*/ 	.word	0x00000001


	//----- nvinfo : EIATTR_CBANK_PARAM_SIZE
	.align		4
.L_2737:
        /*0060*/ 	.byte	0x03, 0x19
        /*0062*/ 	.short	0x0040


	//----- nvinfo : EIATTR_PARAM_CBANK
	.align		4
        /*0064*/ 	.byte	0x04, 0x0a
        /*0066*/ 	.short	(.L_2739 - .L_2738)
	.align		4
.L_2738:
        /*0068*/ 	.word	index@(.nv.constant0._ZN2at6native29vectorized_elementwise_kernelILi8ENS0_13BUnaryFunctorIN3c107complexIdEES5_S5_NS0_15binary_internal10DivFunctorIS5_EEEESt5arrayIPcLm2EEEEviT0_T1_)
        /*006c*/ 	.short	0x0380
        /*006e*/ 	.short	0x0040


	//----- nvinfo : EIATTR_SW_WAR
	.align		4
.L_2739:
        /*0070*/ 	.byte	0x04, 0x36
        /*0072*/ 	.short	(.L_2741 - .L_2740)
.L_2740:
        /*0074*/ 	.word	0x00000008
.L_2741:


//--------------------- .nv.info._ZN2at6native18elementwise_kernelILi128ELi4EZNS0_15gpu_kernel_implINS0_13AUnaryFunctorIN3c107complexIdEES6_S6_NS0_15binary_internal10DivFunctorIS6_EEEEEEvRNS_18TensorIteratorBaseERKT_EUliE_EEviT1_ --------------------------
	.section	.nv.info._ZN2at6native18elementwise_kernelILi128ELi4EZNS0_15gpu_kernel_implINS0_13AUnaryFunctorIN3c107complexIdEES6_S6_NS0_15binary_internal10DivFunctorIS6_EEEEEEvRNS_18TensorIteratorBaseERKT_EUliE_EEviT1_,"",@"SHT_CUDA_INFO"
	.sectionflags	@""
	.align	4


	//----- nvinfo : EIATTR_CUDA_API_VERSION
	.align		4
        /*0000*/ 	.byte	0x04, 0x37
        /*0002*/ 	.short	(.L_2743 - .L_2742)
.L_2742:
        /*0004*/ 	.word	0x00000082


	//----- nvinfo : EIATTR_KPARAM_INFO
	.align		4
.L_2743:
        /*0008*/ 	.byte	0x04, 0x17
        /*000a*/ 	.short	(.L_2745 - .L_2744)
.L_2744:
        /*000c*/ 	.word	0x00000000
        /*0010*/ 	.short	0x0001
        /*0012*/ 	.short	0x0010
        /*0014*/ 	.byte	0x00, 0xf0, 0x01, 0x09


	//----- nvinfo : EIATTR_KPARAM_INFO
	.align		4
.L_2745:
        /*0018*/ 	.byte	0x04, 0x17
        /*001a*/ 	.short	(.L_2747 - .L_2746)
.L_2746:
        /*001c*/ 	.word	0x00000000
        /*0020*/ 	.short	0x0000
        /*0022*/ 	.short	0x0000
        /*0024*/ 	.byte	0x00, 0xf0, 0x11, 0x00


	//----- nvinfo : EIATTR_SPARSE_MMA_MASK
	.align		4
.L_2747:
        /*0028*/ 	.byte	0x03, 0x50
        /*002a*/ 	.short	0x0000


	//----- nvinfo : EIATTR_MAXREG_COUNT
	.align		4
        /*002c*/ 	.byte	0x03, 0x1b
        /*002e*/ 	.short	0x0080


	//----- nvinfo : EIATTR_EXTERNS
	.align		4
        /*0030*/ 	.byte	0x04, 0x0f
        /*0032*/ 	.short	(.L_2749 - .L_2748)


	//   ....[0]....
	.align		4
.L_2748:
        /*0034*/ 	.word	index@(__assertfail)


	//----- nvinfo : EIATTR_MERCURY_ISA_VERSION
	.align		4
.L_2749:
        /*0038*/ 	.byte	0x03, 0x5f
        /*003a*/ 	.short	0x0101


	//----- nvinfo : EIATTR_VRC_CTA_INIT_COUNT
	.align		4
        /*003c*/ 	.byte	0x02, 0x4a
	.zero		1
	.zero		1


	//----- nvinfo : EIATTR_SYSCALL_OFFSETS
	.align		4
        /*0040*/ 	.byte	0x04, 0x46
        /*0042*/ 	.short	(.L_2751 - .L_2750)


	//   ....[0]....
.L_2750:
        /*0044*/ 	.word	0x00002340


	//   ....[1]....
        /*0048*/ 	.word	0x00004cf0


	//   ....[2]....
        /*004c*/ 	.word	0x00007250


	//   ....[3]....
        /*0050*/ 	.word	0x000098f0


	//   ....[4]....
        /*0054*/ 	.word	0x0000c080


	//   ....[5]....
        /*0058*/ 	.word	0x0000e720


	//   ....[6]....
        /*005c*/ 	.word	0x00010ed0


	//   ....[7]....
        /*0060*/ 	.word	0x00013540


	//----- nvinfo : EIATTR_EXIT_INSTR_OFFSETS
	.align		4
.L_2751:
        /*0064*/ 	.byte	0x04, 0x1c
        /*0066*/ 	.short	(.L_2753 - .L_2752)


	//   ....[0]....
.L_2752:
        /*0068*/ 	.word	0x0000eb80


	//   ....[1]....
        /*006c*/ 	.word	0x00012590


	//   ....[2]....
        /*0070*/ 	.word	0x000125d0


	//   ....[3]....
        /*0074*/ 	.word	0x00012660


	//   ....[4]....
        /*0078*/ 	.word	0x00012690


	//   ....[5]....
        /*007c*/ 	.word	0x000126c0


	//   ....[6]....
        /*0080*/ 	.word	0x000127d0


	//   ....[7]....
        /*0084*/ 	.word	0x00012890


	//   ....[8]....
        /*0088*/ 	.word	0x00012a50


	//   ....[9]....
        /*008c*/ 	.word	0x00012bc0


	//   ....[10]....
        /*0090*/ 	.word	0x00012be0


	//   ....[11]....
        /*0094*/ 	.word	0x00012cb0


	//   ....[12]....
        /*0098*/ 	.word	0x00012ea0


	//   ....[13]....
        /*009c*/ 	.word	0x00013090


	//   ....[14]....
        /*00a0*/ 	.word	0x00013270


	//   ....[15]....
        /*00a4*/ 	.word	0x000132a0


	//   ....[16]....
        /*00a8*/ 	.word	0x000132d0


	//   ....[17]....
        /*00ac*/ 	.word	0x000133c0


	//   ....[18]....
        /*00b0*/ 	.word	0x000133e0


	//   ....[19]....
        /*00b4*/ 	.word	0x00013550


	//   ....[20]....
        /*00b8*/ 	.word	0x000136e0


	//   ....[21]....
        /*00bc*/ 	.word	0x000138a0


	//   ....[22]....
        /*00c0*/ 	.word	0x00013960


	//----- nvinfo : EIATTR_MAX_THREADS
	.align		4
.L_2753:
        /*00c4*/ 	.byte	0x04, 0x05
        /*00c6*/ 	.short	(.L_2755 - .L_2754)
.L_2754:
        /*00c8*/ 	.word	0x00000080
        /*00cc*/ 	.word	0x00000001
        /*00d0*/ 	.word	0x00000001


	//----- nvinfo : EIATTR_CRS_STACK_SIZE
	.align		4
.L_2755:
        /*00d4*/ 	.byte	0x04, 0x1e
        /*00d6*/ 	.short	(.L_2757 - .L_2756)
.L_2756:
        /*00d8*/ 	.word	0x00000000


	//----- nvinfo : EIATTR_CBANK_PARAM_SIZE
	.align		4
.L_2757:
        /*00dc*/ 	.byte	0x03, 0x19
        /*00de*/ 	.short	0x0250


	//----- nvinfo : EIATTR_PARAM_CBANK
	.align		4
        /*00e0*/ 	.byte	0x04, 0x0a
        /*00e2*/ 	.short	(.L_2759 - .L_2758)
	.align		4
.L_2758:
        /*00e4*/ 	.word	index@(.nv.constant0._ZN2at6native18elementwise_kernelILi128ELi4EZNS0_15gpu_kernel_implINS0_13AUnaryFunctorIN3c107complexIdEES6_S6_NS0_15binary_internal10DivFunctorIS6_EEEEEEvRNS_18TensorIteratorBaseERKT_EUliE_EEviT1_)
        /*00e8*/ 	.short	0x0380
        /*00ea*/ 	.short	0x0250


	//----- nvinfo : EIATTR_SW_WAR
	.align		4
.L_2759:
        /*00ec*/ 	.byte	0x04, 0x36
        /*00ee*/ 	.short	(.L_2761 - .L_2760)
.L_2760:
        /*00f0*/ 	.word	0x00000008
.L_2761:


//--------------------- .nv.info._ZN2at6native27unrolled_elementwise_kernelINS0_13AUnaryFunctorIN3c107complexIdEES5_S5_NS0_15binary_internal10DivFunctorIS5_EEEESt5arrayIPcLm2EELi4E23TrivialOffsetCalculatorILi1EjESE_NS0_6memory12LoadWithCastILi1EEENSF_13StoreWithCastILi1EEEEEviT_T0_T2_T3_T4_T5_ --------------------------
	.section	.nv.info._ZN2at6native27unrolled_elementwise_kernelINS0_13AUnaryFunctorIN3c107complexIdEES5_S5_NS0_15binary_internal10DivFunctorIS5_EEEESt5arrayIPcLm2EELi4E23TrivialOffsetCalculatorILi1EjESE_NS0_6memory12LoadWithCastILi1EEENSF_13StoreWithCastILi1EEEEEviT_T0_T2_T3_T4_T5_,"",@"SHT_CUDA_INFO"
	.sectionflags	@""
	.align	4


	//----- nvinfo : EIATTR_CUDA_API_VERSION
	.align		4
        /*0000*/ 	.byte	0x04, 0x37
        /*0002*/ 	.short	(.L_2763 - .L_2762)
.L_2762:
        /*0004*/ 	.word	0x00000082


	//----- nvinfo : EIATTR_KPARAM_INFO
	.align		4
.L_2763:
        /*0008*/ 	.byte	0x04, 0x17
        /*000a*/ 	.short	(.L_2765 - .L_2764)
.L_2764:
        /*000c*/ 	.word	0x00000000
        /*0010*/ 	.short	0x0006
        /*0012*/ 	.short	0x004c
        /*0014*/ 	.byte	0x00, 0xf0, 0x21, 0x00


	//----- nvinfo : EIATTR_KPARAM_INFO
	.align		4
.L_2765:
        /*0018*/ 	.byte	0x04, 0x17
        /*001a*/ 	.short	(.L_2767 - .L_2766)
.L_2766:
        /*001c*/ 	.word	0x00000000
        /*0020*/ 	.short	0x0005
        /*0022*/ 	.short	0x0044
        /*0024*/ 	.byte	0x00, 0xf0, 0x21, 0x00


	//----- nvinfo : EIATTR_KPARAM_INFO
	.align		4
.L_2767:
        /*0028*/ 	.byte	0x04, 0x17
        /*002a*/ 	.short	(.L_2769 - .L_2768)
.L_2768:
        /*002c*/ 	.word	0x00000000
        /*0030*/ 	.short	0x0004
        /*0032*/ 	.short	0x0041
        /*0034*/ 	.byte	0x00, 0xf0, 0x05, 0x00


	//----- nvinfo : EIATTR_KPARAM_INFO
	.align		4
.L_2769:
        /*0038*/ 	.byte	0x04, 0x17
        /*003a*/ 	.short	(.L_2771 - .L_2770)
.L_2770:
        /*003c*/ 	.word	0x00000000
        /*0040*/ 	.short	0x0003
        /*0042*/ 	.short	0x0040
        /*0044*/ 	.byte	0x00, 0xf0, 0x05, 0x00


	//----- nvinfo : EIATTR_KPARAM_INFO
	.align		4
.L_2771:
        /*0048*/ 	.byte	0x04, 0x17
        /*004a*/ 	.short	(.L_2773 - .L_2772)
.L_2772:
        /*004c*/ 	.word	0x00000000
        /*0050*/ 	.short	0x0002
        /*0052*/ 	.short	0x0030
        /*0054*/ 	.byte	0x00, 0xf0, 0x41, 0x00


	//----- nvinfo : EIATTR_KPARAM_INFO
	.align		4
.L_2773:
        /*0058*/ 	.byte	0x04, 0x17
        /*005a*/ 	.short	(.L_2775 - .L_2774)
.L_2774:
        /*005c*/ 	.word	0x00000000
        /*0060*/ 	.short	0x0001
        /*0062*/ 	.short	0x0010
        /*0064*/ 	.byte	0x00, 0xf0, 0x81, 0x00


	//----- nvinfo : EIATTR_KPARAM_INFO
	.align		4
.L_2775:
        /*0068*/ 	.byte	0x04, 0x17
        /*006a*/ 	.short	(.L_2777 - .L_2776)
.L_2776:
        /*006c*/ 	.word	0x00000000
        /*0070*/ 	.short	0x0000
        /*0072*/ 	.short	0x0000
        /*0074*/ 	.byte	0x00, 0xf0, 0x11, 0x00


	//----- nvinfo : EIATTR_SPARSE_MMA_MASK
	.align		4
.L_2777:
        /*0078*/ 	.byte	0x03, 0x50
        /*007a*/ 	.short	0x0000


	//----- nvinfo : EIATTR_MAXREG_COUNT
	.align		4
        /*007c*/ 	.byte	0x03, 0x1b
        /*007e*/ 	.short	0x00ff


	//----- nvinfo : EIATTR_EXTERNS
	.align		4
        /*0080*/ 	.byte	0x04, 0x0f
        /*0082*/ 	.short	(.L_2779 - .L_2778)


	//   ....[0]....
	.align		4
.L_2778:
        /*0084*/ 	.word	index@(__assertfail)


	//----- nvinfo : EIATTR_MERCURY_ISA_VERSION
	.align		4
.L_2779:
        /*0088*/ 	.byte	0x03, 0x5f
        /*008a*/ 	.short	0x0101


	//----- nvinfo : EIATTR_VRC_CTA_INIT_COUNT
	.align		4
        /*008c*/ 	.byte	0x02, 0x4a
	.zero		1
	.zero		1


	//----- nvinfo : EIATTR_SYSCALL_OFFSETS
	.align		4
        /*0090*/ 	.byte	0x04, 0x46
        /*0092*/ 	.short	(.L_2781 - .L_2780)


	//   ....[0]....
.L_2780:
        /*0094*/ 	.word	0x00001060


	//   ....[1]....
        /*0098*/ 	.word	0x000022c0


	//   ....[2]....
        /*009c*/ 	.word	0x00003450


	//   ....[3]....
        /*00a0*/ 	.word	0x000044d0


	//   ....[4]....
        /*00a4*/ 	.word	0x0000afd0


	//   ....[5]....
        /*00a8*/ 	.word	0x0000c320


	//   ....[6]....
        /*00ac*/ 	.word	0x0000d880


	//   ....[7]....
        /*00b0*/ 	.word	0x0000edc0


	//----- nvinfo : EIATTR_EXIT_INSTR_OFFSETS
	.align		4
.L_2781:
        /*00b4*/ 	.byte	0x04, 0x1c
        /*00b6*/ 	.short	(.L_2783 - .L_2782)


	//   ....[0]....
.L_2782:
        /*00b8*/ 	.word	0x0000dcd0


	//   ....[1]....
        /*00bc*/ 	.word	0x0000de10


	//   ....[2]....
        /*00c0*/ 	.word	0x0000de50


	//   ....[3]....
        /*00c4*/ 	.word	0x0000dee0


	//   ....[4]....
        /*00c8*/ 	.word	0x0000df10


	//   ....[5]....
        /*00cc*/ 	.word	0x0000df40


	//   ....[6]....
        /*00d0*/ 	.word	0x0000e050


	//   ....[7]....
        /*00d4*/ 	.word	0x0000e110


	//   ....[8]....
        /*00d8*/ 	.word	0x0000e2d0


	//   ....[9]....
        /*00dc*/ 	.word	0x0000e440


	//   ....[10]....
        /*00e0*/ 	.word	0x0000e460


	//   ....[11]....
        /*00e4*/ 	.word	0x0000e530


	//   ....[12]....
        /*00e8*/ 	.word	0x0000e720


	//   ....[13]....
        /*00ec*/ 	.word	0x0000e910


	//   ....[14]....
        /*00f0*/ 	.word	0x0000eaf0


	//   ....[15]....
        /*00f4*/ 	.word	0x0000eb20


	//   ....[16]....
        /*00f8*/ 	.word	0x0000eb50


	//   ....[17]....
        /*00fc*/ 	.word	0x0000ec40


	//   ....[18]....
        /*0100*/ 	.word	0x0000ec60


	//   ....[19]....
        /*0104*/ 	.word	0x0000edd0


	//   ....[20]....
        /*0108*/ 	.word	0x0000ef60


	//   ....[21]....
        /*010c*/ 	.word	0x0000f120


	//   ....[22]....
        /*0110*/ 	.word	0x0000f1e0


	//----- nvinfo : EIATTR_MAX_THREADS
	.align		4
.L_2783:
        /*0114*/ 	.byte	0x04, 0x05
        /*0116*/ 	.short	(.L_2785 - .L_2784)
.L_2784:
        /*0118*/ 	.word	0x00000080
        /*011c*/ 	.word	0x00000001
        /*0120*/ 	.word	0x00000001


	//----- nvinfo : EIATTR_CRS_STACK_SIZE
	.align		4
.L_2785:
        /*0124*/ 	.byte	0x04, 0x1e
        /*0126*/ 	.short	(.L_2787 - .L_2786)
.L_2786:
        /*0128*/ 	.word	0x00000000


	//----- nvinfo : EIATTR_CBANK_PARAM_SIZE
	.align		4
.L_2787:
        /*012c*/ 	.byte	0x03, 0x19
        /*012e*/ 	.short	0x0054


	//----- nvinfo : EIATTR_PARAM_CBANK
	.align		4
        /*0130*/ 	.byte	0x04, 0x0a
        /*0132*/ 	.short	(.L_2789 - .L_2788)
	.align		4
.L_2788:
        /*0134*/ 	.word	index@(.nv.constant0._ZN2at6native27unrolled_elementwise_kernelINS0_13AUnaryFunctorIN3c107complexIdEES5_S5_NS0_15binary_internal10DivFunctorIS5_EEEESt5arrayIPcLm2EELi4E23TrivialOffsetCalculatorILi1EjESE_NS0_6memory12LoadWithCastILi1EEENSF_13StoreWithCastILi1EEEEEviT_T0_T2_T3_T4_T5_)
        /*0138*/ 	.short	0x0380
        /*013a*/ 	.short	0x0054


	//----- nvinfo : EIATTR_SW_WAR
	.align		4
.L_2789:
        /*013c*/ 	.byte	0x04, 0x36
        /*013e*/ 	.short	(.L_2791 - .L_2790)
.L_2790:
        /*0140*/ 	.word	0x00000008
.L_2791:


//--------------------- .nv.info._ZN2at6native18elementwise_kernelILi128ELi2EZNS0_22gpu_kernel_impl_nocastINS0_13AUnaryFunctorIN3c107complexIdEES6_S6_NS0_15binary_internal10DivFunctorIS6_EEEEEEvRNS_18TensorIteratorBaseERKT_EUliE_EEviT1_ --------------------------
	.section	.nv.info._ZN2at6native18elementwise_kernelILi128ELi2EZNS0_22gpu_kernel_impl_nocastINS0_13AUnaryFunctorIN3c107complexIdEES6_S6_NS0_15binary_internal10DivFunctorIS6_EEEEEEvRNS_18TensorIteratorBaseERKT_EUliE_EEviT1_,"",@"SHT_CUDA_INFO"
	.sectionflags	@""
	.align	4


	//----- nvinfo : EIATTR_CUDA_API_VERSION
	.align		4
        /*0000*/ 	.byte	0x04, 0x37
        /*0002*/ 	.short	(.L_2793 - .L_2792)
.L_2792:
        /*0004*/ 	.word	0x00000082


	//----- nvinfo : EIATTR_KPARAM_INFO
	.align		4
.L_2793:
        /*0008*/ 	.byte	0x04, 0x17
        /*000a*/ 	.short	(.L_2795 - .L_2794)
.L_2794:
        /*000c*/ 	.word	0x00000000
        /*0010*/ 	.short	0x0001
        /*0012*/ 	.short	0x0010
        /*0014*/ 	.byte	0x00, 0xf0, 0x01, 0x09


	//----- nvinfo : EIATTR_KPARAM_INFO
	.align		4
.L_2795:
        /*0018*/ 	.byte	0x04, 0x17
        /*001a*/ 	.short	(.L_2797 - .L_2796)
.L_2796:
        /*001c*/ 	.word	0x00000000
        /*0020*/ 	.short	0x0000
        /*0022*/ 	.short	0x0000
        /*0024*/ 	.byte	0x00, 0xf0, 0x11, 0x00


	//----- nvinfo : EIATTR_SPARSE_MMA_MASK
	.align		4
.L_2797:
        /*0028*/ 	.byte	0x03, 0x50
        /*002a*/ 	.short	0x0000


	//----- nvinfo : EIATTR_MAXREG_COUNT
	.align		4
        /*002c*/ 	.byte	0x03, 0x1b
        /*002e*/ 	.short	0x0080


	//----- nvinfo : EIATTR_MERCURY_ISA_VERSION
	.align		4
        /*0030*/ 	.byte	0x03, 0x5f
        /*0032*/ 	.short	0x0101


	//----- nvinfo : EIATTR_VRC_CTA_INIT_COUNT
	.align		4
        /*0034*/ 	.byte	0x02, 0x4a
	.zero		1
	.zero		1


	//----- nvinfo : EIATTR_EXIT_INSTR_OFFSETS
	.align		4
        /*0038*/ 	.byte	0x04, 0x1c
        /*003a*/ 	.short	(.L_2799 - .L_2798)


	//   ....[0]....
.L_2798:
        /*003c*/ 	.word	0x00001620


	//   ....[1]....
        /*0040*/ 	.word	0x00001d80


	//   ....[2]....
        /*0044*/ 	.word	0x000024c0


	//   ....[3]....
        /*0048*/ 	.word	0x00002b70


	//   ....[4]....
        /*004c*/ 	.word	0x000054c0


	//   ....[5]....
        /*0050*/ 	.word	0x00007d60


	//----- nvinfo : EIATTR_MAX_THREADS
	.align		4
.L_2799:
        /*0054*/ 	.byte	0x04, 0x05
        /*0056*/ 	.short	(.L_2801 - .L_2800)
.L_2800:
        /*0058*/ 	.word	0x00000080
        /*005c*/ 	.word	0x00000001
        /*0060*/ 	.word	0x00000001


	//----- nvinfo : EIATTR_CRS_STACK_SIZE
	.align		4
.L_2801:
        /*0064*/ 	.byte	0x04, 0x1e
        /*0066*/ 	.short	(.L_2803 - .L_2802)
.L_2802:
        /*0068*/ 	.word	0x00000000


	//----- nvinfo : EIATTR_CBANK_PARAM_SIZE
	.align		4
.L_2803:
        /*006c*/ 	.byte	0x03, 0x19
        /*006e*/ 	.short	0x0250


	//----- nvinfo : EIATTR_PARAM_CBANK
	.align		4
        /*0070*/ 	.byte	0x04, 0x0a
        /*0072*/ 	.short	(.L_2805 - .L_2804)
	.align		4
.L_2804:
        /*0074*/ 	.word	index@(.nv.constant0._ZN2at6native18elementwise_kernelILi128ELi2EZNS0_22gpu_kernel_impl_nocastINS0_13AUnaryFunctorIN3c107complexIdEES6_S6_NS0_15binary_internal10DivFunctorIS6_EEEEEEvRNS_18TensorIteratorBaseERKT_EUliE_EEviT1_)
        /*0078*/ 	.short	0x0380
        /*007a*/ 	.short	0x0250


	//----- nvinfo : EIATTR_SW_WAR
	.align		4
.L_2805:
        /*007c*/ 	.byte	0x04, 0x36
        /*007e*/ 	.short	(.L_2807 - .L_2806)
.L_2806:
        /*0080*/ 	.word	0x00000008
.L_2807:


//--------------------- .nv.info._ZN2at6native27unrolled_elementwise_kernelINS0_13AUnaryFunctorIN3c107complexIdEES5_S5_NS0_15binary_internal10DivFunctorIS5_EEEESt5arrayIPcLm2EELi4E23TrivialOffsetCalculatorILi1EjESE_NS0_6memory15LoadWithoutCastENSF_16StoreWithoutCastEEEviT_T0_T2_T3_T4_T5_ --------------------------
	.section	.nv.info._ZN2at6native27unrolled_elementwise_kernelINS0_13AUnaryFunctorIN3c107complexIdEES5_S5_NS0_15binary_internal10DivFunctorIS5_EEEESt5arrayIPcLm2EELi4E23TrivialOffsetCalculatorILi1EjESE_NS0_6memory15LoadWithoutCastENSF_16StoreWithoutCastEEEviT_T0_T2_T3_T4_T5_,"",@"SHT_CUDA_INFO"
	.sectionflags	@""
	.align	4


	//----- nvinfo : EIATTR_CUDA_API_VERSION
	.align		4
        /*0000*/ 	.byte	0x04, 0x37
        /*0002*/ 	.short	(.L_2809 - .L_2808)
.L_2808:
        /*0004*/ 	.word	0x00000082


	//----- nvinfo : EIATTR_KPARAM_INFO
	.align		4
.L_2809:
        /*0008*/ 	.byte	0x04, 0x17
        /*000a*/ 	.short	(.L_2811 - .L_2810)
.L_2810:
        /*000c*/ 	.word	0x00000000
        /*0010*/ 	.short	0x0006
        /*0012*/ 	.short	0x0043
        /*0014*/ 	.byte	0x00, 0xf0, 0x05, 0x00


	//----- nvinfo : EIATTR_KPARAM_INFO
	.align		4
.L_2811:
        /*0018*/ 	.byte	0x04, 0x17
        /*001a*/ 	.short	(.L_2813 - .L_2812)
.L_2812:
        /*001c*/ 	.word	0x00000000
        /*0020*/ 	.short	0x0005
        /*0022*/ 	.short	0x0042
        /*0024*/ 	.byte	0x00, 0xf0, 0x05, 0x00


	//----- nvinfo : EIATTR_KPARAM_INFO
	.align		4
.L_2813:
        /*0028*/ 	.byte	0x04, 0x17
        /*002a*/ 	.short	(.L_2815 - .L_2814)
.L_2814:
        /*002c*/ 	.word	0x00000000
        /*0030*/ 	.short	0x0004
        /*0032*/ 	.short	0x0041
        /*0034*/ 	.byte	0x00, 0xf0, 0x05, 0x00


	//----- nvinfo : EIATTR_KPARAM_INFO
	.align		4
.L_2815:
        /*0038*/ 	.byte	0x04, 0x17
        /*003a*/ 	.short	(.L_2817 - .L_2816)
.L_2816:
        /*003c*/ 	.word	0x00000000
        /*0040*/ 	.short	0x0003
        /*0042*/ 	.short	0x0040
        /*0044*/ 	.byte	0x00, 0xf0, 0x05, 0x00


	//----- nvinfo : EIATTR_KPARAM_INFO
	.align		4
.L_2817:
        /*0048*/ 	.byte	0x04, 0x17
        /*004a*/ 	.short	(.L_2819 - .L_2818)
.L_2818:
        /*004c*/ 	.word	0x00000000
        /*0050*/ 	.short	0x0002
        /*0052*/ 	.short	0x0030
        /*0054*/ 	.byte	0x00, 0xf0, 0x41, 0x00


	//----- nvinfo : EIATTR_KPARAM_INFO
	.align		4
.L_2819:
        /*0058*/ 	.byte	0x04, 0x17
        /*005a*/ 	.short	(.L_2821 - .L_2820)
.L_2820:
        /*005c*/ 	.word	0x00000000
        /*0060*/ 	.short	0x0001
        /*0062*/ 	.short	0x0010
        /*0064*/ 	.byte	0x00, 0xf0, 0x81, 0x00


	//----- nvinfo : EIATTR_KPARAM_INFO
	.align		4
.L_2821:
        /*0068*/ 	.byte	0x04, 0x17
        /*006a*/ 	.short	(.L_2823 - .L_2822)
.L_2822:
        /*006c*/ 	.word	0x00000000
        /*0070*/ 	.short	0x0000
        /*0072*/ 	.short	0x0000
        /*0074*/ 	.byte	0x00, 0xf0, 0x11, 0x00


	//----- nvinfo : EIATTR_SPARSE_MMA_MASK
	.align		4
.L_2823:
        /*0078*/ 	.byte	0x03, 0x50
        /*007a*/ 	.short	0x0000


	//----- nvinfo : EIATTR_MAXREG_COUNT
	.align		4
        /*007c*/ 	.byte	0x03, 0x1b
        /*007e*/ 	.short	0x00ff


	//----- nvinfo : EIATTR_MERCURY_ISA_VERSION
	.align		4
        /*0080*/ 	.byte	0x03, 0x5f
        /*0082*/ 	.short	0x0101


	//----- nvinfo : EIATTR_VRC_CTA_INIT_COUNT
	.align		4
        /*0084*/ 	.byte	0x02, 0x4a
	.zero		1
	.zero		1


	//----- nvinfo : EIATTR_EXIT_INSTR_OFFSETS
	.align		4
        /*0088*/ 	.byte	0x04, 0x1c
        /*008a*/ 	.short	(.L_2825 - .L_2824)


	//   ....[0]....
.L_2824:
        /*008c*/ 	.word	0x00005a70


	//   ....[1]....
        /*0090*/ 	.word	0x00005ac0


	//----- nvinfo : EIATTR_MAX_THREADS
	.align		4
.L_2825:
        /*0094*/ 	.byte	0x04, 0x05
        /*0096*/ 	.short	(.L_2827 - .L_2826)
.L_2826:
        /*0098*/ 	.word	0x00000080
        /*009c*/ 	.word	0x00000001
        /*00a0*/ 	.word	0x00000001


	//----- nvinfo : EIATTR_CRS_STACK_SIZE
	.align		4
.L_2827:
        /*00a4*/ 	.byte	0x04, 0x1e
        /*00a6*/ 	.short	(.L_2829 - .L_2828)
.L_2828:
        /*00a8*/ 	.word	0x00000000


	//----- nvinfo : EIATTR_CBANK_PARAM_SIZE
	.align		4
.L_2829:
        /*00ac*/ 	.byte	0x03, 0x19
        /*00ae*/ 	.short	0x0044


	//----- nvinfo : EIATTR_PARAM_CBANK
	.align		4
        /*00b0*/ 	.byte	0x04, 0x0a
        /*00b2*/ 	.short	(.L_2831 - .L_2830)
	.align		4
.L_2830:
        /*00b4*/ 	.word	index@(.nv.constant0._ZN2at6native27unrolled_elementwise_kernelINS0_13AUnaryFunctorIN3c107complexIdEES5_S5_NS0_15binary_internal10DivFunctorIS5_EEEESt5arrayIPcLm2EELi4E23TrivialOffsetCalculatorILi1EjESE_NS0_6memory15LoadWithoutCastENSF_16StoreWithoutCastEEEviT_T0_T2_T3_T4_T5_)
        /*00b8*/ 	.short	0x0380
        /*00ba*/ 	.short	0x0044


	//----- nvinfo : EIATTR_SW_WAR
	.align		4
.L_2831:
        /*00bc*/ 	.byte	0x04, 0x36
        /*00be*/ 	.short	(.L_2833 - .L_2832)
.L_2832:
        /*00c0*/ 	.word	0x00000008
.L_2833:


//--------------------- .nv.info._ZN2at6native29vectorized_elementwise_kernelILi2ENS0_13AUnaryFunctorIN3c107complexIdEES5_S5_NS0_15binary_internal10DivFunctorIS5_EEEESt5arrayIPcLm2EEEEviT0_T1_ --------------------------
	.section	.nv.info._ZN2at6native29vectorized_elementwise_kernelILi2ENS0_13AUnaryFunctorIN3c107complexIdEES5_S5_NS0_15binary_internal10DivFunctorIS5_EEEESt5arrayIPcLm2EEEEviT0_T1_,"",@"SHT_CUDA_INFO"
	.sectionflags	@""
	.align	4


	//----- nvinfo : EIATTR_CUDA_API_VERSION
	.align		4
        /*0000*/ 	.byte	0x04, 0x37
        /*0002*/ 	.short	(.L_2835 - .L_2834)
.L_2834:
        /*0004*/ 	.word	0x00000082


	//----- nvinfo : EIATTR_KPARAM_INFO
	.align		4
.L_2835:
        /*0008*/ 	.byte	0x04, 0x17
        /*000a*/ 	.short	(.L_2837 - .L_2836)
.L_2836:
        /*000c*/ 	.word	0x00000000
        /*0010*/ 	.short	0x0002
        /*0012*/ 	.short	0x0030
        /*0014*/ 	.byte	0x00, 0xf0, 0x41, 0x00


	//----- nvinfo : EIATTR_KPARAM_INFO
	.align		4
.L_2837:
        /*0018*/ 	.byte	0x04, 0x17
        /*001a*/ 	.short	(.L_2839 - .L_2838)
.L_2838:
        /*001c*/ 	.word	0x00000000
        /*0020*/ 	.short	0x0001
        /*0022*/ 	.short	0x0010
        /*0024*/ 	.byte	0x00, 0xf0, 0x81, 0x00


	//----- nvinfo : EIATTR_KPARAM_INFO
	.align		4
.L_2839:
        /*0028*/ 	.byte	0x04, 0x17
        /*002a*/ 	.short	(.L_2841 - .L_2840)
.L_2840:
        /*002c*/ 	.word	0x00000000
        /*0030*/ 	.short	0x0000
        /*0032*/ 	.short	0x0000
        /*0034*/ 	.byte	0x00, 0xf0, 0x11, 0x00


	//----- nvinfo : EIATTR_SPARSE_MMA_MASK
	.align		4
.L_2841:
        /*0038*/ 	.byte	0x03, 0x50
        /*003a*/ 	.short	0x0000


	//----- nvinfo : EIATTR_MAXREG_COUNT
	.align		4
        /*003c*/ 	.byte	0x03, 0x1b
        /*003e*/ 	.short	0x00ff


	//----- nvinfo : EIATTR_MERCURY_ISA_VERSION
	.align		4
        /*0040*/ 	.byte	0x03, 0x5f
        /*0042*/ 	.short	0x0101


	//----- nvinfo : EIATTR_VRC_CTA_INIT_COUNT
	.align		4
        /*0044*/ 	.byte	0x02, 0x4a
	.zero		1
	.zero		1


	//----- nvinfo : EIATTR_EXIT_INSTR_OFFSETS
	.align		4
        /*0048*/ 	.byte	0x04, 0x1c
        /*004a*/ 	.short	(.L_2843 - .L_2842)


	//   ....[0]....
.L_2842:
        /*004c*/ 	.word	0x0000b770


	//   ....[1]....
        /*0050*/ 	.word	0x0000b7c0


	//   ....[2]....
        /*0054*/ 	.word	0x00016480


	//----- nvinfo : EIATTR_MAX_THREADS
	.align		4
.L_2843:
        /*0058*/ 	.byte	0x04, 0x05
        /*005a*/ 	.short	(.L_2845 - .L_2844)
.L_2844:
        /*005c*/ 	.word	0x00000080
        /*0060*/ 	.word	0x00000001
        /*0064*/ 	.word	0x00000001


	//----- nvinfo : EIATTR_CRS_STACK_SIZE
	.align		4
.L_2845:
        /*0068*/ 	.byte	0x04, 0x1e
        /*006a*/ 	.short	(.L_2847 - .L_2846)
.L_2846:
        /*006c*/ 	.word	0x00000000


	//----- nvinfo : EIATTR_CBANK_PARAM_SIZE
	.align		4
.L_2847:
        /*0070*/ 	.byte	0x03, 0x19
        /*0072*/ 	.short	0x0040


	//----- nvinfo : EIATTR_PARAM_CBANK
	.align		4
        /*0074*/ 	.byte	0x04, 0x0a
        /*0076*/ 	.short	(.L_2849 - .L_2848)
	.align		4
.L_2848:
        /*0078*/ 	.word	index@(.nv.constant0._ZN2at6native29vectorized_elementwise_kernelILi2ENS0_13AUnaryFunctorIN3c107complexIdEES5_S5_NS0_15binary_internal10DivFunctorIS5_EEEESt5arrayIPcLm2EEEEviT0_T1_)
        /*007c*/ 	.short	0x0380
        /*007e*/ 	.short	0x0040


	//----- nvinfo : EIATTR_SW_WAR
	.align		4
.L_2849:
        /*0080*/ 	.byte	0x04, 0x36
        /*0082*/ 	.short	(.L_2851 - .L_2850)
.L_2850:
        /*0084*/ 	.word	0x00000008
.L_2851:


//--------------------- .nv.info._ZN2at6native29vectorized_elementwise_kernelILi4ENS0_13AUnaryFunctorIN3c107complexIdEES5_S5_NS0_15binary_internal10DivFunctorIS5_EEEESt5arrayIPcLm2EEEEviT0_T1_ --------------------------
	.section	.nv.info._ZN2at6native29vectorized_elementwise_kernelILi4ENS0_13AUnaryFunctorIN3c107complexIdEES5_S5_NS0_15binary_internal10DivFunctorIS5_EEEESt5arrayIPcLm2EEEEviT0_T1_,"",@"SHT_CUDA_INFO"
	.sectionflags	@""
	.align	4


	//----- nvinfo : EIATTR_CUDA_API_VERSION
	.align		4
        /*0000*/ 	.byte	0x04, 0x37
        /*0002*/ 	.short	(.L_2853 - .L_2852)
.L_2852:
        /*0004*/ 	.word	0x00000082


	//----- nvinfo : EIATTR_KPARAM_INFO
	.align		4
.L_2853:
        /*0008*/ 	.byte	0x04, 0x17
        /*000a*/ 	.short	(.L_2855 - .L_2854)
.L_2854:
        /*000c*/ 	.word	0x00000000
        /*0010*/ 	.short	0x0002
        /*0012*/ 	.short	0x0030
        /*0014*/ 	.byte	0x00, 0xf0, 0x41, 0x00


	//----- nvinfo : EIATTR_KPARAM_INFO
	.align		4
.L_2855:
        /*0018*/ 	.byte	0x04, 0x17
        /*001a*/ 	.short	(.L_2857 - .L_2856)
.L_2856:
        /*001c*/ 	.word	0x00000000
        /*0020*/ 	.short	0x0001
        /*0022*/ 	.short	0x0010
        /*0024*/ 	.byte	0x00, 0xf0, 0x81, 0x00


	//----- nvinfo : EIATTR_KPARAM_INFO
	.align		4
.L_2857:
        /*0028*/ 	.byte	0x04, 0x17
        /*002a*/ 	.short	(.L_2859 - .L_2858)
.L_2858:
        /*002c*/ 	.word	0x00000000
        /*0030*/ 	.short	0x0000
        /*0032*/ 	.short	0x0000
        /*0034*/ 	.byte	0x00, 0xf0, 0x11, 0x00


	//----- nvinfo : EIATTR_SPARSE_MMA_MASK
	.align		4
.L_2859:
        /*0038*/ 	.byte	0x03, 0x50
        /*003a*/ 	.short	0x0000


	//----- nvinfo : EIATTR_MAXREG_COUNT
	.align		4
        /*003c*/ 	.byte	0x03, 0x1b
        /*003e*/ 	.short	0x00ff


	//----- nvinfo : EIATTR_MERCURY_ISA_VERSION
	.align		4
        /*0040*/ 	.byte	0x03, 0x5f
        /*0042*/ 	.short	0x0101


	//----- nvinfo : EIATTR_VRC_CTA_INIT_COUNT
	.align		4
        /*0044*/ 	.byte	0x02, 0x4a
	.zero		1
	.zero		1


	//----- nvinfo : EIATTR_EXIT_INSTR_OFFSETS
	.align		4
        /*0048*/ 	.byte	0x04, 0x1c
        /*004a*/ 	.short	(.L_2861 - .L_2860)


	//   ....[0]....
.L_2860:
        /*004c*/ 	.word	0x0000b770


	//   ....[1]....
        /*0050*/ 	.word	0x0000b7c0


	//   ....[2]....
        /*0054*/ 	.word	0x00016480


	//----- nvinfo : EIATTR_MAX_THREADS
	.align		4
.L_2861:
        /*0058*/ 	.byte	0x04, 0x05
        /*005a*/ 	.short	(.L_2863 - .L_2862)
.L_2862:
        /*005c*/ 	.word	0x00000080
        /*0060*/ 	.word	0x00000001
        /*0064*/ 	.word	0x00000001


	//----- nvinfo : EIATTR_CRS_STACK_SIZE
	.align		4
.L_2863:
        /*0068*/ 	.byte	0x04, 0x1e
        /*006a*/ 	.short	(.L_2865 - .L_2864)
.L_2864:
        /*006c*/ 	.word	0x00000000


	//----- nvinfo : EIATTR_CBANK_PARAM_SIZE
	.align		4
.L_2865:
        /*0070*/ 	.byte	0x03, 0x19
        /*0072*/ 	.short	0x0040


	//----- nvinfo : EIATTR_PARAM_CBANK
	.align		4
        /*0074*/ 	.byte	0x04, 0x0a
        /*0076*/ 	.short	(.L_2867 - .L_2866)
	.align		4
.L_2866:
        /*0078*/ 	.word	index@(.nv.constant0._ZN2at6native29vectorized_elementwise_kernelILi4ENS0_13AUnaryFunctorIN3c107complexIdEES5_S5_NS0_15binary_internal10DivFunctorIS5_EEEESt5arrayIPcLm2EEEEviT0_T1_)
        /*007c*/ 	.short	0x0380
        /*007e*/ 	.short	0x0040


	//----- nvinfo : EIATTR_SW_WAR
	.align		4
.L_2867:
        /*0080*/ 	.byte	0x04, 0x36
        /*0082*/ 	.short	(.L_2869 - .L_2868)
.L_2868:
        /*0084*/ 	.word	0x00000008
.L_2869:


//--------------------- .nv.info._ZN2at6native29vectorized_elementwise_kernelILi8ENS0_13AUnaryFunctorIN3c107complexIdEES5_S5_NS0_15binary_internal10DivFunctorIS5_EEEESt5arrayIPcLm2EEEEviT0_T1_ --------------------------
	.section	.nv.info._ZN2at6native29vectorized_elementwise_kernelILi8ENS0_13AUnaryFunctorIN3c107complexIdEES5_S5_NS0_15binary_internal10DivFunctorIS5_EEEESt5arrayIPcLm2EEEEviT0_T1_,"",@"SHT_CUDA_INFO"
	.sectionflags	@""
	.align	4


	//----- nvinfo : EIATTR_CUDA_API_VERSION
	.align		4
        /*0000*/ 	.byte	0x04, 0x37
        /*0002*/ 	.short	(.L_2871 - .L_2870)
.L_2870:
        /*0004*/ 	.word	0x00000082


	//----- nvinfo : EIATTR_KPARAM_INFO
	.align		4
.L_2871:
        /*0008*/ 	.byte	0x04, 0x17
        /*000a*/ 	.short	(.L_2873 - .L_2872)
.L_2872:
        /*000c*/ 	.word	0x00000000
        /*0010*/ 	.short	0x0002
        /*0012*/ 	.short	0x0030
        /*0014*/ 	.byte	0x00, 0xf0, 0x41, 0x00


	//----- nvinfo : EIATTR_KPARAM_INFO
	.align		4
.L_2873:
        /*0018*/ 	.byte	0x04, 0x17
        /*001a*/ 	.short	(.L_2875 - .L_2874)
.L_2874:
        /*001c*/ 	.word	0x00000000
        /*0020*/ 	.short	0x0001
        /*0022*/ 	.short	0x0010
        /*0024*/ 	.byte	0x00, 0xf0, 0x81, 0x00


	//----- nvinfo : EIATTR_KPARAM_INFO
	.align		4
.L_2875:
        /*0028*/ 	.byte	0x04, 0x17
        /*002a*/ 	.short	(.L_2877 - .L_2876)
.L_2876:
        /*002c*/ 	.word	0x00000000
        /*0030*/ 	.short	0x0000
        /*0032*/ 	.short	0x0000
        /*0034*/ 	.byte	0x00, 0xf0, 0x11, 0x00


	//----- nvinfo : EIATTR_SPARSE_MMA_MASK
	.align		4
.L_2877:
        /*0038*/ 	.byte	0x03, 0x50
        /*003a*/ 	.short	0x0000


	//----- nvinfo : EIATTR_MAXREG_COUNT
	.align		4
        /*003c*/ 	.byte	0x03, 0x1b
        /*003e*/ 	.short	0x00ff


	//----- nvinfo : EIATTR_MERCURY_ISA_VERSION
	.align		4
        /*0040*/ 	.byte	0x03, 0x5f
        /*0042*/ 	.short	0x0101


	//----- nvinfo : EIATTR_VRC_CTA_INIT_COUNT
	.align		4
        /*0044*/ 	.byte	0x02, 0x4a
	.zero		1
	.zero		1


	//----- nvinfo : EIATTR_EXIT_INSTR_OFFSETS
	.align		4
        /*0048*/ 	.byte	0x04, 0x1c
        /*004a*/ 	.short	(.L_2879 - .L_2878)


	//   ....[0]....
.L_2878:
        /*004c*/ 	.word	0x00000010


	//----- nvinfo : EIATTR_MAX_THREADS
	.align		4
.L_2879:
        /*0050*/ 	.byte	0x04, 0x05
        /*0052*/ 	.short	(.L_2881 - .L_2880)
.L_2880:
        /*0054*/ 	.word	0x00000080
        /*0058*/ 	.word	0x00000001
        /*005c*/ 	.word	0x00000001


	//----- nvinfo : EIATTR_CBANK_PARAM_SIZE
	.align		4
.L_2881:
        /*0060*/ 	.byte	0x03, 0x19
        /*0062*/ 	.short	0x0040


	//----- nvinfo : EIATTR_PARAM_CBANK
	.align		4
        /*0064*/ 	.byte	0x04, 0x0a
        /*0066*/ 	.short	(.L_2883 - .L_2882)
	.align		4
.L_2882:
        /*0068*/ 	.word	index@(.nv.constant0._ZN2at6native29vectorized_elementwise_kernelILi8ENS0_13AUnaryFunctorIN3c107complexIdEES5_S5_NS0_15binary_internal10DivFunctorIS5_EEEESt5arrayIPcLm2EEEEviT0_T1_)
        /*006c*/ 	.short	0x0380
        /*006e*/ 	.short	0x0040


	//----- nvinfo : EIATTR_SW_WAR
	.align		4
.L_2883:
        /*0070*/ 	.byte	0x04, 0x36
        /*0072*/ 	.short	(.L_2885 - .L_2884)
.L_2884:
        /*0074*/ 	.word	0x00000008
.L_2885:


//--------------------- .nv.info._ZN2at6native18elementwise_kernelILi128ELi4EZNS0_15gpu_kernel_implINS0_13BinaryFunctorIfffNS0_15binary_internal10DivFunctorIfEEEEEEvRNS_18TensorIteratorBaseERKT_EUliE_EEviT1_ --------------------------
	.section	.nv.info._ZN2at6native18elementwise_kernelILi128ELi4EZNS0_15gpu_kernel_implINS0_13BinaryFunctorIfffNS0_15binary_internal10DivFunctorIfEEEEEEvRNS_18TensorIteratorBaseERKT_EUliE_EEviT1_,"",@"SHT_CUDA_INFO"
	.sectionflags	@""
	.align	4


	//----- nvinfo : EIATTR_CUDA_API_VERSION
	.align		4
        /*0000*/ 	.byte	0x04, 0x37
        /*0002*/ 	.short	(.L_2887 - .L_2886)
.L_2886:
        /*0004*/ 	.word	0x00000082


	//----- nvinfo : EIATTR_KPARAM_INFO
	.align		4
.L_2887:
        /*0008*/ 	.byte	0x04, 0x17
        /*000a*/ 	.short	(.L_2889 - .L_2888)
.L_2888:
        /*000c*/ 	.word	0x00000000
        /*0010*/ 	.short	0x0001
        /*0012*/ 	.short	0x0008
        /*0014*/ 	.byte	0x00, 0xf0, 0x21, 0x0a


	//----- nvinfo : EIATTR_KPARAM_INFO
	.align		4
.L_2889:
        /*0018*/ 	.byte	0x04, 0x17
        /*001a*/ 	.short	(.L_2891 - .L_2890)
.L_2890:
        /*001c*/ 	.word	0x00000000
        /*0020*/ 	.short	0x0000
        /*0022*/ 	.short	0x0000
        /*0024*/ 	.byte	0x00, 0xf0, 0x11, 0x00


	//----- nvinfo : EIATTR_SPARSE_MMA_MASK
	.align		4
.L_2891:
        /*0028*/ 	.byte	0x03, 0x50
        /*002a*/ 	.short	0x0000


	//----- nvinfo : EIATTR_MAXREG_COUNT
	.align		4
        /*002c*/ 	.byte	0x03, 0x1b
        /*002e*/ 	.short	0x0080


	//----- nvinfo : EIATTR_EXTERNS
	.align		4
        /*0030*/ 	.byte	0x04, 0x0f
        /*0032*/ 	.short	(.L_2893 - .L_2892)


	//   ....[0]....
	.align		4
.L_2892:
        /*0034*/ 	.word	index@(__assertfail)


	//----- nvinfo : EIATTR_MERCURY_ISA_VERSION
	.align		4
.L_2893:
        /*0038*/ 	.byte	0x03, 0x5f
        /*003a*/ 	.short	0x0101


	//----- nvinfo : EIATTR_VRC_CTA_INIT_COUNT
	.align		4
        /*003c*/ 	.byte	0x02, 0x4a
	.zero		1
	.zero		1


	//----- nvinfo : EIATTR_SYSCALL_OFFSETS
	.align		4
        /*0040*/ 	.byte	0x04, 0x46
        /*0042*/ 	.short	(.L_2895 - .L_2894)


	//   ....[0]....
.L_2894:
        /*0044*/ 	.word	0x00002490


	//   ....[1]....
        /*0048*/ 	.word	0x00003300


	//   ....[2]....
        /*004c*/ 	.word	0x000040d0


	//   ....[3]....
        /*0050*/ 	.word	0x00006690


	//   ....[4]....
        /*0054*/ 	.word	0x00007500


	//   ....[5]....
        /*0058*/ 	.word	0x00008130


	//   ....[6]....
        /*005c*/ 	.word	0x0000a800


	//   ....[7]....
        /*0060*/ 	.word	0x0000b670


	//   ....[8]....
        /*0064*/ 	.word	0x0000c2a0


	//   ....[9]....
        /*0068*/ 	.word	0x0000e990


	//   ....[10]....
        /*006c*/ 	.word	0x0000f800


	//   ....[11]....
        /*0070*/ 	.word	0x00010400


	//----- nvinfo : EIATTR_EXIT_INSTR_OFFSETS
	.align		4
.L_2895:
        /*0074*/ 	.byte	0x04, 0x1c
        /*0076*/ 	.short	(.L_2897 - .L_2896)


	//   ....[0]....
.L_2896:
        /*0078*/ 	.word	0x0000c550


	//   ....[1]....
        /*007c*/ 	.word	0x0000f980


	//   ....[2]....
        /*0080*/ 	.word	0x0000f9c0


	//   ....[3]....
        /*0084*/ 	.word	0x0000fa50


	//   ....[4]....
        /*0088*/ 	.word	0x0000fa80


	//   ....[5]....
        /*008c*/ 	.word	0x0000fab0


	//   ....[6]....
        /*0090*/ 	.word	0x0000fb30


	//   ....[7]....
        /*0094*/ 	.word	0x0000fb60


	//   ....[8]....
        /*0098*/ 	.word	0x0000fbf0


	//   ....[9]....
        /*009c*/ 	.word	0x0000fc30


	//   ....[10]....
        /*00a0*/ 	.word	0x0000fc70


	//   ....[11]....
        /*00a4*/ 	.word	0x0000fd40


	//   ....[12]....
        /*00a8*/ 	.word	0x0000fea0


	//   ....[13]....
        /*00ac*/ 	.word	0x00010000


	//   ....[14]....
        /*00b0*/ 	.word	0x00010150


	//   ....[15]....
        /*00b4*/ 	.word	0x00010180


	//   ....[16]....
        /*00b8*/ 	.word	0x000101b0


	//   ....[17]....
        /*00bc*/ 	.word	0x00010250


	//   ....[18]....
        /*00c0*/ 	.word	0x000102a0


	//   ....[19]....
        /*00c4*/ 	.word	0x00010410


	//   ....[20]....
        /*00c8*/ 	.word	0x00010510


	//   ....[21]....
        /*00cc*/ 	.word	0x00010640


	//   ....[22]....
        /*00d0*/ 	.word	0x00010670


	//----- nvinfo : EIATTR_MAX_THREADS
	.align		4
.L_2897:
        /*00d4*/ 	.byte	0x04, 0x05
        /*00d6*/ 	.short	(.L_2899 - .L_2898)
.L_2898:
        /*00d8*/ 	.word	0x00000080
        /*00dc*/ 	.word	0x00000001
        /*00e0*/ 	.word	0x00000001


	//----- nvinfo : EIATTR_CRS_STACK_SIZE
	.align		4
.L_2899:
        /*00e4*/ 	.byte	0x04, 0x1e
        /*00e6*/ 	.short	(.L_2901 - .L_2900)
.L_2900:
        /*00e8*/ 	.word	0x00000000


	//----- nvinfo : EIATTR_CBANK_PARAM_SIZE
	.align		4
.L_2901:
        /*00ec*/ 	.byte	0x03, 0x19
        /*00ee*/ 	.short	0x0290


	//----- nvinfo : EIATTR_PARAM_CBANK
	.align		4
        /*00f0*/ 	.byte	0x04, 0x0a
        /*00f2*/ 	.short	(.L_2903 - .L_2902)
	.align		4
.L_2902:
        /*00f4*/ 	.word	index@(.nv.constant0._ZN2at6native18elementwise_kernelILi128ELi4EZNS0_15gpu_kernel_implINS0_13BinaryFunctorIfffNS0_15binary_internal10DivFunctorIfEEEEEEvRNS_18TensorIteratorBaseERKT_EUliE_EEviT1_)
        /*00f8*/ 	.short	0x0380
        /*00fa*/ 	.short	0x0290


	//----- nvinfo : EIATTR_SW_WAR
	.align		4
.L_2903:
        /*00fc*/ 	.byte	0x04, 0x36
        /*00fe*/ 	.short	(.L_2905 - .L_2904)
.L_2904:
        /*0100*/ 	.word	0x00000008
.L_2905:


//--------------------- .nv.info._ZN2at6native27unrolled_elementwise_kernelINS0_13BinaryFunctorIfffNS0_15binary_internal10DivFunctorIfEEEESt5arrayIPcLm3EELi4E23TrivialOffsetCalculatorILi2EjESA_ILi1EjENS0_6memory12LoadWithCastILi2EEENSD_13StoreWithCastILi1EEEEEviT_T0_T2_T3_T4_T5_ --------------------------
	.section	.nv.info._ZN2at6native27unrolled_elementwise_kernelINS0_13BinaryFunctorIfffNS0_15binary_internal10DivFunctorIfEEEESt5arrayIPcLm3EELi4E23TrivialOffsetCalculatorILi2EjESA_ILi1EjENS0_6memory12LoadWithCastILi2EEENSD_13StoreWithCastILi1EEEEEviT_T0_T2_T3_T4_T5_,"",@"SHT_CUDA_INFO"
	.sectionflags	@""
	.align	4


	//----- nvinfo : EIATTR_CUDA_API_VERSION
	.align		4
        /*0000*/ 	.byte	0x04, 0x37
        /*0002*/ 	.short	(.L_2907 - .L_2906)
.L_2906:
        /*0004*/ 	.word	0x00000082


	//----- nvinfo : EIATTR_KPARAM_INFO
	.align		4
.L_2907:
        /*0008*/ 	.byte	0x04, 0x17
        /*000a*/ 	.short	(.L_2909 - .L_2908)
.L_2908:
        /*000c*/ 	.word	0x00000000
        /*0010*/ 	.short	0x0006
        /*0012*/ 	.short	0x0030
        /*0014*/ 	.byte	0x00, 0xf0, 0x21, 0x00


	//----- nvinfo : EIATTR_KPARAM_INFO
	.align		4
.L_2909:
        /*0018*/ 	.byte	0x04, 0x17
        /*001a*/ 	.short	(.L_2911 - .L_2910)
.L_2910:
        /*001c*/ 	.word	0x00000000
        /*0020*/ 	.short	0x0005
        /*0022*/ 	.short	0x0024
        /*0024*/ 	.byte	0x00, 0xf0, 0x31, 0x00


	//----- nvinfo : EIATTR_KPARAM_INFO
	.align		4
.L_2911:
        /*0028*/ 	.byte	0x04, 0x17
        /*002a*/ 	.short	(.L_2913 - .L_2912)
.L_2912:
        /*002c*/ 	.word	0x00000000
        /*0030*/ 	.short	0x0004
        /*0032*/ 	.short	0x0021
        /*0034*/ 	.byte	0x00, 0xf0, 0x05, 0x00


	//----- nvinfo : EIATTR_KPARAM_INFO
	.align		4
.L_2913:
        /*0038*/ 	.byte	0x04, 0x17
        /*003a*/ 	.short	(.L_2915 - .L_2914)
.L_2914:
        /*003c*/ 	.word	0x00000000
        /*0040*/ 	.short	0x0003
        /*0042*/ 	.short	0x0020
        /*0044*/ 	.byte	0x00, 0xf0, 0x05, 0x00


	//----- nvinfo : EIATTR_KPARAM_INFO
	.align		4
.L_2915:
        /*0048*/ 	.byte	0x04, 0x17
        /*004a*/ 	.short	(.L_2917 - .L_2916)
.L_2916:
        /*004c*/ 	.word	0x00000000
        /*0050*/ 	.short	0x0002
        /*0052*/ 	.short	0x0008
        /*0054*/ 	.byte	0x00, 0xf0, 0x61, 0x00


	//----- nvinfo : EIATTR_KPARAM_INFO
	.align		4
.L_2917:
        /*0058*/ 	.byte	0x04, 0x17
        /*005a*/ 	.short	(.L_2919 - .L_2918)
.L_2918:
        /*005c*/ 	.word	0x00000000
        /*0060*/ 	.short	0x0001
        /*0062*/ 	.short	0x0004
        /*0064*/ 	.byte	0x00, 0xf0, 0x05, 0x00


	//----- nvinfo : EIATTR_KPARAM_INFO
	.align		4
.L_2919:
        /*0068*/ 	.byte	0x04, 0x17
        /*006a*/ 	.short	(.L_2921 - .L_2920)
.L_2920:
        /*006c*/ 	.word	0x00000000
        /*0070*/ 	.short	0x0000
        /*0072*/ 	.short	0x0000
        /*0074*/ 	.byte	0x00, 0xf0, 0x11, 0x00


	//----- nvinfo : EIATTR_SPARSE_MMA_MASK
	.align		4
.L_2921:
        /*0078*/ 	.byte	0x03, 0x50
        /*007a*/ 	.short	0x0000


	//----- nvinfo : EIATTR_MAXREG_COUNT
	.align		4
        /*007c*/ 	.byte	0x03, 0x1b
        /*007e*/ 	.short	0x00ff


	//----- nvinfo : EIATTR_EXTERNS
	.align		4
        /*0080*/ 	.byte	0x04, 0x0f
        /*0082*/ 	.short	(.L_2923 - .L_2922)


	//   ....[0]....
	.align		4
.L_2922:
        /*0084*/ 	.word	index@(__assertfail)


	//----- nvinfo : EIATTR_MERCURY_ISA_VERSION
	.align		4
.L_2923:
        /*0088*/ 	.byte	0x03, 0x5f
        /*008a*/ 	.short	0x0101


	//----- nvinfo : EIATTR_VRC_CTA_INIT_COUNT
	.align		4
        /*008c*/ 	.byte	0x02, 0x4a
	.zero		1
	.zero		1


	//----- nvinfo : EIATTR_SYSCALL_OFFSETS
	.align		4
        /*0090*/ 	.byte	0x04, 0x46
        /*0092*/ 	.short	(.L_2925 - .L_2924)


	//   ....[0]....
.L_2924:
        /*0094*/ 	.word	0x00000e80


	//   ....[1]....
        /*0098*/ 	.word	0x00001d10


	//   ....[2]....
        /*009c*/ 	.word	0x00002cb0


	//   ....[3]....
        /*00a0*/ 	.word	0x00003b40


	//   ....[4]....
        /*00a4*/ 	.word	0x00004a50


	//   ....[5]....
        /*00a8*/ 	.word	0x000058e0


	//   ....[6]....
        /*00ac*/ 	.word	0x00006800


	//   ....[7]....
        /*00b0*/ 	.word	0x00007680


	//   ....[8]....
        /*00b4*/ 	.word	0x00008620


	//   ....[9]....
        /*00b8*/ 	.word	0x000093c0


	//   ....[10]....
        /*00bc*/ 	.word	0x0000a220


	//   ....[11]....
        /*00c0*/ 	.word	0x0000b080


	//----- nvinfo : EIATTR_EXIT_INSTR_OFFSETS
	.align		4
.L_2925:
        /*00c4*/ 	.byte	0x04, 0x1c
        /*00c6*/ 	.short	(.L_2927 - .L_2926)


	//   ....[0]....
.L_2926:
        /*00c8*/ 	.word	0x0000a4c0


	//   ....[1]....
        /*00cc*/ 	.word	0x0000a600


	//   ....[2]....
        /*00d0*/ 	.word	0x0000a640


	//   ....[3]....
        /*00d4*/ 	.word	0x0000a6d0


	//   ....[4]....
        /*00d8*/ 	.word	0x0000a700


	//   ....[5]....
        /*00dc*/ 	.word	0x0000a730


	//   ....[6]....
        /*00e0*/ 	.word	0x0000a7b0


	//   ....[7]....
        /*00e4*/ 	.word	0x0000a7e0


	//   ....[8]....
        /*00e8*/ 	.word	0x0000a870


	//   ....[9]....
        /*00ec*/ 	.word	0x0000a8b0


	//   ....[10]....
        /*00f0*/ 	.word	0x0000a8f0


	//   ....[11]....
        /*00f4*/ 	.word	0x0000a9c0


	//   ....[12]....
        /*00f8*/ 	.word	0x0000ab20


	//   ....[13]....
        /*00fc*/ 	.word	0x0000ac80


	//   ....[14]....
        /*0100*/ 	.word	0x0000add0


	//   ....[15]....
        /*0104*/ 	.word	0x0000ae00


	//   ....[16]....
        /*0108*/ 	.word	0x0000ae30


	//   ....[17]....
        /*010c*/ 	.word	0x0000aed0


	//   ....[18]....
        /*0110*/ 	.word	0x0000af20


	//   ....[19]....
        /*0114*/ 	.word	0x0000b090


	//   ....[20]....
        /*0118*/ 	.word	0x0000b190


	//   ....[21]....
        /*011c*/ 	.word	0x0000b2c0


	//   ....[22]....
        /*0120*/ 	.word	0x0000b2f0


	//----- nvinfo : EIATTR_MAX_THREADS
	.align		4
.L_2927:
        /*0124*/ 	.byte	0x04, 0x05
        /*0126*/ 	.short	(.L_2929 - .L_2928)
.L_2928:
        /*0128*/ 	.word	0x00000080
        /*012c*/ 	.word	0x00000001
        /*0130*/ 	.word	0x00000001


	//----- nvinfo : EIATTR_CRS_STACK_SIZE
	.align		4
.L_2929:
        /*0134*/ 	.byte	0x04, 0x1e
        /*0136*/ 	.short	(.L_2931 - .L_2930)
.L_2930:
        /*0138*/ 	.word	0x00000000


	//----- nvinfo : EIATTR_CBANK_PARAM_SIZE
	.align		4
.L_2931:
        /*013c*/ 	.byte	0x03, 0x19
        /*013e*/ 	.short	0x0038


	//----- nvinfo : EIATTR_PARAM_CBANK
	.align		4
        /*0140*/ 	.byte	0x04, 0x0a
        /*0142*/ 	.short	(.L_2933 - .L_2932)
	.align		4
.L_2932:
        /*0144*/ 	.word	index@(.nv.constant0._ZN2at6native27unrolled_elementwise_kernelINS0_13BinaryFunctorIfffNS0_15binary_internal10DivFunctorIfEEEESt5arrayIPcLm3EELi4E23TrivialOffsetCalculatorILi2EjESA_ILi1EjENS0_6memory12LoadWithCastILi2EEENSD_13StoreWithCastILi1EEEEEviT_T0_T2_T3_T4_T5_)
        /*0148*/ 	.short	0x0380
        /*014a*/ 	.short	0x0038


	//----- nvinfo : EIATTR_SW_WAR
	.align		4
.L_2933:
        /*014c*/ 	.byte	0x04, 0x36
        /*014e*/ 	.short	(.L_2935 - .L_2934)
.L_2934:
        /*0150*/ 	.word	0x00000008
.L_2935:


//--------------------- .nv.info._ZN2at6native18elementwise_kernelILi128ELi2EZNS0_22gpu_kernel_impl_nocastINS0_13BinaryFunctorIfffNS0_15binary_internal10DivFunctorIfEEEEEEvRNS_18TensorIteratorBaseERKT_EUliE_EEviT1_ --------------------------
	.section	.nv.info._ZN2at6native18elementwise_kernelILi128ELi2EZNS0_22gpu_kernel_impl_nocastINS0_13BinaryFunctorIfffNS0_15binary_internal10DivFunctorIfEEEEEEvRNS_18TensorIteratorBaseERKT_EUliE_EEviT1_,"",@"SHT_CUDA_INFO"
	.sectionflags	@""
	.align	4


	//----- nvinfo : EIATTR_CUDA_API_VERSION
	.align		4
        /*0000*/ 	.byte	0x04, 0x37
        /*0002*/ 	.short	(.L_2937 - .L_2936)
.L_2936:
        /*0004*/ 	.word	0x00000082


	//----- nvinfo : EIATTR_KPARAM_INFO
	.align		4
.L_2937:
        /*0008*/ 	.byte	0x04, 0x17
        /*000a*/ 	.short	(.L_2939 - .L_2938)
.L_2938:
        /*000c*/ 	.word	0x00000000
        /*0010*/ 	.short	0x0001
        /*0012*/ 	.short	0x0008
        /*0014*/ 	.byte	0x00, 0xf0, 0x21, 0x0a


	//----- nvinfo : EIATTR_KPARAM_INFO
	.align		4
.L_2939:
        /*0018*/ 	.byte	0x04, 0x17
        /*001a*/ 	.short	(.L_2941 - .L_2940)
.L_2940:
        /*001c*/ 	.word	0x00000000
        /*0020*/ 	.short	0x0000
        /*0022*/ 	.short	0x0000
        /*0024*/ 	.byte	0x00, 0xf0, 0x11, 0x00


	//----- nvinfo : EIATTR_SPARSE_MMA_MASK
	.align		4
.L_2941:
        /*0028*/ 	.byte	0x03, 0x50
        /*002a*/ 	.short	0x0000


	//----- nvinfo : EIATTR_MAXREG_COUNT
	.align		4
        /*002c*/ 	.byte	0x03, 0x1b
        /*002e*/ 	.short	0x0080


	//----- nvinfo : EIATTR_MERCURY_ISA_VERSION
	.align		4
        /*0030*/ 	.byte	0x03, 0x5f
        /*0032*/ 	.short	0x0101


	//----- nvinfo : EIATTR_VRC_CTA_INIT_COUNT
	.align		4
        /*0034*/ 	.byte	0x02, 0x4a
	.zero		1
	.zero		1


	//----- nvinfo : EIATTR_EXIT_INSTR_OFFSETS
	.align		4
        /*0038*/ 	.byte	0x04, 0x1c
        /*003a*/ 	.short	(.L_2943 - .L_2942)


	//   ....[0]....
.L_2942:
        /*003c*/ 	.word	0x00000180


	//   ....[1]....
        /*0040*/ 	.word	0x00000210


	//   ....[2]....
        /*0044*/ 	.word	0x00001950


	//   ....[3]....
        /*0048*/ 	.word	0x00002ff0


	//----- nvinfo : EIATTR_MAX_THREADS
	.align		4
.L_2943:
        /*004c*/ 	.byte	0x04, 0x05
        /*004e*/ 	.short	(.L_2945 - .L_2944)
.L_2944:
        /*0050*/ 	.word	0x00000080
        /*0054*/ 	.word	0x00000001
        /*0058*/ 	.word	0x00000001


	//----- nvinfo : EIATTR_CRS_STACK_SIZE
	.align		4
.L_2945:
        /*005c*/ 	.byte	0x04, 0x1e
        /*005e*/ 	.short	(.L_2947 - .L_2946)
.L_2946:
        /*0060*/ 	.word	0x00000000


	//----- nvinfo : EIATTR_CBANK_PARAM_SIZE
	.align		4
.L_2947:
        /*0064*/ 	.byte	0x03, 0x19
        /*0066*/ 	.short	0x0290


	//----- nvinfo : EIATTR_PARAM_CBANK
	.align		4
        /*0068*/ 	.byte	0x04, 0x0a
        /*006a*/ 	.short	(.L_2949 - .L_2948)
	.align		4
.L_2948:
        /*006c*/ 	.word	index@(.nv.constant0._ZN2at6native18elementwise_kernelILi128ELi2EZNS0_22gpu_kernel_impl_nocastINS0_13BinaryFunctorIfffNS0_15binary_internal10DivFunctorIfEEEEEEvRNS_18TensorIteratorBaseERKT_EUliE_EEviT1_)
        /*0070*/ 	.short	0x0380
        /*0072*/ 	.short	0x0290


	//----- nvinfo : EIATTR_SW_WAR
	.align		4
.L_2949:
        /*0074*/ 	.byte	0x04, 0x36
        /*0076*/ 	.short	(.L_2951 - .L_2950)
.L_2950:
        /*0078*/ 	.word	0x00000008
.L_2951:


//--------------------- .nv.info._ZN2at6native27unrolled_elementwise_kernelINS0_13BinaryFunctorIfffNS0_15binary_internal10DivFunctorIfEEEESt5arrayIPcLm3EELi4E23TrivialOffsetCalculatorILi2EjESA_ILi1EjENS0_6memory15LoadWithoutCastENSD_16StoreWithoutCastEEEviT_T0_T2_T3_T4_T5_ --------------------------
	.section	.nv.info._ZN2at6native27unrolled_elementwise_kernelINS0_13BinaryFunctorIfffNS0_15binary_internal10DivFunctorIfEEEESt5arrayIPcLm3EELi4E23TrivialOffsetCalculatorILi2EjESA_ILi1EjENS0_6memory15LoadWithoutCastENSD_16StoreWithoutCastEEEviT_T0_T2_T3_T4_T5_,"",@"SHT_CUDA_INFO"
	.sectionflags	@""
	.align	4


	//----- nvinfo : EIATTR_CUDA_API_VERSION
	.align		4
        /*0000*/ 	.byte	0x04, 0x37
        /*0002*/ 	.short	(.L_2953 - .L_2952)
.L_2952:
        /*0004*/ 	.word	0x00000082


	//----- nvinfo : EIATTR_KPARAM_INFO
	.align		4
.L_2953:
        /*0008*/ 	.byte	0x04, 0x17
        /*000a*/ 	.short	(.L_2955 - .L_2954)
.L_2954:
        /*000c*/ 	.word	0x00000000
        /*0010*/ 	.short	0x0006
        /*0012*/ 	.short	0x0023
        /*0014*/ 	.byte	0x00, 0xf0, 0x05, 0x00


	//----- nvinfo : EIATTR_KPARAM_INFO
	.align		4
.L_2955:
        /*0018*/ 	.byte	0x04, 0x17
        /*001a*/ 	.short	(.L_2957 - .L_2956)
.L_2956:
        /*001c*/ 	.word	0x00000000
        /*0020*/ 	.short	0x0005
        /*0022*/ 	.short	0x0022
        /*0024*/ 	.byte	0x00, 0xf0, 0x05, 0x00


	//----- nvinfo : EIATTR_KPARAM_INFO
	.align		4
.L_2957:
        /*0028*/ 	.byte	0x04, 0x17
        /*002a*/ 	.short	(.L_2959 - .L_2958)
.L_2958:
        /*002c*/ 	.word	0x00000000
        /*0030*/ 	.short	0x0004
        /*0032*/ 	.short	0x0021
        /*0034*/ 	.byte	0x00, 0xf0, 0x05, 0x00


	//----- nvinfo : EIATTR_KPARAM_INFO
	.align		4
.L_2959:
        /*0038*/ 	.byte	0x04, 0x17
        /*003a*/ 	.short	(.L_2961 - .L_2960)
.L_2960:
        /*003c*/ 	.word	0x00000000
        /*0040*/ 	.short	0x0003
        /*0042*/ 	.short	0x0020
        /*0044*/ 	.byte	0x00, 0xf0, 0x05, 0x00


	//----- nvinfo : EIATTR_KPARAM_INFO
	.align		4
.L_2961:
        /*0048*/ 	.byte	0x04, 0x17
        /*004a*/ 	.short	(.L_2963 - .L_2962)
.L_2962:
        /*004c*/ 	.word	0x00000000
        /*0050*/ 	.short	0x0002
        /*0052*/ 	.short	0x0008
        /*0054*/ 	.byte	0x00, 0xf0, 0x61, 0x00


	//----- nvinfo : EIATTR_KPARAM_INFO
	.align		4
.L_2963:
        /*0058*/ 	.byte	0x04, 0x17
        /*005a*/ 	.short	(.L_2965 - .L_2964)
.L_2964:
        /*005c*/ 	.word	0x00000000
        /*0060*/ 	.short	0x0001
        /*0062*/ 	.short	0x0004
        /*0064*/ 	.byte	0x00, 0xf0, 0x05, 0x00


	//----- nvinfo : EIATTR_KPARAM_INFO
	.align		4
.L_2965:
        /*0068*/ 	.byte	0x04, 0x17
        /*006a*/ 	.short	(.L_2967 - .L_2966)
.L_2966:
        /*006c*/ 	.word	0x00000000
        /*0070*/ 	.short	0x0000
        /*0072*/ 	.short	0x0000
        /*0074*/ 	.byte	0x00, 0xf0, 0x11, 0x00


	//----- nvinfo : EIATTR_SPARSE_MMA_MASK
	.align		4
.L_2967:
        /*0078*/ 	.byte	0x03, 0x50
        /*007a*/ 	.short	0x0000


	//----- nvinfo : EIATTR_MAXREG_COUNT
	.align		4
        /*007c*/ 	.byte	0x03, 0x1b
        /*007e*/ 	.short	0x00ff


	//----- nvinfo : EIATTR_MERCURY_ISA_VERSION
	.align		4
        /*0080*/ 	.byte	0x03, 0x5f
        /*0082*/ 	.short	0x0101


	//----- nvinfo : EIATTR_VRC_CTA_INIT_COUNT
	.align		4
        /*0084*/ 	.byte	0x02, 0x4a
	.zero		1
	.zero		1


	//----- nvinfo : EIATTR_EXIT_INSTR_OFFSETS
	.align		4
        /*0088*/ 	.byte	0x04, 0x1c
        /*008a*/ 	.short	(.L_2969 - .L_2968)


	//   ....[0]....
.L_2968:
        /*008c*/ 	.word	0x00000530


	//   ....[1]....
        /*0090*/ 	.word	0x000005a0


	//----- nvinfo : EIATTR_MAX_THREADS
	.align		4
.L_2969:
        /*0094*/ 	.byte	0x04, 0x05
        /*0096*/ 	.short	(.L_2971 - .L_2970)
.L_2970:
        /*0098*/ 	.word	0x00000080
        /*009c*/ 	.word	0x00000001
        /*00a0*/ 	.word	0x00000001


	//----- nvinfo : EIATTR_CRS_STACK_SIZE
	.align		4
.L_2971:
        /*00a4*/ 	.byte	0x04, 0x1e
        /*00a6*/ 	.short	(.L_2973 - .L_2972)
.L_2972:
        /*00a8*/ 	.word	0x00000000


	//----- nvinfo : EIATTR_CBANK_PARAM_SIZE
	.align		4
.L_2973:
        /*00ac*/ 	.byte	0x03, 0x19
        /*00ae*/ 	.short	0x0024


	//----- nvinfo : EIATTR_PARAM_CBANK
	.align		4
        /*00b0*/ 	.byte	0x04, 0x0a
        /*00b2*/ 	.short	(.L_2975 - .L_2974)
	.align		4
.L_2974:
        /*00b4*/ 	.word	index@(.nv.constant0._ZN2at6native27unrolled_elementwise_kernelINS0_13BinaryFunctorIfffNS0_15binary_internal10DivFunctorIfEEEESt5arrayIPcLm3EELi4E23TrivialOffsetCalculatorILi2EjESA_ILi1EjENS0_6memory15LoadWithoutCastENSD_16StoreWithoutCastEEEviT_T0_T2_T3_T4_T5_)
        /*00b8*/ 	.short	0x0380
        /*00ba*/ 	.short	0x0024


	//----- nvinfo : EIATTR_SW_WAR
	.align		4
.L_2975:
        /*00bc*/ 	.byte	0x04, 0x36
        /*00be*/ 	.short	(.L_2977 - .L_2976)
.L_2976:
        /*00c0*/ 	.word	0x00000008
.L_2977:


//--------------------- .nv.info._ZN2at6native29vectorized_elementwise_kernelILi2ENS0_13BinaryFunctorIfffNS0_15binary_internal10DivFunctorIfEEEESt5arrayIPcLm3EEEEviT0_T1_ --------------------------
	.section	.nv.info._ZN2at6native29vectorized_elementwise_kernelILi2ENS0_13BinaryFunctorIfffNS0_15binary_internal10DivFunctorIfEEEESt5arrayIPcLm3EEEEviT0_T1_,"",@"SHT_CUDA_INFO"
	.sectionflags	@""
	.align	4


	//----- nvinfo : EIATTR_CUDA_API_VERSION
	.align		4
        /*0000*/ 	.byte	0x04, 0x37
        /*0002*/ 	.short	(.L_2979 - .L_2978)
.L_2978:
        /*0004*/ 	.word	0x00000082


	//----- nvinfo : EIATTR_KPARAM_INFO
	.align		4
.L_2979:
        /*0008*/ 	.byte	0x04, 0x17
        /*000a*/ 	.short	(.L_2981 - .L_2980)
.L_2980:
        /*000c*/ 	.word	0x00000000
        /*0010*/ 	.short	0x0002
        /*0012*/ 	.short	0x0008
        /*0014*/ 	.byte	0x00, 0xf0, 0x61, 0x00


	//----- nvinfo : EIATTR_KPARAM_INFO
	.align		4
.L_2981:
        /*0018*/ 	.byte	0x04, 0x17
        /*001a*/ 	.short	(.L_2983 - .L_2982)
.L_2982:
        /*001c*/ 	.word	0x00000000
        /*0020*/ 	.short	0x0001
        /*0022*/ 	.short	0x0004
        /*0024*/ 	.byte	0x00, 0xf0, 0x05, 0x00


	//----- nvinfo : EIATTR_KPARAM_INFO
	.align		4
.L_2983:
        /*0028*/ 	.byte	0x04, 0x17
        /*002a*/ 	.short	(.L_2985 - .L_2984)
.L_2984:
        /*002c*/ 	.word	0x00000000
        /*0030*/ 	.short	0x0000
        /*0032*/ 	.short	0x0000
        /*0034*/ 	.byte	0x00, 0xf0, 0x11, 0x00


	//----- nvinfo : EIATTR_SPARSE_MMA_MASK
	.align		4
.L_2985:
        /*0038*/ 	.byte	0x03, 0x50
        /*003a*/ 	.short	0x0000


	//----- nvinfo : EIATTR_MAXREG_COUNT
	.align		4
        /*003c*/ 	.byte	0x03, 0x1b
        /*003e*/ 	.short	0x00ff


	//----- nvinfo : EIATTR_MERCURY_ISA_VERSION
	.align		4
        /*0040*/ 	.byte	0x03, 0x5f
        /*0042*/ 	.short	0x0101


	//----- nvinfo : EIATTR_VRC_CTA_INIT_COUNT
	.align		4
        /*0044*/ 	.byte	0x02, 0x4a
	.zero		1
	.zero		1


	//----- nvinfo : EIATTR_EXIT_INSTR_OFFSETS
	.align		4
        /*0048*/ 	.byte	0x04, 0x1c
        /*004a*/ 	.short	(.L_2987 - .L_2986)


	//   ....[0]....
.L_2986:
        /*004c*/ 	.word	0x00000b10


	//   ....[1]....
        /*0050*/ 	.word	0x00000b60


	//   ....[2]....
        /*0054*/ 	.word	0x00000dd0


	//----- nvinfo : EIATTR_MAX_THREADS
	.align		4
.L_2987:
        /*0058*/ 	.byte	0x04, 0x05
        /*005a*/ 	.short	(.L_2989 - .L_2988)
.L_2988:
        /*005c*/ 	.word	0x00000080
        /*0060*/ 	.word	0x00000001
        /*0064*/ 	.word	0x00000001


	//----- nvinfo : EIATTR_CRS_STACK_SIZE
	.align		4
.L_2989:
        /*0068*/ 	.byte	0x04, 0x1e
        /*006a*/ 	.short	(.L_2991 - .L_2990)
.L_2990:
        /*006c*/ 	.word	0x00000000


	//----- nvinfo : EIATTR_CBANK_PARAM_SIZE
	.align		4
.L_2991:
        /*0070*/ 	.byte	0x03, 0x19
        /*0072*/ 	.short	0x0020


	//----- nvinfo : EIATTR_PARAM_CBANK
	.align		4
        /*0074*/ 	.byte	0x04, 0x0a
        /*0076*/ 	.short	(.L_2993 - .L_2992)
	.align		4
.L_2992:
        /*0078*/ 	.word	index@(.nv.constant0._ZN2at6native29vectorized_elementwise_kernelILi2ENS0_13BinaryFunctorIfffNS0_15binary_internal10DivFunctorIfEEEESt5arrayIPcLm3EEEEviT0_T1_)
        /*007c*/ 	.short	0x0380
        /*007e*/ 	.short	0x0020


	//----- nvinfo : EIATTR_SW_WAR
	.align		4
.L_2993:
        /*0080*/ 	.byte	0x04, 0x36
        /*0082*/ 	.short	(.L_2995 - .L_2994)
.L_2994:
        /*0084*/ 	.word	0x00000008
.L_2995:


//--------------------- .nv.info._ZN2at6native29vectorized_elementwise_kernelILi4ENS0_13BinaryFunctorIfffNS0_15binary_internal10DivFunctorIfEEEESt5arrayIPcLm3EEEEviT0_T1_ --------------------------
	.section	.nv.info._ZN2at6native29vectorized_elementwise_kernelILi4ENS0_13BinaryFunctorIfffNS0_15binary_internal10DivFunctorIfEEEESt5arrayIPcLm3EEEEviT0_T1_,"",@"SHT_CUDA_INFO"
	.sectionflags	@""
	.align	4


	//----- nvinfo : EIATTR_CUDA_API_VERSION
	.align		4
        /*0000*/ 	.byte	0x04, 0x37
        /*0002*/ 	.short	(.L_2997 - .L_2996)
.L_2996:
        /*0004*/ 	.word	0x00000082


	//----- nvinfo : EIATTR_KPARAM_INFO
	.align		4
.L_2997:
        /*0008*/ 	.byte	0x04, 0x17
        /*000a*/ 	.short	(.L_2999 - .L_2998)
.L_2998:
        /*000c*/ 	.word	0x00000000
        /*0010*/ 	.short	0x0002
        /*0012*/ 	.short	0x0008
        /*0014*/ 	.byte	0x00, 0xf0, 0x61, 0x00


	//----- nvinfo : EIATTR_KPARAM_INFO
	.align		4
.L_2999:
        /*0018*/ 	.byte	0x04, 0x17
        /*001a*/ 	.short	(.L_3001 - .L_3000)
.L_3000:
        /*001c*/ 	.word	0x00000000
        /*0020*/ 	.short	0x0001
        /*0022*/ 	.short	0x0004
        /*0024*/ 	.byte	0x00, 0xf0, 0x05, 0x00


	//----- nvinfo : EIATTR_KPARAM_INFO
	.align		4
.L_3001:
        /*0028*/ 	.byte	0x04, 0x17
        /*002a*/ 	.short	(.L_3003 - .L_3002)
.L_3002:
        /*002c*/ 	.word	0x00000000
        /*0030*/ 	.short	0x0000
        /*0032*/ 	.short	0x0000
        /*0034*/ 	.byte	0x00, 0xf0, 0x11, 0x00


	//----- nvinfo : EIATTR_SPARSE_MMA_MASK
	.align		4
.L_3003:
        /*0038*/ 	.byte	0x03, 0x50
        /*003a*/ 	.short	0x0000


	//----- nvinfo : EIATTR_MAXREG_COUNT
	.align		4
        /*003c*/ 	.byte	0x03, 0x1b
        /*003e*/ 	.short	0x00ff


	//----- nvinfo : EIATTR_MERCURY_ISA_VERSION
	.align		4
        /*0040*/ 	.byte	0x03, 0x5f
        /*0042*/ 	.short	0x0101


	//----- nvinfo : EIATTR_VRC_CTA_INIT_COUNT
	.align		4
        /*0044*/ 	.byte	0x02, 0x4a
	.zero		1
	.zero		1


	//----- nvinfo : EIATTR_EXIT_INSTR_OFFSETS
	.align		4
        /*0048*/ 	.byte	0x04, 0x1c
        /*004a*/ 	.short	(.L_3005 - .L_3004)


	//   ....[0]....
.L_3004:
        /*004c*/ 	.word	0x00000b10


	//   ....[1]....
        /*0050*/ 	.word	0x00000b60


	//   ....[2]....
        /*0054*/ 	.word	0x00000d70


	//----- nvinfo : EIATTR_MAX_THREADS
	.align		4
.L_3005:
        /*0058*/ 	.byte	0x04, 0x05
        /*005a*/ 	.short	(.L_3007 - .L_3006)
.L_3006:
        /*005c*/ 	.word	0x00000080
        /*0060*/ 	.word	0x00000001
        /*0064*/ 	.word	0x00000001


	//----- nvinfo : EIATTR_CRS_STACK_SIZE
	.align		4
.L_3007:
        /*0068*/ 	.byte	0x04, 0x1e
        /*006a*/ 	.short	(.L_3009 - .L_3008)
.L_3008:
        /*006c*/ 	.word	0x00000000


	//----- nvinfo : EIATTR_CBANK_PARAM_SIZE
	.align		4
.L_3009:
        /*0070*/ 	.byte	0x03, 0x19
        /*0072*/ 	.short	0x0020


	//----- nvinfo : EIATTR_PARAM_CBANK
	.align		4
        /*0074*/ 	.byte	0x04, 0x0a
        /*0076*/ 	.short	(.L_3011 - .L_3010)
	.align		4
.L_3010:
        /*0078*/ 	.word	index@(.nv.constant0._ZN2at6native29vectorized_elementwise_kernelILi4ENS0_13BinaryFunctorIfffNS0_15binary_internal10DivFunctorIfEEEESt5arrayIPcLm3EEEEviT0_T1_)
        /*007c*/ 	.short	0x0380
        /*007e*/ 	.short	0x0020


	//----- nvinfo : EIATTR_SW_WAR
	.align		4
.L_3011:
        /*0080*/ 	.byte	0x04, 0x36
        /*0082*/ 	.short	(.L_3013 - .L_3012)
.L_3012:
        /*0084*/ 	.word	0x00000008
.L_3013:


//--------------------- .nv.info._ZN2at6native29vectorized_elementwise_kernelILi8ENS0_13BinaryFunctorIfffNS0_15binary_internal10DivFunctorIfEEEESt5arrayIPcLm3EEEEviT0_T1_ --------------------------
	.section	.nv.info._ZN2at6native29vectorized_elementwise_kernelILi8ENS0_13BinaryFunctorIfffNS0_15binary_internal10DivFunctorIfEEEESt5arrayIPcLm3EEEEviT0_T1_,"",@"SHT_CUDA_INFO"
	.sectionflags	@""
	.align	4


	//----- nvinfo : EIATTR_CUDA_API_VERSION
	.align		4
        /*0000*/ 	.byte	0x04, 0x37
        /*0002*/ 	.short	(.L_3015 - .L_3014)
.L_3014:
        /*0004*/ 	.word	0x00000082


	//----- nvinfo : EIATTR_KPARAM_INFO
	.align		4
.L_3015:
        /*0008*/ 	.byte	0x04, 0x17
        /*000a*/ 	.short	(.L_3017 - .L_3016)
.L_3016:
        /*000c*/ 	.word	0x00000000
        /*0010*/ 	.short	0x0002
        /*0012*/ 	.short	0x0008
        /*0014*/ 	.byte	0x00, 0xf0, 0x61, 0x00


	//----- nvinfo : EIATTR_KPARAM_INFO
	.align		4
.L_3017:
        /*0018*/ 	.byte	0x04, 0x17
        /*001a*/ 	.short	(.L_3019 - .L_3018)
.L_3018:
        /*001c*/ 	.word	0x00000000
        /*0020*/ 	.short	0x0001
        /*0022*/ 	.short	0x0004
        /*0024*/ 	.byte	0x00, 0xf0, 0x05, 0x00


	//----- nvinfo : EIATTR_KPARAM_INFO
	.align		4
.L_3019:
        /*0028*/ 	.byte	0x04, 0x17
        /*002a*/ 	.short	(.L_3021 - .L_3020)
.L_3020:
        /*002c*/ 	.word	0x00000000
        /*0030*/ 	.short	0x0000
        /*0032*/ 	.short	0x0000
        /*0034*/ 	.byte	0x00, 0xf0, 0x11, 0x00


	//----- nvinfo : EIATTR_SPARSE_MMA_MASK
	.align		4
.L_3021:
        /*0038*/ 	.byte	0x03, 0x50
        /*003a*/ 	.short	0x0000


	//----- nvinfo : EIATTR_MAXREG_COUNT
	.align		4
        /*003c*/ 	.byte	0x03, 0x1b
        /*003e*/ 	.short	0x00ff


	//----- nvinfo : EIATTR_MERCURY_ISA_VERSION
	.align		4
        /*0040*/ 	.byte	0x03, 0x5f
        /*0042*/ 	.short	0x0101


	//----- nvinfo : EIATTR_VRC_CTA_INIT_COUNT
	.align		4
        /*0044*/ 	.byte	0x02, 0x4a
	.zero		1
	.zero		1


	//----- nvinfo : EIATTR_EXIT_INSTR_OFFSETS
	.align		4
        /*0048*/ 	.byte	0x04, 0x1c
        /*004a*/ 	.short	(.L_3023 - .L_3022)


	//   ....[0]....
.L_3022:
        /*004c*/ 	.word	0x00000010


	//----- nvinfo : EIATTR_MAX_THREADS
	.align		4
.L_3023:
        /*0050*/ 	.byte	0x04, 0x05
        /*0052*/ 	.short	(.L_3025 - .L_3024)
.L_3024:
        /*0054*/ 	.word	0x00000080
        /*0058*/ 	.word	0x00000001
        /*005c*/ 	.word	0x00000001


	//----- nvinfo : EIATTR_CBANK_PARAM_SIZE
	.align		4
.L_3025:
        /*0060*/ 	.byte	0x03, 0x19
        /*0062*/ 	.short	0x0020


	//----- nvinfo : EIATTR_PARAM_CBANK
	.align		4
        /*0064*/ 	.byte	0x04, 0x0a
        /*0066*/ 	.short	(.L_3027 - .L_3026)
	.align		4
.L_3026:
        /*0068*/ 	.word	index@(.nv.constant0._ZN2at6native29vectorized_elementwise_kernelILi8ENS0_13BinaryFunctorIfffNS0_15binary_internal10DivFunctorIfEEEESt5arrayIPcLm3EEEEviT0_T1_)
        /*006c*/ 	.short	0x0380
        /*006e*/ 	.short	0x0020


	//----- nvinfo : EIATTR_SW_WAR
	.align		4
.L_3027:
        /*0070*/ 	.byte	0x04, 0x36
        /*0072*/ 	.short	(.L_3029 - .L_3028)
.L_3028:
        /*0074*/ 	.word	0x00000008
.L_3029:


//--------------------- .nv.info._ZN2at6native18elementwise_kernelILi128ELi4EZNS0_15gpu_kernel_implINS0_13BUnaryFunctorIfffNS0_15binary_internal10DivFunctorIfEEEEEEvRNS_18TensorIteratorBaseERKT_EUliE_EEviT1_ --------------------------
	.section	.nv.info._ZN2at6native18elementwise_kernelILi128ELi4EZNS0_15gpu_kernel_implINS0_13BUnaryFunctorIfffNS0_15binary_internal10DivFunctorIfEEEEEEvRNS_18TensorIteratorBaseERKT_EUliE_EEviT1_,"",@"SHT_CUDA_INFO"
	.sectionflags	@""
	.align	4


	//----- nvinfo : EIATTR_CUDA_API_VERSION
	.align		4
        /*0000*/ 	.byte	0x04, 0x37
        /*0002*/ 	.short	(.L_3031 - .L_3030)
.L_3030:
        /*0004*/ 	.word	0x00000082


	//----- nvinfo : EIATTR_KPARAM_INFO
	.align		4
.L_3031:
        /*0008*/ 	.byte	0x04, 0x17
        /*000a*/ 	.short	(.L_3033 - .L_3032)
.L_3032:
        /*000c*/ 	.word	0x00000000
        /*0010*/ 	.short	0x0001
        /*0012*/ 	.short	0x0008
        /*0014*/ 	.byte	0x00, 0xf0, 0x81, 0x08


	//----- nvinfo : EIATTR_KPARAM_INFO
	.align		4
.L_3033:
        /*0018*/ 	.byte	0x04, 0x17
        /*001a*/ 	.short	(.L_3035 - .L_3034)
.L_3034:
        /*001c*/ 	.word	0x00000000
        /*0020*/ 	.short	0x0000
        /*0022*/ 	.short	0x0000
        /*0024*/ 	.byte	0x00, 0xf0, 0x11, 0x00


	//----- nvinfo : EIATTR_SPARSE_MMA_MASK
	.align		4
.L_3035:
        /*0028*/ 	.byte	0x03, 0x50
        /*002a*/ 	.short	0x0000


	//----- nvinfo : EIATTR_MAXREG_COUNT
	.align		4
        /*002c*/ 	.byte	0x03, 0x1b
        /*002e*/ 	.short	0x0080


	//----- nvinfo : EIATTR_EXTERNS
	.align		4
        /*0030*/ 	.byte	0x04, 0x0f
        /*0032*/ 	.short	(.L_3037 - .L_3036)


	//   ....[0]....
	.align		4
.L_3036:
        /*0034*/ 	.word	index@(__assertfail)


	//----- nvinfo : EIATTR_MERCURY_ISA_VERSION
	.align		4
.L_3037:
        /*0038*/ 	.byte	0x03, 0x5f
        /*003a*/ 	.short	0x0101


	//----- nvinfo : EIATTR_VRC_CTA_INIT_COUNT
	.align		4
        /*003c*/ 	.byte	0x02, 0x4a
	.zero		1
	.zero		1


	//----- nvinfo : EIATTR_SYSCALL_OFFSETS
	.align		4
        /*0040*/ 	.byte	0x04, 0x46
        /*0042*/ 	.short	(.L_3039 - .L_3038)


	//   ....[0]....
.L_3038:
        /*0044*/ 	.word	0x00002150


	//   ....[1]....
        /*0048*/ 	.word	0x00002f30


	//   ....[2]....
        /*004c*/ 	.word	0x000051c0


	//   ....[3]....
        /*0050*/ 	.word	0x00005e00


	//   ....[4]....
        /*0054*/ 	.word	0x000081a0


	//   ....[5]....
        /*0058*/ 	.word	0x00008de0


	//   ....[6]....
        /*005c*/ 	.word	0x0000b190


	//   ....[7]....
        /*0060*/ 	.word	0x0000bda0


	//----- nvinfo : EIATTR_EXIT_INSTR_OFFSETS
	.align		4
.L_3039:
        /*0064*/ 	.byte	0x04, 0x1c
        /*0066*/ 	.short	(.L_3041 - .L_3040)


	//   ....[0]....
.L_3040:
        /*0068*/ 	.word	0x00009090


	//   ....[1]....
        /*006c*/ 	.word	0x0000b320


	//   ....[2]....
        /*0070*/ 	.word	0x0000b360


	//   ....[3]....
        /*0074*/ 	.word	0x0000b3f0


	//   ....[4]....
        /*0078*/ 	.word	0x0000b420


	//   ....[5]....
        /*007c*/ 	.word	0x0000b450


	//   ....[6]....
        /*0080*/ 	.word	0x0000b4d0


	//   ....[7]....
        /*0084*/ 	.word	0x0000b500


	//   ....[8]....
        /*0088*/ 	.word	0x0000b590


	//   ....[9]....
        /*008c*/ 	.word	0x0000b5d0


	//   ....[10]....
        /*0090*/ 	.word	0x0000b610


	//   ....[11]....
        /*0094*/ 	.word	0x0000b6e0


	//   ....[12]....
        /*0098*/ 	.word	0x0000b840


	//   ....[13]....
        /*009c*/ 	.word	0x0000b9a0


	//   ....[14]....
        /*00a0*/ 	.word	0x0000baf0


	//   ....[15]....
        /*00a4*/ 	.word	0x0000bb20


	//   ....[16]....
        /*00a8*/ 	.word	0x0000bb50


	//   ....[17]....
        /*00ac*/ 	.word	0x0000bbf0


	//   ....[18]....
        /*00b0*/ 	.word	0x0000bc40


	//   ....[19]....
        /*00b4*/ 	.word	0x0000bdb0


	//   ....[20]....
        /*00b8*/ 	.word	0x0000beb0


	//   ....[21]....
        /*00bc*/ 	.word	0x0000bfe0


	//   ....[22]....
        /*00c0*/ 	.word	0x0000c010


	//----- nvinfo : EIATTR_MAX_THREADS
	.align		4
.L_3041:
        /*00c4*/ 	.byte	0x04, 0x05
        /*00c6*/ 	.short	(.L_3043 - .L_3042)
.L_3042:
        /*00c8*/ 	.word	0x00000080
        /*00cc*/ 	.word	0x00000001
        /*00d0*/ 	.word	0x00000001


	//----- nvinfo : EIATTR_CRS_STACK_SIZE
	.align		4
.L_3043:
        /*00d4*/ 	.byte	0x04, 0x1e
        /*00d6*/ 	.short	(.L_3045 - .L_3044)
.L_3044:
        /*00d8*/ 	.word	0x00000000


	//----- nvinfo : EIATTR_CBANK_PARAM_SIZE
	.align		4
.L_3045:
        /*00dc*/ 	.byte	0x03, 0x19
        /*00de*/ 	.short	0x0228


	//----- nvinfo : EIATTR_PARAM_CBANK
	.align		4
        /*00e0*/ 	.byte	0x04, 0x0a
        /*00e2*/ 	.short	(.L_3047 - .L_3046)
	.align		4
.L_3046:
        /*00e4*/ 	.word	index@(.nv.constant0._ZN2at6native18elementwise_kernelILi128ELi4EZNS0_15gpu_kernel_implINS0_13BUnaryFunctorIfffNS0_15binary_internal10DivFunctorIfEEEEEEvRNS_18TensorIteratorBaseERKT_EUliE_EEviT1_)
        /*00e8*/ 	.short	0x0380
        /*00ea*/ 	.short	0x0228


	//----- nvinfo : EIATTR_SW_WAR
	.align		4
.L_3047:
        /*00ec*/ 	.byte	0x04, 0x36
        /*00ee*/ 	.short	(.L_3049 - .L_3048)
.L_3048:
        /*00f0*/ 	.word	0x00000008
.L_3049:


//--------------------- .nv.info._ZN2at6native27unrolled_elementwise_kernelINS0_13BUnaryFunctorIfffNS0_15binary_internal10DivFunctorIfEEEESt5arrayIPcLm2EELi4E23TrivialOffsetCalculatorILi1EjESB_NS0_6memory12LoadWithCastILi1EEENSC_13StoreWithCastILi1EEEEEviT_T0_T2_T3_T4_T5_ --------------------------
	.section	.nv.info._ZN2at6native27unrolled_elementwise_kernelINS0_13BUnaryFunctorIfffNS0_15binary_internal10DivFunctorIfEEEESt5arrayIPcLm2EELi4E23TrivialOffsetCalculatorILi1EjESB_NS0_6memory12LoadWithCastILi1EEENSC_13StoreWithCastILi1EEEEEviT_T0_T2_T3_T4_T5_,"",@"SHT_CUDA_INFO"
	.sectionflags	@""
	.align	4


	//----- nvinfo : EIATTR_CUDA_API_VERSION
	.align		4
        /*0000*/ 	.byte	0x04, 0x37
        /*0002*/ 	.short	(.L_3051 - .L_3050)
.L_3050:
        /*0004*/ 	.word	0x00000082


	//----- nvinfo : EIATTR_KPARAM_INFO
	.align		4
.L_3051:
        /*0008*/ 	.byte	0x04, 0x17
        /*000a*/ 	.short	(.L_3053 - .L_3052)
.L_3052:
        /*000c*/ 	.word	0x00000000
        /*0010*/ 	.short	0x0006
        /*0012*/ 	.short	0x002c
        /*0014*/ 	.byte	0x00, 0xf0, 0x21, 0x00


	//----- nvinfo : EIATTR_KPARAM_INFO
	.align		4
.L_3053:
        /*0018*/ 	.byte	0x04, 0x17
        /*001a*/ 	.short	(.L_3055 - .L_3054)
.L_3054:
        /*001c*/ 	.word	0x00000000
        /*0020*/ 	.short	0x0005
        /*0022*/ 	.short	0x0024
        /*0024*/ 	.byte	0x00, 0xf0, 0x21, 0x00


	//----- nvinfo : EIATTR_KPARAM_INFO
	.align		4
.L_3055:
        /*0028*/ 	.byte	0x04, 0x17
        /*002a*/ 	.short	(.L_3057 - .L_3056)
.L_3056:
        /*002c*/ 	.word	0x00000000
        /*0030*/ 	.short	0x0004
        /*0032*/ 	.short	0x0021
        /*0034*/ 	.byte	0x00, 0xf0, 0x05, 0x00


	//----- nvinfo : EIATTR_KPARAM_INFO
	.align		4
.L_3057:
        /*0038*/ 	.byte	0x04, 0x17
        /*003a*/ 	.short	(.L_3059 - .L_3058)
.L_3058:
        /*003c*/ 	.word	0x00000000
        /*0040*/ 	.short	0x0003
        /*0042*/ 	.short	0x0020
        /*0044*/ 	.byte	0x00, 0xf0, 0x05, 0x00


	//----- nvinfo : EIATTR_KPARAM_INFO
	.align		4
.L_3059:
        /*0048*/ 	.byte	0x04, 0x17
        /*004a*/ 	.short	(.L_3061 - .L_3060)
.L_3060:
        /*004c*/ 	.word	0x00000000
        /*0050*/ 	.short	0x0002
        /*0052*/ 	.short	0x0010
        /*0054*/ 	.byte	0x00, 0xf0, 0x41, 0x00


	//----- nvinfo : EIATTR_KPARAM_INFO
	.align		4
.L_3061:
        /*0058*/ 	.byte	0x04, 0x17
        /*005a*/ 	.short	(.L_3063 - .L_3062)
.L_3062:
        /*005c*/ 	.word	0x00000000
        /*0060*/ 	.short	0x0001
        /*0062*/ 	.short	0x0004
        /*0064*/ 	.byte	0x00, 0xf0, 0x21, 0x00


	//----- nvinfo : EIATTR_KPARAM_INFO
	.align		4
.L_3063:
        /*0068*/ 	.byte	0x04, 0x17
        /*006a*/ 	.short	(.L_3065 - .L_3064)
.L_3064:
        /*006c*/ 	.word	0x00000000
        /*0070*/ 	.short	0x0000
        /*0072*/ 	.short	0x0000
        /*0074*/ 	.byte	0x00, 0xf0, 0x11, 0x00


	//----- nvinfo : EIATTR_SPARSE_MMA_MASK
	.align		4
.L_3065:
        /*0078*/ 	.byte	0x03, 0x50
        /*007a*/ 	.short	0x0000


	//----- nvinfo : EIATTR_MAXREG_COUNT
	.align		4
        /*007c*/ 	.byte	0x03, 0x1b
        /*007e*/ 	.short	0x00ff


	//----- nvinfo : EIATTR_EXTERNS
	.align		4
        /*0080*/ 	.byte	0x04, 0x0f
        /*0082*/ 	.short	(.L_3067 - .L_3066)


	//   ....[0]....
	.align		4
.L_3066:
        /*0084*/ 	.word	index@(__assertfail)


	//----- nvinfo : EIATTR_MERCURY_ISA_VERSION
	.align		4
.L_3067:
        /*0088*/ 	.byte	0x03, 0x5f
        /*008a*/ 	.short	0x0101


	//----- nvinfo : EIATTR_VRC_CTA_INIT_COUNT
	.align		4
        /*008c*/ 	.byte	0x02, 0x4a
	.zero		1
	.zero		1


	//----- nvinfo : EIATTR_SYSCALL_OFFSETS
	.align		4
        /*0090*/ 	.byte	0x04, 0x46
        /*0092*/ 	.short	(.L_3069 - .L_3068)


	//   ....[0]....
.L_3068:
        /*0094*/ 	.word	0x00000e60


	//   ....[1]....
        /*0098*/ 	.word	0x00001df0


	//   ....[2]....
        /*009c*/ 	.word	0x00002cf0


	//   ....[3]....
        /*00a0*/ 	.word	0x00003bc0


	//   ....[4]....
        /*00a4*/ 	.word	0x00004ba0


	//   ....[5]....
        /*00a8*/ 	.word	0x00005940


	//   ....[6]....
        /*00ac*/ 	.word	0x000067a0


	//   ....[7]....
        /*00b0*/ 	.word	0x00007600


	//----- nvinfo : EIATTR_EXIT_INSTR_OFFSETS
	.align		4
.L_3069:
        /*00b4*/ 	.byte	0x04, 0x1c
        /*00b6*/ 	.short	(.L_3071 - .L_3070)


	//   ....[0]....
.L_3070:
        /*00b8*/ 	.word	0x00006a40


	//   ....[1]....
        /*00bc*/ 	.word	0x00006b80


	//   ....[2]....
        /*00c0*/ 	.word	0x00006bc0


	//   ....[3]....
        /*00c4*/ 	.word	0x00006c50


	//   ....[4]....
        /*00c8*/ 	.word	0x00006c80


	//   ....[5]....
        /*00cc*/ 	.word	0x00006cb0


	//   ....[6]....
        /*00d0*/ 	.word	0x00006d30


	//   ....[7]....
        /*00d4*/ 	.word	0x00006d60


	//   ....[8]....
        /*00d8*/ 	.word	0x00006df0


	//   ....[9]....
        /*00dc*/ 	.word	0x00006e30


	//   ....[10]....
        /*00e0*/ 	.word	0x00006e70


	//   ....[11]....
        /*00e4*/ 	.word	0x00006f40


	//   ....[12]....
        /*00e8*/ 	.word	0x000070a0


	//   ....[13]....
        /*00ec*/ 	.word	0x00007200


	//   ....[14]....
        /*00f0*/ 	.word	0x00007350


	//   ....[15]....
        /*00f4*/ 	.word	0x00007380


	//   ....[16]....
        /*00f8*/ 	.word	0x000073b0


	//   ....[17]....
        /*00fc*/ 	.word	0x00007450


	//   ....[18]....
        /*0100*/ 	.word	0x000074a0


	//   ....[19]....
        /*0104*/ 	.word	0x00007610


	//   ....[20]....
        /*0108*/ 	.word	0x00007710


	//   ....[21]....
        /*010c*/ 	.word	0x00007840


	//   ....[22]....
        /*0110*/ 	.word	0x00007870


	//----- nvinfo : EIATTR_MAX_THREADS
	.align		4
.L_3071:
        /*0114*/ 	.byte	0x04, 0x05
        /*0116*/ 	.short	(.L_3073 - .L_3072)
.L_3072:
        /*0118*/ 	.word	0x00000080
        /*011c*/ 	.word	0x00000001
        /*0120*/ 	.word	0x00000001


	//----- nvinfo : EIATTR_CRS_STACK_SIZE
	.align		4
.L_3073:
        /*0124*/ 	.byte	0x04, 0x1e
        /*0126*/ 	.short	(.L_3075 - .L_3074)
.L_3074:
        /*0128*/ 	.word	0x00000000


	//----- nvinfo : EIATTR_CBANK_PARAM_SIZE
	.align		4
.L_3075:
        /*012c*/ 	.byte	0x03, 0x19
        /*012e*/ 	.short	0x0034


	//----- nvinfo : EIATTR_PARAM_CBANK
	.align		4
        /*0130*/ 	.byte	0x04, 0x0a
        /*0132*/ 	.short	(.L_3077 - .L_3076)
	.align		4
.L_3076:
        /*0134*/ 	.word	index@(.nv.constant0._ZN2at6native27unrolled_elementwise_kernelINS0_13BUnaryFunctorIfffNS0_15binary_internal10DivFunctorIfEEEESt5arrayIPcLm2EELi4E23TrivialOffsetCalculatorILi1EjESB_NS0_6memory12LoadWithCastILi1EEENSC_13StoreWithCastILi1EEEEEviT_T0_T2_T3_T4_T5_)
        /*0138*/ 	.short	0x0380
        /*013a*/ 	.short	0x0034


	//----- nvinfo : EIATTR_SW_WAR
	.align		4
.L_3077:
        /*013c*/ 	.byte	0x04, 0x36
        /*013e*/ 	.short	(.L_3079 - .L_3078)
.L_3078:
        /*0140*/ 	.word	0x00000008
.L_3079:


//--------------------- .nv.info._ZN2at6native18elementwise_kernelILi128ELi2EZNS0_22gpu_kernel_impl_nocastINS0_13BUnaryFunctorIfffNS0_15binary_internal10DivFunctorIfEEEEEEvRNS_18TensorIteratorBaseERKT_EUliE_EEviT1_ --------------------------
	.section	.nv.info._ZN2at6native18elementwise_kernelILi128ELi2EZNS0_22gpu_kernel_impl_nocastINS0_13BUnaryFunctorIfffNS0_15binary_internal10DivFunctorIfEEEEEEvRNS_18TensorIteratorBaseERKT_EUliE_EEviT1_,"",@"SHT_CUDA_INFO"
	.sectionflags	@""
	.align	4


	//----- nvinfo : EIATTR_CUDA_API_VERSION
	.align		4
        /*0000*/ 	.byte	0x04, 0x37
        /*0002*/ 	.short	(.L_3081 - .L_3080)
.L_3080:
        /*0004*/ 	.word	0x00000082


	//----- nvinfo : EIATTR_KPARAM_INFO
	.align		4
.L_3081:
        /*0008*/ 	.byte	0x04, 0x17
        /*000a*/ 	.short	(.L_3083 - .L_3082)
.L_3082:
        /*000c*/ 	.word	0x00000000
        /*0010*/ 	.short	0x0001
        /*0012*/ 	.short	0x0008
        /*0014*/ 	.byte	0x00, 0xf0, 0x61, 0x08


	//----- nvinfo : EIATTR_KPARAM_INFO
	.align		4
.L_3083:
        /*0018*/ 	.byte	0x04, 0x17
        /*001a*/ 	.short	(.L_3085 - .L_3084)
.L_3084:
        /*001c*/ 	.word	0x00000000
        /*0020*/ 	.short	0x0000
        /*0022*/ 	.short	0x0000
        /*0024*/ 	.byte	0x00, 0xf0, 0x11, 0x00


	//----- nvinfo : EIATTR_SPARSE_MMA_MASK
	.align		4
.L_3085:
        /*0028*/ 	.byte	0x03, 0x50
        /*002a*/ 	.short	0x0000


	//----- nvinfo : EIATTR_MAXREG_COUNT
	.align		4
        /*002c*/ 	.byte	0x03, 0x1b
        /*002e*/ 	.short	0x0080


	//----- nvinfo : EIATTR_MERCURY_ISA_VERSION
	.align		4
        /*0030*/ 	.byte	0x03, 0x5f
        /*0032*/ 	.short	0x0101


	//----- nvinfo : EIATTR_VRC_CTA_INIT_COUNT
	.align		4
        /*0034*/ 	.byte	0x02, 0x4a
	.zero		1
	.zero		1


	//----- nvinfo : EIATTR_EXIT_INSTR_OFFSETS
	.align		4
        /*0038*/ 	.byte	0x04, 0x1c
        /*003a*/ 	.short	(.L_3087 - .L_3086)


	//   ....[0]....
.L_3086:
        /*003c*/ 	.word	0x00000170


	//   ....[1]....
        /*0040*/ 	.word	0x000001f0


	//   ....[2]....
        /*0044*/ 	.word	0x000015e0


	//   ....[3]....
        /*0048*/ 	.word	0x00002930


	//----- nvinfo : EIATTR_MAX_THREADS
	.align		4
.L_3087:
        /*004c*/ 	.byte	0x04, 0x05
        /*004e*/ 	.short	(.L_3089 - .L_3088)
.L_3088:
        /*0050*/ 	.word	0x00000080
        /*0054*/ 	.word	0x00000001
        /*0058*/ 	.word	0x00000001


	//----- nvinfo : EIATTR_CRS_STACK_SIZE
	.align		4
.L_3089:
        /*005c*/ 	.byte	0x04, 0x1e
        /*005e*/ 	.short	(.L_3091 - .L_3090)
.L_3090:
        /*0060*/ 	.word	0x00000000


	//----- nvinfo : EIATTR_CBANK_PARAM_SIZE
	.align		4
.L_3091:
        /*0064*/ 	.byte	0x03, 0x19
        /*0066*/ 	.short	0x0220


	//----- nvinfo : EIATTR_PARAM_CBANK
	.align		4
        /*0068*/ 	.byte	0x04, 0x0a
        /*006a*/ 	.short	(.L_3093 - .L_3092)
	.align		4
.L_3092:
        /*006c*/ 	.word	index@(.nv.constant0._ZN2at6native18elementwise_kernelILi128ELi2EZNS0_22gpu_kernel_impl_nocastINS0_13BUnaryFunctorIfffNS0_15binary_internal10DivFunctorIfEEEEEEvRNS_18TensorIteratorBaseERKT_EUliE_EEviT1_)
        /*0070*/ 	.short	0x0380
        /*0072*/ 	.short	0x0220


	//----- nvinfo : EIATTR_SW_WAR
	.align		4
.L_3093:
        /*0074*/ 	.byte	0x04, 0x36
        /*0076*/ 	.short	(.L_3095 - .L_3094)
.L_3094:
        /*0078*/ 	.word	0x00000008
.L_3095:


//--------------------- .nv.info._ZN2at6native27unrolled_elementwise_kernelINS0_13BUnaryFunctorIfffNS0_15binary_internal10DivFunctorIfEEEESt5arrayIPcLm2EELi4E23TrivialOffsetCalculatorILi1EjESB_NS0_6memory15LoadWithoutCastENSC_16StoreWithoutCastEEEviT_T0_T2_T3_T4_T5_ --------------------------
	.section	.nv.info._ZN2at6native27unrolled_elementwise_kernelINS0_13BUnaryFunctorIfffNS0_15binary_internal10DivFunctorIfEEEESt5arrayIPcLm2EELi4E23TrivialOffsetCalculatorILi1EjESB_NS0_6memory15LoadWithoutCastENSC_16StoreWithoutCastEEEviT_T0_T2_T3_T4_T5_,"",@"SHT_CUDA_INFO"
	.sectionflags	@""
	.align	4


	//----- nvinfo : EIATTR_CUDA_API_VERSION
	.align		4
        /*0000*/ 	.byte	0x04, 0x37
        /*0002*/ 	.short	(.L_3097 - .L_3096)
.L_3096:
        /*0004*/ 	.word	0x00000082


	//----- nvinfo : EIATTR_KPARAM_INFO
	.align		4
.L_3097:
        /*0008*/ 	.byte	0x04, 0x17
        /*000a*/ 	.short	(.L_3099 - .L_3098)
.L_3098:
        /*000c*/ 	.word	0x00000000
        /*0010*/ 	.short	0x0006
        /*0012*/ 	.short	0x0023
        /*0014*/ 	.byte	0x00, 0xf0, 0x05, 0x00


	//----- nvinfo : EIATTR_KPARAM_INFO
	.align		4
.L_3099:
        /*0018*/ 	.byte	0x04, 0x17
        /*001a*/ 	.short	(.L_3101 - .L_3100)
.L_3100:
        /*001c*/ 	.word	0x00000000
        /*0020*/ 	.short	0x0005
        /*0022*/ 	.short	0x0022
        /*0024*/ 	.byte	0x00, 0xf0, 0x05, 0x00


	//----- nvinfo : EIATTR_KPARAM_INFO
	.align		4
.L_3101:
        /*0028*/ 	.byte	0x04, 0x17
        /*002a*/ 	.short	(.L_3103 - .L_3102)
.L_3102:
        /*002c*/ 	.word	0x00000000
        /*0030*/ 	.short	0x0004
        /*0032*/ 	.short	0x0021
        /*0034*/ 	.byte	0x00, 0xf0, 0x05, 0x00


	//----- nvinfo : EIATTR_KPARAM_INFO
	.align		4
.L_3103:
        /*0038*/ 	.byte	0x04, 0x17
        /*003a*/ 	.short	(.L_3105 - .L_3104)
.L_3104:
        /*003c*/ 	.word	0x00000000
        /*0040*/ 	.short	0x0003
        /*0042*/ 	.short	0x0020
        /*0044*/ 	.byte	0x00, 0xf0, 0x05, 0x00


	//----- nvinfo : EIATTR_KPARAM_INFO
	.align		4
.L_3105:
        /*0048*/ 	.byte	0x04, 0x17
        /*004a*/ 	.short	(.L_3107 - .L_3106)
.L_3106:
        /*004c*/ 	.word	0x00000000
        /*0050*/ 	.short	0x0002
        /*0052*/ 	.short	0x0010
        /*0054*/ 	.byte	0x00, 0xf0, 0x41, 0x00


	//----- nvinfo : EIATTR_KPARAM_INFO
	.align		4
.L_3107:
        /*0058*/ 	.byte	0x04, 0x17
        /*005a*/ 	.short	(.L_3109 - .L_3108)
.L_3108:
        /*005c*/ 	.word	0x00000000
        /*0060*/ 	.short	0x0001
        /*0062*/ 	.short	0x0004
        /*0064*/ 	.byte	0x00, 0xf0, 0x21, 0x00


	//----- nvinfo : EIATTR_KPARAM_INFO
	.align		4
.L_3109:
        /*0068*/ 	.byte	0x04, 0x17
        /*006a*/ 	.short	(.L_3111 - .L_3110)
.L_3110:
        /*006c*/ 	.word	0x00000000
        /*0070*/ 	.short	0x0000
        /*0072*/ 	.short	0x0000
        /*0074*/ 	.byte	0x00, 0xf0, 0x11, 0x00


	//----- nvinfo : EIATTR_SPARSE_MMA_MASK
	.align		4
.L_3111:
        /*0078*/ 	.byte	0x03, 0x50
        /*007a*/ 	.short	0x0000


	//----- nvinfo : EIATTR_MAXREG_COUNT
	.align		4
        /*007c*/ 	.byte	0x03, 0x1b
        /*007e*/ 	.short	0x00ff


	//----- nvinfo : EIATTR_MERCURY_ISA_VERSION
	.align		4
        /*0080*/ 	.byte	0x03, 0x5f
        /*0082*/ 	.short	0x0101


	//----- nvinfo : EIATTR_VRC_CTA_INIT_COUNT
	.align		4
        /*0084*/ 	.byte	0x02, 0x4a
	.zero		1
	.zero		1


	//----- nvinfo : EIATTR_EXIT_INSTR_OFFSETS
	.align		4
        /*0088*/ 	.byte	0x04, 0x1c
        /*008a*/ 	.short	(.L_3113 - .L_3112)


	//   ....[0]....
.L_3112:
        /*008c*/ 	.word	0x00000460


	//   ....[1]....
        /*0090*/ 	.word	0x000004d0


	//----- nvinfo : EIATTR_MAX_THREADS
	.align		4
.L_3113:
        /*0094*/ 	.byte	0x04, 0x05
        /*0096*/ 	.short	(.L_3115 - .L_3114)
.L_3114:
        /*0098*/ 	.word	0x00000080
        /*009c*/ 	.word	0x00000001
        /*00a0*/ 	.word	0x00000001


	//----- nvinfo : EIATTR_CRS_STACK_SIZE
	.align		4
.L_3115:
        /*00a4*/ 	.byte	0x04, 0x1e
        /*00a6*/ 	.short	(.L_3117 - .L_3116)
.L_3116:
        /*00a8*/ 	.word	0x00000000


	//----- nvinfo : EIATTR_CBANK_PARAM_SIZE
	.align		4
.L_3117:
        /*00ac*/ 	.byte	0x03, 0x19
        /*00ae*/ 	.short	0x0024


	//----- nvinfo : EIATTR_PARAM_CBANK
	.align		4
        /*00b0*/ 	.byte	0x04, 0x0a
        /*00b2*/ 	.short	(.L_3119 - .L_3118)
	.align		4
.L_3118:
        /*00b4*/ 	.word	index@(.nv.constant0._ZN2at6native27unrolled_elementwise_kernelINS0_13BUnaryFunctorIfffNS0_15binary_internal10DivFunctorIfEEEESt5arrayIPcLm2EELi4E23TrivialOffsetCalculatorILi1EjESB_NS0_6memory15LoadWithoutCastENSC_16StoreWithoutCastEEEviT_T0_T2_T3_T4_T5_)
        /*00b8*/ 	.short	0x0380
        /*00ba*/ 	.short	0x0024


	//----- nvinfo : EIATTR_SW_WAR
	.align		4
.L_3119:
        /*00bc*/ 	.byte	0x04, 0x36
        /*00be*/ 	.short	(.L_3121 - .L_3120)
.L_3120:
        /*00c0*/ 	.word	0x00000008
.L_3121:


//--------------------- .nv.info._ZN2at6native29vectorized_elementwise_kernelILi2ENS0_13BUnaryFunctorIfffNS0_15binary_internal10DivFunctorIfEEEESt5arrayIPcLm2EEEEviT0_T1_ --------------------------
	.section	.nv.info._ZN2at6native29vectorized_elementwise_kernelILi2ENS0_13BUnaryFunctorIfffNS0_15binary_internal10DivFunctorIfEEEESt5arrayIPcLm2EEEEviT0_T1_,"",@"SHT_CUDA_INFO"
	.sectionflags	@""
	.align	4


	//----- nvinfo : EIATTR_CUDA_API_VERSION
	.align		4
        /*0000*/ 	.byte	0x04, 0x37
        /*0002*/ 	.short	(.L_3123 - .L_3122)
.L_3122:
        /*0004*/ 	.word	0x00000082


	//----- nvinfo : EIATTR_KPARAM_INFO
	.align		4
.L_3123:
        /*0008*/ 	.byte	0x04, 0x17
        /*000a*/ 	.short	(.L_3125 - .L_3124)
.L_3124:
        /*000c*/ 	.word	0x00000000
        /*0010*/ 	.short	0x0002
        /*0012*/ 	.short	0x0010
        /*0014*/ 	.byte	0x00, 0xf0, 0x41, 0x00


	//----- nvinfo : EIATTR_KPARAM_INFO
	.align		4
.L_3125:
        /*0018*/ 	.byte	0x04, 0x17
        /*001a*/ 	.short	(.L_3127 - .L_3126)
.L_3126:
        /*001c*/ 	.word	0x00000000
        /*0020*/ 	.short	0x0001
        /*0022*/ 	.short	0x0004
        /*0024*/ 	.byte	0x00, 0xf0, 0x21, 0x00


	//----- nvinfo : EIATTR_KPARAM_INFO
	.align		4
.L_3127:
        /*0028*/ 	.byte	0x04, 0x17
        /*002a*/ 	.short	(.L_3129 - .L_3128)
.L_3128:
        /*002c*/ 	.word	0x00000000
        /*0030*/ 	.short	0x0000
        /*0032*/ 	.short	0x0000
        /*0034*/ 	.byte	0x00, 0xf0, 0x11, 0x00


	//----- nvinfo : EIATTR_SPARSE_MMA_MASK
	.align		4
.L_3129:
        /*0038*/ 	.byte	0x03, 0x50
        /*003a*/ 	.short	0x0000


	//----- nvinfo : EIATTR_MAXREG_COUNT
	.align		4
        /*003c*/ 	.byte	0x03, 0x1b
        /*003e*/ 	.short	0x00ff


	//----- nvinfo : EIATTR_MERCURY_ISA_VERSION
	.align		4
        /*0040*/ 	.byte	0x03, 0x5f
        /*0042*/ 	.short	0x0101


	//----- nvinfo : EIATTR_VRC_CTA_INIT_COUNT
	.align		4
        /*0044*/ 	.byte	0x02, 0x4a
	.zero		1
	.zero		1


	//----- nvinfo : EIATTR_EXIT_INSTR_OFFSETS
	.align		4
        /*0048*/ 	.byte	0x04, 0x1c
        /*004a*/ 	.short	(.L_3131 - .L_3130)


	//   ....[0]....
.L_3130:
        /*004c*/ 	.word	0x000009d0


	//   ....[1]....
        /*0050*/ 	.word	0x00000a20


	//   ....[2]....
        /*0054*/ 	.word	0x00000bc0


	//----- nvinfo : EIATTR_MAX_THREADS
	.align		4
.L_3131:
        /*0058*/ 	.byte	0x04, 0x05
        /*005a*/ 	.short	(.L_3133 - .L_3132)
.L_3132:
        /*005c*/ 	.word	0x00000080
        /*0060*/ 	.word	0x00000001
        /*0064*/ 	.word	0x00000001


	//----- nvinfo : EIATTR_CRS_STACK_SIZE
	.align		4
.L_3133:
        /*0068*/ 	.byte	0x04, 0x1e
        /*006a*/ 	.short	(.L_3135 - .L_3134)
.L_3134:
        /*006c*/ 	.word	0x00000000


	//----- nvinfo : EIATTR_CBANK_PARAM_SIZE
	.align		4
.L_3135:
        /*0070*/ 	.byte	0x03, 0x19
        /*0072*/ 	.short	0x0020


	//----- nvinfo : EIATTR_PARAM_CBANK
	.align		4
        /*0074*/ 	.byte	0x04, 0x0a
        /*0076*/ 	.short	(.L_3137 - .L_3136)
	.align		4
.L_3136:
        /*0078*/ 	.word	index@(.nv.constant0._ZN2at6native29vectorized_elementwise_kernelILi2ENS0_13BUnaryFunctorIfffNS0_15binary_internal10DivFunctorIfEEEESt5arrayIPcLm2EEEEviT0_T1_)
        /*007c*/ 	.short	0x0380
        /*007e*/ 	.short	0x0020


	//----- nvinfo : EIATTR_SW_WAR
	.align		4
.L_3137:
        /*0080*/ 	.byte	0x04, 0x36
        /*0082*/ 	.short	(.L_3139 - .L_3138)
.L_3138:
        /*0084*/ 	.word	0x00000008
.L_3139:


//--------------------- .nv.info._ZN2at6native29vectorized_elementwise_kernelILi4ENS0_13BUnaryFunctorIfffNS0_15binary_internal10DivFunctorIfEEEESt5arrayIPcLm2EEEEviT0_T1_ --------------------------
	.section	.nv.info._ZN2at6native29vectorized_elementwise_kernelILi4ENS0_13BUnaryFunctorIfffNS0_15binary_internal10DivFunctorIfEEEESt5arrayIPcLm2EEEEviT0_T1_,"",@"SHT_CUDA_INFO"
	.sectionflags	@""
	.align	4


	//----- nvinfo : EIATTR_CUDA_API_VERSION
	.align		4
        /*0000*/ 	.byte	0x04, 0x37
        /*0002*/ 	.short	(.L_3141 - .L_3140)
.L_3140:
        /*0004*/ 	.word	0x00000082


	//----- nvinfo : EIATTR_KPARAM_INFO
	.align		4
.L_3141:
        /*0008*/ 	.byte	0x04, 0x17
        /*000a*/ 	.short	(.L_3143 - .L_3142)
.L_3142:
        /*000c*/ 	.word	0x00000000
        /*0010*/ 	.short	0x0002
        /*0012*/ 	.short	0x0010
        /*0014*/ 	.byte	0x00, 0xf0, 0x41, 0x00


	//----- nvinfo : EIATTR_KPARAM_INFO
	.align		4
.L_3143:
        /*0018*/ 	.byte	0x04, 0x17
        /*001a*/ 	.short	(.L_3145 - .L_3144)
.L_3144:
        /*001c*/ 	.word	0x00000000
        /*0020*/ 	.short	0x0001
        /*0022*/ 	.short	0x0004
        /*0024*/ 	.byte	0x00, 0xf0, 0x21, 0x00


	//----- nvinfo : EIATTR_KPARAM_INFO
	.align		4
.L_3145:
        /*0028*/ 	.byte	0x04, 0x17
        /*002a*/ 	.short	(.L_3147 - .L_3146)
.L_3146:
        /*002c*/ 	.word	0x00000000
        /*0030*/ 	.short	0x0000
        /*0032*/ 	.short	0x0000
        /*0034*/ 	.byte	0x00, 0xf0, 0x11, 0x00


	//----- nvinfo : EIATTR_SPARSE_MMA_MASK
	.align		4
.L_3147:
        /*0038*/ 	.byte	0x03, 0x50
        /*003a*/ 	.short	0x0000


	//----- nvinfo : EIATTR_MAXREG_COUNT
	.align		4
        /*003c*/ 	.byte	0x03, 0x1b
        /*003e*/ 	.short	0x00ff


	//----- nvinfo : EIATTR_MERCURY_ISA_VERSION
	.align		4
        /*0040*/ 	.byte	0x03, 0x5f
        /*0042*/ 	.short	0x0101


	//----- nvinfo : EIATTR_VRC_CTA_INIT_COUNT
	.align		4
        /*0044*/ 	.byte	0x02, 0x4a
	.zero		1
	.zero		1


	//----- nvinfo : EIATTR_EXIT_INSTR_OFFSETS
	.align		4
        /*0048*/ 	.byte	0x04, 0x1c
        /*004a*/ 	.short	(.L_3149 - .L_3148)


	//   ....[0]....
.L_3148:
        /*004c*/ 	.word	0x000009d0


	//   ....[1]....
        /*0050*/ 	.word	0x00000a20


	//   ....[2]....
        /*0054*/ 	.word	0x00000b80


	//----- nvinfo : EIATTR_MAX_THREADS
	.align		4
.L_3149:
        /*0058*/ 	.byte	0x04, 0x05
        /*005a*/ 	.short	(.L_3151 - .L_3150)
.L_3150:
        /*005c*/ 	.word	0x00000080
        /*0060*/ 	.word	0x00000001
        /*0064*/ 	.word	0x00000001


	//----- nvinfo : EIATTR_CRS_STACK_SIZE
	.align		4
.L_3151:
        /*0068*/ 	.byte	0x04, 0x1e
        /*006a*/ 	.short	(.L_3153 - .L_3152)
.L_3152:
        /*006c*/ 	.word	0x00000000


	//----- nvinfo : EIATTR_CBANK_PARAM_SIZE
	.align		4
.L_3153:
        /*0070*/ 	.byte	0x03, 0x19
        /*0072*/ 	.short	0x0020


	//----- nvinfo : EIATTR_PARAM_CBANK
	.align		4
        /*0074*/ 	.byte	0x04, 0x0a
        /*0076*/ 	.short	(.L_3155 - .L_3154)
	.align		4
.L_3154:
        /*0078*/ 	.word	index@(.nv.constant0._ZN2at6native29vectorized_elementwise_kernelILi4ENS0_13BUnaryFunctorIfffNS0_15binary_internal10DivFunctorIfEEEESt5arrayIPcLm2EEEEviT0_T1_)
        /*007c*/ 	.short	0x0380
        /*007e*/ 	.short	0x0020


	//----- nvinfo : EIATTR_SW_WAR
	.align		4
.L_3155:
        /*0080*/ 	.byte	0x04, 0x36
        /*0082*/ 	.short	(.L_3157 - .L_3156)
.L_3156:
        /*0084*/ 	.word	0x00000008
.L_3157:


//--------------------- .nv.info._ZN2at6native29vectorized_elementwise_kernelILi8ENS0_13BUnaryFunctorIfffNS0_15binary_internal10DivFunctorIfEEEESt5arrayIPcLm2EEEEviT0_T1_ --------------------------
	.section	.nv.info._ZN2at6native29vectorized_elementwise_kernelILi8ENS0_13BUnaryFunctorIfffNS0_15binary_internal10DivFunctorIfEEEESt5arrayIPcLm2EEEEviT0_T1_,"",@"SHT_CUDA_INFO"
	.sectionflags	@""
	.align	4


	//----- nvinfo : EIATTR_CUDA_API_VERSION
	.align		4
        /*0000*/ 	.byte	0x04, 0x37
        /*0002*/ 	.short	(.L_3159 - .L_3158)
.L_3158:
        /*0004*/ 	.word	0x00000082


	//----- nvinfo : EIATTR_KPARAM_INFO
	.align		4
.L_3159:
        /*0008*/ 	.byte	0x04, 0x17
        /*000a*/ 	.short	(.L_3161 - .L_3160)
.L_3160:
        /*000c*/ 	.word	0x00000000
        /*0010*/ 	.short	0x0002
        /*0012*/ 	.short	0x0010
        /*0014*/ 	.byte	0x00, 0xf0, 0x41, 0x00


	//----- nvinfo : EIATTR_KPARAM_INFO
	.align		4
.L_3161:
        /*0018*/ 	.byte	0x04, 0x17
        /*001a*/ 	.short	(.L_3163 - .L_3162)
.L_3162:
        /*001c*/ 	.word	0x00000000
        /*0020*/ 	.short	0x0001
        /*0022*/ 	.short	0x0004
        /*0024*/ 	.byte	0x00, 0xf0, 0x21, 0x00


	//----- nvinfo : EIATTR_KPARAM_INFO
	.align		4
.L_3163:
        /*0028*/ 	.byte	0x04, 0x17
        /*002a*/ 	.short	(.L_3165 - .L_3164)
.L_3164:
        /*002c*/ 	.word	0x00000000
        /*0030*/ 	.short	0x0000
        /*0032*/ 	.short	0x0000
        /*0034*/ 	.byte	0x00, 0xf0, 0x11, 0x00


	//----- nvinfo : EIATTR_SPARSE_MMA_MASK
	.align		4
.L_3165:
        /*0038*/ 	.byte	0x03, 0x50
        /*003a*/ 	.short	0x0000


	//----- nvinfo : EIATTR_MAXREG_COUNT
	.align		4
        /*003c*/ 	.byte	0x03, 0x1b
        /*003e*/ 	.short	0x00ff


	//----- nvinfo : EIATTR_MERCURY_ISA_VERSION
	.align		4
        /*0040*/ 	.byte	0x03, 0x5f
        /*0042*/ 	.short	0x0101


	//----- nvinfo : EIATTR_VRC_CTA_INIT_COUNT
	.align		4
        /*0044*/ 	.byte	0x02, 0x4a
	.zero		1
	.zero		1


	//----- nvinfo : EIATTR_EXIT_INSTR_OFFSETS
	.align		4
        /*0048*/ 	.byte	0x04, 0x1c
        /*004a*/ 	.short	(.L_3167 - .L_3166)


	//   ....[0]....
.L_3166:
        /*004c*/ 	.word	0x00000010


	//----- nvinfo : EIATTR_MAX_THREADS
	.align		4
.L_3167:
        /*0050*/ 	.byte	0x04, 0x05
        /*0052*/ 	.short	(.L_3169 - .L_3168)
.L_3168:
        /*0054*/ 	.word	0x00000080
        /*0058*/ 	.word	0x00000001
        /*005c*/ 	.word	0x00000001


	//----- nvinfo : EIATTR_CBANK_PARAM_SIZE
	.align		4
.L_3169:
        /*0060*/ 	.byte	0x03, 0x19
        /*0062*/ 	.short	0x0020


	//----- nvinfo : EIATTR_PARAM_CBANK
	.align		4
        /*0064*/ 	.byte	0x04, 0x0a
        /*0066*/ 	.short	(.L_3171 - .L_3170)
	.align		4
.L_3170:
        /*0068*/ 	.word	index@(.nv.constant0._ZN2at6native29vectorized_elementwise_kernelILi8ENS0_13BUnaryFunctorIfffNS0_15binary_internal10DivFunctorIfEEEESt5arrayIPcLm2EEEEviT0_T1_)
        /*006c*/ 	.short	0x0380
        /*006e*/ 	.short	0x0020


	//----- nvinfo : EIATTR_SW_WAR
	.align		4
.L_3171:
        /*0070*/ 	.byte	0x04, 0x36
        /*0072*/ 	.short	(.L_3173 - .L_3172)
.L_3172:
        /*0074*/ 	.word	0x00000008
.L_3173:


//--------------------- .nv.info._ZN2at6native18elementwise_kernelILi128ELi4EZNS0_15gpu_kernel_implINS0_13AUnaryFunctorIfffNS0_15binary_internal10DivFunctorIfEEEEEEvRNS_18TensorIteratorBaseERKT_EUliE_EEviT1_ --------------------------
	.section	.nv.info._ZN2at6native18elementwise_kernelILi128ELi4EZNS0_15gpu_kernel_implINS0_13AUnaryFunctorIfffNS0_15binary_internal10DivFunctorIfEEEEEEvRNS_18TensorIteratorBaseERKT_EUliE_EEviT1_,"",@"SHT_CUDA_INFO"
	.sectionflags	@""
	.align	4


	//----- nvinfo : EIATTR_CUDA_API_VERSION
	.align		4
        /*0000*/ 	.byte	0x04, 0x37
        /*0002*/ 	.short	(.L_3175 - .L_3174)
.L_3174:
        /*0004*/ 	.word	0x00000082


	//----- nvinfo : EIATTR_KPARAM_INFO
	.align		4
.L_3175:
        /*0008*/ 	.byte	0x04, 0x17
        /*000a*/ 	.short	(.L_3177 - .L_3176)
.L_3176:
        /*000c*/ 	.word	0x00000000
        /*0010*/ 	.short	0x0001
        /*0012*/ 	.short	0x0008
        /*0014*/ 	.byte	0x00, 0xf0, 0x81, 0x08


	//----- nvinfo : EIATTR_KPARAM_INFO
	.align		4
.L_3177:
        /*0018*/ 	.byte	0x04, 0x17
        /*001a*/ 	.short	(.L_3179 - .L_3178)
.L_3178:
        /*001c*/ 	.word	0x00000000
        /*0020*/ 	.short	0x0000
        /*0022*/ 	.short	0x0000
        /*0024*/ 	.byte	0x00, 0xf0, 0x11, 0x00


	//----- nvinfo : EIATTR_SPARSE_MMA_MASK
	.align		4
.L_3179:
        /*0028*/ 	.byte	0x03, 0x50
        /*002a*/ 	.short	0x0000


	//----- nvinfo : EIATTR_MAXREG_COUNT
	.align		4
        /*002c*/ 	.byte	0x03, 0x1b
        /*002e*/ 	.short	0x0080


	//----- nvinfo : EIATTR_EXTERNS
	.align		4
        /*0030*/ 	.byte	0x04, 0x0f
        /*0032*/ 	.short	(.L_3181 - .L_3180)


	//   ....[0]....
	.align		4
.L_3180:
        /*0034*/ 	.word	index@(__assertfail)


	//----- nvinfo : EIATTR_MERCURY_ISA_VERSION
	.align		4
.L_3181:
        /*0038*/ 	.byte	0x03, 0x5f
        /*003a*/ 	.short	0x0101


	//----- nvinfo : EIATTR_VRC_CTA_INIT_COUNT
	.align		4
        /*003c*/ 	.byte	0x02, 0x4a
	.zero		1
	.zero		1


	//----- nvinfo : EIATTR_SYSCALL_OFFSETS
	.align		4
        /*0040*/ 	.byte	0x04, 0x46
        /*0042*/ 	.short	(.L_3183 - .L_3182)


	//   ....[0]....
.L_3182:
        /*0044*/ 	.word	0x00002150


	//   ....[1]....
        /*0048*/ 	.word	0x00002f30


	//   ....[2]....
        /*004c*/ 	.word	0x000051c0


	//   ....[3]....
        /*0050*/ 	.word	0x00005e00


	//   ....[4]....
        /*0054*/ 	.word	0x000081a0


	//   ....[5]....
        /*0058*/ 	.word	0x00008de0


	//   ....[6]....
        /*005c*/ 	.word	0x0000b190


	//   ....[7]....
        /*0060*/ 	.word	0x0000bda0


	//----- nvinfo : EIATTR_EXIT_INSTR_OFFSETS
	.align		4
.L_3183:
        /*0064*/ 	.byte	0x04, 0x1c
        /*0066*/ 	.short	(.L_3185 - .L_3184)


	//   ....[0]....
.L_3184:
        /*0068*/ 	.word	0x00009090


	//   ....[1]....
        /*006c*/ 	.word	0x0000b320


	//   ....[2]....
        /*0070*/ 	.word	0x0000b360


	//   ....[3]....
        /*0074*/ 	.word	0x0000b3f0


	//   ....[4]....
        /*0078*/ 	.word	0x0000b420


	//   ....[5]....
        /*007c*/ 	.word	0x0000b450


	//   ....[6]....
        /*0080*/ 	.word	0x0000b4d0


	//   ....[7]....
        /*0084*/ 	.word	0x0000b500


	//   ....[8]....
        /*0088*/ 	.word	0x0000b590


	//   ....[9]....
        /*008c*/ 	.word	0x0000b5d0


	//   ....[10]....
        /*0090*/ 	.word	0x0000b610


	//   ....[11]....
        /*0094*/ 	.word	0x0000b6e0


	//   ....[12]....
        /*0098*/ 	.word	0x0000b840


	//   ....[13]....
        /*009c*/ 	.word	0x0000b9a0


	//   ....[14]....
        /*00a0*/ 	.word	0x0000baf0


	//   ....[15]....
        /*00a4*/ 	.word	0x0000bb20


	//   ....[16]....
        /*00a8*/ 	.word	0x0000bb50


	//   ....[17]....
        /*00ac*/ 	.word	0x0000bbf0


	//   ....[18]....
        /*00b0*/ 	.word	0x0000bc40


	//   ....[19]....
        /*00b4*/ 	.word	0x0000bdb0


	//   ....[20]....
        /*00b8*/ 	.word	0x0000beb0


	//   ....[21]....
        /*00bc*/ 	.word	0x0000bfe0


	//   ....[22]....
        /*00c0*/ 	.word	0x0000c010


	//----- nvinfo : EIATTR_MAX_THREADS
	.align		4
.L_3185:
        /*00c4*/ 	.byte	0x04, 0x05
        /*00c6*/ 	.short	(.L_3187 - .L_3186)
.L_3186:
        /*00c8*/ 	.word	0x00000080
        /*00cc*/ 	.word	0x00000001
        /*00d0*/ 	.word	0x00000001


	//----- nvinfo : EIATTR_CRS_STACK_SIZE
	.align		4
.L_3187:
        /*00d4*/ 	.byte	0x04, 0x1e
        /*00d6*/ 	.short	(.L_3189 - .L_3188)
.L_3188:
        /*00d8*/ 	.word	0x00000000


	//----- nvinfo : EIATTR_CBANK_PARAM_SIZE
	.align		4
.L_3189:
        /*00dc*/ 	.byte	0x03, 0x19
        /*00de*/ 	.short	0x0228


	//----- nvinfo : EIATTR_PARAM_CBANK
	.align		4
        /*00e0*/ 	.byte	0x04, 0x0a
        /*00e2*/ 	.short	(.L_3191 - .L_3190)
	.align		4
.L_3190:
        /*00e4*/ 	.word	index@(.nv.constant0._ZN2at6native18elementwise_kernelILi128ELi4EZNS0_15gpu_kernel_implINS0_13AUnaryFunctorIfffNS0_15binary_internal10DivFunctorIfEEEEEEvRNS_18TensorIteratorBaseERKT_EUliE_EEviT1_)
        /*00e8*/ 	.short	0x0380
        /*00ea*/ 	.short	0x0228


	//----- nvinfo : EIATTR_SW_WAR
	.align		4
.L_3191:
        /*00ec*/ 	.byte	0x04, 0x36
        /*00ee*/ 	.short	(.L_3193 - .L_3192)
.L_3192:
        /*00f0*/ 	.word	0x00000008
.L_3193:


//--------------------- .nv.info._ZN2at6native27unrolled_elementwise_kernelINS0_13AUnaryFunctorIfffNS0_15binary_internal10DivFunctorIfEEEESt5arrayIPcLm2EELi4E23TrivialOffsetCalculatorILi1EjESB_NS0_6memory12LoadWithCastILi1EEENSC_13StoreWithCastILi1EEEEEviT_T0_T2_T3_T4_T5_ --------------------------
	.section	.nv.info._ZN2at6native27unrolled_elementwise_kernelINS0_13AUnaryFunctorIfffNS0_15binary_internal10DivFunctorIfEEEESt5arrayIPcLm2EELi4E23TrivialOffsetCalculatorILi1EjESB_NS0_6memory12LoadWithCastILi1EEENSC_13StoreWithCastILi1EEEEEviT_T0_T2_T3_T4_T5_,"",@"SHT_CUDA_INFO"
	.sectionflags	@""
	.align	4


	//----- nvinfo : EIATTR_CUDA_API_VERSION
	.align		4
        /*0000*/ 	.byte	0x04, 0x37
        /*0002*/ 	.short	(.L_3195 - .L_3194)
.L_3194:
        /*0004*/ 	.word	0x00000082


	//----- nvinfo : EIATTR_KPARAM_INFO
	.align		4
.L_3195:
        /*0008*/ 	.byte	0x04, 0x17
        /*000a*/ 	.short	(.L_3197 - .L_3196)
.L_3196:
        /*000c*/ 	.word	0x00000000
        /*0010*/ 	.short	0x0006
        /*0012*/ 	.short	0x002c
        /*0014*/ 	.byte	0x00, 0xf0, 0x21, 0x00


	//----- nvinfo : EIATTR_KPARAM_INFO
	.align		4
.L_3197:
        /*0018*/ 	.byte	0x04, 0x17
        /*001a*/ 	.short	(.L_3199 - .L_3198)
.L_3198:
        /*001c*/ 	.word	0x00000000
        /*0020*/ 	.short	0x0005
        /*0022*/ 	.short	0x0024
        /*0024*/ 	.byte	0x00, 0xf0, 0x21, 0x00


	//----- nvinfo : EIATTR_KPARAM_INFO
	.align		4
.L_3199:
        /*0028*/ 	.byte	0x04, 0x17
        /*002a*/ 	.short	(.L_3201 - .L_3200)
.L_3200:
        /*002c*/ 	.word	0x00000000
        /*0030*/ 	.short	0x0004
        /*0032*/ 	.short	0x0021
        /*0034*/ 	.byte	0x00, 0xf0, 0x05, 0x00


	//----- nvinfo : EIATTR_KPARAM_INFO
	.align		4
.L_3201:
        /*0038*/ 	.byte	0x04, 0x17
        /*003a*/ 	.short	(.L_3203 - .L_3202)
.L_3202:
        /*003c*/ 	.word	0x00000000
        /*0040*/ 	.short	0x0003
        /*0042*/ 	.short	0x0020
        /*0044*/ 	.byte	0x00, 0xf0, 0x05, 0x00


	//----- nvinfo : EIATTR_KPARAM_INFO
	.align		4
.L_3203:
        /*0048*/ 	.byte	0x04, 0x17
        /*004a*/ 	.short	(.L_3205 - .L_3204)
.L_3204:
        /*004c*/ 	.word	0x00000000
        /*0050*/ 	.short	0x0002
        /*0052*/ 	.short	0x0010
        /*0054*/ 	.byte	0x00, 0xf0, 0x41, 0x00


	//----- nvinfo : EIATTR_KPARAM_INFO
	.align		4
.L_3205:
        /*0058*/ 	.byte	0x04, 0x17
        /*005a*/ 	.short	(.L_3207 - .L_3206)
.L_3206:
        /*005c*/ 	.word	0x00000000
        /*0060*/ 	.short	0x0001
        /*0062*/ 	.short	0x0004
        /*0064*/ 	.byte	0x00, 0xf0, 0x21, 0x00


	//----- nvinfo : EIATTR_KPARAM_INFO
	.align		4
.L_3207:
        /*0068*/ 	.byte	0x04, 0x17
        /*006a*/ 	.short	(.L_3209 - .L_3208)
.L_3208:
        /*006c*/ 	.word	0x00000000
        /*0070*/ 	.short	0x0000
        /*0072*/ 	.short	0x0000
        /*0074*/ 	.byte	0x00, 0xf0, 0x11, 0x00


	//----- nvinfo : EIATTR_SPARSE_MMA_MASK
	.align		4
.L_3209:
        /*0078*/ 	.byte	0x03, 0x50
        /*007a*/ 	.short	0x0000


	//----- nvinfo : EIATTR_MAXREG_COUNT
	.align		4
        /*007c*/ 	.byte	0x03, 0x1b
        /*007e*/ 	.short	0x00ff


	//----- nvinfo : EIATTR_EXTERNS
	.align		4
        /*0080*/ 	.byte	0x04, 0x0f
        /*0082*/ 	.short	(.L_3211 - .L_3210)


	//   ....[0]....
	.align		4
.L_3210:
        /*0084*/ 	.word	index@(__assertfail)


	//----- nvinfo : EIATTR_MERCURY_ISA_VERSION
	.align		4
.L_3211:
        /*0088*/ 	.byte	0x03, 0x5f
        /*008a*/ 	.short	0x0101


	//----- nvinfo : EIATTR_VRC_CTA_INIT_COUNT
	.align		4
        /*008c*/ 	.byte	0x02, 0x4a
	.zero		1
	.zero		1


	//----- nvinfo : EIATTR_SYSCALL_OFFSETS
	.align		4
        /*0090*/ 	.byte	0x04, 0x46
        /*0092*/ 	.short	(.L_3213 - .L_3212)


	//   ....[0]....
.L_3212:
        /*0094*/ 	.word	0x00000e60


	//   ....[1]....
        /*0098*/ 	.word	0x00001de0


	//   ....[2]....
        /*009c*/ 	.word	0x00002ce0


	//   ....[3]....
        /*00a0*/ 	.word	0x00003bb0


	//   ....[4]....
        /*00a4*/ 	.word	0x00004b90


	//   ....[5]....
        /*00a8*/ 	.word	0x00005930


	//   ....[6]....
        /*00ac*/ 	.word	0x00006790


	//   ....[7]....
        /*00b0*/ 	.word	0x000075f0


	//----- nvinfo : EIATTR_EXIT_INSTR_OFFSETS
	.align		4
.L_3213:
        /*00b4*/ 	.byte	0x04, 0x1c
        /*00b6*/ 	.short	(.L_3215 - .L_3214)


	//   ....[0]....
.L_3214:
        /*00b8*/ 	.word	0x00006a30


	//   ....[1]....
        /*00bc*/ 	.word	0x00006b70


	//   ....[2]....
        /*00c0*/ 	.word	0x00006bb0


	//   ....[3]....
        /*00c4*/ 	.word	0x00006c40


	//   ....[4]....
        /*00c8*/ 	.word	0x00006c70


	//   ....[5]....
        /*00cc*/ 	.word	0x00006ca0


	//   ....[6]....
        /*00d0*/ 	.word	0x00006d20


	//   ....[7]....
        /*00d4*/ 	.word	0x00006d50


	//   ....[8]....
        /*00d8*/ 	.word	0x00006de0


	//   ....[9]....
        /*00dc*/ 	.word	0x00006e20


	//   ....[10]....
        /*00e0*/ 	.word	0x00006e60


	//   ....[11]....
        /*00e4*/ 	.word	0x00006f30


	//   ....[12]....
        /*00e8*/ 	.word	0x00007090


	//   ....[13]....
        /*00ec*/ 	.word	0x000071f0


	//   ....[14]....
        /*00f0*/ 	.word	0x00007340


	//   ....[15]....
        /*00f4*/ 	.word	0x00007370


	//   ....[16]....
        /*00f8*/ 	.word	0x000073a0


	//   ....[17]....
        /*00fc*/ 	.word	0x00007440


	//   ....[18]....
        /*0100*/ 	.word	0x00007490


	//   ....[19]....
        /*0104*/ 	.word	0x00007600


	//   ....[20]....
        /*0108*/ 	.word	0x00007700


	//   ....[21]....
        /*010c*/ 	.word	0x00007830


	//   ....[22]....
        /*0110*/ 	.word	0x00007860


	//----- nvinfo : EIATTR_MAX_THREADS
	.align		4
.L_3215:
        /*0114*/ 	.byte	0x04, 0x05
        /*0116*/ 	.short	(.L_3217 - .L_3216)
.L_3216:
        /*0118*/ 	.word	0x00000080
        /*011c*/ 	.word	0x00000001
        /*0120*/ 	.word	0x00000001


	//----- nvinfo : EIATTR_CRS_STACK_SIZE
	.align		4
.L_3217:
        /*0124*/ 	.byte	0x04, 0x1e
        /*0126*/ 	.short	(.L_3219 - .L_3218)
.L_3218:
        /*0128*/ 	.word	0x00000000


	//----- nvinfo : EIATTR_CBANK_PARAM_SIZE
	.align		4
.L_3219:
        /*012c*/ 	.byte	0x03, 0x19
        /*012e*/ 	.short	0x0034


	//----- nvinfo : EIATTR_PARAM_CBANK
	.align		4
        /*0130*/ 	.byte	0x04, 0x0a
        /*0132*/ 	.short	(.L_3221 - .L_3220)
	.align		4
.L_3220:
        /*0134*/ 	.word	index@(.nv.constant0._ZN2at6native27unrolled_elementwise_kernelINS0_13AUnaryFunctorIfffNS0_15binary_internal10DivFunctorIfEEEESt5arrayIPcLm2EELi4E23TrivialOffsetCalculatorILi1EjESB_NS0_6memory12LoadWithCastILi1EEENSC_13StoreWithCastILi1EEEEEviT_T0_T2_T3_T4_T5_)
        /*0138*/ 	.short	0x0380
        /*013a*/ 	.short	0x0034


	//----- nvinfo : EIATTR_SW_WAR
	.align		4
.L_3221:
        /*013c*/ 	.byte	0x04, 0x36
        /*013e*/ 	.short	(.L_3223 - .L_3222)
.L_3222:
        /*0140*/ 	.word	0x00000008
.L_3223:


//--------------------- .nv.info._ZN2at6native18elementwise_kernelILi128ELi2EZNS0_22gpu_kernel_impl_nocastINS0_13AUnaryFunctorIfffNS0_15binary_internal10DivFunctorIfEEEEEEvRNS_18TensorIteratorBaseERKT_EUliE_EEviT1_ --------------------------
	.section	.nv.info._ZN2at6native18elementwise_kernelILi128ELi2EZNS0_22gpu_kernel_impl_nocastINS0_13AUnaryFunctorIfffNS0_15binary_internal10DivFunctorIfEEEEEEvRNS_18TensorIteratorBaseERKT_EUliE_EEviT1_,"",@"SHT_CUDA_INFO"
	.sectionflags	@""
	.align	4


	//----- nvinfo : EIATTR_CUDA_API_VERSION
	.align		4
        /*0000*/ 	.byte	0x04, 0x37
        /*0002*/ 	.short	(.L_3225 - .L_3224)
.L_3224:
        /*0004*/ 	.word	0x00000082


	//----- nvinfo : EIATTR_KPARAM_INFO
	.align		4
.L_3225:
        /*0008*/ 	.byte	0x04, 0x17
        /*000a*/ 	.short	(.L_3227 - .L_3226)
.L_3226:
        /*000c*/ 	.word	0x00000000
        /*0010*/ 	.short	0x0001
        /*0012*/ 	.short	0x0008
        /*0014*/ 	.byte	0x00, 0xf0, 0x61, 0x08


	//----- nvinfo : EIATTR_KPARAM_INFO
	.align		4
.L_3227:
        /*0018*/ 	.byte	0x04, 0x17
        /*001a*/ 	.short	(.L_3229 - .L_3228)
.L_3228:
        /*001c*/ 	.word	0x00000000
        /*0020*/ 	.short	0x0000
        /*0022*/ 	.short	0x0000
        /*0024*/ 	.byte	0x00, 0xf0, 0x11, 0x00


	//----- nvinfo : EIATTR_SPARSE_MMA_MASK
	.align		4
.L_3229:
        /*0028*/ 	.byte	0x03, 0x50
        /*002a*/ 	.short	0x0000


	//----- nvinfo : EIATTR_MAXREG_COUNT
	.align		4
        /*002c*/ 	.byte	0x03, 0x1b
        /*002e*/ 	.short	0x0080


	//----- nvinfo : EIATTR_MERCURY_ISA_VERSION
	.align		4
        /*0030*/ 	.byte	0x03, 0x5f
        /*0032*/ 	.short	0x0101


	//----- nvinfo : EIATTR_VRC_CTA_INIT_COUNT
	.align		4
        /*0034*/ 	.byte	0x02, 0x4a
	.zero		1
	.zero		1


	//----- nvinfo : EIATTR_EXIT_INSTR_OFFSETS
	.align		4
        /*0038*/ 	.byte	0x04, 0x1c
        /*003a*/ 	.short	(.L_3231 - .L_3230)


	//   ....[0]....
.L_3230:
        /*003c*/ 	.word	0x00000170


	//   ....[1]....
        /*0040*/ 	.word	0x000001f0


	//   ....[2]....
        /*0044*/ 	.word	0x000015e0


	//   ....[3]....
        /*0048*/ 	.word	0x00002930


	//----- nvinfo : EIATTR_MAX_THREADS
	.align		4
.L_3231:
        /*004c*/ 	.byte	0x04, 0x05
        /*004e*/ 	.short	(.L_3233 - .L_3232)
.L_3232:
        /*0050*/ 	.word	0x00000080
        /*0054*/ 	.word	0x00000001
        /*0058*/ 	.word	0x00000001


	//----- nvinfo : EIATTR_CRS_STACK_SIZE
	.align		4
.L_3233:
        /*005c*/ 	.byte	0x04, 0x1e
        /*005e*/ 	.short	(.L_3235 - .L_3234)
.L_3234:
        /*0060*/ 	.word	0x00000000


	//----- nvinfo : EIATTR_CBANK_PARAM_SIZE
	.align		4
.L_3235:
        /*0064*/ 	.byte	0x03, 0x19
        /*0066*/ 	.short	0x0220


	//----- nvinfo : EIATTR_PARAM_CBANK
	.align		4
        /*0068*/ 	.byte	0x04, 0x0a
        /*006a*/ 	.short	(.L_3237 - .L_3236)
	.align		4
.L_3236:
        /*006c*/ 	.word	index@(.nv.constant0._ZN2at6native18elementwise_kernelILi128ELi2EZNS0_22gpu_kernel_impl_nocastINS0_13AUnaryFunctorIfffNS0_15binary_internal10DivFunctorIfEEEEEEvRNS_18TensorIteratorBaseERKT_EUliE_EEviT1_)
        /*0070*/ 	.short	0x0380
        /*0072*/ 	.short	0x0220


	//----- nvinfo : EIATTR_SW_WAR
	.align		4
.L_3237:
        /*0074*/ 	.byte	0x04, 0x36
        /*0076*/ 	.short	(.L_3239 - .L_3238)
.L_3238:
        /*0078*/ 	.word	0x00000008
.L_3239:


//--------------------- .nv.info._ZN2at6native27unrolled_elementwise_kernelINS0_13AUnaryFunctorIfffNS0_15binary_internal10DivFunctorIfEEEESt5arrayIPcLm2EELi4E23TrivialOffsetCalculatorILi1EjESB_NS0_6memory15LoadWithoutCastENSC_16StoreWithoutCastEEEviT_T0_T2_T3_T4_T5_ --------------------------
	.section	.nv.info._ZN2at6native27unrolled_elementwise_kernelINS0_13AUnaryFunctorIfffNS0_15binary_internal10DivFunctorIfEEEESt5arrayIPcLm2EELi4E23TrivialOffsetCalculatorILi1EjESB_NS0_6memory15LoadWithoutCastENSC_16StoreWithoutCastEEEviT_T0_T2_T3_T4_T5_,"",@"SHT_CUDA_INFO"
	.sectionflags	@""
	.align	4


	//----- nvinfo : EIATTR_CUDA_API_VERSION
	.align		4
        /*0000*/ 	.byte	0x04, 0x37
        /*0002*/ 	.short	(.L_3241 - .L_3240)
.L_3240:
        /*0004*/ 	.word	0x00000082


	//----- nvinfo : EIATTR_KPARAM_INFO
	.align		4
.L_3241:
        /*0008*/ 	.byte	0x04, 0x17
        /*000a*/ 	.short	(.L_3243 - .L_3242)
.L_3242:
        /*000c*/ 	.word	0x00000000
        /*0010*/ 	.short	0x0006
        /*0012*/ 	.short	0x0023
        /*0014*/ 	.byte	0x00, 0xf0, 0x05, 0x00


	//----- nvinfo : EIATTR_KPARAM_INFO
	.align		4
.L_3243:
        /*0018*/ 	.byte	0x04, 0x17
        /*001a*/ 	.short	(.L_3245 - .L_3244)
.L_3244:
        /*001c*/ 	.word	0x00000000
        /*0020*/ 	.short	0x0005
        /*0022*/ 	.short	0x0022
        /*0024*/ 	.byte	0x00, 0xf0, 0x05, 0x00


	//----- nvinfo : EIATTR_KPARAM_INFO
	.align		4
.L_3245:
        /*0028*/ 	.byte	0x04, 0x17
        /*002a*/ 	.short	(.L_3247 - .L_3246)
.L_3246:
        /*002c*/ 	.word	0x00000000
        /*0030*/ 	.short	0x0004
        /*0032*/ 	.short	0x0021
        /*0034*/ 	.byte	0x00, 0xf0, 0x05, 0x00


	//----- nvinfo : EIATTR_KPARAM_INFO
	.align		4
.L_3247:
        /*0038*/ 	.byte	0x04, 0x17
        /*003a*/ 	.short	(.L_3249 - .L_3248)
.L_3248:
        /*003c*/ 	.word	0x00000000
        /*0040*/ 	.short	0x0003
        /*0042*/ 	.short	0x0020
        /*0044*/ 	.byte	0x00, 0xf0, 0x05, 0x00


	//----- nvinfo : EIATTR_KPARAM_INFO
	.align		4
.L_3249:
        /*0048*/ 	.byte	0x04, 0x17
        /*004a*/ 	.short	(.L_3251 - .L_3250)
.L_3250:
        /*004c*/ 	.word	0x00000000
        /*0050*/ 	.short	0x0002
        /*0052*/ 	.short	0x0010
        /*0054*/ 	.byte	0x00, 0xf0, 0x41, 0x00


	//----- nvinfo : EIATTR_KPARAM_INFO
	.align		4
.L_3251:
        /*0058*/ 	.byte	0x04, 0x17
        /*005a*/ 	.short	(.L_3253 - .L_3252)
.L_3252:
        /*005c*/ 	.word	0x00000000
        /*0060*/ 	.short	0x0001
        /*0062*/ 	.short	0x0004
        /*0064*/ 	.byte	0x00, 0xf0, 0x21, 0x00


	//----- nvinfo : EIATTR_KPARAM_INFO
	.align		4
.L_3253:
        /*0068*/ 	.byte	0x04, 0x17
        /*006a*/ 	.short	(.L_3255 - .L_3254)
.L_3254:
        /*006c*/ 	.word	0x00000000
        /*0070*/ 	.short	0x0000
        /*0072*/ 	.short	0x0000
        /*0074*/ 	.byte	0x00, 0xf0, 0x11, 0x00


	//----- nvinfo : EIATTR_SPARSE_MMA_MASK
	.align		4
.L_3255:
        /*0078*/ 	.byte	0x03, 0x50
        /*007a*/ 	.short	0x0000


	//----- nvinfo : EIATTR_MAXREG_COUNT
	.align		4
        /*007c*/ 	.byte	0x03, 0x1b
        /*007e*/ 	.short	0x00ff


	//----- nvinfo : EIATTR_MERCURY_ISA_VERSION
	.align		4
        /*0080*/ 	.byte	0x03, 0x5f
        /*0082*/ 	.short	0x0101


	//----- nvinfo : EIATTR_VRC_CTA_INIT_COUNT
	.align		4
        /*0084*/ 	.byte	0x02, 0x4a
	.zero		1
	.zero		1


	//----- nvinfo : EIATTR_EXIT_INSTR_OFFSETS
	.align		4
        /*0088*/ 	.byte	0x04, 0x1c
        /*008a*/ 	.short	(.L_3257 - .L_3256)


	//   ....[0]....
.L_3256:
        /*008c*/ 	.word	0x00000460


	//   ....[1]....
        /*0090*/ 	.word	0x000004d0


	//----- nvinfo : EIATTR_MAX_THREADS
	.align		4
.L_3257:
        /*0094*/ 	.byte	0x04, 0x05
        /*0096*/ 	.short	(.L_3259 - .L_3258)
.L_3258:
        /*0098*/ 	.word	0x00000080
        /*009c*/ 	.word	0x00000001
        /*00a0*/ 	.word	0x00000001


	//----- nvinfo : EIATTR_CRS_STACK_SIZE
	.align		4
.L_3259:
        /*00a4*/ 	.byte	0x04, 0x1e
        /*00a6*/ 	.short	(.L_3261 - .L_3260)
.L_3260:
        /*00a8*/ 	.word	0x00000000


	//----- nvinfo : EIATTR_CBANK_PARAM_SIZE
	.align		4
.L_3261:
        /*00ac*/ 	.byte	0x03, 0x19
        /*00ae*/ 	.short	0x0024


	//----- nvinfo : EIATTR_PARAM_CBANK
	.align		4
        /*00b0*/ 	.byte	0x04, 0x0a
        /*00b2*/ 	.short	(.L_3263 - .L_3262)
	.align		4
.L_3262:
        /*00b4*/ 	.word	index@(.nv.constant0._ZN2at6native27unrolled_elementwise_kernelINS0_13AUnaryFunctorIfffNS0_15binary_internal10DivFunctorIfEEEESt5arrayIPcLm2EELi4E23TrivialOffsetCalculatorILi1EjESB_NS0_6memory15LoadWithoutCastENSC_16StoreWithoutCastEEEviT_T0_T2_T3_T4_T5_)
        /*00b8*/ 	.short	0x0380
        /*00ba*/ 	.short	0x0024


	//----- nvinfo : EIATTR_SW_WAR
	.align		4
.L_3263:
        /*00bc*/ 	.byte	0x04, 0x36
        /*00be*/ 	.short	(.L_3265 - .L_3264)
.L_3264:
        /*00c0*/ 	.word	0x00000008
.L_3265:


//--------------------- .nv.info._ZN2at6native29vectorized_elementwise_kernelILi2ENS0_13AUnaryFunctorIfffNS0_15binary_internal10DivFunctorIfEEEESt5arrayIPcLm2EEEEviT0_T1_ --------------------------
	.section	.nv.info._ZN2at6native29vectorized_elementwise_kernelILi2ENS0_13AUnaryFunctorIfffNS0_15binary_internal10DivFunctorIfEEEESt5arrayIPcLm2EEEEviT0_T1_,"",@"SHT_CUDA_INFO"
	.sectionflags	@""
	.align	4


	//----- nvinfo : EIATTR_CUDA_API_VERSION
	.align		4
        /*0000*/ 	.byte	0x04, 0x37
        /*0002*/ 	.short	(.L_3267 - .L_3266)
.L_3266:
        /*0004*/ 	.word	0x00000082


	//----- nvinfo : EIATTR_KPARAM_INFO
	.align		4
.L_3267:
        /*0008*/ 	.byte	0x04, 0x17
        /*000a*/ 	.short	(.L_3269 - .L_3268)
.L_3268:
        /*000c*/ 	.word	0x00000000
        /*0010*/ 	.short	0x0002
        /*0012*/ 	.short	0x0010
        /*0014*/ 	.byte	0x00, 0xf0, 0x41, 0x00


	//----- nvinfo : EIATTR_KPARAM_INFO
	.align		4
.L_3269:
        /*0018*/ 	.byte	0x04, 0x17
        /*001a*/ 	.short	(.L_3271 - .L_3270)
.L_3270:
        /*001c*/ 	.word	0x00000000
        /*0020*/ 	.short	0x0001
        /*0022*/ 	.short	0x0004
        /*0024*/ 	.byte	0x00, 0xf0, 0x21, 0x00


	//----- nvinfo : EIATTR_KPARAM_INFO
	.align		4
.L_3271:
        /*0028*/ 	.byte	0x04, 0x17
        /*002a*/ 	.short	(.L_3273 - .L_3272)
.L_3272:
        /*002c*/ 	.word	0x00000000
        /*0030*/ 	.short	0x0000
        /*0032*/ 	.short	0x0000
        /*0034*/ 	.byte	0x00, 0xf0, 0x11, 0x00


	//----- nvinfo : EIATTR_SPARSE_MMA_MASK
	.align		4
.L_3273:
        /*0038*/ 	.byte	0x03, 0x50
        /*003a*/ 	.short	0x0000


	//----- nvinfo : EIATTR_MAXREG_COUNT
	.align		4
        /*003c*/ 	.byte	0x03, 0x1b
        /*003e*/ 	.short	0x00ff


	//----- nvinfo : EIATTR_MERCURY_ISA_VERSION
	.align		4
        /*0040*/ 	.byte	0x03, 0x5f
        /*0042*/ 	.short	0x0101


	//----- nvinfo : EIATTR_VRC_CTA_INIT_COUNT
	.align		4
        /*0044*/ 	.byte	0x02, 0x4a
	.zero		1
	.zero		1


	//----- nvinfo : EIATTR_EXIT_INSTR_OFFSETS
	.align		4
        /*0048*/ 	.byte	0x04, 0x1c
        /*004a*/ 	.short	(.L_3275 - .L_3274)


	//   ....[0]....
.L_3274:
        /*004c*/ 	.word	0x000009b0


	//   ....[1]....
        /*0050*/ 	.word	0x00000a00


	//   ....[2]....
        /*0054*/ 	.word	0x00000c10


	//----- nvinfo : EIATTR_MAX_THREADS
	.align		4
.L_3275:
        /*0058*/ 	.byte	0x04, 0x05
        /*005a*/ 	.short	(.L_3277 - .L_3276)
.L_3276:
        /*005c*/ 	.word	0x00000080
        /*0060*/ 	.word	0x00000001
        /*0064*/ 	.word	0x00000001


	//----- nvinfo : EIATTR_CRS_STACK_SIZE
	.align		4
.L_3277:
        /*0068*/ 	.byte	0x04, 0x1e
        /*006a*/ 	.short	(.L_3279 - .L_3278)
.L_3278:
        /*006c*/ 	.word	0x00000000


	//----- nvinfo : EIATTR_CBANK_PARAM_SIZE
	.align		4
.L_3279:
        /*0070*/ 	.byte	0x03, 0x19
        /*0072*/ 	.short	0x0020


	//----- nvinfo : EIATTR_PARAM_CBANK
	.align		4
        /*0074*/ 	.byte	0x04, 0x0a
        /*0076*/ 	.short	(.L_3281 - .L_3280)
	.align		4
.L_3280:
        /*0078*/ 	.word	index@(.nv.constant0._ZN2at6native29vectorized_elementwise_kernelILi2ENS0_13AUnaryFunctorIfffNS0_15binary_internal10DivFunctorIfEEEESt5arrayIPcLm2EEEEviT0_T1_)
        /*007c*/ 	.short	0x0380
        /*007e*/ 	.short	0x0020


	//----- nvinfo : EIATTR_SW_WAR
	.align		4
.L_3281:
        /*0080*/ 	.byte	0x04, 0x36
        /*0082*/ 	.short	(.L_3283 - .L_3282)
.L_3282:
        /*0084*/ 	.word	0x00000008
.L_3283:


//--------------------- .nv.info._ZN2at6native29vectorized_elementwise_kernelILi4ENS0_13AUnaryFunctorIfffNS0_15binary_internal10DivFunctorIfEEEESt5arrayIPcLm2EEEEviT0_T1_ --------------------------
	.section	.nv.info._ZN2at6native29vectorized_elementwise_kernelILi4ENS0_13AUnaryFunctorIfffNS0_15binary_internal10DivFunctorIfEEEESt5arrayIPcLm2EEEEviT0_T1_,"",@"SHT_CUDA_INFO"
	.sectionflags	@""
	.align	4


	//----- nvinfo : EIATTR_CUDA_API_VERSION
	.align		4
        /*0000*/ 	.byte	0x04, 0x37
        /*0002*/ 	.short	(.L_3285 - .L_3284)
.L_3284:
        /*0004*/ 	.word	0x00000082


	//----- nvinfo : EIATTR_KPARAM_INFO
	.align		4
.L_3285:
        /*0008*/ 	.byte	0x04, 0x17
        /*000a*/ 	.short	(.L_3287 - .L_3286)
.L_3286:
        /*000c*/ 	.word	0x00000000
        /*0010*/ 	.short	0x0002
        /*0012*/ 	.short	0x0010
        /*0014*/ 	.byte	0x00, 0xf0, 0x41, 0x00


	//----- nvinfo : EIATTR_KPARAM_INFO
	.align		4
.L_3287:
        /*0018*/ 	.byte	0x04, 0x17
        /*001a*/ 	.short	(.L_3289 - .L_3288)
.L_3288:
        /*001c*/ 	.word	0x00000000
        /*0020*/ 	.short	0x0001
        /*0022*/ 	.short	0x0004
        /*0024*/ 	.byte	0x00, 0xf0, 0x21, 0x00


	//----- nvinfo : EIATTR_KPARAM_INFO
	.align		4
.L_3289:
        /*0028*/ 	.byte	0x04, 0x17
        /*002a*/ 	.short	(.L_3291 - .L_3290)
.L_3290:
        /*002c*/ 	.word	0x00000000
        /*0030*/ 	.short	0x0000
        /*0032*/ 	.short	0x0000
        /*0034*/ 	.byte	0x00, 0xf0, 0x11, 0x00


	//----- nvinfo : EIATTR_SPARSE_MMA_MASK
	.align		4
.L_3291:
        /*0038*/ 	.byte	0x03, 0x50
        /*003a*/ 	.short	0x0000


	//----- nvinfo : EIATTR_MAXREG_COUNT
	.align		4
        /*003c*/ 	.byte	0x03, 0x1b
        /*003e*/ 	.short	0x00ff


	//----- nvinfo : EIATTR_MERCURY_ISA_VERSION
	.align		4
        /*0040*/ 	.byte	0x03, 0x5f
        /*0042*/ 	.short	0x0101


	//----- nvinfo : EIATTR_VRC_CTA_INIT_COUNT
	.align		4
        /*0044*/ 	.byte	0x02, 0x4a
	.zero		1
	.zero		1


	//----- nvinfo : EIATTR_EXIT_INSTR_OFFSETS
	.align		4
        /*0048*/ 	.byte	0x04, 0x1c
        /*004a*/ 	.short	(.L_3293 - .L_3292)


	//   ....[0]....
.L_3292:
        /*004c*/ 	.word	0x000009b0


	//   ....[1]....
        /*0050*/ 	.word	0x00000a00


	//   ....[2]....
        /*0054*/ 	.word	0x00000bd0


	//----- nvinfo : EIATTR_MAX_THREADS
	.align		4
.L_3293:
        /*0058*/ 	.byte	0x04, 0x05
        /*005a*/ 	.short	(.L_3295 - .L_3294)
.L_3294:
        /*005c*/ 	.word	0x00000080
        /*0060*/ 	.word	0x00000001
        /*0064*/ 	.word	0x00000001


	//----- nvinfo : EIATTR_CRS_STACK_SIZE
	.align		4
.L_3295:
        /*0068*/ 	.byte	0x04, 0x1e
        /*006a*/ 	.short	(.L_3297 - .L_3296)
.L_3296:
        /*006c*/ 	.word	0x00000000


	//----- nvinfo : EIATTR_CBANK_PARAM_SIZE
	.align		4
.L_3297:
        /*0070*/ 	.byte	0x03, 0x19
        /*0072*/ 	.short	0x0020


	//----- nvinfo : EIATTR_PARAM_CBANK
	.align		4
        /*0074*/ 	.byte	0x04, 0x0a
        /*0076*/ 	.short	(.L_3299 - .L_3298)
	.align		4
.L_3298:
        /*0078*/ 	.word	index@(.nv.constant0._ZN2at6native29vectorized_elementwise_kernelILi4ENS0_13AUnaryFunctorIfffNS0_15binary_internal10DivFunctorIfEEEESt5arrayIPcLm2EEEEviT0_T1_)
        /*007c*/ 	.short	0x0380
        /*007e*/ 	.short	0x0020


	//----- nvinfo : EIATTR_SW_WAR
	.align		4
.L_3299:
        /*0080*/ 	.byte	0x04, 0x36
        /*0082*/ 	.short	(.L_3301 - .L_3300)
.L_3300:
        /*0084*/ 	.word	0x00000008
.L_3301:


//--------------------- .nv.info._ZN2at6native29vectorized_elementwise_kernelILi8ENS0_13AUnaryFunctorIfffNS0_15binary_internal10DivFunctorIfEEEESt5arrayIPcLm2EEEEviT0_T1_ --------------------------
	.section	.nv.info._ZN2at6native29vectorized_elementwise_kernelILi8ENS0_13AUnaryFunctorIfffNS0_15binary_internal10DivFunctorIfEEEESt5arrayIPcLm2EEEEviT0_T1_,"",@"SHT_CUDA_INFO"
	.sectionflags	@""
	.align	4


	//----- nvinfo : EIATTR_CUDA_API_VERSION
	.align		4
        /*0000*/ 	.byte	0x04, 0x37
        /*0002*/ 	.short	(.L_3303 - .L_3302)
.L_3302:
        /*0004*/ 	.word	0x00000082


	//----- nvinfo : EIATTR_KPARAM_INFO
	.align		4
.L_3303:
        /*0008*/ 	.byte	0x04, 0x17
        /*000a*/ 	.short	(.L_3305 - .L_3304)
.L_3304:
        /*000c*/ 	.word	0x00000000
        /*0010*/ 	.short	0x0002
        /*0012*/ 	.short	0x0010
        /*0014*/ 	.byte	0x00, 0xf0, 0x41, 0x00


	//----- nvinfo : EIATTR_KPARAM_INFO
	.align		4
.L_3305:
        /*0018*/ 	.byte	0x04, 0x17
        /*001a*/ 	.short	(.L_3307 - .L_3306)
.L_3306:
        /*001c*/ 	.word	0x00000000
        /*0020*/ 	.short	0x0001
        /*0022*/ 	.short	0x0004
        /*0024*/ 	.byte	0x00, 0xf0, 0x21, 0x00


	//----- nvinfo : EIATTR_KPARAM_INFO
	.align		4
.L_3307:
        /*0028*/ 	.byte	0x04, 0x17
        /*002a*/ 	.short	(.L_3309 - .L_3308)
.L_3308:
        /*002c*/ 	.word	0x00000000
        /*0030*/ 	.short	0x0000
        /*0032*/ 	.short	0x0000
        /*0034*/ 	.byte	0x00, 0xf0, 0x11, 0x00


	//----- nvinfo : EIATTR_SPARSE_MMA_MASK
	.align		4
.L_3309:
        /*0038*/ 	.byte	0x03, 0x50
        /*003a*/ 	.short	0x0000


	//----- nvinfo : EIATTR_MAXREG_COUNT
	.align		4
        /*003c*/ 	.byte	0x03, 0x1b
        /*003e*/ 	.short	0x00ff


	//----- nvinfo : EIATTR_MERCURY_ISA_VERSION
	.align		4
        /*0040*/ 	.byte	0x03, 0x5f
        /*0042*/ 	.short	0x0101


	//----- nvinfo : EIATTR_VRC_CTA_INIT_COUNT
	.align		4
        /*0044*/ 	.byte	0x02, 0x4a
	.zero		1
	.zero		1


	//----- nvinfo : EIATTR_EXIT_INSTR_OFFSETS
	.align		4
        /*0048*/ 	.byte	0x04, 0x1c
        /*004a*/ 	.short	(.L_3311 - .L_3310)


	//   ....[0]....
.L_3310:
        /*004c*/ 	.word	0x00000010


	//----- nvinfo : EIATTR_MAX_THREADS
	.align		4
.L_3311:
        /*0050*/ 	.byte	0x04, 0x05
        /*0052*/ 	.short	(.L_3313 - .L_3312)
.L_3312:
        /*0054*/ 	.word	0x00000080
        /*0058*/ 	.word	0x00000001
        /*005c*/ 	.word	0x00000001


	//----- nvinfo : EIATTR_CBANK_PARAM_SIZE
	.align		4
.L_3313:
        /*0060*/ 	.byte	0x03, 0x19
        /*0062*/ 	.short	0x0020


	//----- nvinfo : EIATTR_PARAM_CBANK
	.align		4
        /*0064*/ 	.byte	0x04, 0x0a
        /*0066*/ 	.short	(.L_3315 - .L_3314)
	.align		4
.L_3314:
        /*0068*/ 	.word	index@(.nv.constant0._ZN2at6native29vectorized_elementwise_kernelILi8ENS0_13AUnaryFunctorIfffNS0_15binary_internal10DivFunctorIfEEEESt5arrayIPcLm2EEEEviT0_T1_)
        /*006c*/ 	.short	0x0380
        /*006e*/ 	.short	0x0020


	//----- nvinfo : EIATTR_SW_WAR
	.align		4
.L_3315:
        /*0070*/ 	.byte	0x04, 0x36
        /*0072*/ 	.short	(.L_3317 - .L_3316)
.L_3316:
        /*0074*/ 	.word	0x00000008
.L_3317:


//--------------------- .nv.info._ZN2at6native18elementwise_kernelILi128ELi4EZNS0_15gpu_kernel_implINS0_13BinaryFunctorIdddNS0_15binary_internal10DivFunctorIdEEEEEEvRNS_18TensorIteratorBaseERKT_EUliE_EEviT1_ --------------------------
	.section	.nv.info._ZN2at6native18elementwise_kernelILi128ELi4EZNS0_15gpu_kernel_implINS0_13BinaryFunctorIdddNS0_15binary_internal10DivFunctorIdEEEEEEvRNS_18TensorIteratorBaseERKT_EUliE_EEviT1_,"",@"SHT_CUDA_INFO"
	.sectionflags	@""
	.align	4


	//----- nvinfo : EIATTR_CUDA_API_VERSION
	.align		4
        /*0000*/ 	.byte	0x04, 0x37
        /*0002*/ 	.short	(.L_3319 - .L_3318)
.L_3318:
        /*0004*/ 	.word	0x00000082


	//----- nvinfo : EIATTR_KPARAM_INFO
	.align		4
.L_3319:
        /*0008*/ 	.byte	0x04, 0x17
        /*000a*/ 	.short	(.L_3321 - .L_3320)
.L_3320:
        /*000c*/ 	.word	0x00000000
        /*0010*/ 	.short	0x0001
        /*0012*/ 	.short	0x0008
        /*0014*/ 	.byte	0x00, 0xf0, 0x21, 0x0a


	//----- nvinfo : EIATTR_KPARAM_INFO
	.align		4
.L_3321:
        /*0018*/ 	.byte	0x04, 0x17
        /*001a*/ 	.short	(.L_3323 - .L_3322)
.L_3322:
        /*001c*/ 	.word	0x00000000
        /*0020*/ 	.short	0x0000
        /*0022*/ 	.short	0x0000
        /*0024*/ 	.byte	0x00, 0xf0, 0x11, 0x00


	//----- nvinfo : EIATTR_SPARSE_MMA_MASK
	.align		4
.L_3323:
        /*0028*/ 	.byte	0x03, 0x50
        /*002a*/ 	.short	0x0000


	//----- nvinfo : EIATTR_MAXREG_COUNT
	.align		4
        /*002c*/ 	.byte	0x03, 0x1b
        /*002e*/ 	.short	0x0080


	//----- nvinfo : EIATTR_EXTERNS
	.align		4
        /*0030*/ 	.byte	0x04, 0x0f
        /*0032*/ 	.short	(.L_3325 - .L_3324)


	//   ....[0]....
	.align		4
.L_3324:
        /*0034*/ 	.word	index@(__assertfail)


	//----- nvinfo : EIATTR_MERCURY_ISA_VERSION
	.align		4
.L_3325:
        /*0038*/ 	.byte	0x03, 0x5f
        /*003a*/ 	.short	0x0101


	//----- nvinfo : EIATTR_VRC_CTA_INIT_COUNT
	.align		4
        /*003c*/ 	.byte	0x02, 0x4a
	.zero		1
	.zero		1


	//----- nvinfo : EIATTR_SYSCALL_OFFSETS
	.align		4
        /*0040*/ 	.byte	0x04, 0x46
        /*0042*/ 	.short	(.L_3327 - .L_3326)


	//   ....[0]....
.L_3326:
        /*0044*/ 	.word	0x000024c0


	//   ....[1]....
        /*0048*/ 	.word	0x000033a0


	//   ....[2]....
        /*004c*/ 	.word	0x00004960


	//   ....[3]....
        /*0050*/ 	.word	0x00007020


	//   ....[4]....
        /*0054*/ 	.word	0x00007f00


	//   ....[5]....
        /*0058*/ 	.word	0x000091c0


	//   ....[6]....
        /*005c*/ 	.word	0x0000bab0


	//   ....[7]....
        /*0060*/ 	.word	0x0000c990


	//   ....[8]....
        /*0064*/ 	.word	0x0000dc50


	//   ....[9]....
        /*0068*/ 	.word	0x00010560


	//   ....[10]....
        /*006c*/ 	.word	0x00011440


	//   ....[11]....
        /*0070*/ 	.word	0x000126e0


	//----- nvinfo : EIATTR_EXIT_INSTR_OFFSETS
	.align		4
.L_3327:
        /*0074*/ 	.byte	0x04, 0x1c
        /*0076*/ 	.short	(.L_3329 - .L_3328)


	//   ....[0]....
.L_3328:
        /*0078*/ 	.word	0x0000e0b0


	//   ....[1]....
        /*007c*/ 	.word	0x000118b0


	//   ....[2]....
        /*0080*/ 	.word	0x000118f0


	//   ....[3]....
        /*0084*/ 	.word	0x00011980


	//   ....[4]....
        /*0088*/ 	.word	0x000119b0


	//   ....[5]....
        /*008c*/ 	.word	0x000119e0


	//   ....[6]....
        /*0090*/ 	.word	0x00011af0


	//   ....[7]....
        /*0094*/ 	.word	0x00011bb0


	//   ....[8]....
        /*0098*/ 	.word	0x00011cd0


	//   ....[9]....
        /*009c*/ 	.word	0x00011da0


	//   ....[10]....
        /*00a0*/ 	.word	0x00011dc0


	//   ....[11]....
        /*00a4*/ 	.word	0x00011e90


	//   ....[12]....
        /*00a8*/ 	.word	0x00012080


	//   ....[13]....
        /*00ac*/ 	.word	0x00012270


	//   ....[14]....
        /*00b0*/ 	.word	0x00012450


	//   ....[15]....
        /*00b4*/ 	.word	0x00012480


	//   ....[16]....
        /*00b8*/ 	.word	0x000124b0


	//   ....[17]....
        /*00bc*/ 	.word	0x00012550


	//   ....[18]....
        /*00c0*/ 	.word	0x00012580


	//   ....[19]....
        /*00c4*/ 	.word	0x000126f0


	//   ....[20]....
        /*00c8*/ 	.word	0x00012880


	//   ....[21]....
        /*00cc*/ 	.word	0x00012a40


	//   ....[22]....
        /*00d0*/ 	.word	0x00012b00


	//----- nvinfo : EIATTR_MAX_THREADS
	.align		4
.L_3329:
        /*00d4*/ 	.byte	0x04, 0x05
        /*00d6*/ 	.short	(.L_3331 - .L_3330)
.L_3330:
        /*00d8*/ 	.word	0x00000080
        /*00dc*/ 	.word	0x00000001
        /*00e0*/ 	.word	0x00000001


	//----- nvinfo : EIATTR_CRS_STACK_SIZE
	.align		4
.L_3331:
        /*00e4*/ 	.byte	0x04, 0x1e
        /*00e6*/ 	.short	(.L_3333 - .L_3332)
.L_3332:
        /*00e8*/ 	.word	0x00000000


	//----- nvinfo : EIATTR_CBANK_PARAM_SIZE
	.align		4
.L_3333:
        /*00ec*/ 	.byte	0x03, 0x19
        /*00ee*/ 	.short	0x0290


	//----- nvinfo : EIATTR_PARAM_CBANK
	.align		4
        /*00f0*/ 	.byte	0x04, 0x0a
        /*00f2*/ 	.short	(.L_3335 - .L_3334)
	.align		4
.L_3334:
        /*00f4*/ 	.word	index@(.nv.constant0._ZN2at6native18elementwise_kernelILi128ELi4EZNS0_15gpu_kernel_implINS0_13BinaryFunctorIdddNS0_15binary_internal10DivFunctorIdEEEEEEvRNS_18TensorIteratorBaseERKT_EUliE_EEviT1_)
        /*00f8*/ 	.short	0x0380
        /*00fa*/ 	.short	0x0290


	//----- nvinfo : EIATTR_SW_WAR
	.align		4
.L_3335:
        /*00fc*/ 	.byte	0x04, 0x36
        /*00fe*/ 	.short	(.L_3337 - .L_3336)
.L_3336:
        /*0100*/ 	.word	0x00000008
.L_3337:


//--------------------- .nv.info._ZN2at6native27unrolled_elementwise_kernelINS0_13BinaryFunctorIdddNS0_15binary_internal10DivFunctorIdEEEESt5arrayIPcLm3EELi4E23TrivialOffsetCalculatorILi2EjESA_ILi1EjENS0_6memory12LoadWithCastILi2EEENSD_13StoreWithCastILi1EEEEEviT_T0_T2_T3_T4_T5_ --------------------------
	.section	.nv.info._ZN2at6native27unrolled_elementwise_kernelINS0_13BinaryFunctorIdddNS0_15binary_internal10DivFunctorIdEEEESt5arrayIPcLm3EELi4E23TrivialOffsetCalculatorILi2EjESA_ILi1EjENS0_6memory12LoadWithCastILi2EEENSD_13StoreWithCastILi1EEEEEviT_T0_T2_T3_T4_T5_,"",@"SHT_CUDA_INFO"
	.sectionflags	@""
	.align	4


	//----- nvinfo : EIATTR_CUDA_API_VERSION
	.align		4
        /*0000*/ 	.byte	0x04, 0x37
        /*0002*/ 	.short	(.L_3339 - .L_3338)
.L_3338:
        /*0004*/ 	.word	0x00000082


	//----- nvinfo : EIATTR_KPARAM_INFO
	.align		4
.L_3339:
        /*0008*/ 	.byte	0x04, 0x17
        /*000a*/ 	.short	(.L_3341 - .L_3340)
.L_3340:
        /*000c*/ 	.word	0x00000000
        /*0010*/ 	.short	0x0006
        /*0012*/ 	.short	0x0030
        /*0014*/ 	.byte	0x00, 0xf0, 0x21, 0x00


	//----- nvinfo : EIATTR_KPARAM_INFO
	.align		4
.L_3341:
        /*0018*/ 	.byte	0x04, 0x17
        /*001a*/ 	.short	(.L_3343 - .L_3342)
.L_3342:
        /*001c*/ 	.word	0x00000000
        /*0020*/ 	.short	0x0005
        /*0022*/ 	.short	0x0024
        /*0024*/ 	.byte	0x00, 0xf0, 0x31, 0x00


	//----- nvinfo : EIATTR_KPARAM_INFO
	.align		4
.L_3343:
        /*0028*/ 	.byte	0x04, 0x17
        /*002a*/ 	.short	(.L_3345 - .L_3344)
.L_3344:
        /*002c*/ 	.word	0x00000000
        /*0030*/ 	.short	0x0004
        /*0032*/ 	.short	0x0021
        /*0034*/ 	.byte	0x00, 0xf0, 0x05, 0x00


	//----- nvinfo : EIATTR_KPARAM_INFO
	.align		4
.L_3345:
        /*0038*/ 	.byte	0x04, 0x17
        /*003a*/ 	.short	(.L_3347 - .L_3346)
.L_3346:
        /*003c*/ 	.word	0x00000000
        /*0040*/ 	.short	0x0003
        /*0042*/ 	.short	0x0020
        /*0044*/ 	.byte	0x00, 0xf0, 0x05, 0x00


	//----- nvinfo : EIATTR_KPARAM_INFO
	.align		4
.L_3347:
        /*0048*/ 	.byte	0x04, 0x17
        /*004a*/ 	.short	(.L_3349 - .L_3348)
.L_3348:
        /*004c*/ 	.word	0x00000000
        /*0050*/ 	.short	0x0002
        /*0052*/ 	.short	0x0008
        /*0054*/ 	.byte	0x00, 0xf0, 0x61, 0x00


	//----- nvinfo : EIATTR_KPARAM_INFO
	.align		4
.L_3349:
        /*0058*/ 	.byte	0x04, 0x17
        /*005a*/ 	.short	(.L_3351 - .L_3350)
.L_3350:
        /*005c*/ 	.word	0x00000000
        /*0060*/ 	.short	0x0001
        /*0062*/ 	.short	0x0004
        /*0064*/ 	.byte	0x00, 0xf0, 0x05, 0x00


	//----- nvinfo : EIATTR_KPARAM_INFO
	.align		4
.L_3351:
        /*0068*/ 	.byte	0x04, 0x17
        /*006a*/ 	.short	(.L_3353 - .L_3352)
.L_3352:
        /*006c*/ 	.word	0x00000000
        /*0070*/ 	.short	0x0000
        /*0072*/ 	.short	0x0000
        /*0074*/ 	.byte	0x00, 0xf0, 0x11, 0x00


	//----- nvinfo : EIATTR_SPARSE_MMA_MASK
	.align		4
.L_3353:
        /*0078*/ 	.byte	0x03, 0x50
        /*007a*/ 	.short	0x0000


	//----- nvinfo : EIATTR_MAXREG_COUNT
	.align		4
        /*007c*/ 	.byte	0x03, 0x1b
        /*007e*/ 	.short	0x00ff


	//----- nvinfo : EIATTR_EXTERNS
	.align		4
        /*0080*/ 	.byte	0x04, 0x0f
        /*0082*/ 	.short	(.L_3355 - .L_3354)


	//   ....[0]....
	.align		4
.L_3354:
        /*0084*/ 	.word	index@(__assertfail)


	//----- nvinfo : EIATTR_MERCURY_ISA_VERSION
	.align		4
.L_3355:
        /*0088*/ 	.byte	0x03, 0x5f
        /*008a*/ 	.short	0x0101


	//----- nvinfo : EIATTR_VRC_CTA_INIT_COUNT
	.align		4
        /*008c*/ 	.byte	0x02, 0x4a
	.zero		1
	.zero		1


	//----- nvinfo : EIATTR_SYSCALL_OFFSETS
	.align		4
        /*0090*/ 	.byte	0x04, 0x46
        /*0092*/ 	.short	(.L_3357 - .L_3356)


	//   ....[0]....
.L_3356:
        /*0094*/ 	.word	0x00000ea0


	//   ....[1]....
        /*0098*/ 	.word	0x00001da0


	//   ....[2]....
        /*009c*/ 	.word	0x00002de0


	//   ....[3]....
        /*00a0*/ 	.word	0x00003ce0


	//   ....[4]....
        /*00a4*/ 	.word	0x00004c60


	//   ....[5]....
        /*00a8*/ 	.word	0x00005b60


	//   ....[6]....
        /*00ac*/ 	.word	0x00006ae0


	//   ....[7]....
        /*00b0*/ 	.word	0x000079b0


	//   ....[8]....
        /*00b4*/ 	.word	0x00009a20


	//   ....[9]....
        /*00b8*/ 	.word	0x0000ac20


	//   ....[10]....
        /*00bc*/ 	.word	0x0000bfe0


	//   ....[11]....
        /*00c0*/ 	.word	0x0000d3b0


	//----- nvinfo : EIATTR_EXIT_INSTR_OFFSETS
	.align		4
.L_3357:
        /*00c4*/ 	.byte	0x04, 0x1c
        /*00c6*/ 	.short	(.L_3359 - .L_3358)


	//   ....[0]....
.L_3358:
        /*00c8*/ 	.word	0x0000c430


	//   ....[1]....
        /*00cc*/ 	.word	0x0000c580


	//   ....[2]....
        /*00d0*/ 	.word	0x0000c5c0


	//   ....[3]....
        /*00d4*/ 	.word	0x0000c650


	//   ....[4]....
        /*00d8*/ 	.word	0x0000c680


	//   ....[5]....
        /*00dc*/ 	.word	0x0000c6b0


	//   ....[6]....
        /*00e0*/ 	.word	0x0000c7c0


	//   ....[7]....
        /*00e4*/ 	.word	0x0000c880


	//   ....[8]....
        /*00e8*/ 	.word	0x0000c9a0


	//   ....[9]....
        /*00ec*/ 	.word	0x0000ca70


	//   ....[10]....
        /*00f0*/ 	.word	0x0000ca90


	//   ....[11]....
        /*00f4*/ 	.word	0x0000cb60


	//   ....[12]....
        /*00f8*/ 	.word	0x0000cd50


	//   ....[13]....
        /*00fc*/ 	.word	0x0000cf40


	//   ....[14]....
        /*0100*/ 	.word	0x0000d120


	//   ....[15]....
        /*0104*/ 	.word	0x0000d150


	//   ....[16]....
        /*0108*/ 	.word	0x0000d180


	//   ....[17]....
        /*010c*/ 	.word	0x0000d220


	//   ....[18]....
        /*0110*/ 	.word	0x0000d250


	//   ....[19]....
        /*0114*/ 	.word	0x0000d3c0


	//   ....[20]....
        /*0118*/ 	.word	0x0000d550


	//   ....[21]....
        /*011c*/ 	.word	0x0000d710


	//   ....[22]....
        /*0120*/ 	.word	0x0000d7d0


	//----- nvinfo : EIATTR_MAX_THREADS
	.align		4
.L_3359:
        /*0124*/ 	.byte	0x04, 0x05
        /*0126*/ 	.short	(.L_3361 - .L_3360)
.L_3360:
        /*0128*/ 	.word	0x00000080
        /*012c*/ 	.word	0x00000001
        /*0130*/ 	.word	0x00000001


	//----- nvinfo : EIATTR_CRS_STACK_SIZE
	.align		4
.L_3361:
        /*0134*/ 	.byte	0x04, 0x1e
        /*0136*/ 	.short	(.L_3363 - .L_3362)
.L_3362:
        /*0138*/ 	.word	0x00000000


	//----- nvinfo : EIATTR_CBANK_PARAM_SIZE
	.align		4
.L_3363:
        /*013c*/ 	.byte	0x03, 0x19
        /*013e*/ 	.short	0x0038


	//----- nvinfo : EIATTR_PARAM_CBANK
	.align		4
        /*0140*/ 	.byte	0x04, 0x0a
        /*0142*/ 	.short	(.L_3365 - .L_3364)
	.align		4
.L_3364:
        /*0144*/ 	.word	index@(.nv.constant0._ZN2at6native27unrolled_elementwise_kernelINS0_13BinaryFunctorIdddNS0_15binary_internal10DivFunctorIdEEEESt5arrayIPcLm3EELi4E23TrivialOffsetCalculatorILi2EjESA_ILi1EjENS0_6memory12LoadWithCastILi2EEENSD_13StoreWithCastILi1EEEEEviT_T0_T2_T3_T4_T5_)
        /*0148*/ 	.short	0x0380
        /*014a*/ 	.short	0x0038


	//----- nvinfo : EIATTR_SW_WAR
	.align		4
.L_3365:
        /*014c*/ 	.byte	0x04, 0x36
        /*014e*/ 	.short	(.L_3367 - .L_3366)
.L_3366:
        /*0150*/ 	.word	0x00000008
.L_3367:


//--------------------- .nv.info._ZN2at6native18elementwise_kernelILi128ELi2EZNS0_22gpu_kernel_impl_nocastINS0_13BinaryFunctorIdddNS0_15binary_internal10DivFunctorIdEEEEEEvRNS_18TensorIteratorBaseERKT_EUliE_EEviT1_ --------------------------
	.section	.nv.info._ZN2at6native18elementwise_kernelILi128ELi2EZNS0_22gpu_kernel_impl_nocastINS0_13BinaryFunctorIdddNS0_15binary_internal10DivFunctorIdEEEEEEvRNS_18TensorIteratorBaseERKT_EUliE_EEviT1_,"",@"SHT_CUDA_INFO"
	.sectionflags	@""
	.align	4


	//----- nvinfo : EIATTR_CUDA_API_VERSION
	.align		4
        /*0000*/ 	.byte	0x04, 0x37
        /*0002*/ 	.short	(.L_3369 - .L_3368)
.L_3368:
        /*0004*/ 	.word	0x00000082


	//----- nvinfo : EIATTR_KPARAM_INFO
	.align		4
.L_3369:
        /*0008*/ 	.byte	0x04, 0x17
        /*000a*/ 	.short	(.L_3371 - .L_3370)
.L_3370:
        /*000c*/ 	.word	0x00000000
        /*0010*/ 	.short	0x0001
        /*0012*/ 	.short	0x0008
        /*0014*/ 	.byte	0x00, 0xf0, 0x21, 0x0a


	//----- nvinfo : EIATTR_KPARAM_INFO
	.align		4
.L_3371:
        /*0018*/ 	.byte	0x04, 0x17
        /*001a*/ 	.short	(.L_3373 - .L_3372)
.L_3372:
        /*001c*/ 	.word	0x00000000
        /*0020*/ 	.short	0x0000
        /*0022*/ 	.short	0x0000
        /*0024*/ 	.byte	0x00, 0xf0, 0x11, 0x00


	//----- nvinfo : EIATTR_SPARSE_MMA_MASK
	.align		4
.L_3373:
        /*0028*/ 	.byte	0x03, 0x50
        /*002a*/ 	.short	0x0000


	//----- nvinfo : EIATTR_MAXREG_COUNT
	.align		4
        /*002c*/ 	.byte	0x03, 0x1b
        /*002e*/ 	.short	0x0080


	//----- nvinfo : EIATTR_MERCURY_ISA_VERSION
	.align		4
        /*0030*/ 	.byte	0x03, 0x5f
        /*0032*/ 	.short	0x0101


	//----- nvinfo : EIATTR_VRC_CTA_INIT_COUNT
	.align		4
        /*0034*/ 	.byte	0x02, 0x4a
	.zero		1
	.zero		1


	//----- nvinfo : EIATTR_EXIT_INSTR_OFFSETS
	.align		4
        /*0038*/ 	.byte	0x04, 0x1c
        /*003a*/ 	.short	(.L_3375 - .L_3374)


	//   ....[0]....
.L_3374:
        /*003c*/ 	.word	0x00000450


	//   ....[1]....
        /*0040*/ 	.word	0x000007a0


	//   ....[2]....
        /*0044*/ 	.word	0x000021d0


	//   ....[3]....
        /*0048*/ 	.word	0x00003b50


	//----- nvinfo : EIATTR_MAX_THREADS
	.align		4
.L_3375:
        /*004c*/ 	.byte	0x04, 0x05
        /*004e*/ 	.short	(.L_3377 - .L_3376)
.L_3376:
        /*0050*/ 	.word	0x00000080
        /*0054*/ 	.word	0x00000001
        /*0058*/ 	.word	0x00000001


	//----- nvinfo : EIATTR_CRS_STACK_SIZE
	.align		4
.L_3377:
        /*005c*/ 	.byte	0x04, 0x1e
        /*005e*/ 	.short	(.L_3379 - .L_3378)
.L_3378:
        /*0060*/ 	.word	0x00000000


	//----- nvinfo : EIATTR_CBANK_PARAM_SIZE
	.align		4
.L_3379:
        /*0064*/ 	.byte	0x03, 0x19
        /*0066*/ 	.short	0x0290


	//----- nvinfo : EIATTR_PARAM_CBANK
	.align		4
        /*0068*/ 	.byte	0x04, 0x0a
        /*006a*/ 	.short	(.L_3381 - .L_3380)
	.align		4
.L_3380:
        /*006c*/ 	.word	index@(.nv.constant0._ZN2at6native18elementwise_kernelILi128ELi2EZNS0_22gpu_kernel_impl_nocastINS0_13BinaryFunctorIdddNS0_15binary_internal10DivFunctorIdEEEEEEvRNS_18TensorIteratorBaseERKT_EUliE_EEviT1_)
        /*0070*/ 	.short	0x0380
        /*0072*/ 	.short	0x0290


	//----- nvinfo : EIATTR_SW_WAR
	.align		4
.L_3381:
        /*0074*/ 	.byte	0x04, 0x36
        /*0076*/ 	.short	(.L_3383 - .L_3382)
.L_3382:
        /*0078*/ 	.word	0x00000008
.L_3383:


//--------------------- .nv.info._ZN2at6native27unrolled_elementwise_kernelINS0_13BinaryFunctorIdddNS0_15binary_internal10DivFunctorIdEEEESt5arrayIPcLm3EELi4E23TrivialOffsetCalculatorILi2EjESA_ILi1EjENS0_6memory15LoadWithoutCastENSD_16StoreWithoutCastEEEviT_T0_T2_T3_T4_T5_ --------------------------
	.section	.nv.info._ZN2at6native27unrolled_elementwise_kernelINS0_13BinaryFunctorIdddNS0_15binary_internal10DivFunctorIdEEEESt5arrayIPcLm3EELi4E23TrivialOffsetCalculatorILi2EjESA_ILi1EjENS0_6memory15LoadWithoutCastENSD_16StoreWithoutCastEEEviT_T0_T2_T3_T4_T5_,"",@"SHT_CUDA_INFO"
	.sectionflags	@""
	.align	4


	//----- nvinfo : EIATTR_CUDA_API_VERSION
	.align		4
        /*0000*/ 	.byte	0x04, 0x37
        /*0002*/ 	.short	(.L_3385 - .L_3384)
.L_3384:
        /*0004*/ 	.word	0x00000082


	//----- nvinfo : EIATTR_KPARAM_INFO
	.align		4
.L_3385:
        /*0008*/ 	.byte	0x04, 0x17
        /*000a*/ 	.short	(.L_3387 - .L_3386)
.L_3386:
        /*000c*/ 	.word	0x00000000
        /*0010*/ 	.short	0x0006
        /*0012*/ 	.short	0x0023
        /*0014*/ 	.byte	0x00, 0xf0, 0x05, 0x00


	//----- nvinfo : EIATTR_KPARAM_INFO
	.align		4
.L_3387:
        /*0018*/ 	.byte	0x04, 0x17
        /*001a*/ 	.short	(.L_3389 - .L_3388)
.L_3388:
        /*001c*/ 	.word	0x00000000
        /*0020*/ 	.short	0x0005
        /*0022*/ 	.short	0x0022
        /*0024*/ 	.byte	0x00, 0xf0, 0x05, 0x00


	//----- nvinfo : EIATTR_KPARAM_INFO
	.align		4
.L_3389:
        /*0028*/ 	.byte	0x04, 0x17
        /*002a*/ 	.short	(.L_3391 - .L_3390)
.L_3390:
        /*002c*/ 	.word	0x00000000
        /*0030*/ 	.short	0x0004
        /*0032*/ 	.short	0x0021
        /*0034*/ 	.byte	0x00, 0xf0, 0x05, 0x00


	//----- nvinfo : EIATTR_KPARAM_INFO
	.align		4
.L_3391:
        /*0038*/ 	.byte	0x04, 0x17
        /*003a*/ 	.short	(.L_3393 - .L_3392)
.L_3392:
        /*003c*/ 	.word	0x00000000
        /*0040*/ 	.short	0x0003
        /*0042*/ 	.short	0x0020
        /*0044*/ 	.byte	0x00, 0xf0, 0x05, 0x00


	//----- nvinfo : EIATTR_KPARAM_INFO
	.align		4
.L_3393:
        /*0048*/ 	.byte	0x04, 0x17
        /*004a*/ 	.short	(.L_3395 - .L_3394)
.L_3394:
        /*004c*/ 	.word	0x00000000
        /*0050*/ 	.short	0x0002
        /*0052*/ 	.short	0x0008
        /*0054*/ 	.byte	0x00, 0xf0, 0x61, 0x00


	//----- nvinfo : EIATTR_KPARAM_INFO
	.align		4
.L_3395:
        /*0058*/ 	.byte	0x04, 0x17
        /*005a*/ 	.short	(.L_3397 - .L_3396)
.L_3396:
        /*005c*/ 	.word	0x00000000
        /*0060*/ 	.short	0x0001
        /*0062*/ 	.short	0x0004
        /*0064*/ 	.byte	0x00, 0xf0, 0x05, 0x00


	//----- nvinfo : EIATTR_KPARAM_INFO
	.align		4
.L_3397:
        /*0068*/ 	.byte	0x04, 0x17
        /*006a*/ 	.short	(.L_3399 - .L_3398)
.L_3398:
        /*006c*/ 	.word	0x00000000
        /*0070*/ 	.short	0x0000
        /*0072*/ 	.short	0x0000
        /*0074*/ 	.byte	0x00, 0xf0, 0x11, 0x00


	//----- nvinfo : EIATTR_SPARSE_MMA_MASK
	.align		4
.L_3399:
        /*0078*/ 	.byte	0x03, 0x50
        /*007a*/ 	.short	0x0000


	//----- nvinfo : EIATTR_MAXREG_COUNT
	.align		4
        /*007c*/ 	.byte	0x03, 0x1b
        /*007e*/ 	.short	0x00ff


	//----- nvinfo : EIATTR_MERCURY_ISA_VERSION
	.align		4
        /*0080*/ 	.byte	0x03, 0x5f
        /*0082*/ 	.short	0x0101


	//----- nvinfo : EIATTR_VRC_CTA_INIT_COUNT
	.align		4
        /*0084*/ 	.byte	0x02, 0x4a
	.zero		1
	.zero		1


	//----- nvinfo : EIATTR_EXIT_INSTR_OFFSETS
	.align		4
        /*0088*/ 	.byte	0x04, 0x1c
        /*008a*/ 	.short	(.L_3401 - .L_3400)


	//   ....[0]....
.L_3400:
        /*008c*/ 	.word	0x00001190


	//   ....[1]....
        /*0090*/ 	.word	0x000011e0


	//----- nvinfo : EIATTR_MAX_THREADS
	.align		4
.L_3401:
        /*0094*/ 	.byte	0x04, 0x05
        /*0096*/ 	.short	(.L_3403 - .L_3402)
.L_3402:
        /*0098*/ 	.word	0x00000080
        /*009c*/ 	.word	0x00000001
        /*00a0*/ 	.word	0x00000001


	//----- nvinfo : EIATTR_CRS_STACK_SIZE
	.align		4
.L_3403:
        /*00a4*/ 	.byte	0x04, 0x1e
        /*00a6*/ 	.short	(.L_3405 - .L_3404)
.L_3404:
        /*00a8*/ 	.word	0x00000000


	//----- nvinfo : EIATTR_CBANK_PARAM_SIZE
	.align		4
.L_3405:
        /*00ac*/ 	.byte	0x03, 0x19
        /*00ae*/ 	.short	0x0024


	//----- nvinfo : EIATTR_PARAM_CBANK
	.align		4
        /*00b0*/ 	.byte	0x04, 0x0a
        /*00b2*/ 	.short	(.L_3407 - .L_3406)
	.align		4
.L_3406:
        /*00b4*/ 	.word	index@(.nv.constant0._ZN2at6native27unrolled_elementwise_kernelINS0_13BinaryFunctorIdddNS0_15binary_internal10DivFunctorIdEEEESt5arrayIPcLm3EELi4E23TrivialOffsetCalculatorILi2EjESA_ILi1EjENS0_6memory15LoadWithoutCastENSD_16StoreWithoutCastEEEviT_T0_T2_T3_T4_T5_)
        /*00b8*/ 	.short	0x0380
        /*00ba*/ 	.short	0x0024


	//----- nvinfo : EIATTR_SW_WAR
	.align		4
.L_3407:
        /*00bc*/ 	.byte	0x04, 0x36
        /*00be*/ 	.short	(.L_3409 - .L_3408)
.L_3408:
        /*00c0*/ 	.word	0x00000008
.L_3409:


//--------------------- .nv.info._ZN2at6native29vectorized_elementwise_kernelILi2ENS0_13BinaryFunctorIdddNS0_15binary_internal10DivFunctorIdEEEESt5arrayIPcLm3EEEEviT0_T1_ --------------------------
	.section	.nv.info._ZN2at6native29vectorized_elementwise_kernelILi2ENS0_13BinaryFunctorIdddNS0_15binary_internal10DivFunctorIdEEEESt5arrayIPcLm3EEEEviT0_T1_,"",@"SHT_CUDA_INFO"
	.sectionflags	@""
	.align	4


	//----- nvinfo : EIATTR_CUDA_API_VERSION
	.align		4
        /*0000*/ 	.byte	0x04, 0x37
        /*0002*/ 	.short	(.L_3411 - .L_3410)
.L_3410:
        /*0004*/ 	.word	0x00000082


	//----- nvinfo : EIATTR_KPARAM_INFO
	.align		4
.L_3411:
        /*0008*/ 	.byte	0x04, 0x17
        /*000a*/ 	.short	(.L_3413 - .L_3412)
.L_3412:
        /*000c*/ 	.word	0x00000000
        /*0010*/ 	.short	0x0002
        /*0012*/ 	.short	0x0008
        /*0014*/ 	.byte	0x00, 0xf0, 0x61, 0x00


	//----- nvinfo : EIATTR_KPARAM_INFO
	.align		4
.L_3413:
        /*0018*/ 	.byte	0x04, 0x17
        /*001a*/ 	.short	(.L_3415 - .L_3414)
.L_3414:
        /*001c*/ 	.word	0x00000000
        /*0020*/ 	.short	0x0001
        /*0022*/ 	.short	0x0004
        /*0024*/ 	.byte	0x00, 0xf0, 0x05, 0x00


	//----- nvinfo : EIATTR_KPARAM_INFO
	.align		4
.L_3415:
        /*0028*/ 	.byte	0x04, 0x17
        /*002a*/ 	.short	(.L_3417 - .L_3416)
.L_3416:
        /*002c*/ 	.word	0x00000000
        /*0030*/ 	.short	0x0000
        /*0032*/ 	.short	0x0000
        /*0034*/ 	.byte	0x00, 0xf0, 0x11, 0x00


	//----- nvinfo : EIATTR_SPARSE_MMA_MASK
	.align		4
.L_3417:
        /*0038*/ 	.byte	0x03, 0x50
        /*003a*/ 	.short	0x0000


	//----- nvinfo : EIATTR_MAXREG_COUNT
	.align		4
        /*003c*/ 	.byte	0x03, 0x1b
        /*003e*/ 	.short	0x00ff


	//----- nvinfo : EIATTR_MERCURY_ISA_VERSION
	.align		4
        /*0040*/ 	.byte	0x03, 0x5f
        /*0042*/ 	.short	0x0101


	//----- nvinfo : EIATTR_VRC_CTA_INIT_COUNT
	.align		4
        /*0044*/ 	.byte	0x02, 0x4a
	.zero		1
	.zero		1


	//----- nvinfo : EIATTR_EXIT_INSTR_OFFSETS
	.align		4
        /*0048*/ 	.byte	0x04, 0x1c
        /*004a*/ 	.short	(.L_3419 - .L_3418)


	//   ....[0]....
.L_3418:
        /*004c*/ 	.word	0x00002390


	//   ....[1]....
        /*0050*/ 	.word	0x000023e0


	//   ....[2]....
        /*0054*/ 	.word	0x00003f50


	//----- nvinfo : EIATTR_MAX_THREADS
	.align		4
.L_3419:
        /*0058*/ 	.byte	0x04, 0x05
        /*005a*/ 	.short	(.L_3421 - .L_3420)
.L_3420:
        /*005c*/ 	.word	0x00000080
        /*0060*/ 	.word	0x00000001
        /*0064*/ 	.word	0x00000001


	//----- nvinfo : EIATTR_CRS_STACK_SIZE
	.align		4
.L_3421:
        /*0068*/ 	.byte	0x04, 0x1e
        /*006a*/ 	.short	(.L_3423 - .L_3422)
.L_3422:
        /*006c*/ 	.word	0x00000000


	//----- nvinfo : EIATTR_CBANK_PARAM_SIZE
	.align		4
.L_3423:
        /*0070*/ 	.byte	0x03, 0x19
        /*0072*/ 	.short	0x0020


	//----- nvinfo : EIATTR_PARAM_CBANK
	.align		4
        /*0074*/ 	.byte	0x04, 0x0a
        /*0076*/ 	.short	(.L_3425 - .L_3424)
	.align		4
.L_3424:
        /*0078*/ 	.word	index@(.nv.constant0._ZN2at6native29vectorized_elementwise_kernelILi2ENS0_13BinaryFunctorIdddNS0_15binary_internal10DivFunctorIdEEEESt5arrayIPcLm3EEEEviT0_T1_)
        /*007c*/ 	.short	0x0380
        /*007e*/ 	.short	0x0020


	//----- nvinfo : EIATTR_SW_WAR
	.align		4
.L_3425:
        /*0080*/ 	.byte	0x04, 0x36
        /*0082*/ 	.short	(.L_3427 - .L_3426)
.L_3426:
        /*0084*/ 	.word	0x00000008
.L_3427:


//--------------------- .nv.info._ZN2at6native29vectorized_elementwise_kernelILi4ENS0_13BinaryFunctorIdddNS0_15binary_internal10DivFunctorIdEEEESt5arrayIPcLm3EEEEviT0_T1_ --------------------------
	.section	.nv.info._ZN2at6native29vectorized_elementwise_kernelILi4ENS0_13BinaryFunctorIdddNS0_15binary_internal10DivFunctorIdEEEESt5arrayIPcLm3EEEEviT0_T1_,"",@"SHT_CUDA_INFO"
	.sectionflags	@""
	.align	4


	//----- nvinfo : EIATTR_CUDA_API_VERSION
	.align		4
        /*0000*/ 	.byte	0x04, 0x37
        /*0002*/ 	.short	(.L_3429 - .L_3428)
.L_3428:
        /*0004*/ 	.word	0x00000082


	//----- nvinfo : EIATTR_KPARAM_INFO
	.align		4
.L_3429:
        /*0008*/ 	.byte	0x04, 0x17
        /*000a*/ 	.short	(.L_3431 - .L_3430)
.L_3430:
        /*000c*/ 	.word	0x00000000
        /*0010*/ 	.short	0x0002
        /*0012*/ 	.short	0x0008
        /*0014*/ 	.byte	0x00, 0xf0, 0x61, 0x00


	//----- nvinfo : EIATTR_KPARAM_INFO
	.align		4
.L_3431:
        /*0018*/ 	.byte	0x04, 0x17
        /*001a*/ 	.short	(.L_3433 - .L_3432)
.L_3432:
        /*001c*/ 	.word	0x00000000
        /*0020*/ 	.short	0x0001
        /*0022*/ 	.short	0x0004
        /*0024*/ 	.byte	0x00, 0xf0, 0x05, 0x00


	//----- nvinfo : EIATTR_KPARAM_INFO
	.align		4
.L_3433:
        /*0028*/ 	.byte	0x04, 0x17
        /*002a*/ 	.short	(.L_3435 - .L_3434)
.L_3434:
        /*002c*/ 	.word	0x00000000
        /*0030*/ 	.short	0x0000
        /*0032*/ 	.short	0x0000
        /*0034*/ 	.byte	0x00, 0xf0, 0x11, 0x00


	//----- nvinfo : EIATTR_SPARSE_MMA_MASK
	.align		4
.L_3435:
        /*0038*/ 	.byte	0x03, 0x50
        /*003a*/ 	.short	0x0000


	//----- nvinfo : EIATTR_MAXREG_COUNT
	.align		4
        /*003c*/ 	.byte	0x03, 0x1b
        /*003e*/ 	.short	0x00ff


	//----- nvinfo : EIATTR_MERCURY_ISA_VERSION
	.align		4
        /*0040*/ 	.byte	0x03, 0x5f
        /*0042*/ 	.short	0x0101


	//----- nvinfo : EIATTR_VRC_CTA_INIT_COUNT
	.align		4
        /*0044*/ 	.byte	0x02, 0x4a
	.zero		1
	.zero		1


	//----- nvinfo : EIATTR_EXIT_INSTR_OFFSETS
	.align		4
        /*0048*/ 	.byte	0x04, 0x1c
        /*004a*/ 	.short	(.L_3437 - .L_3436)


	//   ....[0]....
.L_3436:
        /*004c*/ 	.word	0x00002390


	//   ....[1]....
        /*0050*/ 	.word	0x000023e0


	//   ....[2]....
        /*0054*/ 	.word	0x00003ef0


	//----- nvinfo : EIATTR_MAX_THREADS
	.align		4
.L_3437:
        /*0058*/ 	.byte	0x04, 0x05
        /*005a*/ 	.short	(.L_3439 - .L_3438)
.L_3438:
        /*005c*/ 	.word	0x00000080
        /*0060*/ 	.word	0x00000001
        /*0064*/ 	.word	0x00000001


	//----- nvinfo : EIATTR_CRS_STACK_SIZE
	.align		4
.L_3439:
        /*0068*/ 	.byte	0x04, 0x1e
        /*006a*/ 	.short	(.L_3441 - .L_3440)
.L_3440:
        /*006c*/ 	.word	0x00000000


	//----- nvinfo : EIATTR_CBANK_PARAM_SIZE
	.align		4
.L_3441:
        /*0070*/ 	.byte	0x03, 0x19
        /*0072*/ 	.short	0x0020


	//----- nvinfo : EIATTR_PARAM_CBANK
	.align		4
        /*0074*/ 	.byte	0x04, 0x0a
        /*0076*/ 	.short	(.L_3443 - .L_3442)
	.align		4
.L_3442:
        /*0078*/ 	.word	index@(.nv.constant0._ZN2at6native29vectorized_elementwise_kernelILi4ENS0_13BinaryFunctorIdddNS0_15binary_internal10DivFunctorIdEEEESt5arrayIPcLm3EEEEviT0_T1_)
        /*007c*/ 	.short	0x0380
        /*007e*/ 	.short	0x0020


	//----- nvinfo : EIATTR_SW_WAR
	.align		4
.L_3443:
        /*0080*/ 	.byte	0x04, 0x36
        /*0082*/ 	.short	(.L_3445 - .L_3444)
.L_3444:
        /*0084*/ 	.word	0x00000008
.L_3445:


//--------------------- .nv.info._ZN2at6native29vectorized_elementwise_kernelILi8ENS0_13BinaryFunctorIdddNS0_15binary_internal10DivFunctorIdEEEESt5arrayIPcLm3EEEEviT0_T1_ --------------------------
	.section	.nv.info._ZN2at6native29vectorized_elementwise_kernelILi8ENS0_13BinaryFunctorIdddNS0_15binary_internal10DivFunctorIdEEEESt5arrayIPcLm3EEEEviT0_T1_,"",@"SHT_CUDA_INFO"
	.sectionflags	@""
	.align	4


	//----- nvinfo : EIATTR_CUDA_API_VERSION
	.align		4
        /*0000*/ 	.byte	0x04, 0x37
        /*0002*/ 	.short	(.L_3447 - .L_3446)
.L_3446:
        /*0004*/ 	.word	0x00000082


	//----- nvinfo : EIATTR_KPARAM_INFO
	.align		4
.L_3447:
        /*0008*/ 	.byte	0x04, 0x17
        /*000a*/ 	.short	(.L_3449 - .L_3448)
.L_3448:
        /*000c*/ 	.word	0x00000000
        /*0010*/ 	.short	0x0002
        /*0012*/ 	.short	0x0008
        /*0014*/ 	.byte	0x00, 0xf0, 0x61, 0x00


	//----- nvinfo : EIATTR_KPARAM_INFO
	.align		4
.L_3449:
        /*0018*/ 	.byte	0x04, 0x17
        /*001a*/ 	.short	(.L_3451 - .L_3450)
.L_3450:
        /*001c*/ 	.word	0x00000000
        /*0020*/ 	.short	0x0001
        /*0022*/ 	.short	0x0004
        /*0024*/ 	.byte	0x00, 0xf0, 0x05, 0x00


	//----- nvinfo : EIATTR_KPARAM_INFO
	.align		4
.L_3451:
        /*0028*/ 	.byte	0x04, 0x17
        /*002a*/ 	.short	(.L_3453 - .L_3452)
.L_3452:
        /*002c*/ 	.word	0x00000000
        /*0030*/ 	.short	0x0000
        /*0032*/ 	.short	0x0000
        /*0034*/ 	.byte	0x00, 0xf0, 0x11, 0x00


	//----- nvinfo : EIATTR_SPARSE_MMA_MASK
	.align		4
.L_3453:
        /*0038*/ 	.byte	0x03, 0x50
        /*003a*/ 	.short	0x0000


	//----- nvinfo : EIATTR_MAXREG_COUNT
	.align		4
        /*003c*/ 	.byte	0x03, 0x1b
        /*003e*/ 	.short	0x00ff


	//----- nvinfo : EIATTR_MERCURY_ISA_VERSION
	.align		4
        /*0040*/ 	.byte	0x03, 0x5f
        /*0042*/ 	.short	0x0101


	//----- nvinfo : EIATTR_VRC_CTA_INIT_COUNT
	.align		4
        /*0044*/ 	.byte	0x02, 0x4a
	.zero		1
	.zero		1


	//----- nvinfo : EIATTR_EXIT_INSTR_OFFSETS
	.align		4
        /*0048*/ 	.byte	0x04, 0x1c
        /*004a*/ 	.short	(.L_3455 - .L_3454)


	//   ....[0]....
.L_3454:
        /*004c*/ 	.word	0x00000010


	//----- nvinfo : EIATTR_MAX_THREADS
	.align		4
.L_3455:
        /*0050*/ 	.byte	0x04, 0x05
        /*0052*/ 	.short	(.L_3457 - .L_3456)
.L_3456:
        /*0054*/ 	.word	0x00000080
        /*0058*/ 	.word	0x00000001
        /*005c*/ 	.word	0x00000001


	//----- nvinfo : EIATTR_CBANK_PARAM_SIZE
	.align		4
.L_3457:
        /*0060*/ 	.byte	0x03, 0x19
        /*0062*/ 	.short	0x0020


	//----- nvinfo : EIATTR_PARAM_CBANK
	.align		4
        /*0064*/ 	.byte	0x04, 0x0a
        /*0066*/ 	.short	(.L_3459 - .L_3458)
	.align		4
.L_3458:
        /*0068*/ 	.word	index@(.nv.constant0._ZN2at6native29vectorized_elementwise_kernelILi8ENS0_13BinaryFunctorIdddNS0_15binary_internal10DivFunctorIdEEEESt5arrayIPcLm3EEEEviT0_T1_)
        /*006c*/ 	.short	0x0380
        /*006e*/ 	.short	0x0020


	//----- nvinfo : EIATTR_SW_WAR
	.align		4
.L_3459:
        /*0070*/ 	.byte	0x04, 0x36
        /*0072*/ 	.short	(.L_3461 - .L_3460)
.L_3460:
        /*0074*/ 	.word	0x00000008
.L_3461:


//--------------------- .nv.info._ZN2at6native18elementwise_kernelILi128ELi4EZNS0_15gpu_kernel_implINS0_13BUnaryFunctorIdddNS0_15binary_internal10DivFunctorIdEEEEEEvRNS_18TensorIteratorBaseERKT_EUliE_EEviT1_ --------------------------
	.section	.nv.info._ZN2at6native18elementwise_kernelILi128ELi4EZNS0_15gpu_kernel_implINS0_13BUnaryFunctorIdddNS0_15binary_internal10DivFunctorIdEEEEEEvRNS_18TensorIteratorBaseERKT_EUliE_EEviT1_,"",@"SHT_CUDA_INFO"
	.sectionflags	@""
	.align	4


	//----- nvinfo : EIATTR_CUDA_API_VERSION
	.align		4
        /*0000*/ 	.byte	0x04, 0x37
        /*0002*/ 	.short	(.L_3463 - .L_3462)
.L_3462:
        /*0004*/ 	.word	0x00000082


	//----- nvinfo : EIATTR_KPARAM_INFO
	.align		4
.L_3463:
        /*0008*/ 	.byte	0x04, 0x17
        /*000a*/ 	.short	(.L_3465 - .L_3464)
.L_3464:
        /*000c*/ 	.word	0x00000000
        /*0010*/ 	.short	0x0001
        /*0012*/ 	.short	0x0008
        /*0014*/ 	.byte	0x00, 0xf0, 0xa1, 0x08


	//----- nvinfo : EIATTR_KPARAM_INFO
	.align		4
.L_3465:
        /*0018*/ 	.byte	0x04, 0x17
        /*001a*/ 	.short	(.L_3467 - .L_3466)
.L_3466:
        /*001c*/ 	.word	0x00000000
        /*0020*/ 	.short	0x0000
        /*0022*/ 	.short	0x0000
        /*0024*/ 	.byte	0x00, 0xf0, 0x11, 0x00


	//----- nvinfo : EIATTR_SPARSE_MMA_MASK
	.align		4
.L_3467:
        /*0028*/ 	.byte	0x03, 0x50
        /*002a*/ 	.short	0x0000


	//----- nvinfo : EIATTR_MAXREG_COUNT
	.align		4
        /*002c*/ 	.byte	0x03, 0x1b
        /*002e*/ 	.short	0x0080


	//----- nvinfo : EIATTR_EXTERNS
	.align		4
        /*0030*/ 	.byte	0x04, 0x0f
        /*0032*/ 	.short	(.L_3469 - .L_3468)


	//   ....[0]....
	.align		4
.L_3468:
        /*0034*/ 	.word	index@(__assertfail)


	//----- nvinfo : EIATTR_MERCURY_ISA_VERSION
	.align		4
.L_3469:
        /*0038*/ 	.byte	0x03, 0x5f
        /*003a*/ 	.short	0x0101


	//----- nvinfo : EIATTR_VRC_CTA_INIT_COUNT
	.align		4
        /*003c*/ 	.byte	0x02, 0x4a
	.zero		1
	.zero		1


	//----- nvinfo : EIATTR_SYSCALL_OFFSETS
	.align		4
        /*0040*/ 	.byte	0x04, 0x46
        /*0042*/ 	.short	(.L_3471 - .L_3470)


	//   ....[0]....
.L_3470:
        /*0044*/ 	.word	0x000021a0


	//   ....[1]....
        /*0048*/ 	.word	0x00003780


	//   ....[2]....
        /*004c*/ 	.word	0x00005b10


	//   ....[3]....
        /*0050*/ 	.word	0x00006dd0


	//   ....[4]....
        /*0054*/ 	.word	0x00009390


	//   ....[5]....
        /*0058*/ 	.word	0x0000a650


	//   ....[6]....
        /*005c*/ 	.word	0x0000cc20


	//   ....[7]....
        /*0060*/ 	.word	0x0000deb0


	//----- nvinfo : EIATTR_EXIT_INSTR_OFFSETS
	.align		4
.L_3471:
        /*0064*/ 	.byte	0x04, 0x1c
        /*0066*/ 	.short	(.L_3473 - .L_3472)


	//   ....[0]....
.L_3472:
        /*0068*/ 	.word	0x0000aab0


	//   ....[1]....
        /*006c*/ 	.word	0x0000d080


	//   ....[2]....
        /*0070*/ 	.word	0x0000d0c0


	//   ....[3]....
        /*0074*/ 	.word	0x0000d150


	//   ....[4]....
        /*0078*/ 	.word	0x0000d180


	//   ....[5]....
        /*007c*/ 	.word	0x0000d1b0


	//   ....[6]....
        /*0080*/ 	.word	0x0000d2c0


	//   ....[7]....
        /*0084*/ 	.word	0x0000d380


	//   ....[8]....
        /*0088*/ 	.word	0x0000d4a0


	//   ....[9]....
        /*008c*/ 	.word	0x0000d570


	//   ....[10]....
        /*0090*/ 	.word	0x0000d590


	//   ....[11]....
        /*0094*/ 	.word	0x0000d660


	//   ....[12]....
        /*0098*/ 	.word	0x0000d850


	//   ....[13]....
        /*009c*/ 	.word	0x0000da40


	//   ....[14]....
        /*00a0*/ 	.word	0x0000dc20


	//   ....[15]....
        /*00a4*/ 	.word	0x0000dc50


	//   ....[16]....
        /*00a8*/ 	.word	0x0000dc80


	//   ....[17]....
        /*00ac*/ 	.word	0x0000dd20


	//   ....[18]....
        /*00b0*/ 	.word	0x0000dd50


	//   ....[19]....
        /*00b4*/ 	.word	0x0000dec0


	//   ....[20]....
        /*00b8*/ 	.word	0x0000e050


	//   ....[21]....
        /*00bc*/ 	.word	0x0000e210


	//   ....[22]....
        /*00c0*/ 	.word	0x0000e2d0


	//----- nvinfo : EIATTR_MAX_THREADS
	.align		4
.L_3473:
        /*00c4*/ 	.byte	0x04, 0x05
        /*00c6*/ 	.short	(.L_3475 - .L_3474)
.L_3474:
        /*00c8*/ 	.word	0x00000080
        /*00cc*/ 	.word	0x00000001
        /*00d0*/ 	.word	0x00000001


	//----- nvinfo : EIATTR_CRS_STACK_SIZE
	.align		4
.L_3475:
        /*00d4*/ 	.byte	0x04, 0x1e
        /*00d6*/ 	.short	(.L_3477 - .L_3476)
.L_3476:
        /*00d8*/ 	.word	0x00000000


	//----- nvinfo : EIATTR_CBANK_PARAM_SIZE
	.align		4
.L_3477:
        /*00dc*/ 	.byte	0x03, 0x19
        /*00de*/ 	.short	0x0230


	//----- nvinfo : EIATTR_PARAM_CBANK
	.align		4
        /*00e0*/ 	.byte	0x04, 0x0a
        /*00e2*/ 	.short	(.L_3479 - .L_3478)
	.align		4
.L_3478:
        /*00e4*/ 	.word	index@(.nv.constant0._ZN2at6native18elementwise_kernelILi128ELi4EZNS0_15gpu_kernel_implINS0_13BUnaryFunctorIdddNS0_15binary_internal10DivFunctorIdEEEEEEvRNS_18TensorIteratorBaseERKT_EUliE_EEviT1_)
        /*00e8*/ 	.short	0x0380
        /*00ea*/ 	.short	0x0230


	//----- nvinfo : EIATTR_SW_WAR
	.align		4
.L_3479:
        /*00ec*/ 	.byte	0x04, 0x36
        /*00ee*/ 	.short	(.L_3481 - .L_3480)
.L_3480:
        /*00f0*/ 	.word	0x00000008
.L_3481:


//--------------------- .nv.info._ZN2at6native27unrolled_elementwise_kernelINS0_13BUnaryFunctorIdddNS0_15binary_internal10DivFunctorIdEEEESt5arrayIPcLm2EELi4E23TrivialOffsetCalculatorILi1EjESB_NS0_6memory12LoadWithCastILi1EEENSC_13StoreWithCastILi1EEEEEviT_T0_T2_T3_T4_T5_ --------------------------
	.section	.nv.info._ZN2at6native27unrolled_elementwise_kernelINS0_13BUnaryFunctorIdddNS0_15binary_internal10DivFunctorIdEEEESt5arrayIPcLm2EELi4E23TrivialOffsetCalculatorILi1EjESB_NS0_6memory12LoadWithCastILi1EEENSC_13StoreWithCastILi1EEEEEviT_T0_T2_T3_T4_T5_,"",@"SHT_CUDA_INFO"
	.sectionflags	@""
	.align	4


	//----- nvinfo : EIATTR_CUDA_API_VERSION
	.align		4
        /*0000*/ 	.byte	0x04, 0x37
        /*0002*/ 	.short	(.L_3483 - .L_3482)
.L_3482:
        /*0004*/ 	.word	0x00000082


	//----- nvinfo : EIATTR_KPARAM_INFO
	.align		4
.L_3483:
        /*0008*/ 	.byte	0x04, 0x17
        /*000a*/ 	.short	(.L_3485 - .L_3484)
.L_3484:
        /*000c*/ 	.word	0x00000000
        /*0010*/ 	.short	0x0006
        /*0012*/ 	.short	0x0034
        /*0014*/ 	.byte	0x00, 0xf0, 0x21, 0x00


	//----- nvinfo : EIATTR_KPARAM_INFO
	.align		4
.L_3485:
        /*0018*/ 	.byte	0x04, 0x17
        /*001a*/ 	.short	(.L_3487 - .L_3486)
.L_3486:
        /*001c*/ 	.word	0x00000000
        /*0020*/ 	.short	0x0005
        /*0022*/ 	.short	0x002c
        /*0024*/ 	.byte	0x00, 0xf0, 0x21, 0x00


	//----- nvinfo : EIATTR_KPARAM_INFO
	.align		4
.L_3487:
        /*0028*/ 	.byte	0x04, 0x17
        /*002a*/ 	.short	(.L_3489 - .L_3488)
.L_3488:
        /*002c*/ 	.word	0x00000000
        /*0030*/ 	.short	0x0004
        /*0032*/ 	.short	0x0029
        /*0034*/ 	.byte	0x00, 0xf0, 0x05, 0x00


	//----- nvinfo : EIATTR_KPARAM_INFO
	.align		4
.L_3489:
        /*0038*/ 	.byte	0x04, 0x17
        /*003a*/ 	.short	(.L_3491 - .L_3490)
.L_3490:
        /*003c*/ 	.word	0x00000000
        /*0040*/ 	.short	0x0003
        /*0042*/ 	.short	0x0028
        /*0044*/ 	.byte	0x00, 0xf0, 0x05, 0x00


	//----- nvinfo : EIATTR_KPARAM_INFO
	.align		4
.L_3491:
        /*0048*/ 	.byte	0x04, 0x17
        /*004a*/ 	.short	(.L_3493 - .L_3492)
.L_3492:
        /*004c*/ 	.word	0x00000000
        /*0050*/ 	.short	0x0002
        /*0052*/ 	.short	0x0018
        /*0054*/ 	.byte	0x00, 0xf0, 0x41, 0x00


	//----- nvinfo : EIATTR_KPARAM_INFO
	.align		4
.L_3493:
        /*0058*/ 	.byte	0x04, 0x17
        /*005a*/ 	.short	(.L_3495 - .L_3494)
.L_3494:
        /*005c*/ 	.word	0x00000000
        /*0060*/ 	.short	0x0001
        /*0062*/ 	.short	0x0008
        /*0064*/ 	.byte	0x00, 0xf0, 0x41, 0x00


	//----- nvinfo : EIATTR_KPARAM_INFO
	.align		4
.L_3495:
        /*0068*/ 	.byte	0x04, 0x17
        /*006a*/ 	.short	(.L_3497 - .L_3496)
.L_3496:
        /*006c*/ 	.word	0x00000000
        /*0070*/ 	.short	0x0000
        /*0072*/ 	.short	0x0000
        /*0074*/ 	.byte	0x00, 0xf0, 0x11, 0x00


	//----- nvinfo : EIATTR_SPARSE_MMA_MASK
	.align		4
.L_3497:
        /*0078*/ 	.byte	0x03, 0x50
        /*007a*/ 	.short	0x0000


	//----- nvinfo : EIATTR_MAXREG_COUNT
	.align		4
        /*007c*/ 	.byte	0x03, 0x1b
        /*007e*/ 	.short	0x00ff


	//----- nvinfo : EIATTR_EXTERNS
	.align		4
        /*0080*/ 	.byte	0x04, 0x0f
        /*0082*/ 	.short	(.L_3499 - .L_3498)


	//   ....[0]....
	.align		4
.L_3498:
        /*0084*/ 	.word	index@(__assertfail)


	//----- nvinfo : EIATTR_MERCURY_ISA_VERSION
	.align		4
.L_3499:
        /*0088*/ 	.byte	0x03, 0x5f
        /*008a*/ 	.short	0x0101


	//----- nvinfo : EIATTR_VRC_CTA_INIT_COUNT
	.align		4
        /*008c*/ 	.byte	0x02, 0x4a
	.zero		1
	.zero		1


	//----- nvinfo : EIATTR_SYSCALL_OFFSETS
	.align		4
        /*0090*/ 	.byte	0x04, 0x46
        /*0092*/ 	.short	(.L_3501 - .L_3500)


	//   ....[0]....
.L_3500:
        /*0094*/ 	.word	0x00000e90


	//   ....[1]....
        /*0098*/ 	.word	0x00001ed0


	//   ....[2]....
        /*009c*/ 	.word	0x00002e50


	//   ....[3]....
        /*00a0*/ 	.word	0x00003da0


	//   ....[4]....
        /*00a4*/ 	.word	0x00005e40


	//   ....[5]....
        /*00a8*/ 	.word	0x00007020


	//   ....[6]....
        /*00ac*/ 	.word	0x000083e0


	//   ....[7]....
        /*00b0*/ 	.word	0x000097a0


	//----- nvinfo : EIATTR_EXIT_INSTR_OFFSETS
	.align		4
.L_3501:
        /*00b4*/ 	.byte	0x04, 0x1c
        /*00b6*/ 	.short	(.L_3503 - .L_3502)


	//   ....[0]....
.L_3502:
        /*00b8*/ 	.word	0x00008830


	//   ....[1]....
        /*00bc*/ 	.word	0x00008970


	//   ....[2]....
        /*00c0*/ 	.word	0x000089b0


	//   ....[3]....
        /*00c4*/ 	.word	0x00008a40


	//   ....[4]....
        /*00c8*/ 	.word	0x00008a70


	//   ....[5]....
        /*00cc*/ 	.word	0x00008aa0


	//   ....[6]....
        /*00d0*/ 	.word	0x00008bb0


	//   ....[7]....
        /*00d4*/ 	.word	0x00008c70


	//   ....[8]....
        /*00d8*/ 	.word	0x00008d90


	//   ....[9]....
        /*00dc*/ 	.word	0x00008e60


	//   ....[10]....
        /*00e0*/ 	.word	0x00008e80


	//   ....[11]....
        /*00e4*/ 	.word	0x00008f50


	//   ....[12]....
        /*00e8*/ 	.word	0x00009140


	//   ....[13]....
        /*00ec*/ 	.word	0x00009330


	//   ....[14]....
        /*00f0*/ 	.word	0x00009510


	//   ....[15]....
        /*00f4*/ 	.word	0x00009540


	//   ....[16]....
        /*00f8*/ 	.word	0x00009570


	//   ....[17]....
        /*00fc*/ 	.word	0x00009610


	//   ....[18]....
        /*0100*/ 	.word	0x00009640


	//   ....[19]....
        /*0104*/ 	.word	0x000097b0


	//   ....[20]....
        /*0108*/ 	.word	0x00009940


	//   ....[21]....
        /*010c*/ 	.word	0x00009b00


	//   ....[22]....
        /*0110*/ 	.word	0x00009bc0


	//----- nvinfo : EIATTR_MAX_THREADS
	.align		4
.L_3503:
        /*0114*/ 	.byte	0x04, 0x05
        /*0116*/ 	.short	(.L_3505 - .L_3504)
.L_3504:
        /*0118*/ 	.word	0x00000080
        /*011c*/ 	.word	0x00000001
        /*0120*/ 	.word	0x00000001


	//----- nvinfo : EIATTR_CRS_STACK_SIZE
	.align		4
.L_3505:
        /*0124*/ 	.byte	0x04, 0x1e
        /*0126*/ 	.short	(.L_3507 - .L_3506)
.L_3506:
        /*0128*/ 	.word	0x00000000


	//----- nvinfo : EIATTR_CBANK_PARAM_SIZE
	.align		4
.L_3507:
        /*012c*/ 	.byte	0x03, 0x19
        /*012e*/ 	.short	0x003c


	//----- nvinfo : EIATTR_PARAM_CBANK
	.align		4
        /*0130*/ 	.byte	0x04, 0x0a
        /*0132*/ 	.short	(.L_3509 - .L_3508)
	.align		4
.L_3508:
        /*0134*/ 	.word	index@(.nv.constant0._ZN2at6native27unrolled_elementwise_kernelINS0_13BUnaryFunctorIdddNS0_15binary_internal10DivFunctorIdEEEESt5arrayIPcLm2EELi4E23TrivialOffsetCalculatorILi1EjESB_NS0_6memory12LoadWithCastILi1EEENSC_13StoreWithCastILi1EEEEEviT_T0_T2_T3_T4_T5_)
        /*0138*/ 	.short	0x0380
        /*013a*/ 	.short	0x003c


	//----- nvinfo : EIATTR_SW_WAR
	.align		4
.L_3509:
        /*013c*/ 	.byte	0x04, 0x36
        /*013e*/ 	.short	(.L_3511 - .L_3510)
.L_3510:
        /*0140*/ 	.word	0x00000008
.L_3511:


//--------------------- .nv.info._ZN2at6native18elementwise_kernelILi128ELi2EZNS0_22gpu_kernel_impl_nocastINS0_13BUnaryFunctorIdddNS0_15binary_internal10DivFunctorIdEEEEEEvRNS_18TensorIteratorBaseERKT_EUliE_EEviT1_ --------------------------
	.section	.nv.info._ZN2at6native18elementwise_kernelILi128ELi2EZNS0_22gpu_kernel_impl_nocastINS0_13BUnaryFunctorIdddNS0_15binary_internal10DivFunctorIdEEEEEEvRNS_18TensorIteratorBaseERKT_EUliE_EEviT1_,"",@"SHT_CUDA_INFO"
	.sectionflags	@""
	.align	4


	//----- nvinfo : EIATTR_CUDA_API_VERSION
	.align		4
        /*0000*/ 	.byte	0x04, 0x37
        /*0002*/ 	.short	(.L_3513 - .L_3512)
.L_3512:
        /*0004*/ 	.word	0x00000082


	//----- nvinfo : EIATTR_KPARAM_INFO
	.align		4
.L_3513:
        /*0008*/ 	.byte	0x04, 0x17
        /*000a*/ 	.short	(.L_3515 - .L_3514)
.L_3514:
        /*000c*/ 	.word	0x00000000
        /*0010*/ 	.short	0x0001
        /*0012*/ 	.short	0x0008
        /*0014*/ 	.byte	0x00, 0xf0, 0x81, 0x08


	//----- nvinfo : EIATTR_KPARAM_INFO
	.align		4
.L_3515:
        /*0018*/ 	.byte	0x04, 0x17
        /*001a*/ 	.short	(.L_3517 - .L_3516)
.L_3516:
        /*001c*/ 	.word	0x00000000
        /*0020*/ 	.short	0x0000
        /*0022*/ 	.short	0x0000
        /*0024*/ 	.byte	0x00, 0xf0, 0x11, 0x00


	//----- nvinfo : EIATTR_SPARSE_MMA_MASK
	.align		4
.L_3517:
        /*0028*/ 	.byte	0x03, 0x50
        /*002a*/ 	.short	0x0000


	//----- nvinfo : EIATTR_MAXREG_COUNT
	.align		4
        /*002c*/ 	.byte	0x03, 0x1b
        /*002e*/ 	.short	0x0080


	//----- nvinfo : EIATTR_MERCURY_ISA_VERSION
	.align		4
        /*0030*/ 	.byte	0x03, 0x5f
        /*0032*/ 	.short	0x0101


	//----- nvinfo : EIATTR_VRC_CTA_INIT_COUNT
	.align		4
        /*0034*/ 	.byte	0x02, 0x4a
	.zero		1
	.zero		1


	//----- nvinfo : EIATTR_EXIT_INSTR_OFFSETS
	.align		4
        /*0038*/ 	.byte	0x04, 0x1c
        /*003a*/ 	.short	(.L_3519 - .L_3518)


	//   ....[0]....
.L_3518:
        /*003c*/ 	.word	0x00000470


	//   ....[1]....
        /*0040*/ 	.word	0x000007c0


	//   ....[2]....
        /*0044*/ 	.word	0x00001eb0


	//   ....[3]....
        /*0048*/ 	.word	0x000034f0


	//----- nvinfo : EIATTR_MAX_THREADS
	.align		4
.L_3519:
        /*004c*/ 	.byte	0x04, 0x05
        /*004e*/ 	.short	(.L_3521 - .L_3520)
.L_3520:
        /*0050*/ 	.word	0x00000080
        /*0054*/ 	.word	0x00000001
        /*0058*/ 	.word	0x00000001


	//----- nvinfo : EIATTR_CRS_STACK_SIZE
	.align		4
.L_3521:
        /*005c*/ 	.byte	0x04, 0x1e
        /*005e*/ 	.short	(.L_3523 - .L_3522)
.L_3522:
        /*0060*/ 	.word	0x00000000


	//----- nvinfo : EIATTR_CBANK_PARAM_SIZE
	.align		4
.L_3523:
        /*0064*/ 	.byte	0x03, 0x19
        /*0066*/ 	.short	0x0228


	//----- nvinfo : EIATTR_PARAM_CBANK
	.align		4
        /*0068*/ 	.byte	0x04, 0x0a
        /*006a*/ 	.short	(.L_3525 - .L_3524)
	.align		4
.L_3524:
        /*006c*/ 	.word	index@(.nv.constant0._ZN2at6native18elementwise_kernelILi128ELi2EZNS0_22gpu_kernel_impl_nocastINS0_13BUnaryFunctorIdddNS0_15binary_internal10DivFunctorIdEEEEEEvRNS_18TensorIteratorBaseERKT_EUliE_EEviT1_)
        /*0070*/ 	.short	0x0380
        /*0072*/ 	.short	0x0228


	//----- nvinfo : EIATTR_SW_WAR
	.align		4
.L_3525:
        /*0074*/ 	.byte	0x04, 0x36
        /*0076*/ 	.short	(.L_3527 - .L_3526)
.L_3526:
        /*0078*/ 	.word	0x00000008
.L_3527:


//--------------------- .nv.info._ZN2at6native27unrolled_elementwise_kernelINS0_13BUnaryFunctorIdddNS0_15binary_internal10DivFunctorIdEEEESt5arrayIPcLm2EELi4E23TrivialOffsetCalculatorILi1EjESB_NS0_6memory15LoadWithoutCastENSC_16StoreWithoutCastEEEviT_T0_T2_T3_T4_T5_ --------------------------
	.section	.nv.info._ZN2at6native27unrolled_elementwise_kernelINS0_13BUnaryFunctorIdddNS0_15binary_internal10DivFunctorIdEEEESt5arrayIPcLm2EELi4E23TrivialOffsetCalculatorILi1EjESB_NS0_6memory15LoadWithoutCastENSC_16StoreWithoutCastEEEviT_T0_T2_T3_T4_T5_,"",@"SHT_CUDA_INFO"
	.sectionflags	@""
	.align	4


	//----- nvinfo : EIATTR_CUDA_API_VERSION
	.align		4
        /*0000*/ 	.byte	0x04, 0x37
        /*0002*/ 	.short	(.L_3529 - .L_3528)
.L_3528:
        /*0004*/ 	.word	0x00000082


	//----- nvinfo : EIATTR_KPARAM_INFO
	.align		4
.L_3529:
        /*0008*/ 	.byte	0x04, 0x17
        /*000a*/ 	.short	(.L_3531 - .L_3530)
.L_3530:
        /*000c*/ 	.word	0x00000000
        /*0010*/ 	.short	0x0006
        /*0012*/ 	.short	0x002b
        /*0014*/ 	.byte	0x00, 0xf0, 0x05, 0x00


	//----- nvinfo : EIATTR_KPARAM_INFO
	.align		4
.L_3531:
        /*0018*/ 	.byte	0x04, 0x17
        /*001a*/ 	.short	(.L_3533 - .L_3532)
.L_3532:
        /*001c*/ 	.word	0x00000000
        /*0020*/ 	.short	0x0005
        /*0022*/ 	.short	0x002a
        /*0024*/ 	.byte	0x00, 0xf0, 0x05, 0x00


	//----- nvinfo : EIATTR_KPARAM_INFO
	.align		4
.L_3533:
        /*0028*/ 	.byte	0x04, 0x17
        /*002a*/ 	.short	(.L_3535 - .L_3534)
.L_3534:
        /*002c*/ 	.word	0x00000000
        /*0030*/ 	.short	0x0004
        /*0032*/ 	.short	0x0029
        /*0034*/ 	.byte	0x00, 0xf0, 0x05, 0x00


	//----- nvinfo : EIATTR_KPARAM_INFO
	.align		4
.L_3535:
        /*0038*/ 	.byte	0x04, 0x17
        /*003a*/ 	.short	(.L_3537 - .L_3536)
.L_3536:
        /*003c*/ 	.word	0x00000000
        /*0040*/ 	.short	0x0003
        /*0042*/ 	.short	0x0028
        /*0044*/ 	.byte	0x00, 0xf0, 0x05, 0x00


	//----- nvinfo : EIATTR_KPARAM_INFO
	.align		4
.L_3537:
        /*0048*/ 	.byte	0x04, 0x17
        /*004a*/ 	.short	(.L_3539 - .L_3538)
.L_3538:
        /*004c*/ 	.word	0x00000000
        /*0050*/ 	.short	0x0002
        /*0052*/ 	.short	0x0018
        /*0054*/ 	.byte	0x00, 0xf0, 0x41, 0x00


	//----- nvinfo : EIATTR_KPARAM_INFO
	.align		4
.L_3539:
        /*0058*/ 	.byte	0x04, 0x17
        /*005a*/ 	.short	(.L_3541 - .L_3540)
.L_3540:
        /*005c*/ 	.word	0x00000000
        /*0060*/ 	.short	0x0001
        /*0062*/ 	.short	0x0008
        /*0064*/ 	.byte	0x00, 0xf0, 0x41, 0x00


	//----- nvinfo : EIATTR_KPARAM_INFO
	.align		4
.L_3541:
        /*0068*/ 	.byte	0x04, 0x17
        /*006a*/ 	.short	(.L_3543 - .L_3542)
.L_3542:
        /*006c*/ 	.word	0x00000000
        /*0070*/ 	.short	0x0000
        /*0072*/ 	.short	0x0000
        /*0074*/ 	.byte	0x00, 0xf0, 0x11, 0x00


	//----- nvinfo : EIATTR_SPARSE_MMA_MASK
	.align		4
.L_3543:
        /*0078*/ 	.byte	0x03, 0x50
        /*007a*/ 	.short	0x0000


	//----- nvinfo : EIATTR_MAXREG_COUNT
	.align		4
        /*007c*/ 	.byte	0x03, 0x1b
        /*007e*/ 	.short	0x00ff


	//----- nvinfo : EIATTR_MERCURY_ISA_VERSION
	.align		4
        /*0080*/ 	.byte	0x03, 0x5f
        /*0082*/ 	.short	0x0101


	//----- nvinfo : EIATTR_VRC_CTA_INIT_COUNT
	.align		4
        /*0084*/ 	.byte	0x02, 0x4a
	.zero		1
	.zero		1


	//----- nvinfo : EIATTR_EXIT_INSTR_OFFSETS
	.align		4
        /*0088*/ 	.byte	0x04, 0x1c
        /*008a*/ 	.short	(.L_3545 - .L_3544)


	//   ....[0]....
.L_3544:
        /*008c*/ 	.word	0x000010a0


	//   ....[1]....
        /*0090*/ 	.word	0x000010f0


	//----- nvinfo : EIATTR_MAX_THREADS
	.align		4
.L_3545:
        /*0094*/ 	.byte	0x04, 0x05
        /*0096*/ 	.short	(.L_3547 - .L_3546)
.L_3546:
        /*0098*/ 	.word	0x00000080
        /*009c*/ 	.word	0x00000001
        /*00a0*/ 	.word	0x00000001


	//----- nvinfo : EIATTR_CRS_STACK_SIZE
	.align		4
.L_3547:
        /*00a4*/ 	.byte	0x04, 0x1e
        /*00a6*/ 	.short	(.L_3549 - .L_3548)
.L_3548:
        /*00a8*/ 	.word	0x00000000


	//----- nvinfo : EIATTR_CBANK_PARAM_SIZE
	.align		4
.L_3549:
        /*00ac*/ 	.byte	0x03, 0x19
        /*00ae*/ 	.short	0x002c


	//----- nvinfo : EIATTR_PARAM_CBANK
	.align		4
        /*00b0*/ 	.byte	0x04, 0x0a
        /*00b2*/ 	.short	(.L_3551 - .L_3550)
	.align		4
.L_3550:
        /*00b4*/ 	.word	index@(.nv.constant0._ZN2at6native27unrolled_elementwise_kernelINS0_13BUnaryFunctorIdddNS0_15binary_internal10DivFunctorIdEEEESt5arrayIPcLm2EELi4E23TrivialOffsetCalculatorILi1EjESB_NS0_6memory15LoadWithoutCastENSC_16StoreWithoutCastEEEviT_T0_T2_T3_T4_T5_)
        /*00b8*/ 	.short	0x0380
        /*00ba*/ 	.short	0x002c


	//----- nvinfo : EIATTR_SW_WAR
	.align		4
.L_3551:
        /*00bc*/ 	.byte	0x04, 0x36
        /*00be*/ 	.short	(.L_3553 - .L_3552)
.L_3552:
        /*00c0*/ 	.word	0x00000008
.L_3553:


//--------------------- .nv.info._ZN2at6native29vectorized_elementwise_kernelILi2ENS0_13BUnaryFunctorIdddNS0_15binary_internal10DivFunctorIdEEEESt5arrayIPcLm2EEEEviT0_T1_ --------------------------
	.section	.nv.info._ZN2at6native29vectorized_elementwise_kernelILi2ENS0_13BUnaryFunctorIdddNS0_15binary_internal10DivFunctorIdEEEESt5arrayIPcLm2EEEEviT0_T1_,"",@"SHT_CUDA_INFO"
	.sectionflags	@""
	.align	4


	//----- nvinfo : EIATTR_CUDA_API_VERSION
	.align		4
        /*0000*/ 	.byte	0x04, 0x37
        /*0002*/ 	.short	(.L_3555 - .L_3554)
.L_3554:
        /*0004*/ 	.word	0x00000082


	//----- nvinfo : EIATTR_KPARAM_INFO
	.align		4
.L_3555:
        /*0008*/ 	.byte	0x04, 0x17
        /*000a*/ 	.short	(.L_3557 - .L_3556)
.L_3556:
        /*000c*/ 	.word	0x00000000
        /*0010*/ 	.short	0x0002
        /*0012*/ 	.short	0x0018
        /*0014*/ 	.byte	0x00, 0xf0, 0x41, 0x00


	//----- nvinfo : EIATTR_KPARAM_INFO
	.align		4
.L_3557:
        /*0018*/ 	.byte	0x04, 0x17
        /*001a*/ 	.short	(.L_3559 - .L_3558)
.L_3558:
        /*001c*/ 	.word	0x00000000
        /*0020*/ 	.short	0x0001
        /*0022*/ 	.short	0x0008
        /*0024*/ 	.byte	0x00, 0xf0, 0x41, 0x00


	//----- nvinfo : EIATTR_KPARAM_INFO
	.align		4
.L_3559:
        /*0028*/ 	.byte	0x04, 0x17
        /*002a*/ 	.short	(.L_3561 - .L_3560)
.L_3560:
        /*002c*/ 	.word	0x00000000
        /*0030*/ 	.short	0x0000
        /*0032*/ 	.short	0x0000
        /*0034*/ 	.byte	0x00, 0xf0, 0x11, 0x00


	//----- nvinfo : EIATTR_SPARSE_MMA_MASK
	.align		4
.L_3561:
        /*0038*/ 	.byte	0x03, 0x50
        /*003a*/ 	.short	0x0000


	//----- nvinfo : EIATTR_MAXREG_COUNT
	.align		4
        /*003c*/ 	.byte	0x03, 0x1b
        /*003e*/ 	.short	0x00ff


	//----- nvinfo : EIATTR_MERCURY_ISA_VERSION
	.align		4
        /*0040*/ 	.byte	0x03, 0x5f
        /*0042*/ 	.short	0x0101


	//----- nvinfo : EIATTR_VRC_CTA_INIT_COUNT
	.align		4
        /*0044*/ 	.byte	0x02, 0x4a
	.zero		1
	.zero		1


	//----- nvinfo : EIATTR_EXIT_INSTR_OFFSETS
	.align		4
        /*0048*/ 	.byte	0x04, 0x1c
        /*004a*/ 	.short	(.L_3563 - .L_3562)


	//   ....[0]....
.L_3562:
        /*004c*/ 	.word	0x00002180


	//   ....[1]....
        /*0050*/ 	.word	0x000021d0


	//   ....[2]....
        /*0054*/ 	.word	0x00003cd0


	//----- nvinfo : EIATTR_MAX_THREADS
	.align		4
.L_3563:
        /*0058*/ 	.byte	0x04, 0x05
        /*005a*/ 	.short	(.L_3565 - .L_3564)
.L_3564:
        /*005c*/ 	.word	0x00000080
        /*0060*/ 	.word	0x00000001
        /*0064*/ 	.word	0x00000001


	//----- nvinfo : EIATTR_CRS_STACK_SIZE
	.align		4
.L_3565:
        /*0068*/ 	.byte	0x04, 0x1e
        /*006a*/ 	.short	(.L_3567 - .L_3566)
.L_3566:
        /*006c*/ 	.word	0x00000000


	//----- nvinfo : EIATTR_CBANK_PARAM_SIZE
	.align		4
.L_3567:
        /*0070*/ 	.byte	0x03, 0x19
        /*0072*/ 	.short	0x0028


	//----- nvinfo : EIATTR_PARAM_CBANK
	.align		4
        /*0074*/ 	.byte	0x04, 0x0a
        /*0076*/ 	.short	(.L_3569 - .L_3568)
	.align		4
.L_3568:
        /*0078*/ 	.word	index@(.nv.constant0._ZN2at6native29vectorized_elementwise_kernelILi2ENS0_13BUnaryFunctorIdddNS0_15binary_internal10DivFunctorIdEEEESt5arrayIPcLm2EEEEviT0_T1_)
        /*007c*/ 	.short	0x0380
        /*007e*/ 	.short	0x0028


	//----- nvinfo : EIATTR_SW_WAR
	.align		4
.L_3569:
        /*0080*/ 	.byte	0x04, 0x36
        /*0082*/ 	.short	(.L_3571 - .L_3570)
.L_3570:
        /*0084*/ 	.word	0x00000008
.L_3571:


//--------------------- .nv.info._ZN2at6native29vectorized_elementwise_kernelILi4ENS0_13BUnaryFunctorIdddNS0_15binary_internal10DivFunctorIdEEEESt5arrayIPcLm2EEEEviT0_T1_ --------------------------
	.section	.nv.info._ZN2at6native29vectorized_elementwise_kernelILi4ENS0_13BUnaryFunctorIdddNS0_15binary_internal10DivFunctorIdEEEESt5arrayIPcLm2EEEEviT0_T1_,"",@"SHT_CUDA_INFO"
	.sectionflags	@""
	.align	4


	//----- nvinfo : EIATTR_CUDA_API_VERSION
	.align		4
        /*0000*/ 	.byte	0x04, 0x37
        /*0002*/ 	.short	(.L_3573 - .L_3572)
.L_3572:
        /*0004*/ 	.word	0x00000082


	//----- nvinfo : EIATTR_KPARAM_INFO
	.align		4
.L_3573:
        /*0008*/ 	.byte	0x04, 0x17
        /*000a*/ 	.short	(.L_3575 - .L_3574)
.L_3574:
        /*000c*/ 	.word	0x00000000
        /*0010*/ 	.short	0x0002
        /*0012*/ 	.short	0x0018
        /*0014*/ 	.byte	0x00, 0xf0, 0x41, 0x00


	//----- nvinfo : EIATTR_KPARAM_INFO
	.align		4
.L_3575:
        /*0018*/ 	.byte	0x04, 0x17
        /*001a*/ 	.short	(.L_3577 - .L_3576)
.L_3576:
        /*001c*/ 	.word	0x00000000
        /*0020*/ 	.short	0x0001
        /*0022*/ 	.short	0x0008
        /*0024*/ 	.byte	0x00, 0xf0, 0x41, 0x00


	//----- nvinfo : EIATTR_KPARAM_INFO
	.align		4
.L_3577:
        /*0028*/ 	.byte	0x04, 0x17
        /*002a*/ 	.short	(.L_3579 - .L_3578)
.L_3578:
        /*002c*/ 	.word	0x00000000
        /*0030*/ 	.short	0x0000
        /*0032*/ 	.short	0x0000
        /*0034*/ 	.byte	0x00, 0xf0, 0x11, 0x00


	//----- nvinfo : EIATTR_SPARSE_MMA_MASK
	.align		4
.L_3579:
        /*0038*/ 	.byte	0x03, 0x50
        /*003a*/ 	.short	0x0000


	//----- nvinfo : EIATTR_MAXREG_COUNT
	.align		4
        /*003c*/ 	.byte	0x03, 0x1b
        /*003e*/ 	.short	0x00ff


	//----- nvinfo : EIATTR_MERCURY_ISA_VERSION
	.align		4
        /*0040*/ 	.byte	0x03, 0x5f
        /*0042*/ 	.short	0x0101


	//----- nvinfo : EIATTR_VRC_CTA_INIT_COUNT
	.align		4
        /*0044*/ 	.byte	0x02, 0x4a
	.zero		1
	.zero		1


	//----- nvinfo : EIATTR_EXIT_INSTR_OFFSETS
	.align		4
        /*0048*/ 	.byte	0x04, 0x1c
        /*004a*/ 	.short	(.L_3581 - .L_3580)


	//   ....[0]....
.L_3580:
        /*004c*/ 	.word	0x00002180


	//   ....[1]....
        /*0050*/ 	.word	0x000021d0


	//   ....[2]....
        /*0054*/ 	.word	0x00003c90


	//----- nvinfo : EIATTR_MAX_THREADS
	.align		4
.L_3581:
        /*0058*/ 	.byte	0x04, 0x05
        /*005a*/ 	.short	(.L_3583 - .L_3582)
.L_3582:
        /*005c*/ 	.word	0x00000080
        /*0060*/ 	.word	0x00000001
        /*0064*/ 	.word	0x00000001


	//----- nvinfo : EIATTR_CRS_STACK_SIZE
	.align		4
.L_3583:
        /*0068*/ 	.byte	0x04, 0x1e
        /*006a*/ 	.short	(.L_3585 - .L_3584)
.L_3584:
        /*006c*/ 	.word	0x00000000


	//----- nvinfo : EIATTR_CBANK_PARAM_SIZE
	.align		4
.L_3585:
        /*0070*/ 	.byte	0x03, 0x19
        /*0072*/ 	.short	0x0028


	//----- nvinfo : EIATTR_PARAM_CBANK
	.align		4
        /*0074*/ 	.byte	0x04, 0x0a
        /*0076*/ 	.short	(.L_3587 - .L_3586)
	.align		4
.L_3586:
        /*0078*/ 	.word	index@(.nv.constant0._ZN2at6native29vectorized_elementwise_kernelILi4ENS0_13BUnaryFunctorIdddNS0_15binary_internal10DivFunctorIdEEEESt5arrayIPcLm2EEEEviT0_T1_)
        /*007c*/ 	.short	0x0380
        /*007e*/ 	.short	0x0028


	//----- nvinfo : EIATTR_SW_WAR
	.align		4
.L_3587:
        /*0080*/ 	.byte	0x04, 0x36
        /*0082*/ 	.short	(.L_3589 - .L_3588)
.L_3588:
        /*0084*/ 	.word	0x00000008
.L_3589:


//--------------------- .nv.info._ZN2at6native29vectorized_elementwise_kernelILi8ENS0_13BUnaryFunctorIdddNS0_15binary_internal10DivFunctorIdEEEESt5arrayIPcLm2EEEEviT0_T1_ --------------------------
	.section	.nv.info._ZN2at6native29vectorized_elementwise_kernelILi8ENS0_13BUnaryFunctorIdddNS0_15binary_internal10DivFunctorIdEEEESt5arrayIPcLm2EEEEviT0_T1_,"",@"SHT_CUDA_INFO"
	.sectionflags	@""
	.align	4


	//----- nvinfo : EIATTR_CUDA_API_VERSION
	.align		4
        /*0000*/ 	.byte	0x04, 0x37
        /*0002*/ 	.short	(.L_3591 - .L_3590)
.L_3590:
        /*0004*/ 	.word	0x00000082


	//----- nvinfo : EIATTR_KPARAM_INFO
	.align		4
.L_3591:
        /*0008*/ 	.byte	0x04, 0x17
        /*000a*/ 	.short	(.L_3593 - .L_3592)
.L_3592:
        /*000c*/ 	.word	0x00000000
        /*0010*/ 	.short	0x0002
        /*0012*/ 	.short	0x0018
        /*0014*/ 	.byte	0x00, 0xf0, 0x41, 0x00


	//----- nvinfo : EIATTR_KPARAM_INFO
	.align		4
.L_3593:
        /*0018*/ 	.byte	0x04, 0x17
        /*001a*/ 	.short	(.L_3595 - .L_3594)
.L_3594:
        /*001c*/ 	.word	0x00000000
        /*0020*/ 	.short	0x0001
        /*0022*/ 	.short	0x0008
        /*0024*/ 	.byte	0x00, 0xf0, 0x41, 0x00


	//----- nvinfo : EIATTR_KPARAM_INFO
	.align		4
.L_3595:
        /*0028*/ 	.byte	0x04, 0x17
        /*002a*/ 	.short	(.L_3597 - .L_3596)
.L_3596:
        /*002c*/ 	.word	0x00000000
        /*0030*/ 	.short	0x0000
        /*0032*/ 	.short	0x0000
        /*0034*/ 	.byte	0x00, 0xf0, 0x11, 0x00


	//----- nvinfo : EIATTR_SPARSE_MMA_MASK
	.align		4
.L_3597:
        /*0038*/ 	.byte	0x03, 0x50
        /*003a*/ 	.short	0x0000


	//----- nvinfo : EIATTR_MAXREG_COUNT
	.align		4
        /*003c*/ 	.byte	0x03, 0x1b
        /*003e*/ 	.short	0x00ff


	//----- nvinfo : EIATTR_MERCURY_ISA_VERSION
	.align		4
        /*0040*/ 	.byte	0x03, 0x5f
        /*0042*/ 	.short	0x0101


	//----- nvinfo : EIATTR_VRC_CTA_INIT_COUNT
	.align		4
        /*0044*/ 	.byte	0x02, 0x4a
	.zero		1
	.zero		1


	//----- nvinfo : EIATTR_EXIT_INSTR_OFFSETS
	.align		4
        /*0048*/ 	.byte	0x04, 0x1c
        /*004a*/ 	.short	(.L_3599 - .L_3598)


	//   ....[0]....
.L_3598:
        /*004c*/ 	.word	0x00000010


	//----- nvinfo : EIATTR_MAX_THREADS
	.align		4
.L_3599:
        /*0050*/ 	.byte	0x04, 0x05
        /*0052*/ 	.short	(.L_3601 - .L_3600)
.L_3600:
        /*0054*/ 	.word	0x00000080
        /*0058*/ 	.word	0x00000001
        /*005c*/ 	.word	0x00000001


	//----- nvinfo : EIATTR_CBANK_PARAM_SIZE
	.align		4
.L_3601:
        /*0060*/ 	.byte	0x03, 0x19
        /*0062*/ 	.short	0x0028


	//----- nvinfo : EIATTR_PARAM_CBANK
	.align		4
        /*0064*/ 	.byte	0x04, 0x0a
        /*0066*/ 	.short	(.L_3603 - .L_3602)
	.align		4
.L_3602:
        /*0068*/ 	.word	index@(.nv.constant0._ZN2at6native29vectorized_elementwise_kernelILi8ENS0_13BUnaryFunctorIdddNS0_15binary_internal10DivFunctorIdEEEESt5arrayIPcLm2EEEEviT0_T1_)
        /*006c*/ 	.short	0x0380
        /*006e*/ 	.short	0x0028


	//----- nvinfo : EIATTR_SW_WAR
	.align		4
.L_3603:
        /*0070*/ 	.byte	0x04, 0x36
        /*0072*/ 	.short	(.L_3605 - .L_3604)
.L_3604:
        /*0074*/ 	.word	0x00000008
.L_3605:


//--------------------- .nv.info._ZN2at6native18elementwise_kernelILi128ELi4EZNS0_15gpu_kernel_implINS0_13AUnaryFunctorIdddNS0_15binary_internal10DivFunctorIdEEEEEEvRNS_18TensorIteratorBaseERKT_EUliE_EEviT1_ --------------------------
	.section	.nv.info._ZN2at6native18elementwise_kernelILi128ELi4EZNS0_15gpu_kernel_implINS0_13AUnaryFunctorIdddNS0_15binary_internal10DivFunctorIdEEEEEEvRNS_18TensorIteratorBaseERKT_EUliE_EEviT1_,"",@"SHT_CUDA_INFO"
	.sectionflags	@""
	.align	4


	//----- nvinfo : EIATTR_CUDA_API_VERSION
	.align		4
        /*0000*/ 	.byte	0x04, 0x37
        /*0002*/ 	.short	(.L_3607 - .L_3606)
.L_3606:
        /*0004*/ 	.word	0x00000082


	//----- nvinfo : EIATTR_KPARAM_INFO
	.align		4
.L_3607:
        /*0008*/ 	.byte	0x04, 0x17
        /*000a*/ 	.short	(.L_3609 - .L_3608)
.L_3608:
        /*000c*/ 	.word	0x00000000
        /*0010*/ 	.short	0x0001
        /*0012*/ 	.short	0x0008
        /*0014*/ 	.byte	0x00, 0xf0, 0xa1, 0x08


	//----- nvinfo : EIATTR_KPARAM_INFO
	.align		4
.L_3609:
        /*0018*/ 	.byte	0x04, 0x17
        /*001a*/ 	.short	(.L_3611 - .L_3610)
.L_3610:
        /*001c*/ 	.word	0x00000000
        /*0020*/ 	.short	0x0000
        /*0022*/ 	.short	0x0000
        /*0024*/ 	.byte	0x00, 0xf0, 0x11, 0x00


	//----- nvinfo : EIATTR_SPARSE_MMA_MASK
	.align		4
.L_3611:
        /*0028*/ 	.byte	0x03, 0x50
        /*002a*/ 	.short	0x0000


	//----- nvinfo : EIATTR_MAXREG_COUNT
	.align		4
        /*002c*/ 	.byte	0x03, 0x1b
        /*002e*/ 	.short	0x0080


	//----- nvinfo : EIATTR_EXTERNS
	.align		4
        /*0030*/ 	.byte	0x04, 0x0f
        /*0032*/ 	.short	(.L_3613 - .L_3612)


	//   ....[0]....
	.align		4
.L_3612:
        /*0034*/ 	.word	index@(__assertfail)


	//----- nvinfo : EIATTR_MERCURY_ISA_VERSION
	.align		4
.L_3613:
        /*0038*/ 	.byte	0x03, 0x5f
        /*003a*/ 	.short	0x0101


	//----- nvinfo : EIATTR_VRC_CTA_INIT_COUNT
	.align		4
        /*003c*/ 	.byte	0x02, 0x4a
	.zero		1
	.zero		1


	//----- nvinfo : EIATTR_SYSCALL_OFFSETS
	.align		4
        /*0040*/ 	.byte	0x04, 0x46
        /*0042*/ 	.short	(.L_3615 - .L_3614)


	//   ....[0]....
.L_3614:
        /*0044*/ 	.word	0x00002190


	//   ....[1]....
        /*0048*/ 	.word	0x00003740


	//   ....[2]....
        /*004c*/ 	.word	0x00005ad0


	//   ....[3]....
        /*0050*/ 	.word	0x00006d80


	//   ....[4]....
        /*0054*/ 	.word	0x00009340


	//   ....[5]....
        /*0058*/ 	.word	0x0000a5f0


	//   ....[6]....
        /*005c*/ 	.word	0x0000cbc0


	//   ....[7]....
        /*0060*/ 	.word	0x0000de50


	//----- nvinfo : EIATTR_EXIT_INSTR_OFFSETS
	.align		4
.L_3615:
        /*0064*/ 	.byte	0x04, 0x1c
        /*0066*/ 	.short	(.L_3617 - .L_3616)


	//   ....[0]....
.L_3616:
        /*0068*/ 	.word	0x0000aa50


	//   ....[1]....
        /*006c*/ 	.word	0x0000d020


	//   ....[2]....
        /*0070*/ 	.word	0x0000d060


	//   ....[3]....
        /*0074*/ 	.word	0x0000d0f0


	//   ....[4]....
        /*0078*/ 	.word	0x0000d120


	//   ....[5]....
        /*007c*/ 	.word	0x0000d150


	//   ....[6]....
        /*0080*/ 	.word	0x0000d260


	//   ....[7]....
        /*0084*/ 	.word	0x0000d320


	//   ....[8]....
        /*0088*/ 	.word	0x0000d440


	//   ....[9]....
        /*008c*/ 	.word	0x0000d510


	//   ....[10]....
        /*0090*/ 	.word	0x0000d530


	//   ....[11]....
        /*0094*/ 	.word	0x0000d600


	//   ....[12]....
        /*0098*/ 	.word	0x0000d7f0


	//   ....[13]....
        /*009c*/ 	.word	0x0000d9e0


	//   ....[14]....
        /*00a0*/ 	.word	0x0000dbc0


	//   ....[15]....
        /*00a4*/ 	.word	0x0000dbf0


	//   ....[16]....
        /*00a8*/ 	.word	0x0000dc20


	//   ....[17]....
        /*00ac*/ 	.word	0x0000dcc0


	//   ....[18]....
        /*00b0*/ 	.word	0x0000dcf0


	//   ....[19]....
        /*00b4*/ 	.word	0x0000de60


	//   ....[20]....
        /*00b8*/ 	.word	0x0000dff0


	//   ....[21]....
        /*00bc*/ 	.word	0x0000e1b0


	//   ....[22]....
        /*00c0*/ 	.word	0x0000e270


	//----- nvinfo : EIATTR_MAX_THREADS
	.align		4
.L_3617:
        /*00c4*/ 	.byte	0x04, 0x05
        /*00c6*/ 	.short	(.L_3619 - .L_3618)
.L_3618:
        /*00c8*/ 	.word	0x00000080
        /*00cc*/ 	.word	0x00000001
        /*00d0*/ 	.word	0x00000001


	//----- nvinfo : EIATTR_CRS_STACK_SIZE
	.align		4
.L_3619:
        /*00d4*/ 	.byte	0x04, 0x1e
        /*00d6*/ 	.short	(.L_3621 - .L_3620)
.L_3620:
        /*00d8*/ 	.word	0x00000000


	//----- nvinfo : EIATTR_CBANK_PARAM_SIZE
	.align		4
.L_3621:
        /*00dc*/ 	.byte	0x03, 0x19
        /*00de*/ 	.short	0x0230


	//----- nvinfo : EIATTR_PARAM_CBANK
	.align		4
        /*00e0*/ 	.byte	0x04, 0x0a
        /*00e2*/ 	.short	(.L_3623 - .L_3622)
	.align		4
.L_3622:
        /*00e4*/ 	.word	index@(.nv.constant0._ZN2at6native18elementwise_kernelILi128ELi4EZNS0_15gpu_kernel_implINS0_13AUnaryFunctorIdddNS0_15binary_internal10DivFunctorIdEEEEEEvRNS_18TensorIteratorBaseERKT_EUliE_EEviT1_)
        /*00e8*/ 	.short	0x0380
        /*00ea*/ 	.short	0x0230


	//----- nvinfo : EIATTR_SW_WAR
	.align		4
.L_3623:
        /*00ec*/ 	.byte	0x04, 0x36
        /*00ee*/ 	.short	(.L_3625 - .L_3624)
.L_3624:
        /*00f0*/ 	.word	0x00000008
.L_3625:


//--------------------- .nv.info._ZN2at6native27unrolled_elementwise_kernelINS0_13AUnaryFunctorIdddNS0_15binary_internal10DivFunctorIdEEEESt5arrayIPcLm2EELi4E23TrivialOffsetCalculatorILi1EjESB_NS0_6memory12LoadWithCastILi1EEENSC_13StoreWithCastILi1EEEEEviT_T0_T2_T3_T4_T5_ --------------------------
	.section	.nv.info._ZN2at6native27unrolled_elementwise_kernelINS0_13AUnaryFunctorIdddNS0_15binary_internal10DivFunctorIdEEEESt5arrayIPcLm2EELi4E23TrivialOffsetCalculatorILi1EjESB_NS0_6memory12LoadWithCastILi1EEENSC_13StoreWithCastILi1EEEEEviT_T0_T2_T3_T4_T5_,"",@"SHT_CUDA_INFO"
	.sectionflags	@""
	.align	4


	//----- nvinfo : EIATTR_CUDA_API_VERSION
	.align		4
        /*0000*/ 	.byte	0x04, 0x37
        /*0002*/ 	.short	(.L_3627 - .L_3626)
.L_3626:
        /*0004*/ 	.word	0x00000082


	//----- nvinfo : EIATTR_KPARAM_INFO
	.align		4
.L_3627:
        /*0008*/ 	.byte	0x04, 0x17
        /*000a*/ 	.short	(.L_3629 - .L_3628)
.L_3628:
        /*000c*/ 	.word	0x00000000
        /*0010*/ 	.short	0x0006
        /*0012*/ 	.short	0x0034
        /*0014*/ 	.byte	0x00, 0xf0, 0x21, 0x00


	//----- nvinfo : EIATTR_KPARAM_INFO
	.align		4
.L_3629:
        /*0018*/ 	.byte	0x04, 0x17
        /*001a*/ 	.short	(.L_3631 - .L_3630)
.L_3630:
        /*001c*/ 	.word	0x00000000
        /*0020*/ 	.short	0x0005
        /*0022*/ 	.short	0x002c
        /*0024*/ 	.byte	0x00, 0xf0, 0x21, 0x00


	//----- nvinfo : EIATTR_KPARAM_INFO
	.align		4
.L_3631:
        /*0028*/ 	.byte	0x04, 0x17
        /*002a*/ 	.short	(.L_3633 - .L_3632)
.L_3632:
        /*002c*/ 	.word	0x00000000
        /*0030*/ 	.short	0x0004
        /*0032*/ 	.short	0x0029
        /*0034*/ 	.byte	0x00, 0xf0, 0x05, 0x00


	//----- nvinfo : EIATTR_KPARAM_INFO
	.align		4
.L_3633:
        /*0038*/ 	.byte	0x04, 0x17
        /*003a*/ 	.short	(.L_3635 - .L_3634)
.L_3634:
        /*003c*/ 	.word	0x00000000
        /*0040*/ 	.short	0x0003
        /*0042*/ 	.short	0x0028
        /*0044*/ 	.byte	0x00, 0xf0, 0x05, 0x00


	//----- nvinfo : EIATTR_KPARAM_INFO
	.align		4
.L_3635:
        /*0048*/ 	.byte	0x04, 0x17
        /*004a*/ 	.short	(.L_3637 - .L_3636)
.L_3636:
        /*004c*/ 	.word	0x00000000
        /*0050*/ 	.short	0x0002
        /*0052*/ 	.short	0x0018
        /*0054*/ 	.byte	0x00, 0xf0, 0x41, 0x00


	//----- nvinfo : EIATTR_KPARAM_INFO
	.align		4
.L_3637:
        /*0058*/ 	.byte	0x04, 0x17
        /*005a*/ 	.short	(.L_3639 - .L_3638)
.L_3638:
        /*005c*/ 	.word	0x00000000
        /*0060*/ 	.short	0x0001
        /*0062*/ 	.short	0x0008
        /*0064*/ 	.byte	0x00, 0xf0, 0x41, 0x00


	//----- nvinfo : EIATTR_KPARAM_INFO
	.align		4
.L_3639:
        /*0068*/ 	.byte	0x04, 0x17
        /*006a*/ 	.short	(.L_3641 - .L_3640)
.L_3640:
        /*006c*/ 	.word	0x00000000
        /*0070*/ 	.short	0x0000
        /*0072*/ 	.short	0x0000
        /*0074*/ 	.byte	0x00, 0xf0, 0x11, 0x00


	//----- nvinfo : EIATTR_SPARSE_MMA_MASK
	.align		4
.L_3641:
        /*0078*/ 	.byte	0x03, 0x50
        /*007a*/ 	.short	0x0000


	//----- nvinfo : EIATTR_MAXREG_COUNT
	.align		4
        /*007c*/ 	.byte	0x03, 0x1b
        /*007e*/ 	.short	0x00ff


	//----- nvinfo : EIATTR_EXTERNS
	.align		4
        /*0080*/ 	.byte	0x04, 0x0f
        /*0082*/ 	.short	(.L_3643 - .L_3642)


	//   ....[0]....
	.align		4
.L_3642:
        /*0084*/ 	.word	index@(__assertfail)


	//----- nvinfo : EIATTR_MERCURY_ISA_VERSION
	.align		4
.L_3643:
        /*0088*/ 	.byte	0x03, 0x5f
        /*008a*/ 	.short	0x0101


	//----- nvinfo : EIATTR_VRC_CTA_INIT_COUNT
	.align		4
        /*008c*/ 	.byte	0x02, 0x4a
	.zero		1
	.zero		1


	//----- nvinfo : EIATTR_SYSCALL_OFFSETS
	.align		4
        /*0090*/ 	.byte	0x04, 0x46
        /*0092*/ 	.short	(.L_3645 - .L_3644)


	//   ....[0]....
.L_3644:
        /*0094*/ 	.word	0x00000e90


	//   ....[1]....
        /*0098*/ 	.word	0x00001ed0


	//   ....[2]....
        /*009c*/ 	.word	0x00002e50


	//   ....[3]....
        /*00a0*/ 	.word	0x00003da0


	//   ....[4]....
        /*00a4*/ 	.word	0x00005e30


	//   ....[5]....
        /*00a8*/ 	.word	0x00007010


	//   ....[6]....
        /*00ac*/ 	.word	0x000083d0


	//   ....[7]....
        /*00b0*/ 	.word	0x00009790


	//----- nvinfo : EIATTR_EXIT_INSTR_OFFSETS
	.align		4
.L_3645:
        /*00b4*/ 	.byte	0x04, 0x1c
        /*00b6*/ 	.short	(.L_3647 - .L_3646)


	//   ....[0]....
.L_3646:
        /*00b8*/ 	.word	0x00008820


	//   ....[1]....
        /*00bc*/ 	.word	0x00008960


	//   ....[2]....
        /*00c0*/ 	.word	0x000089a0


	//   ....[3]....
        /*00c4*/ 	.word	0x00008a30


	//   ....[4]....
        /*00c8*/ 	.word	0x00008a60


	//   ....[5]....
        /*00cc*/ 	.word	0x00008a90


	//   ....[6]....
        /*00d0*/ 	.word	0x00008ba0


	//   ....[7]....
        /*00d4*/ 	.word	0x00008c60


	//   ....[8]....
        /*00d8*/ 	.word	0x00008d80


	//   ....[9]....
        /*00dc*/ 	.word	0x00008e50


	//   ....[10]....
        /*00e0*/ 	.word	0x00008e70


	//   ....[11]....
        /*00e4*/ 	.word	0x00008f40


	//   ....[12]....
        /*00e8*/ 	.word	0x00009130


	//   ....[13]....
        /*00ec*/ 	.word	0x00009320


	//   ....[14]....
        /*00f0*/ 	.word	0x00009500


	//   ....[15]....
        /*00f4*/ 	.word	0x00009530


	//   ....[16]....
        /*00f8*/ 	.word	0x00009560


	//   ....[17]....
        /*00fc*/ 	.word	0x00009600


	//   ....[18]....
        /*0100*/ 	.word	0x00009630


	//   ....[19]....
        /*0104*/ 	.word	0x000097a0


	//   ....[20]....
        /*0108*/ 	.word	0x00009930


	//   ....[21]....
        /*010c*/ 	.word	0x00009af0


	//   ....[22]....
        /*0110*/ 	.word	0x00009bb0


	//----- nvinfo : EIATTR_MAX_THREADS
	.align		4
.L_3647:
        /*0114*/ 	.byte	0x04, 0x05
        /*0116*/ 	.short	(.L_3649 - .L_3648)
.L_3648:
        /*0118*/ 	.word	0x00000080
        /*011c*/ 	.word	0x00000001
        /*0120*/ 	.word	0x00000001


	//----- nvinfo : EIATTR_CRS_STACK_SIZE
	.align		4
.L_3649:
        /*0124*/ 	.byte	0x04, 0x1e
        /*0126*/ 	.short	(.L_3651 - .L_3650)
.L_3650:
        /*0128*/ 	.word	0x00000000


	//----- nvinfo : EIATTR_CBANK_PARAM_SIZE
	.align		4
.L_3651:
        /*012c*/ 	.byte	0x03, 0x19
        /*012e*/ 	.short	0x003c


	//----- nvinfo : EIATTR_PARAM_CBANK
	.align		4
        /*0130*/ 	.byte	0x04, 0x0a
        /*0132*/ 	.short	(.L_3653 - .L_3652)
	.align		4
.L_3652:
        /*0134*/ 	.word	index@(.nv.constant0._ZN2at6native27unrolled_elementwise_kernelINS0_13AUnaryFunctorIdddNS0_15binary_internal10DivFunctorIdEEEESt5arrayIPcLm2EELi4E23TrivialOffsetCalculatorILi1EjESB_NS0_6memory12LoadWithCastILi1EEENSC_13StoreWithCastILi1EEEEEviT_T0_T2_T3_T4_T5_)
        /*0138*/ 	.short	0x0380
        /*013a*/ 	.short	0x003c


	//----- nvinfo : EIATTR_SW_WAR
	.align		4
.L_3653:
        /*013c*/ 	.byte	0x04, 0x36
        /*013e*/ 	.short	(.L_3655 - .L_3654)
.L_3654:
        /*0140*/ 	.word	0x00000008
.L_3655:


//--------------------- .nv.info._ZN2at6native18elementwise_kernelILi128ELi2EZNS0_22gpu_kernel_impl_nocastINS0_13AUnaryFunctorIdddNS0_15binary_internal10DivFunctorIdEEEEEEvRNS_18TensorIteratorBaseERKT_EUliE_EEviT1_ --------------------------
	.section	.nv.info._ZN2at6native18elementwise_kernelILi128ELi2EZNS0_22gpu_kernel_impl_nocastINS0_13AUnaryFunctorIdddNS0_15binary_internal10DivFunctorIdEEEEEEvRNS_18TensorIteratorBaseERKT_EUliE_EEviT1_,"",@"SHT_CUDA_INFO"
	.sectionflags	@""
	.align	4


	//----- nvinfo : EIATTR_CUDA_API_VERSION
	.align		4
        /*0000*/ 	.byte	0x04, 0x37
        /*0002*/ 	.short	(.L_3657 - .L_3656)
.L_3656:
        /*0004*/ 	.word	0x00000082


	//----- nvinfo : EIATTR_KPARAM_INFO
	.align		4
.L_3657:
        /*0008*/ 	.byte	0x04, 0x17
        /*000a*/ 	.short	(.L_3659 - .L_3658)
.L_3658:
        /*000c*/ 	.word	0x00000000
        /*0010*/ 	.short	0x0001
        /*0012*/ 	.short	0x0008
        /*0014*/ 	.byte	0x00, 0xf0, 0x81, 0x08


	//----- nvinfo : EIATTR_KPARAM_INFO
	.align		4
.L_3659:
        /*0018*/ 	.byte	0x04, 0x17
        /*001a*/ 	.short	(.L_3661 - .L_3660)
.L_3660:
        /*001c*/ 	.word	0x00000000
        /*0020*/ 	.short	0x0000
        /*0022*/ 	.short	0x0000
        /*0024*/ 	.byte	0x00, 0xf0, 0x11, 0x00


	//----- nvinfo : EIATTR_SPARSE_MMA_MASK
	.align		4
.L_3661:
        /*0028*/ 	.byte	0x03, 0x50
        /*002a*/ 	.short	0x0000


	//----- nvinfo : EIATTR_MAXREG_COUNT
	.align		4
        /*002c*/ 	.byte	0x03, 0x1b
        /*002e*/ 	.short	0x0080


	//----- nvinfo : EIATTR_MERCURY_ISA_VERSION
	.align		4
        /*0030*/ 	.byte	0x03, 0x5f
        /*0032*/ 	.short	0x0101


	//----- nvinfo : EIATTR_VRC_CTA_INIT_COUNT
	.align		4
        /*0034*/ 	.byte	0x02, 0x4a
	.zero		1
	.zero		1


	//----- nvinfo : EIATTR_EXIT_INSTR_OFFSETS
	.align		4
        /*0038*/ 	.byte	0x04, 0x1c
        /*003a*/ 	.short	(.L_3663 - .L_3662)


	//   ....[0]....
.L_3662:
        /*003c*/ 	.word	0x00000460


	//   ....[1]....
        /*0040*/ 	.word	0x000007b0


	//   ....[2]....
        /*0044*/ 	.word	0x00001ea0


	//   ....[3]....
        /*0048*/ 	.word	0x000034e0


	//----- nvinfo : EIATTR_MAX_THREADS
	.align		4
.L_3663:
        /*004c*/ 	.byte	0x04, 0x05
        /*004e*/ 	.short	(.L_3665 - .L_3664)
.L_3664:
        /*0050*/ 	.word	0x00000080
        /*0054*/ 	.word	0x00000001
        /*0058*/ 	.word	0x00000001


	//----- nvinfo : EIATTR_CRS_STACK_SIZE
	.align		4
.L_3665:
        /*005c*/ 	.byte	0x04, 0x1e
        /*005e*/ 	.short	(.L_3667 - .L_3666)
.L_3666:
        /*0060*/ 	.word	0x00000000


	//----- nvinfo : EIATTR_CBANK_PARAM_SIZE
	.align		4
.L_3667:
        /*0064*/ 	.byte	0x03, 0x19
        /*0066*/ 	.short	0x0228


	//----- nvinfo : EIATTR_PARAM_CBANK
	.align		4
        /*0068*/ 	.byte	0x04, 0x0a
        /*006a*/ 	.short	(.L_3669 - .L_3668)
	.align		4
.L_3668:
        /*006c*/ 	.word	index@(.nv.constant0._ZN2at6native18elementwise_kernelILi128ELi2EZNS0_22gpu_kernel_impl_nocastINS0_13AUnaryFunctorIdddNS0_15binary_internal10DivFunctorIdEEEEEEvRNS_18TensorIteratorBaseERKT_EUliE_EEviT1_)
        /*0070*/ 	.short	0x0380
        /*0072*/ 	.short	0x0228


	//----- nvinfo : EIATTR_SW_WAR
	.align		4
.L_3669:
        /*0074*/ 	.byte	0x04, 0x36
        /*0076*/ 	.short	(.L_3671 - .L_3670)
.L_3670:
        /*0078*/ 	.word	0x00000008
.L_3671:


//--------------------- .nv.info._ZN2at6native27unrolled_elementwise_kernelINS0_13AUnaryFunctorIdddNS0_15binary_internal10DivFunctorIdEEEESt5arrayIPcLm2EELi4E23TrivialOffsetCalculatorILi1EjESB_NS0_6memory15LoadWithoutCastENSC_16StoreWithoutCastEEEviT_T0_T2_T3_T4_T5_ --------------------------
	.section	.nv.info._ZN2at6native27unrolled_elementwise_kernelINS0_13AUnaryFunctorIdddNS0_15binary_internal10DivFunctorIdEEEESt5arrayIPcLm2EELi4E23TrivialOffsetCalculatorILi1EjESB_NS0_6memory15LoadWithoutCastENSC_16StoreWithoutCastEEEviT_T0_T2_T3_T4_T5_,"",@"SHT_CUDA_INFO"
	.sectionflags	@""
	.align	4


	//----- nvinfo : EIATTR_CUDA_API_VERSION
	.align		4
        /*0000*/ 	.byte	0x04, 0x37
        /*0002*/ 	.short	(.L_3673 - .L_3672)
.L_3672:
        /*0004*/ 	.word	0x00000082


	//----- nvinfo : EIATTR_KPARAM_INFO
	.align		4
.L_3673:
        /*0008*/ 	.byte	0x04, 0x17
        /*000a*/ 	.short	(.L_3675 - .L_3674)
.L_3674:
        /*000c*/ 	.word	0x00000000
        /*0010*/ 	.short	0x0006
        /*0012*/ 	.short	0x002b
        /*0014*/ 	.byte	0x00, 0xf0, 0x05, 0x00


	//----- nvinfo : EIATTR_KPARAM_INFO
	.align		4
.L_3675:
        /*0018*/ 	.byte	0x04, 0x17
        /*001a*/ 	.short	(.L_3677 - .L_3676)
.L_3676:
        /*001c*/ 	.word	0x00000000
        /*0020*/ 	.short	0x0005
        /*0022*/ 	.short	0x002a
        /*0024*/ 	.byte	0x00, 0xf0, 0x05, 0x00


	//----- nvinfo : EIATTR_KPARAM_INFO
	.align		4
.L_3677:
        /*0028*/ 	.byte	0x04, 0x17
        /*002a*/ 	.short	(.L_3679 - .L_3678)
.L_3678:
        /*002c*/ 	.word	0x00000000
        /*0030*/ 	.short	0x0004
        /*0032*/ 	.short	0x0029
        /*0034*/ 	.byte	0x00, 0xf0, 0x05, 0x00


	//----- nvinfo : EIATTR_KPARAM_INFO
	.align		4
.L_3679:
        /*0038*/ 	.byte	0x04, 0x17
        /*003a*/ 	.short	(.L_3681 - .L_3680)
.L_3680:
        /*003c*/ 	.word	0x00000000
        /*0040*/ 	.short	0x0003
        /*0042*/ 	.short	0x0028
        /*0044*/ 	.byte	0x00, 0xf0, 0x05, 0x00


	//----- nvinfo : EIATTR_KPARAM_INFO
	.align		4
.L_3681:
        /*0048*/ 	.byte	0x04, 0x17
        /*004a*/ 	.short	(.L_3683 - .L_3682)
.L_3682:
        /*004c*/ 	.word	0x00000000
        /*0050*/ 	.short	0x0002
        /*0052*/ 	.short	0x0018
        /*0054*/ 	.byte	0x00, 0xf0, 0x41, 0x00


	//----- nvinfo : EIATTR_KPARAM_INFO
	.align		4
.L_3683:
        /*0058*/ 	.byte	0x04, 0x17
        /*005a*/ 	.short	(.L_3685 - .L_3684)
.L_3684:
        /*005c*/ 	.word	0x00000000
        /*0060*/ 	.short	0x0001
        /*0062*/ 	.short	0x0008
        /*0064*/ 	.byte	0x00, 0xf0, 0x41, 0x00


	//----- nvinfo : EIATTR_KPARAM_INFO
	.align		4
.L_3685:
        /*0068*/ 	.byte	0x04, 0x17
        /*006a*/ 	.short	(.L_3687 - .L_3686)
.L_3686:
        /*006c*/ 	.word	0x00000000
        /*0070*/ 	.short	0x0000
        /*0072*/ 	.short	0x0000
        /*0074*/ 	.byte	0x00, 0xf0, 0x11, 0x00


	//----- nvinfo : EIATTR_SPARSE_MMA_MASK
	.align		4
.L_3687:
        /*0078*/ 	.byte	0x03, 0x50
        /*007a*/ 	.short	0x0000


	//----- nvinfo : EIATTR_MAXREG_COUNT
	.align		4
        /*007c*/ 	.byte	0x03, 0x1b
        /*007e*/ 	.short	0x00ff


	//----- nvinfo : EIATTR_MERCURY_ISA_VERSION
	.align		4
        /*0080*/ 	.byte	0x03, 0x5f
        /*0082*/ 	.short	0x0101


	//----- nvinfo : EIATTR_VRC_CTA_INIT_COUNT
	.align		4
        /*0084*/ 	.byte	0x02, 0x4a
	.zero		1
	.zero		1


	//----- nvinfo : EIATTR_EXIT_INSTR_OFFSETS
	.align		4
        /*0088*/ 	.byte	0x04, 0x1c
        /*008a*/ 	.short	(.L_3689 - .L_3688)


	//   ....[0]....
.L_3688:
        /*008c*/ 	.word	0x00001070


	//   ....[1]....
        /*0090*/ 	.word	0x000010c0


	//----- nvinfo : EIATTR_MAX_THREADS
	.align		4
.L_3689:
        /*0094*/ 	.byte	0x04, 0x05
        /*0096*/ 	.short	(.L_3691 - .L_3690)
.L_3690:
        /*0098*/ 	.word	0x00000080
        /*009c*/ 	.word	0x00000001
        /*00a0*/ 	.word	0x00000001


	//----- nvinfo : EIATTR_CRS_STACK_SIZE
	.align		4
.L_3691:
        /*00a4*/ 	.byte	0x04, 0x1e
        /*00a6*/ 	.short	(.L_3693 - .L_3692)
.L_3692:
        /*00a8*/ 	.word	0x00000000


	//----- nvinfo : EIATTR_CBANK_PARAM_SIZE
	.align		4
.L_3693:
        /*00ac*/ 	.byte	0x03, 0x19
        /*00ae*/ 	.short	0x002c


	//----- nvinfo : EIATTR_PARAM_CBANK
	.align		4
        /*00b0*/ 	.byte	0x04, 0x0a
        /*00b2*/ 	.short	(.L_3695 - .L_3694)
	.align		4
.L_3694:
        /*00b4*/ 	.word	index@(.nv.constant0._ZN2at6native27unrolled_elementwise_kernelINS0_13AUnaryFunctorIdddNS0_15binary_internal10DivFunctorIdEEEESt5arrayIPcLm2EELi4E23TrivialOffsetCalculatorILi1EjESB_NS0_6memory15LoadWithoutCastENSC_16StoreWithoutCastEEEviT_T0_T2_T3_T4_T5_)
        /*00b8*/ 	.short	0x0380
        /*00ba*/ 	.short	0x002c


	//----- nvinfo : EIATTR_SW_WAR
	.align		4
.L_3695:
        /*00bc*/ 	.byte	0x04, 0x36
        /*00be*/ 	.short	(.L_3697 - .L_3696)
.L_3696:
        /*00c0*/ 	.word	0x00000008
.L_3697:


//--------------------- .nv.info._ZN2at6native29vectorized_elementwise_kernelILi2ENS0_13AUnaryFunctorIdddNS0_15binary_internal10DivFunctorIdEEEESt5arrayIPcLm2EEEEviT0_T1_ --------------------------
	.section	.nv.info._ZN2at6native29vectorized_elementwise_kernelILi2ENS0_13AUnaryFunctorIdddNS0_15binary_internal10DivFunctorIdEEEESt5arrayIPcLm2EEEEviT0_T1_,"",@"SHT_CUDA_INFO"
	.sectionflags	@""
	.align	4


	//----- nvinfo : EIATTR_CUDA_API_VERSION
	.align		4
        /*0000*/ 	.byte	0x04, 0x37
        /*0002*/ 	.short	(.L_3699 - .L_3698)
.L_3698:
        /*0004*/ 	.word	0x00000082


	//----- nvinfo : EIATTR_KPARAM_INFO
	.align		4
.L_3699:
        /*0008*/ 	.byte	0x04, 0x17
        /*000a*/ 	.short	(.L_3701 - .L_3700)
.L_3700:
        /*000c*/ 	.word	0x00000000
        /*0010*/ 	.short	0x0002
        /*0012*/ 	.short	0x0018
        /*0014*/ 	.byte	0x00, 0xf0, 0x41, 0x00


	//----- nvinfo : EIATTR_KPARAM_INFO
	.align		4
.L_3701:
        /*0018*/ 	.byte	0x04, 0x17
        /*001a*/ 	.short	(.L_3703 - .L_3702)
.L_3702:
        /*001c*/ 	.word	0x00000000
        /*0020*/ 	.short	0x0001
        /*0022*/ 	.short	0x0008
        /*0024*/ 	.byte	0x00, 0xf0, 0x41, 0x00


	//----- nvinfo : EIATTR_KPARAM_INFO
	.align		4
.L_3703:
        /*0028*/ 	.byte	0x04, 0x17
        /*002a*/ 	.short	(.L_3705 - .L_3704)
.L_3704:
        /*002c*/ 	.word	0x00000000
        /*0030*/ 	.short	0x0000
        /*0032*/ 	.short	0x0000
        /*0034*/ 	.byte	0x00, 0xf0, 0x11, 0x00


	//----- nvinfo : EIATTR_SPARSE_MMA_MASK
	.align		4
.L_3705:
        /*0038*/ 	.byte	0x03, 0x50
        /*003a*/ 	.short	0x0000


	//----- nvinfo : EIATTR_MAXREG_COUNT
	.align		4
        /*003c*/ 	.byte	0x03, 0x1b
        /*003e*/ 	.short	0x00ff


	//----- nvinfo : EIATTR_MERCURY_ISA_VERSION
	.align		4
        /*0040*/ 	.byte	0x03, 0x5f
        /*0042*/ 	.short	0x0101


	//----- nvinfo : EIATTR_VRC_CTA_INIT_COUNT
	.align		4
        /*0044*/ 	.byte	0x02, 0x4a
	.zero		1
	.zero		1


	//----- nvinfo : EIATTR_EXIT_INSTR_OFFSETS
	.align		4
        /*0048*/ 	.byte	0x04, 0x1c
        /*004a*/ 	.short	(.L_3707 - .L_3706)


	//   ....[0]....
.L_3706:
        /*004c*/ 	.word	0x00002170


	//   ....[1]....
        /*0050*/ 	.word	0x000021c0


	//   ....[2]....
        /*0054*/ 	.word	0x00003cc0


	//----- nvinfo : EIATTR_MAX_THREADS
	.align		4
.L_3707:
        /*0058*/ 	.byte	0x04, 0x05
        /*005a*/ 	.short	(.L_3709 - .L_3708)
.L_3708:
        /*005c*/ 	.word	0x00000080
        /*0060*/ 	.word	0x00000001
        /*0064*/ 	.word	0x00000001


	//----- nvinfo : EIATTR_CRS_STACK_SIZE
	.align		4
.L_3709:
        /*0068*/ 	.byte	0x04, 0x1e
        /*006a*/ 	.short	(.L_3711 - .L_3710)
.L_3710:
        /*006c*/ 	.word	0x00000000


	//----- nvinfo : EIATTR_CBANK_PARAM_SIZE
	.align		4
.L_3711:
        /*0070*/ 	.byte	0x03, 0x19
        /*0072*/ 	.short	0x0028


	//----- nvinfo : EIATTR_PARAM_CBANK
	.align		4
        /*0074*/ 	.byte	0x04, 0x0a
        /*0076*/ 	.short	(.L_3713 - .L_3712)
	.align		4
.L_3712:
        /*0078*/ 	.word	index@(.nv.constant0._ZN2at6native29vectorized_elementwise_kernelILi2ENS0_13AUnaryFunctorIdddNS0_15binary_internal10DivFunctorIdEEEESt5arrayIPcLm2EEEEviT0_T1_)
        /*007c*/ 	.short	0x0380
        /*007e*/ 	.short	0x0028


	//----- nvinfo : EIATTR_SW_WAR
	.align		4
.L_3713:
        /*0080*/ 	.byte	0x04, 0x36
        /*0082*/ 	.short	(.L_3715 - .L_3714)
.L_3714:
        /*0084*/ 	.word	0x00000008
.L_3715:


//--------------------- .nv.info._ZN2at6native29vectorized_elementwise_kernelILi4ENS0_13AUnaryFunctorIdddNS0_15binary_internal10DivFunctorIdEEEESt5arrayIPcLm2EEEEviT0_T1_ --------------------------
	.section	.nv.info._ZN2at6native29vectorized_elementwise_kernelILi4ENS0_13AUnaryFunctorIdddNS0_15binary_internal10DivFunctorIdEEEESt5arrayIPcLm2EEEEviT0_T1_,"",@"SHT_CUDA_INFO"
	.sectionflags	@""
	.align	4


	//----- nvinfo : EIATTR_CUDA_API_VERSION
	.align		4
        /*0000*/ 	.byte	0x04, 0x37
        /*0002*/ 	.short	(.L_3717 - .L_3716)
.L_3716:
        /*0004*/ 	.word	0x00000082


	//----- nvinfo : EIATTR_KPARAM_INFO
	.align		4
.L_3717:
        /*0008*/ 	.byte	0x04, 0x17
        /*000a*/ 	.short	(.L_3719 - .L_3718)
.L_3718:
        /*000c*/ 	.word	0x00000000
        /*0010*/ 	.short	0x0002
        /*0012*/ 	.short	0x0018
        /*0014*/ 	.byte	0x00, 0xf0, 0x41, 0x00


	//----- nvinfo : EIATTR_KPARAM_INFO
	.align		4
.L_3719:
        /*0018*/ 	.byte	0x04, 0x17
        /*001a*/ 	.short	(.L_3721 - .L_3720)
.L_3720:
        /*001c*/ 	.word	0x00000000
        /*0020*/ 	.short	0x0001
        /*0022*/ 	.short	0x0008
        /*0024*/ 	.byte	0x00, 0xf0, 0x41, 0x00


	//----- nvinfo : EIATTR_KPARAM_INFO
	.align		4
.L_3721:
        /*0028*/ 	.byte	0x04, 0x17
        /*002a*/ 	.short	(.L_3723 - .L_3722)
.L_3722:
        /*002c*/ 	.word	0x00000000
        /*0030*/ 	.short	0x0000
        /*0032*/ 	.short	0x0000
        /*0034*/ 	.byte	0x00, 0xf0, 0x11, 0x00


	//----- nvinfo : EIATTR_SPARSE_MMA_MASK
	.align		4
.L_3723:
        /*0038*/ 	.byte	0x03, 0x50
        /*003a*/ 	.short	0x0000


	//----- nvinfo : EIATTR_MAXREG_COUNT
	.align		4
        /*003c*/ 	.byte	0x03, 0x1b
        /*003e*/ 	.short	0x00ff


	//----- nvinfo : EIATTR_MERCURY_ISA_VERSION
	.align		4
        /*0040*/ 	.byte	0x03, 0x5f
        /*0042*/ 	.short	0x0101


	//----- nvinfo : EIATTR_VRC_CTA_INIT_COUNT
	.align		4
        /*0044*/ 	.byte	0x02, 0x4a
	.zero		1
	.zero		1


	//----- nvinfo : EIATTR_EXIT_INSTR_OFFSETS
	.align		4
        /*0048*/ 	.byte	0x04, 0x1c
        /*004a*/ 	.short	(.L_3725 - .L_3724)


	//   ....[0]....
.L_3724:
        /*004c*/ 	.word	0x00002170


	//   ....[1]....
        /*0050*/ 	.word	0x000021c0


	//   ....[2]....
        /*0054*/ 	.word	0x00003c80


	//----- nvinfo : EIATTR_MAX_THREADS
	.align		4
.L_3725:
        /*0058*/ 	.byte	0x04, 0x05
        /*005a*/ 	.short	(.L_3727 - .L_3726)
.L_3726:
        /*005c*/ 	.word	0x00000080
        /*0060*/ 	.word	0x00000001
        /*0064*/ 	.word	0x00000001


	//----- nvinfo : EIATTR_CRS_STACK_SIZE
	.align		4
.L_3727:
        /*0068*/ 	.byte	0x04, 0x1e
        /*006a*/ 	.short	(.L_3729 - .L_3728)
.L_3728:
        /*006c*/ 	.word	0x00000000


	//----- nvinfo : EIATTR_CBANK_PARAM_SIZE
	.align		4
.L_3729:
        /*0070*/ 	.byte	0x03, 0x19
        /*0072*/ 	.short	0x0028


	//----- nvinfo : EIATTR_PARAM_CBANK
	.align		4
        /*0074*/ 	.byte	0x04, 0x0a
        /*0076*/ 	.short	(.L_3731 - .L_3730)
	.align		4
.L_3730:
        /*0078*/ 	.word	index@(.nv.constant0._ZN2at6native29vectorized_elementwise_kernelILi4ENS0_13AUnaryFunctorIdddNS0_15binary_internal10DivFunctorIdEEEESt5arrayIPcLm2EEEEviT0_T1_)
        /*007c*/ 	.short	0x0380
        /*007e*/ 	.short	0x0028


	//----- nvinfo : EIATTR_SW_WAR
	.align		4
.L_3731:
        /*0080*/ 	.byte	0x04, 0x36
        /*0082*/ 	.short	(.L_3733 - .L_3732)
.L_3732:
        /*0084*/ 	.word	0x00000008
.L_3733:


//--------------------- .nv.info._ZN2at6native29vectorized_elementwise_kernelILi8ENS0_13AUnaryFunctorIdddNS0_15binary_internal10DivFunctorIdEEEESt5arrayIPcLm2EEEEviT0_T1_ --------------------------
	.section	.nv.info._ZN2at6native29vectorized_elementwise_kernelILi8ENS0_13AUnaryFunctorIdddNS0_15binary_internal10DivFunctorIdEEEESt5arrayIPcLm2EEEEviT0_T1_,"",@"SHT_CUDA_INFO"
	.sectionflags	@""
	.align	4


	//----- nvinfo : EIATTR_CUDA_API_VERSION
	.align		4
        /*0000*/ 	.byte	0x04, 0x37
        /*0002*/ 	.short	(.L_3735 - .L_3734)
.L_3734:
        /*0004*/ 	.word	0x00000082


	//----- nvinfo : EIATTR_KPARAM_INFO
	.align		4
.L_3735:
        /*0008*/ 	.byte	0x04, 0x17
        /*000a*/ 	.short	(.L_3737 - .L_3736)
.L_3736:
        /*000c*/ 	.word	0x00000000
        /*0010*/ 	.short	0x0002
        /*0012*/ 	.short	0x0018
        /*0014*/ 	.byte	0x00, 0xf0, 0x41, 0x00


	//----- nvinfo : EIATTR_KPARAM_INFO
	.align		4
.L_3737:
        /*0018*/ 	.byte	0x04, 0x17
        /*001a*/ 	.short	(.L_3739 - .L_3738)
.L_3738:
        /*001c*/ 	.word	0x00000000
        /*0020*/ 	.short	0x0001
        /*0022*/ 	.short	0x0008
        /*0024*/ 	.byte	0x00, 0xf0, 0x41, 0x00


	//----- nvinfo : EIATTR_KPARAM_INFO
	.align		4
.L_3739:
        /*0028*/ 	.byte	0x04, 0x17
        /*002a*/ 	.short	(.L_3741 - .L_3740)
.L_3740:
        /*002c*/ 	.word	0x00000000
        /*0030*/ 	.short	0x0000
        /*0032*/ 	.short	0x0000
        /*0034*/ 	.byte	0x00, 0xf0, 0x11, 0x00


	//----- nvinfo : EIATTR_SPARSE_MMA_MASK
	.align		4
.L_3741:
        /*0038*/ 	.byte	0x03, 0x50
        /*003a*/ 	.short	0x0000


	//----- nvinfo : EIATTR_MAXREG_COUNT
	.align		4
        /*003c*/ 	.byte	0x03, 0x1b
        /*003e*/ 	.short	0x00ff


	//----- nvinfo : EIATTR_MERCURY_ISA_VERSION
	.align		4
        /*0040*/ 	.byte	0x03, 0x5f
        /*0042*/ 	.short	0x0101


	//----- nvinfo : EIATTR_VRC_CTA_INIT_COUNT
	.align		4
        /*0044*/ 	.byte	0x02, 0x4a
	.zero		1
	.zero		1


	//----- nvinfo : EIATTR_EXIT_INSTR_OFFSETS
	.align		4
        /*0048*/ 	.byte	0x04, 0x1c
        /*004a*/ 	.short	(.L_3743 - .L_3742)


	//   ....[0]....
.L_3742:
        /*004c*/ 	.word	0x00000010


	//----- nvinfo : EIATTR_MAX_THREADS
	.align		4
.L_3743:
        /*0050*/ 	.byte	0x04, 0x05
        /*0052*/ 	.short	(.L_3745 - .L_3744)
.L_3744:
        /*0054*/ 	.word	0x00000080
        /*0058*/ 	.word	0x00000001
        /*005c*/ 	.word	0x00000001


	//----- nvinfo : EIATTR_CBANK_PARAM_SIZE
	.align		4
.L_3745:
        /*0060*/ 	.byte	0x03, 0x19
        /*0062*/ 	.short	0x0028


	//----- nvinfo : EIATTR_PARAM_CBANK
	.align		4
        /*0064*/ 	.byte	0x04, 0x0a
        /*0066*/ 	.short	(.L_3747 - .L_3746)
	.align		4
.L_3746:
        /*0068*/ 	.word	index@(.nv.constant0._ZN2at6native29vectorized_elementwise_kernelILi8ENS0_13AUnaryFunctorIdddNS0_15binary_internal10DivFunctorIdEEEESt5arrayIPcLm2EEEEviT0_T1_)
        /*006c*/ 	.short	0x0380
        /*006e*/ 	.short	0x0028


	//----- nvinfo : EIATTR_SW_WAR
	.align		4
.L_3747:
        /*0070*/ 	.byte	0x04, 0x36
        /*0072*/ 	.short	(.L_3749 - .L_3748)
.L_3748:
        /*0074*/ 	.word	0x00000008
.L_3749:


//--------------------- .nv.info._ZN2at6native18elementwise_kernelILi128ELi4EZNS0_15gpu_kernel_implINS0_13BUnaryFunctorIN3c108BFloat16ES5_S5_NS0_15binary_internal10MulFunctorIfEEEEEEvRNS_18TensorIteratorBaseERKT_EUliE_EEviT1_ --------------------------
	.section	.nv.info._ZN2at6native18elementwise_kernelILi128ELi4EZNS0_15gpu_kernel_implINS0_13BUnaryFunctorIN3c108BFloat16ES5_S5_NS0_15binary_internal10MulFunctorIfEEEEEEvRNS_18TensorIteratorBaseERKT_EUliE_EEviT1_,"",@"SHT_CUDA_INFO"
	.sectionflags	@""
	.align	4


	//----- nvinfo : EIATTR_CUDA_API_VERSION
	.align		4
        /*0000*/ 	.byte	0x04, 0x37
        /*0002*/ 	.short	(.L_3751 - .L_3750)
.L_3750:
        /*0004*/ 	.word	0x00000082


	//----- nvinfo : EIATTR_KPARAM_INFO
	.align		4
.L_3751:
        /*0008*/ 	.byte	0x04, 0x17
        /*000a*/ 	.short	(.L_3753 - .L_3752)
.L_3752:
        /*000c*/ 	.word	0x00000000
        /*0010*/ 	.short	0x0001
        /*0012*/ 	.short	0x0008
        /*0014*/ 	.byte	0x00, 0xf0, 0x81, 0x08


	//----- nvinfo : EIATTR_KPARAM_INFO
	.align		4
.L_3753:
        /*0018*/ 	.byte	0x04, 0x17
        /*001a*/ 	.short	(.L_3755 - .L_3754)
.L_3754:
        /*001c*/ 	.word	0x00000000
        /*0020*/ 	.short	0x0000
        /*0022*/ 	.short	0x0000
        /*0024*/ 	.byte	0x00, 0xf0, 0x11, 0x00


	//----- nvinfo : EIATTR_SPARSE_MMA_MASK
	.align		4
.L_3755:
        /*0028*/ 	.byte	0x03, 0x50
        /*002a*/ 	.short	0x0000


	//----- nvinfo : EIATTR_MAXREG_COUNT
	.align		4
        /*002c*/ 	.byte	0x03, 0x1b
        /*002e*/ 	.short	0x0080


	//----- nvinfo : EIATTR_EXTERNS
	.align		4
        /*0030*/ 	.byte	0x04, 0x0f
        /*0032*/ 	.short	(.L_3757 - .L_3756)


	//   ....[0]....
	.align		4
.L_3756:
        /*0034*/ 	.word	index@(__assertfail)


	//----- nvinfo : EIATTR_MERCURY_ISA_VERSION
	.align		4
.L_3757:
        /*0038*/ 	.byte	0x03, 0x5f
        /*003a*/ 	.short	0x0101


	//----- nvinfo : EIATTR_VRC_CTA_INIT_COUNT
	.align		4
        /*003c*/ 	.byte	0x02, 0x4a
	.zero		1
	.zero		1


	//----- nvinfo : EIATTR_SYSCALL_OFFSETS
	.align		4
        /*0040*/ 	.byte	0x04, 0x46
        /*0042*/ 	.short	(.L_3759 - .L_3758)


	//   ....[0]....
.L_3758:
        /*0044*/ 	.word	0x00002290


	//   ....[1]....
        /*0048*/ 	.word	0x000031b0


	//   ....[2]....
        /*004c*/ 	.word	0x000055e0


	//   ....[3]....
        /*0050*/ 	.word	0x00006350


	//   ....[4]....
        /*0054*/ 	.word	0x00008870


	//   ....[5]....
        /*0058*/ 	.word	0x000095e0


	//   ....[6]....
        /*005c*/ 	.word	0x0000bb10


	//   ....[7]....
        /*0060*/ 	.word	0x0000c850


	//----- nvinfo : EIATTR_EXIT_INSTR_OFFSETS
	.align		4
.L_3759:
        /*0064*/ 	.byte	0x04, 0x1c
        /*0066*/ 	.short	(.L_3761 - .L_3760)


	//   ....[0]....
.L_3760:
        /*0068*/ 	.word	0x000098a0


	//   ....[1]....
        /*006c*/ 	.word	0x0000bcd0


	//   ....[2]....
        /*0070*/ 	.word	0x0000bd10


	//   ....[3]....
        /*0074*/ 	.word	0x0000bdb0


	//   ....[4]....
        /*0078*/ 	.word	0x0000bdf0


	//   ....[5]....
        /*007c*/ 	.word	0x0000be30


	//   ....[6]....
        /*0080*/ 	.word	0x0000bec0


	//   ....[7]....
        /*0084*/ 	.word	0x0000bf00


	//   ....[8]....
        /*0088*/ 	.word	0x0000bfa0


	//   ....[9]....
        /*008c*/ 	.word	0x0000bff0


	//   ....[10]....
        /*0090*/ 	.word	0x0000c040


	//   ....[11]....
        /*0094*/ 	.word	0x0000c120


	//   ....[12]....
        /*0098*/ 	.word	0x0000c290


	//   ....[13]....
        /*009c*/ 	.word	0x0000c400


	//   ....[14]....
        /*00a0*/ 	.word	0x0000c560


	//   ....[15]....
        /*00a4*/ 	.word	0x0000c5a0


	//   ....[16]....
        /*00a8*/ 	.word	0x0000c5e0


	//   ....[17]....
        /*00ac*/ 	.word	0x0000c690


	//   ....[18]....
        /*00b0*/ 	.word	0x0000c6f0


	//   ....[19]....
        /*00b4*/ 	.word	0x0000c860


	//   ....[20]....
        /*00b8*/ 	.word	0x0000c970


	//   ....[21]....
        /*00bc*/ 	.word	0x0000cab0


	//   ....[22]....
        /*00c0*/ 	.word	0x0000cad0


	//----- nvinfo : EIATTR_MAX_THREADS
	.align		4
.L_3761:
        /*00c4*/ 	.byte	0x04, 0x05
        /*00c6*/ 	.short	(.L_3763 - .L_3762)
.L_3762:
        /*00c8*/ 	.word	0x00000080
        /*00cc*/ 	.word	0x00000001
        /*00d0*/ 	.word	0x00000001


	//----- nvinfo : EIATTR_CRS_STACK_SIZE
	.align		4
.L_3763:
        /*00d4*/ 	.byte	0x04, 0x1e
        /*00d6*/ 	.short	(.L_3765 - .L_3764)
.L_3764:
        /*00d8*/ 	.word	0x00000000


	//----- nvinfo : EIATTR_CBANK_PARAM_SIZE
	.align		4
.L_3765:
        /*00dc*/ 	.byte	0x03, 0x19
        /*00de*/ 	.short	0x0228


	//----- nvinfo : EIATTR_PARAM_CBANK
	.align		4
        /*00e0*/ 	.byte	0x04, 0x0a
        /*00e2*/ 	.short	(.L_3767 - .L_3766)
	.align		4
.L_3766:
        /*00e4*/ 	.word	index@(.nv.constant0._ZN2at6native18elementwise_kernelILi128ELi4EZNS0_15gpu_kernel_implINS0_13BUnaryFunctorIN3c108BFloat16ES5_S5_NS0_15binary_internal10MulFunctorIfEEEEEEvRNS_18TensorIteratorBaseERKT_EUliE_EEviT1_)
        /*00e8*/ 	.short	0x0380
        /*00ea*/ 	.short	0x0228


	//----- nvinfo : EIATTR_SW_WAR
	.align		4
.L_3767:
        /*00ec*/ 	.byte	0x04, 0x36
        /*00ee*/ 	.short	(.L_3769 - .L_3768)
.L_3768:
        /*00f0*/ 	.word	0x00000008
.L_3769:


//--------------------- .nv.info._ZN2at6native27unrolled_elementwise_kernelINS0_13BUnaryFunctorIN3c108BFloat16ES4_S4_NS0_15binary_internal10MulFunctorIfEEEESt5arrayIPcLm2EELi4E23TrivialOffsetCalculatorILi1EjESD_NS0_6memory12LoadWithCastILi1EEENSE_13StoreWithCastILi1EEEEEviT_T0_T2_T3_T4_T5_ --------------------------
	.section	.nv.info._ZN2at6native27unrolled_elementwise_kernelINS0_13BUnaryFunctorIN3c108BFloat16ES4_S4_NS0_15binary_internal10MulFunctorIfEEEESt5arrayIPcLm2EELi4E23TrivialOffsetCalculatorILi1EjESD_NS0_6memory12LoadWithCastILi1EEENSE_13StoreWithCastILi1EEEEEviT_T0_T2_T3_T4_T5_,"",@"SHT_CUDA_INFO"
	.sectionflags	@""
	.align	4


	//----- nvinfo : EIATTR_CUDA_API_VERSION
	.align		4
        /*0000*/ 	.byte	0x04, 0x37
        /*0002*/ 	.short	(.L_3771 - .L_3770)
.L_3770:
        /*0004*/ 	.word	0x00000082


	//----- nvinfo : EIATTR_KPARAM_INFO
	.align		4
.L_3771:
        /*0008*/ 	.byte	0x04, 0x17
        /*000a*/ 	.short	(.L_3773 - .L_3772)
.L_3772:
        /*000c*/ 	.word	0x00000000
        /*0010*/ 	.short	0x0006
        /*0012*/ 	.short	0x002c
        /*0014*/ 	.byte	0x00, 0xf0, 0x21, 0x00


	//----- nvinfo : EIATTR_KPARAM_INFO
	.align		4
.L_3773:
        /*0018*/ 	.byte	0x04, 0x17
        /*001a*/ 	.short	(.L_3775 - .L_3774)
.L_3774:
        /*001c*/ 	.word	0x00000000
        /*0020*/ 	.short	0x0005
        /*0022*/ 	.short	0x0024
        /*0024*/ 	.byte	0x00, 0xf0, 0x21, 0x00


	//----- nvinfo : EIATTR_KPARAM_INFO
	.align		4
.L_3775:
        /*0028*/ 	.byte	0x04, 0x17
        /*002a*/ 	.short	(.L_3777 - .L_3776)
.L_3776:
        /*002c*/ 	.word	0x00000000
        /*0030*/ 	.short	0x0004
        /*0032*/ 	.short	0x0021
        /*0034*/ 	.byte	0x00, 0xf0, 0x05, 0x00


	//----- nvinfo : EIATTR_KPARAM_INFO
	.align		4
.L_3777:
        /*0038*/ 	.byte	0x04, 0x17
        /*003a*/ 	.short	(.L_3779 - .L_3778)
.L_3778:
        /*003c*/ 	.word	0x00000000
        /*0040*/ 	.short	0x0003
        /*0042*/ 	.short	0x0020
        /*0044*/ 	.byte	0x00, 0xf0, 0x05, 0x00


	//----- nvinfo : EIATTR_KPARAM_INFO
	.align		4
.L_3779:
        /*0048*/ 	.byte	0x04, 0x17
        /*004a*/ 	.short	(.L_3781 - .L_3780)
.L_3780:
        /*004c*/ 	.word	0x00000000
        /*0050*/ 	.short	0x0002
        /*0052*/ 	.short	0x0010
        /*0054*/ 	.byte	0x00, 0xf0, 0x41, 0x00


	//----- nvinfo : EIATTR_KPARAM_INFO
	.align		4
.L_3781:
        /*0058*/ 	.byte	0x04, 0x17
        /*005a*/ 	.short	(.L_3783 - .L_3782)
.L_3782:
        /*005c*/ 	.word	0x00000000
        /*0060*/ 	.short	0x0001
        /*0062*/ 	.short	0x0004
        /*0064*/ 	.byte	0x00, 0xf0, 0x21, 0x00


	//----- nvinfo : EIATTR_KPARAM_INFO
	.align		4
.L_3783:
        /*0068*/ 	.byte	0x04, 0x17
        /*006a*/ 	.short	(.L_3785 - .L_3784)
.L_3784:
        /*006c*/ 	.word	0x00000000
        /*0070*/ 	.short	0x0000
        /*0072*/ 	.short	0x0000
        /*0074*/ 	.byte	0x00, 0xf0, 0x11, 0x00


	//----- nvinfo : EIATTR_SPARSE_MMA_MASK
	.align		4
.L_3785:
        /*0078*/ 	.byte	0x03, 0x50
        /*007a*/ 	.short	0x0000


	//----- nvinfo : EIATTR_MAXREG_COUNT
	.align		4
        /*007c*/ 	.byte	0x03, 0x1b
        /*007e*/ 	.short	0x00ff


	//----- nvinfo : EIATTR_EXTERNS
	.align		4
        /*0080*/ 	.byte	0x04, 0x0f
        /*0082*/ 	.short	(.L_3787 - .L_3786)


	//   ....[0]....
	.align		4
.L_3786:
        /*0084*/ 	.word	index@(__assertfail)


	//----- nvinfo : EIATTR_MERCURY_ISA_VERSION
	.align		4
.L_3787:
        /*0088*/ 	.byte	0x03, 0x5f
        /*008a*/ 	.short	0x0101


	//----- nvinfo : EIATTR_VRC_CTA_INIT_COUNT
	.align		4
        /*008c*/ 	.byte	0x02, 0x4a
	.zero		1
	.zero		1


	//----- nvinfo : EIATTR_SYSCALL_OFFSETS
	.align		4
        /*0090*/ 	.byte	0x04, 0x46
        /*0092*/ 	.short	(.L_3789 - .L_3788)


	//   ....[0]....
.L_3788:
        /*0094*/ 	.word	0x00001080


	//   ....[1]....
        /*0098*/ 	.word	0x000022e0


	//   ....[2]....
        /*009c*/ 	.word	0x00003480


	//   ....[3]....
        /*00a0*/ 	.word	0x00004530


	//   ....[4]....
        /*00a4*/ 	.word	0x00005670


	//   ....[5]....
        /*00a8*/ 	.word	0x00006550


	//   ....[6]....
        /*00ac*/ 	.word	0x000074d0


	//   ....[7]....
        /*00b0*/ 	.word	0x00008450


	//----- nvinfo : EIATTR_EXIT_INSTR_OFFSETS
	.align		4
.L_3789:
        /*00b4*/ 	.byte	0x04, 0x1c
        /*00b6*/ 	.short	(.L_3791 - .L_3790)


	//   ....[0]....
.L_3790:
        /*00b8*/ 	.word	0x00007780


	//   ....[1]....
        /*00bc*/ 	.word	0x000078d0


	//   ....[2]....
        /*00c0*/ 	.word	0x00007910


	//   ....[3]....
        /*00c4*/ 	.word	0x000079b0


	//   ....[4]....
        /*00c8*/ 	.word	0x000079f0


	//   ....[5]....
        /*00cc*/ 	.word	0x00007a30


	//   ....[6]....
        /*00d0*/ 	.word	0x00007ac0


	//   ....[7]....
        /*00d4*/ 	.word	0x00007b00


	//   ....[8]....
        /*00d8*/ 	.word	0x00007ba0


	//   ....[9]....
        /*00dc*/ 	.word	0x00007bf0


	//   ....[10]....
        /*00e0*/ 	.word	0x00007c40


	//   ....[11]....
        /*00e4*/ 	.word	0x00007d20


	//   ....[12]....
        /*00e8*/ 	.word	0x00007e90


	//   ....[13]....
        /*00ec*/ 	.word	0x00008000


	//   ....[14]....
        /*00f0*/ 	.word	0x00008160


	//   ....[15]....
        /*00f4*/ 	.word	0x000081a0


	//   ....[16]....
        /*00f8*/ 	.word	0x000081e0


	//   ....[17]....
        /*00fc*/ 	.word	0x00008290


	//   ....[18]....
        /*0100*/ 	.word	0x000082f0


	//   ....[19]....
        /*0104*/ 	.word	0x00008460


	//   ....[20]....
        /*0108*/ 	.word	0x00008570


	//   ....[21]....
        /*010c*/ 	.word	0x000086b0


	//   ....[22]....
        /*0110*/ 	.word	0x000086d0


	//----- nvinfo : EIATTR_MAX_THREADS
	.align		4
.L_3791:
        /*0114*/ 	.byte	0x04, 0x05
        /*0116*/ 	.short	(.L_3793 - .L_3792)
.L_3792:
        /*0118*/ 	.word	0x00000080
        /*011c*/ 	.word	0x00000001
        /*0120*/ 	.word	0x00000001


	//----- nvinfo : EIATTR_CRS_STACK_SIZE
	.align		4
.L_3793:
        /*0124*/ 	.byte	0x04, 0x1e
        /*0126*/ 	.short	(.L_3795 - .L_3794)
.L_3794:
        /*0128*/ 	.word	0x00000000


	//----- nvinfo : EIATTR_CBANK_PARAM_SIZE
	.align		4
.L_3795:
        /*012c*/ 	.byte	0x03, 0x19
        /*012e*/ 	.short	0x0034


	//----- nvinfo : EIATTR_PARAM_CBANK
	.align		4
        /*0130*/ 	.byte	0x04, 0x0a
        /*0132*/ 	.short	(.L_3797 - .L_3796)
	.align		4
.L_3796:
        /*0134*/ 	.word	index@(.nv.constant0._ZN2at6native27unrolled_elementwise_kernelINS0_13BUnaryFunctorIN3c108BFloat16ES4_S4_NS0_15binary_internal10MulFunctorIfEEEESt5arrayIPcLm2EELi4E23TrivialOffsetCalculatorILi1EjESD_NS0_6memory12LoadWithCastILi1EEENSE_13StoreWithCastILi1EEEEEviT_T0_T2_T3_T4_T5_)
        /*0138*/ 	.short	0x0380
        /*013a*/ 	.short	0x0034


	//----- nvinfo : EIATTR_SW_WAR
	.align		4
.L_3797:
        /*013c*/ 	.byte	0x04, 0x36
        /*013e*/ 	.short	(.L_3799 - .L_3798)
.L_3798:
        /*0140*/ 	.word	0x00000008
.L_3799:


//--------------------- .nv.info._ZN2at6native18elementwise_kernelILi128ELi4EZNS0_22gpu_kernel_impl_nocastINS0_13BUnaryFunctorIN3c108BFloat16ES5_S5_NS0_15binary_internal10MulFunctorIfEEEEEEvRNS_18TensorIteratorBaseERKT_EUliE_EEviT1_ --------------------------
	.section	.nv.info._ZN2at6native18elementwise_kernelILi128ELi4EZNS0_22gpu_kernel_impl_nocastINS0_13BUnaryFunctorIN3c108BFloat16ES5_S5_NS0_15binary_internal10MulFunctorIfEEEEEEvRNS_18TensorIteratorBaseERKT_EUliE_EEviT1_,"",@"SHT_CUDA_INFO"
	.sectionflags	@""
	.align	4


	//----- nvinfo : EIATTR_CUDA_API_VERSION
	.align		4
        /*0000*/ 	.byte	0x04, 0x37
        /*0002*/ 	.short	(.L_3801 - .L_3800)
.L_3800:
        /*0004*/ 	.word	0x00000082


	//----- nvinfo : EIATTR_KPARAM_INFO
	.align		4
.L_3801:
        /*0008*/ 	.byte	0x04, 0x17
        /*000a*/ 	.short	(.L_3803 - .L_3802)
.L_3802:
        /*000c*/ 	.word	0x00000000
        /*0010*/ 	.short	0x0001
        /*0012*/ 	.short	0x0008
        /*0014*/ 	.byte	0x00, 0xf0, 0x61, 0x08


	//----- nvinfo : EIATTR_KPARAM_INFO
	.align		4
.L_3803:
        /*0018*/ 	.byte	0x04, 0x17
        /*001a*/ 	.short	(.L_3805 - .L_3804)
.L_3804:
        /*001c*/ 	.word	0x00000000
        /*0020*/ 	.short	0x0000
        /*0022*/ 	.short	0x0000
        /*0024*/ 	.byte	0x00, 0xf0, 0x11, 0x00


	//----- nvinfo : EIATTR_SPARSE_MMA_MASK
	.align		4
.L_3805:
        /*0028*/ 	.byte	0x03, 0x50
        /*002a*/ 	.short	0x0000


	//----- nvinfo : EIATTR_MAXREG_COUNT
	.align		4
        /*002c*/ 	.byte	0x03, 0x1b
        /*002e*/ 	.short	0x0080


	//----- nvinfo : EIATTR_MERCURY_ISA_VERSION
	.align		4
        /*0030*/ 	.byte	0x03, 0x5f
        /*0032*/ 	.short	0x0101


	//----- nvinfo : EIATTR_VRC_CTA_INIT_COUNT
	.align		4
        /*0034*/ 	.byte	0x02, 0x4a
	.zero		1
	.zero		1


	//----- nvinfo : EIATTR_EXIT_INSTR_OFFSETS
	.align		4
        /*0038*/ 	.byte	0x04, 0x1c
        /*003a*/ 	.short	(.L_3807 - .L_3806)


	//   ....[0]....
.L_3806:
        /*003c*/ 	.word	0x00000330


	//   ....[1]....
        /*0040*/ 	.word	0x000003c0


	//   ....[2]....
        /*0044*/ 	.word	0x00003f10


	//   ....[3]....
        /*0048*/ 	.word	0x00005270


	//----- nvinfo : EIATTR_MAX_THREADS
	.align		4
.L_3807:
        /*004c*/ 	.byte	0x04, 0x05
        /*004e*/ 	.short	(.L_3809 - .L_3808)
.L_3808:
        /*0050*/ 	.word	0x00000080
        /*0054*/ 	.word	0x00000001
        /*0058*/ 	.word	0x00000001


	//----- nvinfo : EIATTR_CRS_STACK_SIZE
	.align		4
.L_3809:
        /*005c*/ 	.byte	0x04, 0x1e
        /*005e*/ 	.short	(.L_3811 - .L_3810)
.L_3810:
        /*0060*/ 	.word	0x00000000


	//----- nvinfo : EIATTR_CBANK_PARAM_SIZE
	.align		4
.L_3811:
        /*0064*/ 	.byte	0x03, 0x19
        /*0066*/ 	.short	0x0220


	//----- nvinfo : EIATTR_PARAM_CBANK
	.align		4
        /*0068*/ 	.byte	0x04, 0x0a
        /*006a*/ 	.short	(.L_3813 - .L_3812)
	.align		4
.L_3812:
        /*006c*/ 	.word	index@(.nv.constant0._ZN2at6native18elementwise_kernelILi128ELi4EZNS0_22gpu_kernel_impl_nocastINS0_13BUnaryFunctorIN3c108BFloat16ES5_S5_NS0_15binary_internal10MulFunctorIfEEEEEEvRNS_18TensorIteratorBaseERKT_EUliE_EEviT1_)
        /*0070*/ 	.short	0x0380
        /*0072*/ 	.short	0x0220


	//----- nvinfo : EIATTR_SW_WAR
	.align		4
.L_3813:
        /*0074*/ 	.byte	0x04, 0x36
        /*0076*/ 	.short	(.L_3815 - .L_3814)
.L_3814:
        /*0078*/ 	.word	0x00000008
.L_3815:


//--------------------- .nv.info._ZN2at6native27unrolled_elementwise_kernelINS0_13BUnaryFunctorIN3c108BFloat16ES4_S4_NS0_15binary_internal10MulFunctorIfEEEESt5arrayIPcLm2EELi4E23TrivialOffsetCalculatorILi1EjESD_NS0_6memory15LoadWithoutCastENSE_16StoreWithoutCastEEEviT_T0_T2_T3_T4_T5_ --------------------------
	.section	.nv.info._ZN2at6native27unrolled_elementwise_kernelINS0_13BUnaryFunctorIN3c108BFloat16ES4_S4_NS0_15binary_internal10MulFunctorIfEEEESt5arrayIPcLm2EELi4E23TrivialOffsetCalculatorILi1EjESD_NS0_6memory15LoadWithoutCastENSE_16StoreWithoutCastEEEviT_T0_T2_T3_T4_T5_,"",@"SHT_CUDA_INFO"
	.sectionflags	@""
	.align	4


	//----- nvinfo : EIATTR_CUDA_API_VERSION
	.align		4
        /*0000*/ 	.byte	0x04, 0x37
        /*0002*/ 	.short	(.L_3817 - .L_3816)
.L_3816:
        /*0004*/ 	.word	0x00000082


	//----- nvinfo : EIATTR_KPARAM_INFO
	.align		4
.L_3817:
        /*0008*/ 	.byte	0x04, 0x17
        /*000a*/ 	.short	(.L_3819 - .L_3818)
.L_3818:
        /*000c*/ 	.word	0x00000000
        /*0010*/ 	.short	0x0006
        /*0012*/ 	.short	0x0023
        /*0014*/ 	.byte	0x00, 0xf0, 0x05, 0x00


	//----- nvinfo : EIATTR_KPARAM_INFO
	.align		4
.L_3819:
        /*0018*/ 	.byte	0x04, 0x17
        /*001a*/ 	.short	(.L_3821 - .L_3820)
.L_3820:
        /*001c*/ 	.word	0x00000000
        /*0020*/ 	.short	0x0005
        /*0022*/ 	.short	0x0022
        /*0024*/ 	.byte	0x00, 0xf0, 0x05, 0x00


	//----- nvinfo : EIATTR_KPARAM_INFO
	.align		4
.L_3821:
        /*0028*/ 	.byte	0x04, 0x17
        /*002a*/ 	.short	(.L_3823 - .L_3822)
.L_3822:
        /*002c*/ 	.word	0x00000000
        /*0030*/ 	.short	0x0004
        /*0032*/ 	.short	0x0021
        /*0034*/ 	.byte	0x00, 0xf0, 0x05, 0x00


	//----- nvinfo : EIATTR_KPARAM_INFO
	.align		4
.L_3823:
        /*0038*/ 	.byte	0x04, 0x17
        /*003a*/ 	.short	(.L_3825 - .L_3824)
.L_3824:
        /*003c*/ 	.word	0x00000000
        /*0040*/ 	.short	0x0003
        /*0042*/ 	.short	0x0020
        /*0044*/ 	.byte	0x00, 0xf0, 0x05, 0x00


	//----- nvinfo : EIATTR_KPARAM_INFO
	.align		4
.L_3825:
        /*0048*/ 	.byte	0x04, 0x17
        /*004a*/ 	.short	(.L_3827 - .L_3826)
.L_3826:
        /*004c*/ 	.word	0x00000000
        /*0050*/ 	.short	0x0002
        /*0052*/ 	.short	0x0010
        /*0054*/ 	.byte	0x00, 0xf0, 0x41, 0x00


	//----- nvinfo : EIATTR_KPARAM_INFO
	.align		4
.L_3827:
        /*0058*/ 	.byte	0x04, 0x17
        /*005a*/ 	.short	(.L_3829 - .L_3828)
.L_3828:
        /*005c*/ 	.word	0x00000000
        /*0060*/ 	.short	0x0001
        /*0062*/ 	.short	0x0004
        /*0064*/ 	.byte	0x00, 0xf0, 0x21, 0x00


	//----- nvinfo : EIATTR_KPARAM_INFO
	.align		4
.L_3829:
        /*0068*/ 	.byte	0x04, 0x17
        /*006a*/ 	.short	(.L_3831 - .L_3830)
.L_3830:
        /*006c*/ 	.word	0x00000000
        /*0070*/ 	.short	0x0000
        /*0072*/ 	.short	0x0000
        /*0074*/ 	.byte	0x00, 0xf0, 0x11, 0x00


	//----- nvinfo : EIATTR_SPARSE_MMA_MASK
	.align		4
.L_3831:
        /*0078*/ 	.byte	0x03, 0x50
        /*007a*/ 	.short	0x0000


	//----- nvinfo : EIATTR_MAXREG_COUNT
	.align		4
        /*007c*/ 	.byte	0x03, 0x1b
        /*007e*/ 	.short	0x00ff


	//----- nvinfo : EIATTR_MERCURY_ISA_VERSION
	.align		4
        /*0080*/ 	.byte	0x03, 0x5f
        /*0082*/ 	.short	0x0101


	//----- nvinfo : EIATTR_VRC_CTA_INIT_COUNT
	.align		4
        /*0084*/ 	.byte	0x02, 0x4a
	.zero		1
	.zero		1


	//----- nvinfo : EIATTR_EXIT_INSTR_OFFSETS
	.align		4
        /*0088*/ 	.byte	0x04, 0x1c
        /*008a*/ 	.short	(.L_3833 - .L_3832)


	//   ....[0]....
.L_3832:
        /*008c*/ 	.word	0x000004a0


	//   ....[1]....
        /*0090*/ 	.word	0x00000530


	//----- nvinfo : EIATTR_MAX_THREADS
	.align		4
.L_3833:
        /*0094*/ 	.byte	0x04, 0x05
        /*0096*/ 	.short	(.L_3835 - .L_3834)
.L_3834:
        /*0098*/ 	.word	0x00000080
        /*009c*/ 	.word	0x00000001
        /*00a0*/ 	.word	0x00000001


	//----- nvinfo : EIATTR_CRS_STACK_SIZE
	.align		4
.L_3835:
        /*00a4*/ 	.byte	0x04, 0x1e
        /*00a6*/ 	.short	(.L_3837 - .L_3836)
.L_3836:
        /*00a8*/ 	.word	0x00000000


	//----- nvinfo : EIATTR_CBANK_PARAM_SIZE
	.align		4
.L_3837:
        /*00ac*/ 	.byte	0x03, 0x19
        /*00ae*/ 	.short	0x0024


	//----- nvinfo : EIATTR_PARAM_CBANK
	.align		4
        /*00b0*/ 	.byte	0x04, 0x0a
        /*00b2*/ 	.short	(.L_3839 - .L_3838)
	.align		4
.L_3838:
        /*00b4*/ 	.word	index@(.nv.constant0._ZN2at6native27unrolled_elementwise_kernelINS0_13BUnaryFunctorIN3c108BFloat16ES4_S4_NS0_15binary_internal10MulFunctorIfEEEESt5arrayIPcLm2EELi4E23TrivialOffsetCalculatorILi1EjESD_NS0_6memory15LoadWithoutCastENSE_16StoreWithoutCastEEEviT_T0_T2_T3_T4_T5_)
        /*00b8*/ 	.short	0x0380
        /*00ba*/ 	.short	0x0024


	//----- nvinfo : EIATTR_SW_WAR
	.align		4
.L_3839:
        /*00bc*/ 	.byte	0x04, 0x36
        /*00be*/ 	.short	(.L_3841 - .L_3840)
.L_3840:
        /*00c0*/ 	.word	0x00000008
.L_3841:


//--------------------- .nv.info._ZN2at6native29vectorized_elementwise_kernelILi2ENS0_13BUnaryFunctorIN3c108BFloat16ES4_S4_NS0_15binary_internal10MulFunctorIfEEEESt5arrayIPcLm2EEEEviT0_T1_ --------------------------
	.section	.nv.info._ZN2at6native29vectorized_elementwise_kernelILi2ENS0_13BUnaryFunctorIN3c108BFloat16ES4_S4_NS0_15binary_internal10MulFunctorIfEEEESt5arrayIPcLm2EEEEviT0_T1_,"",@"SHT_CUDA_INFO"
	.sectionflags	@""
	.align	4


	//----- nvinfo : EIATTR_CUDA_API_VERSION
	.align		4
        /*0000*/ 	.byte	0x04, 0x37
        /*0002*/ 	.short	(.L_3843 - .L_3842)
.L_3842:
        /*0004*/ 	.word	0x00000082


	//----- nvinfo : EIATTR_KPARAM_INFO
	.align		4
.L_3843:
        /*0008*/ 	.byte	0x04, 0x17
        /*000a*/ 	.short	(.L_3845 - .L_3844)
.L_3844:
        /*000c*/ 	.word	0x00000000
        /*0010*/ 	.short	0x0002
        /*0012*/ 	.short	0x0010
        /*0014*/ 	.byte	0x00, 0xf0, 0x41, 0x00


	//----- nvinfo : EIATTR_KPARAM_INFO
	.align		4
.L_3845:
        /*0018*/ 	.byte	0x04, 0x17
        /*001a*/ 	.short	(.L_3847 - .L_3846)
.L_3846:
        /*001c*/ 	.word	0x00000000
        /*0020*/ 	.short	0x0001
        /*0022*/ 	.short	0x0004
        /*0024*/ 	.byte	0x00, 0xf0, 0x21, 0x00


	//----- nvinfo : EIATTR_KPARAM_INFO
	.align		4
.L_3847:
        /*0028*/ 	.byte	0x04, 0x17
        /*002a*/ 	.short	(.L_3849 - .L_3848)
.L_3848:
        /*002c*/ 	.word	0x00000000
        /*0030*/ 	.short	0x0000
        /*0032*/ 	.short	0x0000
        /*0034*/ 	.byte	0x00, 0xf0, 0x11, 0x00


	//----- nvinfo : EIATTR_SPARSE_MMA_MASK
	.align		4
.L_3849:
        /*0038*/ 	.byte	0x03, 0x50
        /*003a*/ 	.short	0x0000


	//----- nvinfo : EIATTR_MAXREG_COUNT
	.align		4
        /*003c*/ 	.byte	0x03, 0x1b
        /*003e*/ 	.short	0x00ff


	//----- nvinfo : EIATTR_MERCURY_ISA_VERSION
	.align		4
        /*0040*/ 	.byte	0x03, 0x5f
        /*0042*/ 	.short	0x0101


	//----- nvinfo : EIATTR_VRC_CTA_INIT_COUNT
	.align		4
        /*0044*/ 	.byte	0x02, 0x4a
	.zero		1
	.zero		1


	//----- nvinfo : EIATTR_EXIT_INSTR_OFFSETS
	.align		4
        /*0048*/ 	.byte	0x04, 0x1c
        /*004a*/ 	.short	(.L_3851 - .L_3850)


	//   ....[0]....
.L_3850:
        /*004c*/ 	.word	0x00000a60


	//   ....[1]....
        /*0050*/ 	.word	0x00000ab0


	//   ....[2]....
        /*0054*/ 	.word	0x00000d40


	//----- nvinfo : EIATTR_MAX_THREADS
	.align		4
.L_3851:
        /*0058*/ 	.byte	0x04, 0x05
        /*005a*/ 	.short	(.L_3853 - .L_3852)
.L_3852:
        /*005c*/ 	.word	0x00000080
        /*0060*/ 	.word	0x00000001
        /*0064*/ 	.word	0x00000001


	//----- nvinfo : EIATTR_CRS_STACK_SIZE
	.align		4
.L_3853:
        /*0068*/ 	.byte	0x04, 0x1e
        /*006a*/ 	.short	(.L_3855 - .L_3854)
.L_3854:
        /*006c*/ 	.word	0x00000000


	//----- nvinfo : EIATTR_CBANK_PARAM_SIZE
	.align		4
.L_3855:
        /*0070*/ 	.byte	0x03, 0x19
        /*0072*/ 	.short	0x0020


	//----- nvinfo : EIATTR_PARAM_CBANK
	.align		4
        /*0074*/ 	.byte	0x04, 0x0a
        /*0076*/ 	.short	(.L_3857 - .L_3856)
	.align		4
.L_3856:
        /*0078*/ 	.word	index@(.nv.constant0._ZN2at6native29vectorized_elementwise_kernelILi2ENS0_13BUnaryFunctorIN3c108BFloat16ES4_S4_NS0_15binary_internal10MulFunctorIfEEEESt5arrayIPcLm2EEEEviT0_T1_)
        /*007c*/ 	.short	0x0380
        /*007e*/ 	.short	0x0020


	//----- nvinfo : EIATTR_SW_WAR
	.align		4
.L_3857:
        /*0080*/ 	.byte	0x04, 0x36
        /*0082*/ 	.short	(.L_3859 - .L_3858)
.L_3858:
        /*0084*/ 	.word	0x00000008
.L_3859:


//--------------------- .nv.info._ZN2at6native29vectorized_elementwise_kernelILi4ENS0_13BUnaryFunctorIN3c108BFloat16ES4_S4_NS0_15binary_internal10MulFunctorIfEEEESt5arrayIPcLm2EEEEviT0_T1_ --------------------------
	.section	.nv.info._ZN2at6native29vectorized_elementwise_kernelILi4ENS0_13BUnaryFunctorIN3c108BFloat16ES4_S4_NS0_15binary_internal10MulFunctorIfEEEESt5arrayIPcLm2EEEEviT0_T1_,"",@"SHT_CUDA_INFO"
	.sectionflags	@""
	.align	4


	//----- nvinfo : EIATTR_CUDA_API_VERSION
	.align		4
        /*0000*/ 	.byte	0x04, 0x37
        /*0002*/ 	.short	(.L_3861 - .L_3860)
.L_3860:
        /*0004*/ 	.word	0x00000082


	//----- nvinfo : EIATTR_KPARAM_INFO
	.align		4
.L_3861:
        /*0008*/ 	.byte	0x04, 0x17
        /*000a*/ 	.short	(.L_3863 - .L_3862)
.L_3862:
        /*000c*/ 	.word	0x00000000
        /*0010*/ 	.short	0x0002
        /*0012*/ 	.short	0x0010
        /*0014*/ 	.byte	0x00, 0xf0, 0x41, 0x00


	//----- nvinfo : EIATTR_KPARAM_INFO
	.align		4
.L_3863:
        /*0018*/ 	.byte	0x04, 0x17
        /*001a*/ 	.short	(.L_3865 - .L_3864)
.L_3864:
        /*001c*/ 	.word	0x00000000
        /*0020*/ 	.short	0x0001
        /*0022*/ 	.short	0x0004
        /*0024*/ 	.byte	0x00, 0xf0, 0x21, 0x00


	//----- nvinfo : EIATTR_KPARAM_INFO
	.align		4
.L_3865:
        /*0028*/ 	.byte	0x04, 0x17
        /*002a*/ 	.short	(.L_3867 - .L_3866)
.L_3866:
        /*002c*/ 	.word	0x00000000
        /*0030*/ 	.short	0x0000
        /*0032*/ 	.short	0x0000
        /*0034*/ 	.byte	0x00, 0xf0, 0x11, 0x00


	//----- nvinfo : EIATTR_SPARSE_MMA_MASK
	.align		4
.L_3867:
        /*0038*/ 	.byte	0x03, 0x50
        /*003a*/ 	.short	0x0000


	//----- nvinfo : EIATTR_MAXREG_COUNT
	.align		4
        /*003c*/ 	.byte	0x03, 0x1b
        /*003e*/ 	.short	0x00ff


	//----- nvinfo : EIATTR_MERCURY_ISA_VERSION
	.align		4
        /*0040*/ 	.byte	0x03, 0x5f
        /*0042*/ 	.short	0x0101


	//----- nvinfo : EIATTR_VRC_CTA_INIT_COUNT
	.align		4
        /*0044*/ 	.byte	0x02, 0x4a
	.zero		1
	.zero		1


	//----- nvinfo : EIATTR_EXIT_INSTR_OFFSETS
	.align		4
        /*0048*/ 	.byte	0x04, 0x1c
        /*004a*/ 	.short	(.L_3869 - .L_3868)


	//   ....[0]....
.L_3868:
        /*004c*/ 	.word	0x00000a60


	//   ....[1]....
        /*0050*/ 	.word	0x00000ab0


	//   ....[2]....
        /*0054*/ 	.word	0x00000d00


	//----- nvinfo : EIATTR_MAX_THREADS
	.align		4
.L_3869:
        /*0058*/ 	.byte	0x04, 0x05
        /*005a*/ 	.short	(.L_3871 - .L_3870)
.L_3870:
        /*005c*/ 	.word	0x00000080
        /*0060*/ 	.word	0x00000001
        /*0064*/ 	.word	0x00000001


	//----- nvinfo : EIATTR_CRS_STACK_SIZE
	.align		4
.L_3871:
        /*0068*/ 	.byte	0x04, 0x1e
        /*006a*/ 	.short	(.L_3873 - .L_3872)
.L_3872:
        /*006c*/ 	.word	0x00000000


	//----- nvinfo : EIATTR_CBANK_PARAM_SIZE
	.align		4
.L_3873:
        /*0070*/ 	.byte	0x03, 0x19
        /*0072*/ 	.short	0x0020


	//----- nvinfo : EIATTR_PARAM_CBANK
	.align		4
        /*0074*/ 	.byte	0x04, 0x0a
        /*0076*/ 	.short	(.L_3875 - .L_3874)
	.align		4
.L_3874:
        /*0078*/ 	.word	index@(.nv.constant0._ZN2at6native29vectorized_elementwise_kernelILi4ENS0_13BUnaryFunctorIN3c108BFloat16ES4_S4_NS0_15binary_internal10MulFunctorIfEEEESt5arrayIPcLm2EEEEviT0_T1_)
        /*007c*/ 	.short	0x0380
        /*007e*/ 	.short	0x0020


	//----- nvinfo : EIATTR_SW_WAR
	.align		4
.L_3875:
        /*0080*/ 	.byte	0x04, 0x36
        /*0082*/ 	.short	(.L_3877 - .L_3876)
.L_3876:
        /*0084*/ 	.word	0x00000008
.L_3877:


//--------------------- .nv.info._ZN2at6native29vectorized_elementwise_kernelILi8ENS0_13BUnaryFunctorIN3c108BFloat16ES4_S4_NS0_15binary_internal10MulFunctorIfEEEESt5arrayIPcLm2EEEEviT0_T1_ --------------------------
	.section	.nv.info._ZN2at6native29vectorized_elementwise_kernelILi8ENS0_13BUnaryFunctorIN3c108BFloat16ES4_S4_NS0_15binary_internal10MulFunctorIfEEEESt5arrayIPcLm2EEEEviT0_T1_,"",@"SHT_CUDA_INFO"
	.sectionflags	@""
	.align	4


	//----- nvinfo : EIATTR_CUDA_API_VERSION
	.align		4
        /*0000*/ 	.byte	0x04, 0x37
        /*0002*/ 	.short	(.L_3879 - .L_3878)
.L_3878:
        /*0004*/ 	.word	0x00000082


	//----- nvinfo : EIATTR_KPARAM_INFO
	.align		4
.L_3879:
        /*0008*/ 	.byte	0x04, 0x17
        /*000a*/ 	.short	(.L_3881 - .L_3880)
.L_3880:
        /*000c*/ 	.word	0x00000000
        /*0010*/ 	.short	0x0002
        /*0012*/ 	.short	0x0010
        /*0014*/ 	.byte	0x00, 0xf0, 0x41, 0x00


	//----- nvinfo : EIATTR_KPARAM_INFO
	.align		4
.L_3881:
        /*0018*/ 	.byte	0x04, 0x17
        /*001a*/ 	.short	(.L_3883 - .L_3882)
.L_3882:
        /*001c*/ 	.word	0x00000000
        /*0020*/ 	.short	0x0001
        /*0022*/ 	.short	0x0004
        /*0024*/ 	.byte	0x00, 0xf0, 0x21, 0x00


	//----- nvinfo : EIATTR_KPARAM_INFO
	.align		4
.L_3883:
        /*0028*/ 	.byte	0x04, 0x17
        /*002a*/ 	.short	(.L_3885 - .L_3884)
.L_3884:
        /*002c*/ 	.word	0x00000000
        /*0030*/ 	.short	0x0000
        /*0032*/ 	.short	0x0000
        /*0034*/ 	.byte	0x00, 0xf0, 0x11, 0x00


	//----- nvinfo : EIATTR_SPARSE_MMA_MASK
	.align		4
.L_3885:
        /*0038*/ 	.byte	0x03, 0x50
        /*003a*/ 	.short	0x0000


	//----- nvinfo : EIATTR_MAXREG_COUNT
	.align		4
        /*003c*/ 	.byte	0x03, 0x1b
        /*003e*/ 	.short	0x00ff


	//----- nvinfo : EIATTR_MERCURY_ISA_VERSION
	.align		4
        /*0040*/ 	.byte	0x03, 0x5f
        /*0042*/ 	.short	0x0101


	//----- nvinfo : EIATTR_VRC_CTA_INIT_COUNT
	.align		4
        /*0044*/ 	.byte	0x02, 0x4a
	.zero		1
	.zero		1


	//----- nvinfo : EIATTR_EXIT_INSTR_OFFSETS
	.align		4
        /*0048*/ 	.byte	0x04, 0x1c
        /*004a*/ 	.short	(.L_3887 - .L_3886)


	//   ....[0]....
.L_3886:
        /*004c*/ 	.word	0x00000010


	//----- nvinfo : EIATTR_MAX_THREADS
	.align		4
.L_3887:
        /*0050*/ 	.byte	0x04, 0x05
        /*0052*/ 	.short	(.L_3889 - .L_3888)
.L_3888:
        /*0054*/ 	.word	0x00000080
        /*0058*/ 	.word	0x00000001
        /*005c*/ 	.word	0x00000001


	//----- nvinfo : EIATTR_CBANK_PARAM_SIZE
	.align		4
.L_3889:
        /*0060*/ 	.byte	0x03, 0x19
        /*0062*/ 	.short	0x0020


	//----- nvinfo : EIATTR_PARAM_CBANK
	.align		4
        /*0064*/ 	.byte	0x04, 0x0a
        /*0066*/ 	.short	(.L_3891 - .L_3890)
	.align		4
.L_3890:
        /*0068*/ 	.word	index@(.nv.constant0._ZN2at6native29vectorized_elementwise_kernelILi8ENS0_13BUnaryFunctorIN3c108BFloat16ES4_S4_NS0_15binary_internal10MulFunctorIfEEEESt5arrayIPcLm2EEEEviT0_T1_)
        /*006c*/ 	.short	0x0380
        /*006e*/ 	.short	0x0020


	//----- nvinfo : EIATTR_SW_WAR
	.align		4
.L_3891:
        /*0070*/ 	.byte	0x04, 0x36
        /*0072*/ 	.short	(.L_3893 - .L_3892)
.L_3892:
        /*0074*/ 	.word	0x00000008
.L_3893:


//--------------------- .nv.info._ZN2at6native18elementwise_kernelILi128ELi4EZNS0_15gpu_kernel_implINS0_13BUnaryFunctorIN3c104HalfES5_S5_NS0_15binary_internal10MulFunctorIfEEEEEEvRNS_18TensorIteratorBaseERKT_EUliE_EEviT1_ --------------------------
	.section	.nv.info._ZN2at6native18elementwise_kernelILi128ELi4EZNS0_15gpu_kernel_implINS0_13BUnaryFunctorIN3c104HalfES5_S5_NS0_15binary_internal10MulFunctorIfEEEEEEvRNS_18TensorIteratorBaseERKT_EUliE_EEviT1_,"",@"SHT_CUDA_INFO"
	.sectionflags	@""
	.align	4


	//----- nvinfo : EIATTR_CUDA_API_VERSION
	.align		4
        /*0000*/ 	.byte	0x04, 0x37
        /*0002*/ 	.short	(.L_3895 - .L_3894)
.L_3894:
        /*0004*/ 	.word	0x00000082


	//----- nvinfo : EIATTR_KPARAM_INFO
	.align		4
.L_3895:
        /*0008*/ 	.byte	0x04, 0x17
        /*000a*/ 	.short	(.L_3897 - .L_3896)
.L_3896:
        /*000c*/ 	.word	0x00000000
        /*0010*/ 	.short	0x0001
        /*0012*/ 	.short	0x0008
        /*0014*/ 	.byte	0x00, 0xf0, 0x81, 0x08


	//----- nvinfo : EIATTR_KPARAM_INFO
	.align		4
.L_3897:
        /*0018*/ 	.byte	0x04, 0x17
        /*001a*/ 	.short	(.L_3899 - .L_3898)
.L_3898:
        /*001c*/ 	.word	0x00000000
        /*0020*/ 	.short	0x0000
        /*0022*/ 	.short	0x0000
        /*0024*/ 	.byte	0x00, 0xf0, 0x11, 0x00


	//----- nvinfo : EIATTR_SPARSE_MMA_MASK
	.align		4
.L_3899:
        /*0028*/ 	.byte	0x03, 0x50
        /*002a*/ 	.short	0x0000


	//----- nvinfo : EIATTR_MAXREG_COUNT
	.align		4
        /*002c*/ 	.byte	0x03, 0x1b
        /*002e*/ 	.short	0x0080


	//----- nvinfo : EIATTR_EXTERNS
	.align		4
        /*0030*/ 	.byte	0x04, 0x0f
        /*0032*/ 	.short	(.L_3901 - .L_3900)


	//   ....[0]....
	.align		4
.L_3900:
        /*0034*/ 	.word	index@(__assertfail)


	//----- nvinfo : EIATTR_MERCURY_ISA_VERSION
	.align		4
.L_3901:
        /*0038*/ 	.byte	0x03, 0x5f
        /*003a*/ 	.short	0x0101


	//----- nvinfo : EIATTR_VRC_CTA_INIT_COUNT
	.align		4
        /*003c*/ 	.byte	0x02, 0x4a
	.zero		1
	.zero		1


	//----- nvinfo : EIATTR_SYSCALL_OFFSETS
	.align		4
        /*0040*/ 	.byte	0x04, 0x46
        /*0042*/ 	.short	(.L_3903 - .L_3902)


	//   ....[0]....
.L_3902:
        /*0044*/ 	.word	0x00002270


	//   ....[1]....
        /*0048*/ 	.word	0x00003190


	//   ....[2]....
        /*004c*/ 	.word	0x000055a0


	//   ....[3]....
        /*0050*/ 	.word	0x000062f0


	//   ....[4]....
        /*0054*/ 	.word	0x00008810


	//   ....[5]....
        /*0058*/ 	.word	0x00009560


	//   ....[6]....
        /*005c*/ 	.word	0x0000ba90


	//   ....[7]....
        /*0060*/ 	.word	0x0000c7b0


	//----- nvinfo : EIATTR_EXIT_INSTR_OFFSETS
	.align		4
.L_3903:
        /*0064*/ 	.byte	0x04, 0x1c
        /*0066*/ 	.short	(.L_3905 - .L_3904)


	//   ....[0]....
.L_3904:
        /*0068*/ 	.word	0x00009840


	//   ....[1]....
        /*006c*/ 	.word	0x0000bc50


	//   ....[2]....
        /*0070*/ 	.word	0x0000bc90


	//   ....[3]....
        /*0074*/ 	.word	0x0000bd30


	//   ....[4]....
        /*0078*/ 	.word	0x0000bd70


	//   ....[5]....
        /*007c*/ 	.word	0x0000bdb0


	//   ....[6]....
        /*0080*/ 	.word	0x0000be40


	//   ....[7]....
        /*0084*/ 	.word	0x0000be60


	//   ....[8]....
        /*0088*/ 	.word	0x0000bf00


	//   ....[9]....
        /*008c*/ 	.word	0x0000bf50


	//   ....[10]....
        /*0090*/ 	.word	0x0000bfa0


	//   ....[11]....
        /*0094*/ 	.word	0x0000c080


	//   ....[12]....
        /*0098*/ 	.word	0x0000c1f0


	//   ....[13]....
        /*009c*/ 	.word	0x0000c360


	//   ....[14]....
        /*00a0*/ 	.word	0x0000c4c0


	//   ....[15]....
        /*00a4*/ 	.word	0x0000c500


	//   ....[16]....
        /*00a8*/ 	.word	0x0000c540


	//   ....[17]....
        /*00ac*/ 	.word	0x0000c5f0


	//   ....[18]....
        /*00b0*/ 	.word	0x0000c650


	//   ....[19]....
        /*00b4*/ 	.word	0x0000c7c0


	//   ....[20]....
        /*00b8*/ 	.word	0x0000c8d0


	//   ....[21]....
        /*00bc*/ 	.word	0x0000ca10


	//   ....[22]....
        /*00c0*/ 	.word	0x0000ca50


	//----- nvinfo : EIATTR_MAX_THREADS
	.align		4
.L_3905:
        /*00c4*/ 	.byte	0x04, 0x05
        /*00c6*/ 	.short	(.L_3907 - .L_3906)
.L_3906:
        /*00c8*/ 	.word	0x00000080
        /*00cc*/ 	.word	0x00000001
        /*00d0*/ 	.word	0x00000001


	//----- nvinfo : EIATTR_CRS_STACK_SIZE
	.align		4
.L_3907:
        /*00d4*/ 	.byte	0x04, 0x1e
        /*00d6*/ 	.short	(.L_3909 - .L_3908)
.L_3908:
        /*00d8*/ 	.word	0x00000000


	//----- nvinfo : EIATTR_CBANK_PARAM_SIZE
	.align		4
.L_3909:
        /*00dc*/ 	.byte	0x03, 0x19
        /*00de*/ 	.short	0x0228


	//----- nvinfo : EIATTR_PARAM_CBANK
	.align		4
        /*00e0*/ 	.byte	0x04, 0x0a
        /*00e2*/ 	.short	(.L_3911 - .L_3910)
	.align		4
.L_3910:
        /*00e4*/ 	.word	index@(.nv.constant0._ZN2at6native18elementwise_kernelILi128ELi4EZNS0_15gpu_kernel_implINS0_13BUnaryFunctorIN3c104HalfES5_S5_NS0_15binary_internal10MulFunctorIfEEEEEEvRNS_18TensorIteratorBaseERKT_EUliE_EEviT1_)
        /*00e8*/ 	.short	0x0380
        /*00ea*/ 	.short	0x0228


	//----- nvinfo : EIATTR_SW_WAR
	.align		4
.L_3911:
        /*00ec*/ 	.byte	0x04, 0x36
        /*00ee*/ 	.short	(.L_3913 - .L_3912)
.L_3912:
        /*00f0*/ 	.word	0x00000008
.L_3913:


//--------------------- .nv.info._ZN2at6native27unrolled_elementwise_kernelINS0_13BUnaryFunctorIN3c104HalfES4_S4_NS0_15binary_internal10MulFunctorIfEEEESt5arrayIPcLm2EELi4E23TrivialOffsetCalculatorILi1EjESD_NS0_6memory12LoadWithCastILi1EEENSE_13StoreWithCastILi1EEEEEviT_T0_T2_T3_T4_T5_ --------------------------
	.section	.nv.info._ZN2at6native27unrolled_elementwise_kernelINS0_13BUnaryFunctorIN3c104HalfES4_S4_NS0_15binary_internal10MulFunctorIfEEEESt5arrayIPcLm2EELi4E23TrivialOffsetCalculatorILi1EjESD_NS0_6memory12LoadWithCastILi1EEENSE_13StoreWithCastILi1EEEEEviT_T0_T2_T3_T4_T5_,"",@"SHT_CUDA_INFO"
	.sectionflags	@""
	.align	4


	//----- nvinfo : EIATTR_CUDA_API_VERSION
	.align		4
        /*0000*/ 	.byte	0x04, 0x37
        /*0002*/ 	.short	(.L_3915 - .L_3914)
.L_3914:
        /*0004*/ 	.word	0x00000082


	//----- nvinfo : EIATTR_KPARAM_INFO
	.align		4
.L_3915:
        /*0008*/ 	.byte	0x04, 0x17
        /*000a*/ 	.short	(.L_3917 - .L_3916)
.L_3916:
        /*000c*/ 	.word	0x00000000
        /*0010*/ 	.short	0x0006
        /*0012*/ 	.short	0x002c
        /*0014*/ 	.byte	0x00, 0xf0, 0x21, 0x00


	//----- nvinfo : EIATTR_KPARAM_INFO
	.align		4
.L_3917:
        /*0018*/ 	.byte	0x04, 0x17
        /*001a*/ 	.short	(.L_3919 - .L_3918)
.L_3918:
        /*001c*/ 	.word	0x00000000
        /*0020*/ 	.short	0x0005
        /*0022*/ 	.short	0x0024
        /*0024*/ 	.byte	0x00, 0xf0, 0x21, 0x00


	//----- nvinfo : EIATTR_KPARAM_INFO
	.align		4
.L_3919:
        /*0028*/ 	.byte	0x04, 0x17
        /*002a*/ 	.short	(.L_3921 - .L_3920)
.L_3920:
        /*002c*/ 	.word	0x00000000
        /*0030*/ 	.short	0x0004
        /*0032*/ 	.short	0x0021
        /*0034*/ 	.byte	0x00, 0xf0, 0x05, 0x00


	//----- nvinfo : EIATTR_KPARAM_INFO
	.align		4
.L_3921:
        /*0038*/ 	.byte	0x04, 0x17
        /*003a*/ 	.short	(.L_3923 - .L_3922)
.L_3922:
        /*003c*/ 	.word	0x00000000
        /*0040*/ 	.short	0x0003
        /*0042*/ 	.short	0x0020
        /*0044*/ 	.byte	0x00, 0xf0, 0x05, 0x00


	//----- nvinfo : EIATTR_KPARAM_INFO
	.align		4
.L_3923:
        /*0048*/ 	.byte	0x04, 0x17
        /*004a*/ 	.short	(.L_3925 - .L_3924)
.L_3924:
        /*004c*/ 	.word	0x00000000
        /*0050*/ 	.short	0x0002
        /*0052*/ 	.short	0x0010
        /*0054*/ 	.byte	0x00, 0xf0, 0x41, 0x00


	//----- nvinfo : EIATTR_KPARAM_INFO
	.align		4
.L_3925:
        /*0058*/ 	.byte	0x04, 0x17
        /*005a*/ 	.short	(.L_3927 - .L_3926)
.L_3926:
        /*005c*/ 	.word	0x00000000
        /*0060*/ 	.short	0x0001
        /*0062*/ 	.short	0x0004
        /*0064*/ 	.byte	0x00, 0xf0, 0x21, 0x00


	//----- nvinfo : EIATTR_KPARAM_INFO
	.align		4
.L_3927:
        /*0068*/ 	.byte	0x04, 0x17
        /*006a*/ 	.short	(.L_3929 - .L_3928)
.L_3928:
        /*006c*/ 	.word	0x00000000
        /*0070*/ 	.short	0x0000
        /*0072*/ 	.short	0x0000
        /*0074*/ 	.byte	0x00, 0xf0, 0x11, 0x00


	//----- nvinfo : EIATTR_SPARSE_MMA_MASK
	.align		4
.L_3929:
        /*0078*/ 	.byte	0x03, 0x50
        /*007a*/ 	.short	0x0000


	//----- nvinfo : EIATTR_MAXREG_COUNT
	.align		4
        /*007c*/ 	.byte	0x03, 0x1b
        /*007e*/ 	.short	0x00ff


	//----- nvinfo : EIATTR_EXTERNS
	.align		4
        /*0080*/ 	.byte	0x04, 0x0f
        /*0082*/ 	.short	(.L_3931 - .L_3930)


	//   ....[0]....
	.align		4
.L_3930:
        /*0084*/ 	.word	index@(__assertfail)


	//----- nvinfo : EIATTR_MERCURY_ISA_VERSION
	.align		4
.L_3931:
        /*0088*/ 	.byte	0x03, 0x5f
        /*008a*/ 	.short	0x0101


	//----- nvinfo : EIATTR_VRC_CTA_INIT_COUNT
	.align		4
        /*008c*/ 	.byte	0x02, 0x4a
	.zero		1
	.zero		1


	//----- nvinfo : EIATTR_SYSCALL_OFFSETS
	.align		4
        /*0090*/ 	.byte	0x04, 0x46
        /*0092*/ 	.short	(.L_3933 - .L_3932)


	//   ....[0]....
.L_3932:
        /*0094*/ 	.word	0x00001040


	//   ....[1]....
        /*0098*/ 	.word	0x00002260


	//   ....[2]....
        /*009c*/ 	.word	0x000033c0


	//   ....[3]....
        /*00a0*/ 	.word	0x00004440


	//   ....[4]....
        /*00a4*/ 	.word	0x00005580


	//   ....[5]....
        /*00a8*/ 	.word	0x00006440


	//   ....[6]....
        /*00ac*/ 	.word	0x000073c0


	//   ....[7]....
        /*00b0*/ 	.word	0x00008340


	//----- nvinfo : EIATTR_EXIT_INSTR_OFFSETS
	.align		4
.L_3933:
        /*00b4*/ 	.byte	0x04, 0x1c
        /*00b6*/ 	.short	(.L_3935 - .L_3934)


	//   ....[0]....
.L_3934:
        /*00b8*/ 	.word	0x00007690


	//   ....[1]....
        /*00bc*/ 	.word	0x000077e0


	//   ....[2]....
        /*00c0*/ 	.word	0x00007820


	//   ....[3]....
        /*00c4*/ 	.word	0x000078c0


	//   ....[4]....
        /*00c8*/ 	.word	0x00007900


	//   ....[5]....
        /*00cc*/ 	.word	0x00007940


	//   ....[6]....
        /*00d0*/ 	.word	0x000079d0


	//   ....[7]....
        /*00d4*/ 	.word	0x000079f0


	//   ....[8]....
        /*00d8*/ 	.word	0x00007a90


	//   ....[9]....
        /*00dc*/ 	.word	0x00007ae0


	//   ....[10]....
        /*00e0*/ 	.word	0x00007b30


	//   ....[11]....
        /*00e4*/ 	.word	0x00007c10


	//   ....[12]....
        /*00e8*/ 	.word	0x00007d80


	//   ....[13]....
        /*00ec*/ 	.word	0x00007ef0


	//   ....[14]....
        /*00f0*/ 	.word	0x00008050


	//   ....[15]....
        /*00f4*/ 	.word	0x00008090


	//   ....[16]....
        /*00f8*/ 	.word	0x000080d0


	//   ....[17]....
        /*00fc*/ 	.word	0x00008180


	//   ....[18]....
        /*0100*/ 	.word	0x000081e0


	//   ....[19]....
        /*0104*/ 	.word	0x00008350


	//   ....[20]....
        /*0108*/ 	.word	0x00008460


	//   ....[21]....
        /*010c*/ 	.word	0x000085a0


	//   ....[22]....
        /*0110*/ 	.word	0x000085e0


	//----- nvinfo : EIATTR_MAX_THREADS
	.align		4
.L_3935:
        /*0114*/ 	.byte	0x04, 0x05
        /*0116*/ 	.short	(.L_3937 - .L_3936)
.L_3936:
        /*0118*/ 	.word	0x00000080
        /*011c*/ 	.word	0x00000001
        /*0120*/ 	.word	0x00000001


	//----- nvinfo : EIATTR_CRS_STACK_SIZE
	.align		4
.L_3937:
        /*0124*/ 	.byte	0x04, 0x1e
        /*0126*/ 	.short	(.L_3939 - .L_3938)
.L_3938:
        /*0128*/ 	.word	0x00000000


	//----- nvinfo : EIATTR_CBANK_PARAM_SIZE
	.align		4
.L_3939:
        /*012c*/ 	.byte	0x03, 0x19
        /*012e*/ 	.short	0x0034


	//----- nvinfo : EIATTR_PARAM_CBANK
	.align		4
        /*0130*/ 	.byte	0x04, 0x0a
        /*0132*/ 	.short	(.L_3941 - .L_3940)
	.align		4
.L_3940:
        /*0134*/ 	.word	index@(.nv.constant0._ZN2at6native27unrolled_elementwise_kernelINS0_13BUnaryFunctorIN3c104HalfES4_S4_NS0_15binary_internal10MulFunctorIfEEEESt5arrayIPcLm2EELi4E23TrivialOffsetCalculatorILi1EjESD_NS0_6memory12LoadWithCastILi1EEENSE_13StoreWithCastILi1EEEEEviT_T0_T2_T3_T4_T5_)
        /*0138*/ 	.short	0x0380
        /*013a*/ 	.short	0x0034


	//----- nvinfo : EIATTR_SW_WAR
	.align		4
.L_3941:
        /*013c*/ 	.byte	0x04, 0x36
        /*013e*/ 	.short	(.L_3943 - .L_3942)
.L_3942:
        /*0140*/ 	.word	0x00000008
.L_3943:


//--------------------- .nv.info._ZN2at6native18elementwise_kernelILi128ELi4EZNS0_22gpu_kernel_impl_nocastINS0_13BUnaryFunctorIN3c104HalfES5_S5_NS0_15binary_internal10MulFunctorIfEEEEEEvRNS_18TensorIteratorBaseERKT_EUliE_EEviT1_ --------------------------
	.section	.nv.info._ZN2at6native18elementwise_kernelILi128ELi4EZNS0_22gpu_kernel_impl_nocastINS0_13BUnaryFunctorIN3c104HalfES5_S5_NS0_15binary_internal10MulFunctorIfEEEEEEvRNS_18TensorIteratorBaseERKT_EUliE_EEviT1_,"",@"SHT_CUDA_INFO"
	.sectionflags	@""
	.align	4


	//----- nvinfo : EIATTR_CUDA_API_VERSION
	.align		4
        /*0000*/ 	.byte	0x04, 0x37
        /*0002*/ 	.short	(.L_3945 - .L_3944)
.L_3944:
        /*0004*/ 	.word	0x00000082


	//----- nvinfo : EIATTR_KPARAM_INFO
	.align		4
.L_3945:
        /*0008*/ 	.byte	0x04, 0x17
        /*000a*/ 	.short	(.L_3947 - .L_3946)
.L_3946:
        /*000c*/ 	.word	0x00000000
        /*0010*/ 	.short	0x0001
        /*0012*/ 	.short	0x0008
        /*0014*/ 	.byte	0x00, 0xf0, 0x61, 0x08


	//----- nvinfo : EIATTR_KPARAM_INFO
	.align		4
.L_3947:
        /*0018*/ 	.byte	0x04, 0x17
        /*001a*/ 	.short	(.L_3949 - .L_3948)
.L_3948:
        /*001c*/ 	.word	0x00000000
        /*0020*/ 	.short	0x0000
        /*0022*/ 	.short	0x0000
        /*0024*/ 	.byte	0x00, 0xf0, 0x11, 0x00


	//----- nvinfo : EIATTR_SPARSE_MMA_MASK
	.align		4
.L_3949:
        /*0028*/ 	.byte	0x03, 0x50
        /*002a*/ 	.short	0x0000


	//----- nvinfo : EIATTR_MAXREG_COUNT
	.align		4
        /*002c*/ 	.byte	0x03, 0x1b
        /*002e*/ 	.short	0x0080


	//----- nvinfo : EIATTR_MERCURY_ISA_VERSION
	.align		4
        /*0030*/ 	.byte	0x03, 0x5f
        /*0032*/ 	.short	0x0101


	//----- nvinfo : EIATTR_VRC_CTA_INIT_COUNT
	.align		4
        /*0034*/ 	.byte	0x02, 0x4a
	.zero		1
	.zero		1


	//----- nvinfo : EIATTR_EXIT_INSTR_OFFSETS
	.align		4
        /*0038*/ 	.byte	0x04, 0x1c
        /*003a*/ 	.short	(.L_3951 - .L_3950)


	//   ....[0]....
.L_3950:
        /*003c*/ 	.word	0x00000330


	//   ....[1]....
        /*0040*/ 	.word	0x000003c0


	//   ....[2]....
        /*0044*/ 	.word	0x00003f10


	//   ....[3]....
        /*0048*/ 	.word	0x00005270


	//----- nvinfo : EIATTR_MAX_THREADS
	.align		4
.L_3951:
        /*004c*/ 	.byte	0x04, 0x05
        /*004e*/ 	.short	(.L_3953 - .L_3952)
.L_3952:
        /*0050*/ 	.word	0x00000080
        /*0054*/ 	.word	0x00000001
        /*0058*/ 	.word	0x00000001


	//----- nvinfo : EIATTR_CRS_STACK_SIZE
	.align		4
.L_3953:
        /*005c*/ 	.byte	0x04, 0x1e
        /*005e*/ 	.short	(.L_3955 - .L_3954)
.L_3954:
        /*0060*/ 	.word	0x00000000


	//----- nvinfo : EIATTR_CBANK_PARAM_SIZE
	.align		4
.L_3955:
        /*0064*/ 	.byte	0x03, 0x19
        /*0066*/ 	.short	0x0220


	//----- nvinfo : EIATTR_PARAM_CBANK
	.align		4
        /*0068*/ 	.byte	0x04, 0x0a
        /*006a*/ 	.short	(.L_3957 - .L_3956)
	.align		4
.L_3956:
        /*006c*/ 	.word	index@(.nv.constant0._ZN2at6native18elementwise_kernelILi128ELi4EZNS0_22gpu_kernel_impl_nocastINS0_13BUnaryFunctorIN3c104HalfES5_S5_NS0_15binary_internal10MulFunctorIfEEEEEEvRNS_18TensorIteratorBaseERKT_EUliE_EEviT1_)
        /*0070*/ 	.short	0x0380
        /*0072*/ 	.short	0x0220


	//----- nvinfo : EIATTR_SW_WAR
	.align		4
.L_3957:
        /*0074*/ 	.byte	0x04, 0x36
        /*0076*/ 	.short	(.L_3959 - .L_3958)
.L_3958:
        /*0078*/ 	.word	0x00000008
.L_3959:


//--------------------- .nv.info._ZN2at6native27unrolled_elementwise_kernelINS0_13BUnaryFunctorIN3c104HalfES4_S4_NS0_15binary_internal10MulFunctorIfEEEESt5arrayIPcLm2EELi4E23TrivialOffsetCalculatorILi1EjESD_NS0_6memory15LoadWithoutCastENSE_16StoreWithoutCastEEEviT_T0_T2_T3_T4_T5_ --------------------------
	.section	.nv.info._ZN2at6native27unrolled_elementwise_kernelINS0_13BUnaryFunctorIN3c104HalfES4_S4_NS0_15binary_internal10MulFunctorIfEEEESt5arrayIPcLm2EELi4E23TrivialOffsetCalculatorILi1EjESD_NS0_6memory15LoadWithoutCastENSE_16StoreWithoutCastEEEviT_T0_T2_T3_T4_T5_,"",@"SHT_CUDA_INFO"
	.sectionflags	@""
	.align	4


	//----- nvinfo : EIATTR_CUDA_API_VERSION
	.align		4
        /*0000*/ 	.byte	0x04, 0x37
        /*0002*/ 	.short	(.L_3961 - .L_3960)
.L_3960:
        /*0004*/ 	.word	0x00000082


	//----- nvinfo : EIATTR_KPARAM_INFO
	.align		4
.L_3961:
        /*0008*/ 	.byte	0x04, 0x17
        /*000a*/ 	.short	(.L_3963 - .L_3962)
.L_3962:
        /*000c*/ 	.word	0x00000000
        /*0010*/ 	.short	0x0006
        /*0012*/ 	.short	0x0023
        /*0014*/ 	.byte	0x00, 0xf0, 0x05, 0x00


	//----- nvinfo : EIATTR_KPARAM_INFO
	.align		4
.L_3963:
        /*0018*/ 	.byte	0x04, 0x17
        /*001a*/ 	.short	(.L_3965 - .L_3964)
.L_3964:
        /*001c*/ 	.word	0x00000000
        /*0020*/ 	.short	0x0005
        /*0022*/ 	.short	0x0022
        /*0024*/ 	.byte	0x00, 0xf0, 0x05, 0x00


	//----- nvinfo : EIATTR_KPARAM_INFO
	.align		4
.L_3965:
        /*0028*/ 	.byte	0x04, 0x17
        /*002a*/ 	.short	(.L_3967 - .L_3966)
.L_3966:
        /*002c*/ 	.word	0x00000000
        /*0030*/ 	.short	0x0004
        /*0032*/ 	.short	0x0021
        /*0034*/ 	.byte	0x00, 0xf0, 0x05, 0x00


	//----- nvinfo : EIATTR_KPARAM_INFO
	.align		4
.L_3967:
        /*0038*/ 	.byte	0x04, 0x17
        /*003a*/ 	.short	(.L_3969 - .L_3968)
.L_3968:
        /*003c*/ 	.word	0x00000000
        /*0040*/ 	.short	0x0003
        /*0042*/ 	.short	0x0020
        /*0044*/ 	.byte	0x00, 0xf0, 0x05, 0x00


	//----- nvinfo : EIATTR_KPARAM_INFO
	.align		4
.L_3969:
        /*0048*/ 	.byte	0x04, 0x17
        /*004a*/ 	.short	(.L_3971 - .L_3970)
.L_3970:
        /*004c*/ 	.word	0x00000000
        /*0050*/ 	.short	0x0002
        /*0052*/ 	.short	0x0010
        /*0054*/ 	.byte	0x00, 0xf0, 0x41, 0x00


	//----- nvinfo : EIATTR_KPARAM_INFO
	.align		4
.L_3971:
        /*0058*/ 	.byte	0x04, 0x17
        /*005a*/ 	.short	(.L_3973 - .L_3972)
.L_3972:
        /*005c*/ 	.word	0x00000000
        /*0060*/ 	.short	0x0001
        /*0062*/ 	.short	0x0004
        /*0064*/ 	.byte	0x00, 0xf0, 0x21, 0x00


	//----- nvinfo : EIATTR_KPARAM_INFO
	.align		4
.L_3973:
        /*0068*/ 	.byte	0x04, 0x17
        /*006a*/ 	.short	(.L_3975 - .L_3974)
.L_3974:
        /*006c*/ 	.word	0x00000000
        /*0070*/ 	.short	0x0000
        /*0072*/ 	.short	0x0000
        /*0074*/ 	.byte	0x00, 0xf0, 0x11, 0x00


	//----- nvinfo : EIATTR_SPARSE_MMA_MASK
	.align		4
.L_3975:
        /*0078*/ 	.byte	0x03, 0x50
        /*007a*/ 	.short	0x0000


	//----- nvinfo : EIATTR_MAXREG_COUNT
	.align		4
        /*007c*/ 	.byte	0x03, 0x1b
        /*007e*/ 	.short	0x00ff


	//----- nvinfo : EIATTR_MERCURY_ISA_VERSION
	.align		4
        /*0080*/ 	.byte	0x03, 0x5f
        /*0082*/ 	.short	0x0101


	//----- nvinfo : EIATTR_VRC_CTA_INIT_COUNT
	.align		4
        /*0084*/ 	.byte	0x02, 0x4a
	.zero		1
	.zero		1


	//----- nvinfo : EIATTR_EXIT_INSTR_OFFSETS
	.align		4
        /*0088*/ 	.byte	0x04, 0x1c
        /*008a*/ 	.short	(.L_3977 - .L_3976)


	//   ....[0]....
.L_3976:
        /*008c*/ 	.word	0x000004a0


	//   ....[1]....
        /*0090*/ 	.word	0x00000530


	//----- nvinfo : EIATTR_MAX_THREADS
	.align		4
.L_3977:
        /*0094*/ 	.byte	0x04, 0x05
        /*0096*/ 	.short	(.L_3979 - .L_3978)
.L_3978:
        /*0098*/ 	.word	0x00000080
        /*009c*/ 	.word	0x00000001
        /*00a0*/ 	.word	0x00000001


	//----- nvinfo : EIATTR_CRS_STACK_SIZE
	.align		4
.L_3979:
        /*00a4*/ 	.byte	0x04, 0x1e
        /*00a6*/ 	.short	(.L_3981 - .L_3980)
.L_3980:
        /*00a8*/ 	.word	0x00000000


	//----- nvinfo : EIATTR_CBANK_PARAM_SIZE
	.align		4
.L_3981:
        /*00ac*/ 	.byte	0x03, 0x19
        /*00ae*/ 	.short	0x0024


	//----- nvinfo : EIATTR_PARAM_CBANK
	.align		4
        /*00b0*/ 	.byte	0x04, 0x0a
        /*00b2*/ 	.short	(.L_3983 - .L_3982)
	.align		4
.L_3982:
        /*00b4*/ 	.word	index@(.nv.constant0._ZN2at6native27unrolled_elementwise_kernelINS0_13BUnaryFunctorIN3c104HalfES4_S4_NS0_15binary_internal10MulFunctorIfEEEESt5arrayIPcLm2EELi4E23TrivialOffsetCalculatorILi1EjESD_NS0_6memory15LoadWithoutCastENSE_16StoreWithoutCastEEEviT_T0_T2_T3_T4_T5_)
        /*00b8*/ 	.short	0x0380
        /*00ba*/ 	.short	0x0024


	//----- nvinfo : EIATTR_SW_WAR
	.align		4
.L_3983:
        /*00bc*/ 	.byte	0x04, 0x36
        /*00be*/ 	.short	(.L_3985 - .L_3984)
.L_3984:
        /*00c0*/ 	.word	0x00000008
.L_3985:


//--------------------- .nv.info._ZN2at6native29vectorized_elementwise_kernelILi2ENS0_13BUnaryFunctorIN3c104HalfES4_S4_NS0_15binary_internal10MulFunctorIfEEEESt5arrayIPcLm2EEEEviT0_T1_ --------------------------
	.section	.nv.info._ZN2at6native29vectorized_elementwise_kernelILi2ENS0_13BUnaryFunctorIN3c104HalfES4_S4_NS0_15binary_internal10MulFunctorIfEEEESt5arrayIPcLm2EEEEviT0_T1_,"",@"SHT_CUDA_INFO"
	.sectionflags	@""
	.align	4


	//----- nvinfo : EIATTR_CUDA_API_VERSION
	.align		4
        /*0000*/ 	.byte	0x04, 0x37
        /*0002*/ 	.short	(.L_3987 - .L_3986)
.L_3986:
        /*0004*/ 	.word	0x00000082


	//----- nvinfo : EIATTR_KPARAM_INFO
	.align		4
.L_3987:
        /*0008*/ 	.byte	0x04, 0x17
        /*000a*/ 	.short	(.L_3989 - .L_3988)
.L_3988:
        /*000c*/ 	.word	0x00000000
        /*0010*/ 	.short	0x0002
        /*0012*/ 	.short	0x0010
        /*0014*/ 	.byte	0x00, 0xf0, 0x41, 0x00


	//----- nvinfo : EIATTR_KPARAM_INFO
	.align		4
.L_3989:
        /*0018*/ 	.byte	0x04, 0x17
        /*001a*/ 	.short	(.L_3991 - .L_3990)
.L_3990:
        /*001c*/ 	.word	0x00000000
        /*0020*/ 	.short	0x0001
        /*0022*/ 	.short	0x0004
        /*0024*/ 	.byte	0x00, 0xf0, 0x21, 0x00


	//----- nvinfo : EIATTR_KPARAM_INFO
	.align		4
.L_3991:
        /*0028*/ 	.byte	0x04, 0x17
        /*002a*/ 	.short	(.L_3993 - .L_3992)
.L_3992:
        /*002c*/ 	.word	0x00000000
        /*0030*/ 	.short	0x0000
        /*0032*/ 	.short	0x0000
        /*0034*/ 	.byte	0x00, 0xf0, 0x11, 0x00


	//----- nvinfo : EIATTR_SPARSE_MMA_MASK
	.align		4
.L_3993:
        /*0038*/ 	.byte	0x03, 0x50
        /*003a*/ 	.short	0x0000


	//----- nvinfo : EIATTR_MAXREG_COUNT
	.align		4
        /*003c*/ 	.byte	0x03, 0x1b
        /*003e*/ 	.short	0x00ff


	//----- nvinfo : EIATTR_MERCURY_ISA_VERSION
	.align		4
        /*0040*/ 	.byte	0x03, 0x5f
        /*0042*/ 	.short	0x0101


	//----- nvinfo : EIATTR_VRC_CTA_INIT_COUNT
	.align		4
        /*0044*/ 	.byte	0x02, 0x4a
	.zero		1
	.zero		1


	//----- nvinfo : EIATTR_EXIT_INSTR_OFFSETS
	.align		4
        /*0048*/ 	.byte	0x04, 0x1c
        /*004a*/ 	.short	(.L_3995 - .L_3994)


	//   ....[0]....
.L_3994:
        /*004c*/ 	.word	0x00000a60


	//   ....[1]....
        /*0050*/ 	.word	0x00000ab0


	//   ....[2]....
        /*0054*/ 	.word	0x00000d00


	//----- nvinfo : EIATTR_MAX_THREADS
	.align		4
.L_3995:
        /*0058*/ 	.byte	0x04, 0x05
        /*005a*/ 	.short	(.L_3997 - .L_3996)
.L_3996:
        /*005c*/ 	.word	0x00000080
        /*0060*/ 	.word	0x00000001
        /*0064*/ 	.word	0x00000001


	//----- nvinfo : EIATTR_CRS_STACK_SIZE
	.align		4
.L_3997:
        /*0068*/ 	.byte	0x04, 0x1e
        /*006a*/ 	.short	(.L_3999 - .L_3998)
.L_3998:
        /*006c*/ 	.word	0x00000000


	//----- nvinfo : EIATTR_CBANK_PARAM_SIZE
	.align		4
.L_3999:
        /*0070*/ 	.byte	0x03, 0x19
        /*0072*/ 	.short	0x0020


	//----- nvinfo : EIATTR_PARAM_CBANK
	.align		4
        /*0074*/ 	.byte	0x04, 0x0a
        /*0076*/ 	.short	(.L_4001 - .L_4000)
	.align		4
.L_4000:
        /*0078*/ 	.word	index@(.nv.constant0._ZN2at6native29vectorized_elementwise_kernelILi2ENS0_13BUnaryFunctorIN3c104HalfES4_S4_NS0_15binary_internal10MulFunctorIfEEEESt5arrayIPcLm2EEEEviT0_T1_)
        /*007c*/ 	.short	0x0380
        /*007e*/ 	.short	0x0020


	//----- nvinfo : EIATTR_SW_WAR
	.align		4
.L_4001:
        /*0080*/ 	.byte	0x04, 0x36
        /*0082*/ 	.short	(.L_4003 - .L_4002)
.L_4002:
        /*0084*/ 	.word	0x00000008
.L_4003:


//--------------------- .nv.info._ZN2at6native29vectorized_elementwise_kernelILi4ENS0_13BUnaryFunctorIN3c104HalfES4_S4_NS0_15binary_internal10MulFunctorIfEEEESt5arrayIPcLm2EEEEviT0_T1_ --------------------------
	.section	.nv.info._ZN2at6native29vectorized_elementwise_kernelILi4ENS0_13BUnaryFunctorIN3c104HalfES4_S4_NS0_15binary_internal10MulFunctorIfEEEESt5arrayIPcLm2EEEEviT0_T1_,"",@"SHT_CUDA_INFO"
	.sectionflags	@""
	.align	4


	//----- nvinfo : EIATTR_CUDA_API_VERSION
	.align		4
        /*0000*/ 	.byte	0x04, 0x37
        /*0002*/ 	.short	(.L_4005 - .L_4004)
.L_4004:
        /*0004*/ 	.word	0x00000082


	//----- nvinfo : EIATTR_KPARAM_INFO
	.align		4
.L_4005:
        /*0008*/ 	.byte	0x04, 0x17
        /*000a*/ 	.short	(.L_4007 - .L_4006)
.L_4006:
        /*000c*/ 	.word	0x00000000
        /*0010*/ 	.short	0x0002
        /*0012*/ 	.short	0x0010
        /*0014*/ 	.byte	0x00, 0xf0, 0x41, 0x00


	//----- nvinfo : EIATTR_KPARAM_INFO
	.align		4
.L_4007:
        /*0018*/ 	.byte	0x04, 0x17
        /*001a*/ 	.short	(.L_4009 - .L_4008)
.L_4008:
        /*001c*/ 	.word	0x00000000
        /*0020*/ 	.short	0x0001
        /*0022*/ 	.short	0x0004
        /*0024*/ 	.byte	0x00, 0xf0, 0x21, 0x00


	//----- nvinfo : EIATTR_KPARAM_INFO
	.align		4
.L_4009:
        /*0028*/ 	.byte	0x04, 0x17
        /*002a*/ 	.short	(.L_4011 - .L_4010)
.L_4010:
        /*002c*/ 	.word	0x00000000
        /*0030*/ 	.short	0x0000
        /*0032*/ 	.short	0x0000
        /*0034*/ 	.byte	0x00, 0xf0, 0x11, 0x00


	//----- nvinfo : EIATTR_SPARSE_MMA_MASK
	.align		4
.L_4011:
        /*0038*/ 	.byte	0x03, 0x50
        /*003a*/ 	.short	0x0000


	//----- nvinfo : EIATTR_MAXREG_COUNT
	.align		4
        /*003c*/ 	.byte	0x03, 0x1b
        /*003e*/ 	.short	0x00ff


	//----- nvinfo : EIATTR_MERCURY_ISA_VERSION
	.align		4
        /*0040*/ 	.byte	0x03, 0x5f
        /*0042*/ 	.short	0x0101


	//----- nvinfo : EIATTR_VRC_CTA_INIT_COUNT
	.align		4
        /*0044*/ 	.byte	0x02, 0x4a
	.zero		1
	.zero		1


	//----- nvinfo : EIATTR_EXIT_INSTR_OFFSETS
	.align		4
        /*0048*/ 	.byte	0x04, 0x1c
        /*004a*/ 	.short	(.L_4013 - .L_4012)


	//   ....[0]....
.L_4012:
        /*004c*/ 	.word	0x00000a60


	//   ....[1]....
        /*0050*/ 	.word	0x00000ab0


	//   ....[2]....
        /*0054*/ 	.word	0x00000cc0


	//----- nvinfo : EIATTR_MAX_THREADS
	.align		4
.L_4013:
        /*0058*/ 	.byte	0x04, 0x05
        /*005a*/ 	.short	(.L_4015 - .L_4014)
.L_4014:
        /*005c*/ 	.word	0x00000080
        /*0060*/ 	.word	0x00000001
        /*0064*/ 	.word	0x00000001


	//----- nvinfo : EIATTR_CRS_STACK_SIZE
	.align		4
.L_4015:
        /*0068*/ 	.byte	0x04, 0x1e
        /*006a*/ 	.short	(.L_4017 - .L_4016)
.L_4016:
        /*006c*/ 	.word	0x00000000


	//----- nvinfo : EIATTR_CBANK_PARAM_SIZE
	.align		4
.L_4017:
        /*0070*/ 	.byte	0x03, 0x19
        /*0072*/ 	.short	0x0020


	//----- nvinfo : EIATTR_PARAM_CBANK
	.align		4
        /*0074*/ 	.byte	0x04, 0x0a
        /*0076*/ 	.short	(.L_4019 - .L_4018)
	.align		4
.L_4018:
        /*0078*/ 	.word	index@(.nv.constant0._ZN2at6native29vectorized_elementwise_kernelILi4ENS0_13BUnaryFunctorIN3c104HalfES4_S4_NS0_15binary_internal10MulFunctorIfEEEESt5arrayIPcLm2EEEEviT0_T1_)
        /*007c*/ 	.short	0x0380
        /*007e*/ 	.short	0x0020


	//----- nvinfo : EIATTR_SW_WAR
	.align		4
.L_4019:
        /*0080*/ 	.byte	0x04, 0x36
        /*0082*/ 	.short	(.L_4021 - .L_4020)
.L_4020:
        /*0084*/ 	.word	0x00000008
.L_4021:


//--------------------- .nv.info._ZN2at6native29vectorized_elementwise_kernelILi8ENS0_13BUnaryFunctorIN3c104HalfES4_S4_NS0_15binary_internal10MulFunctorIfEEEESt5arrayIPcLm2EEEEviT0_T1_ --------------------------
	.section	.nv.info._ZN2at6native29vectorized_elementwise_kernelILi8ENS0_13BUnaryFunctorIN3c104HalfES4_S4_NS0_15binary_internal10MulFunctorIfEEEESt5arrayIPcLm2EEEEviT0_T1_,"",@"SHT_CUDA_INFO"
	.sectionflags	@""
	.align	4


	//----- nvinfo : EIATTR_CUDA_API_VERSION
	.align		4
        /*0000*/ 	.byte	0x04, 0x37
        /*0002*/ 	.short	(.L_4023 - .L_4022)
.L_4022:
        /*0004*/ 	.word	0x00000082


	//----- nvinfo : EIATTR_KPARAM_INFO
	.align		4
.L_4023:
        /*0008*/ 	.byte	0x04, 0x17
        /*000a*/ 	.short	(.L_4025 - .L_4024)
.L_4024:
        /*000c*/ 	.word	0x00000000
        /*0010*/ 	.short	0x0002
        /*0012*/ 	.short	0x0010
        /*0014*/ 	.byte	0x00, 0xf0, 0x41, 0x00


	//----- nvinfo : EIATTR_KPARAM_INFO
	.align		4
.L_4025:
        /*0018*/ 	.byte	0x04, 0x17
        /*001a*/ 	.short	(.L_4027 - .L_4026)
.L_4026:
        /*001c*/ 	.word	0x00000000
        /*0020*/ 	.short	0x0001
        /*0022*/ 	.short	0x0004
        /*0024*/ 	.byte	0x00, 0xf0, 0x21, 0x00


	//----- nvinfo : EIATTR_KPARAM_INFO
	.align		4
.L_4027:
        /*0028*/ 	.byte	0x04, 0x17
        /*002a*/ 	.short	(.L_4029 - .L_4028)
.L_4028:
        /*002c*/ 	.word	0x00000000
        /*0030*/ 	.short	0x0000
        /*0032*/ 	.short	0x0000
        /*0034*/ 	.byte	0x00, 0xf0, 0x11, 0x00


	//----- nvinfo : EIATTR_SPARSE_MMA_MASK
	.align		4
.L_4029:
        /*0038*/ 	.byte	0x03, 0x50
        /*003a*/ 	.short	0x0000


	//----- nvinfo : EIATTR_MAXREG_COUNT
	.align		4
        /*003c*/ 	.byte	0x03, 0x1b
        /*003e*/ 	.short	0x00ff


	//----- nvinfo : EIATTR_MERCURY_ISA_VERSION
	.align		4
        /*0040*/ 	.byte	0x03, 0x5f
        /*0042*/ 	.short	0x0101


	//----- nvinfo : EIATTR_VRC_CTA_INIT_COUNT
	.align		4
        /*0044*/ 	.byte	0x02, 0x4a
	.zero		1
	.zero		1


	//----- nvinfo : EIATTR_EXIT_INSTR_OFFSETS
	.align		4
        /*0048*/ 	.byte	0x04, 0x1c
        /*004a*/ 	.short	(.L_4031 - .L_4030)


	//   ....[0]....
.L_4030:
        /*004c*/ 	.word	0x00000010


	//----- nvinfo : EIATTR_MAX_THREADS
	.align		4
.L_4031:
        /*0050*/ 	.byte	0x04, 0x05
        /*0052*/ 	.short	(.L_4033 - .L_4032)
.L_4032:
        /*0054*/ 	.word	0x00000080
        /*0058*/ 	.word	0x00000001
        /*005c*/ 	.word	0x00000001


	//----- nvinfo : EIATTR_CBANK_PARAM_SIZE
	.align		4
.L_4033:
        /*0060*/ 	.byte	0x03, 0x19
        /*0062*/ 	.short	0x0020


	//----- nvinfo : EIATTR_PARAM_CBANK
	.align		4
        /*0064*/ 	.byte	0x04, 0x0a
        /*0066*/ 	.short	(.L_4035 - .L_4034)
	.align		4
.L_4034:
        /*0068*/ 	.word	index@(.nv.constant0._ZN2at6native29vectorized_elementwise_kernelILi8ENS0_13BUnaryFunctorIN3c104HalfES4_S4_NS0_15binary_internal10MulFunctorIfEEEESt5arrayIPcLm2EEEEviT0_T1_)
        /*006c*/ 	.short	0x0380
        /*006e*/ 	.short	0x0020


	//----- nvinfo : EIATTR_SW_WAR
	.align		4
.L_4035:
        /*0070*/ 	.byte	0x04, 0x36
        /*0072*/ 	.short	(.L_4037 - .L_4036)
.L_4036:
        /*0074*/ 	.word	0x00000008
.L_4037:


//--------------------- .nv.info._ZN2at6native18elementwise_kernelILi128ELi4EZNS0_15gpu_kernel_implINS0_13BUnaryFunctorIN3c107complexIfEES6_S6_NS0_15binary_internal10MulFunctorIS6_EEEEEEvRNS_18TensorIteratorBaseERKT_EUliE_EEviT1_ --------------------------
	.section	.nv.info._ZN2at6native18elementwise_kernelILi128ELi4EZNS0_15gpu_kernel_implINS0_13BUnaryFunctorIN3c107complexIfEES6_S6_NS0_15binary_internal10MulFunctorIS6_EEEEEEvRNS_18TensorIteratorBaseERKT_EUliE_EEviT1_,"",@"SHT_CUDA_INFO"
	.sectionflags	@""
	.align	4


	//----- nvinfo : EIATTR_CUDA_API_VERSION
	.align		4
        /*0000*/ 	.byte	0x04, 0x37
        /*0002*/ 	.short	(.L_4039 - .L_4038)
.L_4038:
        /*0004*/ 	.word	0x00000082


	//----- nvinfo : EIATTR_KPARAM_INFO
	.align		4
.L_4039:
        /*0008*/ 	.byte	0x04, 0x17
        /*000a*/ 	.short	(.L_4041 - .L_4040)
.L_4040:
        /*000c*/ 	.word	0x00000000
        /*0010*/ 	.short	0x0001
        /*0012*/ 	.short	0x0008
        /*0014*/ 	.byte	0x00, 0xf0, 0xa1, 0x08


	//----- nvinfo : EIATTR_KPARAM_INFO
	.align		4
.L_4041:
        /*0018*/ 	.byte	0x04, 0x17
        /*001a*/ 	.short	(.L_4043 - .L_4042)
.L_4042:
        /*001c*/ 	.word	0x00000000
        /*0020*/ 	.short	0x0000
        /*0022*/ 	.short	0x0000
        /*0024*/ 	.byte	0x00, 0xf0, 0x11, 0x00


	//----- nvinfo : EIATTR_SPARSE_MMA_MASK
	.align		4
.L_4043:
        /*0028*/ 	.byte	0x03, 0x50
        /*002a*/ 	.short	0x0000


	//----- nvinfo : EIATTR_MAXREG_COUNT
	.align		4
        /*002c*/ 	.byte	0x03, 0x1b
        /*002e*/ 	.short	0x0080


	//----- nvinfo : EIATTR_EXTERNS
	.align		4
        /*0030*/ 	.byte	0x04, 0x0f
        /*0032*/ 	.short	(.L_4045 - .L_4044)


	//   ....[0]....
	.align		4
.L_4044:
        /*0034*/ 	.word	index@(__assertfail)


	//----- nvinfo : EIATTR_MERCURY_ISA_VERSION
	.align		4
.L_4045:
        /*0038*/ 	.byte	0x03, 0x5f
        /*003a*/ 	.short	0x0101


	//----- nvinfo : EIATTR_VRC_CTA_INIT_COUNT
	.align		4
        /*003c*/ 	.byte	0x02, 0x4a
	.zero		1
	.zero		1


	//----- nvinfo : EIATTR_SYSCALL_OFFSETS
	.align		4
        /*0040*/ 	.byte	0x04, 0x46
        /*0042*/ 	.short	(.L_4047 - .L_4046)


	//   ....[0]....
.L_4046:
        /*0044*/ 	.word	0x000022e0


	//   ....[1]....
        /*0048*/ 	.word	0x00003160


	//   ....[2]....
        /*004c*/ 	.word	0x00005590


	//   ....[3]....
        /*0050*/ 	.word	0x00006260


	//   ....[4]....
        /*0054*/ 	.word	0x000087a0


	//   ....[5]....
        /*0058*/ 	.word	0x00009470


	//   ....[6]....
        /*005c*/ 	.word	0x0000b9c0


	//   ....[7]....
        /*0060*/ 	.word	0x0000c660


	//----- nvinfo : EIATTR_EXIT_INSTR_OFFSETS
	.align		4
.L_4047:
        /*0064*/ 	.byte	0x04, 0x1c
        /*0066*/ 	.short	(.L_4049 - .L_4048)


	//   ....[0]....
.L_4048:
        /*0068*/ 	.word	0x00009720


	//   ....[1]....
        /*006c*/ 	.word	0x0000bb90


	//   ....[2]....
        /*0070*/ 	.word	0x0000bbd0


	//   ....[3]....
        /*0074*/ 	.word	0x0000bc60


	//   ....[4]....
        /*0078*/ 	.word	0x0000bc90


	//   ....[5]....
        /*007c*/ 	.word	0x0000bcc0


	//   ....[6]....
        /*0080*/ 	.word	0x0000bd40


	//   ....[7]....
        /*0084*/ 	.word	0x0000bd70


	//   ....[8]....
        /*0088*/ 	.word	0x0000bdf0


	//   ....[9]....
        /*008c*/ 	.word	0x0000be20


	//   ....[10]....
        /*0090*/ 	.word	0x0000be60


	//   ....[11]....
        /*0094*/ 	.word	0x0000bf30


	//   ....[12]....
        /*0098*/ 	.word	0x0000c090


	//   ....[13]....
        /*009c*/ 	.word	0x0000c1f0


	//   ....[14]....
        /*00a0*/ 	.word	0x0000c340


	//   ....[15]....
        /*00a4*/ 	.word	0x0000c370


	//   ....[16]....
        /*00a8*/ 	.word	0x0000c3a0


	//   ....[17]....
        /*00ac*/ 	.word	0x0000c460


	//   ....[18]....
        /*00b0*/ 	.word	0x0000c500


	//   ....[19]....
        /*00b4*/ 	.word	0x0000c670


	//   ....[20]....
        /*00b8*/ 	.word	0x0000c770


	//   ....[21]....
        /*00bc*/ 	.word	0x0000c8a0


	//   ....[22]....
        /*00c0*/ 	.word	0x0000c8d0


	//----- nvinfo : EIATTR_MAX_THREADS
	.align		4
.L_4049:
        /*00c4*/ 	.byte	0x04, 0x05
        /*00c6*/ 	.short	(.L_4051 - .L_4050)
.L_4050:
        /*00c8*/ 	.word	0x00000080
        /*00cc*/ 	.word	0x00000001
        /*00d0*/ 	.word	0x00000001


	//----- nvinfo : EIATTR_CRS_STACK_SIZE
	.align		4
.L_4051:
        /*00d4*/ 	.byte	0x04, 0x1e
        /*00d6*/ 	.short	(.L_4053 - .L_4052)
.L_4052:
        /*00d8*/ 	.word	0x00000000


	//----- nvinfo : EIATTR_CBANK_PARAM_SIZE
	.align		4
.L_4053:
        /*00dc*/ 	.byte	0x03, 0x19
        /*00de*/ 	.short	0x0230


	//----- nvinfo : EIATTR_PARAM_CBANK
	.align		4
        /*00e0*/ 	.byte	0x04, 0x0a
        /*00e2*/ 	.short	(.L_4055 - .L_4054)
	.align		4
.L_4054:
        /*00e4*/ 	.word	index@(.nv.constant0._ZN2at6native18elementwise_kernelILi128ELi4EZNS0_15gpu_kernel_implINS0_13BUnaryFunctorIN3c107complexIfEES6_S6_NS0_15binary_internal10MulFunctorIS6_EEEEEEvRNS_18TensorIteratorBaseERKT_EUliE_EEviT1_)
        /*00e8*/ 	.short	0x0380
        /*00ea*/ 	.short	0x0230


	//----- nvinfo : EIATTR_SW_WAR
	.align		4
.L_4055:
        /*00ec*/ 	.byte	0x04, 0x36
        /*00ee*/ 	.short	(.L_4057 - .L_4056)
.L_4056:
        /*00f0*/ 	.word	0x00000008
.L_4057:


//--------------------- .nv.info._ZN2at6native27unrolled_elementwise_kernelINS0_13BUnaryFunctorIN3c107complexIfEES5_S5_NS0_15binary_internal10MulFunctorIS5_EEEESt5arrayIPcLm2EELi4E23TrivialOffsetCalculatorILi1EjESE_NS0_6memory12LoadWithCastILi1EEENSF_13StoreWithCastILi1EEEEEviT_T0_T2_T3_T4_T5_ --------------------------
	.section	.nv.info._ZN2at6native27unrolled_elementwise_kernelINS0_13BUnaryFunctorIN3c107complexIfEES5_S5_NS0_15binary_internal10MulFunctorIS5_EEEESt5arrayIPcLm2EELi4E23TrivialOffsetCalculatorILi1EjESE_NS0_6memory12LoadWithCastILi1EEENSF_13StoreWithCastILi1EEEEEviT_T0_T2_T3_T4_T5_,"",@"SHT_CUDA_INFO"
	.sectionflags	@""
	.align	4


	//----- nvinfo : EIATTR_CUDA_API_VERSION
	.align		4
        /*0000*/ 	.byte	0x04, 0x37
        /*0002*/ 	.short	(.L_4059 - .L_4058)
.L_4058:
        /*0004*/ 	.word	0x00000082


	//----- nvinfo : EIATTR_KPARAM_INFO
	.align		4
.L_4059:
        /*0008*/ 	.byte	0x04, 0x17
        /*000a*/ 	.short	(.L_4061 - .L_4060)
.L_4060:
        /*000c*/ 	.word	0x00000000
        /*0010*/ 	.short	0x0006
        /*0012*/ 	.short	0x0034
        /*0014*/ 	.byte	0x00, 0xf0, 0x21, 0x00


	//----- nvinfo : EIATTR_KPARAM_INFO
	.align		4
.L_4061:
        /*0018*/ 	.byte	0x04, 0x17
        /*001a*/ 	.short	(.L_4063 - .L_4062)
.L_4062:
        /*001c*/ 	.word	0x00000000
        /*0020*/ 	.short	0x0005
        /*0022*/ 	.short	0x002c
        /*0024*/ 	.byte	0x00, 0xf0, 0x21, 0x00


	//----- nvinfo : EIATTR_KPARAM_INFO
	.align		4
.L_4063:
        /*0028*/ 	.byte	0x04, 0x17
        /*002a*/ 	.short	(.L_4065 - .L_4064)
.L_4064:
        /*002c*/ 	.word	0x00000000
        /*0030*/ 	.short	0x0004
        /*0032*/ 	.short	0x0029
        /*0034*/ 	.byte	0x00, 0xf0, 0x05, 0x00


	//----- nvinfo : EIATTR_KPARAM_INFO
	.align		4
.L_4065:
        /*0038*/ 	.byte	0x04, 0x17
        /*003a*/ 	.short	(.L_4067 - .L_4066)
.L_4066:
        /*003c*/ 	.word	0x00000000
        /*0040*/ 	.short	0x0003
        /*0042*/ 	.short	0x0028
        /*0044*/ 	.byte	0x00, 0xf0, 0x05, 0x00


	//----- nvinfo : EIATTR_KPARAM_INFO
	.align		4
.L_4067:
        /*0048*/ 	.byte	0x04, 0x17
        /*004a*/ 	.short	(.L_4069 - .L_4068)
.L_4068:
        /*004c*/ 	.word	0x00000000
        /*0050*/ 	.short	0x0002
        /*0052*/ 	.short	0x0018
        /*0054*/ 	.byte	0x00, 0xf0, 0x41, 0x00


	//----- nvinfo : EIATTR_KPARAM_INFO
	.align		4
.L_4069:
        /*0058*/ 	.byte	0x04, 0x17
        /*005a*/ 	.short	(.L_4071 - .L_4070)
.L_4070:
        /*005c*/ 	.word	0x00000000
        /*0060*/ 	.short	0x0001
        /*0062*/ 	.short	0x0008
        /*0064*/ 	.byte	0x00, 0xf0, 0x41, 0x00


	//----- nvinfo : EIATTR_KPARAM_INFO
	.align		4
.L_4071:
        /*0068*/ 	.byte	0x04, 0x17
        /*006a*/ 	.short	(.L_4073 - .L_4072)
.L_4072:
        /*006c*/ 	.word	0x00000000
        /*0070*/ 	.short	0x0000
        /*0072*/ 	.short	0x0000
        /*0074*/ 	.byte	0x00, 0xf0, 0x11, 0x00


	//----- nvinfo : EIATTR_SPARSE_MMA_MASK
	.align		4
.L_4073:
        /*0078*/ 	.byte	0x03, 0x50
        /*007a*/ 	.short	0x0000


	//----- nvinfo : EIATTR_MAXREG_COUNT
	.align		4
        /*007c*/ 	.byte	0x03, 0x1b
        /*007e*/ 	.short	0x00ff


	//----- nvinfo : EIATTR_EXTERNS
	.align		4
        /*0080*/ 	.byte	0x04, 0x0f
        /*0082*/ 	.short	(.L_4075 - .L_4074)


	//   ....[0]....
	.align		4
.L_4074:
        /*0084*/ 	.word	index@(__assertfail)


	//----- nvinfo : EIATTR_MERCURY_ISA_VERSION
	.align		4
.L_4075:
        /*0088*/ 	.byte	0x03, 0x5f
        /*008a*/ 	.short	0x0101


	//----- nvinfo : EIATTR_VRC_CTA_INIT_COUNT
	.align		4
        /*008c*/ 	.byte	0x02, 0x4a
	.zero		1
	.zero		1


	//----- nvinfo : EIATTR_SYSCALL_OFFSETS
	.align		4
        /*0090*/ 	.byte	0x04, 0x46
        /*0092*/ 	.short	(.L_4077 - .L_4076)


	//   ....[0]....
.L_4076:
        /*0094*/ 	.word	0x00000fe0


	//   ....[1]....
        /*0098*/ 	.word	0x00002130


	//   ....[2]....
        /*009c*/ 	.word	0x000031f0


	//   ....[3]....
        /*00a0*/ 	.word	0x000041c0


	//   ....[4]....
        /*00a4*/ 	.word	0x000052e0


	//   ....[5]....
        /*00a8*/ 	.word	0x00006100


	//   ....[6]....
        /*00ac*/ 	.word	0x00006fb0


	//   ....[7]....
        /*00b0*/ 	.word	0x00007e80


	//----- nvinfo : EIATTR_EXIT_INSTR_OFFSETS
	.align		4
.L_4077:
        /*00b4*/ 	.byte	0x04, 0x1c
        /*00b6*/ 	.short	(.L_4079 - .L_4078)


	//   ....[0]....
.L_4078:
        /*00b8*/ 	.word	0x00007250


	//   ....[1]....
        /*00bc*/ 	.word	0x000073b0


	//   ....[2]....
        /*00c0*/ 	.word	0x000073f0


	//   ....[3]....
        /*00c4*/ 	.word	0x00007480


	//   ....[4]....
        /*00c8*/ 	.word	0x000074b0


	//   ....[5]....
        /*00cc*/ 	.word	0x000074e0


	//   ....[6]....
        /*00d0*/ 	.word	0x00007560


	//   ....[7]....
        /*00d4*/ 	.word	0x00007590


	//   ....[8]....
        /*00d8*/ 	.word	0x00007610


	//   ....[9]....
        /*00dc*/ 	.word	0x00007640


	//   ....[10]....
        /*00e0*/ 	.word	0x00007680


	//   ....[11]....
        /*00e4*/ 	.word	0x00007750


	//   ....[12]....
        /*00e8*/ 	.word	0x000078b0


	//   ....[13]....
        /*00ec*/ 	.word	0x00007a10


	//   ....[14]....
        /*00f0*/ 	.word	0x00007b60


	//   ....[15]....
        /*00f4*/ 	.word	0x00007b90


	//   ....[16]....
        /*00f8*/ 	.word	0x00007bc0


	//   ....[17]....
        /*00fc*/ 	.word	0x00007c80


	//   ....[18]....
        /*0100*/ 	.word	0x00007d20


	//   ....[19]....
        /*0104*/ 	.word	0x00007e90


	//   ....[20]....
        /*0108*/ 	.word	0x00007f90


	//   ....[21]....
        /*010c*/ 	.word	0x000080c0


	//   ....[22]....
        /*0110*/ 	.word	0x000080f0


	//----- nvinfo : EIATTR_MAX_THREADS
	.align		4
.L_4079:
        /*0114*/ 	.byte	0x04, 0x05
        /*0116*/ 	.short	(.L_4081 - .L_4080)
.L_4080:
        /*0118*/ 	.word	0x00000080
        /*011c*/ 	.word	0x00000001
        /*0120*/ 	.word	0x00000001


	//----- nvinfo : EIATTR_CRS_STACK_SIZE
	.align		4
.L_4081:
        /*0124*/ 	.byte	0x04, 0x1e
        /*0126*/ 	.short	(.L_4083 - .L_4082)
.L_4082:
        /*0128*/ 	.word	0x00000000


	//----- nvinfo : EIATTR_CBANK_PARAM_SIZE
	.align		4
.L_4083:
        /*012c*/ 	.byte	0x03, 0x19
        /*012e*/ 	.short	0x003c


	//----- nvinfo : EIATTR_PARAM_CBANK
	.align		4
        /*0130*/ 	.byte	0x04, 0x0a
        /*0132*/ 	.short	(.L_4085 - .L_4084)
	.align		4
.L_4084:
        /*0134*/ 	.word	index@(.nv.constant0._ZN2at6native27unrolled_elementwise_kernelINS0_13BUnaryFunctorIN3c107complexIfEES5_S5_NS0_15binary_internal10MulFunctorIS5_EEEESt5arrayIPcLm2EELi4E23TrivialOffsetCalculatorILi1EjESE_NS0_6memory12LoadWithCastILi1EEENSF_13StoreWithCastILi1EEEEEviT_T0_T2_T3_T4_T5_)
        /*0138*/ 	.short	0x0380
        /*013a*/ 	.short	0x003c


	//----- nvinfo : EIATTR_SW_WAR
	.align		4
.L_4085:
        /*013c*/ 	.byte	0x04, 0x36
        /*013e*/ 	.short	(.L_4087 - .L_4086)
.L_4086:
        /*0140*/ 	.word	0x00000008
.L_4087:


//--------------------- .nv.info._ZN2at6native18elementwise_kernelILi128ELi2EZNS0_22gpu_kernel_impl_nocastINS0_13BUnaryFunctorIN3c107complexIfEES6_S6_NS0_15binary_internal10MulFunctorIS6_EEEEEEvRNS_18TensorIteratorBaseERKT_EUliE_EEviT1_ --------------------------
	.section	.nv.info._ZN2at6native18elementwise_kernelILi128ELi2EZNS0_22gpu_kernel_impl_nocastINS0_13BUnaryFunctorIN3c107complexIfEES6_S6_NS0_15binary_internal10MulFunctorIS6_EEEEEEvRNS_18TensorIteratorBaseERKT_EUliE_EEviT1_,"",@"SHT_CUDA_INFO"
	.sectionflags	@""
	.align	4


	//----- nvinfo : EIATTR_CUDA_API_VERSION
	.align		4
        /*0000*/ 	.byte	0x04, 0x37
        /*0002*/ 	.short	(.L_4089 - .L_4088)
.L_4088:
        /*0004*/ 	.word	0x00000082


	//----- nvinfo : EIATTR_KPARAM_INFO
	.align		4
.L_4089:
        /*0008*/ 	.byte	0x04, 0x17
        /*000a*/ 	.short	(.L_4091 - .L_4090)
.L_4090:
        /*000c*/ 	.word	0x00000000
        /*0010*/ 	.short	0x0001
        /*0012*/ 	.short	0x0008
        /*0014*/ 	.byte	0x00, 0xf0, 0x81, 0x08


	//----- nvinfo : EIATTR_KPARAM_INFO
	.align		4
.L_4091:
        /*0018*/ 	.byte	0x04, 0x17
        /*001a*/ 	.short	(.L_4093 - .L_4092)
.L_4092:
        /*001c*/ 	.word	0x00000000
        /*0020*/ 	.short	0x0000
        /*0022*/ 	.short	0x0000
        /*0024*/ 	.byte	0x00, 0xf0, 0x11, 0x00


	//----- nvinfo : EIATTR_SPARSE_MMA_MASK
	.align		4
.L_4093:
        /*0028*/ 	.byte	0x03, 0x50
        /*002a*/ 	.short	0x0000


	//----- nvinfo : EIATTR_MAXREG_COUNT
	.align		4
        /*002c*/ 	.byte	0x03, 0x1b
        /*002e*/ 	.short	0x0080


	//----- nvinfo : EIATTR_MERCURY_ISA_VERSION
	.align		4
        /*0030*/ 	.byte	0x03, 0x5f
        /*0032*/ 	.short	0x0101


	//----- nvinfo : EIATTR_VRC_CTA_INIT_COUNT
	.align		4
        /*0034*/ 	.byte	0x02, 0x4a
	.zero		1
	.zero		1


	//----- nvinfo : EIATTR_EXIT_INSTR_OFFSETS
	.align		4
        /*0038*/ 	.byte	0x04, 0x1c
        /*003a*/ 	.short	(.L_4095 - .L_4094)


	//   ....[0]....
.L_4094:
        /*003c*/ 	.word	0x00000190


	//   ....[1]....
        /*0040*/ 	.word	0x00000230


	//   ....[2]....
        /*0044*/ 	.word	0x00001640


	//   ....[3]....
        /*0048*/ 	.word	0x000029b0


	//----- nvinfo : EIATTR_MAX_THREADS
	.align		4
.L_4095:
        /*004c*/ 	.byte	0x04, 0x05
        /*004e*/ 	.short	(.L_4097 - .L_4096)
.L_4096:
        /*0050*/ 	.word	0x00000080
        /*0054*/ 	.word	0x00000001
        /*0058*/ 	.word	0x00000001


	//----- nvinfo : EIATTR_CRS_STACK_SIZE
	.align		4
.L_4097:
        /*005c*/ 	.byte	0x04, 0x1e
        /*005e*/ 	.short	(.L_4099 - .L_4098)
.L_4098:
        /*0060*/ 	.word	0x00000000


	//----- nvinfo : EIATTR_CBANK_PARAM_SIZE
	.align		4
.L_4099:
        /*0064*/ 	.byte	0x03, 0x19
        /*0066*/ 	.short	0x0228


	//----- nvinfo : EIATTR_PARAM_CBANK
	.align		4
        /*0068*/ 	.byte	0x04, 0x0a
        /*006a*/ 	.short	(.L_4101 - .L_4100)
	.align		4
.L_4100:
        /*006c*/ 	.word	index@(.nv.constant0._ZN2at6native18elementwise_kernelILi128ELi2EZNS0_22gpu_kernel_impl_nocastINS0_13BUnaryFunctorIN3c107complexIfEES6_S6_NS0_15binary_internal10MulFunctorIS6_EEEEEEvRNS_18TensorIteratorBaseERKT_EUliE_EEviT1_)
        /*0070*/ 	.short	0x0380
        /*0072*/ 	.short	0x0228


	//----- nvinfo : EIATTR_SW_WAR
	.align		4
.L_4101:
        /*0074*/ 	.byte	0x04, 0x36
        /*0076*/ 	.short	(.L_4103 - .L_4102)
.L_4102:
        /*0078*/ 	.word	0x00000008
.L_4103:


//--------------------- .nv.info._ZN2at6native27unrolled_elementwise_kernelINS0_13BUnaryFunctorIN3c107complexIfEES5_S5_NS0_15binary_internal10MulFunctorIS5_EEEESt5arrayIPcLm2EELi4E23TrivialOffsetCalculatorILi1EjESE_NS0_6memory15LoadWithoutCastENSF_16StoreWithoutCastEEEviT_T0_T2_T3_T4_T5_ --------------------------
	.section	.nv.info._ZN2at6native27unrolled_elementwise_kernelINS0_13BUnaryFunctorIN3c107complexIfEES5_S5_NS0_15binary_internal10MulFunctorIS5_EEEESt5arrayIPcLm2EELi4E23TrivialOffsetCalculatorILi1EjESE_NS0_6memory15LoadWithoutCastENSF_16StoreWithoutCastEEEviT_T0_T2_T3_T4_T5_,"",@"SHT_CUDA_INFO"
	.sectionflags	@""
	.align	4


	//----- nvinfo : EIATTR_CUDA_API_VERSION
	.align		4
        /*0000*/ 	.byte	0x04, 0x37
        /*0002*/ 	.short	(.L_4105 - .L_4104)
.L_4104:
        /*0004*/ 	.word	0x00000082


	//----- nvinfo : EIATTR_KPARAM_INFO
	.align		4
.L_4105:
        /*0008*/ 	.byte	0x04, 0x17
        /*000a*/ 	.short	(.L_4107 - .L_4106)
.L_4106:
        /*000c*/ 	.word	0x00000000
        /*0010*/ 	.short	0x0006
        /*0012*/ 	.short	0x002b
        /*0014*/ 	.byte	0x00, 0xf0, 0x05, 0x00


	//----- nvinfo : EIATTR_KPARAM_INFO
	.align		4
.L_4107:
        /*0018*/ 	.byte	0x04, 0x17
        /*001a*/ 	.short	(.L_4109 - .L_4108)
.L_4108:
        /*001c*/ 	.word	0x00000000
        /*0020*/ 	.short	0x0005
        /*0022*/ 	.short	0x002a
        /*0024*/ 	.byte	0x00, 0xf0, 0x05, 0x00


	//----- nvinfo : EIATTR_KPARAM_INFO
	.align		4
.L_4109:
        /*0028*/ 	.byte	0x04, 0x17
        /*002a*/ 	.short	(.L_4111 - .L_4110)
.L_4110:
        /*002c*/ 	.word	0x00000000
        /*0030*/ 	.short	0x0004
        /*0032*/ 	.short	0x0029
        /*0034*/ 	.byte	0x00, 0xf0, 0x05, 0x00


	//----- nvinfo : EIATTR_KPARAM_INFO
	.align		4
.L_4111:
        /*0038*/ 	.byte	0x04, 0x17
        /*003a*/ 	.short	(.L_4113 - .L_4112)
.L_4112:
        /*003c*/ 	.word	0x00000000
        /*0040*/ 	.short	0x0003
        /*0042*/ 	.short	0x0028
        /*0044*/ 	.byte	0x00, 0xf0, 0x05, 0x00


	//----- nvinfo : EIATTR_KPARAM_INFO
	.align		4
.L_4113:
        /*0048*/ 	.byte	0x04, 0x17
        /*004a*/ 	.short	(.L_4115 - .L_4114)
.L_4114:
        /*004c*/ 	.word	0x00000000
        /*0050*/ 	.short	0x0002
        /*0052*/ 	.short	0x0018
        /*0054*/ 	.byte	0x00, 0xf0, 0x41, 0x00


	//----- nvinfo : EIATTR_KPARAM_INFO
	.align		4
.L_4115:
        /*0058*/ 	.byte	0x04, 0x17
        /*005a*/ 	.short	(.L_4117 - .L_4116)
.L_4116:
        /*005c*/ 	.word	0x00000000
        /*0060*/ 	.short	0x0001
        /*0062*/ 	.short	0x0008
        /*0064*/ 	.byte	0x00, 0xf0, 0x41, 0x00


	//----- nvinfo : EIATTR_KPARAM_INFO
	.align		4
.L_4117:
        /*0068*/ 	.byte	0x04, 0x17
        /*006a*/ 	.short	(.L_4119 - .L_4118)
.L_4118:
        /*006c*/ 	.word	0x00000000
        /*0070*/ 	.short	0x0000
        /*0072*/ 	.short	0x0000
        /*0074*/ 	.byte	0x00, 0xf0, 0x11, 0x00


	//----- nvinfo : EIATTR_SPARSE_MMA_MASK
	.align		4
.L_4119:
        /*0078*/ 	.byte	0x03, 0x50
        /*007a*/ 	.short	0x0000


	//----- nvinfo : EIATTR_MAXREG_COUNT
	.align		4
        /*007c*/ 	.byte	0x03, 0x1b
        /*007e*/ 	.short	0x00ff


	//----- nvinfo : EIATTR_MERCURY_ISA_VERSION
	.align		4
        /*0080*/ 	.byte	0x03, 0x5f
        /*0082*/ 	.short	0x0101


	//----- nvinfo : EIATTR_VRC_CTA_INIT_COUNT
	.align		4
        /*0084*/ 	.byte	0x02, 0x4a
	.zero		1
	.zero		1


	//----- nvinfo : EIATTR_EXIT_INSTR_OFFSETS
	.align		4
        /*0088*/ 	.byte	0x04, 0x1c
        /*008a*/ 	.short	(.L_4121 - .L_4120)


	//   ....[0]....
.L_4120:
        /*008c*/ 	.word	0x00000510


	//   ....[1]....
        /*0090*/ 	.word	0x000005b0


	//----- nvinfo : EIATTR_MAX_THREADS
	.align		4
.L_4121:
        /*0094*/ 	.byte	0x04, 0x05
        /*0096*/ 	.short	(.L_4123 - .L_4122)
.L_4122:
        /*0098*/ 	.word	0x00000080
        /*009c*/ 	.word	0x00000001
        /*00a0*/ 	.word	0x00000001


	//----- nvinfo : EIATTR_CRS_STACK_SIZE
	.align		4
.L_4123:
        /*00a4*/ 	.byte	0x04, 0x1e
        /*00a6*/ 	.short	(.L_4125 - .L_4124)
.L_4124:
        /*00a8*/ 	.word	0x00000000


	//----- nvinfo : EIATTR_CBANK_PARAM_SIZE
	.align		4
.L_4125:
        /*00ac*/ 	.byte	0x03, 0x19
        /*00ae*/ 	.short	0x002c


	//----- nvinfo : EIATTR_PARAM_CBANK
	.align		4
        /*00b0*/ 	.byte	0x04, 0x0a
        /*00b2*/ 	.short	(.L_4127 - .L_4126)
	.align		4
.L_4126:
        /*00b4*/ 	.word	index@(.nv.constant0._ZN2at6native27unrolled_elementwise_kernelINS0_13BUnaryFunctorIN3c107complexIfEES5_S5_NS0_15binary_internal10MulFunctorIS5_EEEESt5arrayIPcLm2EELi4E23TrivialOffsetCalculatorILi1EjESE_NS0_6memory15LoadWithoutCastENSF_16StoreWithoutCastEEEviT_T0_T2_T3_T4_T5_)
        /*00b8*/ 	.short	0x0380
        /*00ba*/ 	.short	0x002c


	//----- nvinfo : EIATTR_SW_WAR
	.align		4
.L_4127:
        /*00bc*/ 	.byte	0x04, 0x36
        /*00be*/ 	.short	(.L_4129 - .L_4128)
.L_4128:
        /*00c0*/ 	.word	0x00000008
.L_4129:


//--------------------- .nv.info._ZN2at6native29vectorized_elementwise_kernelILi2ENS0_13BUnaryFunctorIN3c107complexIfEES5_S5_NS0_15binary_internal10MulFunctorIS5_EEEESt5arrayIPcLm2EEEEviT0_T1_ --------------------------
	.section	.nv.info._ZN2at6native29vectorized_elementwise_kernelILi2ENS0_13BUnaryFunctorIN3c107complexIfEES5_S5_NS0_15binary_internal10MulFunctorIS5_EEEESt5arrayIPcLm2EEEEviT0_T1_,"",@"SHT_CUDA_INFO"
	.sectionflags	@""
	.align	4


	//----- nvinfo : EIATTR_CUDA_API_VERSION
	.align		4
        /*0000*/ 	.byte	0x04, 0x37
        /*0002*/ 	.short	(.L_4131 - .L_4130)
.L_4130:
        /*0004*/ 	.word	0x00000082


	//----- nvinfo : EIATTR_KPARAM_INFO
	.align		4
.L_4131:
        /*0008*/ 	.byte	0x04, 0x17
        /*000a*/ 	.short	(.L_4133 - .L_4132)
.L_4132:
        /*000c*/ 	.word	0x00000000
        /*0010*/ 	.short	0x0002
        /*0012*/ 	.short	0x0018
        /*0014*/ 	.byte	0x00, 0xf0, 0x41, 0x00


	//----- nvinfo : EIATTR_KPARAM_INFO
	.align		4
.L_4133:
        /*0018*/ 	.byte	0x04, 0x17
        /*001a*/ 	.short	(.L_4135 - .L_4134)
.L_4134:
        /*001c*/ 	.word	0x00000000
        /*0020*/ 	.short	0x0001
        /*0022*/ 	.short	0x0008
        /*0024*/ 	.byte	0x00, 0xf0, 0x41, 0x00


	//----- nvinfo : EIATTR_KPARAM_INFO
	.align		4
.L_4135:
        /*0028*/ 	.byte	0x04, 0x17
        /*002a*/ 	.short	(.L_4137 - .L_4136)
.L_4136:
        /*002c*/ 	.word	0x00000000
        /*0030*/ 	.short	0x0000
        /*0032*/ 	.short	0x0000
        /*0034*/ 	.byte	0x00, 0xf0, 0x11, 0x00


	//----- nvinfo : EIATTR_SPARSE_MMA_MASK
	.align		4
.L_4137:
        /*0038*/ 	.byte	0x03, 0x50
        /*003a*/ 	.short	0x0000


	//----- nvinfo : EIATTR_MAXREG_COUNT
	.align		4
        /*003c*/ 	.byte	0x03, 0x1b
        /*003e*/ 	.short	0x00ff


	//----- nvinfo : EIATTR_MERCURY_ISA_VERSION
	.align		4
        /*0040*/ 	.byte	0x03, 0x5f
        /*0042*/ 	.short	0x0101


	//----- nvinfo : EIATTR_VRC_CTA_INIT_COUNT
	.align		4
        /*0044*/ 	.byte	0x02, 0x4a
	.zero		1
	.zero		1


	//----- nvinfo : EIATTR_EXIT_INSTR_OFFSETS
	.align		4
        /*0048*/ 	.byte	0x04, 0x1c
        /*004a*/ 	.short	(.L_4139 - .L_4138)


	//   ....[0]....
.L_4138:
        /*004c*/ 	.word	0x00000bd0


	//   ....[1]....
        /*0050*/ 	.word	0x00000c20


	//   ....[2]....
        /*0054*/ 	.word	0x00000f30


	//----- nvinfo : EIATTR_MAX_THREADS
	.align		4
.L_4139:
        /*0058*/ 	.byte	0x04, 0x05
        /*005a*/ 	.short	(.L_4141 - .L_4140)
.L_4140:
        /*005c*/ 	.word	0x00000080
        /*0060*/ 	.word	0x00000001
        /*0064*/ 	.word	0x00000001


	//----- nvinfo : EIATTR_CRS_STACK_SIZE
	.align		4
.L_4141:
        /*0068*/ 	.byte	0x04, 0x1e
        /*006a*/ 	.short	(.L_4143 - .L_4142)
.L_4142:
        /*006c*/ 	.word	0x00000000


	//----- nvinfo : EIATTR_CBANK_PARAM_SIZE
	.align		4
.L_4143:
        /*0070*/ 	.byte	0x03, 0x19
        /*0072*/ 	.short	0x0028


	//----- nvinfo : EIATTR_PARAM_CBANK
	.align		4
        /*0074*/ 	.byte	0x04, 0x0a
        /*0076*/ 	.short	(.L_4145 - .L_4144)
	.align		4
.L_4144:
        /*0078*/ 	.word	index@(.nv.constant0._ZN2at6native29vectorized_elementwise_kernelILi2ENS0_13BUnaryFunctorIN3c107complexIfEES5_S5_NS0_15binary_internal10MulFunctorIS5_EEEESt5arrayIPcLm2EEEEviT0_T1_)
        /*007c*/ 	.short	0x0380
        /*007e*/ 	.short	0x0028


	//----- nvinfo : EIATTR_SW_WAR
	.align		4
.L_4145:
        /*0080*/ 	.byte	0x04, 0x36
        /*0082*/ 	.short	(.L_4147 - .L_4146)
.L_4146:
        /*0084*/ 	.word	0x00000008
.L_4147:


//--------------------- .nv.info._ZN2at6native29vectorized_elementwise_kernelILi4ENS0_13BUnaryFunctorIN3c107complexIfEES5_S5_NS0_15binary_internal10MulFunctorIS5_EEEESt5arrayIPcLm2EEEEviT0_T1_ --------------------------
	.section	.nv.info._ZN2at6native29vectorized_elementwise_kernelILi4ENS0_13BUnaryFunctorIN3c107complexIfEES5_S5_NS0_15binary_internal10MulFunctorIS5_EEEESt5arrayIPcLm2EEEEviT0_T1_,"",@"SHT_CUDA_INFO"
	.sectionflags	@""
	.align	4


	//----- nvinfo : EIATTR_CUDA_API_VERSION
	.align		4
        /*0000*/ 	.byte	0x04, 0x37
        /*0002*/ 	.short	(.L_4149 - .L_4148)
.L_4148:
        /*0004*/ 	.word	0x00000082


	//----- nvinfo : EIATTR_KPARAM_INFO
	.align		4
.L_4149:
        /*0008*/ 	.byte	0x04, 0x17
        /*000a*/ 	.short	(.L_4151 - .L_4150)
.L_4150:
        /*000c*/ 	.word	0x00000000
        /*0010*/ 	.short	0x0002
        /*0012*/ 	.short	0x0018
        /*0014*/ 	.byte	0x00, 0xf0, 0x41, 0x00


	//----- nvinfo : EIATTR_KPARAM_INFO
	.align		4
.L_4151:
        /*0018*/ 	.byte	0x04, 0x17
        /*001a*/ 	.short	(.L_4153 - .L_4152)
.L_4152:
        /*001c*/ 	.word	0x00000000
        /*0020*/ 	.short	0x0001
        /*0022*/ 	.short	0x0008
        /*0024*/ 	.byte	0x00, 0xf0, 0x41, 0x00


	//----- nvinfo : EIATTR_KPARAM_INFO
	.align		4
.L_4153:
        /*0028*/ 	.byte	0x04, 0x17
        /*002a*/ 	.short	(.L_4155 - .L_4154)
.L_4154:
        /*002c*/ 	.word	0x00000000
        /*0030*/ 	.short	0x0000
        /*0032*/ 	.short	0x0000
        /*0034*/ 	.byte	0x00, 0xf0, 0x11, 0x00


	//----- nvinfo : EIATTR_SPARSE_MMA_MASK
	.align		4
.L_4155:
        /*0038*/ 	.byte	0x03, 0x50
        /*003a*/ 	.short	0x0000


	//----- nvinfo : EIATTR_MAXREG_COUNT
	.align		4
        /*003c*/ 	.byte	0x03, 0x1b
        /*003e*/ 	.short	0x00ff


	//----- nvinfo : EIATTR_MERCURY_ISA_VERSION
	.align		4
        /*0040*/ 	.byte	0x03, 0x5f
        /*0042*/ 	.short	0x0101


	//----- nvinfo : EIATTR_VRC_CTA_INIT_COUNT
	.align		4
        /*0044*/ 	.byte	0x02, 0x4a
	.zero		1
	.zero		1


	//----- nvinfo : EIATTR_EXIT_INSTR_OFFSETS
	.align		4
        /*0048*/ 	.byte	0x04, 0x1c
        /*004a*/ 	.short	(.L_4157 - .L_4156)


	//   ....[0]....
.L_4156:
        /*004c*/ 	.word	0x00000bd0


	//   ....[1]....
        /*0050*/ 	.word	0x00000c20


	//   ....[2]....
        /*0054*/ 	.word	0x00000ef0


	//----- nvinfo : EIATTR_MAX_THREADS
	.align		4
.L_4157:
        /*0058*/ 	.byte	0x04, 0x05
        /*005a*/ 	.short	(.L_4159 - .L_4158)
.L_4158:
        /*005c*/ 	.word	0x00000080
        /*0060*/ 	.word	0x00000001
        /*0064*/ 	.word	0x00000001


	//----- nvinfo : EIATTR_CRS_STACK_SIZE
	.align		4
.L_4159:
        /*0068*/ 	.byte	0x04, 0x1e
        /*006a*/ 	.short	(.L_4161 - .L_4160)
.L_4160:
        /*006c*/ 	.word	0x00000000


	//----- nvinfo : EIATTR_CBANK_PARAM_SIZE
	.align		4
.L_4161:
        /*0070*/ 	.byte	0x03, 0x19
        /*0072*/ 	.short	0x0028


	//----- nvinfo : EIATTR_PARAM_CBANK
	.align		4
        /*0074*/ 	.byte	0x04, 0x0a
        /*0076*/ 	.short	(.L_4163 - .L_4162)
	.align		4
.L_4162:
        /*0078*/ 	.word	index@(.nv.constant0._ZN2at6native29vectorized_elementwise_kernelILi4ENS0_13BUnaryFunctorIN3c107complexIfEES5_S5_NS0_15binary_internal10MulFunctorIS5_EEEESt5arrayIPcLm2EEEEviT0_T1_)
        /*007c*/ 	.short	0x0380
        /*007e*/ 	.short	0x0028


	//----- nvinfo : EIATTR_SW_WAR
	.align		4
.L_4163:
        /*0080*/ 	.byte	0x04, 0x36
        /*0082*/ 	.short	(.L_4165 - .L_4164)
.L_4164:
        /*0084*/ 	.word	0x00000008
.L_4165:


//--------------------- .nv.info._ZN2at6native29vectorized_elementwise_kernelILi8ENS0_13BUnaryFunctorIN3c107complexIfEES5_S5_NS0_15binary_internal10MulFunctorIS5_EEEESt5arrayIPcLm2EEEEviT0_T1_ --------------------------
	.section	.nv.info._ZN2at6native29vectorized_elementwise_kernelILi8ENS0_13BUnaryFunctorIN3c107complexIfEES5_S5_NS0_15binary_internal10MulFunctorIS5_EEEESt5arrayIPcLm2EEEEviT0_T1_,"",@"SHT_CUDA_INFO"
	.sectionflags	@""
	.align	4


	//----- nvinfo : EIATTR_CUDA_API_VERSION
	.align		4
        /*0000*/ 	.byte	0x04, 0x37
        /*0002*/ 	.short	(.L_4167 - .L_4166)
.L_4166:
        /*0004*/ 	.word	0x00000082


	//----- nvinfo : EIATTR_KPARAM_INFO
	.align		4
.L_4167:
        /*0008*/ 	.byte	0x04, 0x17
        /*000a*/ 	.short	(.L_4169 - .L_4168)
.L_4168:
        /*000c*/ 	.word	0x00000000
        /*0010*/ 	.short	0x0002
        /*0012*/ 	.short	0x0018
        /*0014*/ 	.byte	0x00, 0xf0, 0x41, 0x00


	//----- nvinfo : EIATTR_KPARAM_INFO
	.align		4
.L_4169:
        /*0018*/ 	.byte	0x04, 0x17
        /*001a*/ 	.short	(.L_4171 - .L_4170)
.L_4170:
        /*001c*/ 	.word	0x00000000
        /*0020*/ 	.short	0x0001
        /*0022*/ 	.short	0x0008
        /*0024*/ 	.byte	0x00, 0xf0, 0x41, 0x00


	//----- nvinfo : EIATTR_KPARAM_INFO
	.align		4
.L_4171:
        /*0028*/ 	.byte	0x04, 0x17
        /*002a*/ 	.short	(.L_4173 - .L_4172)
.L_4172:
        /*002c*/ 	.word	0x00000000
        /*0030*/ 	.short	0x0000
        /*0032*/ 	.short	0x0000
        /*0034*/ 	.byte	0x00, 0xf0, 0x11, 0x00


	//----- nvinfo : EIATTR_SPARSE_MMA_MASK
	.align		4
.L_4173:
        /*0038*/ 	.byte	0x03, 0x50
        /*003a*/ 	.short	0x0000


	//----- nvinfo : EIATTR_MAXREG_COUNT
	.align		4
        /*003c*/ 	.byte	0x03, 0x1b
        /*003e*/ 	.short	0x00ff


	//----- nvinfo : EIATTR_MERCURY_ISA_VERSION
	.align		4
        /*0040*/ 	.byte	0x03, 0x5f
        /*0042*/ 	.short	0x0101


	//----- nvinfo : EIATTR_VRC_CTA_INIT_COUNT
	.align		4
        /*0044*/ 	.byte	0x02, 0x4a
	.zero		1
	.zero		1


	//----- nvinfo : EIATTR_EXIT_INSTR_OFFSETS
	.align		4
        /*0048*/ 	.byte	0x04, 0x1c
        /*004a*/ 	.short	(.L_4175 - .L_4174)


	//   ....[0]....
.L_4174:
        /*004c*/ 	.word	0x00000010


	//----- nvinfo : EIATTR_MAX_THREADS
	.align		4
.L_4175:
        /*0050*/ 	.byte	0x04, 0x05
        /*0052*/ 	.short	(.L_4177 - .L_4176)
.L_4176:
        /*0054*/ 	.word	0x00000080
        /*0058*/ 	.word	0x00000001
        /*005c*/ 	.word	0x00000001


	//----- nvinfo : EIATTR_CBANK_PARAM_SIZE
	.align		4
.L_4177:
        /*0060*/ 	.byte	0x03, 0x19
        /*0062*/ 	.short	0x0028


	//----- nvinfo : EIATTR_PARAM_CBANK
	.align		4
        /*0064*/ 	.byte	0x04, 0x0a
        /*0066*/ 	.short	(.L_4179 - .L_4178)
	.align		4
.L_4178:
        /*0068*/ 	.word	index@(.nv.constant0._ZN2at6native29vectorized_elementwise_kernelILi8ENS0_13BUnaryFunctorIN3c107complexIfEES5_S5_NS0_15binary_internal10MulFunctorIS5_EEEESt5arrayIPcLm2EEEEviT0_T1_)
        /*006c*/ 	.short	0x0380
        /*006e*/ 	.short	0x0028


	//----- nvinfo : EIATTR_SW_WAR
	.align		4
.L_4179:
        /*0070*/ 	.byte	0x04, 0x36
        /*0072*/ 	.short	(.L_4181 - .L_4180)
.L_4180:
        /*0074*/ 	.word	0x00000008
.L_4181:


//--------------------- .nv.info._ZN2at6native18elementwise_kernelILi128ELi4EZNS0_15gpu_kernel_implINS0_13BUnaryFunctorIN3c107complexIdEES6_S6_NS0_15binary_internal10MulFunctorIS6_EEEEEEvRNS_18TensorIteratorBaseERKT_EUliE_EEviT1_ --------------------------
	.section	.nv.info._ZN2at6native18elementwise_kernelILi128ELi4EZNS0_15gpu_kernel_implINS0_13BUnaryFunctorIN3c107complexIdEES6_S6_NS0_15binary_internal10MulFunctorIS6_EEEEEEvRNS_18TensorIteratorBaseERKT_EUliE_EEviT1_,"",@"SHT_CUDA_INFO"
	.sectionflags	@""
	.align	4


	//----- nvinfo : EIATTR_CUDA_API_VERSION
	.align		4
        /*0000*/ 	.byte	0x04, 0x37
        /*0002*/ 	.short	(.L_4183 - .L_4182)
.L_4182:
        /*0004*/ 	.word	0x00000082


	//----- nvinfo : EIATTR_KPARAM_INFO
	.align		4
.L_4183:
        /*0008*/ 	.byte	0x04, 0x17
        /*000a*/ 	.short	(.L_4185 - .L_4184)
.L_4184:
        /*000c*/ 	.word	0x00000000
        /*0010*/ 	.short	0x0001
        /*0012*/ 	.short	0x0010
        /*0014*/ 	.byte	0x00, 0xf0, 0x01, 0x09


	//----- nvinfo : EIATTR_KPARAM_INFO
	.align		4
.L_4185:
        /*0018*/ 	.byte	0x04, 0x17
        /*001a*/ 	.short	(.L_4187 - .L_4186)
.L_4186:
        /*001c*/ 	.word	0x00000000
        /*0020*/ 	.short	0x0000
        /*0022*/ 	.short	0x0000
        /*0024*/ 	.byte	0x00, 0xf0, 0x11, 0x00


	//----- nvinfo : EIATTR_SPARSE_MMA_MASK
	.align		4
.L_4187:
        /*0028*/ 	.byte	0x03, 0x50
        /*002a*/ 	.short	0x0000


	//----- nvinfo : EIATTR_MAXREG_COUNT
	.align		4
        /*002c*/ 	.byte	0x03, 0x1b
        /*002e*/ 	.short	0x0080


	//----- nvinfo : EIATTR_EXTERNS
	.align		4
        /*0030*/ 	.byte	0x04, 0x0f
        /*0032*/ 	.short	(.L_4189 - .L_4188)


	//   ....[0]....
	.align		4
.L_4188:
        /*0034*/ 	.word	index@(__assertfail)


	//----- nvinfo : EIATTR_MERCURY_ISA_VERSION
	.align		4
.L_4189:
        /*0038*/ 	.byte	0x03, 0x5f
        /*003a*/ 	.short	0x0101


	//----- nvinfo : EIATTR_VRC_CTA_INIT_COUNT
	.align		4
        /*003c*/ 	.byte	0x02, 0x4a
	.zero		1
	.zero		1


	//----- nvinfo : EIATTR_SYSCALL_OFFSETS
	.align		4
        /*0040*/ 	.byte	0x04, 0x46
        /*0042*/ 	.short	(.L_4191 - .L_4190)


	//   ....[0]....
.L_4190:
        /*0044*/ 	.word	0x00002340


	//   ....[1]....
        /*0048*/ 	.word	0x000038c0


	//   ....[2]....
        /*004c*/ 	.word	0x00005e20


	//   ....[3]....
        /*0050*/ 	.word	0x00007090


	//   ....[4]....
        /*0054*/ 	.word	0x00009820


	//   ....[5]....
        /*0058*/ 	.word	0x0000aa90


	//   ....[6]....
        /*005c*/ 	.word	0x0000d240


	//   ....[7]....
        /*0060*/ 	.word	0x0000e490


	//----- nvinfo : EIATTR_EXIT_INSTR_OFFSETS
	.align		4
.L_4191:
        /*0064*/ 	.byte	0x04, 0x1c
        /*0066*/ 	.short	(.L_4193 - .L_4192)


	//   ....[0]....
.L_4192:
        /*0068*/ 	.word	0x0000aef0


	//   ....[1]....
        /*006c*/ 	.word	0x0000d4e0


	//   ....[2]....
        /*0070*/ 	.word	0x0000d520


	//   ....[3]....
        /*0074*/ 	.word	0x0000d5b0


	//   ....[4]....
        /*0078*/ 	.word	0x0000d5e0


	//   ....[5]....
        /*007c*/ 	.word	0x0000d610


	//   ....[6]....
        /*0080*/ 	.word	0x0000d720


	//   ....[7]....
        /*0084*/ 	.word	0x0000d7e0


	//   ....[8]....
        /*0088*/ 	.word	0x0000d9a0


	//   ....[9]....
        /*008c*/ 	.word	0x0000db10


	//   ....[10]....
        /*0090*/ 	.word	0x0000db30


	//   ....[11]....
        /*0094*/ 	.word	0x0000dc00


	//   ....[12]....
        /*0098*/ 	.word	0x0000ddf0


	//   ....[13]....
        /*009c*/ 	.word	0x0000dfe0


	//   ....[14]....
        /*00a0*/ 	.word	0x0000e1c0


	//   ....[15]....
        /*00a4*/ 	.word	0x0000e1f0


	//   ....[16]....
        /*00a8*/ 	.word	0x0000e220


	//   ....[17]....
        /*00ac*/ 	.word	0x0000e310


	//   ....[18]....
        /*00b0*/ 	.word	0x0000e330


	//   ....[19]....
        /*00b4*/ 	.word	0x0000e4a0


	//   ....[20]....
        /*00b8*/ 	.word	0x0000e630


	//   ....[21]....
        /*00bc*/ 	.word	0x0000e7f0


	//   ....[22]....
        /*00c0*/ 	.word	0x0000e8b0


	//----- nvinfo : EIATTR_MAX_THREADS
	.align		4
.L_4193:
        /*00c4*/ 	.byte	0x04, 0x05
        /*00c6*/ 	.short	(.L_4195 - .L_4194)
.L_4194:
        /*00c8*/ 	.word	0x00000080
        /*00cc*/ 	.word	0x00000001
        /*00d0*/ 	.word	0x00000001


	//----- nvinfo : EIATTR_CRS_STACK_SIZE
	.align		4
.L_4195:
        /*00d4*/ 	.byte	0x04, 0x1e
        /*00d6*/ 	.short	(.L_4197 - .L_4196)
.L_4196:
        /*00d8*/ 	.word	0x00000000


	//----- nvinfo : EIATTR_CBANK_PARAM_SIZE
	.align		4
.L_4197:
        /*00dc*/ 	.byte	0x03, 0x19
        /*00de*/ 	.short	0x0250


	//----- nvinfo : EIATTR_PARAM_CBANK
	.align		4
        /*00e0*/ 	.byte	0x04, 0x0a
        /*00e2*/ 	.short	(.L_4199 - .L_4198)
	.align		4
.L_4198:
        /*00e4*/ 	.word	index@(.nv.constant0._ZN2at6native18elementwise_kernelILi128ELi4EZNS0_15gpu_kernel_implINS0_13BUnaryFunctorIN3c107complexIdEES6_S6_NS0_15binary_internal10MulFunctorIS6_EEEEEEvRNS_18TensorIteratorBaseERKT_EUliE_EEviT1_)
        /*00e8*/ 	.short	0x0380
        /*00ea*/ 	.short	0x0250


	//----- nvinfo : EIATTR_SW_WAR
	.align		4
.L_4199:
        /*00ec*/ 	.byte	0x04, 0x36
        /*00ee*/ 	.short	(.L_4201 - .L_4200)
.L_4200:
        /*00f0*/ 	.word	0x00000008
.L_4201:


//--------------------- .nv.info._ZN2at6native27unrolled_elementwise_kernelINS0_13BUnaryFunctorIN3c107complexIdEES5_S5_NS0_15binary_internal10MulFunctorIS5_EEEESt5arrayIPcLm2EELi4E23TrivialOffsetCalculatorILi1EjESE_NS0_6memory12LoadWithCastILi1EEENSF_13StoreWithCastILi1EEEEEviT_T0_T2_T3_T4_T5_ --------------------------
	.section	.nv.info._ZN2at6native27unrolled_elementwise_kernelINS0_13BUnaryFunctorIN3c107complexIdEES5_S5_NS0_15binary_internal10MulFunctorIS5_EEEESt5arrayIPcLm2EELi4E23TrivialOffsetCalculatorILi1EjESE_NS0_6memory12LoadWithCastILi1EEENSF_13StoreWithCastILi1EEEEEviT_T0_T2_T3_T4_T5_,"",@"SHT_CUDA_INFO"
	.sectionflags	@""
	.align	4


	//----- nvinfo : EIATTR_CUDA_API_VERSION
	.align		4
        /*0000*/ 	.byte	0x04, 0x37
        /*0002*/ 	.short	(.L_4203 - .L_4202)
.L_4202:
        /*0004*/ 	.word	0x00000082


	//----- nvinfo : EIATTR_KPARAM_INFO
	.align		4
.L_4203:
        /*0008*/ 	.byte	0x04, 0x17
        /*000a*/ 	.short	(.L_4205 - .L_4204)
.L_4204:
        /*000c*/ 	.word	0x00000000
        /*0010*/ 	.short	0x0006
        /*0012*/ 	.short	0x004c
        /*0014*/ 	.byte	0x00, 0xf0, 0x21, 0x00


	//----- nvinfo : EIATTR_KPARAM_INFO
	.align		4
.L_4205:
        /*0018*/ 	.byte	0x04, 0x17
        /*001a*/ 	.short	(.L_4207 - .L_4206)
.L_4206:
        /*001c*/ 	.word	0x00000000
        /*0020*/ 	.short	0x0005
        /*0022*/ 	.short	0x0044
        /*0024*/ 	.byte	0x00, 0xf0, 0x21, 0x00


	//----- nvinfo : EIATTR_KPARAM_INFO
	.align		4
.L_4207:
        /*0028*/ 	.byte	0x04, 0x17
        /*002a*/ 	.short	(.L_4209 - .L_4208)
.L_4208:
        /*002c*/ 	.word	0x00000000
        /*0030*/ 	.short	0x0004
        /*0032*/ 	.short	0x0041
        /*0034*/ 	.byte	0x00, 0xf0, 0x05, 0x00


	//----- nvinfo : EIATTR_KPARAM_INFO
	.align		4
.L_4209:
        /*0038*/ 	.byte	0x04, 0x17
        /*003a*/ 	.short	(.L_4211 - .L_4210)
.L_4210:
        /*003c*/ 	.word	0x00000000
        /*0040*/ 	.short	0x0003
        /*0042*/ 	.short	0x0040
        /*0044*/ 	.byte	0x00, 0xf0, 0x05, 0x00


	//----- nvinfo : EIATTR_KPARAM_INFO
	.align		4
.L_4211:
        /*0048*/ 	.byte	0x04, 0x17
        /*004a*/ 	.short	(.L_4213 - .L_4212)
.L_4212:
        /*004c*/ 	.word	0x00000000
        /*0050*/ 	.short	0x0002
        /*0052*/ 	.short	0x0030
        /*0054*/ 	.byte	0x00, 0xf0, 0x41, 0x00


	//----- nvinfo : EIATTR_KPARAM_INFO
	.align		4
.L_4213:
        /*0058*/ 	.byte	0x04, 0x17
        /*005a*/ 	.short	(.L_4215 - .L_4214)
.L_4214:
        /*005c*/ 	.word	0x00000000
        /*0060*/ 	.short	0x0001
        /*0062*/ 	.short	0x0010
        /*0064*/ 	.byte	0x00, 0xf0, 0x81, 0x00


	//----- nvinfo : EIATTR_KPARAM_INFO
	.align		4
.L_4215:
        /*0068*/ 	.byte	0x04, 0x17
        /*006a*/ 	.short	(.L_4217 - .L_4216)
.L_4216:
        /*006c*/ 	.word	0x00000000
        /*0070*/ 	.short	0x0000
        /*0072*/ 	.short	0x0000
        /*0074*/ 	.byte	0x00, 0xf0, 0x11, 0x00


	//----- nvinfo : EIATTR_SPARSE_MMA_MASK
	.align		4
.L_4217:
        /*0078*/ 	.byte	0x03, 0x50
        /*007a*/ 	.short	0x0000


	//----- nvinfo : EIATTR_MAXREG_COUNT
	.align		4
        /*007c*/ 	.byte	0x03, 0x1b
        /*007e*/ 	.short	0x00ff


	//----- nvinfo : EIATTR_EXTERNS
	.align		4
        /*0080*/ 	.byte	0x04, 0x0f
        /*0082*/ 	.short	(.L_4219 - .L_4218)


	//   ....[0]....
	.align		4
.L_4218:
        /*0084*/ 	.word	index@(__assertfail)


	//----- nvinfo : EIATTR_MERCURY_ISA_VERSION
	.align		4
.L_4219:
        /*0088*/ 	.byte	0x03, 0x5f
        /*008a*/ 	.short	0x0101


	//----- nvinfo : EIATTR_VRC_CTA_INIT_COUNT
	.align		4
        /*008c*/ 	.byte	0x02, 0x4a
	.zero		1
	.zero		1


	//----- nvinfo : EIATTR_SYSCALL_OFFSETS
	.align		4
        /*0090*/ 	.byte	0x04, 0x46
        /*0092*/ 	.short	(.L_4221 - .L_4220)


	//   ....[0]....
.L_4220:
        /*0094*/ 	.word	0x00001060


	//   ....[1]....
        /*0098*/ 	.word	0x000022c0


	//   ....[2]....
        /*009c*/ 	.word	0x00003450


	//   ....[3]....
        /*00a0*/ 	.word	0x000044d0


	//   ....[4]....
        /*00a4*/ 	.word	0x00005fd0


	//   ....[5]....
        /*00a8*/ 	.word	0x00007330


	//   ....[6]....
        /*00ac*/ 	.word	0x00008870


	//   ....[7]....
        /*00b0*/ 	.word	0x00009db0


	//----- nvinfo : EIATTR_EXIT_INSTR_OFFSETS
	.align		4
.L_4221:
        /*00b4*/ 	.byte	0x04, 0x1c
        /*00b6*/ 	.short	(.L_4223 - .L_4222)


	//   ....[0]....
.L_4222:
        /*00b8*/ 	.word	0x00008cc0


	//   ....[1]....
        /*00bc*/ 	.word	0x00008e00


	//   ....[2]....
        /*00c0*/ 	.word	0x00008e40


	//   ....[3]....
        /*00c4*/ 	.word	0x00008ed0


	//   ....[4]....
        /*00c8*/ 	.word	0x00008f00


	//   ....[5]....
        /*00cc*/ 	.word	0x00008f30


	//   ....[6]....
        /*00d0*/ 	.word	0x00009040


	//   ....[7]....
        /*00d4*/ 	.word	0x00009100


	//   ....[8]....
        /*00d8*/ 	.word	0x000092c0


	//   ....[9]....
        /*00dc*/ 	.word	0x00009430


	//   ....[10]....
        /*00e0*/ 	.word	0x00009450


	//   ....[11]....
        /*00e4*/ 	.word	0x00009520


	//   ....[12]....
        /*00e8*/ 	.word	0x00009710


	//   ....[13]....
        /*00ec*/ 	.word	0x00009900


	//   ....[14]....
        /*00f0*/ 	.word	0x00009ae0


	//   ....[15]....
        /*00f4*/ 	.word	0x00009b10


	//   ....[16]....
        /*00f8*/ 	.word	0x00009b40


	//   ....[17]....
        /*00fc*/ 	.word	0x00009c30


	//   ....[18]....
        /*0100*/ 	.word	0x00009c50


	//   ....[19]....
        /*0104*/ 	.word	0x00009dc0


	//   ....[20]....
        /*0108*/ 	.word	0x00009f50


	//   ....[21]....
        /*010c*/ 	.word	0x0000a110


	//   ....[22]....
        /*0110*/ 	.word	0x0000a1d0


	//----- nvinfo : EIATTR_MAX_THREADS
	.align		4
.L_4223:
        /*0114*/ 	.byte	0x04, 0x05
        /*0116*/ 	.short	(.L_4225 - .L_4224)
.L_4224:
        /*0118*/ 	.word	0x00000080
        /*011c*/ 	.word	0x00000001
        /*0120*/ 	.word	0x00000001


	//----- nvinfo : EIATTR_CRS_STACK_SIZE
	.align		4
.L_4225:
        /*0124*/ 	.byte	0x04, 0x1e
        /*0126*/ 	.short	(.L_4227 - .L_4226)
.L_4226:
        /*0128*/ 	.word	0x00000000


	//----- nvinfo : EIATTR_CBANK_PARAM_SIZE
	.align		4
.L_4227:
        /*012c*/ 	.byte	0x03, 0x19
        /*012e*/ 	.short	0x0054


	//----- nvinfo : EIATTR_PARAM_CBANK
	.align		4
        /*0130*/ 	.byte	0x04, 0x0a
        /*0132*/ 	.short	(.L_4229 - .L_4228)
	.align		4
.L_4228:
        /*0134*/ 	.word	index@(.nv.constant0._ZN2at6native27unrolled_elementwise_kernelINS0_13BUnaryFunctorIN3c107complexIdEES5_S5_NS0_15binary_internal10MulFunctorIS5_EEEESt5arrayIPcLm2EELi4E23TrivialOffsetCalculatorILi1EjESE_NS0_6memory12LoadWithCastILi1EEENSF_13StoreWithCastILi1EEEEEviT_T0_T2_T3_T4_T5_)
        /*0138*/ 	.short	0x0380
        /*013a*/ 	.short	0x0054


	//----- nvinfo : EIATTR_SW_WAR
	.align		4
.L_4229:
        /*013c*/ 	.byte	0x04, 0x36
        /*013e*/ 	.short	(.L_4231 - .L_4230)
.L_4230:
        /*0140*/ 	.word	0x00000008
.L_4231:


//--------------------- .nv.info._ZN2at6native18elementwise_kernelILi128ELi2EZNS0_22gpu_kernel_impl_nocastINS0_13BUnaryFunctorIN3c107complexIdEES6_S6_NS0_15binary_internal10MulFunctorIS6_EEEEEEvRNS_18TensorIteratorBaseERKT_EUliE_EEviT1_ --------------------------
	.section	.nv.info._ZN2at6native18elementwise_kernelILi128ELi2EZNS0_22gpu_kernel_impl_nocastINS0_13BUnaryFunctorIN3c107complexIdEES6_S6_NS0_15binary_internal10MulFunctorIS6_EEEEEEvRNS_18TensorIteratorBaseERKT_EUliE_EEviT1_,"",@"SHT_CUDA_INFO"
	.sectionflags	@""
	.align	4


	//----- nvinfo : EIATTR_CUDA_API_VERSION
	.align		4
        /*0000*/ 	.byte	0x04, 0x37
        /*0002*/ 	.short	(.L_4233 - .L_4232)
.L_4232:
        /*0004*/ 	.word	0x00000082


	//----- nvinfo : EIATTR_KPARAM_INFO
	.align		4
.L_4233:
        /*0008*/ 	.byte	0x04, 0x17
        /*000a*/ 	.short	(.L_4235 - .L_4234)
.L_4234:
        /*000c*/ 	.word	0x00000000
        /*0010*/ 	.short	0x0001
        /*0012*/ 	.short	0x0010
        /*0014*/ 	.byte	0x00, 0xf0, 0x01, 0x09


	//----- nvinfo : EIATTR_KPARAM_INFO
	.align		4
.L_4235:
        /*0018*/ 	.byte	0x04, 0x17
        /*001a*/ 	.short	(.L_4237 - .L_4236)
.L_4236:
        /*001c*/ 	.word	0x00000000
        /*0020*/ 	.short	0x0000
        /*0022*/ 	.short	0x0000
        /*0024*/ 	.byte	0x00, 0xf0, 0x11, 0x00


	//----- nvinfo : EIATTR_SPARSE_MMA_MASK
	.align		4
.L_4237:
        /*0028*/ 	.byte	0x03, 0x50
        /*002a*/ 	.short	0x0000


	//----- nvinfo : EIATTR_MAXREG_COUNT
	.align		4
        /*002c*/ 	.byte	0x03, 0x1b
        /*002e*/ 	.short	0x0080


	//----- nvinfo : EIATTR_MERCURY_ISA_VERSION
	.align		4
        /*0030*/ 	.byte	0x03, 0x5f
        /*0032*/ 	.short	0x0101


	//----- nvinfo : EIATTR_VRC_CTA_INIT_COUNT
	.align		4
        /*0034*/ 	.byte	0x02, 0x4a
	.zero		1
	.zero		1


	//----- nvinfo : EIATTR_EXIT_INSTR_OFFSETS
	.align		4
        /*0038*/ 	.byte	0x04, 0x1c
        /*003a*/ 	.short	(.L_4239 - .L_4238)


	//   ....[0]....
.L_4238:
        /*003c*/ 	.word	0x00000250


	//   ....[1]....
        /*0040*/ 	.word	0x000003b0


	//   ....[2]....
        /*0044*/ 	.word	0x00001890


	//   ....[3]....
        /*0048*/ 	.word	0x00002cd0


	//----- nvinfo : EIATTR_MAX_THREADS
	.align		4
.L_4239:
        /*004c*/ 	.byte	0x04, 0x05
        /*004e*/ 	.short	(.L_4241 - .L_4240)
.L_4240:
        /*0050*/ 	.word	0x00000080
        /*0054*/ 	.word	0x00000001
        /*0058*/ 	.word	0x00000001


	//----- nvinfo : EIATTR_CRS_STACK_SIZE
	.align		4
.L_4241:
        /*005c*/ 	.byte	0x04, 0x1e
        /*005e*/ 	.short	(.L_4243 - .L_4242)
.L_4242:
        /*0060*/ 	.word	0x00000000


	//----- nvinfo : EIATTR_CBANK_PARAM_SIZE
	.align		4
.L_4243:
        /*0064*/ 	.byte	0x03, 0x19
        /*0066*/ 	.short	0x0250


	//----- nvinfo : EIATTR_PARAM_CBANK
	.align		4
        /*0068*/ 	.byte	0x04, 0x0a
        /*006a*/ 	.short	(.L_4245 - .L_4244)
	.align		4
.L_4244:
        /*006c*/ 	.word	index@(.nv.constant0._ZN2at6native18elementwise_kernelILi128ELi2EZNS0_22gpu_kernel_impl_nocastINS0_13BUnaryFunctorIN3c107complexIdEES6_S6_NS0_15binary_internal10MulFunctorIS6_EEEEEEvRNS_18TensorIteratorBaseERKT_EUliE_EEviT1_)
        /*0070*/ 	.short	0x0380
        /*0072*/ 	.short	0x0250


	//----- nvinfo : EIATTR_SW_WAR
	.align		4
.L_4245:
        /*0074*/ 	.byte	0x04, 0x36
        /*0076*/ 	.short	(.L_4247 - .L_4246)
.L_4246:
        /*0078*/ 	.word	0x00000008
.L_4247:


//--------------------- .nv.info._ZN2at6native27unrolled_elementwise_kernelINS0_13BUnaryFunctorIN3c107complexIdEES5_S5_NS0_15binary_internal10MulFunctorIS5_EEEESt5arrayIPcLm2EELi4E23TrivialOffsetCalculatorILi1EjESE_NS0_6memory15LoadWithoutCastENSF_16StoreWithoutCastEEEviT_T0_T2_T3_T4_T5_ --------------------------
	.section	.nv.info._ZN2at6native27unrolled_elementwise_kernelINS0_13BUnaryFunctorIN3c107complexIdEES5_S5_NS0_15binary_internal10MulFunctorIS5_EEEESt5arrayIPcLm2EELi4E23TrivialOffsetCalculatorILi1EjESE_NS0_6memory15LoadWithoutCastENSF_16StoreWithoutCastEEEviT_T0_T2_T3_T4_T5_,"",@"SHT_CUDA_INFO"
	.sectionflags	@""
	.align	4


	//----- nvinfo : EIATTR_CUDA_API_VERSION
	.align		4
        /*0000*/ 	.byte	0x04, 0x37
        /*0002*/ 	.short	(.L_4249 - .L_4248)
.L_4248:
        /*0004*/ 	.word	0x00000082


	//----- nvinfo : EIATTR_KPARAM_INFO
	.align		4
.L_4249:
        /*0008*/ 	.byte	0x04, 0x17
        /*000a*/ 	.short	(.L_4251 - .L_4250)
.L_4250:
        /*000c*/ 	.word	0x00000000
        /*0010*/ 	.short	0x0006
        /*0012*/ 	.short	0x0043
        /*0014*/ 	.byte	0x00, 0xf0, 0x05, 0x00


	//----- nvinfo : EIATTR_KPARAM_INFO
	.align		4
.L_4251:
        /*0018*/ 	.byte	0x04, 0x17
        /*001a*/ 	.short	(.L_4253 - .L_4252)
.L_4252:
        /*001c*/ 	.word	0x00000000
        /*0020*/ 	.short	0x0005
        /*0022*/ 	.short	0x0042
        /*0024*/ 	.byte	0x00, 0xf0, 0x05, 0x00


	//----- nvinfo : EIATTR_KPARAM_INFO
	.align		4
.L_4253:
        /*0028*/ 	.byte	0x04, 0x17
        /*002a*/ 	.short	(.L_4255 - .L_4254)
.L_4254:
        /*002c*/ 	.word	0x00000000
        /*0030*/ 	.short	0x0004
        /*0032*/ 	.short	0x0041
        /*0034*/ 	.byte	0x00, 0xf0, 0x05, 0x00


	//----- nvinfo : EIATTR_KPARAM_INFO
	.align		4
.L_4255:
        /*0038*/ 	.byte	0x04, 0x17
        /*003a*/ 	.short	(.L_4257 - .L_4256)
.L_4256:
        /*003c*/ 	.word	0x00000000
        /*0040*/ 	.short	0x0003
        /*0042*/ 	.short	0x0040
        /*0044*/ 	.byte	0x00, 0xf0, 0x05, 0x00


	//----- nvinfo : EIATTR_KPARAM_INFO
	.align		4
.L_4257:
        /*0048*/ 	.byte	0x04, 0x17
        /*004a*/ 	.short	(.L_4259 - .L_4258)
.L_4258:
        /*004c*/ 	.word	0x00000000
        /*0050*/ 	.short	0x0002
        /*0052*/ 	.short	0x0030
        /*0054*/ 	.byte	0x00, 0xf0, 0x41, 0x00


	//----- nvinfo : EIATTR_KPARAM_INFO
	.align		4
.L_4259:
        /*0058*/ 	.byte	0x04, 0x17
        /*005a*/ 	.short	(.L_4261 - .L_4260)
.L_4260:
        /*005c*/ 	.word	0x00000000
        /*0060*/ 	.short	0x0001
        /*0062*/ 	.short	0x0010
        /*0064*/ 	.byte	0x00, 0xf0, 0x81, 0x00


	//----- nvinfo : EIATTR_KPARAM_INFO
	.align		4
.L_4261:
        /*0068*/ 	.byte	0x04, 0x17
        /*006a*/ 	.short	(.L_4263 - .L_4262)
.L_4262:
        /*006c*/ 	.word	0x00000000
        /*0070*/ 	.short	0x0000
        /*0072*/ 	.short	0x0000
        /*0074*/ 	.byte	0x00, 0xf0, 0x11, 0x00


	//----- nvinfo : EIATTR_SPARSE_MMA_MASK
	.align		4
.L_4263:
        /*0078*/ 	.byte	0x03, 0x50
        /*007a*/ 	.short	0x0000


	//----- nvinfo : EIATTR_MAXREG_COUNT
	.align		4
        /*007c*/ 	.byte	0x03, 0x1b
        /*007e*/ 	.short	0x00ff


	//----- nvinfo : EIATTR_MERCURY_ISA_VERSION
	.align		4
        /*0080*/ 	.byte	0x03, 0x5f
        /*0082*/ 	.short	0x0101


	//----- nvinfo : EIATTR_VRC_CTA_INIT_COUNT
	.align		4
        /*0084*/ 	.byte	0x02, 0x4a
	.zero		1
	.zero		1


	//----- nvinfo : EIATTR_EXIT_INSTR_OFFSETS
	.align		4
        /*0088*/ 	.byte	0x04, 0x1c
        /*008a*/ 	.short	(.L_4265 - .L_4264)


	//   ....[0]....
.L_4264:
        /*008c*/ 	.word	0x00000900


	//   ....[1]....
        /*0090*/ 	.word	0x00000970


	//----- nvinfo : EIATTR_MAX_THREADS
	.align		4
.L_4265:
        /*0094*/ 	.byte	0x04, 0x05
        /*0096*/ 	.short	(.L_4267 - .L_4266)
.L_4266:
        /*0098*/ 	.word	0x00000080
        /*009c*/ 	.word	0x00000001
        /*00a0*/ 	.word	0x00000001


	//----- nvinfo : EIATTR_CRS_STACK_SIZE
	.align		4
.L_4267:
        /*00a4*/ 	.byte	0x04, 0x1e
        /*00a6*/ 	.short	(.L_4269 - .L_4268)
.L_4268:
        /*00a8*/ 	.word	0x00000000


	//----- nvinfo : EIATTR_CBANK_PARAM_SIZE
	.align		4
.L_4269:
        /*00ac*/ 	.byte	0x03, 0x19
        /*00ae*/ 	.short	0x0044


	//----- nvinfo : EIATTR_PARAM_CBANK
	.align		4
        /*00b0*/ 	.byte	0x04, 0x0a
        /*00b2*/ 	.short	(.L_4271 - .L_4270)
	.align		4
.L_4270:
        /*00b4*/ 	.word	index@(.nv.constant0._ZN2at6native27unrolled_elementwise_kernelINS0_13BUnaryFunctorIN3c107complexIdEES5_S5_NS0_15binary_internal10MulFunctorIS5_EEEESt5arrayIPcLm2EELi4E23TrivialOffsetCalculatorILi1EjESE_NS0_6memory15LoadWithoutCastENSF_16StoreWithoutCastEEEviT_T0_T2_T3_T4_T5_)
        /*00b8*/ 	.short	0x0380
        /*00ba*/ 	.short	0x0044


	//----- nvinfo : EIATTR_SW_WAR
	.align		4
.L_4271:
        /*00bc*/ 	.byte	0x04, 0x36
        /*00be*/ 	.short	(.L_4273 - .L_4272)
.L_4272:
        /*00c0*/ 	.word	0x00000008
.L_4273:


//--------------------- .nv.info._ZN2at6native29vectorized_elementwise_kernelILi2ENS0_13BUnaryFunctorIN3c107complexIdEES5_S5_NS0_15binary_internal10MulFunctorIS5_EEEESt5arrayIPcLm2EEEEviT0_T1_ --------------------------
	.section	.nv.info._ZN2at6native29vectorized_elementwise_kernelILi2ENS0_13BUnaryFunctorIN3c107complexIdEES5_S5_NS0_15binary_internal10MulFunctorIS5_EEEESt5arrayIPcLm2EEEEviT0_T1_,"",@"SHT_CUDA_INFO"
	.sectionflags	@""
	.align	4


	//----- nvinfo : EIATTR_CUDA_API_VERSION
	.align		4
        /*0000*/ 	.byte	0x04, 0x37
        /*0002*/ 	.short	(.L_4275 - .L_4274)
.L_4274:
        /*0004*/ 	.word	0x00000082


	//----- nvinfo : EIATTR_KPARAM_INFO
	.align		4
.L_4275:
        /*0008*/ 	.byte	0x04, 0x17
        /*000a*/ 	.short	(.L_4277 - .L_4276)
.L_4276:
        /*000c*/ 	.word	0x00000000
        /*0010*/ 	.short	0x0002
        /*0012*/ 	.short	0x0030
        /*0014*/ 	.byte	0x00, 0xf0, 0x41, 0x00


	//----- nvinfo : EIATTR_KPARAM_INFO
	.align		4
.L_4277:
        /*0018*/ 	.byte	0x04, 0x17
        /*001a*/ 	.short	(.L_4279 - .L_4278)
.L_4278:
        /*001c*/ 	.word	0x00000000
        /*0020*/ 	.short	0x0001
        /*0022*/ 	.short	0x0010
        /*0024*/ 	.byte	0x00, 0xf0, 0x81, 0x00


	//----- nvinfo : EIATTR_KPARAM_INFO
	.align		4
.L_4279:
        /*0028*/ 	.byte	0x04, 0x17
        /*002a*/ 	.short	(.L_4281 - .L_4280)
.L_4280:
        /*002c*/ 	.word	0x00000000
        /*0030*/ 	.short	0x0000
        /*0032*/ 	.short	0x0000
        /*0034*/ 	.byte	0x00, 0xf0, 0x11, 0x00


	//----- nvinfo : EIATTR_SPARSE_MMA_MASK
	.align		4
.L_4281:
        /*0038*/ 	.byte	0x03, 0x50
        /*003a*/ 	.short	0x0000


	//----- nvinfo : EIATTR_MAXREG_COUNT
	.align		4
        /*003c*/ 	.byte	0x03, 0x1b
        /*003e*/ 	.short	0x00ff


	//----- nvinfo : EIATTR_MERCURY_ISA_VERSION
	.align		4
        /*0040*/ 	.byte	0x03, 0x5f
        /*0042*/ 	.short	0x0101


	//----- nvinfo : EIATTR_VRC_CTA_INIT_COUNT
	.align		4
        /*0044*/ 	.byte	0x02, 0x4a
	.zero		1
	.zero		1


	//----- nvinfo : EIATTR_EXIT_INSTR_OFFSETS
	.align		4
        /*0048*/ 	.byte	0x04, 0x1c
        /*004a*/ 	.short	(.L_4283 - .L_4282)


	//   ....[0]....
.L_4282:
        /*004c*/ 	.word	0x000013a0


	//   ....[1]....
        /*0050*/ 	.word	0x000013f0


	//   ....[2]....
        /*0054*/ 	.word	0x00001ed0


	//----- nvinfo : EIATTR_MAX_THREADS
	.align		4
.L_4283:
        /*0058*/ 	.byte	0x04, 0x05
        /*005a*/ 	.short	(.L_4285 - .L_4284)
.L_4284:
        /*005c*/ 	.word	0x00000080
        /*0060*/ 	.word	0x00000001
        /*0064*/ 	.word	0x00000001


	//----- nvinfo : EIATTR_CRS_STACK_SIZE
	.align		4
.L_4285:
        /*0068*/ 	.byte	0x04, 0x1e
        /*006a*/ 	.short	(.L_4287 - .L_4286)
.L_4286:
        /*006c*/ 	.word	0x00000000


	//----- nvinfo : EIATTR_CBANK_PARAM_SIZE
	.align		4
.L_4287:
        /*0070*/ 	.byte	0x03, 0x19
        /*0072*/ 	.short	0x0040


	//----- nvinfo : EIATTR_PARAM_CBANK
	.align		4
        /*0074*/ 	.byte	0x04, 0x0a
        /*0076*/ 	.short	(.L_4289 - .L_4288)
	.align		4
.L_4288:
        /*0078*/ 	.word	index@(.nv.constant0._ZN2at6native29vectorized_elementwise_kernelILi2ENS0_13BUnaryFunctorIN3c107complexIdEES5_S5_NS0_15binary_internal10MulFunctorIS5_EEEESt5arrayIPcLm2EEEEviT0_T1_)
        /*007c*/ 	.short	0x0380
        /*007e*/ 	.short	0x0040


	//----- nvinfo : EIATTR_SW_WAR
	.align		4
.L_4289:
        /*0080*/ 	.byte	0x04, 0x36
        /*0082*/ 	.short	(.L_4291 - .L_4290)
.L_4290:
        /*0084*/ 	.word	0x00000008
.L_4291:


//--------------------- .nv.info._ZN2at6native29vectorized_elementwise_kernelILi4ENS0_13BUnaryFunctorIN3c107complexIdEES5_S5_NS0_15binary_internal10MulFunctorIS5_EEEESt5arrayIPcLm2EEEEviT0_T1_ --------------------------
	.section	.nv.info._ZN2at6native29vectorized_elementwise_kernelILi4ENS0_13BUnaryFunctorIN3c107complexIdEES5_S5_NS0_15binary_internal10MulFunctorIS5_EEEESt5arrayIPcLm2EEEEviT0_T1_,"",@"SHT_CUDA_INFO"
	.sectionflags	@""
	.align	4


	//----- nvinfo : EIATTR_CUDA_API_VERSION
	.align		4
        /*0000*/ 	.byte	0x04, 0x37
        /*0002*/ 	.short	(.L_4293 - .L_4292)
.L_4292:
        /*0004*/ 	.word	0x00000082


	//----- nvinfo : EIATTR_KPARAM_INFO
	.align		4
.L_4293:
        /*0008*/ 	.byte	0x04, 0x17
        /*000a*/ 	.short	(.L_4295 - .L_4294)
.L_4294:
        /*000c*/ 	.word	0x00000000
        /*0010*/ 	.short	0x0002
        /*0012*/ 	.short	0x0030
        /*0014*/ 	.byte	0x00, 0xf0, 0x41, 0x00


	//----- nvinfo : EIATTR_KPARAM_INFO
	.align		4
.L_4295:
        /*0018*/ 	.byte	0x04, 0x17
        /*001a*/ 	.short	(.L_4297 - .L_4296)
.L_4296:
        /*001c*/ 	.word	0x00000000
        /*0020*/ 	.short	0x0001
        /*0022*/ 	.short	0x0010
        /*0024*/ 	.byte	0x00, 0xf0, 0x81, 0x00


	//----- nvinfo : EIATTR_KPARAM_INFO
	.align		4
.L_4297:
        /*0028*/ 	.byte	0x04, 0x17
        /*002a*/ 	.short	(.L_4299 - .L_4298)
.L_4298:
        /*002c*/ 	.word	0x00000000
        /*0030*/ 	.short	0x0000
        /*0032*/ 	.short	0x0000
        /*0034*/ 	.byte	0x00, 0xf0, 0x11, 0x00


	//----- nvinfo : EIATTR_SPARSE_MMA_MASK
	.align		4
.L_4299:
        /*0038*/ 	.byte	0x03, 0x50
        /*003a*/ 	.short	0x0000


	//----- nvinfo : EIATTR_MAXREG_COUNT
	.align		4
        /*003c*/ 	.byte	0x03, 0x1b
        /*003e*/ 	.short	0x00ff


	//----- nvinfo : EIATTR_MERCURY_ISA_VERSION
	.align		4
        /*0040*/ 	.byte	0x03, 0x5f
        /*0042*/ 	.short	0x0101


	//----- nvinfo : EIATTR_VRC_CTA_INIT_COUNT
	.align		4
        /*0044*/ 	.byte	0x02, 0x4a
	.zero		1
	.zero		1


	//----- nvinfo : EIATTR_EXIT_INSTR_OFFSETS
	.align		4
        /*0048*/ 	.byte	0x04, 0x1c
        /*004a*/ 	.short	(.L_4301 - .L_4300)


	//   ....[0]....
.L_4300:
        /*004c*/ 	.word	0x000013a0


	//   ....[1]....
        /*0050*/ 	.word	0x000013f0


	//   ....[2]....
        /*0054*/ 	.word	0x00001ed0


	//----- nvinfo : EIATTR_MAX_THREADS
	.align		4
.L_4301:
        /*0058*/ 	.byte	0x04, 0x05
        /*005a*/ 	.short	(.L_4303 - .L_4302)
.L_4302:
        /*005c*/ 	.word	0x00000080
        /*0060*/ 	.word	0x00000001
        /*0064*/ 	.word	0x00000001


	//----- nvinfo : EIATTR_CRS_STACK_SIZE
	.align		4
.L_4303:
        /*0068*/ 	.byte	0x04, 0x1e
        /*006a*/ 	.short	(.L_4305 - .L_4304)
.L_4304:
        /*006c*/ 	.word	0x00000000


	//----- nvinfo : EIATTR_CBANK_PARAM_SIZE
	.align		4
.L_4305:
        /*0070*/ 	.byte	0x03, 0x19
        /*0072*/ 	.short	0x0040


	//----- nvinfo : EIATTR_PARAM_CBANK
	.align		4
        /*0074*/ 	.byte	0x04, 0x0a
        /*0076*/ 	.short	(.L_4307 - .L_4306)
	.align		4
.L_4306:
        /*0078*/ 	.word	index@(.nv.constant0._ZN2at6native29vectorized_elementwise_kernelILi4ENS0_13BUnaryFunctorIN3c107complexIdEES5_S5_NS0_15binary_internal10MulFunctorIS5_EEEESt5arrayIPcLm2EEEEviT0_T1_)
        /*007c*/ 	.short	0x0380
        /*007e*/ 	.short	0x0040


	//----- nvinfo : EIATTR_SW_WAR
	.align		4
.L_4307:
        /*0080*/ 	.byte	0x04, 0x36
        /*0082*/ 	.short	(.L_4309 - .L_4308)
.L_4308:
        /*0084*/ 	.word	0x00000008
.L_4309:


//--------------------- .nv.info._ZN2at6native29vectorized_elementwise_kernelILi8ENS0_13BUnaryFunctorIN3c107complexIdEES5_S5_NS0_15binary_internal10MulFunctorIS5_EEEESt5arrayIPcLm2EEEEviT0_T1_ --------------------------
	.section	.nv.info._ZN2at6native29vectorized_elementwise_kernelILi8ENS0_13BUnaryFunctorIN3c107complexIdEES5_S5_NS0_15binary_internal10MulFunctorIS5_EEEESt5arrayIPcLm2EEEEviT0_T1_,"",@"SHT_CUDA_INFO"
	.sectionflags	@""
	.align	4


	//----- nvinfo : EIATTR_CUDA_API_VERSION
	.align		4
        /*0000*/ 	.byte	0x04, 0x37
        /*0002*/ 	.short	(.L_4311 - .L_4310)
.L_4310:
        /*0004*/ 	.word	0x00000082


	//----- nvinfo : EIATTR_KPARAM_INFO
	.align		4
.L_4311:
        /*0008*/ 	.byte	0x04, 0x17
        /*000a*/ 	.short	(.L_4313 - .L_4312)
.L_4312:
        /*000c*/ 	.word	0x00000000
        /*0010*/ 	.short	0x0002
        /*0012*/ 	.short	0x0030
        /*0014*/ 	.byte	0x00, 0xf0, 0x41, 0x00


	//----- nvinfo : EIATTR_KPARAM_INFO
	.align		4
.L_4313:
        /*0018*/ 	.byte	0x04, 0x17
        /*001a*/ 	.short	(.L_4315 - .L_4314)
.L_4314:
        /*001c*/ 	.word	0x00000000
        /*0020*/ 	.short	0x0001
        /*0022*/ 	.short	0x0010
        /*0024*/ 	.byte	0x00, 0xf0, 0x81, 0x00


	//----- nvinfo : EIATTR_KPARAM_INFO
	.align		4
.L_4315:
        /*0028*/ 	.byte	0x04, 0x17
        /*002a*/ 	.short	(.L_4317 - .L_4316)
.L_4316:
        /*002c*/ 	.word	0x00000000
        /*0030*/ 	.short	0x0000
        /*0032*/ 	.short	0x0000
        /*0034*/ 	.byte	0x00, 0xf0, 0x11, 0x00


	//----- nvinfo : EIATTR_SPARSE_MMA_MASK
	.align		4
.L_4317:
        /*0038*/ 	.byte	0x03, 0x50
        /*003a*/ 	.short	0x0000


	//----- nvinfo : EIATTR_MAXREG_COUNT
	.align		4
        /*003c*/ 	.byte	0x03, 0x1b
        /*003e*/ 	.short	0x00ff


	//----- nvinfo : EIATTR_MERCURY_ISA_VERSION
	.align		4
        /*0040*/ 	.byte	0x03, 0x5f
        /*0042*/ 	.short	0x0101


	//----- nvinfo : EIATTR_VRC_CTA_INIT_COUNT
	.align		4
        /*0044*/ 	.byte	0x02, 0x4a
	.zero		1
	.zero		1


	//----- nvinfo : EIATTR_EXIT_INSTR_OFFSETS
	.align		4
        /*0048*/ 	.byte	0x04, 0x1c
        /*004a*/ 	.short	(.L_4319 - .L_4318)


	//   ....[0]....
.L_4318:
        /*004c*/ 	.word	0x00000010


	//----- nvinfo : EIATTR_MAX_THREADS
	.align		4
.L_4319:
        /*0050*/ 	.byte	0x04, 0x05
        /*0052*/ 	.short	(.L_4321 - .L_4320)
.L_4320:
        /*0054*/ 	.word	0x00000080
        /*0058*/ 	.word	0x00000001
        /*005c*/ 	.word	0x00000001


	//----- nvinfo : EIATTR_CBANK_PARAM_SIZE
	.align		4
.L_4321:
        /*0060*/ 	.byte	0x03, 0x19
        /*0062*/ 	.short	0x0040


	//----- nvinfo : EIATTR_PARAM_CBANK
	.align		4
        /*0064*/ 	.byte	0x04, 0x0a
        /*0066*/ 	.short	(.L_4323 - .L_4322)
	.align		4
.L_4322:
        /*0068*/ 	.word	index@(.nv.constant0._ZN2at6native29vectorized_elementwise_kernelILi8ENS0_13BUnaryFunctorIN3c107complexIdEES5_S5_NS0_15binary_internal10MulFunctorIS5_EEEESt5arrayIPcLm2EEEEviT0_T1_)
        /*006c*/ 	.short	0x0380
        /*006e*/ 	.short	0x0040


	//----- nvinfo : EIATTR_SW_WAR
	.align		4
.L_4323:
        /*0070*/ 	.byte	0x04, 0x36
        /*0072*/ 	.short	(.L_4325 - .L_4324)
.L_4324:
        /*0074*/ 	.word	0x00000008
.L_4325:


//--------------------- .nv.info._ZN2at6native18elementwise_kernelILi128ELi4EZNS0_15gpu_kernel_implINS0_13BUnaryFunctorIfffNS0_15binary_internal10MulFunctorIfEEEEEEvRNS_18TensorIteratorBaseERKT_EUliE_EEviT1_ --------------------------
	.section	.nv.info._ZN2at6native18elementwise_kernelILi128ELi4EZNS0_15gpu_kernel_implINS0_13BUnaryFunctorIfffNS0_15binary_internal10MulFunctorIfEEEEEEvRNS_18TensorIteratorBaseERKT_EUliE_EEviT1_,"",@"SHT_CUDA_INFO"
	.sectionflags	@""
	.align	4


	//----- nvinfo : EIATTR_CUDA_API_VERSION
	.align		4
        /*0000*/ 	.byte	0x04, 0x37
        /*0002*/ 	.short	(.L_4327 - .L_4326)
.L_4326:
        /*0004*/ 	.word	0x00000082


	//----- nvinfo : EIATTR_KPARAM_INFO
	.align		4
.L_4327:
        /*0008*/ 	.byte	0x04, 0x17
        /*000a*/ 	.short	(.L_4329 - .L_4328)
.L_4328:
        /*000c*/ 	.word	0x00000000
        /*0010*/ 	.short	0x0001
        /*0012*/ 	.short	0x0008
        /*0014*/ 	.byte	0x00, 0xf0, 0x81, 0x08


	//----- nvinfo : EIATTR_KPARAM_INFO
	.align		4
.L_4329:
        /*0018*/ 	.byte	0x04, 0x17
        /*001a*/ 	.short	(.L_4331 - .L_4330)
.L_4330:
        /*001c*/ 	.word	0x00000000
        /*0020*/ 	.short	0x0000
        /*0022*/ 	.short	0x0000
        /*0024*/ 	.byte	0x00, 0xf0, 0x11, 0x00


	//----- nvinfo : EIATTR_SPARSE_MMA_MASK
	.align		4
.L_4331:
        /*0028*/ 	.byte	0x03, 0x50
        /*002a*/ 	.short	0x0000


	//----- nvinfo : EIATTR_MAXREG_COUNT
	.align		4
        /*002c*/ 	.byte	0x03, 0x1b
        /*002e*/ 	.short	0x0080


	//----- nvinfo : EIATTR_EXTERNS
	.align		4
        /*0030*/ 	.byte	0x04, 0x0f
        /*0032*/ 	.short	(.L_4333 - .L_4332)


	//   ....[0]....
	.align		4
.L_4332:
        /*0034*/ 	.word	index@(__assertfail)


	//----- nvinfo : EIATTR_MERCURY_ISA_VERSION
	.align		4
.L_4333:
        /*0038*/ 	.byte	0x03, 0x5f
        /*003a*/ 	.short	0x0101


	//----- nvinfo : EIATTR_VRC_CTA_INIT_COUNT
	.align		4
        /*003c*/ 	.byte	0x02, 0x4a
	.zero		1
	.zero		1


	//----- nvinfo : EIATTR_SYSCALL_OFFSETS
	.align		4
        /*0040*/ 	.byte	0x04, 0x46
        /*0042*/ 	.short	(.L_4335 - .L_4334)


	//   ....[0]....
.L_4334:
        /*0044*/ 	.word	0x00002150


	//   ....[1]....
        /*0048*/ 	.word	0x00002f20


	//   ....[2]....
        /*004c*/ 	.word	0x000051b0


	//   ....[3]....
        /*0050*/ 	.word	0x00005de0


	//   ....[4]....
        /*0054*/ 	.word	0x00008180


	//   ....[5]....
        /*0058*/ 	.word	0x00008db0


	//   ....[6]....
        /*005c*/ 	.word	0x0000b160


	//   ....[7]....
        /*0060*/ 	.word	0x0000bd60


	//----- nvinfo : EIATTR_EXIT_INSTR_OFFSETS
	.align		4
.L_4335:
        /*0064*/ 	.byte	0x04, 0x1c
        /*0066*/ 	.short	(.L_4337 - .L_4336)


	//   ....[0]....
.L_4336:
        /*0068*/ 	.word	0x00009060


	//   ....[1]....
        /*006c*/ 	.word	0x0000b2e0


	//   ....[2]....
        /*0070*/ 	.word	0x0000b320


	//   ....[3]....
        /*0074*/ 	.word	0x0000b3b0


	//   ....[4]....
        /*0078*/ 	.word	0x0000b3e0


	//   ....[5]....
        /*007c*/ 	.word	0x0000b410


	//   ....[6]....
        /*0080*/ 	.word	0x0000b490


	//   ....[7]....
        /*0084*/ 	.word	0x0000b4c0


	//   ....[8]....
        /*0088*/ 	.word	0x0000b550


	//   ....[9]....
        /*008c*/ 	.word	0x0000b590


	//   ....[10]....
        /*0090*/ 	.word	0x0000b5d0


	//   ....[11]....
        /*0094*/ 	.word	0x0000b6a0


	//   ....[12]....
        /*0098*/ 	.word	0x0000b800


	//   ....[13]....
        /*009c*/ 	.word	0x0000b960


	//   ....[14]....
        /*00a0*/ 	.word	0x0000bab0


	//   ....[15]....
        /*00a4*/ 	.word	0x0000bae0


	//   ....[16]....
        /*00a8*/ 	.word	0x0000bb10


	//   ....[17]....
        /*00ac*/ 	.word	0x0000bbb0


	//   ....[18]....
        /*00b0*/ 	.word	0x0000bc00


	//   ....[19]....
        /*00b4*/ 	.word	0x0000bd70


	//   ....[20]....
        /*00b8*/ 	.word	0x0000be70


	//   ....[21]....
        /*00bc*/ 	.word	0x0000bfa0


	//   ....[22]....
        /*00c0*/ 	.word	0x0000bfd0


	//----- nvinfo : EIATTR_MAX_THREADS
	.align		4
.L_4337:
        /*00c4*/ 	.byte	0x04, 0x05
        /*00c6*/ 	.short	(.L_4339 - .L_4338)
.L_4338:
        /*00c8*/ 	.word	0x00000080
        /*00cc*/ 	.word	0x00000001
        /*00d0*/ 	.word	0x00000001


	//----- nvinfo : EIATTR_CRS_STACK_SIZE
	.align		4
.L_4339:
        /*00d4*/ 	.byte	0x04, 0x1e
        /*00d6*/ 	.short	(.L_4341 - .L_4340)
.L_4340:
        /*00d8*/ 	.word	0x00000000


	//----- nvinfo : EIATTR_CBANK_PARAM_SIZE
	.align		4
.L_4341:
        /*00dc*/ 	.byte	0x03, 0x19
        /*00de*/ 	.short	0x0228


	//----- nvinfo : EIATTR_PARAM_CBANK
	.align		4
        /*00e0*/ 	.byte	0x04, 0x0a
        /*00e2*/ 	.short	(.L_4343 - .L_4342)
	.align		4
.L_4342:
        /*00e4*/ 	.word	index@(.nv.constant0._ZN2at6native18elementwise_kernelILi128ELi4EZNS0_15gpu_kernel_implINS0_13BUnaryFunctorIfffNS0_15binary_internal10MulFunctorIfEEEEEEvRNS_18TensorIteratorBaseERKT_EUliE_EEviT1_)
        /*00e8*/ 	.short	0x0380
        /*00ea*/ 	.short	0x0228


	//----- nvinfo : EIATTR_SW_WAR
	.align		4
.L_4343:
        /*00ec*/ 	.byte	0x04, 0x36
        /*00ee*/ 	.short	(.L_4345 - .L_4344)
.L_4344:
        /*00f0*/ 	.word	0x00000008
.L_4345:


//--------------------- .nv.info._ZN2at6native27unrolled_elementwise_kernelINS0_13BUnaryFunctorIfffNS0_15binary_internal10MulFunctorIfEEEESt5arrayIPcLm2EELi4E23TrivialOffsetCalculatorILi1EjESB_NS0_6memory12LoadWithCastILi1EEENSC_13StoreWithCastILi1EEEEEviT_T0_T2_T3_T4_T5_ --------------------------
	.section	.nv.info._ZN2at6native27unrolled_elementwise_kernelINS0_13BUnaryFunctorIfffNS0_15binary_internal10MulFunctorIfEEEESt5arrayIPcLm2EELi4E23TrivialOffsetCalculatorILi1EjESB_NS0_6memory12LoadWithCastILi1EEENSC_13StoreWithCastILi1EEEEEviT_T0_T2_T3_T4_T5_,"",@"SHT_CUDA_INFO"
	.sectionflags	@""
	.align	4


	//----- nvinfo : EIATTR_CUDA_API_VERSION
	.align		4
        /*0000*/ 	.byte	0x04, 0x37
        /*0002*/ 	.short	(.L_4347 - .L_4346)
.L_4346:
        /*0004*/ 	.word	0x00000082


	//----- nvinfo : EIATTR_KPARAM_INFO
	.align		4
.L_4347:
        /*0008*/ 	.byte	0x04, 0x17
        /*000a*/ 	.short	(.L_4349 - .L_4348)
.L_4348:
        /*000c*/ 	.word	0x00000000
        /*0010*/ 	.short	0x0006
        /*0012*/ 	.short	0x002c
        /*0014*/ 	.byte	0x00, 0xf0, 0x21, 0x00


	//----- nvinfo : EIATTR_KPARAM_INFO
	.align		4
.L_4349:
        /*0018*/ 	.byte	0x04, 0x17
        /*001a*/ 	.short	(.L_4351 - .L_4350)
.L_4350:
        /*001c*/ 	.word	0x00000000
        /*0020*/ 	.short	0x0005
        /*0022*/ 	.short	0x0024
        /*0024*/ 	.byte	0x00, 0xf0, 0x21, 0x00


	//----- nvinfo : EIATTR_KPARAM_INFO
	.align		4
.L_4351:
        /*0028*/ 	.byte	0x04, 0x17
        /*002a*/ 	.short	(.L_4353 - .L_4352)
.L_4352:
        /*002c*/ 	.word	0x00000000
        /*0030*/ 	.short	0x0004
        /*0032*/ 	.short	0x0021
        /*0034*/ 	.byte	0x00, 0xf0, 0x05, 0x00


	//----- nvinfo : EIATTR_KPARAM_INFO
	.align		4
.L_4353:
        /*0038*/ 	.byte	0x04, 0x17
        /*003a*/ 	.short	(.L_4355 - .L_4354)
.L_4354:
        /*003c*/ 	.word	0x00000000
        /*0040*/ 	.short	0x0003
        /*0042*/ 	.short	0x0020
        /*0044*/ 	.byte	0x00, 0xf0, 0x05, 0x00


	//----- nvinfo : EIATTR_KPARAM_INFO
	.align		4
.L_4355:
        /*0048*/ 	.byte	0x04, 0x17
        /*004a*/ 	.short	(.L_4357 - .L_4356)
.L_4356:
        /*004c*/ 	.word	0x00000000
        /*0050*/ 	.short	0x0002
        /*0052*/ 	.short	0x0010
        /*0054*/ 	.byte	0x00, 0xf0, 0x41, 0x00


	//----- nvinfo : EIATTR_KPARAM_INFO
	.align		4
.L_4357:
        /*0058*/ 	.byte	0x04, 0x17
        /*005a*/ 	.short	(.L_4359 - .L_4358)
.L_4358:
        /*005c*/ 	.word	0x00000000
        /*0060*/ 	.short	0x0001
        /*0062*/ 	.short	0x0004
        /*0064*/ 	.byte	0x00, 0xf0, 0x21, 0x00


	//----- nvinfo : EIATTR_KPARAM_INFO
	.align		4
.L_4359:
        /*0068*/ 	.byte	0x04, 0x17
        /*006a*/ 	.short	(.L_4361 - .L_4360)
.L_4360:
        /*006c*/ 	.word	0x00000000
        /*0070*/ 	.short	0x0000
        /*0072*/ 	.short	0x0000
        /*0074*/ 	.byte	0x00, 0xf0, 0x11, 0x00


	//----- nvinfo : EIATTR_SPARSE_MMA_MASK
	.align		4
.L_4361:
        /*0078*/ 	.byte	0x03, 0x50
        /*007a*/ 	.short	0x0000


	//----- nvinfo : EIATTR_MAXREG_COUNT
	.align		4
        /*007c*/ 	.byte	0x03, 0x1b
        /*007e*/ 	.short	0x00ff


	//----- nvinfo : EIATTR_EXTERNS
	.align		4
        /*0080*/ 	.byte	0x04, 0x0f
        /*0082*/ 	.short	(.L_4363 - .L_4362)


	//   ....[0]....
	.align		4
.L_4362:
        /*0084*/ 	.word	index@(__assertfail)


	//----- nvinfo : EIATTR_MERCURY_ISA_VERSION
	.align		4
.L_4363:
        /*0088*/ 	.byte	0x03, 0x5f
        /*008a*/ 	.short	0x0101


	//----- nvinfo : EIATTR_VRC_CTA_INIT_COUNT
	.align		4
        /*008c*/ 	.byte	0x02, 0x4a
	.zero		1
	.zero		1


	//----- nvinfo : EIATTR_SYSCALL_OFFSETS
	.align		4
        /*0090*/ 	.byte	0x04, 0x46
        /*0092*/ 	.short	(.L_4365 - .L_4364)


	//   ....[0]....
.L_4364:
        /*0094*/ 	.word	0x00000e60


	//   ....[1]....
        /*0098*/ 	.word	0x00001de0


	//   ....[2]....
        /*009c*/ 	.word	0x00002cf0


	//   ....[3]....
        /*00a0*/ 	.word	0x00003bd0


	//   ....[4]....
        /*00a4*/ 	.word	0x000049e0


	//   ....[5]....
        /*00a8*/ 	.word	0x00005730


	//   ....[6]....
        /*00ac*/ 	.word	0x000065b0


	//   ....[7]....
        /*00b0*/ 	.word	0x00007410


	//----- nvinfo : EIATTR_EXIT_INSTR_OFFSETS
	.align		4
.L_4365:
        /*00b4*/ 	.byte	0x04, 0x1c
        /*00b6*/ 	.short	(.L_4367 - .L_4366)


	//   ....[0]....
.L_4366:
        /*00b8*/ 	.word	0x00006850


	//   ....[1]....
        /*00bc*/ 	.word	0x00006990


	//   ....[2]....
        /*00c0*/ 	.word	0x000069d0


	//   ....[3]....
        /*00c4*/ 	.word	0x00006a60


	//   ....[4]....
        /*00c8*/ 	.word	0x00006a90


	//   ....[5]....
        /*00cc*/ 	.word	0x00006ac0


	//   ....[6]....
        /*00d0*/ 	.word	0x00006b40


	//   ....[7]....
        /*00d4*/ 	.word	0x00006b70


	//   ....[8]....
        /*00d8*/ 	.word	0x00006c00


	//   ....[9]....
        /*00dc*/ 	.word	0x00006c40


	//   ....[10]....
        /*00e0*/ 	.word	0x00006c80


	//   ....[11]....
        /*00e4*/ 	.word	0x00006d50


	//   ....[12]....
        /*00e8*/ 	.word	0x00006eb0


	//   ....[13]....
        /*00ec*/ 	.word	0x00007010


	//   ....[14]....
        /*00f0*/ 	.word	0x00007160


	//   ....[15]....
        /*00f4*/ 	.word	0x00007190


	//   ....[16]....
        /*00f8*/ 	.word	0x000071c0


	//   ....[17]....
        /*00fc*/ 	.word	0x00007260


	//   ....[18]....
        /*0100*/ 	.word	0x000072b0


	//   ....[19]....
        /*0104*/ 	.word	0x00007420


	//   ....[20]....
        /*0108*/ 	.word	0x00007520


	//   ....[21]....
        /*010c*/ 	.word	0x00007650


	//   ....[22]....
        /*0110*/ 	.word	0x00007680


	//----- nvinfo : EIATTR_MAX_THREADS
	.align		4
.L_4367:
        /*0114*/ 	.byte	0x04, 0x05
        /*0116*/ 	.short	(.L_4369 - .L_4368)
.L_4368:
        /*0118*/ 	.word	0x00000080
        /*011c*/ 	.word	0x00000001
        /*0120*/ 	.word	0x00000001


	//----- nvinfo : EIATTR_CRS_STACK_SIZE
	.align		4
.L_4369:
        /*0124*/ 	.byte	0x04, 0x1e
        /*0126*/ 	.short	(.L_4371 - .L_4370)
.L_4370:
        /*0128*/ 	.word	0x00000000


	//----- nvinfo : EIATTR_CBANK_PARAM_SIZE
	.align		4
.L_4371:
        /*012c*/ 	.byte	0x03, 0x19
        /*012e*/ 	.short	0x0034


	//----- nvinfo : EIATTR_PARAM_CBANK
	.align		4
        /*0130*/ 	.byte	0x04, 0x0a
        /*0132*/ 	.short	(.L_4373 - .L_4372)
	.align		4
.L_4372:
        /*0134*/ 	.word	index@(.nv.constant0._ZN2at6native27unrolled_elementwise_kernelINS0_13BUnaryFunctorIfffNS0_15binary_internal10MulFunctorIfEEEESt5arrayIPcLm2EELi4E23TrivialOffsetCalculatorILi1EjESB_NS0_6memory12LoadWithCastILi1EEENSC_13StoreWithCastILi1EEEEEviT_T0_T2_T3_T4_T5_)
        /*0138*/ 	.short	0x0380
        /*013a*/ 	.short	0x0034


	//----- nvinfo : EIATTR_SW_WAR
	.align		4
.L_4373:
        /*013c*/ 	.byte	0x04, 0x36
        /*013e*/ 	.short	(.L_4375 - .L_4374)
.L_4374:
        /*0140*/ 	.word	0x00000008
.L_4375:


//--------------------- .nv.info._ZN2at6native18elementwise_kernelILi128ELi2EZNS0_22gpu_kernel_impl_nocastINS0_13BUnaryFunctorIfffNS0_15binary_internal10MulFunctorIfEEEEEEvRNS_18TensorIteratorBaseERKT_EUliE_EEviT1_ --------------------------
	.section	.nv.info._ZN2at6native18elementwise_kernelILi128ELi2EZNS0_22gpu_kernel_impl_nocastINS0_13BUnaryFunctorIfffNS0_15binary_internal10MulFunctorIfEEEEEEvRNS_18TensorIteratorBaseERKT_EUliE_EEviT1_,"",@"SHT_CUDA_INFO"
	.sectionflags	@""
	.align	4


	//----- nvinfo : EIATTR_CUDA_API_VERSION
	.align		4
        /*0000*/ 	.byte	0x04, 0x37
        /*0002*/ 	.short	(.L_4377 - .L_4376)
.L_4376:
        /*0004*/ 	.word	0x00000082


	//----- nvinfo : EIATTR_KPARAM_INFO
	.align		4
.L_4377:
        /*0008*/ 	.byte	0x04, 0x17
        /*000a*/ 	.short	(.L_4379 - .L_4378)
.L_4378:
        /*000c*/ 	.word	0x00000000
        /*0010*/ 	.short	0x0001
        /*0012*/ 	.short	0x0008
        /*0014*/ 	.byte	0x00, 0xf0, 0x61, 0x08


	//----- nvinfo : EIATTR_KPARAM_INFO
	.align		4
.L_4379:
        /*0018*/ 	.byte	0x04, 0x17
        /*001a*/ 	.short	(.L_4381 - .L_4380)
.L_4380:
        /*001c*/ 	.word	0x00000000
        /*0020*/ 	.short	0x0000
        /*0022*/ 	.short	0x0000
        /*0024*/ 	.byte	0x00, 0xf0, 0x11, 0x00


	//----- nvinfo : EIATTR_SPARSE_MMA_MASK
	.align		4
.L_4381:
        /*0028*/ 	.byte	0x03, 0x50
        /*002a*/ 	.short	0x0000


	//----- nvinfo : EIATTR_MAXREG_COUNT
	.align		4
        /*002c*/ 	.byte	0x03, 0x1b
        /*002e*/ 	.short	0x0080


	//----- nvinfo : EIATTR_MERCURY_ISA_VERSION
	.align		4
        /*0030*/ 	.byte	0x03, 0x5f
        /*0032*/ 	.short	0x0101


	//----- nvinfo : EIATTR_VRC_CTA_INIT_COUNT
	.align		4
        /*0034*/ 	.byte	0x02, 0x4a
	.zero		1
	.zero		1


	//----- nvinfo : EIATTR_EXIT_INSTR_OFFSETS
	.align		4
        /*0038*/ 	.byte	0x04, 0x1c
        /*003a*/ 	.short	(.L_4383 - .L_4382)


	//   ....[0]....
.L_4382:
        /*003c*/ 	.word	0x00000160


	//   ....[1]....
        /*0040*/ 	.word	0x000001d0


	//   ....[2]....
        /*0044*/ 	.word	0x000015b0


	//   ....[3]....
        /*0048*/ 	.word	0x000028f0


	//----- nvinfo : EIATTR_MAX_THREADS
	.align		4
.L_4383:
        /*004c*/ 	.byte	0x04, 0x05
        /*004e*/ 	.short	(.L_4385 - .L_4384)
.L_4384:
        /*0050*/ 	.word	0x00000080
        /*0054*/ 	.word	0x00000001
        /*0058*/ 	.word	0x00000001


	//----- nvinfo : EIATTR_CRS_STACK_SIZE
	.align		4
.L_4385:
        /*005c*/ 	.byte	0x04, 0x1e
        /*005e*/ 	.short	(.L_4387 - .L_4386)
.L_4386:
        /*0060*/ 	.word	0x00000000


	//----- nvinfo : EIATTR_CBANK_PARAM_SIZE
	.align		4
.L_4387:
        /*0064*/ 	.byte	0x03, 0x19
        /*0066*/ 	.short	0x0220


	//----- nvinfo : EIATTR_PARAM_CBANK
	.align		4
        /*0068*/ 	.byte	0x04, 0x0a
        /*006a*/ 	.short	(.L_4389 - .L_4388)
	.align		4
.L_4388:
        /*006c*/ 	.word	index@(.nv.constant0._ZN2at6native18elementwise_kernelILi128ELi2EZNS0_22gpu_kernel_impl_nocastINS0_13BUnaryFunctorIfffNS0_15binary_internal10MulFunctorIfEEEEEEvRNS_18TensorIteratorBaseERKT_EUliE_EEviT1_)
        /*0070*/ 	.short	0x0380
        /*0072*/ 	.short	0x0220


	//----- nvinfo : EIATTR_SW_WAR
	.align		4
.L_4389:
        /*0074*/ 	.byte	0x04, 0x36
        /*0076*/ 	.short	(.L_4391 - .L_4390)
.L_4390:
        /*0078*/ 	.word	0x00000008
.L_4391:


//--------------------- .nv.info._ZN2at6native27unrolled_elementwise_kernelINS0_13BUnaryFunctorIfffNS0_15binary_internal10MulFunctorIfEEEESt5arrayIPcLm2EELi4E23TrivialOffsetCalculatorILi1EjESB_NS0_6memory15LoadWithoutCastENSC_16StoreWithoutCastEEEviT_T0_T2_T3_T4_T5_ --------------------------
	.section	.nv.info._ZN2at6native27unrolled_elementwise_kernelINS0_13BUnaryFunctorIfffNS0_15binary_internal10MulFunctorIfEEEESt5arrayIPcLm2EELi4E23TrivialOffsetCalculatorILi1EjESB_NS0_6memory15LoadWithoutCastENSC_16StoreWithoutCastEEEviT_T0_T2_T3_T4_T5_,"",@"SHT_CUDA_INFO"
	.sectionflags	@""
	.align	4


	//----- nvinfo : EIATTR_CUDA_API_VERSION
	.align		4
        /*0000*/ 	.byte	0x04, 0x37
        /*0002*/ 	.short	(.L_4393 - .L_4392)
.L_4392:
        /*0004*/ 	.word	0x00000082


	//----- nvinfo : EIATTR_KPARAM_INFO
	.align		4
.L_4393:
        /*0008*/ 	.byte	0x04, 0x17
        /*000a*/ 	.short	(.L_4395 - .L_4394)
.L_4394:
        /*000c*/ 	.word	0x00000000
        /*0010*/ 	.short	0x0006
        /*0012*/ 	.short	0x0023
        /*0014*/ 	.byte	0x00, 0xf0, 0x05, 0x00


	//----- nvinfo : EIATTR_KPARAM_INFO
	.align		4
.L_4395:
        /*0018*/ 	.byte	0x04, 0x17
        /*001a*/ 	.short	(.L_4397 - .L_4396)
.L_4396:
        /*001c*/ 	.word	0x00000000
        /*0020*/ 	.short	0x0005
        /*0022*/ 	.short	0x0022
        /*0024*/ 	.byte	0x00, 0xf0, 0x05, 0x00


	//----- nvinfo : EIATTR_KPARAM_INFO
	.align		4
.L_4397:
        /*0028*/ 	.byte	0x04, 0x17
        /*002a*/ 	.short	(.L_4399 - .L_4398)
.L_4398:
        /*002c*/ 	.word	0x00000000
        /*0030*/ 	.short	0x0004
        /*0032*/ 	.short	0x0021
        /*0034*/ 	.byte	0x00, 0xf0, 0x05, 0x00


	//----- nvinfo : EIATTR_KPARAM_INFO
	.align		4
.L_4399:
        /*0038*/ 	.byte	0x04, 0x17
        /*003a*/ 	.short	(.L_4401 - .L_4400)
.L_4400:
        /*003c*/ 	.word	0x00000000
        /*0040*/ 	.short	0x0003
        /*0042*/ 	.short	0x0020
        /*0044*/ 	.byte	0x00, 0xf0, 0x05, 0x00


	//----- nvinfo : EIATTR_KPARAM_INFO
	.align		4
.L_4401:
        /*0048*/ 	.byte	0x04, 0x17
        /*004a*/ 	.short	(.L_4403 - .L_4402)
.L_4402:
        /*004c*/ 	.word	0x00000000
        /*0050*/ 	.short	0x0002
        /*0052*/ 	.short	0x0010
        /*0054*/ 	.byte	0x00, 0xf0, 0x41, 0x00


	//----- nvinfo : EIATTR_KPARAM_INFO
	.align		4
.L_4403:
        /*0058*/ 	.byte	0x04, 0x17
        /*005a*/ 	.short	(.L_4405 - .L_4404)
.L_4404:
        /*005c*/ 	.word	0x00000000
        /*0060*/ 	.short	0x0001
        /*0062*/ 	.short	0x0004
        /*0064*/ 	.byte	0x00, 0xf0, 0x21, 0x00


	//----- nvinfo : EIATTR_KPARAM_INFO
	.align		4
.L_4405:
        /*0068*/ 	.byte	0x04, 0x17
        /*006a*/ 	.short	(.L_4407 - .L_4406)
.L_4406:
        /*006c*/ 	.word	0x00000000
        /*0070*/ 	.short	0x0000
        /*0072*/ 	.short	0x0000
        /*0074*/ 	.byte	0x00, 0xf0, 0x11, 0x00


	//----- nvinfo : EIATTR_SPARSE_MMA_MASK
	.align		4
.L_4407:
        /*0078*/ 	.byte	0x03, 0x50
        /*007a*/ 	.short	0x0000


	//----- nvinfo : EIATTR_MAXREG_COUNT
	.align		4
        /*007c*/ 	.byte	0x03, 0x1b
        /*007e*/ 	.short	0x00ff


	//----- nvinfo : EIATTR_MERCURY_ISA_VERSION
	.align		4
        /*0080*/ 	.byte	0x03, 0x5f
        /*0082*/ 	.short	0x0101


	//----- nvinfo : EIATTR_VRC_CTA_INIT_COUNT
	.align		4
        /*0084*/ 	.byte	0x02, 0x4a
	.zero		1
	.zero		1


	//----- nvinfo : EIATTR_EXIT_INSTR_OFFSETS
	.align		4
        /*0088*/ 	.byte	0x04, 0x1c
        /*008a*/ 	.short	(.L_4409 - .L_4408)


	//   ....[0]....
.L_4408:
        /*008c*/ 	.word	0x00000400


	//   ....[1]....
        /*0090*/ 	.word	0x00000450


	//----- nvinfo : EIATTR_MAX_THREADS
	.align		4
.L_4409:
        /*0094*/ 	.byte	0x04, 0x05
        /*0096*/ 	.short	(.L_4411 - .L_4410)
.L_4410:
        /*0098*/ 	.word	0x00000080
        /*009c*/ 	.word	0x00000001
        /*00a0*/ 	.word	0x00000001


	//----- nvinfo : EIATTR_CRS_STACK_SIZE
	.align		4
.L_4411:
        /*00a4*/ 	.byte	0x04, 0x1e
        /*00a6*/ 	.short	(.L_4413 - .L_4412)
.L_4412:
        /*00a8*/ 	.word	0x00000000


	//----- nvinfo : EIATTR_CBANK_PARAM_SIZE
	.align		4
.L_4413:
        /*00ac*/ 	.byte	0x03, 0x19
        /*00ae*/ 	.short	0x0024


	//----- nvinfo : EIATTR_PARAM_CBANK
	.align		4
        /*00b0*/ 	.byte	0x04, 0x0a
        /*00b2*/ 	.short	(.L_4415 - .L_4414)
	.align		4
.L_4414:
        /*00b4*/ 	.word	index@(.nv.constant0._ZN2at6native27unrolled_elementwise_kernelINS0_13BUnaryFunctorIfffNS0_15binary_internal10MulFunctorIfEEEESt5arrayIPcLm2EELi4E23TrivialOffsetCalculatorILi1EjESB_NS0_6memory15LoadWithoutCastENSC_16StoreWithoutCastEEEviT_T0_T2_T3_T4_T5_)
        /*00b8*/ 	.short	0x0380
        /*00ba*/ 	.short	0x0024


	//----- nvinfo : EIATTR_SW_WAR
	.align		4
.L_4415:
        /*00bc*/ 	.byte	0x04, 0x36
        /*00be*/ 	.short	(.L_4417 - .L_4416)
.L_4416:
        /*00c0*/ 	.word	0x00000008
.L_4417:


//--------------------- .nv.info._ZN2at6native29vectorized_elementwise_kernelILi2ENS0_13BUnaryFunctorIfffNS0_15binary_internal10MulFunctorIfEEEESt5arrayIPcLm2EEEEviT0_T1_ --------------------------
	.section	.nv.info._ZN2at6native29vectorized_elementwise_kernelILi2ENS0_13BUnaryFunctorIfffNS0_15binary_internal10MulFunctorIfEEEESt5arrayIPcLm2EEEEviT0_T1_,"",@"SHT_CUDA_INFO"
	.sectionflags	@""
	.align	4


	//----- nvinfo : EIATTR_CUDA_API_VERSION
	.align		4
        /*0000*/ 	.byte	0x04, 0x37
        /*0002*/ 	.short	(.L_4419 - .L_4418)
.L_4418:
        /*0004*/ 	.word	0x00000082


	//----- nvinfo : EIATTR_KPARAM_INFO
	.align		4
.L_4419:
        /*0008*/ 	.byte	0x04, 0x17
        /*000a*/ 	.short	(.L_4421 - .L_4420)
.L_4420:
        /*000c*/ 	.word	0x00000000
        /*0010*/ 	.short	0x0002
        /*0012*/ 	.short	0x0010
        /*0014*/ 	.byte	0x00, 0xf0, 0x41, 0x00


	//----- nvinfo : EIATTR_KPARAM_INFO
	.align		4
.L_4421:
        /*0018*/ 	.byte	0x04, 0x17
        /*001a*/ 	.short	(.L_4423 - .L_4422)
.L_4422:
        /*001c*/ 	.word	0x00000000
        /*0020*/ 	.short	0x0001
        /*0022*/ 	.short	0x0004
        /*0024*/ 	.byte	0x00, 0xf0, 0x21, 0x00


	//----- nvinfo : EIATTR_KPARAM_INFO
	.align		4
.L_4423:
        /*0028*/ 	.byte	0x04, 0x17
        /*002a*/ 	.short	(.L_4425 - .L_4424)
.L_4424:
        /*002c*/ 	.word	0x00000000
        /*0030*/ 	.short	0x0000
        /*0032*/ 	.short	0x0000
        /*0034*/ 	.byte	0x00, 0xf0, 0x11, 0x00


	//----- nvinfo : EIATTR_SPARSE_MMA_MASK
	.align		4
.L_4425:
        /*0038*/ 	.byte	0x03, 0x50
        /*003a*/ 	.short	0x0000


	//----- nvinfo : EIATTR_MAXREG_COUNT
	.align		4
        /*003c*/ 	.byte	0x03, 0x1b
        /*003e*/ 	.short	0x00ff


	//----- nvinfo : EIATTR_MERCURY_ISA_VERSION
	.align		4
        /*0040*/ 	.byte	0x03, 0x5f
        /*0042*/ 	.short	0x0101


	//----- nvinfo : EIATTR_VRC_CTA_INIT_COUNT
	.align		4
        /*0044*/ 	.byte	0x02, 0x4a
	.zero		1
	.zero		1


	//----- nvinfo : EIATTR_EXIT_INSTR_OFFSETS
	.align		4
        /*0048*/ 	.byte	0x04, 0x1c
        /*004a*/ 	.short	(.L_4427 - .L_4426)


	//   ....[0]....
.L_4426:
        /*004c*/ 	.word	0x00000800


	//   ....[1]....
        /*0050*/ 	.word	0x00000850


	//   ....[2]....
        /*0054*/ 	.word	0x000009e0


	//----- nvinfo : EIATTR_MAX_THREADS
	.align		4
.L_4427:
        /*0058*/ 	.byte	0x04, 0x05
        /*005a*/ 	.short	(.L_4429 - .L_4428)
.L_4428:
        /*005c*/ 	.word	0x00000080
        /*0060*/ 	.word	0x00000001
        /*0064*/ 	.word	0x00000001


	//----- nvinfo : EIATTR_CRS_STACK_SIZE
	.align		4
.L_4429:
        /*0068*/ 	.byte	0x04, 0x1e
        /*006a*/ 	.short	(.L_4431 - .L_4430)
.L_4430:
        /*006c*/ 	.word	0x00000000


	//----- nvinfo : EIATTR_CBANK_PARAM_SIZE
	.align		4
.L_4431:
        /*0070*/ 	.byte	0x03, 0x19
        /*0072*/ 	.short	0x0020


	//----- nvinfo : EIATTR_PARAM_CBANK
	.align		4
        /*0074*/ 	.byte	0x04, 0x0a
        /*0076*/ 	.short	(.L_4433 - .L_4432)
	.align		4
.L_4432:
        /*0078*/ 	.word	index@(.nv.constant0._ZN2at6native29vectorized_elementwise_kernelILi2ENS0_13BUnaryFunctorIfffNS0_15binary_internal10MulFunctorIfEEEESt5arrayIPcLm2EEEEviT0_T1_)
        /*007c*/ 	.short	0x0380
        /*007e*/ 	.short	0x0020


	//----- nvinfo : EIATTR_SW_WAR
	.align		4
.L_4433:
        /*0080*/ 	.byte	0x04, 0x36
        /*0082*/ 	.short	(.L_4435 - .L_4434)
.L_4434:
        /*0084*/ 	.word	0x00000008
.L_4435:


//--------------------- .nv.info._ZN2at6native29vectorized_elementwise_kernelILi4ENS0_13BUnaryFunctorIfffNS0_15binary_internal10MulFunctorIfEEEESt5arrayIPcLm2EEEEviT0_T1_ --------------------------
	.section	.nv.info._ZN2at6native29vectorized_elementwise_kernelILi4ENS0_13BUnaryFunctorIfffNS0_15binary_internal10MulFunctorIfEEEESt5arrayIPcLm2EEEEviT0_T1_,"",@"SHT_CUDA_INFO"
	.sectionflags	@""
	.align	4


	//----- nvinfo : EIATTR_CUDA_API_VERSION
	.align		4
        /*0000*/ 	.byte	0x04, 0x37
        /*0002*/ 	.short	(.L_4437 - .L_4436)
.L_4436:
        /*0004*/ 	.word	0x00000082


	//----- nvinfo : EIATTR_KPARAM_INFO
	.align		4
.L_4437:
        /*0008*/ 	.byte	0x04, 0x17
        /*000a*/ 	.short	(.L_4439 - .L_4438)
.L_4438:
        /*000c*/ 	.word	0x00000000
        /*0010*/ 	.short	0x0002
        /*0012*/ 	.short	0x0010
        /*0014*/ 	.byte	0x00, 0xf0, 0x41, 0x00


	//----- nvinfo : EIATTR_KPARAM_INFO
	.align		4
.L_4439:
        /*0018*/ 	.byte	0x04, 0x17
        /*001a*/ 	.short	(.L_4441 - .L_4440)
.L_4440:
        /*001c*/ 	.word	0x00000000
        /*0020*/ 	.short	0x0001
        /*0022*/ 	.short	0x0004
        /*0024*/ 	.byte	0x00, 0xf0, 0x21, 0x00


	//----- nvinfo : EIATTR_KPARAM_INFO
	.align		4
.L_4441:
        /*0028*/ 	.byte	0x04, 0x17
        /*002a*/ 	.short	(.L_4443 - .L_4442)
.L_4442:
        /*002c*/ 	.word	0x00000000
        /*0030*/ 	.short	0x0000
        /*0032*/ 	.short	0x0000
        /*0034*/ 	.byte	0x00, 0xf0, 0x11, 0x00


	//----- nvinfo : EIATTR_SPARSE_MMA_MASK
	.align		4
.L_4443:
        /*0038*/ 	.byte	0x03, 0x50
        /*003a*/ 	.short	0x0000


	//----- nvinfo : EIATTR_MAXREG_COUNT
	.align		4
        /*003c*/ 	.byte	0x03, 0x1b
        /*003e*/ 	.short	0x00ff


	//----- nvinfo : EIATTR_MERCURY_ISA_VERSION
	.align		4
        /*0040*/ 	.byte	0x03, 0x5f
        /*0042*/ 	.short	0x0101


	//----- nvinfo : EIATTR_VRC_CTA_INIT_COUNT
	.align		4
        /*0044*/ 	.byte	0x02, 0x4a
	.zero		1
	.zero		1


	//----- nvinfo : EIATTR_EXIT_INSTR_OFFSETS
	.align		4
        /*0048*/ 	.byte	0x04, 0x1c
        /*004a*/ 	.short	(.L_4445 - .L_4444)


	//   ....[0]....
.L_4444:
        /*004c*/ 	.word	0x00000800


	//   ....[1]....
        /*0050*/ 	.word	0x00000850


	//   ....[2]....
        /*0054*/ 	.word	0x000009a0


	//----- nvinfo : EIATTR_MAX_THREADS
	.align		4
.L_4445:
        /*0058*/ 	.byte	0x04, 0x05
        /*005a*/ 	.short	(.L_4447 - .L_4446)
.L_4446:
        /*005c*/ 	.word	0x00000080
        /*0060*/ 	.word	0x00000001
        /*0064*/ 	.word	0x00000001


	//----- nvinfo : EIATTR_CRS_STACK_SIZE
	.align		4
.L_4447:
        /*0068*/ 	.byte	0x04, 0x1e
        /*006a*/ 	.short	(.L_4449 - .L_4448)
.L_4448:
        /*006c*/ 	.word	0x00000000


	//----- nvinfo : EIATTR_CBANK_PARAM_SIZE
	.align		4
.L_4449:
        /*0070*/ 	.byte	0x03, 0x19
        /*0072*/ 	.short	0x0020


	//----- nvinfo : EIATTR_PARAM_CBANK
	.align		4
        /*0074*/ 	.byte	0x04, 0x0a
        /*0076*/ 	.short	(.L_4451 - .L_4450)
	.align		4
.L_4450:
        /*0078*/ 	.word	index@(.nv.constant0._ZN2at6native29vectorized_elementwise_kernelILi4ENS0_13BUnaryFunctorIfffNS0_15binary_internal10MulFunctorIfEEEESt5arrayIPcLm2EEEEviT0_T1_)
        /*007c*/ 	.short	0x0380
        /*007e*/ 	.short	0x0020


	//----- nvinfo : EIATTR_SW_WAR
	.align		4
.L_4451:
        /*0080*/ 	.byte	0x04, 0x36
        /*0082*/ 	.short	(.L_4453 - .L_4452)
.L_4452:
        /*0084*/ 	.word	0x00000008
.L_4453:


//--------------------- .nv.info._ZN2at6native29vectorized_elementwise_kernelILi8ENS0_13BUnaryFunctorIfffNS0_15binary_internal10MulFunctorIfEEEESt5arrayIPcLm2EEEEviT0_T1_ --------------------------
	.section	.nv.info._ZN2at6native29vectorized_elementwise_kernelILi8ENS0_13BUnaryFunctorIfffNS0_15binary_internal10MulFunctorIfEEEESt5arrayIPcLm2EEEEviT0_T1_,"",@"SHT_CUDA_INFO"
	.sectionflags	@""
	.align	4


	//----- nvinfo : EIATTR_CUDA_API_VERSION
	.align		4
        /*0000*/ 	.byte	0x04, 0x37
        /*0002*/ 	.short	(.L_4455 - .L_4454)
.L_4454:
        /*0004*/ 	.word	0x00000082


	//----- nvinfo : EIATTR_KPARAM_INFO
	.align		4
.L_4455:
        /*0008*/ 	.byte	0x04, 0x17
        /*000a*/ 	.short	(.L_4457 - .L_4456)
.L_4456:
        /*000c*/ 	.word	0x00000000
        /*0010*/ 	.short	0x0002
        /*0012*/ 	.short	0x0010
        /*0014*/ 	.byte	0x00, 0xf0, 0x41, 0x00


	//----- nvinfo : EIATTR_KPARAM_INFO
	.align		4
.L_4457:
        /*0018*/ 	.byte	0x04, 0x17
        /*001a*/ 	.short	(.L_4459 - .L_4458)
.L_4458:
        /*001c*/ 	.word	0x00000000
        /*0020*/ 	.short	0x0001
        /*0022*/ 	.short	0x0004
        /*0024*/ 	.byte	0x00, 0xf0, 0x21, 0x00


	//----- nvinfo : EIATTR_KPARAM_INFO
	.align		4
.L_4459:
        /*0028*/ 	.byte	0x04, 0x17
        /*002a*/ 	.short	(.L_4461 - .L_4460)
.L_4460:
        /*002c*/ 	.word	0x00000000
        /*0030*/ 	.short	0x0000
        /*0032*/ 	.short	0x0000
        /*0034*/ 	.byte	0x00, 0xf0, 0x11, 0x00


	//----- nvinfo : EIATTR_SPARSE_MMA_MASK
	.align		4
.L_4461:
        /*0038*/ 	.byte	0x03, 0x50
        /*003a*/ 	.short	0x0000


	//----- nvinfo : EIATTR_MAXREG_COUNT
	.align		4
        /*003c*/ 	.byte	0x03, 0x1b
        /*003e*/ 	.short	0x00ff


	//----- nvinfo : EIATTR_MERCURY_ISA_VERSION
	.align		4
        /*0040*/ 	.byte	0x03, 0x5f
        /*0042*/ 	.short	0x0101


	//----- nvinfo : EIATTR_VRC_CTA_INIT_COUNT
	.align		4
        /*0044*/ 	.byte	0x02, 0x4a
	.zero		1
	.zero		1


	//----- nvinfo : EIATTR_EXIT_INSTR_OFFSETS
	.align		4
        /*0048*/ 	.byte	0x04, 0x1c
        /*004a*/ 	.short	(.L_4463 - .L_4462)


	//   ....[0]....
.L_4462:
        /*004c*/ 	.word	0x00000010


	//----- nvinfo : EIATTR_MAX_THREADS
	.align		4
.L_4463:
        /*0050*/ 	.byte	0x04, 0x05
        /*0052*/ 	.short	(.L_4465 - .L_4464)
.L_4464:
        /*0054*/ 	.word	0x00000080
        /*0058*/ 	.word	0x00000001
        /*005c*/ 	.word	0x00000001


	//----- nvinfo : EIATTR_CBANK_PARAM_SIZE
	.align		4
.L_4465:
        /*0060*/ 	.byte	0x03, 0x19
        /*0062*/ 	.short	0x0020


	//----- nvinfo : EIATTR_PARAM_CBANK
	.align		4
        /*0064*/ 	.byte	0x04, 0x0a
        /*0066*/ 	.short	(.L_4467 - .L_4466)
	.align		4
.L_4466:
        /*0068*/ 	.word	index@(.nv.constant0._ZN2at6native29vectorized_elementwise_kernelILi8ENS0_13BUnaryFunctorIfffNS0_15binary_internal10MulFunctorIfEEEESt5arrayIPcLm2EEEEviT0_T1_)
        /*006c*/ 	.short	0x0380
        /*006e*/ 	.short	0x0020


	//----- nvinfo : EIATTR_SW_WAR
	.align		4
.L_4467:
        /*0070*/ 	.byte	0x04, 0x36
        /*0072*/ 	.short	(.L_4469 - .L_4468)
.L_4468:
        /*0074*/ 	.word	0x00000008
.L_4469:


//--------------------- .nv.info._ZN2at6native18elementwise_kernelILi128ELi4EZNS0_15gpu_kernel_implINS0_13BUnaryFunctorIdddNS0_15binary_internal10MulFunctorIdEEEEEEvRNS_18TensorIteratorBaseERKT_EUliE_EEviT1_ --------------------------
	.section	.nv.info._ZN2at6native18elementwise_kernelILi128ELi4EZNS0_15gpu_kernel_implINS0_13BUnaryFunctorIdddNS0_15binary_internal10MulFunctorIdEEEEEEvRNS_18TensorIteratorBaseERKT_EUliE_EEviT1_,"",@"SHT_CUDA_INFO"
	.sectionflags	@""
	.align	4


	//----- nvinfo : EIATTR_CUDA_API_VERSION
	.align		4
        /*0000*/ 	.byte	0x04, 0x37
        /*0002*/ 	.short	(.L_4471 - .L_4470)
.L_4470:
        /*0004*/ 	.word	0x00000082


	//----- nvinfo : EIATTR_KPARAM_INFO
	.align		4
.L_4471:
        /*0008*/ 	.byte	0x04, 0x17
        /*000a*/ 	.short	(.L_4473 - .L_4472)
.L_4472:
        /*000c*/ 	.word	0x00000000
        /*0010*/ 	.short	0x0001
        /*0012*/ 	.short	0x0008
        /*0014*/ 	.byte	0x00, 0xf0, 0xa1, 0x08


	//----- nvinfo : EIATTR_KPARAM_INFO
	.align		4
.L_4473:
        /*0018*/ 	.byte	0x04, 0x17
        /*001a*/ 	.short	(.L_4475 - .L_4474)
.L_4474:
        /*001c*/ 	.word	0x00000000
        /*0020*/ 	.short	0x0000
        /*0022*/ 	.short	0x0000
        /*0024*/ 	.byte	0x00, 0xf0, 0x11, 0x00


	//----- nvinfo : EIATTR_SPARSE_MMA_MASK
	.align		4
.L_4475:
        /*0028*/ 	.byte	0x03, 0x50
        /*002a*/ 	.short	0x0000


	//----- nvinfo : EIATTR_MAXREG_COUNT
	.align		4
        /*002c*/ 	.byte	0x03, 0x1b
        /*002e*/ 	.short	0x0080


	//----- nvinfo : EIATTR_EXTERNS
	.align		4
        /*0030*/ 	.byte	0x04, 0x0f
        /*0032*/ 	.short	(.L_4477 - .L_4476)


	//   ....[0]....
	.align		4
.L_4476:
        /*0034*/ 	.word	index@(__assertfail)


	//----- nvinfo : EIATTR_MERCURY_ISA_VERSION
	.align		4
.L_4477:
        /*0038*/ 	.byte	0x03, 0x5f
        /*003a*/ 	.short	0x0101


	//----- nvinfo : EIATTR_VRC_CTA_INIT_COUNT
	.align		4
        /*003c*/ 	.byte	0x02, 0x4a
	.zero		1
	.zero		1


	//----- nvinfo : EIATTR_SYSCALL_OFFSETS
	.align		4
        /*0040*/ 	.byte	0x04, 0x46
        /*0042*/ 	.short	(.L_4479 - .L_4478)


	//   ....[0]....
.L_4478:
        /*0044*/ 	.word	0x00002180


	//   ....[1]....
        /*0048*/ 	.word	0x00003460


	//   ....[2]....
        /*004c*/ 	.word	0x000057f0


	//   ....[3]....
        /*0050*/ 	.word	0x000067d0


	//   ....[4]....
        /*0054*/ 	.word	0x00008d90


	//   ....[5]....
        /*0058*/ 	.word	0x00009d70


	//   ....[6]....
        /*005c*/ 	.word	0x0000c340


	//   ....[7]....
        /*0060*/ 	.word	0x0000d2f0


	//----- nvinfo : EIATTR_EXIT_INSTR_OFFSETS
	.align		4
.L_4479:
        /*0064*/ 	.byte	0x04, 0x1c
        /*0066*/ 	.short	(.L_4481 - .L_4480)


	//   ....[0]....
.L_4480:
        /*0068*/ 	.word	0x0000a1d0


	//   ....[1]....
        /*006c*/ 	.word	0x0000c4c0


	//   ....[2]....
        /*0070*/ 	.word	0x0000c500


	//   ....[3]....
        /*0074*/ 	.word	0x0000c590


	//   ....[4]....
        /*0078*/ 	.word	0x0000c5c0


	//   ....[5]....
        /*007c*/ 	.word	0x0000c5f0


	//   ....[6]....
        /*0080*/ 	.word	0x0000c700


	//   ....[7]....
        /*0084*/ 	.word	0x0000c7c0


	//   ....[8]....
        /*0088*/ 	.word	0x0000c8e0


	//   ....[9]....
        /*008c*/ 	.word	0x0000c9b0


	//   ....[10]....
        /*0090*/ 	.word	0x0000c9d0


	//   ....[11]....
        /*0094*/ 	.word	0x0000caa0


	//   ....[12]....
        /*0098*/ 	.word	0x0000cc90


	//   ....[13]....
        /*009c*/ 	.word	0x0000ce80


	//   ....[14]....
        /*00a0*/ 	.word	0x0000d060


	//   ....[15]....
        /*00a4*/ 	.word	0x0000d090


	//   ....[16]....
        /*00a8*/ 	.word	0x0000d0c0


	//   ....[17]....
        /*00ac*/ 	.word	0x0000d160


	//   ....[18]....
        /*00b0*/ 	.word	0x0000d190


	//   ....[19]....
        /*00b4*/ 	.word	0x0000d300


	//   ....[20]....
        /*00b8*/ 	.word	0x0000d490


	//   ....[21]....
        /*00bc*/ 	.word	0x0000d650


	//   ....[22]....
        /*00c0*/ 	.word	0x0000d710


	//----- nvinfo : EIATTR_MAX_THREADS
	.align		4
.L_4481:
        /*00c4*/ 	.byte	0x04, 0x05
        /*00c6*/ 	.short	(.L_4483 - .L_4482)
.L_4482:
        /*00c8*/ 	.word	0x00000080
        /*00cc*/ 	.word	0x00000001
        /*00d0*/ 	.word	0x00000001


	//----- nvinfo : EIATTR_CRS_STACK_SIZE
	.align		4
.L_4483:
        /*00d4*/ 	.byte	0x04, 0x1e
        /*00d6*/ 	.short	(.L_4485 - .L_4484)
.L_4484:
        /*00d8*/ 	.word	0x00000000


	//----- nvinfo : EIATTR_CBANK_PARAM_SIZE
	.align		4
.L_4485:
        /*00dc*/ 	.byte	0x03, 0x19
        /*00de*/ 	.short	0x0230


	//----- nvinfo : EIATTR_PARAM_CBANK
	.align		4
        /*00e0*/ 	.byte	0x04, 0x0a
        /*00e2*/ 	.short	(.L_4487 - .L_4486)
	.align		4
.L_4486:
        /*00e4*/ 	.word	index@(.nv.constant0._ZN2at6native18elementwise_kernelILi128ELi4EZNS0_15gpu_kernel_implINS0_13BUnaryFunctorIdddNS0_15binary_internal10MulFunctorIdEEEEEEvRNS_18TensorIteratorBaseERKT_EUliE_EEviT1_)
        /*00e8*/ 	.short	0x0380
        /*00ea*/ 	.short	0x0230


	//----- nvinfo : EIATTR_SW_WAR
	.align		4
.L_4487:
        /*00ec*/ 	.byte	0x04, 0x36
        /*00ee*/ 	.short	(.L_4489 - .L_4488)
.L_4488:
        /*00f0*/ 	.word	0x00000008
.L_4489:


//--------------------- .nv.info._ZN2at6native27unrolled_elementwise_kernelINS0_13BUnaryFunctorIdddNS0_15binary_internal10MulFunctorIdEEEESt5arrayIPcLm2EELi4E23TrivialOffsetCalculatorILi1EjESB_NS0_6memory12LoadWithCastILi1EEENSC_13StoreWithCastILi1EEEEEviT_T0_T2_T3_T4_T5_ --------------------------
	.section	.nv.info._ZN2at6native27unrolled_elementwise_kernelINS0_13BUnaryFunctorIdddNS0_15binary_internal10MulFunctorIdEEEESt5arrayIPcLm2EELi4E23TrivialOffsetCalculatorILi1EjESB_NS0_6memory12LoadWithCastILi1EEENSC_13StoreWithCastILi1EEEEEviT_T0_T2_T3_T4_T5_,"",@"SHT_CUDA_INFO"
	.sectionflags	@""
	.align	4


	//----- nvinfo : EIATTR_CUDA_API_VERSION
	.align		4
        /*0000*/ 	.byte	0x04, 0x37
        /*0002*/ 	.short	(.L_4491 - .L_4490)
.L_4490:
        /*0004*/ 	.word	0x00000082


	//----- nvinfo : EIATTR_KPARAM_INFO
	.align		4
.L_4491:
        /*0008*/ 	.byte	0x04, 0x17
        /*000a*/ 	.short	(.L_4493 - .L_4492)
.L_4492:
        /*000c*/ 	.word	0x00000000
        /*0010*/ 	.short	0x0006
        /*0012*/ 	.short	0x0034
        /*0014*/ 	.byte	0x00, 0xf0, 0x21, 0x00


	//----- nvinfo : EIATTR_KPARAM_INFO
	.align		4
.L_4493:
        /*0018*/ 	.byte	0x04, 0x17
        /*001a*/ 	.short	(.L_4495 - .L_4494)
.L_4494:
        /*001c*/ 	.word	0x00000000
        /*0020*/ 	.short	0x0005
        /*0022*/ 	.short	0x002c
        /*0024*/ 	.byte	0x00, 0xf0, 0x21, 0x00


	//----- nvinfo : EIATTR_KPARAM_INFO
	.align		4
.L_4495:
        /*0028*/ 	.byte	0x04, 0x17
        /*002a*/ 	.short	(.L_4497 - .L_4496)
.L_4496:
        /*002c*/ 	.word	0x00000000
        /*0030*/ 	.short	0x0004
        /*0032*/ 	.short	0x0029
        /*0034*/ 	.byte	0x00, 0xf0, 0x05, 0x00


	//----- nvinfo : EIATTR_KPARAM_INFO
	.align		4
.L_4497:
        /*0038*/ 	.byte	0x04, 0x17
        /*003a*/ 	.short	(.L_4499 - .L_4498)
.L_4498:
        /*003c*/ 	.word	0x00000000
        /*0040*/ 	.short	0x0003
        /*0042*/ 	.short	0x0028
        /*0044*/ 	.byte	0x00, 0xf0, 0x05, 0x00


	//----- nvinfo : EIATTR_KPARAM_INFO
	.align		4
.L_4499:
        /*0048*/ 	.byte	0x04, 0x17
        /*004a*/ 	.short	(.L_4501 - .L_4500)
.L_4500:
        /*004c*/ 	.word	0x00000000
        /*0050*/ 	.short	0x0002
        /*0052*/ 	.short	0x0018
        /*0054*/ 	.byte	0x00, 0xf0, 0x41, 0x00


	//----- nvinfo : EIATTR_KPARAM_INFO
	.align		4
.L_4501:
        /*0058*/ 	.byte	0x04, 0x17
        /*005a*/ 	.short	(.L_4503 - .L_4502)
.L_4502:
        /*005c*/ 	.word	0x00000000
        /*0060*/ 	.short	0x0001
        /*0062*/ 	.short	0x0008
        /*0064*/ 	.byte	0x00, 0xf0, 0x41, 0x00


	//----- nvinfo : EIATTR_KPARAM_INFO
	.align		4
.L_4503:
        /*0068*/ 	.byte	0x04, 0x17
        /*006a*/ 	.short	(.L_4505 - .L_4504)
.L_4504:
        /*006c*/ 	.word	0x00000000
        /*0070*/ 	.short	0x0000
        /*0072*/ 	.short	0x0000
        /*0074*/ 	.byte	0x00, 0xf0, 0x11, 0x00


	//----- nvinfo : EIATTR_SPARSE_MMA_MASK
	.align		4
.L_4505:
        /*0078*/ 	.byte	0x03, 0x50
        /*007a*/ 	.short	0x0000


	//----- nvinfo : EIATTR_MAXREG_COUNT
	.align		4
        /*007c*/ 	.byte	0x03, 0x1b
        /*007e*/ 	.short	0x00ff


	//----- nvinfo : EIATTR_EXTERNS
	.align		4
        /*0080*/ 	.byte	0x04, 0x0f
        /*0082*/ 	.short	(.L_4507 - .L_4506)


	//   ....[0]....
	.align		4
.L_4506:
        /*0084*/ 	.word	index@(__assertfail)


	//----- nvinfo : EIATTR_MERCURY_ISA_VERSION
	.align		4
.L_4507:
        /*0088*/ 	.byte	0x03, 0x5f
        /*008a*/ 	.short	0x0101


	//----- nvinfo : EIATTR_VRC_CTA_INIT_COUNT
	.align		4
        /*008c*/ 	.byte	0x02, 0x4a
	.zero		1
	.zero		1


	//----- nvinfo : EIATTR_SYSCALL_OFFSETS
	.align		4
        /*0090*/ 	.byte	0x04, 0x46
        /*0092*/ 	.short	(.L_4509 - .L_4508)


	//   ....[0]....
.L_4508:
        /*0094*/ 	.word	0x00000e80


	//   ....[1]....
        /*0098*/ 	.word	0x00001ec0


	//   ....[2]....
        /*009c*/ 	.word	0x00002e40


	//   ....[3]....
        /*00a0*/ 	.word	0x00003d80


	//   ....[4]....
        /*00a4*/ 	.word	0x00005100


	//   ....[5]....
        /*00a8*/ 	.word	0x00006290


	//   ....[6]....
        /*00ac*/ 	.word	0x00007670


	//   ....[7]....
        /*00b0*/ 	.word	0x00008a30


	//----- nvinfo : EIATTR_EXIT_INSTR_OFFSETS
	.align		4
.L_4509:
        /*00b4*/ 	.byte	0x04, 0x1c
        /*00b6*/ 	.short	(.L_4511 - .L_4510)


	//   ....[0]....
.L_4510:
        /*00b8*/ 	.word	0x00007ac0


	//   ....[1]....
        /*00bc*/ 	.word	0x00007c00


	//   ....[2]....
        /*00c0*/ 	.word	0x00007c40


	//   ....[3]....
        /*00c4*/ 	.word	0x00007cd0


	//   ....[4]....
        /*00c8*/ 	.word	0x00007d00


	//   ....[5]....
        /*00cc*/ 	.word	0x00007d30


	//   ....[6]....
        /*00d0*/ 	.word	0x00007e40


	//   ....[7]....
        /*00d4*/ 	.word	0x00007f00


	//   ....[8]....
        /*00d8*/ 	.word	0x00008020


	//   ....[9]....
        /*00dc*/ 	.word	0x000080f0


	//   ....[10]....
        /*00e0*/ 	.word	0x00008110


	//   ....[11]....
        /*00e4*/ 	.word	0x000081e0


	//   ....[12]....
        /*00e8*/ 	.word	0x000083d0


	//   ....[13]....
        /*00ec*/ 	.word	0x000085c0


	//   ....[14]....
        /*00f0*/ 	.word	0x000087a0


	//   ....[15]....
        /*00f4*/ 	.word	0x000087d0


	//   ....[16]....
        /*00f8*/ 	.word	0x00008800


	//   ....[17]....
        /*00fc*/ 	.word	0x000088a0


	//   ....[18]....
        /*0100*/ 	.word	0x000088d0


	//   ....[19]....
        /*0104*/ 	.word	0x00008a40


	//   ....[20]....
        /*0108*/ 	.word	0x00008bd0


	//   ....[21]....
        /*010c*/ 	.word	0x00008d90


	//   ....[22]....
        /*0110*/ 	.word	0x00008e50


	//----- nvinfo : EIATTR_MAX_THREADS
	.align		4
.L_4511:
        /*0114*/ 	.byte	0x04, 0x05
        /*0116*/ 	.short	(.L_4513 - .L_4512)
.L_4512:
        /*0118*/ 	.word	0x00000080
        /*011c*/ 	.word	0x00000001
        /*0120*/ 	.word	0x00000001


	//----- nvinfo : EIATTR_CRS_STACK_SIZE
	.align		4
.L_4513:
        /*0124*/ 	.byte	0x04, 0x1e
        /*0126*/ 	.short	(.L_4515 - .L_4514)
.L_4514:
        /*0128*/ 	.word	0x00000000


	//----- nvinfo : EIATTR_CBANK_PARAM_SIZE
	.align		4
.L_4515:
        /*012c*/ 	.byte	0x03, 0x19
        /*012e*/ 	.short	0x003c


	//----- nvinfo : EIATTR_PARAM_CBANK
	.align		4
        /*0130*/ 	.byte	0x04, 0x0a
        /*0132*/ 	.short	(.L_4517 - .L_4516)
	.align		4
.L_4516:
        /*0134*/ 	.word	index@(.nv.constant0._ZN2at6native27unrolled_elementwise_kernelINS0_13BUnaryFunctorIdddNS0_15binary_internal10MulFunctorIdEEEESt5arrayIPcLm2EELi4E23TrivialOffsetCalculatorILi1EjESB_NS0_6memory12LoadWithCastILi1EEENSC_13StoreWithCastILi1EEEEEviT_T0_T2_T3_T4_T5_)
        /*0138*/ 	.short	0x0380
        /*013a*/ 	.short	0x003c


	//----- nvinfo : EIATTR_SW_WAR
	.align		4
.L_4517:
        /*013c*/ 	.byte	0x04, 0x36
        /*013e*/ 	.short	(.L_4519 - .L_4518)
.L_4518:
        /*0140*/ 	.word	0x00000008
.L_4519:


//--------------------- .nv.info._ZN2at6native18elementwise_kernelILi128ELi2EZNS0_22gpu_kernel_impl_nocastINS0_13BUnaryFunctorIdddNS0_15binary_internal10MulFunctorIdEEEEEEvRNS_18TensorIteratorBaseERKT_EUliE_EEviT1_ --------------------------
	.section	.nv.info._ZN2at6native18elementwise_kernelILi128ELi2EZNS0_22gpu_kernel_impl_nocastINS0_13BUnaryFunctorIdddNS0_15binary_internal10MulFunctorIdEEEEEEvRNS_18TensorIteratorBaseERKT_EUliE_EEviT1_,"",@"SHT_CUDA_INFO"
	.sectionflags	@""
	.align	4


	//----- nvinfo : EIATTR_CUDA_API_VERSION
	.align		4
        /*0000*/ 	.byte	0x04, 0x37
        /*0002*/ 	.short	(.L_4521 - .L_4520)
.L_4520:
        /*0004*/ 	.word	0x00000082


	//----- nvinfo : EIATTR_KPARAM_INFO
	.align		4
.L_4521:
        /*0008*/ 	.byte	0x04, 0x17
        /*000a*/ 	.short	(.L_4523 - .L_4522)
.L_4522:
        /*000c*/ 	.word	0x00000000
        /*0010*/ 	.short	0x0001
        /*0012*/ 	.short	0x0008
        /*0014*/ 	.byte	0x00, 0xf0, 0x81, 0x08


	//----- nvinfo : EIATTR_KPARAM_INFO
	.align		4
.L_4523:
        /*0018*/ 	.byte	0x04, 0x17
        /*001a*/ 	.short	(.L_4525 - .L_4524)
.L_4524:
        /*001c*/ 	.word	0x00000000
        /*0020*/ 	.short	0x0000
        /*0022*/ 	.short	0x0000
        /*0024*/ 	.byte	0x00, 0xf0, 0x11, 0x00


	//----- nvinfo : EIATTR_SPARSE_MMA_MASK
	.align		4
.L_4525:
        /*0028*/ 	.byte	0x03, 0x50
        /*002a*/ 	.short	0x0000


	//----- nvinfo : EIATTR_MAXREG_COUNT
	.align		4
        /*002c*/ 	.byte	0x03, 0x1b
        /*002e*/ 	.short	0x0080


	//----- nvinfo : EIATTR_MERCURY_ISA_VERSION
	.align		4
        /*0030*/ 	.byte	0x03, 0x5f
        /*0032*/ 	.short	0x0101


	//----- nvinfo : EIATTR_VRC_CTA_INIT_COUNT
	.align		4
        /*0034*/ 	.byte	0x02, 0x4a
	.zero		1
	.zero		1


	//----- nvinfo : EIATTR_EXIT_INSTR_OFFSETS
	.align		4
        /*0038*/ 	.byte	0x04, 0x1c
        /*003a*/ 	.short	(.L_4527 - .L_4526)


	//   ....[0]....
.L_4526:
        /*003c*/ 	.word	0x00000160


	//   ....[1]....
        /*0040*/ 	.word	0x000001d0


	//   ....[2]....
        /*0044*/ 	.word	0x000015b0


	//   ....[3]....
        /*0048*/ 	.word	0x000028f0


	//----- nvinfo : EIATTR_MAX_THREADS
	.align		4
.L_4527:
        /*004c*/ 	.byte	0x04, 0x05
        /*004e*/ 	.short	(.L_4529 - .L_4528)
.L_4528:
        /*0050*/ 	.word	0x00000080
        /*0054*/ 	.word	0x00000001
        /*0058*/ 	.word	0x00000001


	//----- nvinfo : EIATTR_CRS_STACK_SIZE
	.align		4
.L_4529:
        /*005c*/ 	.byte	0x04, 0x1e
        /*005e*/ 	.short	(.L_4531 - .L_4530)
.L_4530:
        /*0060*/ 	.word	0x00000000


	//----- nvinfo : EIATTR_CBANK_PARAM_SIZE
	.align		4
.L_4531:
        /*0064*/ 	.byte	0x03, 0x19
        /*0066*/ 	.short	0x0228


	//----- nvinfo : EIATTR_PARAM_CBANK
	.align		4
        /*0068*/ 	.byte	0x04, 0x0a
        /*006a*/ 	.short	(.L_4533 - .L_4532)
	.align		4
.L_4532:
        /*006c*/ 	.word	index@(.nv.constant0._ZN2at6native18elementwise_kernelILi128ELi2EZNS0_22gpu_kernel_impl_nocastINS0_13BUnaryFunctorIdddNS0_15binary_internal10MulFunctorIdEEEEEEvRNS_18TensorIteratorBaseERKT_EUliE_EEviT1_)
        /*0070*/ 	.short	0x0380
        /*0072*/ 	.short	0x0228


	//----- nvinfo : EIATTR_SW_WAR
	.align		4
.L_4533:
        /*0074*/ 	.byte	0x04, 0x36
        /*0076*/ 	.short	(.L_4535 - .L_4534)
.L_4534:
        /*0078*/ 	.word	0x00000008
.L_4535:


//--------------------- .nv.info._ZN2at6native27unrolled_elementwise_kernelINS0_13BUnaryFunctorIdddNS0_15binary_internal10MulFunctorIdEEEESt5arrayIPcLm2EELi4E23TrivialOffsetCalculatorILi1EjESB_NS0_6memory15LoadWithoutCastENSC_16StoreWithoutCastEEEviT_T0_T2_T3_T4_T5_ --------------------------
	.section	.nv.info._ZN2at6native27unrolled_elementwise_kernelINS0_13BUnaryFunctorIdddNS0_15binary_internal10MulFunctorIdEEEESt5arrayIPcLm2EELi4E23TrivialOffsetCalculatorILi1EjESB_NS0_6memory15LoadWithoutCastENSC_16StoreWithoutCastEEEviT_T0_T2_T3_T4_T5_,"",@"SHT_CUDA_INFO"
	.sectionflags	@""
	.align	4


	//----- nvinfo : EIATTR_CUDA_API_VERSION
	.align		4
        /*0000*/ 	.byte	0x04, 0x37
        /*0002*/ 	.short	(.L_4537 - .L_4536)
.L_4536:
        /*0004*/ 	.word	0x00000082


	//----- nvinfo : EIATTR_KPARAM_INFO
	.align		4
.L_4537:
        /*0008*/ 	.byte	0x04, 0x17
        /*000a*/ 	.short	(.L_4539 - .L_4538)
.L_4538:
        /*000c*/ 	.word	0x00000000
        /*0010*/ 	.short	0x0006
        /*0012*/ 	.short	0x002b
        /*0014*/ 	.byte	0x00, 0xf0, 0x05, 0x00


	//----- nvinfo : EIATTR_KPARAM_INFO
	.align		4
.L_4539:
        /*0018*/ 	.byte	0x04, 0x17
        /*001a*/ 	.short	(.L_4541 - .L_4540)
.L_4540:
        /*001c*/ 	.word	0x00000000
        /*0020*/ 	.short	0x0005
        /*0022*/ 	.short	0x002a
        /*0024*/ 	.byte	0x00, 0xf0, 0x05, 0x00


	//----- nvinfo : EIATTR_KPARAM_INFO
	.align		4
.L_4541:
        /*0028*/ 	.byte	0x04, 0x17
        /*002a*/ 	.short	(.L_4543 - .L_4542)
.L_4542:
        /*002c*/ 	.word	0x00000000
        /*0030*/ 	.short	0x0004
        /*0032*/ 	.short	0x0029
        /*0034*/ 	.byte	0x00, 0xf0, 0x05, 0x00


	//----- nvinfo : EIATTR_KPARAM_INFO
	.align		4
.L_4543:
        /*0038*/ 	.byte	0x04, 0x17
        /*003a*/ 	.short	(.L_4545 - .L_4544)
.L_4544:
        /*003c*/ 	.word	0x00000000
        /*0040*/ 	.short	0x0003
        /*0042*/ 	.short	0x0028
        /*0044*/ 	.byte	0x00, 0xf0, 0x05, 0x00


	//----- nvinfo : EIATTR_KPARAM_INFO
	.align		4
.L_4545:
        /*0048*/ 	.byte	0x04, 0x17
        /*004a*/ 	.short	(.L_4547 - .L_4546)
.L_4546:
        /*004c*/ 	.word	0x00000000
        /*0050*/ 	.short	0x0002
        /*0052*/ 	.short	0x0018
        /*0054*/ 	.byte	0x00, 0xf0, 0x41, 0x00


	//----- nvinfo : EIATTR_KPARAM_INFO
	.align		4
.L_4547:
        /*0058*/ 	.byte	0x04, 0x17
        /*005a*/ 	.short	(.L_4549 - .L_4548)
.L_4548:
        /*005c*/ 	.word	0x00000000
        /*0060*/ 	.short	0x0001
        /*0062*/ 	.short	0x0008
        /*0064*/ 	.byte	0x00, 0xf0, 0x41, 0x00


	//----- nvinfo : EIATTR_KPARAM_INFO
	.align		4
.L_4549:
        /*0068*/ 	.byte	0x04, 0x17
        /*006a*/ 	.short	(.L_4551 - .L_4550)
.L_4550:
        /*006c*/ 	.word	0x00000000
        /*0070*/ 	.short	0x0000
        /*0072*/ 	.short	0x0000
        /*0074*/ 	.byte	0x00, 0xf0, 0x11, 0x00


	//----- nvinfo : EIATTR_SPARSE_MMA_MASK
	.align		4
.L_4551:
        /*0078*/ 	.byte	0x03, 0x50
        /*007a*/ 	.short	0x0000


	//----- nvinfo : EIATTR_MAXREG_COUNT
	.align		4
        /*007c*/ 	.byte	0x03, 0x1b
        /*007e*/ 	.short	0x00ff


	//----- nvinfo : EIATTR_MERCURY_ISA_VERSION
	.align		4
        /*0080*/ 	.byte	0x03, 0x5f
        /*0082*/ 	.short	0x0101


	//----- nvinfo : EIATTR_VRC_CTA_INIT_COUNT
	.align		4
        /*0084*/ 	.byte	0x02, 0x4a
	.zero		1
	.zero		1


	//----- nvinfo : EIATTR_EXIT_INSTR_OFFSETS
	.align		4
        /*0088*/ 	.byte	0x04, 0x1c
        /*008a*/ 	.short	(.L_4553 - .L_4552)


	//   ....[0]....
.L_4552:
        /*008c*/ 	.word	0x000004e0


	//   ....[1]....
        /*0090*/ 	.word	0x00000530


	//----- nvinfo : EIATTR_MAX_THREADS
	.align		4
.L_4553:
        /*0094*/ 	.byte	0x04, 0x05
        /*0096*/ 	.short	(.L_4555 - .L_4554)
.L_4554:
        /*0098*/ 	.word	0x00000080
        /*009c*/ 	.word	0x00000001
        /*00a0*/ 	.word	0x00000001


	//----- nvinfo : EIATTR_CRS_STACK_SIZE
	.align		4
.L_4555:
        /*00a4*/ 	.byte	0x04, 0x1e
        /*00a6*/ 	.short	(.L_4557 - .L_4556)
.L_4556:
        /*00a8*/ 	.word	0x00000000


	//----- nvinfo : EIATTR_CBANK_PARAM_SIZE
	.align		4
.L_4557:
        /*00ac*/ 	.byte	0x03, 0x19
        /*00ae*/ 	.short	0x002c


	//----- nvinfo : EIATTR_PARAM_CBANK
	.align		4
        /*00b0*/ 	.byte	0x04, 0x0a
        /*00b2*/ 	.short	(.L_4559 - .L_4558)
	.align		4
.L_4558:
        /*00b4*/ 	.word	index@(.nv.constant0._ZN2at6native27unrolled_elementwise_kernelINS0_13BUnaryFunctorIdddNS0_15binary_internal10MulFunctorIdEEEESt5arrayIPcLm2EELi4E23TrivialOffsetCalculatorILi1EjESB_NS0_6memory15LoadWithoutCastENSC_16StoreWithoutCastEEEviT_T0_T2_T3_T4_T5_)
        /*00b8*/ 	.short	0x0380
        /*00ba*/ 	.short	0x002c


	//----- nvinfo : EIATTR_SW_WAR
	.align		4
.L_4559:
        /*00bc*/ 	.byte	0x04, 0x36
        /*00be*/ 	.short	(.L_4561 - .L_4560)
.L_4560:
        /*00c0*/ 	.word	0x00000008
.L_4561:


//--------------------- .nv.info._ZN2at6native29vectorized_elementwise_kernelILi2ENS0_13BUnaryFunctorIdddNS0_15binary_internal10MulFunctorIdEEEESt5arrayIPcLm2EEEEviT0_T1_ --------------------------
	.section	.nv.info._ZN2at6native29vectorized_elementwise_kernelILi2ENS0_13BUnaryFunctorIdddNS0_15binary_internal10MulFunctorIdEEEESt5arrayIPcLm2EEEEviT0_T1_,"",@"SHT_CUDA_INFO"
	.sectionflags	@""
	.align	4


	//----- nvinfo : EIATTR_CUDA_API_VERSION
	.align		4
        /*0000*/ 	.byte	0x04, 0x37
        /*0002*/ 	.short	(.L_4563 - .L_4562)
.L_4562:
        /*0004*/ 	.word	0x00000082


	//----- nvinfo : EIATTR_KPARAM_INFO
	.align		4
.L_4563:
        /*0008*/ 	.byte	0x04, 0x17
        /*000a*/ 	.short	(.L_4565 - .L_4564)
.L_4564:
        /*000c*/ 	.word	0x00000000
        /*0010*/ 	.short	0x0002
        /*0012*/ 	.short	0x0018
        /*0014*/ 	.byte	0x00, 0xf0, 0x41, 0x00


	//----- nvinfo : EIATTR_KPARAM_INFO
	.align		4
.L_4565:
        /*0018*/ 	.byte	0x04, 0x17
        /*001a*/ 	.short	(.L_4567 - .L_4566)
.L_4566:
        /*001c*/ 	.word	0x00000000
        /*0020*/ 	.short	0x0001
        /*0022*/ 	.short	0x0008
        /*0024*/ 	.byte	0x00, 0xf0, 0x41, 0x00


	//----- nvinfo : EIATTR_KPARAM_INFO
	.align		4
.L_4567:
        /*0028*/ 	.byte	0x04, 0x17
        /*002a*/ 	.short	(.L_4569 - .L_4568)
.L_4568:
        /*002c*/ 	.word	0x00000000
        /*0030*/ 	.short	0x0000
        /*0032*/ 	.short	0x0000
        /*0034*/ 	.byte	0x00, 0xf0, 0x11, 0x00


	//----- nvinfo : EIATTR_SPARSE_MMA_MASK
	.align		4
.L_4569:
        /*0038*/ 	.byte	0x03, 0x50
        /*003a*/ 	.short	0x0000


	//----- nvinfo : EIATTR_MAXREG_COUNT
	.align		4
        /*003c*/ 	.byte	0x03, 0x1b
        /*003e*/ 	.short	0x00ff


	//----- nvinfo : EIATTR_MERCURY_ISA_VERSION
	.align		4
        /*0040*/ 	.byte	0x03, 0x5f
        /*0042*/ 	.short	0x0101


	//----- nvinfo : EIATTR_VRC_CTA_INIT_COUNT
	.align		4
        /*0044*/ 	.byte	0x02, 0x4a
	.zero		1
	.zero		1


	//----- nvinfo : EIATTR_EXIT_INSTR_OFFSETS
	.align		4
        /*0048*/ 	.byte	0x04, 0x1c
        /*004a*/ 	.short	(.L_4571 - .L_4570)


	//   ....[0]....
.L_4570:
        /*004c*/ 	.word	0x000009d0


	//   ....[1]....
        /*0050*/ 	.word	0x00000a20


	//   ....[2]....
        /*0054*/ 	.word	0x00000d70


	//----- nvinfo : EIATTR_MAX_THREADS
	.align		4
.L_4571:
        /*0058*/ 	.byte	0x04, 0x05
        /*005a*/ 	.short	(.L_4573 - .L_4572)
.L_4572:
        /*005c*/ 	.word	0x00000080
        /*0060*/ 	.word	0x00000001
        /*0064*/ 	.word	0x00000001


	//----- nvinfo : EIATTR_CRS_STACK_SIZE
	.align		4
.L_4573:
        /*0068*/ 	.byte	0x04, 0x1e
        /*006a*/ 	.short	(.L_4575 - .L_4574)
.L_4574:
        /*006c*/ 	.word	0x00000000


	//----- nvinfo : EIATTR_CBANK_PARAM_SIZE
	.align		4
.L_4575:
        /*0070*/ 	.byte	0x03, 0x19
        /*0072*/ 	.short	0x0028


	//----- nvinfo : EIATTR_PARAM_CBANK
	.align		4
        /*0074*/ 	.byte	0x04, 0x0a
        /*0076*/ 	.short	(.L_4577 - .L_4576)
	.align		4
.L_4576:
        /*0078*/ 	.word	index@(.nv.constant0._ZN2at6native29vectorized_elementwise_kernelILi2ENS0_13BUnaryFunctorIdddNS0_15binary_internal10MulFunctorIdEEEESt5arrayIPcLm2EEEEviT0_T1_)
        /*007c*/ 	.short	0x0380
        /*007e*/ 	.short	0x0028


	//----- nvinfo : EIATTR_SW_WAR
	.align		4
.L_4577:
        /*0080*/ 	.byte	0x04, 0x36
        /*0082*/ 	.short	(.L_4579 - .L_4578)
.L_4578:
        /*0084*/ 	.word	0x00000008
.L_4579:


//--------------------- .nv.info._ZN2at6native29vectorized_elementwise_kernelILi4ENS0_13BUnaryFunctorIdddNS0_15binary_internal10MulFunctorIdEEEESt5arrayIPcLm2EEEEviT0_T1_ --------------------------
	.section	.nv.info._ZN2at6native29vectorized_elementwise_kernelILi4ENS0_13BUnaryFunctorIdddNS0_15binary_internal10MulFunctorIdEEEESt5arrayIPcLm2EEEEviT0_T1_,"",@"SHT_CUDA_INFO"
	.sectionflags	@""
	.align	4


	//----- nvinfo : EIATTR_CUDA_API_VERSION
	.align		4
        /*0000*/ 	.byte	0x04, 0x37
        /*0002*/ 	.short	(.L_4581 - .L_4580)
.L_4580:
        /*0004*/ 	.word	0x00000082


	//----- nvinfo : EIATTR_KPARAM_INFO
	.align		4
.L_4581:
        /*0008*/ 	.byte	0x04, 0x17
        /*000a*/ 	.short	(.L_4583 - .L_4582)
.L_4582:
        /*000c*/ 	.word	0x00000000
        /*0010*/ 	.short	0x0002
        /*0012*/ 	.short	0x0018
        /*0014*/ 	.byte	0x00, 0xf0, 0x41, 0x00


	//----- nvinfo : EIATTR_KPARAM_INFO
	.align		4
.L_4583:
        /*0018*/ 	.byte	0x04, 0x17
        /*001a*/ 	.short	(.L_4585 - .L_4584)
.L_4584:
        /*001c*/ 	.word	0x00000000
        /*0020*/ 	.short	0x0001
        /*0022*/ 	.short	0x0008
        /*0024*/ 	.byte	0x00, 0xf0, 0x41, 0x00


	//----- nvinfo : EIATTR_KPARAM_INFO
	.align		4
.L_4585:
        /*0028*/ 	.byte	0x04, 0x17
        /*002a*/ 	.short	(.L_4587 - .L_4586)
.L_4586:
        /*002c*/ 	.word	0x00000000
        /*0030*/ 	.short	0x0000
        /*0032*/ 	.short	0x0000
        /*0034*/ 	.byte	0x00, 0xf0, 0x11, 0x00


	//----- nvinfo : EIATTR_SPARSE_MMA_MASK
	.align		4
.L_4587:
        /*0038*/ 	.byte	0x03, 0x50
        /*003a*/ 	.short	0x0000


	//----- nvinfo : EIATTR_MAXREG_COUNT
	.align		4
        /*003c*/ 	.byte	0x03, 0x1b
        /*003e*/ 	.short	0x00ff


	//----- nvinfo : EIATTR_MERCURY_ISA_VERSION
	.align		4
        /*0040*/ 	.byte	0x03, 0x5f
        /*0042*/ 	.short	0x0101


	//----- nvinfo : EIATTR_VRC_CTA_INIT_COUNT
	.align		4
        /*0044*/ 	.byte	0x02, 0x4a
	.zero		1
	.zero		1


	//----- nvinfo : EIATTR_EXIT_INSTR_OFFSETS
	.align		4
        /*0048*/ 	.byte	0x04, 0x1c
        /*004a*/ 	.short	(.L_4589 - .L_4588)


	//   ....[0]....
.L_4588:
        /*004c*/ 	.word	0x000009d0


	//   ....[1]....
        /*0050*/ 	.word	0x00000a20


	//   ....[2]....
        /*0054*/ 	.word	0x00000d30


	//----- nvinfo : EIATTR_MAX_THREADS
	.align		4
.L_4589:
        /*0058*/ 	.byte	0x04, 0x05
        /*005a*/ 	.short	(.L_4591 - .L_4590)
.L_4590:
        /*005c*/ 	.word	0x00000080
        /*0060*/ 	.word	0x00000001
        /*0064*/ 	.word	0x00000001


	//----- nvinfo : EIATTR_CRS_STACK_SIZE
	.align		4
.L_4591:
        /*0068*/ 	.byte	0x04, 0x1e
        /*006a*/ 	.short	(.L_4593 - .L_4592)
.L_4592:
        /*006c*/ 	.word	0x00000000


	//----- nvinfo : EIATTR_CBANK_PARAM_SIZE
	.align		4
.L_4593:
        /*0070*/ 	.byte	0x03, 0x19
        /*0072*/ 	.short	0x0028


	//----- nvinfo : EIATTR_PARAM_CBANK
	.align		4
        /*0074*/ 	.byte	0x04, 0x0a
        /*0076*/ 	.short	(.L_4595 - .L_4594)
	.align		4
.L_4594:
        /*0078*/ 	.word	index@(.nv.constant0._ZN2at6native29vectorized_elementwise_kernelILi4ENS0_13BUnaryFunctorIdddNS0_15binary_internal10MulFunctorIdEEEESt5arrayIPcLm2EEEEviT0_T1_)
        /*007c*/ 	.short	0x0380
        /*007e*/ 	.short	0x0028


	//----- nvinfo : EIATTR_SW_WAR
	.align		4
.L_4595:
        /*0080*/ 	.byte	0x04, 0x36
        /*0082*/ 	.short	(.L_4597 - .L_4596)
.L_4596:
        /*0084*/ 	.word	0x00000008
.L_4597:


//--------------------- .nv.info._ZN2at6native29vectorized_elementwise_kernelILi8ENS0_13BUnaryFunctorIdddNS0_15binary_internal10MulFunctorIdEEEESt5arrayIPcLm2EEEEviT0_T1_ --------------------------
	.section	.nv.info._ZN2at6native29vectorized_elementwise_kernelILi8ENS0_13BUnaryFunctorIdddNS0_15binary_internal10MulFunctorIdEEEESt5arrayIPcLm2EEEEviT0_T1_,"",@"SHT_CUDA_INFO"
	.sectionflags	@""
	.align	4


	//----- nvinfo : EIATTR_CUDA_API_VERSION
	.align		4
        /*0000*/ 	.byte	0x04, 0x37
        /*0002*/ 	.short	(.L_4599 - .L_4598)
.L_4598:
        /*0004*/ 	.word	0x00000082


	//----- nvinfo : EIATTR_KPARAM_INFO
	.align		4
.L_4599:
        /*0008*/ 	.byte	0x04, 0x17
        /*000a*/ 	.short	(.L_4601 - .L_4600)
.L_4600:
        /*000c*/ 	.word	0x00000000
        /*0010*/ 	.short	0x0002
        /*0012*/ 	.short	0x0018
        /*0014*/ 	.byte	0x00, 0xf0, 0x41, 0x00


	//----- nvinfo : EIATTR_KPARAM_INFO
	.align		4
.L_4601:
        /*0018*/ 	.byte	0x04, 0x17
        /*001a*/ 	.short	(.L_4603 - .L_4602)
.L_4602:
        /*001c*/ 	.word	0x00000000
        /*0020*/ 	.short	0x0001
        /*0022*/ 	.short	0x0008
        /*0024*/ 	.byte	0x00, 0xf0, 0x41, 0x00


	//----- nvinfo : EIATTR_KPARAM_INFO
	.align		4
.L_4603:
        /*0028*/ 	.byte	0x04, 0x17
        /*002a*/ 	.short	(.L_4605 - .L_4604)
.L_4604:
        /*002c*/ 	.word	0x00000000
        /*0030*/ 	.short	0x0000
        /*0032*/ 	.short	0x0000
        /*0034*/ 	.byte	0x00, 0xf0, 0x11, 0x00


	//----- nvinfo : EIATTR_SPARSE_MMA_MASK
	.align		4
.L_4605:
        /*0038*/ 	.byte	0x03, 0x50
        /*003a*/ 	.short	0x0000


	//----- nvinfo : EIATTR_MAXREG_COUNT
	.align		4
        /*003c*/ 	.byte	0x03, 0x1b
        /*003e*/ 	.short	0x00ff


	//----- nvinfo : EIATTR_MERCURY_ISA_VERSION
	.align		4
        /*0040*/ 	.byte	0x03, 0x5f
        /*0042*/ 	.short	0x0101


	//----- nvinfo : EIATTR_VRC_CTA_INIT_COUNT
	.align		4
        /*0044*/ 	.byte	0x02, 0x4a
	.zero		1
	.zero		1


	//----- nvinfo : EIATTR_EXIT_INSTR_OFFSETS
	.align		4
        /*0048*/ 	.byte	0x04, 0x1c
        /*004a*/ 	.short	(.L_4607 - .L_4606)


	//   ....[0]....
.L_4606:
        /*004c*/ 	.word	0x00000010


	//----- nvinfo : EIATTR_MAX_THREADS
	.align		4
.L_4607:
        /*0050*/ 	.byte	0x04, 0x05
        /*0052*/ 	.short	(.L_4609 - .L_4608)
.L_4608:
        /*0054*/ 	.word	0x00000080
        /*0058*/ 	.word	0x00000001
        /*005c*/ 	.word	0x00000001


	//----- nvinfo : EIATTR_CBANK_PARAM_SIZE
	.align		4
.L_4609:
        /*0060*/ 	.byte	0x03, 0x19
        /*0062*/ 	.short	0x0028


	//----- nvinfo : EIATTR_PARAM_CBANK
	.align		4
        /*0064*/ 	.byte	0x04, 0x0a
        /*0066*/ 	.short	(.L_4611 - .L_4610)
	.align		4
.L_4610:
        /*0068*/ 	.word	index@(.nv.constant0._ZN2at6native29vectorized_elementwise_kernelILi8ENS0_13BUnaryFunctorIdddNS0_15binary_internal10MulFunctorIdEEEESt5arrayIPcLm2EEEEviT0_T1_)
        /*006c*/ 	.short	0x0380
        /*006e*/ 	.short	0x0028


	//----- nvinfo : EIATTR_SW_WAR
	.align		4
.L_4611:
        /*0070*/ 	.byte	0x04, 0x36
        /*0072*/ 	.short	(.L_4613 - .L_4612)
.L_4612:
        /*0074*/ 	.word	0x00000008
.L_4613:


//--------------------- .nv.callgraph             --------------------------
	.section	.nv.callgraph,"",@"SHT_CUDA_CALLGRAPH"
	.align	4
	.sectionentsize	8
	.align		4
        /*0000*/ 	.word	0x00000000
	.align		4
        /*0004*/ 	.word	0xffffffff
	.align		4
        /*0008*/ 	.word	index@(_ZN2at6native18elementwise_kernelILi128ELi4EZNS0_15gpu_kernel_implINS0_13BinaryFunctorIN3c108BFloat16ES5_S5_NS0_15binary_internal10DivFunctorIS5_EEEEEEvRNS_18TensorIteratorBaseERKT_EUliE_EEviT1_)
	.align		4
        /*000c*/ 	.word	index@(__assertfail)
	.align		4
        /*0010*/ 	.word	index@(_ZN2at6native27unrolled_elementwise_kernelINS0_13BinaryFunctorIN3c108BFloat16ES4_S4_NS0_15binary_internal10DivFunctorIS4_EEEESt5arrayIPcLm3EELi4E23TrivialOffsetCalculatorILi2EjESC_ILi1EjENS0_6memory12LoadWithCastILi2EEENSF_13StoreWithCastILi1EEEEEviT_T0_T2_T3_T4_T5_)
	.align		4
        /*0014*/ 	.word	index@(__assertfail)
	.align		4
        /*0018*/ 	.word	index@(_ZN2at6native18elementwise_kernelILi128ELi4EZNS0_15gpu_kernel_implINS0_13BUnaryFunctorIN3c108BFloat16ES5_S5_NS0_15binary_internal10DivFunctorIS5_EEEEEEvRNS_18TensorIteratorBaseERKT_EUliE_EEviT1_)
	.align		4
        /*001c*/ 	.word	index@(__assertfail)
	.align		4
        /*0020*/ 	.word	index@(_ZN2at6native27unrolled_elementwise_kernelINS0_13BUnaryFunctorIN3c108BFloat16ES4_S4_NS0_15binary_internal10DivFunctorIS4_EEEESt5arrayIPcLm2EELi4E23TrivialOffsetCalculatorILi1EjESD_NS0_6memory12LoadWithCastILi1EEENSE_13StoreWithCastILi1EEEEEviT_T0_T2_T3_T4_T5_)
	.align		4
        /*0024*/ 	.word	index@(__assertfail)
	.align		4
        /*0028*/ 	.word	index@(_ZN2at6native18elementwise_kernelILi128ELi4EZNS0_15gpu_kernel_implINS0_13AUnaryFunctorIN3c108BFloat16ES5_S5_NS0_15binary_internal10DivFunctorIS5_EEEEEEvRNS_18TensorIteratorBaseERKT_EUliE_EEviT1_)
	.align		4
        /*002c*/ 	.word	index@(__assertfail)
	.align		4
        /*0030*/ 	.word	index@(_ZN2at6native27unrolled_elementwise_kernelINS0_13AUnaryFunctorIN3c108BFloat16ES4_S4_NS0_15binary_internal10DivFunctorIS4_EEEESt5arrayIPcLm2EELi4E23TrivialOffsetCalculatorILi1EjESD_NS0_6memory12LoadWithCastILi1EEENSE_13StoreWithCastILi1EEEEEviT_T0_T2_T3_T4_T5_)
	.align		4
        /*0034*/ 	.word	index@(__assertfail)
	.align		4
        /*0038*/ 	.word	index@(_ZN2at6native18elementwise_kernelILi128ELi4EZNS0_15gpu_kernel_implINS0_13BinaryFunctorIN3c104HalfES5_S5_NS0_15binary_internal10DivFunctorIS5_EEEEEEvRNS_18TensorIteratorBaseERKT_EUliE_EEviT1_)
	.align		4
        /*003c*/ 	.word	index@(__assertfail)
	.align		4
        /*0040*/ 	.word	index@(_ZN2at6native27unrolled_elementwise_kernelINS0_13BinaryFunctorIN3c104HalfES4_S4_NS0_15binary_internal10DivFunctorIS4_EEEESt5arrayIPcLm3EELi4E23TrivialOffsetCalculatorILi2EjESC_ILi1EjENS0_6memory12LoadWithCastILi2EEENSF_13StoreWithCastILi1EEEEEviT_T0_T2_T3_T4_T5_)
	.align		4
        /*0044*/ 	.word	index@(__assertfail)
	.align		4
        /*0048*/ 	.word	index@(_ZN2at6native18elementwise_kernelILi128ELi4EZNS0_15gpu_kernel_implINS0_13BUnaryFunctorIN3c104HalfES5_S5_NS0_15binary_internal10DivFunctorIS5_EEEEEEvRNS_18TensorIteratorBaseERKT_EUliE_EEviT1_)
	.align		4
        /*004c*/ 	.word	index@(__assertfail)
	.align		4
        /*0050*/ 	.word	index@(_ZN2at6native27unrolled_elementwise_kernelINS0_13BUnaryFunctorIN3c104HalfES4_S4_NS0_15binary_internal10DivFunctorIS4_EEEESt5arrayIPcLm2EELi4E23TrivialOffsetCalculatorILi1EjESD_NS0_6memory12LoadWithCastILi1EEENSE_13StoreWithCastILi1EEEEEviT_T0_T2_T3_T4_T5_)
	.align		4
        /*0054*/ 	.word	index@(__assertfail)
	.align		4
        /*0058*/ 	.word	index@(_ZN2at6native18elementwise_kernelILi128ELi4EZNS0_15gpu_kernel_implINS0_13AUnaryFunctorIN3c104HalfES5_S5_NS0_15binary_internal10DivFunctorIS5_EEEEEEvRNS_18TensorIteratorBaseERKT_EUliE_EEviT1_)
	.align		4
        /*005c*/ 	.word	index@(__assertfail)
	.align		4
        /*0060*/ 	.word	index@(_ZN2at6native27unrolled_elementwise_kernelINS0_13AUnaryFunctorIN3c104HalfES4_S4_NS0_15binary_internal10DivFunctorIS4_EEEESt5arrayIPcLm2EELi4E23TrivialOffsetCalculatorILi1EjESD_NS0_6memory12LoadWithCastILi1EEENSE_13StoreWithCastILi1EEEEEviT_T0_T2_T3_T4_T5_)
	.align		4
        /*0064*/ 	.word	index@(__assertfail)
	.align		4
        /*0068*/ 	.word	index@(_ZN2at6native18elementwise_kernelILi128ELi4EZNS0_15gpu_kernel_implINS0_13BinaryFunctorIN3c107complexIfEES6_S6_NS0_15binary_internal10DivFunctorIS6_EEEEEEvRNS_18TensorIteratorBaseERKT_EUliE_EEviT1_)
	.align		4
        /*006c*/ 	.word	index@(__assertfail)
	.align		4
        /*0070*/ 	.word	index@(_ZN2at6native27unrolled_elementwise_kernelINS0_13BinaryFunctorIN3c107complexIfEES5_S5_NS0_15binary_internal10DivFunctorIS5_EEEESt5arrayIPcLm3EELi4E23TrivialOffsetCalculatorILi2EjESD_ILi1EjENS0_6memory12LoadWithCastILi2EEENSG_13StoreWithCastILi1EEEEEviT_T0_T2_T3_T4_T5_)
	.align		4
        /*0074*/ 	.word	index@(__assertfail)
	.align		4
        /*0078*/ 	.word	index@(_ZN2at6native18elementwise_kernelILi128ELi4EZNS0_15gpu_kernel_implINS0_13BUnaryFunctorIN3c107complexIfEES6_S6_NS0_15binary_internal10DivFunctorIS6_EEEEEEvRNS_18TensorIteratorBaseERKT_EUliE_EEviT1_)
	.align		4
        /*007c*/ 	.word	index@(__assertfail)
	.align		4
        /*0080*/ 	.word	index@(_ZN2at6native27unrolled_elementwise_kernelINS0_13BUnaryFunctorIN3c107complexIfEES5_S5_NS0_15binary_internal10DivFunctorIS5_EEEESt5arrayIPcLm2EELi4E23TrivialOffsetCalculatorILi1EjESE_NS0_6memory12LoadWithCastILi1EEENSF_13StoreWithCastILi1EEEEEviT_T0_T2_T3_T4_T5_)
	.align		4
        /*0084*/ 	.word	index@(__assertfail)
	.align		4
        /*0088*/ 	.word	index@(_ZN2at6native18elementwise_kernelILi128ELi4EZNS0_15gpu_kernel_implINS0_13AUnaryFunctorIN3c107complexIfEES6_S6_NS0_15binary_internal10DivFunctorIS6_EEEEEEvRNS_18TensorIteratorBaseERKT_EUliE_EEviT1_)
	.align		4
        /*008c*/ 	.word	index@(__assertfail)
	.align		4
        /*0090*/ 	.word	index@(_ZN2at6native27unrolled_elementwise_kernelINS0_13AUnaryFunctorIN3c107complexIfEES5_S5_NS0_15binary_internal10DivFunctorIS5_EEEESt5arrayIPcLm2EELi4E23TrivialOffsetCalculatorILi1EjESE_NS0_6memory12LoadWithCastILi1EEENSF_13StoreWithCastILi1EEEEEviT_T0_T2_T3_T4_T5_)
	.align		4
        /*0094*/ 	.word	index@(__assertfail)
	.align		4
        /*0098*/ 	.word	index@(_ZN2at6native18elementwise_kernelILi128ELi4EZNS0_15gpu_kernel_implINS0_13BinaryFunctorIN3c107complexIdEES6_S6_NS0_15binary_internal10DivFunctorIS6_EEEEEEvRNS_18TensorIteratorBaseERKT_EUliE_EEviT1_)
	.align		4
        /*009c*/ 	.word	index@(__assertfail)
	.align		4
        /*00a0*/ 	.word	index@(_ZN2at6native27unrolled_elementwise_kernelINS0_13BinaryFunctorIN3c107complexIdEES5_S5_NS0_15binary_internal10DivFunctorIS5_EEEESt5arrayIPcLm3EELi4E23TrivialOffsetCalculatorILi2EjESD_ILi1EjENS0_6memory12LoadWithCastILi2EEENSG_13StoreWithCastILi1EEEEEviT_T0_T2_T3_T4_T5_)
	.align		4
        /*00a4*/ 	.word	index@(__assertfail)
	.align		4
        /*00a8*/ 	.word	index@(_ZN2at6native18elementwise_kernelILi128ELi4EZNS0_15gpu_kernel_implINS0_13BUnaryFunctorIN3c107complexIdEES6_S6_NS0_15binary_internal10DivFunctorIS6_EEEEEEvRNS_18TensorIteratorBaseERKT_EUliE_EEviT1_)
	.align		4
        /*00ac*/ 	.word	index@(__assertfail)
	.align		4
        /*00b0*/ 	.word	index@(_ZN2at6native27unrolled_elementwise_kernelINS0_13BUnaryFunctorIN3c107complexIdEES5_S5_NS0_15binary_internal10DivFunctorIS5_EEEESt5arrayIPcLm2EELi4E23TrivialOffsetCalculatorILi1EjESE_NS0_6memory12LoadWithCastILi1EEENSF_13StoreWithCastILi1EEEEEviT_T0_T2_T3_T4_T5_)
	.align		4
        /*00b4*/ 	.word	index@(__assertfail)
	.align		4
        /*00b8*/ 	.word	index@(_ZN2at6native18elementwise_kernelILi128ELi4EZNS0_15gpu_kernel_implINS0_13AUnaryFunctorIN3c107complexIdEES6_S6_NS0_15binary_internal10DivFunctorIS6_EEEEEEvRNS_18TensorIteratorBaseERKT_EUliE_EEviT1_)
	.align		4
        /*00bc*/ 	.word	index@(__assertfail)
	.align		4
        /*00c0*/ 	.word	index@(_ZN2at6native27unrolled_elementwise_kernelINS0_13AUnaryFunctorIN3c107complexIdEES5_S5_NS0_15binary_internal10DivFunctorIS5_EEEESt5arrayIPcLm2EELi4E23TrivialOffsetCalculatorILi1EjESE_NS0_6memory12LoadWithCastILi1EEENSF_13StoreWithCastILi1EEEEEviT_T0_T2_T3_T4_T5_)
	.align		4
        /*00c4*/ 	.word	index@(__assertfail)
	.align		4
        /*00c8*/ 	.word	index@(_ZN2at6native18elementwise_kernelILi128ELi4EZNS0_15gpu_kernel_implINS0_13BinaryFunctorIfffNS0_15binary_internal10DivFunctorIfEEEEEEvRNS_18TensorIteratorBaseERKT_EUliE_EEviT1_)
	.align		4
        /*00cc*/ 	.word	index@(__assertfail)
	.align		4
        /*00d0*/ 	.word	index@(_ZN2at6native27unrolled_elementwise_kernelINS0_13BinaryFunctorIfffNS0_15binary_internal10DivFunctorIfEEEESt5arrayIPcLm3EELi4E23TrivialOffsetCalculatorILi2EjESA_ILi1EjENS0_6memory12LoadWithCastILi2EEENSD_13StoreWithCastILi1EEEEEviT_T0_T2_T3_T4_T5_)
	.align		4
        /*00d4*/ 	.word	index@(__assertfail)
	.align		4
        /*00d8*/ 	.word	index@(_ZN2at6native18elementwise_kernelILi128ELi4EZNS0_15gpu_kernel_implINS0_13BUnaryFunctorIfffNS0_15binary_internal10DivFunctorIfEEEEEEvRNS_18TensorIteratorBaseERKT_EUliE_EEviT1_)
	.align		4
        /*00dc*/ 	.word	index@(__assertfail)
	.align		4
        /*00e0*/ 	.word	index@(_ZN2at6native27unrolled_elementwise_kernelINS0_13BUnaryFunctorIfffNS0_15binary_internal10DivFunctorIfEEEESt5arrayIPcLm2EELi4E23TrivialOffsetCalculatorILi1EjESB_NS0_6memory12LoadWithCastILi1EEENSC_13StoreWithCastILi1EEEEEviT_T0_T2_T3_T4_T5_)
	.align		4
        /*00e4*/ 	.word	index@(__assertfail)
	.align		4
        /*00e8*/ 	.word	index@(_ZN2at6native18elementwise_kernelILi128ELi4EZNS0_15gpu_kernel_implINS0_13AUnaryFunctorIfffNS0_15binary_internal10DivFunctorIfEEEEEEvRNS_18TensorIteratorBaseERKT_EUliE_EEviT1_)
	.align		4
        /*00ec*/ 	.word	index@(__assertfail)
	.align		4
        /*00f0*/ 	.word	index@(_ZN2at6native27unrolled_elementwise_kernelINS0_13AUnaryFunctorIfffNS0_15binary_internal10DivFunctorIfEEEESt5arrayIPcLm2EELi4E23TrivialOffsetCalculatorILi1EjESB_NS0_6memory12LoadWithCastILi1EEENSC_13StoreWithCastILi1EEEEEviT_T0_T2_T3_T4_T5_)
	.align		4
        /*00f4*/ 	.word	index@(__assertfail)
	.align		4
        /*00f8*/ 	.word	index@(_ZN2at6native18elementwise_kernelILi128ELi4EZNS0_15gpu_kernel_implINS0_13BinaryFunctorIdddNS0_15binary_internal10DivFunctorIdEEEEEEvRNS_18TensorIteratorBaseERKT_EUliE_EEviT1_)
	.align		4
        /*00fc*/ 	.word	index@(__assertfail)
	.align		4
        /*0100*/ 	.word	index@(_ZN2at6native27unrolled_elementwise_kernelINS0_13BinaryFunctorIdddNS0_15binary_internal10DivFunctorIdEEEESt5arrayIPcLm3EELi4E23TrivialOffsetCalculatorILi2EjESA_ILi1EjENS0_6memory12LoadWithCastILi2EEENSD_13StoreWithCastILi1EEEEEviT_T0_T2_T3_T4_T5_)
	.align		4
        /*0104*/ 	.word	index@(__assertfail)
	.align		4
        /*0108*/ 	.word	index@(_ZN2at6native18elementwise_kernelILi128ELi4EZNS0_15gpu_kernel_implINS0_13BUnaryFunctorIdddNS0_15binary_internal10DivFunctorIdEEEEEEvRNS_18TensorIteratorBaseERKT_EUliE_EEviT1_)
	.align		4
        /*010c*/ 	.word	index@(__assertfail)
	.align		4
        /*0110*/ 	.word	index@(_ZN2at6native27unrolled_elementwise_kernelINS0_13BUnaryFunctorIdddNS0_15binary_internal10DivFunctorIdEEEESt5arrayIPcLm2EELi4E23TrivialOffsetCalculatorILi1EjESB_NS0_6memory12LoadWithCastILi1EEENSC_13StoreWithCastILi1EEEEEviT_T0_T2_T3_T4_T5_)
	.align		4
        /*0114*/ 	.word	index@(__assertfail)
	.align		4
        /*0118*/ 	.word	index@(_ZN2at6native18elementwise_kernelILi128ELi4EZNS0_15gpu_kernel_implINS0_13AUnaryFunctorIdddNS0_15binary_internal10DivFunctorIdEEEEEEvRNS_18TensorIteratorBaseERKT_EUliE_EEviT1_)
	.align		4
        /*011c*/ 	.word	index@(__assertfail)
	.align		4
        /*0120*/ 	.word	index@(_ZN2at6native27unrolled_elementwise_kernelINS0_13AUnaryFunctorIdddNS0_15binary_internal10DivFunctorIdEEEESt5arrayIPcLm2EELi4E23TrivialOffsetCalculatorILi1EjESB_NS0_6memory12LoadWithCastILi1EEENSC_13StoreWithCastILi1EEEEEviT_T0_T2_T3_T4_T5_)
	.align		4
        /*0124*/ 	.word	index@(__assertfail)
	.align		4
        /*0128*/ 	.word	index@(_ZN2at6native18elementwise_kernelILi128ELi4EZNS0_15gpu_kernel_implINS0_13BUnaryFunctorIN3c108BFloat16ES5_S5_NS0_15binary_internal10MulFunctorIfEEEEEEvRNS_18TensorIteratorBaseERKT_EUliE_EEviT1_)
	.align		4
        /*012c*/ 	.word	index@(__assertfail)
	.align		4
        /*0130*/ 	.word	index@(_ZN2at6native27unrolled_elementwise_kernelINS0_13BUnaryFunctorIN3c108BFloat16ES4_S4_NS0_15binary_internal10MulFunctorIfEEEESt5arrayIPcLm2EELi4E23TrivialOffsetCalculatorILi1EjESD_NS0_6memory12LoadWithCastILi1EEENSE_13StoreWithCastILi1EEEEEviT_T0_T2_T3_T4_T5_)
	.align		4
        /*0134*/ 	.word	index@(__assertfail)
	.align		4
        /*0138*/ 	.word	index@(_ZN2at6native18elementwise_kernelILi128ELi4EZNS0_15gpu_kernel_implINS0_13BUnaryFunctorIN3c104HalfES5_S5_NS0_15binary_internal10MulFunctorIfEEEEEEvRNS_18TensorIteratorBaseERKT_EUliE_EEviT1_)
	.align		4
        /*013c*/ 	.word	index@(__assertfail)
	.align		4
        /*0140*/ 	.word	index@(_ZN2at6native27unrolled_elementwise_kernelINS0_13BUnaryFunctorIN3c104HalfES4_S4_NS0_15binary_internal10MulFunctorIfEEEESt5arrayIPcLm2EELi4E23TrivialOffsetCalculatorILi1EjESD_NS0_6memory12LoadWithCastILi1EEENSE_13StoreWithCastILi1EEEEEviT_T0_T2_T3_T4_T5_)
	.align		4
        /*0144*/ 	.word	index@(__assertfail)
	.align		4
        /*0148*/ 	.word	index@(_ZN2at6native18elementwise_kernelILi128ELi4EZNS0_15gpu_kernel_implINS0_13BUnaryFunctorIN3c107complexIfEES6_S6_NS0_15binary_internal10MulFunctorIS6_EEEEEEvRNS_18TensorIteratorBaseERKT_EUliE_EEviT1_)
	.align		4
        /*014c*/ 	.word	index@(__assertfail)
	.align		4
        /*0150*/ 	.word	index@(_ZN2at6native27unrolled_elementwise_kernelINS0_13BUnaryFunctorIN3c107complexIfEES5_S5_NS0_15binary_internal10MulFunctorIS5_EEEESt5arrayIPcLm2EELi4E23TrivialOffsetCalculatorILi1EjESE_NS0_6memory12LoadWithCastILi1EEENSF_13StoreWithCastILi1EEEEEviT_T0_T2_T3_T4_T5_)
	.align		4
        /*0154*/ 	.word	index@(__assertfail)
	.align		4
        /*0158*/ 	.word	index@(_ZN2at6native18elementwise_kernelILi128ELi4EZNS0_15gpu_kernel_implINS0_13BUnaryFunctorIN3c107complexIdEES6_S6_NS0_15binary_internal10MulFunctorIS6_EEEEEEvRNS_18TensorIteratorBaseERKT_EUliE_EEviT1_)
	.align		4
        /*015c*/ 	.word	index@(__assertfail)
	.align		4
        /*0160*/ 	.word	index@(_ZN2at6native27unrolled_elementwise_kernelINS0_13BUnaryFunctorIN3c107complexIdEES5_S5_NS0_15binary_internal10MulFunctorIS5_EEEESt5arrayIPcLm2EELi4E23TrivialOffsetCalculatorILi1EjESE_NS0_6memory12LoadWithCastILi1EEENSF_13StoreWithCastILi1EEEEEviT_T0_T2_T3_T4_T5_)
	.align		4
        /*0164*/ 	.word	index@(__assertfail)
	.align		4
        /*0168*/ 	.word	index@(_ZN2at6native18elementwise_kernelILi128ELi4EZNS0_15gpu_kernel_implINS0_13BUnaryFunctorIfffNS0_15binary_internal10MulFunctorIfEEEEEEvRNS_18TensorIteratorBaseERKT_EUliE_EEviT1_)
	.align		4
        /*016c*/ 	.word	index@(__assertfail)
	.align		4
        /*0170*/ 	.word	index@(_ZN2at6native27unrolled_elementwise_kernelINS0_13BUnaryFunctorIfffNS0_15binary_internal10MulFunctorIfEEEESt5arrayIPcLm2EELi4E23TrivialOffsetCalculatorILi1EjESB_NS0_6memory12LoadWithCastILi1EEENSC_13StoreWithCastILi1EEEEEviT_T0_T2_T3_T4_T5_)
	.align		4
        /*0174*/ 	.word	index@(__assertfail)
	.align		4
        /*0178*/ 	.word	index@(_ZN2at6native18elementwise_kernelILi128ELi4EZNS0_15gpu_kernel_implINS0_13BUnaryFunctorIdddNS0_15binary_internal10MulFunctorIdEEEEEEvRNS_18TensorIteratorBaseERKT_EUliE_EEviT1_)
	.align		4
        /*017c*/ 	.word	index@(__assertfail)
	.align		4
        /*0180*/ 	.word	index@(_ZN2at6native27unrolled_elementwise_kernelINS0_13BUnaryFunctorIdddNS0_15binary_internal10MulFunctorIdEEEESt5arrayIPcLm2EELi4E23TrivialOffsetCalculatorILi1EjESB_NS0_6memory12LoadWithCastILi1EEENSC_13StoreWithCastILi1EEEEEviT_T0_T2_T3_T4_T5_)
	.align		4
        /*0184*/ 	.word	index@(__assertfail)
	.align		4
        /*0188*/ 	.word	0x00000000
	.align		4
        /*018c*/ 	.word	0xfffffffe
	.align		4
        /*0190*/ 	.word	0x00000000
	.align		4
        /*0194*/ 	.word	0xfffffffd
	.align		4
        /*0198*/ 	.word	0x00000000
	.align		4
        /*019c*/ 	.word	0xfffffffc


//--------------------- .nv.constant4             --------------------------
	.section	.nv.constant4,"a",@progbits
	.align	8
	.align		8
.nv.constant4:
        /*0000*/ 	.dword	__assertfail
	.align		8
        /*0008*/ 	.dword	__unnamed_1
	.align		8
        /*0010*/ 	.dword	__unnamed_2
	.align		8
        /*0018*/ 	.dword	__unnamed_3
	.align		8
        /*0020*/ 	.dword	__unnamed_4
	.align		8
        /*0028*/ 	.dword	__unnamed_5
	.align		8
        /*0030*/ 	.dword	__unnamed_6
	.align		8
        /*0038*/ 	.dword	__unnamed_7
	.align		8
        /*0040*/ 	.dword	__unnamed_8
	.align		8
        /*0048*/ 	.dword	__unnamed_9
	.align		8
        /*0050*/ 	.dword	__unnamed_10
	.align		8
        /*0058*/ 	.dword	__unnamed_11
	.align		8
        /*0060*/ 	.dword	__unnamed_12
	.align		8
        /*0068*/ 	.dword	_ZN53_INTERNAL_3db51044_22_BinaryDivTrueKernel_cu_fbc059d04cuda3std3__45__cpo5beginE
	.align		8
        /*0070*/ 	.dword	_ZN53_INTERNAL_3db51044_22_BinaryDivTrueKernel_cu_fbc059d04cuda3std3__45__cpo3endE
	.align		8
        /*0078*/ 	.dword	_ZN53_INTERNAL_3db51044_22_BinaryDivTrueKernel_cu_fbc059d04cuda3std3__45__cpo6cbeginE
	.align		8
        /*0080*/ 	.dword	_ZN53_INTERNAL_3db51044_22_BinaryDivTrueKernel_cu_fbc059d04cuda3std3__45__cpo4cendE
	.align		8
        /*0088*/ 	.dword	_ZN53_INTERNAL_3db51044_22_BinaryDivTrueKernel_cu_fbc059d04cuda3std3__45__cpo6rbeginE
	.align		8
        /*0090*/ 	.dword	_ZN53_INTERNAL_3db51044_22_BinaryDivTrueKernel_cu_fbc059d04cuda3std3__45__cpo4rendE
	.align		8
        /*0098*/ 	.dword	_ZN53_INTERNAL_3db51044_22_BinaryDivTrueKernel_cu_fbc059d04cuda3std3__45__cpo7crbeginE
	.align		8
        /*00a0*/ 	.dword	_ZN53_INTERNAL_3db51044_22_BinaryDivTrueKernel_cu_fbc059d04cuda3std3__45__cpo5crendE
	.align		8
        /*00a8*/ 	.dword	_ZN53_INTERNAL_3db51044_22_BinaryDivTrueKernel_cu_fbc059d04cuda3std3__455_GLOBAL__N__3db51044_22_BinaryDivTrueKernel_cu_fbc059d06ignoreE
	.align		8
        /*00b0*/ 	.dword	_ZN53_INTERNAL_3db51044_22_BinaryDivTrueKernel_cu_fbc059d04cuda3std3__419piecewise_constructE
	.align		8
        /*00b8*/ 	.dword	_ZN53_INTERNAL_3db51044_22_BinaryDivTrueKernel_cu_fbc059d04cuda3std3__48in_placeE
	.align		8
        /*00c0*/ 	.dword	_ZN53_INTERNAL_3db51044_22_BinaryDivTrueKernel_cu_fbc059d04cuda3std3__420unreachable_sentinelE
	.align		8
        /*00c8*/ 	.dword	_ZN53_INTERNAL_3db51044_22_BinaryDivTrueKernel_cu_fbc059d04cuda3std6ranges3__45__cpo4swapE
	.align		8
        /*00d0*/ 	.dword	_ZN53_INTERNAL_3db51044_22_BinaryDivTrueKernel_cu_fbc059d04cuda3std6ranges3__45__cpo9iter_moveE
	.align		8
        /*00d8*/ 	.dword	_ZN53_INTERNAL_3db51044_22_BinaryDivTrueKernel_cu_fbc059d04cuda3std6ranges3__45__cpo5beginE
	.align		8
        /*00e0*/ 	.dword	_ZN53_INTERNAL_3db51044_22_BinaryDivTrueKernel_cu_fbc059d04cuda3std6ranges3__45__cpo3endE
	.align		8
        /*00e8*/ 	.dword	_ZN53_INTERNAL_3db51044_22_BinaryDivTrueKernel_cu_fbc059d04cuda3std6ranges3__45__cpo6cbeginE
	.align		8
        /*00f0*/ 	.dword	_ZN53_INTERNAL_3db51044_22_BinaryDivTrueKernel_cu_fbc059d04cuda3std6ranges3__45__cpo4cendE
	.align		8
        /*00f8*/ 	.dword	_ZN53_INTERNAL_3db51044_22_BinaryDivTrueKernel_cu_fbc059d04cuda3std6ranges3__45__cpo7advanceE
	.align		8
        /*0100*/ 	.dword	_ZN53_INTERNAL_3db51044_22_BinaryDivTrueKernel_cu_fbc059d04cuda3std6ranges3__45__cpo9iter_swapE
	.align		8
        /*0108*/ 	.dword	_ZN53_INTERNAL_3db51044_22_BinaryDivTrueKernel_cu_fbc059d04cuda3std6ranges3__45__cpo4nextE
	.align		8
        /*0110*/ 	.dword	_ZN53_INTERNAL_3db51044_22_BinaryDivTrueKernel_cu_fbc059d04cuda3std6ranges3__45__cpo4prevE
	.align		8
        /*0118*/ 	.dword	_ZN53_INTERNAL_3db51044_22_BinaryDivTrueKernel_cu_fbc059d04cuda3std6ranges3__45__cpo4dataE
	.align		8
        /*0120*/ 	.dword	_ZN53_INTERNAL_3db51044_22_BinaryDivTrueKernel_cu_fbc059d04cuda3std6ranges3__45__cpo5cdataE
	.align		8
        /*0128*/ 	.dword	_ZN53_INTERNAL_3db51044_22_BinaryDivTrueKernel_cu_fbc059d04cuda3std6ranges3__45__cpo4sizeE
	.align		8
        /*0130*/ 	.dword	_ZN53_INTERNAL_3db51044_22_BinaryDivTrueKernel_cu_fbc059d04cuda3std6ranges3__45__cpo5ssizeE
	.align		8
        /*0138*/ 	.dword	_ZN53_INTERNAL_3db51044_22_BinaryDivTrueKernel_cu_fbc059d04cuda3std6ranges3__45__cpo8distanceE
	.align		8
        /*0140*/ 	.dword	_ZN53_INTERNAL_3db51044_22_BinaryDivTrueKernel_cu_fbc059d06thrust24THRUST_300001_SM_1030_NS6system6detail10sequential3seqE
	.align		8
        /*0148*/ 	.dword	$str$5
	.align		8
        /*0150*/ 	.dword	$str$6


//--------------------- .text._ZN2at6native18elementwise_kernelILi128ELi4EZNS0_15gpu_kernel_implINS0_13BinaryFunctorIN3c108BFloat16ES5_S5_NS0_15binary_internal10DivFunctorIS5_EEEEEEvRNS_18TensorIteratorBaseERKT_EUliE_EEviT1_ --------------------------
	.section	.text._ZN2at6native18elementwise_kernelILi128ELi4EZNS0_15gpu_kernel_implINS0_13BinaryFunctorIN3c108BFloat16ES5_S5_NS0_15binary_internal10DivFunctorIS5_EEEEEEvRNS_18TensorIteratorBaseERKT_EUliE_EEviT1_,"ax",@progbits
	.align	128
        .global         _ZN2at6native18elementwise_kernelILi128ELi4EZNS0_15gpu_kernel_implINS0_13BinaryFunctorIN3c108BFloat16ES5_S5_NS0_15binary_internal10DivFunctorIS5_EEEEEEvRNS_18TensorIteratorBaseERKT_EUliE_EEviT1_
        .type           _ZN2at6native18elementwise_kernelILi128ELi4EZNS0_15gpu_kernel_implINS0_13BinaryFunctorIN3c108BFloat16ES5_S5_NS0_15binary_internal10DivFunctorIS5_EEEEEEvRNS_18TensorIteratorBaseERKT_EUliE_EEviT1_,@function
        .size           _ZN2at6native18elementwise_kernelILi128ELi4EZNS0_15gpu_kernel_implINS0_13BinaryFunctorIN3c108BFloat16ES5_S5_NS0_15binary_internal10DivFunctorIS5_EEEEEEvRNS_18TensorIteratorBaseERKT_EUliE_EEviT1_,(.L_x_18244 - _ZN2at6native18elementwise_kernelILi128ELi4EZNS0_15gpu_kernel_implINS0_13BinaryFunctorIN3c108BFloat16ES5_S5_NS0_15binary_internal10DivFunctorIS5_EEEEEEvRNS_18TensorIteratorBaseERKT_EUliE_EEviT1_)
        .other          _ZN2at6native18elementwise_kernelILi128ELi4EZNS0_15gpu_kernel_implINS0_13BinaryFunctorIN3c108BFloat16ES5_S5_NS0_15binary_internal10DivFunctorIS5_EEEEEEvRNS_18TensorIteratorBaseERKT_EUliE_EEviT1_,@"STO_CUDA_ENTRY STV_DEFAULT"
_ZN2at6native18elementwise_kernelILi128ELi4EZNS0_15gpu_kernel_implINS0_13BinaryFunctorIN3c108BFloat16ES5_S5_NS0_15binary_internal10DivFunctorIS5_EEEEEEvRNS_18TensorIteratorBaseERKT_EUliE_EEviT1_:
.text._ZN2at6native18elementwise_kernelILi128ELi4EZNS0_15gpu_kernel_implINS0_13BinaryFunctorIN3c108BFloat16ES5_S5_NS0_15binary_internal10DivFunctorIS5_EEEEEEvRNS_18TensorIteratorBaseERKT_EUliE_EEviT1_:
[----:B------:R-:W0:Y:S01]  /*0000*/  LDC R1, c[0x0][0x37c] ;  /* 0x0000df00ff017b82 */ /* 0x000e220000000800 */
[----:B------:R-:W1:Y:S07]  /*0010*/  S2R R17, SR_TID.X ;  /* 0x0000000000117919 */ /* 0x000e6e0000002100 */
[----:B------:R-:W2:Y:S01]  /*0020*/  S2UR UR4, SR_CTAID.X ;  /* 0x00000000000479c3 */ /* 0x000ea20000002500 */
[----:B------:R-:W3:Y:S01]  /*0030*/  LDCU UR40, c[0x0][0x388] ;  /* 0x00007100ff2877ac */ /* 0x000ee20008000800 */
[----:B------:R-:W-:Y:S01]  /*0040*/  BSSY.RECONVERGENT B6, `(.L_x_0) ;  /* 0x0000476000067945 */ /* 0x000fe20003800200 */
[----:B------:R-:W4:Y:S01]  /*0050*/  LDCU UR5, c[0x0][0x380] ;  /* 0x00007000ff0577ac */ /* 0x000f220008000800 */
[----:B------:R-:W0:Y:S01]  /*0060*/  LDCU.64 UR36, c[0x0][0x358] ;  /* 0x00006b00ff2477ac */ /* 0x000e220008000a00 */
[----:B------:R-:W0:Y:S01]  /*0070*/  LDCU.U8 UR39, c[0x0][0x602] ;  /* 0x0000c040ff2777ac */ /* 0x000e220008000000 */
[----:B------:R-:W0:Y:S01]  /*0080*/  LDCU.U8 UR42, c[0x0][0x603] ;  /* 0x0000c060ff2a77ac */ /* 0x000e220008000000 */
[----:B---3--:R-:W-:Y:S01]  /*0090*/  UIADD3 UR41, UPT, UPT, UR40, -0x1, URZ ;  /* 0xffffffff28297890 */ /* 0x008fe2000fffe0ff */
[----:B------:R-:W3:Y:S01]  /*00a0*/  LDCU.U8 UR43, c[0x0][0x601] ;  /* 0x0000c020ff2b77ac */ /* 0x000ee20008000000 */
[----:B--2---:R-:W-:-:S02]  /*00b0*/  USHF.L.U32 UR4, UR4, 0x9, URZ ;  /* 0x0000000904047899 */ /* 0x004fc400080006ff */
[----:B------:R-:W-:-:S04]  /*00c0*/  UISETP.LT.U32.AND UP0, UPT, UR41, 0x18, UPT ;  /* 0x000000182900788c */ /* 0x000fc8000bf01070 */
[----:B-1----:R-:W-:Y:S01]  /*00d0*/  LOP3.LUT R17, R17, UR4, RZ, 0xfc, !PT ;  /* 0x0000000411117c12 */ /* 0x002fe2000f8efcff */
[----:B------:R-:W-:-:S03]  /*00e0*/  USEL UR38, UR41, 0x18, UP0 ;  /* 0x0000001829267887 */ /* 0x000fc60008000000 */
[----:B----4-:R-:W-:Y:S01]  /*00f0*/  ISETP.GE.AND P0, PT, R17, UR5, PT ;  /* 0x0000000511007c0c */ /* 0x010fe2000bf06270 */
[----:B------:R-:W-:-:S12]  /*0100*/  UIADD3 UR38, UPT, UPT, UR38, 0x1, URZ ;  /* 0x0000000126267890 */ /* 0x000fd8000fffe0ff */
[----:B0--3--:R-:W-:Y:S05]  /*0110*/  @P0 BRA `(.L_x_1) ;  /* 0x0000004400a00947 */ /* 0x009fea0003800000 */
[----:B------:R-:W-:Y:S01]  /*0120*/  UISETP.NE.AND UP0, UPT, UR40, URZ, UPT ;  /* 0x000000ff2800728c */ /* 0x000fe2000bf05270 */
[----:B------:R-:W-:Y:S02]  /*0130*/  IMAD.MOV.U32 R18, RZ, RZ, RZ ;  /* 0x000000ffff127224 */ /* 0x000fe400078e00ff */
[----:B------:R-:W-:Y:S02]  /*0140*/  IMAD.MOV.U32 R0, RZ, RZ, RZ ;  /* 0x000000ffff007224 */ /* 0x000fe400078e00ff */
[----:B------:R-:W-:-:S04]  /*0150*/  IMAD.MOV.U32 R16, RZ, RZ, RZ ;  /* 0x000000ffff107224 */ /* 0x000fc800078e00ff */
[----:B------:R-:W-:Y:S05]  /*0160*/  BRA.U !UP0, `(.L_x_2) ;  /* 0x0000001508707547 */ /* 0x000fea000b800000 */
[----:B------:R-:W0:Y:S01]  /*0170*/  LDCU.64 UR4, c[0x0][0x390] ;  /* 0x00007200ff0477ac */ /* 0x000e220008000a00 */
[----:B------:R-:W-:Y:S01]  /*0180*/  IMAD.MOV.U32 R16, RZ, RZ, RZ ;  /* 0x000000ffff107224 */ /* 0x000fe200078e00ff */
[----:B------:R-:W1:Y:S01]  /*0190*/  LDCU UR6, c[0x0][0x38c] ;  /* 0x00007180ff0677ac */ /* 0x000e620008000800 */
[----:B------:R-:W2:Y:S01]  /*01a0*/  LDCU.64 UR8, c[0x0][0x4b8] ;  /* 0x00009700ff0877ac */ /* 0x000ea20008000a00 */
[----:B------:R-:W-:Y:S01]  /*01b0*/  UISETP.NE.AND UP0, UPT, UR41, URZ, UPT ;  /* 0x000000ff2900728c */ /* 0x000fe2000bf05270 */
[----:B0-----:R-:W-:Y:S01]  /*01c0*/  IMAD.HI.U32 R2, R17, UR4, R16 ;  /* 0x0000000411027c27 */ /* 0x001fe2000f8e0010 */
[----:B------:R-:W0:Y:S04]  /*01d0*/  LDCU UR4, c[0x0][0x4c0] ;  /* 0x00009800ff0477ac */ /* 0x000e280008000800 */
[----:B------:R-:W-:-:S05]  /*01e0*/  SHF.R.U32.HI R3, RZ, UR5, R2 ;  /* 0x00000005ff037c19 */ /* 0x000fca0008011602 */
[----:B------:R-:W-:-:S04]  /*01f0*/  IMAD.MOV R18, RZ, RZ, -R3 ;  /* 0x000000ffff127224 */ /* 0x000fc800078e0a03 */
[----:B-1----:R-:W-:-:S04]  /*0200*/  IMAD R18, R18, UR6, R17 ;  /* 0x0000000612127c24 */ /* 0x002fc8000f8e0211 */
[C---:B--2---:R-:W-:Y:S02]  /*0210*/  IMAD R16, R18.reuse, UR8, RZ ;  /* 0x0000000812107c24 */ /* 0x044fe4000f8e02ff */
[C---:B------:R-:W-:Y:S02]  /*0220*/  IMAD R0, R18.reuse, UR9, RZ ;  /* 0x0000000912007c24 */ /* 0x040fe4000f8e02ff */
[----:B0-----:R-:W-:Y:S01]  /*0230*/  IMAD R18, R18, UR4, RZ ;  /* 0x0000000412127c24 */ /* 0x001fe2000f8e02ff */
[----:B------:R-:W-:Y:S06]  /*0240*/  BRA.U !UP0, `(.L_x_2) ;  /* 0x0000001508387547 */ /* 0x000fec000b800000 */
[----:B------:R-:W0:Y:S01]  /*0250*/  LDCU.64 UR6, c[0x0][0x398] ;  /* 0x00007300ff0677ac */ /* 0x000e220008000a00 */
[----:B------:R-:W-:Y:S01]  /*0260*/  HFMA2 R2, -RZ, RZ, 0, 0 ;  /* 0x00000000ff027431 */ /* 0x000fe200000001ff */
[----:B------:R-:W1:Y:S01]  /*0270*/  LDCU UR4, c[0x0][0x3a0] ;  /* 0x00007400ff0477ac */ /* 0x000e620008000800 */
[----:B------:R-:W2:Y:S01]  /*0280*/  LDCU UR5, c[0x0][0x4c4] ;  /* 0x00009880ff0577ac */ /* 0x000ea20008000800 */
[----:B------:R-:W3:Y:S01]  /*0290*/  LDCU.64 UR8, c[0x0][0x4c8] ;  /* 0x00009900ff0877ac */ /* 0x000ee20008000a00 */
[----:B------:R-:W-:Y:S01]  /*02a0*/  UISETP.NE.AND UP0, UPT, UR38, 0x2, UPT ;  /* 0x000000022600788c */ /* 0x000fe2000bf05270 */
[----:B0-----:R-:W-:-:S05]  /*02b0*/  IMAD.HI.U32 R4, R3, UR7, R2 ;  /* 0x0000000703047c27 */ /* 0x001fca000f8e0002 */
[----:B-1----:R-:W-:-:S05]  /*02c0*/  SHF.R.U32.HI R5, RZ, UR4, R4 ;  /* 0x00000004ff057c19 */ /* 0x002fca0008011604 */
[----:B------:R-:W-:-:S04]  /*02d0*/  IMAD.MOV R2, RZ, RZ, -R5 ;  /* 0x000000ffff027224 */ /* 0x000fc800078e0a05 */
[----:B------:R-:W-:-:S04]  /*02e0*/  IMAD R3, R2, UR6, R3 ;  /* 0x0000000602037c24 */ /* 0x000fc8000f8e0203 */
[C---:B--2---:R-:W-:Y:S02]  /*02f0*/  IMAD R16, R3.reuse, UR5, R16 ;  /* 0x0000000503107c24 */ /* 0x044fe4000f8e0210 */
[C---:B---3--:R-:W-:Y:S02]  /*0300*/  IMAD R0, R3.reuse, UR8, R0 ;  /* 0x0000000803007c24 */ /* 0x048fe4000f8e0200 */
[----:B------:R-:W-:Y:S01]  /*0310*/  IMAD R18, R3, UR9, R18 ;  /* 0x0000000903127c24 */ /* 0x000fe2000f8e0212 */
[----:B------:R-:W-:Y:S06]  /*0320*/  BRA.U !UP0, `(.L_x_2) ;  /* 0x0000001508007547 */ /* 0x000fec000b800000 */
[----:B------:R-:W0:Y:S01]  /*0330*/  LDCU.64 UR4, c[0x0][0x3a8] ;  /* 0x00007500ff0477ac */ /* 0x000e220008000a00 */
[----:B------:R-:W-:Y:S01]  /*0340*/  IMAD.MOV.U32 R4, RZ, RZ, RZ ;  /* 0x000000ffff047224 */ /* 0x000fe200078e00ff */
[----:B------:R-:W1:Y:S01]  /*0350*/  LDCU UR6, c[0x0][0x3a4] ;  /* 0x00007480ff0677ac */ /* 0x000e620008000800 */
[----:B------:R-:W2:Y:S01]  /*0360*/  LDCU.64 UR8, c[0x0][0x4d0] ;  /* 0x00009a00ff0877ac */ /* 0x000ea20008000a00 */
[----:B------:R-:W-:Y:S01]  /*0370*/  UISETP.NE.AND UP0, UPT, UR38, 0x3, UPT ;  /* 0x000000032600788c */ /* 0x000fe2000bf05270 */
[----:B0-----:R-:W-:Y:S01]  /*0380*/  IMAD.HI.U32 R2, R5, UR4, R4 ;  /* 0x0000000405027c27 */ /* 0x001fe2000f8e0004 */
[----:B------:R-:W0:Y:S04]  /*0390*/  LDCU UR4, c[0x0][0x4d8] ;  /* 0x00009b00ff0477ac */ /* 0x000e280008000800 */
[----:B------:R-:W-:-:S05]  /*03a0*/  SHF.R.U32.HI R3, RZ, UR5, R2 ;  /* 0x00000005ff037c19 */ /* 0x000fca0008011602 */
[----:B------:R-:W-:-:S04]  /*03b0*/  IMAD.MOV R4, RZ, RZ, -R3 ;  /* 0x000000ffff047224 */ /* 0x000fc800078e0a03 */
[----:B-1----:R-:W-:-:S04]  /*03c0*/  IMAD R5, R4, UR6, R5 ;  /* 0x0000000604057c24 */ /* 0x002fc8000f8e0205 */
[C---:B--2---:R-:W-:Y:S02]  /*03d0*/  IMAD R16, R5.reuse, UR8, R16 ;  /* 0x0000000805107c24 */ /* 0x044fe4000f8e0210 */
[C---:B------:R-:W-:Y:S02]  /*03e0*/  IMAD R0, R5.reuse, UR9, R0 ;  /* 0x0000000905007c24 */ /* 0x040fe4000f8e0200 */
[----:B0-----:R-:W-:Y:S01]  /*03f0*/  IMAD R18, R5, UR4, R18 ;  /* 0x0000000405127c24 */ /* 0x001fe2000f8e0212 */
[----:B------:R-:W-:Y:S06]  /*0400*/  BRA.U !UP0, `(.L_x_2) ;  /* 0x0000001108c87547 */ /* 0x000fec000b800000 */
[----:B------:R-:W0:Y:S01]  /*0410*/  LDCU.64 UR6, c[0x0][0x3b0] ;  /* 0x00007600ff0677ac */ /* 0x000e220008000a00 */
[----:B------:R-:W-:Y:S01]  /*0420*/  IMAD.MOV.U32 R2, RZ, RZ, RZ ;  /* 0x000000ffff027224 */ /* 0x000fe200078e00ff */
        /* <DEDUP_REMOVED lines=13> */
[----:B------:R-:W-:Y:S01]  /*0500*/  MOV R4, RZ ;  /* 0x000000ff00047202 */ /* 0x000fe20000000f00 */
[----:B------:R-:W1:Y:S01]  /*0510*/  LDCU UR6, c[0x0][0x3bc] ;  /* 0x00007780ff0677ac */ /* 0x000e620008000800 */
[----:B------:R-:W2:Y:S01]  /*0520*/  LDCU.64 UR8, c[0x0][0x4e8] ;  /* 0x00009d00ff0877ac */ /* 0x000ea20008000a00 */
[----:B------:R-:W-:Y:S02]  /*0530*/  UISETP.NE.AND UP0, UPT, UR38, 0x5, UPT ;  /* 0x000000052600788c */ /* 0x000fe4000bf05270 */
        /* <DEDUP_REMOVED lines=278> */
[----:B------:R-:W2:Y:S02]  /*16a0*/  LDCU.64 UR8, c[0x0][0x5d8] ;  /* 0x0000bb00ff0877ac */ /* 0x000ea40008000a00 */
[----:B0-----:R-:W-:Y:S01]  /*16b0*/  IMAD.HI.U32 R2, R5, UR4, R4 ;  /* 0x0000000405027c27 */ /* 0x001fe2000f8e0004 */
[----:B------:R-:W0:Y:S04]  /*16c0*/  LDCU UR4, c[0x0][0x5e0] ;  /* 0x0000bc00ff0477ac */ /* 0x000e280008000800 */
[----:B------:R-:W-:-:S05]  /*16d0*/  SHF.R.U32.HI R2, RZ, UR5, R2 ;  /* 0x00000005ff027c19 */ /* 0x000fca0008011602 */
[----:B------:R-:W-:-:S04]  /*16e0*/  IMAD.MOV R3, RZ, RZ, -R2 ;  /* 0x000000ffff037224 */ /* 0x000fc800078e0a02 */
[----:B-1----:R-:W-:-:S04]  /*16f0*/  IMAD R5, R3, UR6, R5 ;  /* 0x0000000603057c24 */ /* 0x002fc8000f8e0205 */
[C---:B--2---:R-:W-:Y:S02]  /*1700*/  IMAD R16, R5.reuse, UR8, R16 ;  /* 0x0000000805107c24 */ /* 0x044fe4000f8e0210 */
[C---:B------:R-:W-:Y:S02]  /*1710*/  IMAD R0, R5.reuse, UR9, R0 ;  /* 0x0000000905007c24 */ /* 0x040fe4000f8e0200 */
[----:B0-----:R-:W-:-:S07]  /*1720*/  IMAD R18, R5, UR4, R18 ;  /* 0x0000000405127c24 */ /* 0x001fce000f8e0212 */
.L_x_2:
[----:B------:R-:W0:Y:S01]  /*1730*/  LDCU.64 UR6, c[0x0][0x5f0] ;  /* 0x0000be00ff0677ac */ /* 0x000e220008000a00 */
[----:B------:R-:W-:-:S04]  /*1740*/  UPRMT UR4, UR39, 0x9910, URZ ;  /* 0x0000991027047896 */ /* 0x000fc800080000ff */
[----:B------:R-:W-:Y:S01]  /*1750*/  UISETP.GT.AND UP0, UPT, UR4, 0x9, UPT ;  /* 0x000000090400788c */ /* 0x000fe2000bf04270 */
[----:B0-----:R-:W-:-:S04]  /*1760*/  IADD3 R2, P0, PT, R0, UR6, RZ ;  /* 0x0000000600027c10 */ /* 0x001fc8000ff1e0ff */
[----:B------:R-:W-:-:S04]  /*1770*/  IADD3.X R3, PT, PT, RZ, UR7, RZ, P0, !PT ;  /* 0x00000007ff037c10 */ /* 0x000fc800087fe4ff */
[----:B------:R-:W-:Y:S05]  /*1780*/  BRA.U UP0, `(.L_x_3) ;  /* 0x0000000500407547 */ /* 0x000fea000b800000 */
[----:B------:R-:W-:-:S09]  /*1790*/  UISETP.GT.AND UP0, UPT, UR4, 0x4, UPT ;  /* 0x000000040400788c */ /* 0x000fd2000bf04270 */
[----:B------:R-:W-:Y:S05]  /*17a0*/  BRA.U UP0, `(.L_x_4) ;  /* 0x0000000100947547 */ /* 0x000fea000b800000 */
[----:B------:R-:W-:-:S09]  /*17b0*/  UISETP.GT.AND UP0, UPT, UR4, 0x1, UPT ;  /* 0x000000010400788c */ /* 0x000fd2000bf04270 */
[----:B------:R-:W-:Y:S05]  /*17c0*/  BRA.U UP0, `(.L_x_5) ;  /* 0x0000000100387547 */ /* 0x000fea000b800000 */
[----:B------:R-:W-:-:S09]  /*17d0*/  UISETP.NE.AND UP0, UPT, UR39, URZ, UPT ;  /* 0x000000ff2700728c */ /* 0x000fd2000bf05270 */
[----:B------:R-:W-:Y:S05]  /*17e0*/  BRA.U !UP0, `(.L_x_6) ;  /* 0x00000001081c7547 */ /* 0x000fea000b800000 */
[----:B------:R-:W-:-:S09]  /*17f0*/  UISETP.NE.AND UP0, UPT, UR4, 0x1, UPT ;  /* 0x000000010400788c */ /* 0x000fd2000bf05270 */
[----:B------:R-:W-:Y:S05]  /*1800*/  BRA.U UP0, `(.L_x_7) ;  /* 0x0000000d006c7547 */ /* 0x000fea000b800000 */
[----:B------:R-:W2:Y:S02]  /*1810*/  LDG.E.S8 R2, desc[UR36][R2.64] ;  /* 0x0000002402027981 */ /* 0x000ea4000c1e1300 */
[----:B--2---:R-:W0:Y:S02]  /*1820*/  I2F.S16 R0, R2 ;  /* 0x0000000200007306 */ /* 0x004e240000101400 */
[----:B0-----:R-:W-:-:S04]  /*1830*/  F2FP.BF16.F32.PACK_AB R0, RZ, R0 ;  /* 0x00000000ff00723e */ /* 0x001fc800000010ff */
[----:B------:R-:W-:Y:S01]  /*1840*/  PRMT R19, R0, 0x7610, R19 ;  /* 0x0000761000137816 */ /* 0x000fe20000000013 */
[----:B------:R-:W-:Y:S06]  /*1850*/  BRA `(.L_x_8) ;  /* 0x0000000c00f47947 */ /* 0x000fec0003800000 */
.L_x_6:
[----:B------:R-:W2:Y:S02]  /*1860*/  LDG.E.U8 R2, desc[UR36][R2.64] ;  /* 0x0000002402027981 */ /* 0x000ea4000c1e1100 */
[----:B--2---:R-:W-:-:S04]  /*1870*/  I2FP.F32.U32 R0, R2 ;  /* 0x0000000200007245 */ /* 0x004fc80000201000 */
[----:B------:R-:W-:-:S04]  /*1880*/  F2FP.BF16.F32.PACK_AB R0, RZ, R0 ;  /* 0x00000000ff00723e */ /* 0x000fc800000010ff */
[----:B------:R-:W-:Y:S01]  /*1890*/  PRMT R19, R0, 0x7610, R19 ;  /* 0x0000761000137816 */ /* 0x000fe20000000013 */
[----:B------:R-:W-:Y:S06]  /*18a0*/  BRA `(.L_x_8) ;  /* 0x0000000c00e07947 */ /* 0x000fec0003800000 */
.L_x_5:
[----:B------:R-:W-:-:S09]  /*18b0*/  UISETP.NE.AND UP0, UPT, UR4, 0x2, UPT ;  /* 0x000000020400788c */ /* 0x000fd2000bf05270 */
[----:B------:R-:W-:Y:S05]  /*18c0*/  BRA.U !UP0, `(.L_x_9) ;  /* 0x0000000108387547 */ /* 0x000fea000b800000 */
[----:B------:R-:W-:-:S09]  /*18d0*/  UISETP.NE.AND UP0, UPT, UR4, 0x3, UPT ;  /* 0x000000030400788c */ /* 0x000fd2000bf05270 */
[----:B------:R-:W-:Y:S05]  /*18e0*/  BRA.U !UP0, `(.L_x_10) ;  /* 0x00000001081c7547 */ /* 0x000fea000b800000 */
[----:B------:R-:W-:-:S09]  /*18f0*/  UISETP.NE.AND UP0, UPT, UR4, 0x4, UPT ;  /* 0x000000040400788c */ /* 0x000fd2000bf05270 */
[----:B------:R-:W-:Y:S05]  /*1900*/  BRA.U UP0, `(.L_x_7) ;  /* 0x0000000d002c7547 */ /* 0x000fea000b800000 */
[----:B------:R-:W2:Y:S02]  /*1910*/  LDG.E.64 R2, desc[UR36][R2.64] ;  /* 0x0000002402027981 */ /* 0x000ea4000c1e1b00 */
[----:B--2---:R-:W0:Y:S02]  /*1920*/  I2F.S64 R0, R2 ;  /* 0x0000000200007312 */ /* 0x004e240000301400 */
[----:B0-----:R-:W-:-:S04]  /*1930*/  F2FP.BF16.F32.PACK_AB R0, RZ, R0 ;  /* 0x00000000ff00723e */ /* 0x001fc800000010ff */
[----:B------:R-:W-:Y:S01]  /*1940*/  PRMT R19, R0, 0x7610, R19 ;  /* 0x0000761000137816 */ /* 0x000fe20000000013 */
[----:B------:R-:W-:Y:S06]  /*1950*/  BRA `(.L_x_8) ;  /* 0x0000000c00b47947 */ /* 0x000fec0003800000 */
.L_x_10:
[----:B------:R-:W2:Y:S02]  /*1960*/  LDG.E R2, desc[UR36][R2.64] ;  /* 0x0000002402027981 */ /* 0x000ea4000c1e1900 */
[----:B--2---:R-:W-:-:S04]  /*1970*/  I2FP.F32.S32 R0, R2 ;  /* 0x0000000200007245 */ /* 0x004fc80000201400 */
[----:B------:R-:W-:-:S04]  /*1980*/  F2FP.BF16.F32.PACK_AB R0, RZ, R0 ;  /* 0x00000000ff00723e */ /* 0x000fc800000010ff */
[----:B------:R-:W-:Y:S01]  /*1990*/  PRMT R19, R0, 0x7610, R19 ;  /* 0x0000761000137816 */ /* 0x000fe20000000013 */
[----:B------:R-:W-:Y:S06]  /*19a0*/  BRA `(.L_x_8) ;  /* 0x0000000c00a07947 */ /* 0x000fec0003800000 */
.L_x_9:
[----:B------:R-:W2:Y:S02]  /*19b0*/  LDG.E.U16 R2, desc[UR36][R2.64] ;  /* 0x0000002402027981 */ /* 0x000ea4000c1e1500 */
[----:B--2---:R-:W0:Y:S02]  /*19c0*/  I2F.S16 R0, R2 ;  /* 0x0000000200007306 */ /* 0x004e240000101400 */
[----:B0-----:R-:W-:-:S04]  /*19d0*/  F2FP.BF16.F32.PACK_AB R0, RZ, R0 ;  /* 0x00000000ff00723e */ /* 0x001fc800000010ff */
[----:B------:R-:W-:Y:S01]  /*19e0*/  PRMT R19, R0, 0x7610, R19 ;  /* 0x0000761000137816 */ /* 0x000fe20000000013 */
[----:B------:R-:W-:Y:S06]  /*19f0*/  BRA `(.L_x_8) ;  /* 0x0000000c008c7947 */ /* 0x000fec0003800000 */
.L_x_4:
[----:B------:R-:W-:-:S09]  /*1a00*/  UISETP.GT.AND UP0, UPT, UR4, 0x6, UPT ;  /* 0x000000060400788c */ /* 0x000fd2000bf04270 */
[----:B------:R-:W-:Y:S05]  /*1a10*/  BRA.U UP0, `(.L_x_11) ;  /* 0x0000000100307547 */ /* 0x000fea000b800000 */
[----:B------:R-:W-:-:S09]  /*1a20*/  UISETP.NE.AND UP0, UPT, UR4, 0x5, UPT ;  /* 0x000000050400788c */ /* 0x000fd2000bf05270 */
[----:B------:R-:W-:Y:S05]  /*1a30*/  BRA.U !UP0, `(.L_x_12) ;  /* 0x0000000108147547 */ /* 0x000fea000b800000 */
[----:B------:R-:W-:-:S09]  /*1a40*/  UISETP.NE.AND UP0, UPT, UR4, 0x6, UPT ;  /* 0x000000060400788c */ /* 0x000fd2000bf05270 */
[----:B------:R-:W-:Y:S05]  /*1a50*/  BRA.U UP0, `(.L_x_7) ;  /* 0x0000000900d87547 */ /* 0x000fea000b800000 */
[----:B------:R-:W2:Y:S02]  /*1a60*/  LDG.E R2, desc[UR36][R2.64] ;  /* 0x0000002402027981 */ /* 0x000ea4000c1e1900 */
[----:B--2---:R-:W-:Y:S01]  /*1a70*/  F2FP.BF16.F32.PACK_AB R19, RZ, R2 ;  /* 0x00000002ff13723e */ /* 0x004fe200000010ff */
[----:B------:R-:W-:Y:S06]  /*1a80*/  BRA `(.L_x_8) ;  /* 0x0000000c00687947 */ /* 0x000fec0003800000 */
.L_x_12:
[----:B------:R-:W2:Y:S02]  /*1a90*/  LDG.E.U16 R0, desc[UR36][R2.64] ;  /* 0x0000002402007981 */ /* 0x000ea4000c1e1500 */
[----:B--2---:R-:W-:-:S05]  /*1aa0*/  HADD2.F32 R0, -RZ, R0.H0_H0 ;  /* 0x20000000ff007230 */ /* 0x004fca0000004100 */
[----:B------:R-:W-:-:S04]  /*1ab0*/  F2FP.BF16.F32.PACK_AB R0, RZ, R0 ;  /* 0x00000000ff00723e */ /* 0x000fc800000010ff */
[----:B------:R-:W-:Y:S01]  /*1ac0*/  PRMT R19, R0, 0x7610, R19 ;  /* 0x0000761000137816 */ /* 0x000fe20000000013 */
[----:B------:R-:W-:Y:S06]  /*1ad0*/  BRA `(.L_x_8) ;  /* 0x0000000c00547947 */ /* 0x000fec0003800000 */
.L_x_11:
[----:B------:R-:W-:-:S09]  /*1ae0*/  UISETP.NE.AND UP0, UPT, UR4, 0x7, UPT ;  /* 0x000000070400788c */ /* 0x000fd2000bf05270 */
[----:B------:R-:W-:Y:S05]  /*1af0*/  BRA.U !UP0, `(.L_x_13) ;  /* 0x0000000108307547 */ /* 0x000fea000b800000 */
[----:B------:R-:W-:-:S09]  /*1b00*/  UISETP.NE.AND UP0, UPT, UR4, 0x8, UPT ;  /* 0x000000080400788c */ /* 0x000fd2000bf05270 */
[----:B------:R-:W-:Y:S05]  /*1b10*/  BRA.U !UP0, `(.L_x_14) ;  /* 0x0000000108147547 */ /* 0x000fea000b800000 */
[----:B------:R-:W-:-:S09]  /*1b20*/  UISETP.NE.AND UP0, UPT, UR4, 0x9, UPT ;  /* 0x000000090400788c */ /* 0x000fd2000bf05270 */
[----:B------:R-:W-:Y:S05]  /*1b30*/  BRA.U UP0, `(.L_x_7) ;  /* 0x0000000900a07547 */ /* 0x000fea000b800000 */
[----:B------:R-:W2:Y:S02]  /*1b40*/  LDG.E R2, desc[UR36][R2.64] ;  /* 0x0000002402027981 */ /* 0x000ea4000c1e1900 */
[----:B--2---:R-:W-:Y:S01]  /*1b50*/  F2FP.BF16.F32.PACK_AB R19, RZ, R2 ;  /* 0x00000002ff13723e */ /* 0x004fe200000010ff */
[----:B------:R-:W-:Y:S06]  /*1b60*/  BRA `(.L_x_8) ;  /* 0x0000000c00307947 */ /* 0x000fec0003800000 */
.L_x_14:
[----:B------:R-:W2:Y:S02]  /*1b70*/  LDG.E.U16 R2, desc[UR36][R2.64] ;  /* 0x0000002402027981 */ /* 0x000ea4000c1e1500 */
[----:B--2---:R-:W-:-:S05]  /*1b80*/  HADD2.F32 R0, -RZ, R2.H0_H0 ;  /* 0x20000002ff007230 */ /* 0x004fca0000004100 */
[----:B------:R-:W-:-:S04]  /*1b90*/  F2FP.BF16.F32.PACK_AB R0, RZ, R0 ;  /* 0x00000000ff00723e */ /* 0x000fc800000010ff */
[----:B------:R-:W-:Y:S01]  /*1ba0*/  PRMT R19, R0, 0x7610, R19 ;  /* 0x0000761000137816 */ /* 0x000fe20000000013 */
[----:B------:R-:W-:Y:S06]  /*1bb0*/  BRA `(.L_x_8) ;  /* 0x0000000c001c7947 */ /* 0x000fec0003800000 */
.L_x_13:
[----:B------:R-:W2:Y:S01]  /*1bc0*/  LDG.E.64 R2, desc[UR36][R2.64] ;  /* 0x0000002402027981 */ /* 0x000ea2000c1e1b00 */
[----:B------:R-:W-:Y:S01]  /*1bd0*/  UMOV UR4, 0xf0000000 ;  /* 0xf000000000047882 */ /* 0x000fe20000000000 */
[----:B------:R-:W-:Y:S02]  /*1be0*/  UMOV UR5, 0x380fffff ;  /* 0x380fffff00057882 */ /* 0x000fe40000000000 */
[----:B--2---:R-:W0:-:S15]  /*1bf0*/  DSETP.GEU.AND P0, PT, |R2|, UR4, PT ;  /* 0x0000000402007e2a */ /* 0x004e1e000bf0e200 */
[----:B------:R-:W-:-:S15]  /*1c00*/  NOP ;  /* 0x0000000000007918 */ /* 0x000fde0000000000 */
[----:B------:R-:W-:-:S15]  /*1c10*/  NOP ;  /* 0x0000000000007918 */ /* 0x000fde0000000000 */
[----:B------:R-:W-:-:S15]  /*1c20*/  NOP ;  /* 0x0000000000007918 */ /* 0x000fde0000000000 */
[----:B------:R-:W-:-:S04]  /*1c30*/  NOP ;  /* 0x0000000000007918 */ /* 0x000fc80000000000 */
[----:B------:R-:W0:Y:S02]  /*1c40*/  F2F.F32.F64 R0, R2 ;  /* 0x0000000200007310 */ /* 0x000e240000301000 */
[----:B0-----:R-:W-:-:S05]  /*1c50*/  @!P0 FMUL R0, R0, 1.175494350822287508e-38 ;  /* 0x0080000000008820 */ /* 0x001fca0000400000 */
[----:B------:R-:W-:-:S04]  /*1c60*/  F2FP.BF16.F32.PACK_AB R0, RZ, R0 ;  /* 0x00000000ff00723e */ /* 0x000fc800000010ff */
[----:B------:R-:W-:Y:S01]  /*1c70*/  PRMT R19, R0, 0x7610, R19 ;  /* 0x0000761000137816 */ /* 0x000fe20000000013 */
[----:B------:R-:W-:Y:S06]  /*1c80*/  BRA `(.L_x_8) ;  /* 0x0000000800e87947 */ /* 0x000fec0003800000 */
.L_x_3:
[----:B------:R-:W-:-:S09]  /*1c90*/  UISETP.GT.AND UP0, UPT, UR4, 0x18, UPT ;  /* 0x000000180400788c */ /* 0x000fd2000bf04270 */
[----:B------:R-:W-:Y:S05]  /*1ca0*/  BRA.U UP0, `(.L_x_15) ;  /* 0x0000000500107547 */ /* 0x000fea000b800000 */
[----:B------:R-:W-:-:S09]  /*1cb0*/  UISETP.GT.AND UP0, UPT, UR4, 0xe, UPT ;  /* 0x0000000e0400788c */ /* 0x000fd2000bf04270 */
[----:B------:R-:W-:Y:S05]  /*1cc0*/  BRA.U UP0, `(.L_x_16) ;  /* 0x00000001005c7547 */ /* 0x000fea000b800000 */
[----:B------:R-:W-:-:S09]  /*1cd0*/  UISETP.NE.AND UP0, UPT, UR4, 0xa, UPT ;  /* 0x0000000a0400788c */ /* 0x000fd2000bf05270 */
[----:B------:R-:W-:Y:S05]  /*1ce0*/  BRA.U !UP0, `(.L_x_17) ;  /* 0x0000000108207547 */ /* 0x000fea000b800000 */
[----:B------:R-:W-:-:S09]  /*1cf0*/  UISETP.NE.AND UP0, UPT, UR4, 0xb, UPT ;  /* 0x0000000b0400788c */ /* 0x000fd2000bf05270 */
[----:B------:R-:W-:Y:S05]  /*1d00*/  BRA.U UP0, `(.L_x_7) ;  /* 0x00000009002c7547 */ /* 0x000fea000b800000 */
[----:B------:R-:W2:Y:S02]  /*1d10*/  LDG.E.U8 R2, desc[UR36][R2.64] ;  /* 0x0000002402027981 */ /* 0x000ea4000c1e1100 */
[----:B--2---:R-:W-:-:S04]  /*1d20*/  ISETP.NE.AND P0, PT, R2, RZ, PT ;  /* 0x000000ff0200720c */ /* 0x004fc80003f05270 */
[----:B------:R-:W-:-:S04]  /*1d30*/  FSEL R0, RZ, 1, !P0 ;  /* 0x3f800000ff007808 */ /* 0x000fc80004000000 */
[----:B------:R-:W-:-:S04]  /*1d40*/  F2FP.BF16.F32.PACK_AB R0, RZ, R0 ;  /* 0x00000000ff00723e */ /* 0x000fc800000010ff */
[----:B------:R-:W-:Y:S01]  /*1d50*/  PRMT R19, R0, 0x7610, R19 ;  /* 0x0000761000137816 */ /* 0x000fe20000000013 */
[----:B------:R-:W-:Y:S06]  /*1d60*/  BRA `(.L_x_8) ;  /* 0x0000000800b07947 */ /* 0x000fec0003800000 */
.L_x_17:
        /* <DEDUP_REMOVED lines=13> */
.L_x_16:
[----:B------:R-:W-:-:S09]  /*1e40*/  UISETP.NE.AND UP0, UPT, UR4, 0xf, UPT ;  /* 0x0000000f0400788c */ /* 0x000fd2000bf05270 */
[----:B------:R-:W-:Y:S05]  /*1e50*/  BRA.U !UP0, `(.L_x_18) ;  /* 0x00000001089c7547 */ /* 0x000fea000b800000 */
[----:B------:R-:W-:-:S09]  /*1e60*/  UISETP.NE.AND UP0, UPT, UR4, 0x17, UPT ;  /* 0x000000170400788c */ /* 0x000fd2000bf05270 */
[----:B------:R-:W-:Y:S05]  /*1e70*/  BRA.U !UP0, `(.L_x_19) ;  /* 0x00000001085c7547 */ /* 0x000fea000b800000 */
[----:B------:R-:W-:-:S09]  /*1e80*/  UISETP.NE.AND UP0, UPT, UR4, 0x18, UPT ;  /* 0x000000180400788c */ /* 0x000fd2000bf05270 */
[----:B------:R-:W-:Y:S05]  /*1e90*/  BRA.U UP0, `(.L_x_7) ;  /* 0x0000000500c87547 */ /* 0x000fea000b800000 */
[----:B------:R-:W2:Y:S01]  /*1ea0*/  LDG.E.U8 R0, desc[UR36][R2.64] ;  /* 0x0000002402007981 */ /* 0x000ea2000c1e1100 */
[----:B------:R-:W-:Y:S02]  /*1eb0*/  IMAD.MOV.U32 R6, RZ, RZ, 0x1f ;  /* 0x0000001fff067424 */ /* 0x000fe400078e00ff */
[----:B--2---:R-:W-:-:S05]  /*1ec0*/  IMAD.SHL.U32 R0, R0, 0x1000000, RZ ;  /* 0x0100000000007824 */ /* 0x004fca00078e00ff */
[C---:B------:R-:W-:Y:S02]  /*1ed0*/  LOP3.LUT R4, R0.reuse, 0x7f000000, RZ, 0xc0, !PT ;  /* 0x7f00000000047812 */ /* 0x040fe400078ec0ff */
[----:B------:R-:W-:Y:S02]  /*1ee0*/  LOP3.LUT P0, RZ, R0, 0x7f000000, RZ, 0xc0, !PT ;  /* 0x7f00000000ff7812 */ /* 0x000fe4000780c0ff */
[----:B------:R-:W0:Y:S02]  /*1ef0*/  FLO.U32 R5, R4 ;  /* 0x0000000400057300 */ /* 0x000e2400000e0000 */
[----:B0-----:R-:W-:-:S05]  /*1f00*/  IMAD.MOV R5, RZ, RZ, -R5 ;  /* 0x000000ffff057224 */ /* 0x001fca00078e0a05 */
[----:B------:R-:W-:-:S05]  /*1f10*/  VIADDMNMX.U32 R5, R5, R6, 0x4, !PT ;  /* 0x0000000405057446 */ /* 0x000fca0007800006 */
[----:B------:R-:W-:-:S04]  /*1f20*/  VIADD R5, R5, 0xfffffffc ;  /* 0xfffffffc05057836 */ /* 0x000fc80000000000 */
[----:B------:R-:W-:Y:S01]  /*1f30*/  IMAD.SHL.U32 R7, R5, 0x800000, RZ ;  /* 0x0080000005077824 */ /* 0x000fe200078e00ff */
[C---:B------:R-:W-:Y:S02]  /*1f40*/  SHF.L.U32 R6, R4.reuse, R5, RZ ;  /* 0x0000000504067219 */ /* 0x040fe400000006ff */
[----:B------:R-:W-:Y:S02]  /*1f50*/  IADD3 R5, PT, PT, R4, 0x1000000, RZ ;  /* 0x0100000004057810 */ /* 0x000fe40007ffe0ff */
[----:B------:R-:W-:Y:S02]  /*1f60*/  LEA.HI R6, R6, -R7, RZ, 0x1c ;  /* 0x8000000706067211 */ /* 0x000fe400078fe0ff */
[----:B------:R-:W-:-:S03]  /*1f70*/  SHF.R.S32.HI R5, RZ, 0x8, R5 ;  /* 0x00000008ff057819 */ /* 0x000fc60000011405 */
[----:B------:R-:W-:-:S05]  /*1f80*/  VIADD R6, R6, 0x3c000000 ;  /* 0x3c00000006067836 */ /* 0x000fca0000000000 */
[----:B------:R-:W-:-:S04]  /*1f90*/  LOP3.LUT R5, R6, 0x7f800000, R5, 0xf8, !PT ;  /* 0x7f80000006057812 */ /* 0x000fc800078ef805 */
[----:B------:R-:W-:-:S04]  /*1fa0*/  SEL R5, R5, RZ, P0 ;  /* 0x000000ff05057207 */ /* 0x000fc80000000000 */
[----:B------:R-:W-:-:S04]  /*1fb0*/  LOP3.LUT R5, R5, 0x80000000, R0, 0xf8, !PT ;  /* 0x8000000005057812 */ /* 0x000fc800078ef800 */
[----:B------:R-:W-:-:S04]  /*1fc0*/  F2FP.BF16.F32.PACK_AB R5, RZ, R5 ;  /* 0x00000005ff05723e */ /* 0x000fc800000010ff */
[----:B------:R-:W-:Y:S01]  /*1fd0*/  PRMT R19, R5, 0x7610, R19 ;  /* 0x0000761005137816 */ /* 0x000fe20000000013 */
[----:B------:R-:W-:Y:S06]  /*1fe0*/  BRA `(.L_x_8) ;  /* 0x0000000800107947 */ /* 0x000fec0003800000 */
.L_x_19:
[----:B------:R-:W2:Y:S02]  /*1ff0*/  LDG.E.U8 R2, desc[UR36][R2.64] ;  /* 0x0000002402027981 */ /* 0x000ea4000c1e1100 */
[C---:B--2---:R-:W-:Y:S02]  /*2000*/  IMAD.SHL.U32 R4, R2.reuse, 0x2000000, RZ ;  /* 0x0200000002047824 */ /* 0x044fe400078e00ff */
[----:B------:R-:W-:-:S03]  /*2010*/  IMAD.SHL.U32 R5, R2, 0x100, RZ ;  /* 0x0000010002057824 */ /* 0x000fc600078e00ff */
[----:B------:R-:W-:-:S13]  /*2020*/  ISETP.GT.U32.AND P0, PT, R4, 0x7ffffff, PT ;  /* 0x07ffffff0400780c */ /* 0x000fda0003f04070 */
[C---:B------:R-:W-:Y:S02]  /*2030*/  @!P0 LOP3.LUT R0, R5.reuse, 0x7f00, RZ, 0xc0, !PT ;  /* 0x00007f0005008812 */ /* 0x040fe400078ec0ff */
[----:B------:R-:W-:Y:S02]  /*2040*/  @P0 LEA.HI R4, R4, 0x70000000, RZ, 0x1c ;  /* 0x7000000004040811 */ /* 0x000fe400078fe0ff */
[----:B------:R-:W-:Y:S02]  /*2050*/  @!P0 LOP3.LUT R0, R0, 0x3f000000, RZ, 0xfc, !PT ;  /* 0x3f00000000008812 */ /* 0x000fe400078efcff */
[----:B------:R-:W-:-:S03]  /*2060*/  PRMT R5, R5, 0x9910, RZ ;  /* 0x0000991005057816 */ /* 0x000fc600000000ff */
[----:B------:R-:W-:Y:S01]  /*2070*/  @!P0 FADD.FTZ R0, R0, -0.5 ;  /* 0xbf00000000008421 */ /* 0x000fe20000010000 */
[----:B------:R-:W-:-:S05]  /*2080*/  @P0 FMUL.FTZ R0, R4, 1.9259299443872358531e-34 ;  /* 0x0780000004000820 */ /* 0x000fca0000410000 */
[----:B------:R-:W-:-:S04]  /*2090*/  LOP3.LUT R0, R0, 0x80000000, R5, 0xf8, !PT ;  /* 0x8000000000007812 */ /* 0x000fc800078ef805 */
[----:B------:R-:W-:-:S04]  /*20a0*/  F2FP.BF16.F32.PACK_AB R0, RZ, R0 ;  /* 0x00000000ff00723e */ /* 0x000fc800000010ff */
[----:B------:R-:W-:Y:S01]  /*20b0*/  PRMT R19, R0, 0x7610, R19 ;  /* 0x0000761000137816 */ /* 0x000fe20000000013 */
[----:B------:R-:W-:Y:S06]  /*20c0*/  BRA `(.L_x_8) ;  /* 0x0000000400d87947 */ /* 0x000fec0003800000 */
.L_x_18:
[----:B------:R0:W5:Y:S01]  /*20d0*/  LDG.E.U16 R19, desc[UR36][R2.64] ;  /* 0x0000002402137981 */ /* 0x000162000c1e1500 */
[----:B------:R-:W-:Y:S05]  /*20e0*/  BRA `(.L_x_8) ;  /* 0x0000000400d07947 */ /* 0x000fea0003800000 */
.L_x_15:
[----:B------:R-:W-:-:S09]  /*20f0*/  UISETP.GT.AND UP0, UPT, UR4, 0x1b, UPT ;  /* 0x0000001b0400788c */ /* 0x000fd2000bf04270 */
[----:B------:R-:W-:Y:S05]  /*2100*/  BRA.U UP0, `(.L_x_20) ;  /* 0x0000000500147547 */ /* 0x000fea000b800000 */
[----:B------:R-:W-:-:S09]  /*2110*/  UISETP.NE.AND UP0, UPT, UR4, 0x19, UPT ;  /* 0x000000190400788c */ /* 0x000fd2000bf05270 */
[----:B------:R-:W-:Y:S05]  /*2120*/  BRA.U !UP0, `(.L_x_21) ;  /* 0x0000000108987547 */ /* 0x000fea000b800000 */
[----:B------:R-:W-:-:S09]  /*2130*/  UISETP.NE.AND UP0, UPT, UR4, 0x1a, UPT ;  /* 0x0000001a0400788c */ /* 0x000fd2000bf05270 */
[----:B------:R-:W-:Y:S05]  /*2140*/  BRA.U !UP0, `(.L_x_22) ;  /* 0x00000001081c7547 */ /* 0x000fea000b800000 */
[----:B------:R-:W-:-:S09]  /*2150*/  UISETP.NE.AND UP0, UPT, UR4, 0x1b, UPT ;  /* 0x0000001b0400788c */ /* 0x000fd2000bf05270 */
[----:B------:R-:W-:Y:S05]  /*2160*/  BRA.U UP0, `(.L_x_7) ;  /* 0x0000000500147547 */ /* 0x000fea000b800000 */
[----:B------:R-:W2:Y:S02]  /*2170*/  LDG.E.U16 R0, desc[UR36][R2.64] ;  /* 0x0000002402007981 */ /* 0x000ea4000c1e1500 */
[----:B--2---:R-:W-:-:S04]  /*2180*/  I2FP.F32.U32 R0, R0 ;  /* 0x0000000000007245 */ /* 0x004fc80000201000 */
[----:B------:R-:W-:-:S04]  /*2190*/  F2FP.BF16.F32.PACK_AB R0, RZ, R0 ;  /* 0x00000000ff00723e */ /* 0x000fc800000010ff */
[----:B------:R-:W-:Y:S01]  /*21a0*/  PRMT R19, R0, 0x7610, R19 ;  /* 0x0000761000137816 */ /* 0x000fe20000000013 */
[----:B------:R-:W-:Y:S06]  /*21b0*/  BRA `(.L_x_8) ;  /* 0x00000004009c7947 */ /* 0x000fec0003800000 */
.L_x_22:
[----:B------:R-:W2:Y:S01]  /*21c0*/  LDG.E.U8 R3, desc[UR36][R2.64] ;  /* 0x0000002402037981 */ /* 0x000ea2000c1e1100 */
[----:B------:R-:W-:Y:S01]  /*21d0*/  BSSY.RECONVERGENT B0, `(.L_x_23) ;  /* 0x0000018000007945 */ /* 0x000fe20003800200 */
[----:B------:R-:W-:Y:S01]  /*21e0*/  IMAD.MOV.U32 R0, RZ, RZ, RZ ;  /* 0x000000ffff007224 */ /* 0x000fe200078e00ff */
[----:B--2---:R-:W-:-:S13]  /*21f0*/  ISETP.NE.AND P0, PT, R3, RZ, PT ;  /* 0x000000ff0300720c */ /* 0x004fda0003f05270 */
[----:B------:R-:W-:Y:S05]  /*2200*/  @!P0 BRA `(.L_x_24) ;  /* 0x0000000000508947 */ /* 0x000fea0003800000 */
[----:B------:R-:W-:-:S13]  /*2210*/  ISETP.NE.AND P0, PT, R3, 0x80, PT ;  /* 0x000000800300780c */ /* 0x000fda0003f05270 */
[----:B------:R-:W-:Y:S01]  /*2220*/  @!P0 IMAD.MOV.U32 R0, RZ, RZ, 0x7f800001 ;  /* 0x7f800001ff008424 */ /* 0x000fe200078e00ff */
[----:B------:R-:W-:Y:S06]  /*2230*/  @!P0 BRA `(.L_x_24) ;  /* 0x0000000000448947 */ /* 0x000fec0003800000 */
[--C-:B------:R-:W-:Y:S01]  /*2240*/  SHF.R.U32.HI R0, RZ, 0x3, R3.reuse ;  /* 0x00000003ff007819 */ /* 0x100fe20000011603 */
[----:B------:R-:W-:Y:S03]  /*2250*/  BSSY.RECONVERGENT B1, `(.L_x_25) ;  /* 0x000000c000017945 */ /* 0x000fe60003800200 */
[----:B------:R-:W-:Y:S02]  /*2260*/  LOP3.LUT P0, R2, R0, 0xf, RZ, 0xc0, !PT ;  /* 0x0000000f00027812 */ /* 0x000fe4000780c0ff */
[----:B------:R-:W-:-:S04]  /*2270*/  SHF.R.U32.HI R0, RZ, 0x7, R3 ;  /* 0x00000007ff007819 */ /* 0x000fc80000011603 */
[----:B------:R-:W-:Y:S02]  /*2280*/  SHF.L.U32 R7, R0, 0x1f, RZ ;  /* 0x0000001f00077819 */ /* 0x000fe400000006ff */
[----:B------:R-:W-:-:S05]  /*2290*/  LOP3.LUT R0, R3, 0x7, RZ, 0xc0, !PT ;  /* 0x0000000703007812 */ /* 0x000fca00078ec0ff */
[----:B------:R-:W-:Y:S05]  /*22a0*/  @P0 BRA `(.L_x_26) ;  /* 0x0000000000180947 */ /* 0x000fea0003800000 */
[----:B------:R-:W0:Y:S02]  /*22b0*/  FLO.U32 R3, R0 ;  /* 0x0000000000037300 */ /* 0x000e2400000e0000 */
[----:B0-----:R-:W-:-:S04]  /*22c0*/  IADD3 R3, PT, PT, -R3, 0x1f, RZ ;  /* 0x0000001f03037810 */ /* 0x001fc80007ffe1ff */
[----:B------:R-:W-:Y:S01]  /*22d0*/  IADD3 R2, PT, PT, R2, 0x1d, -R3 ;  /* 0x0000001d02027810 */ /* 0x000fe20007ffe803 */
[----:B------:R-:W-:-:S05]  /*22e0*/  VIADD R5, R3, 0xffffffe4 ;  /* 0xffffffe403057836 */ /* 0x000fca0000000000 */
[----:B------:R-:W-:-:S04]  /*22f0*/  SHF.L.U32 R5, R0, R5, RZ ;  /* 0x0000000500057219 */ /* 0x000fc800000006ff */
[----:B------:R-:W-:-:S07]  /*2300*/  LOP3.LUT R0, R5, 0x7, RZ, 0xc0, !PT ;  /* 0x0000000705007812 */ /* 0x000fce00078ec0ff */
.L_x_26:
[----:B------:R-:W-:Y:S05]  /*2310*/  BSYNC.RECONVERGENT B1 ;  /* 0x0000000000017941 */ /* 0x000fea0003800200 */
.L_x_25:
[----:B------:R-:W-:Y:S01]  /*2320*/  IMAD.SHL.U32 R0, R0, 0x100000, RZ ;  /* 0x0010000000007824 */ /* 0x000fe200078e00ff */
[----:B------:R-:W-:-:S04]  /*2330*/  LEA R2, R2, 0x3b800000, 0x17 ;  /* 0x3b80000002027811 */ /* 0x000fc800078eb8ff */
[----:B------:R-:W-:-:S07]  /*2340*/  LOP3.LUT R0, R2, R0, R7, 0xfe, !PT ;  /* 0x0000000002007212 */ /* 0x000fce00078efe07 */
.L_x_24:
[----:B------:R-:W-:Y:S05]  /*2350*/  BSYNC.RECONVERGENT B0 ;  /* 0x0000000000007941 */ /* 0x000fea0003800200 */
.L_x_23:
[----:B------:R-:W-:-:S04]  /*2360*/  F2FP.BF16.F32.PACK_AB R0, RZ, R0 ;  /* 0x00000000ff00723e */ /* 0x000fc800000010ff */
[----:B------:R-:W-:Y:S01]  /*2370*/  PRMT R19, R0, 0x7610, R19 ;  /* 0x0000761000137816 */ /* 0x000fe20000000013 */
[----:B------:R-:W-:Y:S06]  /*2380*/  BRA `(.L_x_8) ;  /* 0x0000000400287947 */ /* 0x000fec0003800000 */
.L_x_21:
        /* <DEDUP_REMOVED lines=11> */
[----:B------:R-:W-:-:S05]  /*2440*/  SHF.R.U32.HI R0, RZ, 0x7, R3 ;  /* 0x00000007ff007819 */ /* 0x000fca0000011603 */
[----:B------:R-:W-:Y:S01]  /*2450*/  IMAD.U32 R7, R0, -0x80000000, RZ ;  /* 0x8000000000077824 */ /* 0x000fe200078e00ff */
[----:B------:R-:W-:-:S05]  /*2460*/  LOP3.LUT R0, R3, 0x3, RZ, 0xc0, !PT ;  /* 0x0000000303007812 */ /* 0x000fca00078ec0ff */
[----:B------:R-:W-:Y:S05]  /*2470*/  @P0 BRA `(.L_x_30) ;  /* 0x0000000000180947 */ /* 0x000fea0003800000 */
[----:B------:R-:W0:Y:S02]  /*2480*/  FLO.U32 R3, R0 ;  /* 0x0000000000037300 */ /* 0x000e2400000e0000 */
[----:B0-----:R-:W-:-:S04]  /*2490*/  IADD3 R3, PT, PT, -R3, 0x1f, RZ ;  /* 0x0000001f03037810 */ /* 0x001fc80007ffe1ff */
[----:B------:R-:W-:Y:S02]  /*24a0*/  IADD3 R5, PT, PT, R3, -0x1d, RZ ;  /* 0xffffffe303057810 */ /* 0x000fe40007ffe0ff */
[----:B------:R-:W-:Y:S02]  /*24b0*/  IADD3 R2, PT, PT, R2, 0x1e, -R3 ;  /* 0x0000001e02027810 */ /* 0x000fe40007ffe803 */
[----:B------:R-:W-:-:S04]  /*24c0*/  SHF.L.U32 R5, R0, R5, RZ ;  /* 0x0000000500057219 */ /* 0x000fc800000006ff */
[----:B------:R-:W-:-:S07]  /*24d0*/  LOP3.LUT R0, R5, 0x3, RZ, 0xc0, !PT ;  /* 0x0000000305007812 */ /* 0x000fce00078ec0ff */
.L_x_30:
[----:B------:R-:W-:Y:S05]  /*24e0*/  BSYNC.RECONVERGENT B1 ;  /* 0x0000000000017941 */ /* 0x000fea0003800200 */
.L_x_29:
[----:B------:R-:W-:Y:S01]  /*24f0*/  IMAD.SHL.U32 R0, R0, 0x200000, RZ ;  /* 0x0020000000007824 */ /* 0x000fe200078e00ff */
[----:B------:R-:W-:-:S04]  /*2500*/  LEA R2, R2, 0x37800000, 0x17 ;  /* 0x3780000002027811 */ /* 0x000fc800078eb8ff */
[----:B------:R-:W-:-:S07]  /*2510*/  LOP3.LUT R0, R2, R0, R7, 0xfe, !PT ;  /* 0x0000000002007212 */ /* 0x000fce00078efe07 */
.L_x_28:
[----:B------:R-:W-:Y:S05]  /*2520*/  BSYNC.RECONVERGENT B0 ;  /* 0x0000000000007941 */ /* 0x000fea0003800200 */
.L_x_27:
[----:B------:R-:W-:-:S04]  /*2530*/  F2FP.BF16.F32.PACK_AB R0, RZ, R0 ;  /* 0x00000000ff00723e */ /* 0x000fc800000010ff */
[----:B------:R-:W-:Y:S01]  /*2540*/  PRMT R19, R0, 0x7610, R19 ;  /* 0x0000761000137816 */ /* 0x000fe20000000013 */
[----:B------:R-:W-:Y:S06]  /*2550*/  BRA `(.L_x_8) ;  /* 0x0000000000b47947 */ /* 0x000fec0003800000 */
.L_x_20:
[----:B------:R-:W-:-:S09]  /*2560*/  UISETP.NE.AND UP0, UPT, UR4, 0x1c, UPT ;  /* 0x0000001c0400788c */ /* 0x000fd2000bf05270 */
[----:B------:R-:W-:Y:S05]  /*2570*/  BRA.U !UP0, `(.L_x_31) ;  /* 0x00000001089c7547 */ /* 0x000fea000b800000 */
[----:B------:R-:W-:-:S09]  /*2580*/  UISETP.NE.AND UP0, UPT, UR4, 0x1d, UPT ;  /* 0x0000001d0400788c */ /* 0x000fd2000bf05270 */
[----:B------:R-:W-:Y:S05]  /*2590*/  BRA.U !UP0, `(.L_x_32) ;  /* 0x0000000108807547 */ /* 0x000fea000b800000 */
[----:B------:R-:W-:-:S09]  /*25a0*/  UISETP.NE.AND UP0, UPT, UR4, 0x2c, UPT ;  /* 0x0000002c0400788c */ /* 0x000fd2000bf05270 */
[----:B------:R-:W-:Y:S05]  /*25b0*/  BRA.U !UP0, `(.L_x_33) ;  /* 0x0000000108487547 */ /* 0x000fea000b800000 */
.L_x_7:
[----:B------:R-:W-:Y:S01]  /*25c0*/  MOV R2, 0x0 ;  /* 0x0000000000027802 */ /* 0x000fe20000000f00 */
[----:B------:R-:W0:Y:S01]  /*25d0*/  LDCU.64 UR4, c[0x4][0x148] ;  /* 0x01002900ff0477ac */ /* 0x000e220008000a00 */
[----:B------:R-:W-:Y:S02]  /*25e0*/  IMAD.MOV.U32 R8, RZ, RZ, 0x4e ;  /* 0x0000004eff087424 */ /* 0x000fe400078e00ff */
[----:B------:R-:W-:Y:S01]  /*25f0*/  IMAD.MOV.U32 R12, RZ, RZ, 0x1 ;  /* 0x00000001ff0c7424 */ /* 0x000fe200078e00ff */
[----:B------:R-:W1:Y:S01]  /*2600*/  LDCU.64 UR6, c[0x4][0x150] ;  /* 0x01002a00ff0677ac */ /* 0x000e620008000a00 */
[----:B------:R-:W2:Y:S01]  /*2610*/  LDC.64 R2, c[0x4][R2] ;  /* 0x0100000002027b82 */ /* 0x000ea20000000a00 */
[----:B------:R-:W-:Y:S01]  /*2620*/  IMAD.MOV.U32 R13, RZ, RZ, RZ ;  /* 0x000000ffff0d7224 */ /* 0x000fe200078e00ff */
[----:B------:R-:W3:Y:S01]  /*2630*/  LDCU.64 UR8, c[0x4][0x58] ;  /* 0x01000b00ff0877ac */ /* 0x000ee20008000a00 */
[----:B0-----:R-:W-:Y:S02]  /*2640*/  IMAD.U32 R4, RZ, RZ, UR4 ;  /* 0x00000004ff047e24 */ /* 0x001fe4000f8e00ff */
[----:B------:R-:W-:-:S02]  /*2650*/  IMAD.U32 R5, RZ, RZ, UR5 ;  /* 0x00000005ff057e24 */ /* 0x000fc4000f8e00ff */
[----:B-1----:R-:W-:Y:S02]  /*2660*/  IMAD.U32 R6, RZ, RZ, UR6 ;  /* 0x00000006ff067e24 */ /* 0x002fe4000f8e00ff */
[----:B------:R-:W-:Y:S01]  /*2670*/  IMAD.U32 R7, RZ, RZ, UR7 ;  /* 0x00000007ff077e24 */ /* 0x000fe2000f8e00ff */
[----:B---3--:R-:W-:Y:S01]  /*2680*/  MOV R10, UR8 ;  /* 0x00000008000a7c02 */ /* 0x008fe20008000f00 */
[----:B------:R-:W-:-:S07]  /*2690*/  IMAD.U32 R11, RZ, RZ, UR9 ;  /* 0x00000009ff0b7e24 */ /* 0x000fce000f8e00ff */
[----:B------:R-:W-:-:S07]  /*26a0*/  LEPC R20, `(.L_x_34) ;  /* 0x000000001014794e */ /* 0x000fce0000000000 */
[----:B--2---:R-:W-:Y:S05]  /*26b0*/  CALL.ABS.NOINC R2 ;  /* 0x0000000002007343 */ /* 0x004fea0003c00000 */
.L_x_34:
[----:B------:R-:W-:Y:S01]  /*26c0*/  PRMT R19, RZ, 0x7610, R19 ;  /* 0x00007610ff137816 */ /* 0x000fe20000000013 */
[----:B------:R-:W-:Y:S06]  /*26d0*/  BRA `(.L_x_8) ;  /* 0x0000000000547947 */ /* 0x000fec0003800000 */
.L_x_33:
[----:B------:R-:W2:Y:S01]  /*26e0*/  LDG.E.U8 R2, desc[UR36][R2.64] ;  /* 0x0000002402027981 */ /* 0x000ea2000c1e1100 */
[----:B------:R-:W-:Y:S01]  /*26f0*/  BSSY.RECONVERGENT B0, `(.L_x_35) ;  /* 0x0000007000007945 */ /* 0x000fe20003800200 */
[----:B------:R-:W-:Y:S01]  /*2700*/  IMAD.MOV.U32 R0, RZ, RZ, 0x400000 ;  /* 0x00400000ff007424 */ /* 0x000fe200078e00ff */
[----:B--2---:R-:W-:-:S13]  /*2710*/  ISETP.NE.AND P0, PT, R2, RZ, PT ;  /* 0x000000ff0200720c */ /* 0x004fda0003f05270 */
[----:B------:R-:W-:Y:S05]  /*2720*/  @!P0 BRA `(.L_x_36) ;  /* 0x00000000000c8947 */ /* 0x000fea0003800000 */
[----:B------:R-:W-:-:S13]  /*2730*/  ISETP.NE.AND P0, PT, R2, 0xff, PT ;  /* 0x000000ff0200780c */ /* 0x000fda0003f05270 */
[----:B------:R-:W-:Y:S01]  /*2740*/  @!P0 MOV R0, 0x7f800001 ;  /* 0x7f80000100008802 */ /* 0x000fe20000000f00 */
[----:B------:R-:W-:-:S07]  /*2750*/  @P0 IMAD.SHL.U32 R0, R2, 0x800000, RZ ;  /* 0x0080000002000824 */ /* 0x000fce00078e00ff */
.L_x_36:
[----:B------:R-:W-:Y:S05]  /*2760*/  BSYNC.RECONVERGENT B0 ;  /* 0x0000000000007941 */ /* 0x000fea0003800200 */
.L_x_35:
[----:B------:R-:W-:-:S04]  /*2770*/  F2FP.BF16.F32.PACK_AB R0, RZ, R0 ;  /* 0x00000000ff00723e */ /* 0x000fc800000010ff */
[----:B------:R-:W-:Y:S01]  /*2780*/  PRMT R19, R0, 0x7610, R19 ;  /* 0x0000761000137816 */ /* 0x000fe20000000013 */
[----:B------:R-:W-:Y:S06]  /*2790*/  BRA `(.L_x_8) ;  /* 0x0000000000247947 */ /* 0x000fec0003800000 */
.L_x_32:
[----:B------:R-:W2:Y:S02]  /*27a0*/  LDG.E.64 R2, desc[UR36][R2.64] ;  /* 0x0000002402027981 */ /* 0x000ea4000c1e1b00 */
[----:B--2---:R-:W0:Y:S02]  /*27b0*/  I2F.U64 R0, R2 ;  /* 0x0000000200007312 */ /* 0x004e240000301000 */
[----:B0-----:R-:W-:-:S04]  /*27c0*/  F2FP.BF16.F32.PACK_AB R0, RZ, R0 ;  /* 0x00000000ff00723e */ /* 0x001fc800000010ff */
[----:B------:R-:W-:Y:S01]  /*27d0*/  PRMT R19, R0, 0x7610, R19 ;  /* 0x0000761000137816 */ /* 0x000fe20000000013 */
[----:B------:R-:W-:Y:S06]  /*27e0*/  BRA `(.L_x_8) ;  /* 0x0000000000107947 */ /* 0x000fec0003800000 */
.L_x_31:
[----:B------:R-:W2:Y:S02]  /*27f0*/  LDG.E R2, desc[UR36][R2.64] ;  /* 0x0000002402027981 */ /* 0x000ea4000c1e1900 */
[----:B--2---:R-:W-:-:S04]  /*2800*/  I2FP.F32.U32 R0, R2 ;  /* 0x0000000200007245 */ /* 0x004fc80000201000 */
[----:B------:R-:W-:-:S04]  /*2810*/  F2FP.BF16.F32.PACK_AB R0, RZ, R0 ;  /* 0x00000000ff00723e */ /* 0x000fc800000010ff */
[----:B------:R-:W-:-:S07]  /*2820*/  PRMT R19, R0, 0x7610, R19 ;  /* 0x0000761000137816 */ /* 0x000fce0000000013 */
.L_x_8:
[----:B------:R-:W0:Y:S01]  /*2830*/  LDCU.64 UR6, c[0x0][0x5f8] ;  /* 0x0000bf00ff0677ac */ /* 0x000e220008000a00 */
[----:B------:R-:W-:-:S04]  /*2840*/  UPRMT UR4, UR42, 0x9910, URZ ;  /* 0x000099102a047896 */ /* 0x000fc800080000ff */
[----:B------:R-:W-:Y:S01]  /*2850*/  UISETP.GT.AND UP0, UPT, UR4, 0x9, UPT ;  /* 0x000000090400788c */ /* 0x000fe2000bf04270 */
[----:B0-----:R-:W-:-:S05]  /*2860*/  IADD3 R2, P0, PT, R18, UR6, RZ ;  /* 0x0000000612027c10 */ /* 0x001fca000ff1e0ff */
[----:B------:R-:W-:-:S03]  /*2870*/  IMAD.X R3, RZ, RZ, UR7, P0 ;  /* 0x00000007ff037e24 */ /* 0x000fc600080e06ff */
        /* <DEDUP_REMOVED lines=11> */
[----:B0-----:R-:W-:Y:S01]  /*2930*/  F2FP.BF16.F32.PACK_AB R0, RZ, R0 ;  /* 0x00000000ff00723e */ /* 0x001fe200000010ff */
[----:B------:R-:W-:Y:S06]  /*2940*/  BRA `(.L_x_42) ;  /* 0x0000000c00b47947 */ /* 0x000fec0003800000 */
.L_x_40:
[----:B------:R-:W2:Y:S02]  /*2950*/  LDG.E.U8 R2, desc[UR36][R2.64] ;  /* 0x0000002402027981 */ /* 0x000ea4000c1e1100 */
[----:B--2---:R-:W-:-:S04]  /*2960*/  I2FP.F32.U32 R0, R2 ;  /* 0x0000000200007245 */ /* 0x004fc80000201000 */
[----:B------:R-:W-:Y:S01]  /*2970*/  F2FP.BF16.F32.PACK_AB R0, RZ, R0 ;  /* 0x00000000ff00723e */ /* 0x000fe200000010ff */
[----:B------:R-:W-:Y:S06]  /*2980*/  BRA `(.L_x_42) ;  /* 0x0000000c00a47947 */ /* 0x000fec0003800000 */
.L_x_39:
        /* <DEDUP_REMOVED lines=8> */
[----:B0-----:R-:W-:Y:S01]  /*2a10*/  F2FP.BF16.F32.PACK_AB R0, RZ, R0 ;  /* 0x00000000ff00723e */ /* 0x001fe200000010ff */
[----:B------:R-:W-:Y:S06]  /*2a20*/  BRA `(.L_x_42) ;  /* 0x0000000c007c7947 */ /* 0x000fec0003800000 */
.L_x_44:
[----:B------:R-:W2:Y:S02]  /*2a30*/  LDG.E R2, desc[UR36][R2.64] ;  /* 0x0000002402027981 */ /* 0x000ea4000c1e1900 */
[----:B--2---:R-:W-:-:S04]  /*2a40*/  I2FP.F32.S32 R0, R2 ;  /* 0x0000000200007245 */ /* 0x004fc80000201400 */
[----:B------:R-:W-:Y:S01]  /*2a50*/  F2FP.BF16.F32.PACK_AB R0, RZ, R0 ;  /* 0x00000000ff00723e */ /* 0x000fe200000010ff */
[----:B------:R-:W-:Y:S06]  /*2a60*/  BRA `(.L_x_42) ;  /* 0x0000000c006c7947 */ /* 0x000fec0003800000 */
.L_x_43:
[----:B------:R-:W2:Y:S02]  /*2a70*/  LDG.E.U16 R2, desc[UR36][R2.64] ;  /* 0x0000002402027981 */ /* 0x000ea4000c1e1500 */
[----:B--2---:R-:W0:Y:S02]  /*2a80*/  I2F.S16 R0, R2 ;  /* 0x0000000200007306 */ /* 0x004e240000101400 */
[----:B0-----:R-:W-:Y:S01]  /*2a90*/  F2FP.BF16.F32.PACK_AB R0, RZ, R0 ;  /* 0x00000000ff00723e */ /* 0x001fe200000010ff */
[----:B------:R-:W-:Y:S06]  /*2aa0*/  BRA `(.L_x_42) ;  /* 0x0000000c005c7947 */ /* 0x000fec0003800000 */
.L_x_38:
        /* <DEDUP_REMOVED lines=9> */
.L_x_46:
[----:B------:R-:W2:Y:S02]  /*2b40*/  LDG.E.U16 R0, desc[UR36][R2.64] ;  /* 0x0000002402007981 */ /* 0x000ea4000c1e1500 */
[----:B--2---:R-:W-:-:S05]  /*2b50*/  HADD2.F32 R0, -RZ, R0.H0_H0 ;  /* 0x20000000ff007230 */ /* 0x004fca0000004100 */
[----:B------:R-:W-:Y:S01]  /*2b60*/  F2FP.BF16.F32.PACK_AB R0, RZ, R0 ;  /* 0x00000000ff00723e */ /* 0x000fe200000010ff */
[----:B------:R-:W-:Y:S06]  /*2b70*/  BRA `(.L_x_42) ;  /* 0x0000000c00287947 */ /* 0x000fec0003800000 */
.L_x_45:
        /* <DEDUP_REMOVED lines=9> */
.L_x_48:
[----:B------:R-:W2:Y:S02]  /*2c10*/  LDG.E.U16 R2, desc[UR36][R2.64] ;  /* 0x0000002402027981 */ /* 0x000ea4000c1e1500 */
[----:B--2---:R-:W-:-:S05]  /*2c20*/  HADD2.F32 R0, -RZ, R2.H0_H0 ;  /* 0x20000002ff007230 */ /* 0x004fca0000004100 */
[----:B------:R-:W-:Y:S01]  /*2c30*/  F2FP.BF16.F32.PACK_AB R0, RZ, R0 ;  /* 0x00000000ff00723e */ /* 0x000fe200000010ff */
[----:B------:R-:W-:Y:S06]  /*2c40*/  BRA `(.L_x_42) ;  /* 0x0000000800f47947 */ /* 0x000fec0003800000 */
.L_x_47:
        /* <DEDUP_REMOVED lines=10> */
[----:B------:R-:W-:Y:S01]  /*2cf0*/  F2FP.BF16.F32.PACK_AB R0, RZ, R0 ;  /* 0x00000000ff00723e */ /* 0x000fe200000010ff */
[----:B------:R-:W-:Y:S06]  /*2d00*/  BRA `(.L_x_42) ;  /* 0x0000000800c47947 */ /* 0x000fec0003800000 */
.L_x_37:
        /* <DEDUP_REMOVED lines=11> */
[----:B------:R-:W-:Y:S01]  /*2dc0*/  F2FP.BF16.F32.PACK_AB R0, RZ, R0 ;  /* 0x00000000ff00723e */ /* 0x000fe200000010ff */
[----:B------:R-:W-:Y:S06]  /*2dd0*/  BRA `(.L_x_42) ;  /* 0x0000000800907947 */ /* 0x000fec0003800000 */
.L_x_51:
        /* <DEDUP_REMOVED lines=12> */
.L_x_50:
        /* <DEDUP_REMOVED lines=13> */
[----:B------:R-:W-:-:S04]  /*2f70*/  VIADDMNMX.U32 R5, R5, R6, 0x4, !PT ;  /* 0x0000000405057446 */ /* 0x000fc80007800006 */
[----:B------:R-:W-:-:S04]  /*2f80*/  IADD3 R5, PT, PT, R5, -0x4, RZ ;  /* 0xfffffffc05057810 */ /* 0x000fc80007ffe0ff */
[C---:B------:R-:W-:Y:S01]  /*2f90*/  SHF.L.U32 R6, R4.reuse, R5, RZ ;  /* 0x0000000504067219 */ /* 0x040fe200000006ff */
[----:B------:R-:W-:Y:S02]  /*2fa0*/  IMAD.SHL.U32 R7, R5, 0x800000, RZ ;  /* 0x0080000005077824 */ /* 0x000fe400078e00ff */
[----:B------:R-:W-:-:S03]  /*2fb0*/  VIADD R5, R4, 0x1000000 ;  /* 0x0100000004057836 */ /* 0x000fc60000000000 */
        /* <DEDUP_REMOVED lines=9> */
.L_x_53:
        /* <DEDUP_REMOVED lines=11> */
[----:B------:R-:W-:Y:S01]  /*3100*/  F2FP.BF16.F32.PACK_AB R0, RZ, R0 ;  /* 0x00000000ff00723e */ /* 0x000fe200000010ff */
[----:B------:R-:W-:Y:S06]  /*3110*/  BRA `(.L_x_42) ;  /* 0x0000000400c07947 */ /* 0x000fec0003800000 */
.L_x_52:
[----:B------:R0:W5:Y:S01]  /*3120*/  LDG.E.U16 R0, desc[UR36][R2.64] ;  /* 0x0000002402007981 */ /* 0x000162000c1e1500 */
[----:B------:R-:W-:Y:S05]  /*3130*/  BRA `(.L_x_42) ;  /* 0x0000000400b87947 */ /* 0x000fea0003800000 */
.L_x_49:
        /* <DEDUP_REMOVED lines=10> */
[----:B------:R-:W-:Y:S01]  /*31e0*/  F2FP.BF16.F32.PACK_AB R0, RZ, R0 ;  /* 0x00000000ff00723e */ /* 0x000fe200000010ff */
[----:B------:R-:W-:Y:S06]  /*31f0*/  BRA `(.L_x_42) ;  /* 0x0000000400887947 */ /* 0x000fec0003800000 */
.L_x_56:
[----:B------:R-:W2:Y:S01]  /*3200*/  LDG.E.U8 R3, desc[UR36][R2.64] ;  /* 0x0000002402037981 */ /* 0x000ea2000c1e1100 */
[----:B------:R-:W-:Y:S01]  /*3210*/  BSSY.RECONVERGENT B0, `(.L_x_57) ;  /* 0x0000018000007945 */ /* 0x000fe20003800200 */
[----:B------:R-:W-:Y:S02]  /*3220*/  MOV R0, RZ ;  /* 0x000000ff00007202 */ /* 0x000fe40000000f00 */
        /* <DEDUP_REMOVED lines=18> */
.L_x_60:
[----:B------:R-:W-:Y:S05]  /*3350*/  BSYNC.RECONVERGENT B1 ;  /* 0x0000000000017941 */ /* 0x000fea0003800200 */
.L_x_59:
[----:B------:R-:W-:Y:S01]  /*3360*/  IMAD.SHL.U32 R0, R0, 0x100000, RZ ;  /* 0x0010000000007824 */ /* 0x000fe200078e00ff */
[----:B------:R-:W-:-:S04]  /*3370*/  LEA R2, R2, 0x3b800000, 0x17 ;  /* 0x3b80000002027811 */ /* 0x000fc800078eb8ff */
[----:B------:R-:W-:-:S07]  /*3380*/  LOP3.LUT R0, R2, R0, R7, 0xfe, !PT ;  /* 0x0000000002007212 */ /* 0x000fce00078efe07 */
.L_x_58:
[----:B------:R-:W-:Y:S05]  /*3390*/  BSYNC.RECONVERGENT B0 ;  /* 0x0000000000007941 */ /* 0x000fea0003800200 */
.L_x_57:
[----:B------:R-:W-:Y:S01]  /*33a0*/  F2FP.BF16.F32.PACK_AB R0, RZ, R0 ;  /* 0x00000000ff00723e */ /* 0x000fe200000010ff */
[----:B------:R-:W-:Y:S06]  /*33b0*/  BRA `(.L_x_42) ;  /* 0x0000000400187947 */ /* 0x000fec0003800000 */
.L_x_55:
[----:B------:R-:W2:Y:S01]  /*33c0*/  LDG.E.U8 R3, desc[UR36][R2.64] ;  /* 0x0000002402037981 */ /* 0x000ea2000c1e1100 */
[----:B------:R-:W-:Y:S01]  /*33d0*/  BSSY.RECONVERGENT B0, `(.L_x_61) ;  /* 0x0000018000007945 */ /* 0x000fe20003800200 */
[----:B------:R-:W-:Y:S01]  /*33e0*/  IMAD.MOV.U32 R0, RZ, RZ, RZ ;  /* 0x000000ffff007224 */ /* 0x000fe200078e00ff */
[----:B--2---:R-:W-:-:S13]  /*33f0*/  ISETP.NE.AND P0, PT, R3, RZ, PT ;  /* 0x000000ff0300720c */ /* 0x004fda0003f05270 */
[----:B------:R-:W-:Y:S05]  /*3400*/  @!P0 BRA `(.L_x_62) ;  /* 0x0000000000508947 */ /* 0x000fea0003800000 */
[----:B------:R-:W-:-:S13]  /*3410*/  ISETP.NE.AND P0, PT, R3, 0x80, PT ;  /* 0x000000800300780c */ /* 0x000fda0003f05270 */
[----:B------:R-:W-:Y:S01]  /*3420*/  @!P0 MOV R0, 0x7f800001 ;  /* 0x7f80000100008802 */ /* 0x000fe20000000f00 */
        /* <DEDUP_REMOVED lines=14> */
.L_x_64:
[----:B------:R-:W-:Y:S05]  /*3510*/  BSYNC.RECONVERGENT B1 ;  /* 0x0000000000017941 */ /* 0x000fea0003800200 */
.L_x_63:
[----:B------:R-:W-:Y:S01]  /*3520*/  IMAD.SHL.U32 R0, R0, 0x200000, RZ ;  /* 0x0020000000007824 */ /* 0x000fe200078e00ff */
[----:B------:R-:W-:-:S04]  /*3530*/  LEA R2, R2, 0x37800000, 0x17 ;  /* 0x3780000002027811 */ /* 0x000fc800078eb8ff */
[----:B------:R-:W-:-:S07]  /*3540*/  LOP3.LUT R0, R2, R0, R7, 0xfe, !PT ;  /* 0x0000000002007212 */ /* 0x000fce00078efe07 */
.L_x_62:
[----:B------:R-:W-:Y:S05]  /*3550*/  BSYNC.RECONVERGENT B0 ;  /* 0x0000000000007941 */ /* 0x000fea0003800200 */
.L_x_61:
[----:B------:R-:W-:Y:S01]  /*3560*/  F2FP.BF16.F32.PACK_AB R0, RZ, R0 ;  /* 0x00000000ff00723e */ /* 0x000fe200000010ff */
[----:B------:R-:W-:Y:S06]  /*3570*/  BRA `(.L_x_42) ;  /* 0x0000000000a87947 */ /* 0x000fec0003800000 */
.L_x_54:
[----:B------:R-:W-:-:S09]  /*3580*/  UISETP.NE.AND UP0, UPT, UR4, 0x1c, UPT ;  /* 0x0000001c0400788c */ /* 0x000fd2000bf05270 */
[----:B------:R-:W-:Y:S05]  /*3590*/  BRA.U !UP0, `(.L_x_65) ;  /* 0x0000000108947547 */ /* 0x000fea000b800000 */
[----:B------:R-:W-:-:S09]  /*35a0*/  UISETP.NE.AND UP0, UPT, UR4, 0x1d, UPT ;  /* 0x0000001d0400788c */ /* 0x000fd2000bf05270 */
[----:B------:R-:W-:Y:S05]  /*35b0*/  BRA.U !UP0, `(.L_x_66) ;  /* 0x00000001087c7547 */ /* 0x000fea000b800000 */
[----:B------:R-:W-:-:S09]  /*35c0*/  UISETP.NE.AND UP0, UPT, UR4, 0x2c, UPT ;  /* 0x0000002c0400788c */ /* 0x000fd2000bf05270 */
[----:B------:R-:W-:Y:S05]  /*35d0*/  BRA.U !UP0, `(.L_x_67) ;  /* 0x0000000108487547 */ /* 0x000fea000b800000 */
.L_x_41:
[----:B------:R-:W-:Y:S01]  /*35e0*/  MOV R2, 0x0 ;  /* 0x0000000000027802 */ /* 0x000fe20000000f00 */
[----:B------:R-:W0:Y:S01]  /*35f0*/  LDCU.64 UR4, c[0x4][0x148] ;  /* 0x01002900ff0477ac */ /* 0x000e220008000a00 */
[----:B------:R-:W-:Y:S02]  /*3600*/  HFMA2 R13, -RZ, RZ, 0, 0 ;  /* 0x00000000ff0d7431 */ /* 0x000fe400000001ff */
[----:B------:R-:W-:Y:S01]  /*3610*/  IMAD.MOV.U32 R8, RZ, RZ, 0x4e ;  /* 0x0000004eff087424 */ /* 0x000fe200078e00ff */
[----:B------:R-:W1:Y:S01]  /*3620*/  LDCU.64 UR6, c[0x4][0x150] ;  /* 0x01002a00ff0677ac */ /* 0x000e620008000a00 */
[----:B------:R-:W2:Y:S01]  /*3630*/  LDC.64 R2, c[0x4][R2] ;  /* 0x0100000002027b82 */ /* 0x000ea20000000a00 */
[----:B------:R-:W-:Y:S01]  /*3640*/  IMAD.MOV.U32 R12, RZ, RZ, 0x1 ;  /* 0x00000001ff0c7424 */ /* 0x000fe200078e00ff */
[----:B------:R-:W3:Y:S01]  /*3650*/  LDCU.64 UR8, c[0x4][0x58] ;  /* 0x01000b00ff0877ac */ /* 0x000ee20008000a00 */
[----:B0-----:R-:W-:Y:S02]  /*3660*/  IMAD.U32 R4, RZ, RZ, UR4 ;  /* 0x00000004ff047e24 */ /* 0x001fe4000f8e00ff */
[----:B------:R-:W-:Y:S01]  /*3670*/  IMAD.U32 R5, RZ, RZ, UR5 ;  /* 0x00000005ff057e24 */ /* 0x000fe2000f8e00ff */
[----:B-1----:R-:W-:Y:S01]  /*3680*/  MOV R6, UR6 ;  /* 0x0000000600067c02 */ /* 0x002fe20008000f00 */
[----:B------:R-:W-:-:S02]  /*3690*/  IMAD.U32 R7, RZ, RZ, UR7 ;  /* 0x00000007ff077e24 */ /* 0x000fc4000f8e00ff */
[----:B---3--:R-:W-:Y:S02]  /*36a0*/  IMAD.U32 R10, RZ, RZ, UR8 ;  /* 0x00000008ff0a7e24 */ /* 0x008fe4000f8e00ff */
[----:B------:R-:W-:-:S07]  /*36b0*/  IMAD.U32 R11, RZ, RZ, UR9 ;  /* 0x00000009ff0b7e24 */ /* 0x000fce000f8e00ff */
[----:B------:R-:W-:-:S07]  /*36c0*/  LEPC R20, `(.L_x_68) ;  /* 0x000000001014794e */ /* 0x000fce0000000000 */
[----:B--2--5:R-:W-:Y:S05]  /*36d0*/  CALL.ABS.NOINC R2 ;  /* 0x0000000002007343 */ /* 0x024fea0003c00000 */
.L_x_68:
[----:B------:R-:W-:Y:S01]  /*36e0*/  PRMT R0, RZ, 0x7610, R0 ;  /* 0x00007610ff007816 */ /* 0x000fe20000000000 */
[----:B------:R-:W-:Y:S06]  /*36f0*/  BRA `(.L_x_42) ;  /* 0x0000000000487947 */ /* 0x000fec0003800000 */
.L_x_67:
[----:B------:R-:W2:Y:S01]  /*3700*/  LDG.E.U8 R2, desc[UR36][R2.64] ;  /* 0x0000002402027981 */ /* 0x000ea2000c1e1100 */
[----:B------:R-:W-:Y:S01]  /*3710*/  BSSY.RECONVERGENT B0, `(.L_x_69) ;  /* 0x0000007000007945 */ /* 0x000fe20003800200 */
[----:B------:R-:W-:Y:S01]  /*3720*/  IMAD.MOV.U32 R0, RZ, RZ, 0x400000 ;  /* 0x00400000ff007424 */ /* 0x000fe200078e00ff */
[----:B--2---:R-:W-:-:S13]  /*3730*/  ISETP.NE.AND P0, PT, R2, RZ, PT ;  /* 0x000000ff0200720c */ /* 0x004fda0003f05270 */
[----:B------:R-:W-:Y:S05]  /*3740*/  @!P0 BRA `(.L_x_70) ;  /* 0x00000000000c8947 */ /* 0x000fea0003800000 */
[----:B------:R-:W-:-:S13]  /*3750*/  ISETP.NE.AND P0, PT, R2, 0xff, PT ;  /* 0x000000ff0200780c */ /* 0x000fda0003f05270 */
[----:B------:R-:W-:Y:S02]  /*3760*/  @!P0 IMAD.MOV.U32 R0, RZ, RZ, 0x7f800001 ;  /* 0x7f800001ff008424 */ /* 0x000fe400078e00ff */
[----:B------:R-:W-:-:S07]  /*3770*/  @P0 IMAD.SHL.U32 R0, R2, 0x800000, RZ ;  /* 0x0080000002000824 */ /* 0x000fce00078e00ff */
.L_x_70:
[----:B------:R-:W-:Y:S05]  /*3780*/  BSYNC.RECONVERGENT B0 ;  /* 0x0000000000007941 */ /* 0x000fea0003800200 */
.L_x_69:
[----:B------:R-:W-:Y:S01]  /*3790*/  F2FP.BF16.F32.PACK_AB R0, RZ, R0 ;  /* 0x00000000ff00723e */ /* 0x000fe200000010ff */
[----:B------:R-:W-:Y:S06]  /*37a0*/  BRA `(.L_x_42) ;  /* 0x00000000001c7947 */ /* 0x000fec0003800000 */
.L_x_66:
[----:B------:R-:W2:Y:S02]  /*37b0*/  LDG.E.64 R2, desc[UR36][R2.64] ;  /* 0x0000002402027981 */ /* 0x000ea4000c1e1b00 */
[----:B--2---:R-:W0:Y:S02]  /*37c0*/  I2F.U64 R0, R2 ;  /* 0x0000000200007312 */ /* 0x004e240000301000 */
[----:B0-----:R-:W-:Y:S01]  /*37d0*/  F2FP.BF16.F32.PACK_AB R0, RZ, R0 ;  /* 0x00000000ff00723e */ /* 0x001fe200000010ff */
[----:B------:R-:W-:Y:S06]  /*37e0*/  BRA `(.L_x_42) ;  /* 0x00000000000c7947 */ /* 0x000fec0003800000 */
.L_x_65:
[----:B------:R-:W2:Y:S02]  /*37f0*/  LDG.E R2, desc[UR36][R2.64] ;  /* 0x0000002402027981 */ /* 0x000ea4000c1e1900 */
[----:B--2---:R-:W-:-:S04]  /*3800*/  I2FP.F32.U32 R0, R2 ;  /* 0x0000000200007245 */ /* 0x004fc80000201000 */
[----:B------:R-:W-:-:S07]  /*3810*/  F2FP.BF16.F32.PACK_AB R0, RZ, R0 ;  /* 0x00000000ff00723e */ /* 0x000fce00000010ff */
.L_x_42:
[----:B-----5:R-:W-:Y:S01]  /*3820*/  IMAD.U32 R0, R0, 0x10000, RZ ;  /* 0x0001000000007824 */ /* 0x020fe200078e00ff */
[----:B------:R-:W0:Y:S01]  /*3830*/  LDCU.64 UR6, c[0x0][0x5e8] ;  /* 0x0000bd00ff0677ac */ /* 0x000e220008000a00 */
[----:B------:R-:W-:Y:S01]  /*3840*/  IMAD.U32 R19, R19, 0x10000, RZ ;  /* 0x0001000013137824 */ /* 0x000fe200078e00ff */
[----:B------:R-:W-:-:S03]  /*3850*/  UPRMT UR4, UR43, 0x9910, URZ ;  /* 0x000099102b047896 */ /* 0x000fc600080000ff */
[----:B------:R-:W1:Y:S01]  /*3860*/  MUFU.RCP R0, R0 ;  /* 0x0000000000007308 */ /* 0x000e620000001000 */
[----:B------:R-:W-:Y:S01]  /*3870*/  UISETP.GT.AND UP0, UPT, UR4, 0x9, UPT ;  /* 0x000000090400788c */ /* 0x000fe2000bf04270 */
[----:B0-----:R-:W-:-:S04]  /*3880*/  IADD3 R2, P0, PT, R16, UR6, RZ ;  /* 0x0000000610027c10 */ /* 0x001fc8000ff1e0ff */
[----:B------:R-:W-:Y:S01]  /*3890*/  IADD3.X R3, PT, PT, RZ, UR7, RZ, P0, !PT ;  /* 0x00000007ff037c10 */ /* 0x000fe200087fe4ff */
[----:B-1----:R-:W-:-:S06]  /*38a0*/  FMUL.FTZ R19, R19, R0 ;  /* 0x0000000013137220 */ /* 0x002fcc0000410000 */
[----:B------:R-:W0:Y:S01]  /*38b0*/  F2F.BF16.F32 R19, R19 ;  /* 0x0000001300137304 */ /* 0x000e220000202000 */
        /* <DEDUP_REMOVED lines=9> */
[----:B0-----:R-:W-:-:S04]  /*3950*/  IMAD.U32 R0, R19, 0x10000, RZ ;  /* 0x0001000013007824 */ /* 0x001fc800078e00ff */
[----:B------:R-:W0:Y:S02]  /*3960*/  F2I.FTZ.TRUNC.NTZ R5, R0 ;  /* 0x0000000000057305 */ /* 0x000e24000021f100 */
[----:B0-----:R0:W-:Y:S01]  /*3970*/  STG.E.U8 desc[UR36][R2.64], R5 ;  /* 0x0000000502007986 */ /* 0x0011e2000c101124 */
[----:B------:R-:W-:Y:S05]  /*3980*/  BRA `(.L_x_76) ;  /* 0x0000000c00807947 */ /* 0x000fea0003800000 */
.L_x_74:
[----:B0-----:R-:W-:-:S06]  /*3990*/  IMAD.U32 R5, R19, 0x10000, RZ ;  /* 0x0001000013057824 */ /* 0x001fcc00078e00ff */
[----:B------:R-:W0:Y:S02]  /*39a0*/  F2I.S64.TRUNC R4, R5 ;  /* 0x0000000500047311 */ /* 0x000e24000020d900 */
[----:B0-----:R1:W-:Y:S01]  /*39b0*/  STG.E.U8 desc[UR36][R2.64], R4 ;  /* 0x0000000402007986 */ /* 0x0013e2000c101124 */
[----:B------:R-:W-:Y:S05]  /*39c0*/  BRA `(.L_x_76) ;  /* 0x0000000c00707947 */ /* 0x000fea0003800000 */
.L_x_73:
[----:B------:R-:W-:-:S09]  /*39d0*/  UISETP.NE.AND UP0, UPT, UR4, 0x2, UPT ;  /* 0x000000020400788c */ /* 0x000fd2000bf05270 */
[----:B------:R-:W-:Y:S05]  /*39e0*/  BRA.U !UP0, `(.L_x_77) ;  /* 0x0000000108307547 */ /* 0x000fea000b800000 */
[----:B------:R-:W-:-:S09]  /*39f0*/  UISETP.NE.AND UP0, UPT, UR4, 0x3, UPT ;  /* 0x000000030400788c */ /* 0x000fd2000bf05270 */
[----:B------:R-:W-:Y:S05]  /*3a00*/  BRA.U !UP0, `(.L_x_78) ;  /* 0x0000000108187547 */ /* 0x000fea000b800000 */
[----:B------:R-:W-:-:S09]  /*3a10*/  UISETP.NE.AND UP0, UPT, UR4, 0x4, UPT ;  /* 0x000000040400788c */ /* 0x000fd2000bf05270 */
[----:B------:R-:W-:Y:S05]  /*3a20*/  BRA.U UP0, `(.L_x_75) ;  /* 0x0000000900b87547 */ /* 0x000fea000b800000 */
[----:B0-----:R-:W-:-:S06]  /*3a30*/  IMAD.U32 R4, R19, 0x10000, RZ ;  /* 0x0001000013047824 */ /* 0x001fcc00078e00ff */
[----:B------:R-:W0:Y:S02]  /*3a40*/  F2I.S64.TRUNC R4, R4 ;  /* 0x0000000400047311 */ /* 0x000e24000020d900 */
[----:B0-----:R4:W-:Y:S01]  /*3a50*/  STG.E.64 desc[UR36][R2.64], R4 ;  /* 0x0000000402007986 */ /* 0x0019e2000c101b24 */
[----:B------:R-:W-:Y:S05]  /*3a60*/  BRA `(.L_x_76) ;  /* 0x0000000c00487947 */ /* 0x000fea0003800000 */
.L_x_78:
[----:B0-----:R-:W-:-:S06]  /*3a70*/  IMAD.U32 R19, R19, 0x10000, RZ ;  /* 0x0001000013137824 */ /* 0x001fcc00078e00ff */
[----:B------:R-:W0:Y:S02]  /*3a80*/  F2I.FTZ.TRUNC.NTZ R19, R19 ;  /* 0x0000001300137305 */ /* 0x000e24000021f100 */
[----:B0-----:R3:W-:Y:S01]  /*3a90*/  STG.E desc[UR36][R2.64], R19 ;  /* 0x0000001302007986 */ /* 0x0017e2000c101924 */
[----:B------:R-:W-:Y:S05]  /*3aa0*/  BRA `(.L_x_76) ;  /* 0x0000000c00387947 */ /* 0x000fea0003800000 */
.L_x_77:
[----:B0-----:R-:W-:-:S06]  /*3ab0*/  IMAD.U32 R19, R19, 0x10000, RZ ;  /* 0x0001000013137824 */ /* 0x001fcc00078e00ff */
[----:B------:R-:W0:Y:S02]  /*3ac0*/  F2I.FTZ.TRUNC.NTZ R19, R19 ;  /* 0x0000001300137305 */ /* 0x000e24000021f100 */
[----:B0-----:R2:W-:Y:S01]  /*3ad0*/  STG.E.U16 desc[UR36][R2.64], R19 ;  /* 0x0000001302007986 */ /* 0x0015e2000c101524 */
[----:B------:R-:W-:Y:S05]  /*3ae0*/  BRA `(.L_x_76) ;  /* 0x0000000c00287947 */ /* 0x000fea0003800000 */
.L_x_72:
[----:B------:R-:W-:-:S09]  /*3af0*/  UISETP.GT.AND UP0, UPT, UR4, 0x6, UPT ;  /* 0x000000060400788c */ /* 0x000fd2000bf04270 */
[----:B------:R-:W-:Y:S05]  /*3b00*/  BRA.U UP0, `(.L_x_79) ;  /* 0x00000001002c7547 */ /* 0x000fea000b800000 */
[----:B------:R-:W-:-:S09]  /*3b10*/  UISETP.NE.AND UP0, UPT, UR4, 0x5, UPT ;  /* 0x000000050400788c */ /* 0x000fd2000bf05270 */
[----:B------:R-:W-:Y:S05]  /*3b20*/  BRA.U !UP0, `(.L_x_80) ;  /* 0x0000000108147547 */ /* 0x000fea000b800000 */
[----:B------:R-:W-:-:S09]  /*3b30*/  UISETP.NE.AND UP0, UPT, UR4, 0x6, UPT ;  /* 0x000000060400788c */ /* 0x000fd2000bf05270 */
[----:B------:R-:W-:Y:S05]  /*3b40*/  BRA.U UP0, `(.L_x_75) ;  /* 0x0000000900707547 */ /* 0x000fea000b800000 */
[----:B0-----:R-:W-:-:S05]  /*3b50*/  SHF.L.U32 R19, R19, 0x10, RZ ;  /* 0x0000001013137819 */ /* 0x001fca00000006ff */
[----:B------:R0:W-:Y:S01]  /*3b60*/  STG.E desc[UR36][R2.64], R19 ;  /* 0x0000001302007986 */ /* 0x0001e2000c101924 */
[----:B------:R-:W-:Y:S05]  /*3b70*/  BRA `(.L_x_76) ;  /* 0x0000000c00047947 */ /* 0x000fea0003800000 */
.L_x_80:
[----:B0-----:R-:W-:-:S05]  /*3b80*/  IMAD.U32 R0, R19, 0x10000, RZ ;  /* 0x0001000013007824 */ /* 0x001fca00078e00ff */
[----:B------:R-:W-:-:S05]  /*3b90*/  F2FP.F16.F32.PACK_AB R0, RZ, R0 ;  /* 0x00000000ff00723e */ /* 0x000fca00000000ff */
[----:B------:R0:W-:Y:S01]  /*3ba0*/  STG.E.U16 desc[UR36][R2.64], R0 ;  /* 0x0000000002007986 */ /* 0x0001e2000c101524 */
[----:B------:R-:W-:Y:S05]  /*3bb0*/  BRA `(.L_x_76) ;  /* 0x0000000800f47947 */ /* 0x000fea0003800000 */
.L_x_79:
[----:B------:R-:W-:-:S09]  /*3bc0*/  UISETP.NE.AND UP0, UPT, UR4, 0x7, UPT ;  /* 0x000000070400788c */ /* 0x000fd2000bf05270 */
[----:B------:R-:W-:Y:S05]  /*3bd0*/  BRA.U !UP0, `(.L_x_81) ;  /* 0x0000000108347547 */ /* 0x000fea000b800000 */
[----:B------:R-:W-:-:S09]  /*3be0*/  UISETP.NE.AND UP0, UPT, UR4, 0x8, UPT ;  /* 0x000000080400788c */ /* 0x000fd2000bf05270 */
[----:B------:R-:W-:Y:S05]  /*3bf0*/  BRA.U !UP0, `(.L_x_82) ;  /* 0x0000000108187547 */ /* 0x000fea000b800000 */
[----:B------:R-:W-:-:S09]  /*3c00*/  UISETP.NE.AND UP0, UPT, UR4, 0x9, UPT ;  /* 0x000000090400788c */ /* 0x000fd2000bf05270 */
[----:B------:R-:W-:Y:S05]  /*3c10*/  BRA.U UP0, `(.L_x_75) ;  /* 0x00000009003c7547 */ /* 0x000fea000b800000 */
[----:B0-----:R-:W-:Y:S02]  /*3c20*/  IMAD.U32 R4, R19, 0x10000, RZ ;  /* 0x0001000013047824 */ /* 0x001fe400078e00ff */
[----:B------:R-:W-:-:S05]  /*3c30*/  IMAD.MOV.U32 R5, RZ, RZ, RZ ;  /* 0x000000ffff057224 */ /* 0x000fca00078e00ff */
[----:B------:R0:W-:Y:S01]  /*3c40*/  STG.E.64 desc[UR36][R2.64], R4 ;  /* 0x0000000402007986 */ /* 0x0001e2000c101b24 */
[----:B------:R-:W-:Y:S05]  /*3c50*/  BRA `(.L_x_76) ;  /* 0x0000000800cc7947 */ /* 0x000fea0003800000 */
.L_x_82:
[----:B0-----:R-:W-:-:S05]  /*3c60*/  IMAD.U32 R19, R19, 0x10000, RZ ;  /* 0x0001000013137824 */ /* 0x001fca00078e00ff */
[----:B------:R-:W-:-:S04]  /*3c70*/  F2FP.F16.F32.PACK_AB R5, RZ, R19 ;  /* 0x00000013ff05723e */ /* 0x000fc800000000ff */
[----:B------:R-:W-:-:S05]  /*3c80*/  PRMT R5, R5, 0x5410, RZ ;  /* 0x0000541005057816 */ /* 0x000fca00000000ff */
[----:B------:R0:W-:Y:S01]  /*3c90*/  STG.E desc[UR36][R2.64], R5 ;  /* 0x0000000502007986 */ /* 0x0001e2000c101924 */
[----:B------:R-:W-:Y:S05]  /*3ca0*/  BRA `(.L_x_76) ;  /* 0x0000000800b87947 */ /* 0x000fea0003800000 */
.L_x_81:
[----:B0-----:R-:W-:-:S04]  /*3cb0*/  IMAD.U32 R4, R19, 0x10000, RZ ;  /* 0x0001000013047824 */ /* 0x001fc800078e00ff */
[----:B------:R-:W-:-:S06]  /*3cc0*/  FMUL.FTZ R4, R4, 1 ;  /* 0x3f80000004047820 */ /* 0x000fcc0000410000 */
[----:B------:R-:W0:Y:S02]  /*3cd0*/  F2F.F64.F32 R4, R4 ;  /* 0x0000000400047310 */ /* 0x000e240000201800 */
[----:B0-----:R0:W-:Y:S01]  /*3ce0*/  STG.E.64 desc[UR36][R2.64], R4 ;  /* 0x0000000402007986 */ /* 0x0011e2000c101b24 */
[----:B------:R-:W-:Y:S05]  /*3cf0*/  BRA `(.L_x_76) ;  /* 0x0000000800a47947 */ /* 0x000fea0003800000 */
.L_x_71:
        /* <DEDUP_REMOVED lines=8> */
[----:B0-----:R-:W-:-:S04]  /*3d80*/  SHF.L.U32 R19, R19, 0x10, RZ ;  /* 0x0000001013137819 */ /* 0x001fc800000006ff */
[----:B------:R-:W-:-:S04]  /*3d90*/  FSETP.NEU.FTZ.AND P0, PT, R19, RZ, PT ;  /* 0x000000ff1300720b */ /* 0x000fc80003f1d000 */
[----:B------:R-:W-:-:S05]  /*3da0*/  SEL R5, RZ, 0x1, !P0 ;  /* 0x00000001ff057807 */ /* 0x000fca0004000000 */
[----:B------:R0:W-:Y:S01]  /*3db0*/  STG.E.U8 desc[UR36][R2.64], R5 ;  /* 0x0000000502007986 */ /* 0x0001e2000c101124 */
[----:B------:R-:W-:Y:S05]  /*3dc0*/  BRA `(.L_x_76) ;  /* 0x0000000800707947 */ /* 0x000fea0003800000 */
.L_x_85:
[----:B0-----:R-:W-:Y:S01]  /*3dd0*/  IMAD.U32 R19, R19, 0x10000, RZ ;  /* 0x0001000013137824 */ /* 0x001fe200078e00ff */
[----:B------:R-:W-:-:S03]  /*3de0*/  CS2R R6, SRZ ;  /* 0x0000000000067805 */ /* 0x000fc6000001ff00 */
[----:B------:R-:W-:-:S06]  /*3df0*/  FMUL.FTZ R4, R19, 1 ;  /* 0x3f80000013047820 */ /* 0x000fcc0000410000 */
[----:B------:R-:W0:Y:S02]  /*3e00*/  F2F.F64.F32 R4, R4 ;  /* 0x0000000400047310 */ /* 0x000e240000201800 */
[----:B0-----:R0:W-:Y:S01]  /*3e10*/  STG.E.128 desc[UR36][R2.64], R4 ;  /* 0x0000000402007986 */ /* 0x0011e2000c101d24 */
[----:B------:R-:W-:Y:S05]  /*3e20*/  BRA `(.L_x_76) ;  /* 0x0000000800587947 */ /* 0x000fea0003800000 */
.L_x_84:
[----:B------:R-:W-:-:S09]  /*3e30*/  UISETP.NE.AND UP0, UPT, UR4, 0xf, UPT ;  /* 0x0000000f0400788c */ /* 0x000fd2000bf05270 */
[----:B------:R-:W-:Y:S05]  /*3e40*/  BRA.U !UP0, `(.L_x_86) ;  /* 0x0000000108a07547 */ /* 0x000fea000b800000 */
[----:B------:R-:W-:-:S09]  /*3e50*/  UISETP.NE.AND UP0, UPT, UR4, 0x17, UPT ;  /* 0x000000170400788c */ /* 0x000fd2000bf05270 */
[----:B------:R-:W-:Y:S05]  /*3e60*/  BRA.U !UP0, `(.L_x_87) ;  /* 0x00000001084c7547 */ /* 0x000fea000b800000 */
[----:B------:R-:W-:-:S09]  /*3e70*/  UISETP.NE.AND UP0, UPT, UR4, 0x18, UPT ;  /* 0x000000180400788c */ /* 0x000fd2000bf05270 */
[----:B------:R-:W-:Y:S05]  /*3e80*/  BRA.U UP0, `(.L_x_75) ;  /* 0x0000000500a07547 */ /* 0x000fea000b800000 */
[----:B0-----:R-:W-:Y:S01]  /*3e90*/  IMAD.U32 R19, R19, 0x10000, RZ ;  /* 0x0001000013137824 */ /* 0x001fe200078e00ff */
[----:B------:R-:W-:Y:S01]  /*3ea0*/  BSSY.RECONVERGENT B0, `(.L_x_88) ;  /* 0x000000c000007945 */ /* 0x000fe20003800200 */
[----:B------:R-:W-:-:S03]  /*3eb0*/  IMAD.MOV.U32 R0, RZ, RZ, 0x7f ;  /* 0x0000007fff007424 */ /* 0x000fc600078e00ff */
[----:B------:R-:W-:Y:S02]  /*3ec0*/  LOP3.LUT R6, R19, 0x7fffffff, RZ, 0xc0, !PT ;  /* 0x7fffffff13067812 */ /* 0x000fe400078ec0ff */
[----:B------:R-:W-:Y:S02]  /*3ed0*/  SHF.R.U32.HI R5, RZ, 0x18, R19 ;  /* 0x00000018ff057819 */ /* 0x000fe40000011613 */
[----:B------:R-:W-:-:S13]  /*3ee0*/  ISETP.GT.U32.AND P0, PT, R6, 0x43efffff, PT ;  /* 0x43efffff0600780c */ /* 0x000fda0003f04070 */
[----:B------:R-:W-:Y:S05]  /*3ef0*/  @P0 BRA `(.L_x_89) ;  /* 0x0000000000180947 */ /* 0x000fea0003800000 */
[----:B------:R-:W-:-:S13]  /*3f00*/  ISETP.GT.U32.AND P0, PT, R6, 0x3c7fffff, PT ;  /* 0x3c7fffff0600780c */ /* 0x000fda0003f04070 */
[----:B------:R-:W-:-:S04]  /*3f10*/  @P0 SHF.R.U32.HI R0, RZ, 0x14, R19 ;  /* 0x00000014ff000819 */ /* 0x000fc80000011613 */
[----:B------:R-:W-:Y:S01]  /*3f20*/  @P0 LOP3.LUT R4, R0, 0x1, RZ, 0xc0, !PT ;  /* 0x0000000100040812 */ /* 0x000fe200078ec0ff */
[----:B------:R-:W-:-:S03]  /*3f30*/  @!P0 FADD.FTZ R0, R6, 16384 ;  /* 0x4680000006008421 */ /* 0x000fc60000010000 */
[----:B------:R-:W-:-:S04]  /*3f40*/  @P0 IADD3 R4, PT, PT, R19, 0x407ffff, R4 ;  /* 0x0407ffff13040810 */ /* 0x000fc80007ffe004 */
[----:B------:R-:W-:-:S07]  /*3f50*/  @P0 SHF.R.U32.HI R0, RZ, 0x14, R4 ;  /* 0x00000014ff000819 */ /* 0x000fce0000011604 */
.L_x_89:
[----:B------:R-:W-:Y:S05]  /*3f60*/  BSYNC.RECONVERGENT B0 ;  /* 0x0000000000007941 */ /* 0x000fea0003800200 */
.L_x_88:
[----:B------:R-:W-:-:S05]  /*3f70*/  LOP3.LUT R5, R0, 0x80, R5, 0xf8, !PT ;  /* 0x0000008000057812 */ /* 0x000fca00078ef805 */
[----:B------:R0:W-:Y:S01]  /*3f80*/  STG.E.U8 desc[UR36][R2.64], R5 ;  /* 0x0000000502007986 */ /* 0x0001e2000c101124 */
[----:B------:R-:W-:Y:S05]  /*3f90*/  BRA `(.L_x_76) ;  /* 0x0000000400fc7947 */ /* 0x000fea0003800000 */
.L_x_87:
[----:B0-----:R-:W-:Y:S01]  /*3fa0*/  IMAD.U32 R19, R19, 0x10000, RZ ;  /* 0x0001000013137824 */ /* 0x001fe200078e00ff */
[----:B------:R-:W-:Y:S04]  /*3fb0*/  BSSY.RECONVERGENT B0, `(.L_x_90) ;  /* 0x000000e000007945 */ /* 0x000fe80003800200 */
[----:B------:R-:W-:Y:S02]  /*3fc0*/  LOP3.LUT R6, R19, 0x7fffffff, RZ, 0xc0, !PT ;  /* 0x7fffffff13067812 */ /* 0x000fe400078ec0ff */
[----:B------:R-:W-:Y:S02]  /*3fd0*/  SHF.R.U32.HI R5, RZ, 0x18, R19 ;  /* 0x00000018ff057819 */ /* 0x000fe40000011613 */
[----:B------:R-:W-:-:S13]  /*3fe0*/  ISETP.GE.U32.AND P1, PT, R6, 0x47800000, PT ;  /* 0x478000000600780c */ /* 0x000fda0003f26070 */
[----:B------:R-:W-:Y:S01]  /*3ff0*/  @P1 IMAD.MOV.U32 R0, RZ, RZ, 0x7f ;  /* 0x0000007fff001424 */ /* 0x000fe200078e00ff */
[----:B------:R-:W-:-:S04]  /*4000*/  @P1 ISETP.GT.U32.AND P0, PT, R6, 0x7f800000, PT ;  /* 0x7f8000000600180c */ /* 0x000fc80003f04070 */
[----:B------:R-:W-:Y:S01]  /*4010*/  @P1 SEL R0, R0, 0x7c, P0 ;  /* 0x0000007c00001807 */ /* 0x000fe20000000000 */
[----:B------:R-:W-:Y:S08]  /*4020*/  @P1 BRA `(.L_x_91) ;  /* 0x0000000000181947 */ /* 0x000ff00003800000 */
[----:B------:R-:W-:-:S13]  /*4030*/  ISETP.GT.U32.AND P0, PT, R6, 0x387fffff, PT ;  /* 0x387fffff0600780c */ /* 0x000fda0003f04070 */
[----:B------:R-:W-:-:S04]  /*4040*/  @P0 SHF.R.U32.HI R0, RZ, 0x15, R19 ;  /* 0x00000015ff000819 */ /* 0x000fc80000011613 */
[----:B------:R-:W-:Y:S01]  /*4050*/  @P0 LOP3.LUT R4, R0, 0x1, RZ, 0xc0, !PT ;  /* 0x0000000100040812 */ /* 0x000fe200078ec0ff */
[----:B------:R-:W-:-:S03]  /*4060*/  @!P0 FADD.FTZ R0, R6, 128 ;  /* 0x4300000006008421 */ /* 0x000fc60000010000 */
[----:B------:R-:W-:-:S04]  /*4070*/  @P0 IADD3 R4, PT, PT, R19, 0x80fffff, R4 ;  /* 0x080fffff13040810 */ /* 0x000fc80007ffe004 */
[----:B------:R-:W-:-:S07]  /*4080*/  @P0 SHF.R.U32.HI R0, RZ, 0x15, R4 ;  /* 0x00000015ff000819 */ /* 0x000fce0000011604 */
.L_x_91:
[----:B------:R-:W-:Y:S05]  /*4090*/  BSYNC.RECONVERGENT B0 ;  /* 0x0000000000007941 */ /* 0x000fea0003800200 */
.L_x_90:
[----:B------:R-:W-:-:S05]  /*40a0*/  LOP3.LUT R5, R0, 0x80, R5, 0xf8, !PT ;  /* 0x0000008000057812 */ /* 0x000fca00078ef805 */
[----:B------:R0:W-:Y:S01]  /*40b0*/  STG.E.U8 desc[UR36][R2.64], R5 ;  /* 0x0000000502007986 */ /* 0x0001e2000c101124 */
[----:B------:R-:W-:Y:S05]  /*40c0*/  BRA `(.L_x_76) ;  /* 0x0000000400b07947 */ /* 0x000fea0003800000 */
.L_x_86:
[----:B0-----:R0:W-:Y:S01]  /*40d0*/  STG.E.U16 desc[UR36][R2.64], R19 ;  /* 0x0000001302007986 */ /* 0x0011e2000c101524 */
[----:B------:R-:W-:Y:S05]  /*40e0*/  BRA `(.L_x_76) ;  /* 0x0000000400a87947 */ /* 0x000fea0003800000 */
.L_x_83:
        /* <DEDUP_REMOVED lines=8> */
[----:B0-----:R-:W-:-:S06]  /*4170*/  SHF.L.U32 R5, R19, 0x10, RZ ;  /* 0x0000001013057819 */ /* 0x001fcc00000006ff */
[----:B------:R-:W0:Y:S02]  /*4180*/  F2I.FTZ.U32.TRUNC.NTZ R5, R5 ;  /* 0x0000000500057305 */ /* 0x000e24000021f000 */
[----:B0-----:R0:W-:Y:S01]  /*4190*/  STG.E.U16 desc[UR36][R2.64], R5 ;  /* 0x0000000502007986 */ /* 0x0011e2000c101524 */
[----:B------:R-:W-:Y:S05]  /*41a0*/  BRA `(.L_x_76) ;  /* 0x0000000400787947 */ /* 0x000fea0003800000 */
.L_x_94:
[----:B0-----:R-:W-:Y:S01]  /*41b0*/  IMAD.U32 R5, R19, 0x10000, RZ ;  /* 0x0001000013057824 */ /* 0x001fe200078e00ff */
[----:B------:R-:W-:Y:S01]  /*41c0*/  BSSY.RECONVERGENT B0, `(.L_x_95) ;  /* 0x0000014000007945 */ /* 0x000fe20003800200 */
[----:B------:R-:W-:-:S03]  /*41d0*/  IMAD.MOV.U32 R0, RZ, RZ, 0x80 ;  /* 0x00000080ff007424 */ /* 0x000fc600078e00ff */
[----:B------:R-:W-:-:S04]  /*41e0*/  LOP3.LUT R4, R5, 0x7fffffff, RZ, 0xc0, !PT ;  /* 0x7fffffff05047812 */ /* 0x000fc800078ec0ff */
[----:B------:R-:W-:-:S13]  /*41f0*/  ISETP.GT.U32.AND P0, PT, R4, 0x437fffff, PT ;  /* 0x437fffff0400780c */ /* 0x000fda0003f04070 */
[----:B------:R-:W-:Y:S05]  /*4200*/  @P0 BRA `(.L_x_96) ;  /* 0x00000000003c0947 */ /* 0x000fea0003800000 */
[----:B------:R-:W-:-:S13]  /*4210*/  ISETP.GT.U32.AND P0, PT, R4, 0x3bffffff, PT ;  /* 0x3bffffff0400780c */ /* 0x000fda0003f04070 */
[----:B------:R-:W-:Y:S05]  /*4220*/  @P0 BRA `(.L_x_97) ;  /* 0x0000000000140947 */ /* 0x000fea0003800000 */
[----:B------:R-:W-:-:S05]  /*4230*/  FADD.FTZ R0, R4, 8192 ;  /* 0x4600000004007421 */ /* 0x000fca0000010000 */
[----:B------:R-:W-:Y:S02]  /*4240*/  LOP3.LUT P0, R4, R0, 0xff, RZ, 0xc0, !PT ;  /* 0x000000ff00047812 */ /* 0x000fe4000780c0ff */
[----:B------:R-:W-:-:S11]  /*4250*/  PRMT R0, RZ, 0x7610, R0 ;  /* 0x00007610ff007816 */ /* 0x000fd60000000000 */
[----:B------:R-:W-:Y:S05]  /*4260*/  @!P0 BRA `(.L_x_96) ;  /* 0x0000000000248947 */ /* 0x000fea0003800000 */
[----:B------:R-:W-:Y:S05]  /*4270*/  BRA `(.L_x_98) ;  /* 0x0000000000147947 */ /* 0x000fea0003800000 */
.L_x_97:
[----:B------:R-:W-:-:S04]  /*4280*/  SHF.R.U32.HI R0, RZ, 0x14, R5 ;  /* 0x00000014ff007819 */ /* 0x000fc80000011605 */
[----:B------:R-:W-:-:S04]  /*4290*/  LOP3.LUT R0, R0, 0x1, RZ, 0xc0, !PT ;  /* 0x0000000100007812 */ /* 0x000fc800078ec0ff */
[----:B------:R-:W-:-:S04]  /*42a0*/  IADD3 R0, PT, PT, R5, 0x487ffff, R0 ;  /* 0x0487ffff05007810 */ /* 0x000fc80007ffe000 */
[----:B------:R-:W-:-:S04]  /*42b0*/  SHF.R.U32.HI R0, RZ, 0x14, R0 ;  /* 0x00000014ff007819 */ /* 0x000fc80000011600 */
[----:B------:R-:W-:-:S07]  /*42c0*/  LOP3.LUT R4, R0, 0xff, RZ, 0xc0, !PT ;  /* 0x000000ff00047812 */ /* 0x000fce00078ec0ff */
.L_x_98:
[----:B------:R-:W-:-:S04]  /*42d0*/  SHF.R.U32.HI R5, RZ, 0x18, R5 ;  /* 0x00000018ff057819 */ /* 0x000fc80000011605 */
[----:B------:R-:W-:-:S04]  /*42e0*/  LOP3.LUT R4, R4, 0x80, R5, 0xf8, !PT ;  /* 0x0000008004047812 */ /* 0x000fc800078ef805 */
[----:B------:R-:W-:-:S07]  /*42f0*/  PRMT R0, R4, 0x7610, R0 ;  /* 0x0000761004007816 */ /* 0x000fce0000000000 */
.L_x_96:
[----:B------:R-:W-:Y:S05]  /*4300*/  BSYNC.RECONVERGENT B0 ;  /* 0x0000000000007941 */ /* 0x000fea0003800200 */
.L_x_95:
[----:B------:R0:W-:Y:S01]  /*4310*/  STG.E.U8 desc[UR36][R2.64], R0 ;  /* 0x0000000002007986 */ /* 0x0001e2000c101124 */
[----:B------:R-:W-:Y:S05]  /*4320*/  BRA `(.L_x_76) ;  /* 0x0000000400187947 */ /* 0x000fea0003800000 */
.L_x_93:
        /* <DEDUP_REMOVED lines=13> */
.L_x_101:
[----:B------:R-:W-:-:S04]  /*4400*/  SHF.R.U32.HI R0, RZ, 0x15, R5 ;  /* 0x00000015ff007819 */ /* 0x000fc80000011605 */
[----:B------:R-:W-:-:S04]  /*4410*/  LOP3.LUT R0, R0, 0x1, RZ, 0xc0, !PT ;  /* 0x0000000100007812 */ /* 0x000fc800078ec0ff */
[----:B------:R-:W-:-:S04]  /*4420*/  IADD3 R0, PT, PT, R5, 0x88fffff, R0 ;  /* 0x088fffff05007810 */ /* 0x000fc80007ffe000 */
[----:B------:R-:W-:-:S04]  /*4430*/  SHF.R.U32.HI R0, RZ, 0x15, R0 ;  /* 0x00000015ff007819 */ /* 0x000fc80000011600 */
[----:B------:R-:W-:-:S07]  /*4440*/  LOP3.LUT R4, R0, 0xff, RZ, 0xc0, !PT ;  /* 0x000000ff00047812 */ /* 0x000fce00078ec0ff */
.L_x_102:
[----:B------:R-:W-:-:S04]  /*4450*/  SHF.R.U32.HI R5, RZ, 0x18, R5 ;  /* 0x00000018ff057819 */ /* 0x000fc80000011605 */
[----:B------:R-:W-:-:S04]  /*4460*/  LOP3.LUT R4, R4, 0x80, R5, 0xf8, !PT ;  /* 0x0000008004047812 */ /* 0x000fc800078ef805 */
[----:B------:R-:W-:-:S07]  /*4470*/  PRMT R0, R4, 0x7610, R0 ;  /* 0x0000761004007816 */ /* 0x000fce0000000000 */
.L_x_100:
[----:B------:R-:W-:Y:S05]  /*4480*/  BSYNC.RECONVERGENT B0 ;  /* 0x0000000000007941 */ /* 0x000fea0003800200 */
.L_x_99:
[----:B------:R0:W-:Y:S01]  /*4490*/  STG.E.U8 desc[UR36][R2.64], R0 ;  /* 0x0000000002007986 */ /* 0x0001e2000c101124 */
[----:B------:R-:W-:Y:S05]  /*44a0*/  BRA `(.L_x_76) ;  /* 0x0000000000b87947 */ /* 0x000fea0003800000 */
.L_x_92:
[----:B------:R-:W-:-:S09]  /*44b0*/  UISETP.NE.AND UP0, UPT, UR4, 0x1c, UPT ;  /* 0x0000001c0400788c */ /* 0x000fd2000bf05270 */
[----:B------:R-:W-:Y:S05]  /*44c0*/  BRA.U !UP0, `(.L_x_103) ;  /* 0x0000000108a47547 */ /* 0x000fea000b800000 */
[----:B------:R-:W-:-:S09]  /*44d0*/  UISETP.NE.AND UP0, UPT, UR4, 0x1d, UPT ;  /* 0x0000001d0400788c */ /* 0x000fd2000bf05270 */
[----:B------:R-:W-:Y:S05]  /*44e0*/  BRA.U !UP0, `(.L_x_104) ;  /* 0x00000001088c7547 */ /* 0x000fea000b800000 */
[----:B------:R-:W-:-:S09]  /*44f0*/  UISETP.NE.AND UP0, UPT, UR4, 0x2c, UPT ;  /* 0x0000002c0400788c */ /* 0x000fd2000bf05270 */
[----:B------:R-:W-:Y:S05]  /*4500*/  BRA.U !UP0, `(.L_x_105) ;  /* 0x0000000108447547 */ /* 0x000fea000b800000 */
.L_x_75:
[----:B------:R-:W-:Y:S01]  /*4510*/  MOV R0, 0x0 ;  /* 0x0000000000007802 */ /* 0x000fe20000000f00 */
[----:B------:R-:W1:Y:S01]  /*4520*/  LDCU.64 UR6, c[0x4][0x148] ;  /* 0x01002900ff0677ac */ /* 0x000e620008000a00 */
[----:B------:R-:W-:Y:S02]  /*4530*/  HFMA2 R12, -RZ, RZ, 0, 5.9604644775390625e-08 ;  /* 0x00000001ff0c7431 */ /* 0x000fe400000001ff */
[----:B------:R-:W-:Y:S01]  /*4540*/  IMAD.MOV.U32 R8, RZ, RZ, 0x65 ;  /* 0x00000065ff087424 */ /* 0x000fe200078e00ff */
[----:B------:R2:W3:Y:S01]  /*4550*/  LDC.64 R2, c[0x4][R0] ;  /* 0x0100000000027b82 */ /* 0x0004e20000000a00 */
[----:B------:R-:W4:Y:S01]  /*4560*/  LDCU.64 UR8, c[0x4][0x150] ;  /* 0x01002a00ff0877ac */ /* 0x000f220008000a00 */
[----:B------:R-:W-:Y:S01]  /*4570*/  IMAD.MOV.U32 R13, RZ, RZ, RZ ;  /* 0x000000ffff0d7224 */ /* 0x000fe200078e00ff */
[----:B------:R-:W5:Y:S01]  /*4580*/  LDCU.64 UR4, c[0x4][0x60] ;  /* 0x01000c00ff0477ac */ /* 0x000f620008000a00 */
[----:B-1----:R-:W-:Y:S01]  /*4590*/  IMAD.U32 R4, RZ, RZ, UR6 ;  /* 0x00000006ff047e24 */ /* 0x002fe2000f8e00ff */
[----:B------:R-:W-:Y:S01]  /*45a0*/  MOV R5, UR7 ;  /* 0x0000000700057c02 */ /* 0x000fe20008000f00 */
[----:B----4-:R-:W-:-:S02]  /*45b0*/  IMAD.U32 R6, RZ, RZ, UR8 ;  /* 0x00000008ff067e24 */ /* 0x010fc4000f8e00ff */
[----:B------:R-:W-:Y:S02]  /*45c0*/  IMAD.U32 R7, RZ, RZ, UR9 ;  /* 0x00000009ff077e24 */ /* 0x000fe4000f8e00ff */
[----:B-----5:R-:W-:Y:S02]  /*45d0*/  IMAD.U32 R10, RZ, RZ, UR4 ;  /* 0x00000004ff0a7e24 */ /* 0x020fe4000f8e00ff */
[----:B--2---:R-:W-:-:S07]  /*45e0*/  IMAD.U32 R11, RZ, RZ, UR5 ;  /* 0x00000005ff0b7e24 */ /* 0x004fce000f8e00ff */
[----:B------:R-:W-:-:S07]  /*45f0*/  LEPC R20, `(.L_x_106) ;  /* 0x000000001014794e */ /* 0x000fce0000000000 */
[----:B0--3--:R-:W-:Y:S05]  /*4600*/  CALL.ABS.NOINC R2 ;  /* 0x0000000002007343 */ /* 0x009fea0003c00000 */
.L_x_106:
[----:B------:R-:W-:Y:S05]  /*4610*/  BRA `(.L_x_76) ;  /* 0x00000000005c7947 */ /* 0x000fea0003800000 */
.L_x_105:
[----:B0-----:R-:W-:Y:S02]  /*4620*/  IMAD.U32 R19, R19, 0x10000, RZ ;  /* 0x0001000013137824 */ /* 0x001fe400078e00ff */
[----:B------:R-:W-:-:S03]  /*4630*/  IMAD.MOV.U32 R5, RZ, RZ, 0xff ;  /* 0x000000ffff057424 */ /* 0x000fc600078e00ff */
[----:B------:R-:W-:-:S04]  /*4640*/  SHF.R.U32.HI R6, RZ, 0x17, R19 ;  /* 0x00000017ff067819 */ /* 0x000fc80000011613 */
[----:B------:R-:W-:-:S04]  /*4650*/  LOP3.LUT R4, R6, 0xff, RZ, 0xc0, !PT ;  /* 0x000000ff06047812 */ /* 0x000fc800078ec0ff */
[----:B------:R-:W-:-:S13]  /*4660*/  ISETP.NE.AND P1, PT, R4, 0xff, PT ;  /* 0x000000ff0400780c */ /* 0x000fda0003f25270 */
[--C-:B------:R-:W-:Y:S02]  /*4670*/  @P1 SHF.R.U32.HI R0, RZ, 0x16, R19.reuse ;  /* 0x00000016ff001819 */ /* 0x100fe40000011613 */
[----:B------:R-:W-:Y:S02]  /*4680*/  @P1 LOP3.LUT P0, RZ, R4, 0x3fffff, R19, 0xf8, !PT ;  /* 0x003fffff04ff1812 */ /* 0x000fe4000780f813 */
[----:B------:R-:W-:-:S04]  /*4690*/  @P1 LOP3.LUT R0, R0, 0x1, RZ, 0xc0, !PT ;  /* 0x0000000100001812 */ /* 0x000fc800078ec0ff */
[----:B------:R-:W-:Y:S01]  /*46a0*/  @P1 ISETP.EQ.U32.AND P2, PT, R0, 0x1, P0 ;  /* 0x000000010000180c */ /* 0x000fe20000742070 */
[----:B------:R-:W-:Y:S01]  /*46b0*/  @P1 VIADD R0, R6, 0x1 ;  /* 0x0000000106001836 */ /* 0x000fe20000000000 */
[----:B------:R-:W-:Y:S02]  /*46c0*/  PLOP3.LUT P0, PT, PT, PT, PT, 0x80, 0x8 ;  /* 0x000000000008781c */ /* 0x000fe40003f0f070 */
[----:B------:R-:W-:-:S13]  /*46d0*/  @P1 PLOP3.LUT P0, PT, P2, PT, PT, 0x80, 0x8 ;  /* 0x000000000008181c */ /* 0x000fda000170f070 */
[----:B------:R-:W-:-:S05]  /*46e0*/  @!P0 IMAD.MOV R0, RZ, RZ, R6 ;  /* 0x000000ffff008224 */ /* 0x000fca00078e0206 */
[----:B------:R-:W-:-:S05]  /*46f0*/  @P1 MOV R5, R0 ;  /* 0x0000000000051202 */ /* 0x000fca0000000f00 */
[----:B------:R0:W-:Y:S01]  /*4700*/  STG.E.U8 desc[UR36][R2.64], R5 ;  /* 0x0000000502007986 */ /* 0x0001e2000c101124 */
[----:B------:R-:W-:Y:S05]  /*4710*/  BRA `(.L_x_76) ;  /* 0x00000000001c7947 */ /* 0x000fea0003800000 */
.L_x_104:
[----:B0-----:R-:W-:-:S06]  /*4720*/  IMAD.U32 R4, R19, 0x10000, RZ ;  /* 0x0001000013047824 */ /* 0x001fcc00078e00ff */
[----:B------:R-:W0:Y:S02]  /*4730*/  F2I.U64.TRUNC R4, R4 ;  /* 0x0000000400047311 */ /* 0x000e24000020d800 */
[----:B0-----:R0:W-:Y:S01]  /*4740*/  STG.E.64 desc[UR36][R2.64], R4 ;  /* 0x0000000402007986 */ /* 0x0011e2000c101b24 */
[----:B------:R-:W-:Y:S05]  /*4750*/  BRA `(.L_x_76) ;  /* 0x00000000000c7947 */ /* 0x000fea0003800000 */
.L_x_103:
[----:B0-----:R-:W-:-:S06]  /*4760*/  IMAD.U32 R19, R19, 0x10000, RZ ;  /* 0x0001000013137824 */ /* 0x001fcc00078e00ff */
[----:B------:R-:W0:Y:S02]  /*4770*/  F2I.FTZ.U32.TRUNC.NTZ R19, R19 ;  /* 0x0000001300137305 */ /* 0x000e24000021f000 */
[----:B0-----:R0:W-:Y:S02]  /*4780*/  STG.E desc[UR36][R2.64], R19 ;  /* 0x0000001302007986 */ /* 0x0011e4000c101924 */
.L_x_76:
[----:B------:R-:W-:-:S07]  /*4790*/  VIADD R17, R17, 0x80 ;  /* 0x0000008011117836 */ /* 0x000fce0000000000 */
.L_x_1:
[----:B------:R-:W-:Y:S05]  /*47a0*/  BSYNC.RECONVERGENT B6 ;  /* 0x0000000000067941 */ /* 0x000fea0003800200 */
.L_x_0:
[----:B------:R-:W5:Y:S01]  /*47b0*/  LDCU UR4, c[0x0][0x380] ;  /* 0x00007000ff0477ac */ /* 0x000f620008000800 */
[----:B------:R-:W-:Y:S01]  /*47c0*/  BSSY.RECONVERGENT B6, `(.L_x_107) ;  /* 0x000046b000067945 */ /* 0x000fe20003800200 */
[----:B-----5:R-:W-:-:S13]  /*47d0*/  ISETP.GE.AND P0, PT, R17, UR4, PT ;  /* 0x0000000411007c0c */ /* 0x020fda000bf06270 */
[----:B------:R-:W-:Y:S05]  /*47e0*/  @P0 BRA `(.L_x_108) ;  /* 0x0000004400a00947 */ /* 0x000fea0003800000 */
[----:B------:R-:W5:Y:S01]  /*47f0*/  LDCU UR4, c[0x0][0x388] ;  /* 0x00007100ff0477ac */ /* 0x000f620008000800 */
[----:B------:R-:W-:Y:S02]  /*4800*/  HFMA2 R16, -RZ, RZ, 0, 0 ;  /* 0x00000000ff107431 */ /* 0x000fe400000001ff */
[----:B------:R-:W-:Y:S02]  /*4810*/  IMAD.MOV.U32 R18, RZ, RZ, RZ ;  /* 0x000000ffff127224 */ /* 0x000fe400078e00ff */
[----:B0-----:R-:W-:Y:S01]  /*4820*/  IMAD.MOV.U32 R0, RZ, RZ, RZ ;  /* 0x000000ffff007224 */ /* 0x001fe200078e00ff */
[----:B-----5:R-:W-:-:S09]  /*4830*/  UISETP.NE.AND UP0, UPT, UR4, URZ, UPT ;  /* 0x000000ff0400728c */ /* 0x020fd2000bf05270 */
[----:B------:R-:W-:Y:S05]  /*4840*/  BRA.U !UP0, `(.L_x_109) ;  /* 0x0000001508707547 */ /* 0x000fea000b800000 */
[----:B------:R-:W1:Y:S01]  /*4850*/  LDCU.64 UR4, c[0x0][0x390] ;  /* 0x00007200ff0477ac */ /* 0x000e620008000a00 */
[----:B------:R-:W-:Y:S01]  /*4860*/  IMAD.MOV.U32 R16, RZ, RZ, RZ ;  /* 0x000000ffff107224 */ /* 0x000fe200078e00ff */
[----:B------:R-:W0:Y:S01]  /*4870*/  LDCU UR6, c[0x0][0x38c] ;  /* 0x00007180ff0677ac */ /* 0x000e220008000800 */
[----:B------:R-:W5:Y:S01]  /*4880*/  LDCU.64 UR8, c[0x0][0x4b8] ;  /* 0x00009700ff0877ac */ /* 0x000f620008000a00 */
[----:B------:R-:W-:Y:S01]  /*4890*/  UISETP.NE.AND UP0, UPT, UR41, URZ, UPT ;  /* 0x000000ff2900728c */ /* 0x000fe2000bf05270 */
[----:B-1234-:R-:W-:Y:S01]  /*48a0*/  IMAD.HI.U32 R2, R17, UR4, R16 ;  /* 0x0000000411027c27 */ /* 0x01efe2000f8e0010 */
[----:B------:R-:W1:Y:S04]  /*48b0*/  LDCU UR4, c[0x0][0x4c0] ;  /* 0x00009800ff0477ac */ /* 0x000e680008000800 */
[----:B------:R-:W-:-:S05]  /*48c0*/  SHF.R.U32.HI R3, RZ, UR5, R2 ;  /* 0x00000005ff037c19 */ /* 0x000fca0008011602 */
[----:B------:R-:W-:-:S04]  /*48d0*/  IMAD.MOV R18, RZ, RZ, -R3 ;  /* 0x000000ffff127224 */ /* 0x000fc800078e0a03 */
[----:B0-----:R-:W-:-:S04]  /*48e0*/  IMAD R18, R18, UR6, R17 ;  /* 0x0000000612127c24 */ /* 0x001fc8000f8e0211 */
[C---:B-----5:R-:W-:Y:S02]  /*48f0*/  IMAD R16, R18.reuse, UR8, RZ ;  /* 0x0000000812107c24 */ /* 0x060fe4000f8e02ff */
[C---:B------:R-:W-:Y:S02]  /*4900*/  IMAD R0, R18.reuse, UR9, RZ ;  /* 0x0000000912007c24 */ /* 0x040fe4000f8e02ff */
[----:B-1----:R-:W-:Y:S01]  /*4910*/  IMAD R18, R18, UR4, RZ ;  /* 0x0000000412127c24 */ /* 0x002fe2000f8e02ff */
        /* <DEDUP_REMOVED lines=22> */
[----:B------:R-:W-:-:S04]  /*4a80*/  SHF.R.U32.HI R3, RZ, UR5, R2 ;  /* 0x00000005ff037c19 */ /* 0x000fc80008011602 */
[----:B------:R-:W-:-:S05]  /*4a90*/  IADD3 R4, PT, PT, -R3, RZ, RZ ;  /* 0x000000ff03047210 */ /* 0x000fca0007ffe1ff */
        /* <DEDUP_REMOVED lines=40> */
[----:B-1----:R-:W-:-:S04]  /*4d20*/  SHF.R.U32.HI R5, RZ, UR4, R4 ;  /* 0x00000004ff057c19 */ /* 0x002fc80008011604 */
[----:B------:R-:W-:-:S05]  /*4d30*/  IADD3 R2, PT, PT, -R5, RZ, RZ ;  /* 0x000000ff05027210 */ /* 0x000fca0007ffe1ff */
        /* <DEDUP_REMOVED lines=269> */
.L_x_109:
[----:B------:R-:W1:Y:S01]  /*5e10*/  LDCU.64 UR6, c[0x0][0x5f0] ;  /* 0x0000be00ff0677ac */ /* 0x000e620008000a00 */
[----:B------:R-:W-:-:S04]  /*5e20*/  UPRMT UR4, UR39, 0x9910, URZ ;  /* 0x0000991027047896 */ /* 0x000fc800080000ff */
[----:B------:R-:W-:Y:S01]  /*5e30*/  UISETP.GT.AND UP0, UPT, UR4, 0x9, UPT ;  /* 0x000000090400788c */ /* 0x000fe2000bf04270 */
[----:B-1234-:R-:W-:-:S05]  /*5e40*/  IADD3 R2, P0, PT, R0, UR6, RZ ;  /* 0x0000000600027c10 */ /* 0x01efca000ff1e0ff */
        /* <DEDUP_REMOVED lines=15> */
.L_x_113:
[----:B------:R-:W2:Y:S02]  /*5f40*/  LDG.E.U8 R2, desc[UR36][R2.64] ;  /* 0x0000002402027981 */ /* 0x000ea4000c1e1100 */
[----:B--2---:R-:W-:-:S04]  /*5f50*/  I2FP.F32.U32 R0, R2 ;  /* 0x0000000200007245 */ /* 0x004fc80000201000 */
[----:B------:R-:W-:-:S04]  /*5f60*/  F2FP.BF16.F32.PACK_AB R0, RZ, R0 ;  /* 0x00000000ff00723e */ /* 0x000fc800000010ff */
[----:B------:R-:W-:Y:S01]  /*5f70*/  PRMT R19, R0, 0x7610, R19 ;  /* 0x0000761000137816 */ /* 0x000fe20000000013 */
[----:B------:R-:W-:Y:S06]  /*5f80*/  BRA `(.L_x_115) ;  /* 0x0000000c00e07947 */ /* 0x000fec0003800000 */
.L_x_112:
        /* <DEDUP_REMOVED lines=11> */
.L_x_117:
[----:B------:R-:W2:Y:S02]  /*6040*/  LDG.E R2, desc[UR36][R2.64] ;  /* 0x0000002402027981 */ /* 0x000ea4000c1e1900 */
[----:B--2---:R-:W-:-:S04]  /*6050*/  I2FP.F32.S32 R0, R2 ;  /* 0x0000000200007245 */ /* 0x004fc80000201400 */
[----:B------:R-:W-:-:S04]  /*6060*/  F2FP.BF16.F32.PACK_AB R0, RZ, R0 ;  /* 0x00000000ff00723e */ /* 0x000fc800000010ff */
[----:B------:R-:W-:Y:S01]  /*6070*/  PRMT R19, R0, 0x7610, R19 ;  /* 0x0000761000137816 */ /* 0x000fe20000000013 */
[----:B------:R-:W-:Y:S06]  /*6080*/  BRA `(.L_x_115) ;  /* 0x0000000c00a07947 */ /* 0x000fec0003800000 */
.L_x_116:
[----:B------:R-:W2:Y:S02]  /*6090*/  LDG.E.U16 R2, desc[UR36][R2.64] ;  /* 0x0000002402027981 */ /* 0x000ea4000c1e1500 */
[----:B--2---:R-:W0:Y:S02]  /*60a0*/  I2F.S16 R0, R2 ;  /* 0x0000000200007306 */ /* 0x004e240000101400 */
[----:B0-----:R-:W-:-:S04]  /*60b0*/  F2FP.BF16.F32.PACK_AB R0, RZ, R0 ;  /* 0x00000000ff00723e */ /* 0x001fc800000010ff */
[----:B------:R-:W-:Y:S01]  /*60c0*/  PRMT R19, R0, 0x7610, R19 ;  /* 0x0000761000137816 */ /* 0x000fe20000000013 */
[----:B------:R-:W-:Y:S06]  /*60d0*/  BRA `(.L_x_115) ;  /* 0x0000000c008c7947 */ /* 0x000fec0003800000 */
.L_x_111:
        /* <DEDUP_REMOVED lines=9> */
.L_x_119:
[----:B------:R-:W2:Y:S02]  /*6170*/  LDG.E.U16 R0, desc[UR36][R2.64] ;  /* 0x0000002402007981 */ /* 0x000ea4000c1e1500 */
[----:B--2---:R-:W-:-:S05]  /*6180*/  HADD2.F32 R0, -RZ, R0.H0_H0 ;  /* 0x20000000ff007230 */ /* 0x004fca0000004100 */
[----:B------:R-:W-:-:S04]  /*6190*/  F2FP.BF16.F32.PACK_AB R0, RZ, R0 ;  /* 0x00000000ff00723e */ /* 0x000fc800000010ff */
[----:B------:R-:W-:Y:S01]  /*61a0*/  PRMT R19, R0, 0x7610, R19 ;  /* 0x0000761000137816 */ /* 0x000fe20000000013 */
[----:B------:R-:W-:Y:S06]  /*61b0*/  BRA `(.L_x_115) ;  /* 0x0000000c00547947 */ /* 0x000fec0003800000 */
.L_x_118:
        /* <DEDUP_REMOVED lines=9> */
.L_x_121:
[----:B------:R-:W2:Y:S02]  /*6250*/  LDG.E.U16 R2, desc[UR36][R2.64] ;  /* 0x0000002402027981 */ /* 0x000ea4000c1e1500 */
[----:B--2---:R-:W-:-:S05]  /*6260*/  HADD2.F32 R0, -RZ, R2.H0_H0 ;  /* 0x20000002ff007230 */ /* 0x004fca0000004100 */
[----:B------:R-:W-:-:S04]  /*6270*/  F2FP.BF16.F32.PACK_AB R0, RZ, R0 ;  /* 0x00000000ff00723e */ /* 0x000fc800000010ff */
[----:B------:R-:W-:Y:S01]  /*6280*/  PRMT R19, R0, 0x7610, R19 ;  /* 0x0000761000137816 */ /* 0x000fe20000000013 */
[----:B------:R-:W-:Y:S06]  /*6290*/  BRA `(.L_x_115) ;  /* 0x0000000c001c7947 */ /* 0x000fec0003800000 */
.L_x_120:
        /* <DEDUP_REMOVED lines=13> */
.L_x_110:
        /* <DEDUP_REMOVED lines=14> */
.L_x_124:
        /* <DEDUP_REMOVED lines=13> */
.L_x_123:
        /* <DEDUP_REMOVED lines=12> */
[----:B0-----:R-:W-:-:S04]  /*65e0*/  IADD3 R5, PT, PT, -R5, RZ, RZ ;  /* 0x000000ff05057210 */ /* 0x001fc80007ffe1ff */
[----:B------:R-:W-:-:S05]  /*65f0*/  VIADDMNMX.U32 R5, R5, R6, 0x4, !PT ;  /* 0x0000000405057446 */ /* 0x000fca0007800006 */
[----:B------:R-:W-:-:S04]  /*6600*/  VIADD R5, R5, 0xfffffffc ;  /* 0xfffffffc05057836 */ /* 0x000fc80000000000 */
[----:B------:R-:W-:Y:S01]  /*6610*/  IMAD.SHL.U32 R7, R5, 0x800000, RZ ;  /* 0x0080000005077824 */ /* 0x000fe200078e00ff */
[C---:B------:R-:W-:Y:S01]  /*6620*/  SHF.L.U32 R6, R4.reuse, R5, RZ ;  /* 0x0000000504067219 */ /* 0x040fe200000006ff */
        /* <DEDUP_REMOVED lines=10> */
.L_x_126:
[----:B------:R-:W2:Y:S02]  /*66d0*/  LDG.E.U8 R2, desc[UR36][R2.64] ;  /* 0x0000002402027981 */ /* 0x000ea4000c1e1100 */
[C---:B--2---:R-:W-:Y:S01]  /*66e0*/  IMAD.SHL.U32 R0, R2.reuse, 0x2000000, RZ ;  /* 0x0200000002007824 */ /* 0x044fe200078e00ff */
[----:B------:R-:W-:-:S04]  /*66f0*/  SHF.L.U32 R5, R2, 0x8, RZ ;  /* 0x0000000802057819 */ /* 0x000fc800000006ff */
[----:B------:R-:W-:-:S13]  /*6700*/  ISETP.GE.U32.AND P0, PT, R0, 0x8000000, PT ;  /* 0x080000000000780c */ /* 0x000fda0003f06070 */
[C---:B------:R-:W-:Y:S02]  /*6710*/  @!P0 LOP3.LUT R4, R5.reuse, 0x7f00, RZ, 0xc0, !PT ;  /* 0x00007f0005048812 */ /* 0x040fe400078ec0ff */
[----:B------:R-:W-:Y:S02]  /*6720*/  @P0 LEA.HI R0, R0, 0x70000000, RZ, 0x1c ;  /* 0x7000000000000811 */ /* 0x000fe400078fe0ff */
[----:B------:R-:W-:Y:S02]  /*6730*/  @!P0 LOP3.LUT R4, R4, 0x3f000000, RZ, 0xfc, !PT ;  /* 0x3f00000004048812 */ /* 0x000fe400078efcff */
[----:B------:R-:W-:Y:S01]  /*6740*/  PRMT R5, R5, 0x9910, RZ ;  /* 0x0000991005057816 */ /* 0x000fe200000000ff */
[----:B------:R-:W-:Y:S02]  /*6750*/  @P0 FMUL.FTZ R0, R0, 1.9259299443872358531e-34 ;  /* 0x0780000000000820 */ /* 0x000fe40000410000 */
[----:B------:R-:W-:-:S05]  /*6760*/  @!P0 FADD.FTZ R0, R4, -0.5 ;  /* 0xbf00000004008421 */ /* 0x000fca0000010000 */
[----:B------:R-:W-:-:S04]  /*6770*/  LOP3.LUT R0, R0, 0x80000000, R5, 0xf8, !PT ;  /* 0x8000000000007812 */ /* 0x000fc800078ef805 */
[----:B------:R-:W-:-:S04]  /*6780*/  F2FP.BF16.F32.PACK_AB R0, RZ, R0 ;  /* 0x00000000ff00723e */ /* 0x000fc800000010ff */
[----:B------:R-:W-:Y:S01]  /*6790*/  PRMT R19, R0, 0x7610, R19 ;  /* 0x0000761000137816 */ /* 0x000fe20000000013 */
[----:B------:R-:W-:Y:S06]  /*67a0*/  BRA `(.L_x_115) ;  /* 0x0000000400d87947 */ /* 0x000fec0003800000 */
.L_x_125:
[----:B------:R0:W5:Y:S01]  /*67b0*/  LDG.E.U16 R19, desc[UR36][R2.64] ;  /* 0x0000002402137981 */ /* 0x000162000c1e1500 */
[----:B------:R-:W-:Y:S05]  /*67c0*/  BRA `(.L_x_115) ;  /* 0x0000000400d07947 */ /* 0x000fea0003800000 */
.L_x_122:
        /* <DEDUP_REMOVED lines=13> */
.L_x_129:
        /* <DEDUP_REMOVED lines=21> */
.L_x_133:
[----:B------:R-:W-:Y:S05]  /*69f0*/  BSYNC.RECONVERGENT B1 ;  /* 0x0000000000017941 */ /* 0x000fea0003800200 */
.L_x_132:
[----:B------:R-:W-:Y:S01]  /*6a00*/  IMAD.SHL.U32 R0, R0, 0x100000, RZ ;  /* 0x0010000000007824 */ /* 0x000fe200078e00ff */
[----:B------:R-:W-:-:S04]  /*6a10*/  LEA R2, R2, 0x3b800000, 0x17 ;  /* 0x3b80000002027811 */ /* 0x000fc800078eb8ff */
[----:B------:R-:W-:-:S07]  /*6a20*/  LOP3.LUT R0, R2, R0, R7, 0xfe, !PT ;  /* 0x0000000002007212 */ /* 0x000fce00078efe07 */
.L_x_131:
[----:B------:R-:W-:Y:S05]  /*6a30*/  BSYNC.RECONVERGENT B0 ;  /* 0x0000000000007941 */ /* 0x000fea0003800200 */
.L_x_130:
[----:B------:R-:W-:-:S04]  /*6a40*/  F2FP.BF16.F32.PACK_AB R0, RZ, R0 ;  /* 0x00000000ff00723e */ /* 0x000fc800000010ff */
[----:B------:R-:W-:Y:S01]  /*6a50*/  PRMT R19, R0, 0x7610, R19 ;  /* 0x0000761000137816 */ /* 0x000fe20000000013 */
[----:B------:R-:W-:Y:S06]  /*6a60*/  BRA `(.L_x_115) ;  /* 0x0000000400287947 */ /* 0x000fec0003800000 */
.L_x_128:
        /* <DEDUP_REMOVED lines=21> */
.L_x_137:
[----:B------:R-:W-:Y:S05]  /*6bc0*/  BSYNC.RECONVERGENT B1 ;  /* 0x0000000000017941 */ /* 0x000fea0003800200 */
.L_x_136:
[----:B------:R-:W-:Y:S01]  /*6bd0*/  IMAD.SHL.U32 R0, R0, 0x200000, RZ ;  /* 0x0020000000007824 */ /* 0x000fe200078e00ff */
[----:B------:R-:W-:-:S04]  /*6be0*/  LEA R2, R2, 0x37800000, 0x17 ;  /* 0x3780000002027811 */ /* 0x000fc800078eb8ff */
[----:B------:R-:W-:-:S07]  /*6bf0*/  LOP3.LUT R0, R2, R0, R7, 0xfe, !PT ;  /* 0x0000000002007212 */ /* 0x000fce00078efe07 */
.L_x_135:
[----:B------:R-:W-:Y:S05]  /*6c00*/  BSYNC.RECONVERGENT B0 ;  /* 0x0000000000007941 */ /* 0x000fea0003800200 */
.L_x_134:
[----:B------:R-:W-:-:S04]  /*6c10*/  F2FP.BF16.F32.PACK_AB R0, RZ, R0 ;  /* 0x00000000ff00723e */ /* 0x000fc800000010ff */
[----:B------:R-:W-:Y:S01]  /*6c20*/  PRMT R19, R0, 0x7610, R19 ;  /* 0x0000761000137816 */ /* 0x000fe20000000013 */
[----:B------:R-:W-:Y:S06]  /*6c30*/  BRA `(.L_x_115) ;  /* 0x0000000000b47947 */ /* 0x000fec0003800000 */
.L_x_127:
[----:B------:R-:W-:-:S09]  /*6c40*/  UISETP.NE.AND UP0, UPT, UR4, 0x1c, UPT ;  /* 0x0000001c0400788c */ /* 0x000fd2000bf05270 */
[----:B------:R-:W-:Y:S05]  /*6c50*/  BRA.U !UP0, `(.L_x_138) ;  /* 0x00000001089c7547 */ /* 0x000fea000b800000 */
[----:B------:R-:W-:-:S09]  /*6c60*/  UISETP.NE.AND UP0, UPT, UR4, 0x1d, UPT ;  /* 0x0000001d0400788c */ /* 0x000fd2000bf05270 */
[----:B------:R-:W-:Y:S05]  /*6c70*/  BRA.U !UP0, `(.L_x_139) ;  /* 0x0000000108807547 */ /* 0x000fea000b800000 */
[----:B------:R-:W-:-:S09]  /*6c80*/  UISETP.NE.AND UP0, UPT, UR4, 0x2c, UPT ;  /* 0x0000002c0400788c */ /* 0x000fd2000bf05270 */
[----:B------:R-:W-:Y:S05]  /*6c90*/  BRA.U UP0, `(.L_x_114) ;  /* 0x0000000100307547 */ /* 0x000fea000b800000 */
        /* <DEDUP_REMOVED lines=8> */
.L_x_141:
[----:B------:R-:W-:Y:S05]  /*6d20*/  BSYNC.RECONVERGENT B0 ;  /* 0x0000000000007941 */ /* 0x000fea0003800200 */
.L_x_140:
[----:B------:R-:W-:-:S04]  /*6d30*/  F2FP.BF16.F32.PACK_AB R0, RZ, R0 ;  /* 0x00000000ff00723e */ /* 0x000fc800000010ff */
[----:B------:R-:W-:Y:S01]  /*6d40*/  PRMT R19, R0, 0x7610, R19 ;  /* 0x0000761000137816 */ /* 0x000fe20000000013 */
[----:B------:R-:W-:Y:S06]  /*6d50*/  BRA `(.L_x_115) ;  /* 0x00000000006c7947 */ /* 0x000fec0003800000 */
.L_x_114:
        /* <DEDUP_REMOVED lines=16> */
.L_x_142:
[----:B------:R-:W-:Y:S01]  /*6e60*/  PRMT R19, RZ, 0x7610, R19 ;  /* 0x00007610ff137816 */ /* 0x000fe20000000013 */
[----:B------:R-:W-:Y:S06]  /*6e70*/  BRA `(.L_x_115) ;  /* 0x0000000000247947 */ /* 0x000fec0003800000 */
.L_x_139:
[----:B------:R-:W2:Y:S02]  /*6e80*/  LDG.E.64 R2, desc[UR36][R2.64] ;  /* 0x0000002402027981 */ /* 0x000ea4000c1e1b00 */
[----:B--2---:R-:W0:Y:S02]  /*6e90*/  I2F.U64 R0, R2 ;  /* 0x0000000200007312 */ /* 0x004e240000301000 */
[----:B0-----:R-:W-:-:S04]  /*6ea0*/  F2FP.BF16.F32.PACK_AB R0, RZ, R0 ;  /* 0x00000000ff00723e */ /* 0x001fc800000010ff */
[----:B------:R-:W-:Y:S01]  /*6eb0*/  PRMT R19, R0, 0x7610, R19 ;  /* 0x0000761000137816 */ /* 0x000fe20000000013 */
[----:B------:R-:W-:Y:S06]  /*6ec0*/  BRA `(.L_x_115) ;  /* 0x0000000000107947 */ /* 0x000fec0003800000 */
.L_x_138:
[----:B------:R-:W2:Y:S02]  /*6ed0*/  LDG.E R2, desc[UR36][R2.64] ;  /* 0x0000002402027981 */ /* 0x000ea4000c1e1900 */
[----:B--2---:R-:W-:-:S04]  /*6ee0*/  I2FP.F32.U32 R0, R2 ;  /* 0x0000000200007245 */ /* 0x004fc80000201000 */
[----:B------:R-:W-:-:S04]  /*6ef0*/  F2FP.BF16.F32.PACK_AB R0, RZ, R0 ;  /* 0x00000000ff00723e */ /* 0x000fc800000010ff */
[----:B------:R-:W-:-:S07]  /*6f00*/  PRMT R19, R0, 0x7610, R19 ;  /* 0x0000761000137816 */ /* 0x000fce0000000013 */
.L_x_115:
        /* <DEDUP_REMOVED lines=18> */
.L_x_146:
[----:B------:R-:W2:Y:S02]  /*7030*/  LDG.E.U8 R2, desc[UR36][R2.64] ;  /* 0x0000002402027981 */ /* 0x000ea4000c1e1100 */
[----:B--2---:R-:W-:-:S04]  /*7040*/  I2FP.F32.U32 R0, R2 ;  /* 0x0000000200007245 */ /* 0x004fc80000201000 */
[----:B------:R-:W-:Y:S01]  /*7050*/  F2FP.BF16.F32.PACK_AB R0, RZ, R0 ;  /* 0x00000000ff00723e */ /* 0x000fe200000010ff */
[----:B------:R-:W-:Y:S06]  /*7060*/  BRA `(.L_x_148) ;  /* 0x0000000c00a47947 */ /* 0x000fec0003800000 */
.L_x_145:
        /* <DEDUP_REMOVED lines=10> */
.L_x_150:
[----:B------:R-:W2:Y:S02]  /*7110*/  LDG.E R2, desc[UR36][R2.64] ;  /* 0x0000002402027981 */ /* 0x000ea4000c1e1900 */
[----:B--2---:R-:W-:-:S04]  /*7120*/  I2FP.F32.S32 R0, R2 ;  /* 0x0000000200007245 */ /* 0x004fc80000201400 */
[----:B------:R-:W-:Y:S01]  /*7130*/  F2FP.BF16.F32.PACK_AB R0, RZ, R0 ;  /* 0x00000000ff00723e */ /* 0x000fe200000010ff */
[----:B------:R-:W-:Y:S06]  /*7140*/  BRA `(.L_x_148) ;  /* 0x0000000c006c7947 */ /* 0x000fec0003800000 */
.L_x_149:
[----:B------:R-:W2:Y:S02]  /*7150*/  LDG.E.U16 R2, desc[UR36][R2.64] ;  /* 0x0000002402027981 */ /* 0x000ea4000c1e1500 */
[----:B--2---:R-:W0:Y:S02]  /*7160*/  I2F.S16 R0, R2 ;  /* 0x0000000200007306 */ /* 0x004e240000101400 */
[----:B0-----:R-:W-:Y:S01]  /*7170*/  F2FP.BF16.F32.PACK_AB R0, RZ, R0 ;  /* 0x00000000ff00723e */ /* 0x001fe200000010ff */
[----:B------:R-:W-:Y:S06]  /*7180*/  BRA `(.L_x_148) ;  /* 0x0000000c005c7947 */ /* 0x000fec0003800000 */
.L_x_144:
        /* <DEDUP_REMOVED lines=9> */
.L_x_152:
[----:B------:R-:W2:Y:S02]  /*7220*/  LDG.E.U16 R0, desc[UR36][R2.64] ;  /* 0x0000002402007981 */ /* 0x000ea4000c1e1500 */
[----:B--2---:R-:W-:-:S05]  /*7230*/  HADD2.F32 R0, -RZ, R0.H0_H0 ;  /* 0x20000000ff007230 */ /* 0x004fca0000004100 */
[----:B------:R-:W-:Y:S01]  /*7240*/  F2FP.BF16.F32.PACK_AB R0, RZ, R0 ;  /* 0x00000000ff00723e */ /* 0x000fe200000010ff */
[----:B------:R-:W-:Y:S06]  /*7250*/  BRA `(.L_x_148) ;  /* 0x0000000c00287947 */ /* 0x000fec0003800000 */
.L_x_151:
        /* <DEDUP_REMOVED lines=9> */
.L_x_154:
[----:B------:R-:W2:Y:S02]  /*72f0*/  LDG.E.U16 R2, desc[UR36][R2.64] ;  /* 0x0000002402027981 */ /* 0x000ea4000c1e1500 */
[----:B--2---:R-:W-:-:S05]  /*7300*/  HADD2.F32 R0, -RZ, R2.H0_H0 ;  /* 0x20000002ff007230 */ /* 0x004fca0000004100 */
[----:B------:R-:W-:Y:S01]  /*7310*/  F2FP.BF16.F32.PACK_AB R0, RZ, R0 ;  /* 0x00000000ff00723e */ /* 0x000fe200000010ff */
[----:B------:R-:W-:Y:S06]  /*7320*/  BRA `(.L_x_148) ;  /* 0x0000000800f47947 */ /* 0x000fec0003800000 */
.L_x_153:
        /* <DEDUP_REMOVED lines=12> */
.L_x_143:
        /* <DEDUP_REMOVED lines=13> */
.L_x_157:
        /* <DEDUP_REMOVED lines=12> */
.L_x_156:
[----:B------:R-:W-:-:S09]  /*7580*/  UISETP.NE.AND UP0, UPT, UR4, 0xf, UPT ;  /* 0x0000000f0400788c */ /* 0x000fd2000bf05270 */
[----:B------:R-:W-:Y:S05]  /*7590*/  BRA.U !UP0, `(.L_x_158) ;  /* 0x0000000108987547 */ /* 0x000fea000b800000 */
[----:B------:R-:W-:-:S09]  /*75a0*/  UISETP.NE.AND UP0, UPT, UR4, 0x17, UPT ;  /* 0x000000170400788c */ /* 0x000fd2000bf05270 */
[----:B------:R-:W-:Y:S05]  /*75b0*/  BRA.U !UP0, `(.L_x_159) ;  /* 0x00000001085c7547 */ /* 0x000fea000b800000 */
[----:B------:R-:W-:-:S09]  /*75c0*/  UISETP.NE.AND UP0, UPT, UR4, 0x18, UPT ;  /* 0x000000180400788c */ /* 0x000fd2000bf05270 */
[----:B------:R-:W-:Y:S05]  /*75d0*/  BRA.U UP0, `(.L_x_147) ;  /* 0x0000000500e47547 */ /* 0x000fea000b800000 */
[----:B------:R-:W2:Y:S01]  /*75e0*/  LDG.E.U8 R0, desc[UR36][R2.64] ;  /* 0x0000002402007981 */ /* 0x000ea2000c1e1100 */
[----:B------:R-:W-:Y:S01]  /*75f0*/  IMAD.MOV.U32 R6, RZ, RZ, 0x1f ;  /* 0x0000001fff067424 */ /* 0x000fe200078e00ff */
[----:B--2---:R-:W-:-:S04]  /*7600*/  SHF.L.U32 R0, R0, 0x18, RZ ;  /* 0x0000001800007819 */ /* 0x004fc800000006ff */
[C---:B------:R-:W-:Y:S02]  /*7610*/  LOP3.LUT R4, R0.reuse, 0x7f000000, RZ, 0xc0, !PT ;  /* 0x7f00000000047812 */ /* 0x040fe400078ec0ff */
[----:B------:R-:W-:Y:S02]  /*7620*/  LOP3.LUT P0, RZ, R0, 0x7f000000, RZ, 0xc0, !PT ;  /* 0x7f00000000ff7812 */ /* 0x000fe4000780c0ff */
[----:B------:R-:W0:Y:S02]  /*7630*/  FLO.U32 R5, R4 ;  /* 0x0000000400057300 */ /* 0x000e2400000e0000 */
[----:B0-----:R-:W-:-:S05]  /*7640*/  IMAD.MOV R5, RZ, RZ, -R5 ;  /* 0x000000ffff057224 */ /* 0x001fca00078e0a05 */
[----:B------:R-:W-:-:S05]  /*7650*/  VIADDMNMX.U32 R5, R5, R6, 0x4, !PT ;  /* 0x0000000405057446 */ /* 0x000fca0007800006 */
[----:B------:R-:W-:-:S04]  /*7660*/  VIADD R5, R5, 0xfffffffc ;  /* 0xfffffffc05057836 */ /* 0x000fc80000000000 */
[----:B------:R-:W-:Y:S01]  /*7670*/  IMAD.SHL.U32 R7, R5, 0x800000, RZ ;  /* 0x0080000005077824 */ /* 0x000fe200078e00ff */
[C---:B------:R-:W-:Y:S01]  /*7680*/  SHF.L.U32 R6, R4.reuse, R5, RZ ;  /* 0x0000000504067219 */ /* 0x040fe200000006ff */
[----:B------:R-:W-:-:S03]  /*7690*/  VIADD R5, R4, 0x1000000 ;  /* 0x0100000004057836 */ /* 0x000fc60000000000 */
[----:B------:R-:W-:Y:S02]  /*76a0*/  LEA.HI R6, R6, -R7, RZ, 0x1c ;  /* 0x8000000706067211 */ /* 0x000fe400078fe0ff */
[----:B------:R-:W-:Y:S02]  /*76b0*/  SHF.R.S32.HI R5, RZ, 0x8, R5 ;  /* 0x00000008ff057819 */ /* 0x000fe40000011405 */
[----:B------:R-:W-:-:S04]  /*76c0*/  IADD3 R6, PT, PT, R6, 0x3c000000, RZ ;  /* 0x3c00000006067810 */ /* 0x000fc80007ffe0ff */
[----:B------:R-:W-:-:S04]  /*76d0*/  LOP3.LUT R5, R6, 0x7f800000, R5, 0xf8, !PT ;  /* 0x7f80000006057812 */ /* 0x000fc800078ef805 */
[----:B------:R-:W-:-:S04]  /*76e0*/  SEL R5, R5, RZ, P0 ;  /* 0x000000ff05057207 */ /* 0x000fc80000000000 */
[----:B------:R-:W-:-:S04]  /*76f0*/  LOP3.LUT R5, R5, 0x80000000, R0, 0xf8, !PT ;  /* 0x8000000005057812 */ /* 0x000fc800078ef800 */
[----:B------:R-:W-:-:S04]  /*7700*/  F2FP.BF16.F32.PACK_AB R5, RZ, R5 ;  /* 0x00000005ff05723e */ /* 0x000fc800000010ff */
[----:B------:R-:W-:Y:S01]  /*7710*/  PRMT R0, R5, 0x7610, R0 ;  /* 0x0000761005007816 */ /* 0x000fe20000000000 */
[----:B------:R-:W-:Y:S06]  /*7720*/  BRA `(.L_x_148) ;  /* 0x0000000400f47947 */ /* 0x000fec0003800000 */
.L_x_159:
[----:B------:R-:W2:Y:S02]  /*7730*/  LDG.E.U8 R2, desc[UR36][R2.64] ;  /* 0x0000002402027981 */ /* 0x000ea4000c1e1100 */
[C---:B--2---:R-:W-:Y:S02]  /*7740*/  IMAD.SHL.U32 R0, R2.reuse, 0x2000000, RZ ;  /* 0x0200000002007824 */ /* 0x044fe400078e00ff */
[----:B------:R-:W-:-:S03]  /*7750*/  IMAD.SHL.U32 R5, R2, 0x100, RZ ;  /* 0x0000010002057824 */ /* 0x000fc600078e00ff */
        /* <DEDUP_REMOVED lines=8> */
[----:B------:R-:W-:Y:S01]  /*77e0*/  F2FP.BF16.F32.PACK_AB R0, RZ, R0 ;  /* 0x00000000ff00723e */ /* 0x000fe200000010ff */
[----:B------:R-:W-:Y:S06]  /*77f0*/  BRA `(.L_x_148) ;  /* 0x0000000400c07947 */ /* 0x000fec0003800000 */
.L_x_158:
[----:B------:R0:W5:Y:S01]  /*7800*/  LDG.E.U16 R0, desc[UR36][R2.64] ;  /* 0x0000002402007981 */ /* 0x000162000c1e1500 */
[----:B------:R-:W-:Y:S05]  /*7810*/  BRA `(.L_x_148) ;  /* 0x0000000400b87947 */ /* 0x000fea0003800000 */
.L_x_155:
        /* <DEDUP_REMOVED lines=12> */
.L_x_162:
        /* <DEDUP_REMOVED lines=21> */
.L_x_166:
[----:B------:R-:W-:Y:S05]  /*7a30*/  BSYNC.RECONVERGENT B1 ;  /* 0x0000000000017941 */ /* 0x000fea0003800200 */
.L_x_165:
[----:B------:R-:W-:Y:S01]  /*7a40*/  IMAD.SHL.U32 R0, R0, 0x100000, RZ ;  /* 0x0010000000007824 */ /* 0x000fe200078e00ff */
[----:B------:R-:W-:-:S04]  /*7a50*/  LEA R2, R2, 0x3b800000, 0x17 ;  /* 0x3b80000002027811 */ /* 0x000fc800078eb8ff */
[----:B------:R-:W-:-:S07]  /*7a60*/  LOP3.LUT R0, R2, R0, R7, 0xfe, !PT ;  /* 0x0000000002007212 */ /* 0x000fce00078efe07 */
.L_x_164:
[----:B------:R-:W-:Y:S05]  /*7a70*/  BSYNC.RECONVERGENT B0 ;  /* 0x0000000000007941 */ /* 0x000fea0003800200 */
.L_x_163:
[----:B------:R-:W-:Y:S01]  /*7a80*/  F2FP.BF16.F32.PACK_AB R0, RZ, R0 ;  /* 0x00000000ff00723e */ /* 0x000fe200000010ff */
[----:B------:R-:W-:Y:S06]  /*7a90*/  BRA `(.L_x_148) ;  /* 0x0000000400187947 */ /* 0x000fec0003800000 */
.L_x_161:
        /* <DEDUP_REMOVED lines=21> */
.L_x_170:
[----:B------:R-:W-:Y:S05]  /*7bf0*/  BSYNC.RECONVERGENT B1 ;  /* 0x0000000000017941 */ /* 0x000fea0003800200 */
.L_x_169:
[----:B------:R-:W-:Y:S02]  /*7c00*/  SHF.L.U32 R0, R0, 0x15, RZ ;  /* 0x0000001500007819 */ /* 0x000fe400000006ff */
[----:B------:R-:W-:-:S04]  /*7c10*/  LEA R2, R2, 0x37800000, 0x17 ;  /* 0x3780000002027811 */ /* 0x000fc800078eb8ff */
[----:B------:R-:W-:-:S07]  /*7c20*/  LOP3.LUT R0, R2, R0, R7, 0xfe, !PT ;  /* 0x0000000002007212 */ /* 0x000fce00078efe07 */
.L_x_168:
[----:B------:R-:W-:Y:S05]  /*7c30*/  BSYNC.RECONVERGENT B0 ;  /* 0x0000000000007941 */ /* 0x000fea0003800200 */
.L_x_167:
[----:B------:R-:W-:Y:S01]  /*7c40*/  F2FP.BF16.F32.PACK_AB R0, RZ, R0 ;  /* 0x00000000ff00723e */ /* 0x000fe200000010ff */
[----:B------:R-:W-:Y:S06]  /*7c50*/  BRA `(.L_x_148) ;  /* 0x0000000000a87947 */ /* 0x000fec0003800000 */
.L_x_160:
        /* <DEDUP_REMOVED lines=14> */
.L_x_174:
[----:B------:R-:W-:Y:S05]  /*7d40*/  BSYNC.RECONVERGENT B0 ;  /* 0x0000000000007941 */ /* 0x000fea0003800200 */
.L_x_173:
[----:B------:R-:W-:Y:S01]  /*7d50*/  F2FP.BF16.F32.PACK_AB R0, RZ, R0 ;  /* 0x00000000ff00723e */ /* 0x000fe200000010ff */
[----:B------:R-:W-:Y:S06]  /*7d60*/  BRA `(.L_x_148) ;  /* 0x0000000000647947 */ /* 0x000fec0003800000 */
.L_x_147:
        /* <DEDUP_REMOVED lines=16> */
.L_x_175:
[----:B------:R-:W-:Y:S01]  /*7e70*/  PRMT R0, RZ, 0x7610, R0 ;  /* 0x00007610ff007816 */ /* 0x000fe20000000000 */
[----:B------:R-:W-:Y:S06]  /*7e80*/  BRA `(.L_x_148) ;  /* 0x00000000001c7947 */ /* 0x000fec0003800000 */
.L_x_172:
[----:B------:R-:W2:Y:S02]  /*7e90*/  LDG.E.64 R2, desc[UR36][R2.64] ;  /* 0x0000002402027981 */ /* 0x000ea4000c1e1b00 */
[----:B--2---:R-:W0:Y:S02]  /*7ea0*/  I2F.U64 R0, R2 ;  /* 0x0000000200007312 */ /* 0x004e240000301000 */
[----:B0-----:R-:W-:Y:S01]  /*7eb0*/  F2FP.BF16.F32.PACK_AB R0, RZ, R0 ;  /* 0x00000000ff00723e */ /* 0x001fe200000010ff */
[----:B------:R-:W-:Y:S06]  /*7ec0*/  BRA `(.L_x_148) ;  /* 0x00000000000c7947 */ /* 0x000fec0003800000 */
.L_x_171:
[----:B------:R-:W2:Y:S02]  /*7ed0*/  LDG.E R2, desc[UR36][R2.64] ;  /* 0x0000002402027981 */ /* 0x000ea4000c1e1900 */
[----:B--2---:R-:W-:-:S04]  /*7ee0*/  I2FP.F32.U32 R0, R2 ;  /* 0x0000000200007245 */ /* 0x004fc80000201000 */
[----:B------:R-:W-:-:S07]  /*7ef0*/  F2FP.BF16.F32.PACK_AB R0, RZ, R0 ;  /* 0x00000000ff00723e */ /* 0x000fce00000010ff */
.L_x_148:
[----:B-----5:R-:W-:Y:S01]  /*7f00*/  IMAD.U32 R0, R0, 0x10000, RZ ;  /* 0x0001000000007824 */ /* 0x020fe200078e00ff */
[----:B------:R-:W0:Y:S01]  /*7f10*/  LDCU.64 UR6, c[0x0][0x5e8] ;  /* 0x0000bd00ff0677ac */ /* 0x000e220008000a00 */
[----:B------:R-:W-:Y:S01]  /*7f20*/  IMAD.U32 R19, R19, 0x10000, RZ ;  /* 0x0001000013137824 */ /* 0x000fe200078e00ff */
[----:B------:R-:W-:-:S03]  /*7f30*/  UPRMT UR4, UR43, 0x9910, URZ ;  /* 0x000099102b047896 */ /* 0x000fc600080000ff */
[----:B------:R-:W1:Y:S01]  /*7f40*/  MUFU.RCP R0, R0 ;  /* 0x0000000000007308 */ /* 0x000e620000001000 */
[----:B------:R-:W-:Y:S01]  /*7f50*/  UISETP.GT.AND UP0, UPT, UR4, 0x9, UPT ;  /* 0x000000090400788c */ /* 0x000fe2000bf04270 */
[----:B0-----:R-:W-:Y:S01]  /*7f60*/  IADD3 R2, P0, PT, R16, UR6, RZ ;  /* 0x0000000610027c10 */ /* 0x001fe2000ff1e0ff */
[----:B-1----:R-:W-:-:S04]  /*7f70*/  FMUL.FTZ R19, R19, R0 ;  /* 0x0000000013137220 */ /* 0x002fc80000410000 */
[----:B------:R-:W-:Y:S02]  /*7f80*/  IMAD.X R3, RZ, RZ, UR7, P0 ;  /* 0x00000007ff037e24 */ /* 0x000fe400080e06ff */
        /* <DEDUP_REMOVED lines=14> */
.L_x_179:
[----:B0-----:R-:W-:-:S06]  /*8070*/  IMAD.U32 R5, R19, 0x10000, RZ ;  /* 0x0001000013057824 */ /* 0x001fcc00078e00ff */
[----:B------:R-:W0:Y:S02]  /*8080*/  F2I.S64.TRUNC R4, R5 ;  /* 0x0000000500047311 */ /* 0x000e24000020d900 */
[----:B0-----:R0:W-:Y:S01]  /*8090*/  STG.E.U8 desc[UR36][R2.64], R4 ;  /* 0x0000000402007986 */ /* 0x0011e2000c101124 */
[----:B------:R-:W-:Y:S05]  /*80a0*/  BRA `(.L_x_181) ;  /* 0x0000000c006c7947 */ /* 0x000fea0003800000 */
.L_x_178:
[----:B------:R-:W-:-:S09]  /*80b0*/  UISETP.NE.AND UP0, UPT, UR4, 0x2, UPT ;  /* 0x000000020400788c */ /* 0x000fd2000bf05270 */
[----:B------:R-:W-:Y:S05]  /*80c0*/  BRA.U !UP0, `(.L_x_182) ;  /* 0x0000000108307547 */ /* 0x000fea000b800000 */
[----:B------:R-:W-:-:S09]  /*80d0*/  UISETP.NE.AND UP0, UPT, UR4, 0x3, UPT ;  /* 0x000000030400788c */ /* 0x000fd2000bf05270 */
[----:B------:R-:W-:Y:S05]  /*80e0*/  BRA.U !UP0, `(.L_x_183) ;  /* 0x0000000108187547 */ /* 0x000fea000b800000 */
[----:B------:R-:W-:-:S09]  /*80f0*/  UISETP.NE.AND UP0, UPT, UR4, 0x4, UPT ;  /* 0x000000040400788c */ /* 0x000fd2000bf05270 */
[----:B------:R-:W-:Y:S05]  /*8100*/  BRA.U UP0, `(.L_x_180) ;  /* 0x0000000900787547 */ /* 0x000fea000b800000 */
[----:B0-----:R-:W-:-:S06]  /*8110*/  SHF.L.U32 R4, R19, 0x10, RZ ;  /* 0x0000001013047819 */ /* 0x001fcc00000006ff */
[----:B------:R-:W0:Y:S02]  /*8120*/  F2I.S64.TRUNC R4, R4 ;  /* 0x0000000400047311 */ /* 0x000e24000020d900 */
[----:B0-----:R0:W-:Y:S01]  /*8130*/  STG.E.64 desc[UR36][R2.64], R4 ;  /* 0x0000000402007986 */ /* 0x0011e2000c101b24 */
[----:B------:R-:W-:Y:S05]  /*8140*/  BRA `(.L_x_181) ;  /* 0x0000000c00447947 */ /* 0x000fea0003800000 */
.L_x_183:
[----:B0-----:R-:W-:-:S06]  /*8150*/  IMAD.U32 R19, R19, 0x10000, RZ ;  /* 0x0001000013137824 */ /* 0x001fcc00078e00ff */
[----:B------:R-:W0:Y:S02]  /*8160*/  F2I.FTZ.TRUNC.NTZ R19, R19 ;  /* 0x0000001300137305 */ /* 0x000e24000021f100 */
[----:B0-----:R0:W-:Y:S01]  /*8170*/  STG.E desc[UR36][R2.64], R19 ;  /* 0x0000001302007986 */ /* 0x0011e2000c101924 */
[----:B------:R-:W-:Y:S05]  /*8180*/  BRA `(.L_x_181) ;  /* 0x0000000c00347947 */ /* 0x000fea0003800000 */
.L_x_182:
[----:B0-----:R-:W-:-:S06]  /*8190*/  IMAD.U32 R19, R19, 0x10000, RZ ;  /* 0x0001000013137824 */ /* 0x001fcc00078e00ff */
[----:B------:R-:W0:Y:S02]  /*81a0*/  F2I.FTZ.TRUNC.NTZ R19, R19 ;  /* 0x0000001300137305 */ /* 0x000e24000021f100 */
[----:B0-----:R0:W-:Y:S01]  /*81b0*/  STG.E.U16 desc[UR36][R2.64], R19 ;  /* 0x0000001302007986 */ /* 0x0011e2000c101524 */
[----:B------:R-:W-:Y:S05]  /*81c0*/  BRA `(.L_x_181) ;  /* 0x0000000c00247947 */ /* 0x000fea0003800000 */
.L_x_177:
[----:B------:R-:W-:-:S09]  /*81d0*/  UISETP.GT.AND UP0, UPT, UR4, 0x6, UPT ;  /* 0x000000060400788c */ /* 0x000fd2000bf04270 */
[----:B------:R-:W-:Y:S05]  /*81e0*/  BRA.U UP0, `(.L_x_184) ;  /* 0x00000001002c7547 */ /* 0x000fea000b800000 */
[----:B------:R-:W-:-:S09]  /*81f0*/  UISETP.NE.AND UP0, UPT, UR4, 0x5, UPT ;  /* 0x000000050400788c */ /* 0x000fd2000bf05270 */
[----:B------:R-:W-:Y:S05]  /*8200*/  BRA.U !UP0, `(.L_x_185) ;  /* 0x0000000108147547 */ /* 0x000fea000b800000 */
[----:B------:R-:W-:-:S09]  /*8210*/  UISETP.NE.AND UP0, UPT, UR4, 0x6, UPT ;  /* 0x000000060400788c */ /* 0x000fd2000bf05270 */
[----:B------:R-:W-:Y:S05]  /*8220*/  BRA.U UP0, `(.L_x_180) ;  /* 0x0000000900307547 */ /* 0x000fea000b800000 */
[----:B0-----:R-:W-:-:S05]  /*8230*/  IMAD.U32 R19, R19, 0x10000, RZ ;  /* 0x0001000013137824 */ /* 0x001fca00078e00ff */
[----:B------:R0:W-:Y:S01]  /*8240*/  STG.E desc[UR36][R2.64], R19 ;  /* 0x0000001302007986 */ /* 0x0001e2000c101924 */
[----:B------:R-:W-:Y:S05]  /*8250*/  BRA `(.L_x_181) ;  /* 0x0000000c00007947 */ /* 0x000fea0003800000 */
.L_x_185:
[----:B0-----:R-:W-:-:S05]  /*8260*/  IMAD.U32 R0, R19, 0x10000, RZ ;  /* 0x0001000013007824 */ /* 0x001fca00078e00ff */
[----:B------:R-:W-:-:S05]  /*8270*/  F2FP.F16.F32.PACK_AB R0, RZ, R0 ;  /* 0x00000000ff00723e */ /* 0x000fca00000000ff */
[----:B------:R0:W-:Y:S01]  /*8280*/  STG.E.U16 desc[UR36][R2.64], R0 ;  /* 0x0000000002007986 */ /* 0x0001e2000c101524 */
[----:B------:R-:W-:Y:S05]  /*8290*/  BRA `(.L_x_181) ;  /* 0x0000000800f07947 */ /* 0x000fea0003800000 */
.L_x_184:
[----:B------:R-:W-:-:S09]  /*82a0*/  UISETP.NE.AND UP0, UPT, UR4, 0x7, UPT ;  /* 0x000000070400788c */ /* 0x000fd2000bf05270 */
[----:B------:R-:W-:Y:S05]  /*82b0*/  BRA.U !UP0, `(.L_x_186) ;  /* 0x0000000108347547 */ /* 0x000fea000b800000 */
[----:B------:R-:W-:-:S09]  /*82c0*/  UISETP.NE.AND UP0, UPT, UR4, 0x8, UPT ;  /* 0x000000080400788c */ /* 0x000fd2000bf05270 */
[----:B------:R-:W-:Y:S05]  /*82d0*/  BRA.U !UP0, `(.L_x_187) ;  /* 0x0000000108187547 */ /* 0x000fea000b800000 */
[----:B------:R-:W-:-:S09]  /*82e0*/  UISETP.NE.AND UP0, UPT, UR4, 0x9, UPT ;  /* 0x000000090400788c */ /* 0x000fd2000bf05270 */
[----:B------:R-:W-:Y:S05]  /*82f0*/  BRA.U UP0, `(.L_x_180) ;  /* 0x0000000500fc7547 */ /* 0x000fea000b800000 */
[----:B0-----:R-:W-:Y:S01]  /*8300*/  IMAD.U32 R4, R19, 0x10000, RZ ;  /* 0x0001000013047824 */ /* 0x001fe200078e00ff */
[----:B------:R-:W-:-:S05]  /*8310*/  MOV R5, RZ ;  /* 0x000000ff00057202 */ /* 0x000fca0000000f00 */
[----:B------:R0:W-:Y:S01]  /*8320*/  STG.E.64 desc[UR36][R2.64], R4 ;  /* 0x0000000402007986 */ /* 0x0001e2000c101b24 */
[----:B------:R-:W-:Y:S05]  /*8330*/  BRA `(.L_x_181) ;  /* 0x0000000800c87947 */ /* 0x000fea0003800000 */
.L_x_187:
[----:B0-----:R-:W-:-:S05]  /*8340*/  IMAD.U32 R19, R19, 0x10000, RZ ;  /* 0x0001000013137824 */ /* 0x001fca00078e00ff */
[----:B------:R-:W-:-:S04]  /*8350*/  F2FP.F16.F32.PACK_AB R5, RZ, R19 ;  /* 0x00000013ff05723e */ /* 0x000fc800000000ff */
[----:B------:R-:W-:-:S05]  /*8360*/  PRMT R5, R5, 0x5410, RZ ;  /* 0x0000541005057816 */ /* 0x000fca00000000ff */
[----:B------:R0:W-:Y:S01]  /*8370*/  STG.E desc[UR36][R2.64], R5 ;  /* 0x0000000502007986 */ /* 0x0001e2000c101924 */
[----:B------:R-:W-:Y:S05]  /*8380*/  BRA `(.L_x_181) ;  /* 0x0000000800b47947 */ /* 0x000fea0003800000 */
.L_x_186:
[----:B0-----:R-:W-:-:S04]  /*8390*/  IMAD.U32 R4, R19, 0x10000, RZ ;  /* 0x0001000013047824 */ /* 0x001fc800078e00ff */
[----:B------:R-:W-:-:S06]  /*83a0*/  FMUL.FTZ R4, R4, 1 ;  /* 0x3f80000004047820 */ /* 0x000fcc0000410000 */
[----:B------:R-:W0:Y:S02]  /*83b0*/  F2F.F64.F32 R4, R4 ;  /* 0x0000000400047310 */ /* 0x000e240000201800 */
[----:B0-----:R0:W-:Y:S01]  /*83c0*/  STG.E.64 desc[UR36][R2.64], R4 ;  /* 0x0000000402007986 */ /* 0x0011e2000c101b24 */
[----:B------:R-:W-:Y:S05]  /*83d0*/  BRA `(.L_x_181) ;  /* 0x0000000800a07947 */ /* 0x000fea0003800000 */
.L_x_176:
[----:B------:R-:W-:-:S09]  /*83e0*/  UISETP.GT.AND UP0, UPT, UR4, 0x18, UPT ;  /* 0x000000180400788c */ /* 0x000fd2000bf04270 */
[----:B------:R-:W-:Y:S05]  /*83f0*/  BRA.U !UP0, `(.L_x_188) ;  /* 0x0000000508607547 */ /* 0x000fea000b800000 */
        /* <DEDUP_REMOVED lines=8> */
[----:B0-----:R-:W-:-:S06]  /*8480*/  IMAD.U32 R5, R19, 0x10000, RZ ;  /* 0x0001000013057824 */ /* 0x001fcc00078e00ff */
[----:B------:R-:W0:Y:S02]  /*8490*/  F2I.FTZ.U32.TRUNC.NTZ R5, R5 ;  /* 0x0000000500057305 */ /* 0x000e24000021f000 */
[----:B0-----:R4:W-:Y:S01]  /*84a0*/  STG.E.U16 desc[UR36][R2.64], R5 ;  /* 0x0000000502007986 */ /* 0x0019e2000c101524 */
[----:B------:R-:W-:Y:S05]  /*84b0*/  BRA `(.L_x_181) ;  /* 0x0000000800687947 */ /* 0x000fea0003800000 */
.L_x_191:
[----:B0-----:R-:W-:Y:S01]  /*84c0*/  IMAD.U32 R5, R19, 0x10000, RZ ;  /* 0x0001000013057824 */ /* 0x001fe200078e00ff */
[----:B------:R-:W-:Y:S01]  /*84d0*/  BSSY.RECONVERGENT B0, `(.L_x_192) ;  /* 0x0000013000007945 */ /* 0x000fe20003800200 */
[----:B------:R-:W-:-:S03]  /*84e0*/  IMAD.MOV.U32 R0, RZ, RZ, 0x80 ;  /* 0x00000080ff007424 */ /* 0x000fc600078e00ff */
[----:B------:R-:W-:-:S04]  /*84f0*/  LOP3.LUT R4, R5, 0x7fffffff, RZ, 0xc0, !PT ;  /* 0x7fffffff05047812 */ /* 0x000fc800078ec0ff */
[----:B------:R-:W-:-:S13]  /*8500*/  ISETP.GT.U32.AND P0, PT, R4, 0x437fffff, PT ;  /* 0x437fffff0400780c */ /* 0x000fda0003f04070 */
[----:B------:R-:W-:Y:S05]  /*8510*/  @P0 BRA `(.L_x_193) ;  /* 0x0000000000380947 */ /* 0x000fea0003800000 */
[----:B------:R-:W-:-:S13]  /*8520*/  ISETP.GE.U32.AND P0, PT, R4, 0x3c000000, PT ;  /* 0x3c0000000400780c */ /* 0x000fda0003f06070 */
[----:B------:R-:W-:-:S04]  /*8530*/  @P0 SHF.R.U32.HI R0, RZ, 0x14, R5 ;  /* 0x00000014ff000819 */ /* 0x000fc80000011605 */
[----:B------:R-:W-:-:S04]  /*8540*/  @P0 LOP3.LUT R0, R0, 0x1, RZ, 0xc0, !PT ;  /* 0x0000000100000812 */ /* 0x000fc800078ec0ff */
[----:B------:R-:W-:-:S04]  /*8550*/  @P0 IADD3 R0, PT, PT, R5, 0x487ffff, R0 ;  /* 0x0487ffff05000810 */ /* 0x000fc80007ffe000 */
[----:B------:R-:W-:-:S04]  /*8560*/  @P0 SHF.R.U32.HI R0, RZ, 0x14, R0 ;  /* 0x00000014ff000819 */ /* 0x000fc80000011600 */
[----:B------:R-:W-:Y:S01]  /*8570*/  @P0 LOP3.LUT R0, R0, 0xff, RZ, 0xc0, !PT ;  /* 0x000000ff00000812 */ /* 0x000fe200078ec0ff */
[----:B------:R-:W-:Y:S06]  /*8580*/  @P0 BRA `(.L_x_194) ;  /* 0x0000000000140947 */ /* 0x000fec0003800000 */
[----:B------:R-:W-:-:S05]  /*8590*/  FADD.FTZ R0, R4, 8192 ;  /* 0x4600000004007421 */ /* 0x000fca0000010000 */
[----:B------:R-:W-:Y:S02]  /*85a0*/  LOP3.LUT P0, R4, R0, 0xff, RZ, 0xc0, !PT ;  /* 0x000000ff00047812 */ /* 0x000fe4000780c0ff */
[----:B------:R-:W-:-:S11]  /*85b0*/  PRMT R0, RZ, 0x7610, R0 ;  /* 0x00007610ff007816 */ /* 0x000fd60000000000 */
[----:B------:R-:W-:Y:S05]  /*85c0*/  @!P0 BRA `(.L_x_193) ;  /* 0x00000000000c8947 */ /* 0x000fea0003800000 */
[----:B------:R-:W-:-:S07]  /*85d0*/  MOV R0, R4 ;  /* 0x0000000400007202 */ /* 0x000fce0000000f00 */
.L_x_194:
[----:B------:R-:W-:-:S04]  /*85e0*/  SHF.R.U32.HI R5, RZ, 0x18, R5 ;  /* 0x00000018ff057819 */ /* 0x000fc80000011605 */
[----:B------:R-:W-:-:S07]  /*85f0*/  LOP3.LUT R0, R0, 0x80, R5, 0xf8, !PT ;  /* 0x0000008000007812 */ /* 0x000fce00078ef805 */
.L_x_193:
[----:B------:R-:W-:Y:S05]  /*8600*/  BSYNC.RECONVERGENT B0 ;  /* 0x0000000000007941 */ /* 0x000fea0003800200 */
.L_x_192:
[----:B------:R3:W-:Y:S01]  /*8610*/  STG.E.U8 desc[UR36][R2.64], R0 ;  /* 0x0000000002007986 */ /* 0x0007e2000c101124 */
[----:B------:R-:W-:Y:S05]  /*8620*/  BRA `(.L_x_181) ;  /* 0x00000008000c7947 */ /* 0x000fea0003800000 */
.L_x_190:
        /* <DEDUP_REMOVED lines=17> */
[----:B------:R-:W-:-:S07]  /*8740*/  IMAD.MOV.U32 R0, RZ, RZ, R4 ;  /* 0x000000ffff007224 */ /* 0x000fce00078e0004 */
.L_x_197:
[----:B------:R-:W-:-:S04]  /*8750*/  SHF.R.U32.HI R5, RZ, 0x18, R5 ;  /* 0x00000018ff057819 */ /* 0x000fc80000011605 */
[----:B------:R-:W-:-:S07]  /*8760*/  LOP3.LUT R0, R0, 0x80, R5, 0xf8, !PT ;  /* 0x0000008000007812 */ /* 0x000fce00078ef805 */
.L_x_196:
[----:B------:R-:W-:Y:S05]  /*8770*/  BSYNC.RECONVERGENT B0 ;  /* 0x0000000000007941 */ /* 0x000fea0003800200 */
.L_x_195:
[----:B------:R0:W-:Y:S01]  /*8780*/  STG.E.U8 desc[UR36][R2.64], R0 ;  /* 0x0000000002007986 */ /* 0x0001e2000c101124 */
[----:B------:R-:W-:Y:S05]  /*8790*/  BRA `(.L_x_181) ;  /* 0x0000000400b07947 */ /* 0x000fea0003800000 */
.L_x_189:
[----:B------:R-:W-:-:S09]  /*87a0*/  UISETP.NE.AND UP0, UPT, UR4, 0x1c, UPT ;  /* 0x0000001c0400788c */ /* 0x000fd2000bf05270 */
[----:B------:R-:W-:Y:S05]  /*87b0*/  BRA.U !UP0, `(.L_x_198) ;  /* 0x0000000108607547 */ /* 0x000fea000b800000 */
[----:B------:R-:W-:-:S09]  /*87c0*/  UISETP.NE.AND UP0, UPT, UR4, 0x1d, UPT ;  /* 0x0000001d0400788c */ /* 0x000fd2000bf05270 */
[----:B------:R-:W-:Y:S05]  /*87d0*/  BRA.U !UP0, `(.L_x_199) ;  /* 0x0000000108487547 */ /* 0x000fea000b800000 */
[----:B------:R-:W-:-:S09]  /*87e0*/  UISETP.NE.AND UP0, UPT, UR4, 0x2c, UPT ;  /* 0x0000002c0400788c */ /* 0x000fd2000bf05270 */
[----:B------:R-:W-:Y:S05]  /*87f0*/  BRA.U UP0, `(.L_x_180) ;  /* 0x0000000100bc7547 */ /* 0x000fea000b800000 */
        /* <DEDUP_REMOVED lines=8> */
[----:B------:R-:W-:Y:S02]  /*8880*/  @P1 ISETP.EQ.U32.AND P2, PT, R0, 0x1, P0 ;  /* 0x000000010000180c */ /* 0x000fe40000742070 */
[----:B------:R-:W-:Y:S02]  /*8890*/  PLOP3.LUT P0, PT, PT, PT, PT, 0x80, 0x8 ;  /* 0x000000000008781c */ /* 0x000fe40003f0f070 */
[----:B------:R-:W-:Y:S02]  /*88a0*/  @P1 PLOP3.LUT P0, PT, P2, PT, PT, 0x80, 0x8 ;  /* 0x000000000008181c */ /* 0x000fe4000170f070 */
[----:B------:R-:W-:-:S11]  /*88b0*/  @P1 IADD3 R0, PT, PT, R6, 0x1, RZ ;  /* 0x0000000106001810 */ /* 0x000fd60007ffe0ff */
[----:B------:R-:W-:-:S04]  /*88c0*/  @!P0 IMAD.MOV R0, RZ, RZ, R6 ;  /* 0x000000ffff008224 */ /* 0x000fc800078e0206 */
[----:B------:R-:W-:-:S05]  /*88d0*/  @P1 IMAD.MOV.U32 R5, RZ, RZ, R0 ;  /* 0x000000ffff051224 */ /* 0x000fca00078e0000 */
[----:B------:R2:W-:Y:S01]  /*88e0*/  STG.E.U8 desc[UR36][R2.64], R5 ;  /* 0x0000000502007986 */ /* 0x0005e2000c101124 */
[----:B------:R-:W-:Y:S05]  /*88f0*/  BRA `(.L_x_181) ;  /* 0x0000000400587947 */ /* 0x000fea0003800000 */
.L_x_199:
[----:B0-----:R-:W-:-:S06]  /*8900*/  IMAD.U32 R4, R19, 0x10000, RZ ;  /* 0x0001000013047824 */ /* 0x001fcc00078e00ff */
[----:B------:R-:W0:Y:S02]  /*8910*/  F2I.U64.TRUNC R4, R4 ;  /* 0x0000000400047311 */ /* 0x000e24000020d800 */
[----:B0-----:R1:W-:Y:S01]  /*8920*/  STG.E.64 desc[UR36][R2.64], R4 ;  /* 0x0000000402007986 */ /* 0x0013e2000c101b24 */
[----:B------:R-:W-:Y:S05]  /*8930*/  BRA `(.L_x_181) ;  /* 0x0000000400487947 */ /* 0x000fea0003800000 */
.L_x_198:
[----:B0-----:R-:W-:-:S06]  /*8940*/  IMAD.U32 R19, R19, 0x10000, RZ ;  /* 0x0001000013137824 */ /* 0x001fcc00078e00ff */
[----:B------:R-:W0:Y:S02]  /*8950*/  F2I.FTZ.U32.TRUNC.NTZ R19, R19 ;  /* 0x0000001300137305 */ /* 0x000e24000021f000 */
[----:B0-----:R0:W-:Y:S01]  /*8960*/  STG.E desc[UR36][R2.64], R19 ;  /* 0x0000001302007986 */ /* 0x0011e2000c101924 */
[----:B------:R-:W-:Y:S05]  /*8970*/  BRA `(.L_x_181) ;  /* 0x0000000400387947 */ /* 0x000fea0003800000 */
.L_x_188:
[----:B------:R-:W-:-:S09]  /*8980*/  UISETP.GT.AND UP0, UPT, UR4, 0xe, UPT ;  /* 0x0000000e0400788c */ /* 0x000fd2000bf04270 */
[----:B------:R-:W-:Y:S05]  /*8990*/  BRA.U UP0, `(.L_x_200) ;  /* 0x00000001003c7547 */ /* 0x000fea000b800000 */
[----:B------:R-:W-:-:S09]  /*89a0*/  UISETP.NE.AND UP0, UPT, UR4, 0xa, UPT ;  /* 0x0000000a0400788c */ /* 0x000fd2000bf05270 */
[----:B------:R-:W-:Y:S05]  /*89b0*/  BRA.U !UP0, `(.L_x_201) ;  /* 0x00000001081c7547 */ /* 0x000fea000b800000 */
[----:B------:R-:W-:-:S09]  /*89c0*/  UISETP.NE.AND UP0, UPT, UR4, 0xb, UPT ;  /* 0x0000000b0400788c */ /* 0x000fd2000bf05270 */
[----:B------:R-:W-:Y:S05]  /*89d0*/  BRA.U UP0, `(.L_x_180) ;  /* 0x0000000100447547 */ /* 0x000fea000b800000 */
[----:B0-----:R-:W-:-:S05]  /*89e0*/  IMAD.U32 R19, R19, 0x10000, RZ ;  /* 0x0001000013137824 */ /* 0x001fca00078e00ff */
[----:B------:R-:W-:-:S04]  /*89f0*/  FSETP.NEU.FTZ.AND P0, PT, R19, RZ, PT ;  /* 0x000000ff1300720b */ /* 0x000fc80003f1d000 */
[----:B------:R-:W-:-:S05]  /*8a00*/  SEL R5, RZ, 0x1, !P0 ;  /* 0x00000001ff057807 */ /* 0x000fca0004000000 */
[----:B------:R0:W-:Y:S01]  /*8a10*/  STG.E.U8 desc[UR36][R2.64], R5 ;  /* 0x0000000502007986 */ /* 0x0001e2000c101124 */
[----:B------:R-:W-:Y:S05]  /*8a20*/  BRA `(.L_x_181) ;  /* 0x00000004000c7947 */ /* 0x000fea0003800000 */
.L_x_201:
[----:B0-----:R-:W-:Y:S02]  /*8a30*/  SHF.L.U32 R19, R19, 0x10, RZ ;  /* 0x0000001013137819 */ /* 0x001fe400000006ff */
[----:B------:R-:W-:-:S03]  /*8a40*/  CS2R R6, SRZ ;  /* 0x0000000000067805 */ /* 0x000fc6000001ff00 */
[----:B------:R-:W-:-:S06]  /*8a50*/  FMUL.FTZ R4, R19, 1 ;  /* 0x3f80000013047820 */ /* 0x000fcc0000410000 */
[----:B------:R-:W0:Y:S02]  /*8a60*/  F2F.F64.F32 R4, R4 ;  /* 0x0000000400047310 */ /* 0x000e240000201800 */
[----:B0-----:R0:W-:Y:S01]  /*8a70*/  STG.E.128 desc[UR36][R2.64], R4 ;  /* 0x0000000402007986 */ /* 0x0011e2000c101d24 */
[----:B------:R-:W-:Y:S05]  /*8a80*/  BRA `(.L_x_181) ;  /* 0x0000000000f47947 */ /* 0x000fea0003800000 */
.L_x_200:
[----:B------:R-:W-:-:S09]  /*8a90*/  UISETP.NE.AND UP0, UPT, UR4, 0xf, UPT ;  /* 0x0000000f0400788c */ /* 0x000fd2000bf05270 */
[----:B------:R-:W-:Y:S05]  /*8aa0*/  BRA.U !UP0, `(.L_x_202) ;  /* 0x0000000108e87547 */ /* 0x000fea000b800000 */
[----:B------:R-:W-:-:S09]  /*8ab0*/  UISETP.NE.AND UP0, UPT, UR4, 0x17, UPT ;  /* 0x000000170400788c */ /* 0x000fd2000bf05270 */
[----:B------:R-:W-:Y:S05]  /*8ac0*/  BRA.U !UP0, `(.L_x_203) ;  /* 0x0000000108907547 */ /* 0x000fea000b800000 */
[----:B------:R-:W-:-:S09]  /*8ad0*/  UISETP.NE.AND UP0, UPT, UR4, 0x18, UPT ;  /* 0x000000180400788c */ /* 0x000fd2000bf05270 */
[----:B------:R-:W-:Y:S05]  /*8ae0*/  BRA.U !UP0, `(.L_x_204) ;  /* 0x0000000108447547 */ /* 0x000fea000b800000 */
.L_x_180:
[----:B------:R-:W-:Y:S01]  /*8af0*/  MOV R0, 0x0 ;  /* 0x0000000000007802 */ /* 0x000fe20000000f00 */
[----:B------:R-:W1:Y:S01]  /*8b00*/  LDCU.64 UR4, c[0x4][0x148] ;  /* 0x01002900ff0477ac */ /* 0x000e620008000a00 */
[----:B------:R-:W-:Y:S02]  /*8b10*/  IMAD.MOV.U32 R8, RZ, RZ, 0x65 ;  /* 0x00000065ff087424 */ /* 0x000fe400078e00ff */
[----:B------:R2:W3:Y:S01]  /*8b20*/  LDC.64 R2, c[0x4][R0] ;  /* 0x0100000000027b82 */ /* 0x0004e20000000a00 */
[----:B------:R-:W4:Y:S01]  /*8b30*/  LDCU.64 UR6, c[0x4][0x150] ;  /* 0x01002a00ff0677ac */ /* 0x000f220008000a00 */
[----:B------:R-:W-:Y:S02]  /*8b40*/  IMAD.MOV.U32 R12, RZ, RZ, 0x1 ;  /* 0x00000001ff0c7424 */ /* 0x000fe400078e00ff */
[----:B------:R-:W-:Y:S01]  /*8b50*/  IMAD.MOV.U32 R13, RZ, RZ, RZ ;  /* 0x000000ffff0d7224 */ /* 0x000fe200078e00ff */
[----:B------:R-:W5:Y:S01]  /*8b60*/  LDCU.64 UR8, c[0x4][0x60] ;  /* 0x01000c00ff0877ac */ /* 0x000f620008000a00 */
[----:B-1----:R-:W-:-:S02]  /*8b70*/  IMAD.U32 R4, RZ, RZ, UR4 ;  /* 0x00000004ff047e24 */ /* 0x002fc4000f8e00ff */
[----:B------:R-:W-:Y:S02]  /*8b80*/  IMAD.U32 R5, RZ, RZ, UR5 ;  /* 0x00000005ff057e24 */ /* 0x000fe4000f8e00ff */
[----:B----4-:R-:W-:Y:S02]  /*8b90*/  IMAD.U32 R6, RZ, RZ, UR6 ;  /* 0x00000006ff067e24 */ /* 0x010fe4000f8e00ff */
[----:B------:R-:W-:Y:S02]  /*8ba0*/  IMAD.U32 R7, RZ, RZ, UR7 ;  /* 0x00000007ff077e24 */ /* 0x000fe4000f8e00ff */
[----:B-----5:R-:W-:Y:S01]  /*8bb0*/  IMAD.U32 R10, RZ, RZ, UR8 ;  /* 0x00000008ff0a7e24 */ /* 0x020fe2000f8e00ff */
[----:B--2---:R-:W-:-:S07]  /*8bc0*/  MOV R11, UR9 ;  /* 0x00000009000b7c02 */ /* 0x004fce0008000f00 */
[----:B------:R-:W-:-:S07]  /*8bd0*/  LEPC R20, `(.L_x_205) ;  /* 0x000000001014794e */ /* 0x000fce0000000000 */
[----:B0--3--:R-:W-:Y:S05]  /*8be0*/  CALL.ABS.NOINC R2 ;  /* 0x0000000002007343 */ /* 0x009fea0003c00000 */
.L_x_205:
[----:B------:R-:W-:Y:S05]  /*8bf0*/  BRA `(.L_x_181) ;  /* 0x0000000000987947 */ /* 0x000fea0003800000 */
.L_x_204:
[----:B0-----:R-:W-:Y:S01]  /*8c00*/  IMAD.U32 R19, R19, 0x10000, RZ ;  /* 0x0001000013137824 */ /* 0x001fe200078e00ff */
[----:B------:R-:W-:Y:S01]  /*8c10*/  BSSY.RECONVERGENT B0, `(.L_x_206) ;  /* 0x000000c000007945 */ /* 0x000fe20003800200 */
[----:B------:R-:W-:-:S03]  /*8c20*/  IMAD.MOV.U32 R0, RZ, RZ, 0x7f ;  /* 0x0000007fff007424 */ /* 0x000fc600078e00ff */
[----:B------:R-:W-:Y:S02]  /*8c30*/  LOP3.LUT R4, R19, 0x7fffffff, RZ, 0xc0, !PT ;  /* 0x7fffffff13047812 */ /* 0x000fe400078ec0ff */
[----:B------:R-:W-:Y:S02]  /*8c40*/  SHF.R.U32.HI R5, RZ, 0x18, R19 ;  /* 0x00000018ff057819 */ /* 0x000fe40000011613 */
[----:B------:R-:W-:-:S13]  /*8c50*/  ISETP.GT.U32.AND P0, PT, R4, 0x43efffff, PT ;  /* 0x43efffff0400780c */ /* 0x000fda0003f04070 */
[----:B------:R-:W-:Y:S05]  /*8c60*/  @P0 BRA `(.L_x_207) ;  /* 0x0000000000180947 */ /* 0x000fea0003800000 */
[----:B------:R-:W-:-:S13]  /*8c70*/  ISETP.GE.U32.AND P0, PT, R4, 0x3c800000, PT ;  /* 0x3c8000000400780c */ /* 0x000fda0003f06070 */
[----:B------:R-:W-:-:S04]  /*8c80*/  @P0 SHF.R.U32.HI R0, RZ, 0x14, R19 ;  /* 0x00000014ff000819 */ /* 0x000fc80000011613 */
[----:B------:R-:W-:-:S04]  /*8c90*/  @P0 LOP3.LUT R0, R0, 0x1, RZ, 0xc0, !PT ;  /* 0x0000000100000812 */ /* 0x000fc800078ec0ff */
[----:B------:R-:W-:-:S04]  /*8ca0*/  @P0 IADD3 R0, PT, PT, R19, 0x407ffff, R0 ;  /* 0x0407ffff13000810 */ /* 0x000fc80007ffe000 */
[----:B------:R-:W-:Y:S01]  /*8cb0*/  @P0 SHF.R.U32.HI R0, RZ, 0x14, R0 ;  /* 0x00000014ff000819 */ /* 0x000fe20000011600 */
[----:B------:R-:W-:-:S07]  /*8cc0*/  @!P0 FADD.FTZ R0, R4, 16384 ;  /* 0x4680000004008421 */ /* 0x000fce0000010000 */
.L_x_207:
[----:B------:R-:W-:Y:S05]  /*8cd0*/  BSYNC.RECONVERGENT B0 ;  /* 0x0000000000007941 */ /* 0x000fea0003800200 */
.L_x_206:
[----:B------:R-:W-:-:S05]  /*8ce0*/  LOP3.LUT R5, R0, 0x80, R5, 0xf8, !PT ;  /* 0x0000008000057812 */ /* 0x000fca00078ef805 */
[----:B------:R0:W-:Y:S01]  /*8cf0*/  STG.E.U8 desc[UR36][R2.64], R5 ;  /* 0x0000000502007986 */ /* 0x0001e2000c101124 */
[----:B------:R-:W-:Y:S05]  /*8d00*/  BRA `(.L_x_181) ;  /* 0x0000000000547947 */ /* 0x000fea0003800000 */
.L_x_203:
[----:B0-----:R-:W-:Y:S01]  /*8d10*/  SHF.L.U32 R5, R19, 0x10, RZ ;  /* 0x0000001013057819 */ /* 0x001fe200000006ff */
[----:B------:R-:W-:Y:S03]  /*8d20*/  BSSY.RECONVERGENT B0, `(.L_x_208) ;  /* 0x000000e000007945 */ /* 0x000fe60003800200 */
[----:B------:R-:W-:-:S04]  /*8d30*/  LOP3.LUT R4, R5, 0x7fffffff, RZ, 0xc0, !PT ;  /* 0x7fffffff05047812 */ /* 0x000fc800078ec0ff */
[----:B------:R-:W-:-:S13]  /*8d40*/  ISETP.GT.U32.AND P0, PT, R4, 0x477fffff, PT ;  /* 0x477fffff0400780c */ /* 0x000fda0003f04070 */
[----:B------:R-:W-:Y:S05]  /*8d50*/  @P0 BRA `(.L_x_209) ;  /* 0x00000000001c0947 */ /* 0x000fea0003800000 */
[----:B------:R-:W-:-:S13]  /*8d60*/  ISETP.GE.U32.AND P0, PT, R4, 0x38800000, PT ;  /* 0x388000000400780c */ /* 0x000fda0003f06070 */
[----:B------:R-:W-:-:S04]  /*8d70*/  @P0 SHF.R.U32.HI R0, RZ, 0x15, R5 ;  /* 0x00000015ff000819 */ /* 0x000fc80000011605 */
[----:B------:R-:W-:-:S04]  /*8d80*/  @P0 LOP3.LUT R0, R0, 0x1, RZ, 0xc0, !PT ;  /* 0x0000000100000812 */ /* 0x000fc800078ec0ff */
[----:B------:R-:W-:-:S04]  /*8d90*/  @P0 IADD3 R0, PT, PT, R5, 0x80fffff, R0 ;  /* 0x080fffff05000810 */ /* 0x000fc80007ffe000 */
[----:B------:R-:W-:Y:S01]  /*8da0*/  @P0 SHF.R.U32.HI R0, RZ, 0x15, R0 ;  /* 0x00000015ff000819 */ /* 0x000fe20000011600 */
[----:B------:R-:W-:Y:S01]  /*8db0*/  @!P0 FADD.FTZ R0, R4, 128 ;  /* 0x4300000004008421 */ /* 0x000fe20000010000 */
[----:B------:R-:W-:Y:S06]  /*8dc0*/  BRA `(.L_x_210) ;  /* 0x00000000000c7947 */ /* 0x000fec0003800000 */
.L_x_209:
[----:B------:R-:W-:Y:S01]  /*8dd0*/  IMAD.MOV.U32 R0, RZ, RZ, 0x7f ;  /* 0x0000007fff007424 */ /* 0x000fe200078e00ff */
[----:B------:R-:W-:-:S04]  /*8de0*/  ISETP.GT.U32.AND P0, PT, R4, 0x7f800000, PT ;  /* 0x7f8000000400780c */ /* 0x000fc80003f04070 */
[----:B------:R-:W-:-:S09]  /*8df0*/  SEL R0, R0, 0x7c, P0 ;  /* 0x0000007c00007807 */ /* 0x000fd20000000000 */
.L_x_210:
[----:B------:R-:W-:Y:S05]  /*8e00*/  BSYNC.RECONVERGENT B0 ;  /* 0x0000000000007941 */ /* 0x000fea0003800200 */
.L_x_208:
[----:B------:R-:W-:-:S04]  /*8e10*/  SHF.R.U32.HI R5, RZ, 0x18, R5 ;  /* 0x00000018ff057819 */ /* 0x000fc80000011605 */
[----:B------:R-:W-:-:S05]  /*8e20*/  LOP3.LUT R5, R0, 0x80, R5, 0xf8, !PT ;  /* 0x0000008000057812 */ /* 0x000fca00078ef805 */
[----:B------:R0:W-:Y:S01]  /*8e30*/  STG.E.U8 desc[UR36][R2.64], R5 ;  /* 0x0000000502007986 */ /* 0x0001e2000c101124 */
[----:B------:R-:W-:Y:S05]  /*8e40*/  BRA `(.L_x_181) ;  /* 0x0000000000047947 */ /* 0x000fea0003800000 */
.L_x_202:
[----:B0-----:R0:W-:Y:S02]  /*8e50*/  STG.E.U16 desc[UR36][R2.64], R19 ;  /* 0x0000001302007986 */ /* 0x0011e4000c101524 */
.L_x_181:
[----:B------:R-:W-:-:S07]  /*8e60*/  VIADD R17, R17, 0x80 ;  /* 0x0000008011117836 */ /* 0x000fce0000000000 */
.L_x_108:
[----:B------:R-:W-:Y:S05]  /*8e70*/  BSYNC.RECONVERGENT B6 ;  /* 0x0000000000067941 */ /* 0x000fea0003800200 */
.L_x_107:
[----:B------:R-:W5:Y:S01]  /*8e80*/  LDCU UR4, c[0x0][0x380] ;  /* 0x00007000ff0477ac */ /* 0x000f620008000800 */
[----:B------:R-:W-:Y:S01]  /*8e90*/  BSSY.RECONVERGENT B6, `(.L_x_211) ;  /* 0x000046b000067945 */ /* 0x000fe20003800200 */
[----:B-----5:R-:W-:-:S13]  /*8ea0*/  ISETP.GE.AND P0, PT, R17, UR4, PT ;  /* 0x0000000411007c0c */ /* 0x020fda000bf06270 */
[----:B------:R-:W-:Y:S05]  /*8eb0*/  @P0 BRA `(.L_x_212) ;  /* 0x0000004400a00947 */ /* 0x000fea0003800000 */
[----:B------:R-:W5:Y:S01]  /*8ec0*/  LDCU UR4, c[0x0][0x388] ;  /* 0x00007100ff0477ac */ /* 0x000f620008000800 */
[----:B------:R-:W-:Y:S02]  /*8ed0*/  IMAD.MOV.U32 R18, RZ, RZ, RZ ;  /* 0x000000ffff127224 */ /* 0x000fe400078e00ff */
[----:B0--3--:R-:W-:Y:S02]  /*8ee0*/  IMAD.MOV.U32 R0, RZ, RZ, RZ ;  /* 0x000000ffff007224 */ /* 0x009fe400078e00ff */
[----:B------:R-:W-:Y:S01]  /*8ef0*/  IMAD.MOV.U32 R16, RZ, RZ, RZ ;  /* 0x000000ffff107224 */ /* 0x000fe200078e00ff */
[----:B-----5:R-:W-:-:S09]  /*8f00*/  UISETP.NE.AND UP0, UPT, UR4, URZ, UPT ;  /* 0x000000ff0400728c */ /* 0x020fd2000bf05270 */
[----:B------:R-:W-:Y:S05]  /*8f10*/  BRA.U !UP0, `(.L_x_213) ;  /* 0x0000001508707547 */ /* 0x000fea000b800000 */
[----:B------:R-:W1:Y:S01]  /*8f20*/  LDCU.64 UR4, c[0x0][0x390] ;  /* 0x00007200ff0477ac */ /* 0x000e620008000a00 */
[----:B------:R-:W-:Y:S01]  /*8f30*/  HFMA2 R16, -RZ, RZ, 0, 0 ;  /* 0x00000000ff107431 */ /* 0x000fe200000001ff */
[----:B------:R-:W0:Y:S01]  /*8f40*/  LDCU UR6, c[0x0][0x38c] ;  /* 0x00007180ff0677ac */ /* 0x000e220008000800 */
[----:B------:R-:W3:Y:S01]  /*8f50*/  LDCU.64 UR8, c[0x0][0x4b8] ;  /* 0x00009700ff0877ac */ /* 0x000ee20008000a00 */
[----:B------:R-:W-:Y:S02]  /*8f60*/  UISETP.NE.AND UP0, UPT, UR41, URZ, UPT ;  /* 0x000000ff2900728c */ /* 0x000fe4000bf05270 */
[----:B-12-4-:R-:W-:Y:S01]  /*8f70*/  IMAD.HI.U32 R2, R17, UR4, R16 ;  /* 0x0000000411027c27 */ /* 0x016fe2000f8e0010 */
[----:B------:R-:W1:Y:S04]  /*8f80*/  LDCU UR4, c[0x0][0x4c0] ;  /* 0x00009800ff0477ac */ /* 0x000e680008000800 */
[----:B------:R-:W-:-:S05]  /*8f90*/  SHF.R.U32.HI R3, RZ, UR5, R2 ;  /* 0x00000005ff037c19 */ /* 0x000fca0008011602 */
[----:B------:R-:W-:-:S04]  /*8fa0*/  IMAD.MOV R18, RZ, RZ, -R3 ;  /* 0x000000ffff127224 */ /* 0x000fc800078e0a03 */
[----:B0-----:R-:W-:-:S04]  /*8fb0*/  IMAD R18, R18, UR6, R17 ;  /* 0x0000000612127c24 */ /* 0x001fc8000f8e0211 */
[C---:B---3--:R-:W-:Y:S02]  /*8fc0*/  IMAD R16, R18.reuse, UR8, RZ ;  /* 0x0000000812107c24 */ /* 0x048fe4000f8e02ff */
        /* <DEDUP_REMOVED lines=32> */
[----:B------:R-:W-:Y:S01]  /*91d0*/  MOV R2, RZ ;  /* 0x000000ff00027202 */ /* 0x000fe20000000f00 */
        /* <DEDUP_REMOVED lines=41> */
[----:B------:R-:W-:Y:S01]  /*9470*/  HFMA2 R4, -RZ, RZ, 0, 0 ;  /* 0x00000000ff047431 */ /* 0x000fe200000001ff */
        /* <DEDUP_REMOVED lines=253> */
[----:B------:R-:W2:Y:S03]  /*a450*/  LDCU.64 UR8, c[0x0][0x5d8] ;  /* 0x0000bb00ff0877ac */ /* 0x000ea60008000a00 */
        /* <DEDUP_REMOVED lines=8> */
.L_x_213:
[----:B------:R-:W1:Y:S01]  /*a4e0*/  LDCU.64 UR6, c[0x0][0x5f0] ;  /* 0x0000be00ff0677ac */ /* 0x000e620008000a00 */
[----:B------:R-:W-:-:S04]  /*a4f0*/  UPRMT UR4, UR39, 0x9910, URZ ;  /* 0x0000991027047896 */ /* 0x000fc800080000ff */
[----:B------:R-:W-:Y:S01]  /*a500*/  UISETP.GT.AND UP0, UPT, UR4, 0x9, UPT ;  /* 0x000000090400788c */ /* 0x000fe2000bf04270 */
[----:B-12-4-:R-:W-:-:S05]  /*a510*/  IADD3 R2, P0, PT, R0, UR6, RZ ;  /* 0x0000000600027c10 */ /* 0x016fca000ff1e0ff */
        /* <DEDUP_REMOVED lines=15> */
.L_x_217:
[----:B------:R-:W2:Y:S02]  /*a610*/  LDG.E.U8 R2, desc[UR36][R2.64] ;  /* 0x0000002402027981 */ /* 0x000ea4000c1e1100 */
[----:B--2---:R-:W-:-:S04]  /*a620*/  I2FP.F32.U32 R0, R2 ;  /* 0x0000000200007245 */ /* 0x004fc80000201000 */
[----:B------:R-:W-:-:S04]  /*a630*/  F2FP.BF16.F32.PACK_AB R0, RZ, R0 ;  /* 0x00000000ff00723e */ /* 0x000fc800000010ff */
[----:B------:R-:W-:Y:S01]  /*a640*/  PRMT R19, R0, 0x7610, R19 ;  /* 0x0000761000137816 */ /* 0x000fe20000000013 */
[----:B------:R-:W-:Y:S06]  /*a650*/  BRA `(.L_x_219) ;  /* 0x0000000c00e07947 */ /* 0x000fec0003800000 */
.L_x_216:
        /* <DEDUP_REMOVED lines=11> */
.L_x_221:
[----:B------:R-:W2:Y:S02]  /*a710*/  LDG.E R2, desc[UR36][R2.64] ;  /* 0x0000002402027981 */ /* 0x000ea4000c1e1900 */
[----:B--2---:R-:W-:-:S04]  /*a720*/  I2FP.F32.S32 R0, R2 ;  /* 0x0000000200007245 */ /* 0x004fc80000201400 */
[----:B------:R-:W-:-:S04]  /*a730*/  F2FP.BF16.F32.PACK_AB R0, RZ, R0 ;  /* 0x00000000ff00723e */ /* 0x000fc800000010ff */
[----:B------:R-:W-:Y:S01]  /*a740*/  PRMT R19, R0, 0x7610, R19 ;  /* 0x0000761000137816 */ /* 0x000fe20000000013 */
[----:B------:R-:W-:Y:S06]  /*a750*/  BRA `(.L_x_219) ;  /* 0x0000000c00a07947 */ /* 0x000fec0003800000 */
.L_x_220:
[----:B------:R-:W2:Y:S02]  /*a760*/  LDG.E.U16 R2, desc[UR36][R2.64] ;  /* 0x0000002402027981 */ /* 0x000ea4000c1e1500 */
[----:B--2---:R-:W0:Y:S02]  /*a770*/  I2F.S16 R0, R2 ;  /* 0x0000000200007306 */ /* 0x004e240000101400 */
[----:B0-----:R-:W-:-:S04]  /*a780*/  F2FP.BF16.F32.PACK_AB R0, RZ, R0 ;  /* 0x00000000ff00723e */ /* 0x001fc800000010ff */
[----:B------:R-:W-:Y:S01]  /*a790*/  PRMT R19, R0, 0x7610, R19 ;  /* 0x0000761000137816 */ /* 0x000fe20000000013 */
[----:B------:R-:W-:Y:S06]  /*a7a0*/  BRA `(.L_x_219) ;  /* 0x0000000c008c7947 */ /* 0x000fec0003800000 */
.L_x_215:
        /* <DEDUP_REMOVED lines=9> */
.L_x_223:
[----:B------:R-:W2:Y:S02]  /*a840*/  LDG.E.U16 R0, desc[UR36][R2.64] ;  /* 0x0000002402007981 */ /* 0x000ea4000c1e1500 */
[----:B--2---:R-:W-:-:S05]  /*a850*/  HADD2.F32 R0, -RZ, R0.H0_H0 ;  /* 0x20000000ff007230 */ /* 0x004fca0000004100 */
[----:B------:R-:W-:-:S04]  /*a860*/  F2FP.BF16.F32.PACK_AB R0, RZ, R0 ;  /* 0x00000000ff00723e */ /* 0x000fc800000010ff */
[----:B------:R-:W-:Y:S01]  /*a870*/  PRMT R19, R0, 0x7610, R19 ;  /* 0x0000761000137816 */ /* 0x000fe20000000013 */
[----:B------:R-:W-:Y:S06]  /*a880*/  BRA `(.L_x_219) ;  /* 0x0000000c00547947 */ /* 0x000fec0003800000 */
.L_x_222:
        /* <DEDUP_REMOVED lines=9> */
.L_x_225:
[----:B------:R-:W2:Y:S02]  /*a920*/  LDG.E.U16 R2, desc[UR36][R2.64] ;  /* 0x0000002402027981 */ /* 0x000ea4000c1e1500 */
[----:B--2---:R-:W-:-:S05]  /*a930*/  HADD2.F32 R0, -RZ, R2.H0_H0 ;  /* 0x20000002ff007230 */ /* 0x004fca0000004100 */
[----:B------:R-:W-:-:S04]  /*a940*/  F2FP.BF16.F32.PACK_AB R0, RZ, R0 ;  /* 0x00000000ff00723e */ /* 0x000fc800000010ff */
[----:B------:R-:W-:Y:S01]  /*a950*/  PRMT R19, R0, 0x7610, R19 ;  /* 0x0000761000137816 */ /* 0x000fe20000000013 */
[----:B------:R-:W-:Y:S06]  /*a960*/  BRA `(.L_x_219) ;  /* 0x0000000c001c7947 */ /* 0x000fec0003800000 */
.L_x_224:
        /* <DEDUP_REMOVED lines=13> */
.L_x_214:
        /* <DEDUP_REMOVED lines=14> */
.L_x_228:
        /* <DEDUP_REMOVED lines=13> */
.L_x_227:
        /* <DEDUP_REMOVED lines=27> */
.L_x_230:
        /* <DEDUP_REMOVED lines=14> */
.L_x_229:
[----:B------:R0:W5:Y:S01]  /*ae80*/  LDG.E.U16 R19, desc[UR36][R2.64] ;  /* 0x0000002402137981 */ /* 0x000162000c1e1500 */
[----:B------:R-:W-:Y:S05]  /*ae90*/  BRA `(.L_x_219) ;  /* 0x0000000400d07947 */ /* 0x000fea0003800000 */
.L_x_226:
        /* <DEDUP_REMOVED lines=13> */
.L_x_233:
        /* <DEDUP_REMOVED lines=21> */
.L_x_237:
[----:B------:R-:W-:Y:S05]  /*b0c0*/  BSYNC.RECONVERGENT B1 ;  /* 0x0000000000017941 */ /* 0x000fea0003800200 */
.L_x_236:
[----:B------:R-:W-:Y:S01]  /*b0d0*/  IMAD.SHL.U32 R0, R0, 0x100000, RZ ;  /* 0x0010000000007824 */ /* 0x000fe200078e00ff */
[----:B------:R-:W-:-:S04]  /*b0e0*/  LEA R2, R2, 0x3b800000, 0x17 ;  /* 0x3b80000002027811 */ /* 0x000fc800078eb8ff */
[----:B------:R-:W-:-:S07]  /*b0f0*/  LOP3.LUT R0, R2, R0, R7, 0xfe, !PT ;  /* 0x0000000002007212 */ /* 0x000fce00078efe07 */
.L_x_235:
[----:B------:R-:W-:Y:S05]  /*b100*/  BSYNC.RECONVERGENT B0 ;  /* 0x0000000000007941 */ /* 0x000fea0003800200 */
.L_x_234:
[----:B------:R-:W-:-:S04]  /*b110*/  F2FP.BF16.F32.PACK_AB R0, RZ, R0 ;  /* 0x00000000ff00723e */ /* 0x000fc800000010ff */
[----:B------:R-:W-:Y:S01]  /*b120*/  PRMT R19, R0, 0x7610, R19 ;  /* 0x0000761000137816 */ /* 0x000fe20000000013 */
[----:B------:R-:W-:Y:S06]  /*b130*/  BRA `(.L_x_219) ;  /* 0x0000000400287947 */ /* 0x000fec0003800000 */
.L_x_232:
        /* <DEDUP_REMOVED lines=21> */
.L_x_241:
[----:B------:R-:W-:Y:S05]  /*b290*/  BSYNC.RECONVERGENT B1 ;  /* 0x0000000000017941 */ /* 0x000fea0003800200 */
.L_x_240:
[----:B------:R-:W-:Y:S01]  /*b2a0*/  IMAD.SHL.U32 R0, R0, 0x200000, RZ ;  /* 0x0020000000007824 */ /* 0x000fe200078e00ff */
[----:B------:R-:W-:-:S04]  /*b2b0*/  LEA R2, R2, 0x37800000, 0x17 ;  /* 0x3780000002027811 */ /* 0x000fc800078eb8ff */
[----:B------:R-:W-:-:S07]  /*b2c0*/  LOP3.LUT R0, R2, R0, R7, 0xfe, !PT ;  /* 0x0000000002007212 */ /* 0x000fce00078efe07 */
.L_x_239:
[----:B------:R-:W-:Y:S05]  /*b2d0*/  BSYNC.RECONVERGENT B0 ;  /* 0x0000000000007941 */ /* 0x000fea0003800200 */
.L_x_238:
[----:B------:R-:W-:-:S04]  /*b2e0*/  F2FP.BF16.F32.PACK_AB R0, RZ, R0 ;  /* 0x00000000ff00723e */ /* 0x000fc800000010ff */
[----:B------:R-:W-:Y:S01]  /*b2f0*/  PRMT R19, R0, 0x7610, R19 ;  /* 0x0000761000137816 */ /* 0x000fe20000000013 */
[----:B------:R-:W-:Y:S06]  /*b300*/  BRA `(.L_x_219) ;  /* 0x0000000000b47947 */ /* 0x000fec0003800000 */
.L_x_231:
        /* <DEDUP_REMOVED lines=12> */
[----:B------:R-:W-:Y:S01]  /*b3d0*/  @!P0 IMAD.MOV.U32 R0, RZ, RZ, 0x7f800001 ;  /* 0x7f800001ff008424 */ /* 0x000fe200078e00ff */
[----:B------:R-:W-:-:S07]  /*b3e0*/  @P0 SHF.L.U32 R0, R2, 0x17, RZ ;  /* 0x0000001702000819 */ /* 0x000fce00000006ff */
.L_x_245:
[----:B------:R-:W-:Y:S05]  /*b3f0*/  BSYNC.RECONVERGENT B0 ;  /* 0x0000000000007941 */ /* 0x000fea0003800200 */
.L_x_244:
[----:B------:R-:W-:-:S04]  /*b400*/  F2FP.BF16.F32.PACK_AB R0, RZ, R0 ;  /* 0x00000000ff00723e */ /* 0x000fc800000010ff */
[----:B------:R-:W-:Y:S01]  /*b410*/  PRMT R19, R0, 0x7610, R19 ;  /* 0x0000761000137816 */ /* 0x000fe20000000013 */
[----:B------:R-:W-:Y:S06]  /*b420*/  BRA `(.L_x_219) ;  /* 0x00000000006c7947 */ /* 0x000fec0003800000 */
.L_x_218:
        /* <DEDUP_REMOVED lines=11> */
[----:B------:R-:W-:Y:S02]  /*b4e0*/  IMAD.U32 R7, RZ, RZ, UR7 ;  /* 0x00000007ff077e24 */ /* 0x000fe4000f8e00ff */
[----:B---3--:R-:W-:Y:S01]  /*b4f0*/  IMAD.U32 R10, RZ, RZ, UR8 ;  /* 0x00000008ff0a7e24 */ /* 0x008fe2000f8e00ff */
[----:B------:R-:W-:-:S07]  /*b500*/  MOV R11, UR9 ;  /* 0x00000009000b7c02 */ /* 0x000fce0008000f00 */
[----:B------:R-:W-:-:S07]  /*b510*/  LEPC R20, `(.L_x_246) ;  /* 0x000000001014794e */ /* 0x000fce0000000000 */
[----:B--2---:R-:W-:Y:S05]  /*b520*/  CALL.ABS.NOINC R2 ;  /* 0x0000000002007343 */ /* 0x004fea0003c00000 */
.L_x_246:
[----:B------:R-:W-:Y:S01]  /*b530*/  PRMT R19, RZ, 0x7610, R19 ;  /* 0x00007610ff137816 */ /* 0x000fe20000000013 */
[----:B------:R-:W-:Y:S06]  /*b540*/  BRA `(.L_x_219) ;  /* 0x0000000000247947 */ /* 0x000fec0003800000 */
.L_x_243:
[----:B------:R-:W2:Y:S02]  /*b550*/  LDG.E.64 R2, desc[UR36][R2.64] ;  /* 0x0000002402027981 */ /* 0x000ea4000c1e1b00 */
[----:B--2---:R-:W0:Y:S02]  /*b560*/  I2F.U64 R0, R2 ;  /* 0x0000000200007312 */ /* 0x004e240000301000 */
[----:B0-----:R-:W-:-:S04]  /*b570*/  F2FP.BF16.F32.PACK_AB R0, RZ, R0 ;  /* 0x00000000ff00723e */ /* 0x001fc800000010ff */
[----:B------:R-:W-:Y:S01]  /*b580*/  PRMT R19, R0, 0x7610, R19 ;  /* 0x0000761000137816 */ /* 0x000fe20000000013 */
[----:B------:R-:W-:Y:S06]  /*b590*/  BRA `(.L_x_219) ;  /* 0x0000000000107947 */ /* 0x000fec0003800000 */
.L_x_242:
[----:B------:R-:W2:Y:S02]  /*b5a0*/  LDG.E R2, desc[UR36][R2.64] ;  /* 0x0000002402027981 */ /* 0x000ea4000c1e1900 */
[----:B--2---:R-:W-:-:S04]  /*b5b0*/  I2FP.F32.U32 R0, R2 ;  /* 0x0000000200007245 */ /* 0x004fc80000201000 */
[----:B------:R-:W-:-:S04]  /*b5c0*/  F2FP.BF16.F32.PACK_AB R0, RZ, R0 ;  /* 0x00000000ff00723e */ /* 0x000fc800000010ff */
[----:B------:R-:W-:-:S07]  /*b5d0*/  PRMT R19, R0, 0x7610, R19 ;  /* 0x0000761000137816 */ /* 0x000fce0000000013 */
.L_x_219:
        /* <DEDUP_REMOVED lines=18> */
.L_x_250:
[----:B------:R-:W2:Y:S02]  /*b700*/  LDG.E.U8 R2, desc[UR36][R2.64] ;  /* 0x0000002402027981 */ /* 0x000ea4000c1e1100 */
[----:B--2---:R-:W-:-:S04]  /*b710*/  I2FP.F32.U32 R0, R2 ;  /* 0x0000000200007245 */ /* 0x004fc80000201000 */
[----:B------:R-:W-:Y:S01]  /*b720*/  F2FP.BF16.F32.PACK_AB R0, RZ, R0 ;  /* 0x00000000ff00723e */ /* 0x000fe200000010ff */
[----:B------:R-:W-:Y:S06]  /*b730*/  BRA `(.L_x_252) ;  /* 0x0000000c00a47947 */ /* 0x000fec0003800000 */
.L_x_249:
        /* <DEDUP_REMOVED lines=10> */
.L_x_254:
[----:B------:R-:W2:Y:S02]  /*b7e0*/  LDG.E R2, desc[UR36][R2.64] ;  /* 0x0000002402027981 */ /* 0x000ea4000c1e1900 */
[----:B--2---:R-:W-:-:S04]  /*b7f0*/  I2FP.F32.S32 R0, R2 ;  /* 0x0000000200007245 */ /* 0x004fc80000201400 */
[----:B------:R-:W-:Y:S01]  /*b800*/  F2FP.BF16.F32.PACK_AB R0, RZ, R0 ;  /* 0x00000000ff00723e */ /* 0x000fe200000010ff */
[----:B------:R-:W-:Y:S06]  /*b810*/  BRA `(.L_x_252) ;  /* 0x0000000c006c7947 */ /* 0x000fec0003800000 */
.L_x_253:
[----:B------:R-:W2:Y:S02]  /*b820*/  LDG.E.U16 R2, desc[UR36][R2.64] ;  /* 0x0000002402027981 */ /* 0x000ea4000c1e1500 */
[----:B--2---:R-:W0:Y:S02]  /*b830*/  I2F.S16 R0, R2 ;  /* 0x0000000200007306 */ /* 0x004e240000101400 */
[----:B0-----:R-:W-:Y:S01]  /*b840*/  F2FP.BF16.F32.PACK_AB R0, RZ, R0 ;  /* 0x00000000ff00723e */ /* 0x001fe200000010ff */
[----:B------:R-:W-:Y:S06]  /*b850*/  BRA `(.L_x_252) ;  /* 0x0000000c005c7947 */ /* 0x000fec0003800000 */
.L_x_248:
        /* <DEDUP_REMOVED lines=9> */
.L_x_256:
[----:B------:R-:W2:Y:S02]  /*b8f0*/  LDG.E.U16 R0, desc[UR36][R2.64] ;  /* 0x0000002402007981 */ /* 0x000ea4000c1e1500 */
[----:B--2---:R-:W-:-:S05]  /*b900*/  HADD2.F32 R0, -RZ, R0.H0_H0 ;  /* 0x20000000ff007230 */ /* 0x004fca0000004100 */
[----:B------:R-:W-:Y:S01]  /*b910*/  F2FP.BF16.F32.PACK_AB R0, RZ, R0 ;  /* 0x00000000ff00723e */ /* 0x000fe200000010ff */
[----:B------:R-:W-:Y:S06]  /*b920*/  BRA `(.L_x_252) ;  /* 0x0000000c00287947 */ /* 0x000fec0003800000 */
.L_x_255:
        /* <DEDUP_REMOVED lines=9> */
.L_x_258:
[----:B------:R-:W2:Y:S02]  /*b9c0*/  LDG.E.U16 R2, desc[UR36][R2.64] ;  /* 0x0000002402027981 */ /* 0x000ea4000c1e1500 */
[----:B--2---:R-:W-:-:S05]  /*b9d0*/  HADD2.F32 R0, -RZ, R2.H0_H0 ;  /* 0x20000002ff007230 */ /* 0x004fca0000004100 */
[----:B------:R-:W-:Y:S01]  /*b9e0*/  F2FP.BF16.F32.PACK_AB R0, RZ, R0 ;  /* 0x00000000ff00723e */ /* 0x000fe200000010ff */
[----:B------:R-:W-:Y:S06]  /*b9f0*/  BRA `(.L_x_252) ;  /* 0x0000000800f47947 */ /* 0x000fec0003800000 */
.L_x_257:
        /* <DEDUP_REMOVED lines=12> */
.L_x_247:
        /* <DEDUP_REMOVED lines=13> */
.L_x_261:
        /* <DEDUP_REMOVED lines=12> */
.L_x_260:
[----:B------:R-:W-:-:S09]  /*bc50*/  UISETP.NE.AND UP0, UPT, UR4, 0xf, UPT ;  /* 0x0000000f0400788c */ /* 0x000fd2000bf05270 */
[----:B------:R-:W-:Y:S05]  /*bc60*/  BRA.U !UP0, `(.L_x_262) ;  /* 0x0000000108987547 */ /* 0x000fea000b800000 */
[----:B------:R-:W-:-:S09]  /*bc70*/  UISETP.NE.AND UP0, UPT, UR4, 0x17, UPT ;  /* 0x000000170400788c */ /* 0x000fd2000bf05270 */
[----:B------:R-:W-:Y:S05]  /*bc80*/  BRA.U !UP0, `(.L_x_263) ;  /* 0x00000001085c7547 */ /* 0x000fea000b800000 */
[----:B------:R-:W-:-:S09]  /*bc90*/  UISETP.NE.AND UP0, UPT, UR4, 0x18, UPT ;  /* 0x000000180400788c */ /* 0x000fd2000bf05270 */
[----:B------:R-:W-:Y:S05]  /*bca0*/  BRA.U UP0, `(.L_x_251) ;  /* 0x0000000500e47547 */ /* 0x000fea000b800000 */
[----:B------:R-:W2:Y:S01]  /*bcb0*/  LDG.E.U8 R0, desc[UR36][R2.64] ;  /* 0x0000002402007981 */ /* 0x000ea2000c1e1100 */
[----:B------:R-:W-:Y:S01]  /*bcc0*/  MOV R6, 0x1f ;  /* 0x0000001f00067802 */ /* 0x000fe20000000f00 */
        /* <DEDUP_REMOVED lines=19> */
.L_x_263:
[----:B------:R-:W2:Y:S02]  /*be00*/  LDG.E.U8 R2, desc[UR36][R2.64] ;  /* 0x0000002402027981 */ /* 0x000ea4000c1e1100 */
[C---:B--2---:R-:W-:Y:S01]  /*be10*/  SHF.L.U32 R0, R2.reuse, 0x19, RZ ;  /* 0x0000001902007819 */ /* 0x044fe200000006ff */
        /* <DEDUP_REMOVED lines=11> */
.L_x_262:
[----:B------:R0:W5:Y:S01]  /*bed0*/  LDG.E.U16 R0, desc[UR36][R2.64] ;  /* 0x0000002402007981 */ /* 0x000162000c1e1500 */
[----:B------:R-:W-:Y:S05]  /*bee0*/  BRA `(.L_x_252) ;  /* 0x0000000400b87947 */ /* 0x000fea0003800000 */
.L_x_259:
        /* <DEDUP_REMOVED lines=12> */
.L_x_266:
        /* <DEDUP_REMOVED lines=21> */
.L_x_270:
[----:B------:R-:W-:Y:S05]  /*c100*/  BSYNC.RECONVERGENT B1 ;  /* 0x0000000000017941 */ /* 0x000fea0003800200 */
.L_x_269:
[----:B------:R-:W-:Y:S02]  /*c110*/  SHF.L.U32 R0, R0, 0x14, RZ ;  /* 0x0000001400007819 */ /* 0x000fe400000006ff */
[----:B------:R-:W-:-:S04]  /*c120*/  LEA R2, R2, 0x3b800000, 0x17 ;  /* 0x3b80000002027811 */ /* 0x000fc800078eb8ff */
[----:B------:R-:W-:-:S07]  /*c130*/  LOP3.LUT R0, R2, R0, R7, 0xfe, !PT ;  /* 0x0000000002007212 */ /* 0x000fce00078efe07 */
.L_x_268:
[----:B------:R-:W-:Y:S05]  /*c140*/  BSYNC.RECONVERGENT B0 ;  /* 0x0000000000007941 */ /* 0x000fea0003800200 */
.L_x_267:
[----:B------:R-:W-:Y:S01]  /*c150*/  F2FP.BF16.F32.PACK_AB R0, RZ, R0 ;  /* 0x00000000ff00723e */ /* 0x000fe200000010ff */
[----:B------:R-:W-:Y:S06]  /*c160*/  BRA `(.L_x_252) ;  /* 0x0000000400187947 */ /* 0x000fec0003800000 */
.L_x_265:
        /* <DEDUP_REMOVED lines=21> */
.L_x_274:
[----:B------:R-:W-:Y:S05]  /*c2c0*/  BSYNC.RECONVERGENT B1 ;  /* 0x0000000000017941 */ /* 0x000fea0003800200 */
.L_x_273:
[----:B------:R-:W-:Y:S01]  /*c2d0*/  IMAD.SHL.U32 R0, R0, 0x200000, RZ ;  /* 0x0020000000007824 */ /* 0x000fe200078e00ff */
[----:B------:R-:W-:-:S04]  /*c2e0*/  LEA R2, R2, 0x37800000, 0x17 ;  /* 0x3780000002027811 */ /* 0x000fc800078eb8ff */
[----:B------:R-:W-:-:S07]  /*c2f0*/  LOP3.LUT R0, R2, R0, R7, 0xfe, !PT ;  /* 0x0000000002007212 */ /* 0x000fce00078efe07 */
.L_x_272:
[----:B------:R-:W-:Y:S05]  /*c300*/  BSYNC.RECONVERGENT B0 ;  /* 0x0000000000007941 */ /* 0x000fea0003800200 */
.L_x_271:
[----:B------:R-:W-:Y:S01]  /*c310*/  F2FP.BF16.F32.PACK_AB R0, RZ, R0 ;  /* 0x00000000ff00723e */ /* 0x000fe200000010ff */
[----:B------:R-:W-:Y:S06]  /*c320*/  BRA `(.L_x_252) ;  /* 0x0000000000a87947 */ /* 0x000fec0003800000 */
.L_x_264:
        /* <DEDUP_REMOVED lines=8> */
[----:B------:R-:W-:Y:S01]  /*c3b0*/  HFMA2 R0, -RZ, RZ, 3.814697265625e-06, 0 ;  /* 0x00400000ff007431 */ /* 0x000fe200000001ff */
[----:B--2---:R-:W-:-:S13]  /*c3c0*/  ISETP.NE.AND P0, PT, R2, RZ, PT ;  /* 0x000000ff0200720c */ /* 0x004fda0003f05270 */
[----:B------:R-:W-:Y:S05]  /*c3d0*/  @!P0 BRA `(.L_x_278) ;  /* 0x00000000000c8947 */ /* 0x000fea0003800000 */
[----:B------:R-:W-:-:S13]  /*c3e0*/  ISETP.NE.AND P0, PT, R2, 0xff, PT ;  /* 0x000000ff0200780c */ /* 0x000fda0003f05270 */
[----:B------:R-:W-:Y:S02]  /*c3f0*/  @!P0 IMAD.MOV.U32 R0, RZ, RZ, 0x7f800001 ;  /* 0x7f800001ff008424 */ /* 0x000fe400078e00ff */
[----:B------:R-:W-:-:S07]  /*c400*/  @P0 IMAD.SHL.U32 R0, R2, 0x800000, RZ ;  /* 0x0080000002000824 */ /* 0x000fce00078e00ff */
.L_x_278:
[----:B------:R-:W-:Y:S05]  /*c410*/  BSYNC.RECONVERGENT B0 ;  /* 0x0000000000007941 */ /* 0x000fea0003800200 */
.L_x_277:
[----:B------:R-:W-:Y:S01]  /*c420*/  F2FP.BF16.F32.PACK_AB R0, RZ, R0 ;  /* 0x00000000ff00723e */ /* 0x000fe200000010ff */
[----:B------:R-:W-:Y:S06]  /*c430*/  BRA `(.L_x_252) ;  /* 0x0000000000647947 */ /* 0x000fec0003800000 */
.L_x_251:
        /* <DEDUP_REMOVED lines=10> */
[----:B-1----:R-:W-:Y:S01]  /*c4e0*/  IMAD.U32 R6, RZ, RZ, UR6 ;  /* 0x00000006ff067e24 */ /* 0x002fe2000f8e00ff */
[----:B------:R-:W-:Y:S01]  /*c4f0*/  MOV R7, UR7 ;  /* 0x0000000700077c02 */ /* 0x000fe20008000f00 */
[----:B---3--:R-:W-:Y:S02]  /*c500*/  IMAD.U32 R10, RZ, RZ, UR8 ;  /* 0x00000008ff0a7e24 */ /* 0x008fe4000f8e00ff */
[----:B------:R-:W-:-:S07]  /*c510*/  IMAD.U32 R11, RZ, RZ, UR9 ;  /* 0x00000009ff0b7e24 */ /* 0x000fce000f8e00ff */
[----:B------:R-:W-:-:S07]  /*c520*/  LEPC R20, `(.L_x_279) ;  /* 0x000000001014794e */ /* 0x000fce0000000000 */
[----:B--2--5:R-:W-:Y:S05]  /*c530*/  CALL.ABS.NOINC R2 ;  /* 0x0000000002007343 */ /* 0x024fea0003c00000 */
.L_x_279:
[----:B------:R-:W-:Y:S01]  /*c540*/  PRMT R0, RZ, 0x7610, R0 ;  /* 0x00007610ff007816 */ /* 0x000fe20000000000 */
[----:B------:R-:W-:Y:S06]  /*c550*/  BRA `(.L_x_252) ;  /* 0x00000000001c7947 */ /* 0x000fec0003800000 */
.L_x_276:
[----:B------:R-:W2:Y:S02]  /*c560*/  LDG.E.64 R2, desc[UR36][R2.64] ;  /* 0x0000002402027981 */ /* 0x000ea4000c1e1b00 */
[----:B--2---:R-:W0:Y:S02]  /*c570*/  I2F.U64 R0, R2 ;  /* 0x0000000200007312 */ /* 0x004e240000301000 */
[----:B0-----:R-:W-:Y:S01]  /*c580*/  F2FP.BF16.F32.PACK_AB R0, RZ, R0 ;  /* 0x00000000ff00723e */ /* 0x001fe200000010ff */
[----:B------:R-:W-:Y:S06]  /*c590*/  BRA `(.L_x_252) ;  /* 0x00000000000c7947 */ /* 0x000fec0003800000 */
.L_x_275:
[----:B------:R-:W2:Y:S02]  /*c5a0*/  LDG.E R2, desc[UR36][R2.64] ;  /* 0x0000002402027981 */ /* 0x000ea4000c1e1900 */
[----:B--2---:R-:W-:-:S04]  /*c5b0*/  I2FP.F32.U32 R0, R2 ;  /* 0x0000000200007245 */ /* 0x004fc80000201000 */
[----:B------:R-:W-:-:S07]  /*c5c0*/  F2FP.BF16.F32.PACK_AB R0, RZ, R0 ;  /* 0x00000000ff00723e */ /* 0x000fce00000010ff */
.L_x_252:
[----:B-----5:R-:W-:Y:S01]  /*c5d0*/  SHF.L.U32 R0, R0, 0x10, RZ ;  /* 0x0000001000007819 */ /* 0x020fe200000006ff */
        /* <DEDUP_REMOVED lines=22> */
.L_x_283:
[----:B0-----:R-:W-:-:S06]  /*c740*/  IMAD.U32 R5, R19, 0x10000, RZ ;  /* 0x0001000013057824 */ /* 0x001fcc00078e00ff */
[----:B------:R-:W0:Y:S02]  /*c750*/  F2I.S64.TRUNC R4, R5 ;  /* 0x0000000500047311 */ /* 0x000e24000020d900 */
[----:B0-----:R0:W-:Y:S01]  /*c760*/  STG.E.U8 desc[UR36][R2.64], R4 ;  /* 0x0000000402007986 */ /* 0x0011e2000c101124 */
[----:B------:R-:W-:Y:S05]  /*c770*/  BRA `(.L_x_285) ;  /* 0x0000000c006c7947 */ /* 0x000fea0003800000 */
.L_x_282:
        /* <DEDUP_REMOVED lines=10> */
.L_x_287:
[----:B0-----:R-:W-:-:S06]  /*c820*/  SHF.L.U32 R19, R19, 0x10, RZ ;  /* 0x0000001013137819 */ /* 0x001fcc00000006ff */
[----:B------:R-:W0:Y:S02]  /*c830*/  F2I.FTZ.TRUNC.NTZ R19, R19 ;  /* 0x0000001300137305 */ /* 0x000e24000021f100 */
[----:B0-----:R0:W-:Y:S01]  /*c840*/  STG.E desc[UR36][R2.64], R19 ;  /* 0x0000001302007986 */ /* 0x0011e2000c101924 */
[----:B------:R-:W-:Y:S05]  /*c850*/  BRA `(.L_x_285) ;  /* 0x0000000c00347947 */ /* 0x000fea0003800000 */
.L_x_286:
[----:B0-----:R-:W-:-:S06]  /*c860*/  IMAD.U32 R19, R19, 0x10000, RZ ;  /* 0x0001000013137824 */ /* 0x001fcc00078e00ff */
[----:B------:R-:W0:Y:S02]  /*c870*/  F2I.FTZ.TRUNC.NTZ R19, R19 ;  /* 0x0000001300137305 */ /* 0x000e24000021f100 */
[----:B0-----:R0:W-:Y:S01]  /*c880*/  STG.E.U16 desc[UR36][R2.64], R19 ;  /* 0x0000001302007986 */ /* 0x0011e2000c101524 */
[----:B------:R-:W-:Y:S05]  /*c890*/  BRA `(.L_x_285) ;  /* 0x0000000c00247947 */ /* 0x000fea0003800000 */
.L_x_281:
        /* <DEDUP_REMOVED lines=9> */
.L_x_289:
[----:B0-----:R-:W-:-:S05]  /*c930*/  IMAD.U32 R0, R19, 0x10000, RZ ;  /* 0x0001000013007824 */ /* 0x001fca00078e00ff */
[----:B------:R-:W-:-:S05]  /*c940*/  F2FP.F16.F32.PACK_AB R0, RZ, R0 ;  /* 0x00000000ff00723e */ /* 0x000fca00000000ff */
[----:B------:R0:W-:Y:S01]  /*c950*/  STG.E.U16 desc[UR36][R2.64], R0 ;  /* 0x0000000002007986 */ /* 0x0001e2000c101524 */
[----:B------:R-:W-:Y:S05]  /*c960*/  BRA `(.L_x_285) ;  /* 0x0000000800f07947 */ /* 0x000fea0003800000 */
.L_x_288:
        /* <DEDUP_REMOVED lines=10> */
.L_x_291:
[----:B0-----:R-:W-:-:S04]  /*ca10*/  SHF.L.U32 R19, R19, 0x10, RZ ;  /* 0x0000001013137819 */ /* 0x001fc800000006ff */
[----:B------:R-:W-:-:S04]  /*ca20*/  F2FP.F16.F32.PACK_AB R5, RZ, R19 ;  /* 0x00000013ff05723e */ /* 0x000fc800000000ff */
[----:B------:R-:W-:-:S05]  /*ca30*/  PRMT R5, R5, 0x5410, RZ ;  /* 0x0000541005057816 */ /* 0x000fca00000000ff */
[----:B------:R0:W-:Y:S01]  /*ca40*/  STG.E desc[UR36][R2.64], R5 ;  /* 0x0000000502007986 */ /* 0x0001e2000c101924 */
[----:B------:R-:W-:Y:S05]  /*ca50*/  BRA `(.L_x_285) ;  /* 0x0000000800b47947 */ /* 0x000fea0003800000 */
.L_x_290:
[----:B0-----:R-:W-:-:S04]  /*ca60*/  IMAD.U32 R4, R19, 0x10000, RZ ;  /* 0x0001000013047824 */ /* 0x001fc800078e00ff */
[----:B------:R-:W-:-:S06]  /*ca70*/  FMUL.FTZ R4, R4, 1 ;  /* 0x3f80000004047820 */ /* 0x000fcc0000410000 */
[----:B------:R-:W0:Y:S02]  /*ca80*/  F2F.F64.F32 R4, R4 ;  /* 0x0000000400047310 */ /* 0x000e240000201800 */
[----:B0-----:R0:W-:Y:S01]  /*ca90*/  STG.E.64 desc[UR36][R2.64], R4 ;  /* 0x0000000402007986 */ /* 0x0011e2000c101b24 */
[----:B------:R-:W-:Y:S05]  /*caa0*/  BRA `(.L_x_285) ;  /* 0x0000000800a07947 */ /* 0x000fea0003800000 */
.L_x_280:
        /* <DEDUP_REMOVED lines=14> */
.L_x_295:
        /* <DEDUP_REMOVED lines=18> */
.L_x_298:
[----:B------:R-:W-:-:S04]  /*ccb0*/  SHF.R.U32.HI R5, RZ, 0x18, R5 ;  /* 0x00000018ff057819 */ /* 0x000fc80000011605 */
[----:B------:R-:W-:-:S07]  /*ccc0*/  LOP3.LUT R0, R0, 0x80, R5, 0xf8, !PT ;  /* 0x0000008000007812 */ /* 0x000fce00078ef805 */
.L_x_297:
[----:B------:R-:W-:Y:S05]  /*ccd0*/  BSYNC.RECONVERGENT B0 ;  /* 0x0000000000007941 */ /* 0x000fea0003800200 */
.L_x_296:
[----:B------:R0:W-:Y:S01]  /*cce0*/  STG.E.U8 desc[UR36][R2.64], R0 ;  /* 0x0000000002007986 */ /* 0x0001e2000c101124 */
[----:B------:R-:W-:Y:S05]  /*ccf0*/  BRA `(.L_x_285) ;  /* 0x00000008000c7947 */ /* 0x000fea0003800000 */
.L_x_294:
[----:B0-----:R-:W-:Y:S01]  /*cd00*/  SHF.L.U32 R5, R19, 0x10, RZ ;  /* 0x0000001013057819 */ /* 0x001fe200000006ff */
[----:B------:R-:W-:Y:S01]  /*cd10*/  BSSY.RECONVERGENT B0, `(.L_x_299) ;  /* 0x0000013000007945 */ /* 0x000fe20003800200 */
[----:B------:R-:W-:Y:S02]  /*cd20*/  IMAD.MOV.U32 R0, RZ, RZ, 0x80 ;  /* 0x00000080ff007424 */ /* 0x000fe400078e00ff */
        /* <DEDUP_REMOVED lines=15> */
.L_x_301:
[----:B------:R-:W-:-:S04]  /*ce20*/  SHF.R.U32.HI R5, RZ, 0x18, R5 ;  /* 0x00000018ff057819 */ /* 0x000fc80000011605 */
[----:B------:R-:W-:-:S07]  /*ce30*/  LOP3.LUT R0, R0, 0x80, R5, 0xf8, !PT ;  /* 0x0000008000007812 */ /* 0x000fce00078ef805 */
.L_x_300:
[----:B------:R-:W-:Y:S05]  /*ce40*/  BSYNC.RECONVERGENT B0 ;  /* 0x0000000000007941 */ /* 0x000fea0003800200 */
.L_x_299:
[----:B------:R0:W-:Y:S01]  /*ce50*/  STG.E.U8 desc[UR36][R2.64], R0 ;  /* 0x0000000002007986 */ /* 0x0001e2000c101124 */
[----:B------:R-:W-:Y:S05]  /*ce60*/  BRA `(.L_x_285) ;  /* 0x0000000400b07947 */ /* 0x000fea0003800000 */
.L_x_293:
        /* <DEDUP_REMOVED lines=18> */
[----:B------:R-:W-:-:S05]  /*cf90*/  @!P0 IADD3 R0, PT, PT, R6, RZ, RZ ;  /* 0x000000ff06008210 */ /* 0x000fca0007ffe0ff */
[----:B------:R-:W-:-:S05]  /*cfa0*/  @P1 IMAD.MOV.U32 R5, RZ, RZ, R0 ;  /* 0x000000ffff051224 */ /* 0x000fca00078e0000 */
[----:B------:R0:W-:Y:S01]  /*cfb0*/  STG.E.U8 desc[UR36][R2.64], R5 ;  /* 0x0000000502007986 */ /* 0x0001e2000c101124 */
[----:B------:R-:W-:Y:S05]  /*cfc0*/  BRA `(.L_x_285) ;  /* 0x0000000400587947 */ /* 0x000fea0003800000 */
.L_x_303:
[----:B0-----:R-:W-:-:S06]  /*cfd0*/  IMAD.U32 R4, R19, 0x10000, RZ ;  /* 0x0001000013047824 */ /* 0x001fcc00078e00ff */
[----:B------:R-:W0:Y:S02]  /*cfe0*/  F2I.U64.TRUNC R4, R4 ;  /* 0x0000000400047311 */ /* 0x000e24000020d800 */
[----:B0-----:R0:W-:Y:S01]  /*cff0*/  STG.E.64 desc[UR36][R2.64], R4 ;  /* 0x0000000402007986 */ /* 0x0011e2000c101b24 */
[----:B------:R-:W-:Y:S05]  /*d000*/  BRA `(.L_x_285) ;  /* 0x0000000400487947 */ /* 0x000fea0003800000 */
.L_x_302:
[----:B0-----:R-:W-:-:S06]  /*d010*/  IMAD.U32 R19, R19, 0x10000, RZ ;  /* 0x0001000013137824 */ /* 0x001fcc00078e00ff */
[----:B------:R-:W0:Y:S02]  /*d020*/  F2I.FTZ.U32.TRUNC.NTZ R19, R19 ;  /* 0x0000001300137305 */ /* 0x000e24000021f000 */
[----:B0-----:R0:W-:Y:S01]  /*d030*/  STG.E desc[UR36][R2.64], R19 ;  /* 0x0000001302007986 */ /* 0x0011e2000c101924 */
[----:B------:R-:W-:Y:S05]  /*d040*/  BRA `(.L_x_285) ;  /* 0x0000000400387947 */ /* 0x000fea0003800000 */
.L_x_292:
        /* <DEDUP_REMOVED lines=11> */
.L_x_305:
[----:B0-----:R-:W-:Y:S01]  /*d100*/  IMAD.U32 R19, R19, 0x10000, RZ ;  /* 0x0001000013137824 */ /* 0x001fe200078e00ff */
[----:B------:R-:W-:-:S03]  /*d110*/  CS2R R6, SRZ ;  /* 0x0000000000067805 */ /* 0x000fc6000001ff00 */
[----:B------:R-:W-:-:S06]  /*d120*/  FMUL.FTZ R4, R19, 1 ;  /* 0x3f80000013047820 */ /* 0x000fcc0000410000 */
[----:B------:R-:W0:Y:S02]  /*d130*/  F2F.F64.F32 R4, R4 ;  /* 0x0000000400047310 */ /* 0x000e240000201800 */
[----:B0-----:R0:W-:Y:S01]  /*d140*/  STG.E.128 desc[UR36][R2.64], R4 ;  /* 0x0000000402007986 */ /* 0x0011e2000c101d24 */
[----:B------:R-:W-:Y:S05]  /*d150*/  BRA `(.L_x_285) ;  /* 0x0000000000f47947 */ /* 0x000fea0003800000 */
.L_x_304:
[----:B------:R-:W-:-:S09]  /*d160*/  UISETP.NE.AND UP0, UPT, UR4, 0xf, UPT ;  /* 0x0000000f0400788c */ /* 0x000fd2000bf05270 */
[----:B------:R-:W-:Y:S05]  /*d170*/  BRA.U !UP0, `(.L_x_306) ;  /* 0x0000000108e87547 */ /* 0x000fea000b800000 */
[----:B------:R-:W-:-:S09]  /*d180*/  UISETP.NE.AND UP0, UPT, UR4, 0x17, UPT ;  /* 0x000000170400788c */ /* 0x000fd2000bf05270 */
[----:B------:R-:W-:Y:S05]  /*d190*/  BRA.U !UP0, `(.L_x_307) ;  /* 0x0000000108907547 */ /* 0x000fea000b800000 */
[----:B------:R-:W-:-:S09]  /*d1a0*/  UISETP.NE.AND UP0, UPT, UR4, 0x18, UPT ;  /* 0x000000180400788c */ /* 0x000fd2000bf05270 */
[----:B------:R-:W-:Y:S05]  /*d1b0*/  BRA.U !UP0, `(.L_x_308) ;  /* 0x0000000108447547 */ /* 0x000fea000b800000 */
.L_x_284:
[----:B------:R-:W-:Y:S01]  /*d1c0*/  MOV R0, 0x0 ;  /* 0x0000000000007802 */ /* 0x000fe20000000f00 */
[----:B------:R-:W1:Y:S01]  /*d1d0*/  LDCU.64 UR4, c[0x4][0x148] ;  /* 0x01002900ff0477ac */ /* 0x000e620008000a00 */
[----:B------:R-:W-:Y:S02]  /*d1e0*/  HFMA2 R8, -RZ, RZ, 0, 6.020069122314453125e-06 ;  /* 0x00000065ff087431 */ /* 0x000fe400000001ff */
[----:B------:R-:W-:Y:S01]  /*d1f0*/  IMAD.MOV.U32 R12, RZ, RZ, 0x1 ;  /* 0x00000001ff0c7424 */ /* 0x000fe200078e00ff */
[----:B------:R2:W3:Y:S01]  /*d200*/  LDC.64 R2, c[0x4][R0] ;  /* 0x0100000000027b82 */ /* 0x0004e20000000a00 */
[----:B------:R-:W4:Y:S01]  /*d210*/  LDCU.64 UR6, c[0x4][0x150] ;  /* 0x01002a00ff0677ac */ /* 0x000f220008000a00 */
[----:B------:R-:W-:Y:S01]  /*d220*/  IMAD.MOV.U32 R13, RZ, RZ, RZ ;  /* 0x000000ffff0d7224 */ /* 0x000fe200078e00ff */
[----:B------:R-:W5:Y:S01]  /*d230*/  LDCU.64 UR8, c[0x4][0x60] ;  /* 0x01000c00ff0877ac */ /* 0x000f620008000a00 */
[----:B-1----:R-:W-:Y:S01]  /*d240*/  MOV R4, UR4 ;  /* 0x0000000400047c02 */ /* 0x002fe20008000f00 */
[----:B------:R-:W-:-:S02]  /*d250*/  IMAD.U32 R5, RZ, RZ, UR5 ;  /* 0x00000005ff057e24 */ /* 0x000fc4000f8e00ff */
[----:B----4-:R-:W-:Y:S02]  /*d260*/  IMAD.U32 R6, RZ, RZ, UR6 ;  /* 0x00000006ff067e24 */ /* 0x010fe4000f8e00ff */
[----:B------:R-:W-:Y:S02]  /*d270*/  IMAD.U32 R7, RZ, RZ, UR7 ;  /* 0x00000007ff077e24 */ /* 0x000fe4000f8e00ff */
[----:B-----5:R-:W-:Y:S02]  /*d280*/  IMAD.U32 R10, RZ, RZ, UR8 ;  /* 0x00000008ff0a7e24 */ /* 0x020fe4000f8e00ff */
[----:B--2---:R-:W-:-:S07]  /*d290*/  IMAD.U32 R11, RZ, RZ, UR9 ;  /* 0x00000009ff0b7e24 */ /* 0x004fce000f8e00ff */
[----:B------:R-:W-:-:S07]  /*d2a0*/  LEPC R20, `(.L_x_309) ;  /* 0x000000001014794e */ /* 0x000fce0000000000 */
[----:B0--3--:R-:W-:Y:S05]  /*d2b0*/  CALL.ABS.NOINC R2 ;  /* 0x0000000002007343 */ /* 0x009fea0003c00000 */
.L_x_309:
[----:B------:R-:W-:Y:S05]  /*d2c0*/  BRA `(.L_x_285) ;  /* 0x0000000000987947 */ /* 0x000fea0003800000 */
.L_x_308:
        /* <DEDUP_REMOVED lines=13> */
.L_x_311:
[----:B------:R-:W-:Y:S05]  /*d3a0*/  BSYNC.RECONVERGENT B0 ;  /* 0x0000000000007941 */ /* 0x000fea0003800200 */
.L_x_310:
[----:B------:R-:W-:-:S05]  /*d3b0*/  LOP3.LUT R5, R0, 0x80, R5, 0xf8, !PT ;  /* 0x0000008000057812 */ /* 0x000fca00078ef805 */
[----:B------:R3:W-:Y:S01]  /*d3c0*/  STG.E.U8 desc[UR36][R2.64], R5 ;  /* 0x0000000502007986 */ /* 0x0007e2000c101124 */
[----:B------:R-:W-:Y:S05]  /*d3d0*/  BRA `(.L_x_285) ;  /* 0x0000000000547947 */ /* 0x000fea0003800000 */
.L_x_307:
[----:B0-----:R-:W-:Y:S01]  /*d3e0*/  IMAD.U32 R5, R19, 0x10000, RZ ;  /* 0x0001000013057824 */ /* 0x001fe200078e00ff */
[----:B------:R-:W-:Y:S04]  /*d3f0*/  BSSY.RECONVERGENT B0, `(.L_x_312) ;  /* 0x000000e000007945 */ /* 0x000fe80003800200 */
        /* <DEDUP_REMOVED lines=10> */
.L_x_313:
[----:B------:R-:W-:Y:S02]  /*d4a0*/  ISETP.GT.U32.AND P0, PT, R4, 0x7f800000, PT ;  /* 0x7f8000000400780c */ /* 0x000fe40003f04070 */
[----:B------:R-:W-:-:S04]  /*d4b0*/  MOV R0, 0x7f ;  /* 0x0000007f00007802 */ /* 0x000fc80000000f00 */
[----:B------:R-:W-:-:S07]  /*d4c0*/  SEL R0, R0, 0x7c, P0 ;  /* 0x0000007c00007807 */ /* 0x000fce0000000000 */
.L_x_314:
[----:B------:R-:W-:Y:S05]  /*d4d0*/  BSYNC.RECONVERGENT B0 ;  /* 0x0000000000007941 */ /* 0x000fea0003800200 */
.L_x_312:
[----:B------:R-:W-:-:S04]  /*d4e0*/  SHF.R.U32.HI R5, RZ, 0x18, R5 ;  /* 0x00000018ff057819 */ /* 0x000fc80000011605 */
[----:B------:R-:W-:-:S05]  /*d4f0*/  LOP3.LUT R5, R0, 0x80, R5, 0xf8, !PT ;  /* 0x0000008000057812 */ /* 0x000fca00078ef805 */
[----:B------:R2:W-:Y:S01]  /*d500*/  STG.E.U8 desc[UR36][R2.64], R5 ;  /* 0x0000000502007986 */ /* 0x0005e2000c101124 */
[----:B------:R-:W-:Y:S05]  /*d510*/  BRA `(.L_x_285) ;  /* 0x0000000000047947 */ /* 0x000fea0003800000 */
.L_x_306:
[----:B0-----:R4:W-:Y:S02]  /*d520*/  STG.E.U16 desc[UR36][R2.64], R19 ;  /* 0x0000001302007986 */ /* 0x0019e4000c101524 */
.L_x_285:
[----:B------:R-:W-:-:S07]  /*d530*/  VIADD R17, R17, 0x80 ;  /* 0x0000008011117836 */ /* 0x000fce0000000000 */
.L_x_212:
[----:B------:R-:W-:Y:S05]  /*d540*/  BSYNC.RECONVERGENT B6 ;  /* 0x0000000000067941 */ /* 0x000fea0003800200 */
.L_x_211:
[----:B------:R-:W5:Y:S02]  /*d550*/  LDCU UR4, c[0x0][0x380] ;  /* 0x00007000ff0477ac */ /* 0x000f640008000800 */
[----:B-----5:R-:W-:-:S13]  /*d560*/  ISETP.GE.AND P0, PT, R17, UR4, PT ;  /* 0x0000000411007c0c */ /* 0x020fda000bf06270 */
[----:B------:R-:W-:Y:S05]  /*d570*/  @P0 EXIT ;  /* 0x000000000000094d */ /* 0x000fea0003800000 */
[----:B------:R-:W5:Y:S01]  /*d580*/  LDCU UR4, c[0x0][0x388] ;  /* 0x00007100ff0477ac */ /* 0x000f620008000800 */
[----:B------:R-:W-:Y:S02]  /*d590*/  IMAD.MOV.U32 R18, RZ, RZ, RZ ;  /* 0x000000ffff127224 */ /* 0x000fe400078e00ff */
[----:B0--3--:R-:W-:Y:S02]  /*d5a0*/  IMAD.MOV.U32 R0, RZ, RZ, RZ ;  /* 0x000000ffff007224 */ /* 0x009fe400078e00ff */
[----:B------:R-:W-:Y:S01]  /*d5b0*/  IMAD.MOV.U32 R16, RZ, RZ, RZ ;  /* 0x000000ffff107224 */ /* 0x000fe200078e00ff */
[----:B-----5:R-:W-:-:S09]  /*d5c0*/  UISETP.NE.AND UP0, UPT, UR4, URZ, UPT ;  /* 0x000000ff0400728c */ /* 0x020fd2000bf05270 */
[----:B------:R-:W-:Y:S05]  /*d5d0*/  BRA.U !UP0, `(.L_x_315) ;  /* 0x0000001508707547 */ /* 0x000fea000b800000 */
[----:B------:R-:W1:Y:S01]  /*d5e0*/  LDCU.64 UR4, c[0x0][0x390] ;  /* 0x00007200ff0477ac */ /* 0x000e620008000a00 */
[----:B------:R-:W-:Y:S01]  /*d5f0*/  IMAD.MOV.U32 R16, RZ, RZ, RZ ;  /* 0x000000ffff107224 */ /* 0x000fe200078e00ff */
[----:B------:R-:W0:Y:S01]  /*d600*/  LDCU UR6, c[0x0][0x38c] ;  /* 0x00007180ff0677ac */ /* 0x000e220008000800 */
[----:B------:R-:W3:Y:S01]  /*d610*/  LDCU.64 UR8, c[0x0][0x4b8] ;  /* 0x00009700ff0877ac */ /* 0x000ee20008000a00 */
[----:B------:R-:W-:Y:S01]  /*d620*/  UISETP.NE.AND UP0, UPT, UR41, URZ, UPT ;  /* 0x000000ff2900728c */ /* 0x000fe2000bf05270 */
[----:B-12-4-:R-:W-:Y:S01]  /*d630*/  IMAD.HI.U32 R2, R17, UR4, R16 ;  /* 0x0000000411027c27 */ /* 0x016fe2000f8e0010 */
[----:B------:R-:W1:Y:S04]  /*d640*/  LDCU UR4, c[0x0][0x4c0] ;  /* 0x00009800ff0477ac */ /* 0x000e680008000800 */
[----:B------:R-:W-:-:S04]  /*d650*/  SHF.R.U32.HI R3, RZ, UR5, R2 ;  /* 0x00000005ff037c19 */ /* 0x000fc80008011602 */
[----:B------:R-:W-:-:S05]  /*d660*/  IADD3 R0, PT, PT, -R3, RZ, RZ ;  /* 0x000000ff03007210 */ /* 0x000fca0007ffe1ff */
        /* <DEDUP_REMOVED lines=333> */
[----:B------:R-:W-:-:S04]  /*eb40*/  SHF.R.U32.HI R2, RZ, UR5, R2 ;  /* 0x00000005ff027c19 */ /* 0x000fc80008011602 */
[----:B------:R-:W-:-:S05]  /*eb50*/  IADD3 R3, PT, PT, -R2, RZ, RZ ;  /* 0x000000ff02037210 */ /* 0x000fca0007ffe1ff */
[----:B-1----:R-:W-:-:S04]  /*eb60*/  IMAD R5, R3, UR6, R5 ;  /* 0x0000000603057c24 */ /* 0x002fc8000f8e0205 */
[C---:B--2---:R-:W-:Y:S02]  /*eb70*/  IMAD R16, R5.reuse, UR8, R16 ;  /* 0x0000000805107c24 */ /* 0x044fe4000f8e0210 */
[C---:B------:R-:W-:Y:S02]  /*eb80*/  IMAD R0, R5.reuse, UR9, R0 ;  /* 0x0000000905007c24 */ /* 0x040fe4000f8e0200 */
[----:B0-----:R-:W-:-:S07]  /*eb90*/  IMAD R18, R5, UR4, R18 ;  /* 0x0000000405127c24 */ /* 0x001fce000f8e0212 */
.L_x_315:
[----:B------:R-:W0:Y:S01]  /*eba0*/  LDCU.64 UR6, c[0x0][0x5e8] ;  /* 0x0000bd00ff0677ac */ /* 0x000e220008000a00 */
[----:B------:R-:W1:Y:S01]  /*ebb0*/  LDCU.64 UR8, c[0x0][0x5f0] ;  /* 0x0000be00ff0877ac */ /* 0x000e620008000a00 */
[----:B------:R-:W-:-:S04]  /*ebc0*/  UPRMT UR4, UR39, 0x9910, URZ ;  /* 0x0000991027047896 */ /* 0x000fc800080000ff */
[----:B------:R-:W-:Y:S01]  /*ebd0*/  UISETP.GT.AND UP0, UPT, UR4, 0x9, UPT ;  /* 0x000000090400788c */ /* 0x000fe2000bf04270 */
[----:B0-----:R-:W-:Y:S02]  /*ebe0*/  IADD3 R16, P0, PT, R16, UR6, RZ ;  /* 0x0000000610107c10 */ /* 0x001fe4000ff1e0ff */
[----:B-12-4-:R-:W-:-:S03]  /*ebf0*/  IADD3 R2, P1, PT, R0, UR8, RZ ;  /* 0x0000000800027c10 */ /* 0x016fc6000ff3e0ff */
[----:B------:R-:W-:Y:S02]  /*ec00*/  IMAD.X R17, RZ, RZ, UR7, P0 ;  /* 0x00000007ff117e24 */ /* 0x000fe400080e06ff */
[----:B------:R-:W-:Y:S01]  /*ec10*/  IMAD.X R3, RZ, RZ, UR9, P1 ;  /* 0x00000009ff037e24 */ /* 0x000fe200088e06ff */
[----:B------:R-:W-:Y:S07]  /*ec20*/  BRA.U UP0, `(.L_x_316) ;  /* 0x0000000500407547 */ /* 0x000fee000b800000 */
        /* <DEDUP_REMOVED lines=13> */
.L_x_319:
[----:B------:R-:W2:Y:S02]  /*ed00*/  LDG.E.U8 R2, desc[UR36][R2.64] ;  /* 0x0000002402027981 */ /* 0x000ea4000c1e1100 */
[----:B--2---:R-:W-:-:S04]  /*ed10*/  I2FP.F32.U32 R0, R2 ;  /* 0x0000000200007245 */ /* 0x004fc80000201000 */
[----:B------:R-:W-:-:S04]  /*ed20*/  F2FP.BF16.F32.PACK_AB R0, RZ, R0 ;  /* 0x00000000ff00723e */ /* 0x000fc800000010ff */
[----:B------:R-:W-:Y:S01]  /*ed30*/  PRMT R19, R0, 0x7610, R19 ;  /* 0x0000761000137816 */ /* 0x000fe20000000013 */
[----:B------:R-:W-:Y:S06]  /*ed40*/  BRA `(.L_x_321) ;  /* 0x0000000c00e07947 */ /* 0x000fec0003800000 */
.L_x_318:
        /* <DEDUP_REMOVED lines=11> */
.L_x_323:
[----:B------:R-:W2:Y:S02]  /*ee00*/  LDG.E R2, desc[UR36][R2.64] ;  /* 0x0000002402027981 */ /* 0x000ea4000c1e1900 */
[----:B--2---:R-:W-:-:S04]  /*ee10*/  I2FP.F32.S32 R0, R2 ;  /* 0x0000000200007245 */ /* 0x004fc80000201400 */
[----:B------:R-:W-:-:S04]  /*ee20*/  F2FP.BF16.F32.PACK_AB R0, RZ, R0 ;  /* 0x00000000ff00723e */ /* 0x000fc800000010ff */
[----:B------:R-:W-:Y:S01]  /*ee30*/  PRMT R19, R0, 0x7610, R19 ;  /* 0x0000761000137816 */ /* 0x000fe20000000013 */
[----:B------:R-:W-:Y:S06]  /*ee40*/  BRA `(.L_x_321) ;  /* 0x0000000c00a07947 */ /* 0x000fec0003800000 */
.L_x_322:
[----:B------:R-:W2:Y:S02]  /*ee50*/  LDG.E.U16 R2, desc[UR36][R2.64] ;  /* 0x0000002402027981 */ /* 0x000ea4000c1e1500 */
[----:B--2---:R-:W0:Y:S02]  /*ee60*/  I2F.S16 R0, R2 ;  /* 0x0000000200007306 */ /* 0x004e240000101400 */
[----:B0-----:R-:W-:-:S04]  /*ee70*/  F2FP.BF16.F32.PACK_AB R0, RZ, R0 ;  /* 0x00000000ff00723e */ /* 0x001fc800000010ff */
[----:B------:R-:W-:Y:S01]  /*ee80*/  PRMT R19, R0, 0x7610, R19 ;  /* 0x0000761000137816 */ /* 0x000fe20000000013 */
[----:B------:R-:W-:Y:S06]  /*ee90*/  BRA `(.L_x_321) ;  /* 0x0000000c008c7947 */ /* 0x000fec0003800000 */
.L_x_317:
        /* <DEDUP_REMOVED lines=9> */
.L_x_325:
[----:B------:R-:W2:Y:S02]  /*ef30*/  LDG.E.U16 R0, desc[UR36][R2.64] ;  /* 0x0000002402007981 */ /* 0x000ea4000c1e1500 */
[----:B--2---:R-:W-:-:S05]  /*ef40*/  HADD2.F32 R0, -RZ, R0.H0_H0 ;  /* 0x20000000ff007230 */ /* 0x004fca0000004100 */
[----:B------:R-:W-:-:S04]  /*ef50*/  F2FP.BF16.F32.PACK_AB R0, RZ, R0 ;  /* 0x00000000ff00723e */ /* 0x000fc800000010ff */
[----:B------:R-:W-:Y:S01]  /*ef60*/  PRMT R19, R0, 0x7610, R19 ;  /* 0x0000761000137816 */ /* 0x000fe20000000013 */
[----:B------:R-:W-:Y:S06]  /*ef70*/  BRA `(.L_x_321) ;  /* 0x0000000c00547947 */ /* 0x000fec0003800000 */
.L_x_324:
        /* <DEDUP_REMOVED lines=9> */
.L_x_327:
[----:B------:R-:W2:Y:S02]  /*f010*/  LDG.E.U16 R2, desc[UR36][R2.64] ;  /* 0x0000002402027981 */ /* 0x000ea4000c1e1500 */
[----:B--2---:R-:W-:-:S05]  /*f020*/  HADD2.F32 R0, -RZ, R2.H0_H0 ;  /* 0x20000002ff007230 */ /* 0x004fca0000004100 */
[----:B------:R-:W-:-:S04]  /*f030*/  F2FP.BF16.F32.PACK_AB R0, RZ, R0 ;  /* 0x00000000ff00723e */ /* 0x000fc800000010ff */
[----:B------:R-:W-:Y:S01]  /*f040*/  PRMT R19, R0, 0x7610, R19 ;  /* 0x0000761000137816 */ /* 0x000fe20000000013 */
[----:B------:R-:W-:Y:S06]  /*f050*/  BRA `(.L_x_321) ;  /* 0x0000000c001c7947 */ /* 0x000fec0003800000 */
.L_x_326:
        /* <DEDUP_REMOVED lines=13> */
.L_x_316:
        /* <DEDUP_REMOVED lines=14> */
.L_x_330:
        /* <DEDUP_REMOVED lines=13> */
.L_x_329:
        /* <DEDUP_REMOVED lines=27> */
.L_x_332:
        /* <DEDUP_REMOVED lines=14> */
.L_x_331:
[----:B------:R0:W5:Y:S01]  /*f570*/  LDG.E.U16 R19, desc[UR36][R2.64] ;  /* 0x0000002402137981 */ /* 0x000162000c1e1500 */
[----:B------:R-:W-:Y:S05]  /*f580*/  BRA `(.L_x_321) ;  /* 0x0000000400d07947 */ /* 0x000fea0003800000 */
.L_x_328:
        /* <DEDUP_REMOVED lines=13> */
.L_x_335:
        /* <DEDUP_REMOVED lines=21> */
.L_x_339:
[----:B------:R-:W-:Y:S05]  /*f7b0*/  BSYNC.RECONVERGENT B1 ;  /* 0x0000000000017941 */ /* 0x000fea0003800200 */
.L_x_338:
[----:B------:R-:W-:Y:S01]  /*f7c0*/  IMAD.SHL.U32 R0, R0, 0x100000, RZ ;  /* 0x0010000000007824 */ /* 0x000fe200078e00ff */
[----:B------:R-:W-:-:S04]  /*f7d0*/  LEA R2, R2, 0x3b800000, 0x17 ;  /* 0x3b80000002027811 */ /* 0x000fc800078eb8ff */
[----:B------:R-:W-:-:S07]  /*f7e0*/  LOP3.LUT R0, R2, R0, R7, 0xfe, !PT ;  /* 0x0000000002007212 */ /* 0x000fce00078efe07 */
.L_x_337:
[----:B------:R-:W-:Y:S05]  /*f7f0*/  BSYNC.RECONVERGENT B0 ;  /* 0x0000000000007941 */ /* 0x000fea0003800200 */
.L_x_336:
[----:B------:R-:W-:-:S04]  /*f800*/  F2FP.BF16.F32.PACK_AB R0, RZ, R0 ;  /* 0x00000000ff00723e */ /* 0x000fc800000010ff */
[----:B------:R-:W-:Y:S01]  /*f810*/  PRMT R19, R0, 0x7610, R19 ;  /* 0x0000761000137816 */ /* 0x000fe20000000013 */
[----:B------:R-:W-:Y:S06]  /*f820*/  BRA `(.L_x_321) ;  /* 0x0000000400287947 */ /* 0x000fec0003800000 */
.L_x_334:
        /* <DEDUP_REMOVED lines=21> */
.L_x_343:
[----:B------:R-:W-:Y:S05]  /*f980*/  BSYNC.RECONVERGENT B1 ;  /* 0x0000000000017941 */ /* 0x000fea0003800200 */
.L_x_342:
[----:B------:R-:W-:Y:S01]  /*f990*/  IMAD.SHL.U32 R0, R0, 0x200000, RZ ;  /* 0x0020000000007824 */ /* 0x000fe200078e00ff */
[----:B------:R-:W-:-:S04]  /*f9a0*/  LEA R2, R2, 0x37800000, 0x17 ;  /* 0x3780000002027811 */ /* 0x000fc800078eb8ff */
[----:B------:R-:W-:-:S07]  /*f9b0*/  LOP3.LUT R0, R2, R0, R7, 0xfe, !PT ;  /* 0x0000000002007212 */ /* 0x000fce00078efe07 */
.L_x_341:
[----:B------:R-:W-:Y:S05]  /*f9c0*/  BSYNC.RECONVERGENT B0 ;  /* 0x0000000000007941 */ /* 0x000fea0003800200 */
.L_x_340:
[----:B------:R-:W-:-:S04]  /*f9d0*/  F2FP.BF16.F32.PACK_AB R0, RZ, R0 ;  /* 0x00000000ff00723e */ /* 0x000fc800000010ff */
[----:B------:R-:W-:Y:S01]  /*f9e0*/  PRMT R19, R0, 0x7610, R19 ;  /* 0x0000761000137816 */ /* 0x000fe20000000013 */
[----:B------:R-:W-:Y:S06]  /*f9f0*/  BRA `(.L_x_321) ;  /* 0x0000000000b47947 */ /* 0x000fec0003800000 */
.L_x_333:
        /* <DEDUP_REMOVED lines=14> */
.L_x_347:
[----:B------:R-:W-:Y:S05]  /*fae0*/  BSYNC.RECONVERGENT B0 ;  /* 0x0000000000007941 */ /* 0x000fea0003800200 */
.L_x_346:
[----:B------:R-:W-:-:S04]  /*faf0*/  F2FP.BF16.F32.PACK_AB R0, RZ, R0 ;  /* 0x00000000ff00723e */ /* 0x000fc800000010ff */
[----:B------:R-:W-:Y:S01]  /*fb00*/  PRMT R19, R0, 0x7610, R19 ;  /* 0x0000761000137816 */ /* 0x000fe20000000013 */
[----:B------:R-:W-:Y:S06]  /*fb10*/  BRA `(.L_x_321) ;  /* 0x00000000006c7947 */ /* 0x000fec0003800000 */
.L_x_320:
        /* <DEDUP_REMOVED lines=16> */
.L_x_348:
[----:B------:R-:W-:Y:S01]  /*fc20*/  PRMT R19, RZ, 0x7610, R19 ;  /* 0x00007610ff137816 */ /* 0x000fe20000000013 */
[----:B------:R-:W-:Y:S06]  /*fc30*/  BRA `(.L_x_321) ;  /* 0x0000000000247947 */ /* 0x000fec0003800000 */
.L_x_345:
[----:B------:R-:W2:Y:S02]  /*fc40*/  LDG.E.64 R2, desc[UR36][R2.64] ;  /* 0x0000002402027981 */ /* 0x000ea4000c1e1b00 */
[----:B--2---:R-:W0:Y:S02]  /*fc50*/  I2F.U64 R0, R2 ;  /* 0x0000000200007312 */ /* 0x004e240000301000 */
[----:B0-----:R-:W-:-:S04]  /*fc60*/  F2FP.BF16.F32.PACK_AB R0, RZ, R0 ;  /* 0x00000000ff00723e */ /* 0x001fc800000010ff */
[----:B------:R-:W-:Y:S01]  /*fc70*/  PRMT R19, R0, 0x7610, R19 ;  /* 0x0000761000137816 */ /* 0x000fe20000000013 */
[----:B------:R-:W-:Y:S06]  /*fc80*/  BRA `(.L_x_321) ;  /* 0x0000000000107947 */ /* 0x000fec0003800000 */
.L_x_344:
[----:B------:R-:W2:Y:S02]  /*fc90*/  LDG.E R2, desc[UR36][R2.64] ;  /* 0x0000002402027981 */ /* 0x000ea4000c1e1900 */
[----:B--2---:R-:W-:-:S04]  /*fca0*/  I2FP.F32.U32 R0, R2 ;  /* 0x0000000200007245 */ /* 0x004fc80000201000 */
[----:B------:R-:W-:-:S04]  /*fcb0*/  F2FP.BF16.F32.PACK_AB R0, RZ, R0 ;  /* 0x00000000ff00723e */ /* 0x000fc800000010ff */
[----:B------:R-:W-:-:S07]  /*fcc0*/  PRMT R19, R0, 0x7610, R19 ;  /* 0x0000761000137816 */ /* 0x000fce0000000013 */
.L_x_321:
        /* <DEDUP_REMOVED lines=18> */
.L_x_352:
[----:B------:R-:W2:Y:S02]  /*fdf0*/  LDG.E.U8 R2, desc[UR36][R2.64] ;  /* 0x0000002402027981 */ /* 0x000ea4000c1e1100 */
[----:B--2---:R-:W-:-:S04]  /*fe00*/  I2FP.F32.U32 R0, R2 ;  /* 0x0000000200007245 */ /* 0x004fc80000201000 */
[----:B------:R-:W-:Y:S01]  /*fe10*/  F2FP.BF16.F32.PACK_AB R0, RZ, R0 ;  /* 0x00000000ff00723e */ /* 0x000fe200000010ff */
[----:B------:R-:W-:Y:S06]  /*fe20*/  BRA `(.L_x_354) ;  /* 0x0000000c00a47947 */ /* 0x000fec0003800000 */
.L_x_351:
        /* <DEDUP_REMOVED lines=10> */
.L_x_356:
[----:B------:R-:W2:Y:S02]  /*fed0*/  LDG.E R2, desc[UR36][R2.64] ;  /* 0x0000002402027981 */ /* 0x000ea4000c1e1900 */
[----:B--2---:R-:W-:-:S04]  /*fee0*/  I2FP.F32.S32 R0, R2 ;  /* 0x0000000200007245 */ /* 0x004fc80000201400 */
[----:B------:R-:W-:Y:S01]  /*fef0*/  F2FP.BF16.F32.PACK_AB R0, RZ, R0 ;  /* 0x00000000ff00723e */ /* 0x000fe200000010ff */
[----:B------:R-:W-:Y:S06]  /*ff00*/  BRA `(.L_x_354) ;  /* 0x0000000c006c7947 */ /* 0x000fec0003800000 */
.L_x_355:
[----:B------:R-:W2:Y:S02]  /*ff10*/  LDG.E.U16 R2, desc[UR36][R2.64] ;  /* 0x0000002402027981 */ /* 0x000ea4000c1e1500 */
[----:B--2---:R-:W0:Y:S02]  /*ff20*/  I2F.S16 R0, R2 ;  /* 0x0000000200007306 */ /* 0x004e240000101400 */
[----:B0-----:R-:W-:Y:S01]  /*ff30*/  F2FP.BF16.F32.PACK_AB R0, RZ, R0 ;  /* 0x00000000ff00723e */ /* 0x001fe200000010ff */
[----:B------:R-:W-:Y:S06]  /*ff40*/  BRA `(.L_x_354) ;  /* 0x0000000c005c7947 */ /* 0x000fec0003800000 */
.L_x_350:
        /* <DEDUP_REMOVED lines=9> */
.L_x_358:
[----:B------:R-:W2:Y:S02]  /*ffe0*/  LDG.E.U16 R0, desc[UR36][R2.64] ;  /* 0x0000002402007981 */ /* 0x000ea4000c1e1500 */
[----:B--2---:R-:W-:-:S05]  /*fff0*/  HADD2.F32 R0, -RZ, R0.H0_H0 ;  /* 0x20000000ff007230 */ /* 0x004fca0000004100 */
[----:B------:R-:W-:Y:S01]  /*10000*/  F2FP.BF16.F32.PACK_AB R0, RZ, R0 ;  /* 0x00000000ff00723e */ /* 0x000fe200000010ff */
[----:B------:R-:W-:Y:S06]  /*10010*/  BRA `(.L_x_354) ;  /* 0x0000000c00287947 */ /* 0x000fec0003800000 */
.L_x_357:
        /* <DEDUP_REMOVED lines=9> */
.L_x_360:
[----:B------:R-:W2:Y:S02]  /*100b0*/  LDG.E.U16 R2, desc[UR36][R2.64] ;  /* 0x0000002402027981 */ /* 0x000ea4000c1e1500 */
[----:B--2---:R-:W-:-:S05]  /*100c0*/  HADD2.F32 R0, -RZ, R2.H0_H0 ;  /* 0x20000002ff007230 */ /* 0x004fca0000004100 */
[----:B------:R-:W-:Y:S01]  /*100d0*/  F2FP.BF16.F32.PACK_AB R0, RZ, R0 ;  /* 0x00000000ff00723e */ /* 0x000fe200000010ff */
[----:B------:R-:W-:Y:S06]  /*100e0*/  BRA `(.L_x_354) ;  /* 0x0000000800f47947 */ /* 0x000fec0003800000 */
.L_x_359:
        /* <DEDUP_REMOVED lines=12> */
.L_x_349:
        /* <DEDUP_REMOVED lines=13> */
.L_x_363:
        /* <DEDUP_REMOVED lines=12> */
.L_x_362:
        /* <DEDUP_REMOVED lines=27> */
.L_x_365:
        /* <DEDUP_REMOVED lines=13> */
.L_x_364:
[----:B------:R0:W5:Y:S01]  /*105c0*/  LDG.E.U16 R0, desc[UR36][R2.64] ;  /* 0x0000002402007981 */ /* 0x000162000c1e1500 */
[----:B------:R-:W-:Y:S05]  /*105d0*/  BRA `(.L_x_354) ;  /* 0x0000000400b87947 */ /* 0x000fea0003800000 */
.L_x_361:
        /* <DEDUP_REMOVED lines=12> */
.L_x_368:
        /* <DEDUP_REMOVED lines=21> */
.L_x_372:
[----:B------:R-:W-:Y:S05]  /*107f0*/  BSYNC.RECONVERGENT B1 ;  /* 0x0000000000017941 */ /* 0x000fea0003800200 */
.L_x_371:
[----:B------:R-:W-:Y:S01]  /*10800*/  IMAD.SHL.U32 R0, R0, 0x100000, RZ ;  /* 0x0010000000007824 */ /* 0x000fe200078e00ff */
[----:B------:R-:W-:-:S04]  /*10810*/  LEA R2, R2, 0x3b800000, 0x17 ;  /* 0x3b80000002027811 */ /* 0x000fc800078eb8ff */
[----:B------:R-:W-:-:S07]  /*10820*/  LOP3.LUT R0, R2, R0, R7, 0xfe, !PT ;  /* 0x0000000002007212 */ /* 0x000fce00078efe07 */
.L_x_370:
[----:B------:R-:W-:Y:S05]  /*10830*/  BSYNC.RECONVERGENT B0 ;  /* 0x0000000000007941 */ /* 0x000fea0003800200 */
.L_x_369:
[----:B------:R-:W-:Y:S01]  /*10840*/  F2FP.BF16.F32.PACK_AB R0, RZ, R0 ;  /* 0x00000000ff00723e */ /* 0x000fe200000010ff */
[----:B------:R-:W-:Y:S06]  /*10850*/  BRA `(.L_x_354) ;  /* 0x0000000400187947 */ /* 0x000fec0003800000 */
.L_x_367:
        /* <DEDUP_REMOVED lines=21> */
.L_x_376:
[----:B------:R-:W-:Y:S05]  /*109b0*/  BSYNC.RECONVERGENT B1 ;  /* 0x0000000000017941 */ /* 0x000fea0003800200 */
.L_x_375:
[----:B------:R-:W-:Y:S01]  /*109c0*/  IMAD.SHL.U32 R0, R0, 0x200000, RZ ;  /* 0x0020000000007824 */ /* 0x000fe200078e00ff */
[----:B------:R-:W-:-:S04]  /*109d0*/  LEA R2, R2, 0x37800000, 0x17 ;  /* 0x3780000002027811 */ /* 0x000fc800078eb8ff */
[----:B------:R-:W-:-:S07]  /*109e0*/  LOP3.LUT R0, R2, R0, R7, 0xfe, !PT ;  /* 0x0000000002007212 */ /* 0x000fce00078efe07 */
.L_x_374:
[----:B------:R-:W-:Y:S05]  /*109f0*/  BSYNC.RECONVERGENT B0 ;  /* 0x0000000000007941 */ /* 0x000fea0003800200 */
.L_x_373:
[----:B------:R-:W-:Y:S01]  /*10a00*/  F2FP.BF16.F32.PACK_AB R0, RZ, R0 ;  /* 0x00000000ff00723e */ /* 0x000fe200000010ff */
[----:B------:R-:W-:Y:S06]  /*10a10*/  BRA `(.L_x_354) ;  /* 0x0000000000a87947 */ /* 0x000fec0003800000 */
.L_x_366:
        /* <DEDUP_REMOVED lines=14> */
.L_x_380:
[----:B------:R-:W-:Y:S05]  /*10b00*/  BSYNC.RECONVERGENT B0 ;  /* 0x0000000000007941 */ /* 0x000fea0003800200 */
.L_x_379:
[----:B------:R-:W-:Y:S01]  /*10b10*/  F2FP.BF16.F32.PACK_AB R0, RZ, R0 ;  /* 0x00000000ff00723e */ /* 0x000fe200000010ff */
[----:B------:R-:W-:Y:S06]  /*10b20*/  BRA `(.L_x_354) ;  /* 0x0000000000647947 */ /* 0x000fec0003800000 */
.L_x_353:
        /* <DEDUP_REMOVED lines=8> */
[----:B0-----:R-:W-:Y:S01]  /*10bb0*/  MOV R4, UR4 ;  /* 0x0000000400047c02 */ /* 0x001fe20008000f00 */
[----:B------:R-:W-:-:S02]  /*10bc0*/  IMAD.U32 R5, RZ, RZ, UR5 ;  /* 0x00000005ff057e24 */ /* 0x000fc4000f8e00ff */
[----:B-1----:R-:W-:Y:S02]  /*10bd0*/  IMAD.U32 R6, RZ, RZ, UR6 ;  /* 0x00000006ff067e24 */ /* 0x002fe4000f8e00ff */
[----:B------:R-:W-:Y:S02]  /*10be0*/  IMAD.U32 R7, RZ, RZ, UR7 ;  /* 0x00000007ff077e24 */ /* 0x000fe4000f8e00ff */
[----:B---3--:R-:W-:Y:S01]  /*10bf0*/  IMAD.U32 R10, RZ, RZ, UR8 ;  /* 0x00000008ff0a7e24 */ /* 0x008fe2000f8e00ff */
[----:B------:R-:W-:-:S07]  /*10c00*/  MOV R11, UR9 ;  /* 0x00000009000b7c02 */ /* 0x000fce0008000f00 */
[----:B------:R-:W-:-:S07]  /*10c10*/  LEPC R20, `(.L_x_381) ;  /* 0x000000001014794e */ /* 0x000fce0000000000 */
[----:B--2--5:R-:W-:Y:S05]  /*10c20*/  CALL.ABS.NOINC R2 ;  /* 0x0000000002007343 */ /* 0x024fea0003c00000 */
.L_x_381:
[----:B------:R-:W-:Y:S01]  /*10c30*/  PRMT R0, RZ, 0x7610, R0 ;  /* 0x00007610ff007816 */ /* 0x000fe20000000000 */
[----:B------:R-:W-:Y:S06]  /*10c40*/  BRA `(.L_x_354) ;  /* 0x00000000001c7947 */ /* 0x000fec0003800000 */
.L_x_378:
[----:B------:R-:W2:Y:S02]  /*10c50*/  LDG.E.64 R2, desc[UR36][R2.64] ;  /* 0x0000002402027981 */ /* 0x000ea4000c1e1b00 */
[----:B--2---:R-:W0:Y:S02]  /*10c60*/  I2F.U64 R0, R2 ;  /* 0x0000000200007312 */ /* 0x004e240000301000 */
[----:B0-----:R-:W-:Y:S01]  /*10c70*/  F2FP.BF16.F32.PACK_AB R0, RZ, R0 ;  /* 0x00000000ff00723e */ /* 0x001fe200000010ff */
[----:B------:R-:W-:Y:S06]  /*10c80*/  BRA `(.L_x_354) ;  /* 0x00000000000c7947 */ /* 0x000fec0003800000 */
.L_x_377:
[----:B------:R-:W2:Y:S02]  /*10c90*/  LDG.E R2, desc[UR36][R2.64] ;  /* 0x0000002402027981 */ /* 0x000ea4000c1e1900 */
[----:B--2---:R-:W-:-:S04]  /*10ca0*/  I2FP.F32.U32 R0, R2 ;  /* 0x0000000200007245 */ /* 0x004fc80000201000 */
[----:B------:R-:W-:-:S07]  /*10cb0*/  F2FP.BF16.F32.PACK_AB R0, RZ, R0 ;  /* 0x00000000ff00723e */ /* 0x000fce00000010ff */
.L_x_354:
[----:B-----5:R-:W-:Y:S01]  /*10cc0*/  IMAD.U32 R0, R0, 0x10000, RZ ;  /* 0x0001000000007824 */ /* 0x020fe200078e00ff */
[----:B------:R-:W-:Y:S01]  /*10cd0*/  SHF.L.U32 R19, R19, 0x10, RZ ;  /* 0x0000001013137819 */ /* 0x000fe200000006ff */
[----:B------:R-:W-:-:S04]  /*10ce0*/  UPRMT UR4, UR43, 0x9910, URZ ;  /* 0x000099102b047896 */ /* 0x000fc800080000ff */
[----:B------:R-:W1:Y:S01]  /*10cf0*/  MUFU.RCP R0, R0 ;  /* 0x0000000000007308 */ /* 0x000e620000001000 */
[----:B------:R-:W-:Y:S01]  /*10d00*/  UISETP.GT.AND UP0, UPT, UR4, 0x9, UPT ;  /* 0x000000090400788c */ /* 0x000fe2000bf04270 */
[----:B-1----:R-:W-:-:S06]  /*10d10*/  FMUL.FTZ R19, R19, R0 ;  /* 0x0000000013137220 */ /* 0x002fcc0000410000 */
[----:B------:R-:W1:Y:S02]  /*10d20*/  F2F.BF16.F32 R19, R19 ;  /* 0x0000001300137304 */ /* 0x000e640000202000 */
        /* <DEDUP_REMOVED lines=9> */
[----:B-1----:R-:W-:-:S04]  /*10dc0*/  IMAD.U32 R0, R19, 0x10000, RZ ;  /* 0x0001000013007824 */ /* 0x002fc800078e00ff */
[----:B0-----:R-:W0:Y:S02]  /*10dd0*/  F2I.FTZ.TRUNC.NTZ R3, R0 ;  /* 0x0000000000037305 */ /* 0x001e24000021f100 */
[----:B0-----:R-:W-:Y:S01]  /*10de0*/  STG.E.U8 desc[UR36][R16.64], R3 ;  /* 0x0000000310007986 */ /* 0x001fe2000c101124 */
[----:B------:R-:W-:Y:S05]  /*10df0*/  EXIT ;  /* 0x000000000000794d */ /* 0x000fea0003800000 */
.L_x_385:
[----:B01----:R-:W-:-:S06]  /*10e00*/  IMAD.U32 R3, R19, 0x10000, RZ ;  /* 0x0001000013037824 */ /* 0x003fcc00078e00ff */
[----:B------:R-:W0:Y:S02]  /*10e10*/  F2I.S64.TRUNC R2, R3 ;  /* 0x0000000300027311 */ /* 0x000e24000020d900 */
[----:B0-----:R-:W-:Y:S01]  /*10e20*/  STG.E.U8 desc[UR36][R16.64], R2 ;  /* 0x0000000210007986 */ /* 0x001fe2000c101124 */
[----:B------:R-:W-:Y:S05]  /*10e30*/  EXIT ;  /* 0x000000000000794d */ /* 0x000fea0003800000 */
.L_x_384:
[----:B------:R-:W-:-:S09]  /*10e40*/  UISETP.NE.AND UP0, UPT, UR4, 0x2, UPT ;  /* 0x000000020400788c */ /* 0x000fd2000bf05270 */
[----:B------:R-:W-:Y:S05]  /*10e50*/  BRA.U !UP0, `(.L_x_387) ;  /* 0x0000000108307547 */ /* 0x000fea000b800000 */
[----:B------:R-:W-:-:S09]  /*10e60*/  UISETP.NE.AND UP0, UPT, UR4, 0x3, UPT ;  /* 0x000000030400788c */ /* 0x000fd2000bf05270 */
[----:B------:R-:W-:Y:S05]  /*10e70*/  BRA.U !UP0, `(.L_x_388) ;  /* 0x0000000108187547 */ /* 0x000fea000b800000 */
[----:B------:R-:W-:-:S09]  /*10e80*/  UISETP.NE.AND UP0, UPT, UR4, 0x4, UPT ;  /* 0x000000040400788c */ /* 0x000fd2000bf05270 */
[----:B------:R-:W-:Y:S05]  /*10e90*/  BRA.U UP0, `(.L_x_386) ;  /* 0x0000000900787547 */ /* 0x000fea000b800000 */
[----:B01----:R-:W-:-:S06]  /*10ea0*/  IMAD.U32 R2, R19, 0x10000, RZ ;  /* 0x0001000013027824 */ /* 0x003fcc00078e00ff */
[----:B------:R-:W0:Y:S02]  /*10eb0*/  F2I.S64.TRUNC R2, R2 ;  /* 0x0000000200027311 */ /* 0x000e24000020d900 */
[----:B0-----:R-:W-:Y:S01]  /*10ec0*/  STG.E.64 desc[UR36][R16.64], R2 ;  /* 0x0000000210007986 */ /* 0x001fe2000c101b24 */
[----:B------:R-:W-:Y:S05]  /*10ed0*/  EXIT ;  /* 0x000000000000794d */ /* 0x000fea0003800000 */
.L_x_388:
[----:B-1----:R-:W-:-:S06]  /*10ee0*/  IMAD.U32 R19, R19, 0x10000, RZ ;  /* 0x0001000013137824 */ /* 0x002fcc00078e00ff */
[----:B------:R-:W1:Y:S02]  /*10ef0*/  F2I.FTZ.TRUNC.NTZ R19, R19 ;  /* 0x0000001300137305 */ /* 0x000e64000021f100 */
[----:B-1----:R-:W-:Y:S01]  /*10f00*/  STG.E desc[UR36][R16.64], R19 ;  /* 0x0000001310007986 */ /* 0x002fe2000c101924 */
[----:B------:R-:W-:Y:S05]  /*10f10*/  EXIT ;  /* 0x000000000000794d */ /* 0x000fea0003800000 */
.L_x_387:
[----:B-1----:R-:W-:-:S06]  /*10f20*/  SHF.L.U32 R19, R19, 0x10, RZ ;  /* 0x0000001013137819 */ /* 0x002fcc00000006ff */
[----:B------:R-:W1:Y:S02]  /*10f30*/  F2I.FTZ.TRUNC.NTZ R19, R19 ;  /* 0x0000001300137305 */ /* 0x000e64000021f100 */
[----:B-1----:R-:W-:Y:S01]  /*10f40*/  STG.E.U16 desc[UR36][R16.64], R19 ;  /* 0x0000001310007986 */ /* 0x002fe2000c101524 */
[----:B------:R-:W-:Y:S05]  /*10f50*/  EXIT ;  /* 0x000000000000794d */ /* 0x000fea0003800000 */
.L_x_383:
[----:B------:R-:W-:-:S09]  /*10f60*/  UISETP.GT.AND UP0, UPT, UR4, 0x6, UPT ;  /* 0x000000060400788c */ /* 0x000fd2000bf04270 */
[----:B------:R-:W-:Y:S05]  /*10f70*/  BRA.U UP0, `(.L_x_389) ;  /* 0x00000001002c7547 */ /* 0x000fea000b800000 */
[----:B------:R-:W-:-:S09]  /*10f80*/  UISETP.NE.AND UP0, UPT, UR4, 0x5, UPT ;  /* 0x000000050400788c */ /* 0x000fd2000bf05270 */
[----:B------:R-:W-:Y:S05]  /*10f90*/  BRA.U !UP0, `(.L_x_390) ;  /* 0x0000000108147547 */ /* 0x000fea000b800000 */
[----:B------:R-:W-:-:S09]  /*10fa0*/  UISETP.NE.AND UP0, UPT, UR4, 0x6, UPT ;  /* 0x000000060400788c */ /* 0x000fd2000bf05270 */
[----:B------:R-:W-:Y:S05]  /*10fb0*/  BRA.U UP0, `(.L_x_386) ;  /* 0x0000000900307547 */ /* 0x000fea000b800000 */
[----:B-1----:R-:W-:-:S05]  /*10fc0*/  IMAD.U32 R19, R19, 0x10000, RZ ;  /* 0x0001000013137824 */ /* 0x002fca00078e00ff */
[----:B------:R-:W-:Y:S01]  /*10fd0*/  STG.E desc[UR36][R16.64], R19 ;  /* 0x0000001310007986 */ /* 0x000fe2000c101924 */
[----:B------:R-:W-:Y:S05]  /*10fe0*/  EXIT ;  /* 0x000000000000794d */ /* 0x000fea0003800000 */
.L_x_390:
[----:B-1----:R-:W-:-:S05]  /*10ff0*/  IMAD.U32 R0, R19, 0x10000, RZ ;  /* 0x0001000013007824 */ /* 0x002fca00078e00ff */
[----:B------:R-:W-:-:S05]  /*11000*/  F2FP.F16.F32.PACK_AB R0, RZ, R0 ;  /* 0x00000000ff00723e */ /* 0x000fca00000000ff */
[----:B------:R-:W-:Y:S01]  /*11010*/  STG.E.U16 desc[UR36][R16.64], R0 ;  /* 0x0000000010007986 */ /* 0x000fe2000c101524 */
[----:B------:R-:W-:Y:S05]  /*11020*/  EXIT ;  /* 0x000000000000794d */ /* 0x000fea0003800000 */
.L_x_389:
[----:B------:R-:W-:-:S09]  /*11030*/  UISETP.NE.AND UP0, UPT, UR4, 0x7, UPT ;  /* 0x000000070400788c */ /* 0x000fd2000bf05270 */
[----:B------:R-:W-:Y:S05]  /*11040*/  BRA.U !UP0, `(.L_x_391) ;  /* 0x0000000108347547 */ /* 0x000fea000b800000 */
[----:B------:R-:W-:-:S09]  /*11050*/  UISETP.NE.AND UP0, UPT, UR4, 0x8, UPT ;  /* 0x000000080400788c */ /* 0x000fd2000bf05270 */
[----:B------:R-:W-:Y:S05]  /*11060*/  BRA.U !UP0, `(.L_x_392) ;  /* 0x0000000108187547 */ /* 0x000fea000b800000 */
[----:B------:R-:W-:-:S09]  /*11070*/  UISETP.NE.AND UP0, UPT, UR4, 0x9, UPT ;  /* 0x000000090400788c */ /* 0x000fd2000bf05270 */
[----:B------:R-:W-:Y:S05]  /*11080*/  BRA.U UP0, `(.L_x_386) ;  /* 0x0000000500fc7547 */ /* 0x000fea000b800000 */
[----:B01----:R-:W-:Y:S02]  /*11090*/  IMAD.U32 R2, R19, 0x10000, RZ ;  /* 0x0001000013027824 */ /* 0x003fe400078e00ff */
[----:B------:R-:W-:-:S05]  /*110a0*/  IMAD.MOV.U32 R3, RZ, RZ, RZ ;  /* 0x000000ffff037224 */ /* 0x000fca00078e00ff */
[----:B------:R-:W-:Y:S01]  /*110b0*/  STG.E.64 desc[UR36][R16.64], R2 ;  /* 0x0000000210007986 */ /* 0x000fe2000c101b24 */
[----:B------:R-:W-:Y:S05]  /*110c0*/  EXIT ;  /* 0x000000000000794d */ /* 0x000fea0003800000 */
.L_x_392:
[----:B-1----:R-:W-:-:S04]  /*110d0*/  SHF.L.U32 R19, R19, 0x10, RZ ;  /* 0x0000001013137819 */ /* 0x002fc800000006ff */
[----:B0-----:R-:W-:-:S04]  /*110e0*/  F2FP.F16.F32.PACK_AB R3, RZ, R19 ;  /* 0x00000013ff03723e */ /* 0x001fc800000000ff */
[----:B------:R-:W-:-:S05]  /*110f0*/  PRMT R3, R3, 0x5410, RZ ;  /* 0x0000541003037816 */ /* 0x000fca00000000ff */
[----:B------:R-:W-:Y:S01]  /*11100*/  STG.E desc[UR36][R16.64], R3 ;  /* 0x0000000310007986 */ /* 0x000fe2000c101924 */
[----:B------:R-:W-:Y:S05]  /*11110*/  EXIT ;  /* 0x000000000000794d */ /* 0x000fea0003800000 */
.L_x_391:
[----:B01----:R-:W-:-:S04]  /*11120*/  IMAD.U32 R2, R19, 0x10000, RZ ;  /* 0x0001000013027824 */ /* 0x003fc800078e00ff */
[----:B------:R-:W-:-:S06]  /*11130*/  FMUL.FTZ R2, R2, 1 ;  /* 0x3f80000002027820 */ /* 0x000fcc0000410000 */
[----:B------:R-:W0:Y:S02]  /*11140*/  F2F.F64.F32 R2, R2 ;  /* 0x0000000200027310 */ /* 0x000e240000201800 */
[----:B0-----:R-:W-:Y:S01]  /*11150*/  STG.E.64 desc[UR36][R16.64], R2 ;  /* 0x0000000210007986 */ /* 0x001fe2000c101b24 */
[----:B------:R-:W-:Y:S05]  /*11160*/  EXIT ;  /* 0x000000000000794d */ /* 0x000fea0003800000 */
.L_x_382:
        /* <DEDUP_REMOVED lines=10> */
[----:B01----:R-:W-:-:S06]  /*11210*/  IMAD.U32 R3, R19, 0x10000, RZ ;  /* 0x0001000013037824 */ /* 0x003fcc00078e00ff */
[----:B------:R-:W0:Y:S02]  /*11220*/  F2I.FTZ.U32.TRUNC.NTZ R3, R3 ;  /* 0x0000000300037305 */ /* 0x000e24000021f000 */
[----:B0-----:R-:W-:Y:S01]  /*11230*/  STG.E.U16 desc[UR36][R16.64], R3 ;  /* 0x0000000310007986 */ /* 0x001fe2000c101524 */
[----:B------:R-:W-:Y:S05]  /*11240*/  EXIT ;  /* 0x000000000000794d */ /* 0x000fea0003800000 */
.L_x_396:
[----:B01----:R-:W-:Y:S01]  /*11250*/  IMAD.U32 R3, R19, 0x10000, RZ ;  /* 0x0001000013037824 */ /* 0x003fe200078e00ff */
        /* <DEDUP_REMOVED lines=12> */
[----:B------:R-:W-:Y:S01]  /*11320*/  FADD.FTZ R0, R2, 8192 ;  /* 0x4600000002007421 */ /* 0x000fe20000010000 */
[----:B------:R-:W-:-:S04]  /*11330*/  PRMT R8, RZ, 0x7610, R8 ;  /* 0x00007610ff087816 */ /* 0x000fc80000000008 */
[----:B------:R-:W-:-:S13]  /*11340*/  LOP3.LUT P0, R0, R0, 0xff, RZ, 0xc0, !PT ;  /* 0x000000ff00007812 */ /* 0x000fda000780c0ff */
[----:B------:R-:W-:Y:S05]  /*11350*/  @!P0 BRA `(.L_x_398) ;  /* 0x00000000000c8947 */ /* 0x000fea0003800000 */
.L_x_399:
[----:B------:R-:W-:-:S04]  /*11360*/  SHF.R.U32.HI R3, RZ, 0x18, R3 ;  /* 0x00000018ff037819 */ /* 0x000fc80000011603 */
[----:B------:R-:W-:-:S04]  /*11370*/  LOP3.LUT R0, R0, 0x80, R3, 0xf8, !PT ;  /* 0x0000008000007812 */ /* 0x000fc800078ef803 */
[----:B------:R-:W-:-:S07]  /*11380*/  PRMT R8, R0, 0x7610, R8 ;  /* 0x0000761000087816 */ /* 0x000fce0000000008 */
.L_x_398:
[----:B------:R-:W-:Y:S05]  /*11390*/  BSYNC.RECONVERGENT B0 ;  /* 0x0000000000007941 */ /* 0x000fea0003800200 */
.L_x_397:
[----:B------:R-:W-:Y:S01]  /*113a0*/  STG.E.U8 desc[UR36][R16.64], R8 ;  /* 0x0000000810007986 */ /* 0x000fe2000c101124 */
[----:B------:R-:W-:Y:S05]  /*113b0*/  EXIT ;  /* 0x000000000000794d */ /* 0x000fea0003800000 */
.L_x_395:
[----:B01----:R-:W-:Y:S01]  /*113c0*/  SHF.L.U32 R3, R19, 0x10, RZ ;  /* 0x0000001013037819 */ /* 0x003fe200000006ff */
        /* <DEDUP_REMOVED lines=16> */
.L_x_402:
[----:B------:R-:W-:-:S04]  /*114d0*/  SHF.R.U32.HI R3, RZ, 0x18, R3 ;  /* 0x00000018ff037819 */ /* 0x000fc80000011603 */
[----:B------:R-:W-:-:S04]  /*114e0*/  LOP3.LUT R0, R0, 0x80, R3, 0xf8, !PT ;  /* 0x0000008000007812 */ /* 0x000fc800078ef803 */
[----:B------:R-:W-:-:S07]  /*114f0*/  PRMT R8, R0, 0x7610, R8 ;  /* 0x0000761000087816 */ /* 0x000fce0000000008 */
.L_x_401:
[----:B------:R-:W-:Y:S05]  /*11500*/  BSYNC.RECONVERGENT B0 ;  /* 0x0000000000007941 */ /* 0x000fea0003800200 */
.L_x_400:
[----:B------:R-:W-:Y:S01]  /*11510*/  STG.E.U8 desc[UR36][R16.64], R8 ;  /* 0x0000000810007986 */ /* 0x000fe2000c101124 */
[----:B------:R-:W-:Y:S05]  /*11520*/  EXIT ;  /* 0x000000000000794d */ /* 0x000fea0003800000 */
.L_x_394:
[----:B------:R-:W-:-:S09]  /*11530*/  UISETP.NE.AND UP0, UPT, UR4, 0x1c, UPT ;  /* 0x0000001c0400788c */ /* 0x000fd2000bf05270 */
[----:B------:R-:W-:Y:S05]  /*11540*/  BRA.U !UP0, `(.L_x_403) ;  /* 0x0000000108607547 */ /* 0x000fea000b800000 */
[----:B------:R-:W-:-:S09]  /*11550*/  UISETP.NE.AND UP0, UPT, UR4, 0x1d, UPT ;  /* 0x0000001d0400788c */ /* 0x000fd2000bf05270 */
[----:B------:R-:W-:Y:S05]  /*11560*/  BRA.U !UP0, `(.L_x_404) ;  /* 0x0000000108487547 */ /* 0x000fea000b800000 */
[----:B------:R-:W-:-:S09]  /*11570*/  UISETP.NE.AND UP0, UPT, UR4, 0x2c, UPT ;  /* 0x0000002c0400788c */ /* 0x000fd2000bf05270 */
[----:B------:R-:W-:Y:S05]  /*11580*/  BRA.U UP0, `(.L_x_386) ;  /* 0x0000000100bc7547 */ /* 0x000fea000b800000 */
[----:B-1----:R-:W-:Y:S02]  /*11590*/  IMAD.U32 R19, R19, 0x10000, RZ ;  /* 0x0001000013137824 */ /* 0x002fe400078e00ff */
[----:B0-----:R-:W-:-:S03]  /*115a0*/  IMAD.MOV.U32 R3, RZ, RZ, 0xff ;  /* 0x000000ffff037424 */ /* 0x001fc600078e00ff */
        /* <DEDUP_REMOVED lines=12> */
[----:B------:R-:W-:Y:S01]  /*11670*/  STG.E.U8 desc[UR36][R16.64], R3 ;  /* 0x0000000310007986 */ /* 0x000fe2000c101124 */
[----:B------:R-:W-:Y:S05]  /*11680*/  EXIT ;  /* 0x000000000000794d */ /* 0x000fea0003800000 */
.L_x_404:
[----:B01----:R-:W-:-:S06]  /*11690*/  IMAD.U32 R2, R19, 0x10000, RZ ;  /* 0x0001000013027824 */ /* 0x003fcc00078e00ff */
[----:B------:R-:W0:Y:S02]  /*116a0*/  F2I.U64.TRUNC R2, R2 ;  /* 0x0000000200027311 */ /* 0x000e24000020d800 */
[----:B0-----:R-:W-:Y:S01]  /*116b0*/  STG.E.64 desc[UR36][R16.64], R2 ;  /* 0x0000000210007986 */ /* 0x001fe2000c101b24 */
[----:B------:R-:W-:Y:S05]  /*116c0*/  EXIT ;  /* 0x000000000000794d */ /* 0x000fea0003800000 */
.L_x_403:
[----:B-1----:R-:W-:-:S06]  /*116d0*/  IMAD.U32 R19, R19, 0x10000, RZ ;  /* 0x0001000013137824 */ /* 0x002fcc00078e00ff */
[----:B------:R-:W1:Y:S02]  /*116e0*/  F2I.FTZ.U32.TRUNC.NTZ R19, R19 ;  /* 0x0000001300137305 */ /* 0x000e64000021f000 */
[----:B-1----:R-:W-:Y:S01]  /*116f0*/  STG.E desc[UR36][R16.64], R19 ;  /* 0x0000001310007986 */ /* 0x002fe2000c101924 */
[----:B------:R-:W-:Y:S05]  /*11700*/  EXIT ;  /* 0x000000000000794d */ /* 0x000fea0003800000 */
.L_x_393:
[----:B------:R-:W-:-:S09]  /*11710*/  UISETP.GT.AND UP0, UPT, UR4, 0xe, UPT ;  /* 0x0000000e0400788c */ /* 0x000fd2000bf04270 */
[----:B------:R-:W-:Y:S05]  /*11720*/  BRA.U UP0, `(.L_x_405) ;  /* 0x00000001003c7547 */ /* 0x000fea000b800000 */
[----:B------:R-:W-:-:S09]  /*11730*/  UISETP.NE.AND UP0, UPT, UR4, 0xa, UPT ;  /* 0x0000000a0400788c */ /* 0x000fd2000bf05270 */
[----:B------:R-:W-:Y:S05]  /*11740*/  BRA.U !UP0, `(.L_x_406) ;  /* 0x00000001081c7547 */ /* 0x000fea000b800000 */
[----:B------:R-:W-:-:S09]  /*11750*/  UISETP.NE.AND UP0, UPT, UR4, 0xb, UPT ;  /* 0x0000000b0400788c */ /* 0x000fd2000bf05270 */
[----:B------:R-:W-:Y:S05]  /*11760*/  BRA.U UP0, `(.L_x_386) ;  /* 0x0000000100447547 */ /* 0x000fea000b800000 */
[----:B-1----:R-:W-:-:S05]  /*11770*/  IMAD.U32 R19, R19, 0x10000, RZ ;  /* 0x0001000013137824 */ /* 0x002fca00078e00ff */
[----:B------:R-:W-:-:S04]  /*11780*/  FSETP.NEU.FTZ.AND P0, PT, R19, RZ, PT ;  /* 0x000000ff1300720b */ /* 0x000fc80003f1d000 */
[----:B0-----:R-:W-:-:S05]  /*11790*/  SEL R3, RZ, 0x1, !P0 ;  /* 0x00000001ff037807 */ /* 0x001fca0004000000 */
[----:B------:R-:W-:Y:S01]  /*117a0*/  STG.E.U8 desc[UR36][R16.64], R3 ;  /* 0x0000000310007986 */ /* 0x000fe2000c101124 */
[----:B------:R-:W-:Y:S05]  /*117b0*/  EXIT ;  /* 0x000000000000794d */ /* 0x000fea0003800000 */
.L_x_406:
[----:B-1----:R-:W-:Y:S02]  /*117c0*/  SHF.L.U32 R19, R19, 0x10, RZ ;  /* 0x0000001013137819 */ /* 0x002fe400000006ff */
[----:B------:R-:W-:-:S03]  /*117d0*/  CS2R R6, SRZ ;  /* 0x0000000000067805 */ /* 0x000fc6000001ff00 */
[----:B------:R-:W-:-:S06]  /*117e0*/  FMUL.FTZ R4, R19, 1 ;  /* 0x3f80000013047820 */ /* 0x000fcc0000410000 */
[----:B------:R-:W1:Y:S02]  /*117f0*/  F2F.F64.F32 R4, R4 ;  /* 0x0000000400047310 */ /* 0x000e640000201800 */
[----:B-1----:R-:W-:Y:S01]  /*11800*/  STG.E.128 desc[UR36][R16.64], R4 ;  /* 0x0000000410007986 */ /* 0x002fe2000c101d24 */
[----:B------:R-:W-:Y:S05]  /*11810*/  EXIT ;  /* 0x000000000000794d */ /* 0x000fea0003800000 */
.L_x_405:
[----:B------:R-:W-:-:S09]  /*11820*/  UISETP.NE.AND UP0, UPT, UR4, 0xf, UPT ;  /* 0x0000000f0400788c */ /* 0x000fd2000bf05270 */
[----:B------:R-:W-:Y:S05]  /*11830*/  BRA.U !UP0, `(.L_x_407) ;  /* 0x0000000108e87547 */ /* 0x000fea000b800000 */
[----:B------:R-:W-:-:S09]  /*11840*/  UISETP.NE.AND UP0, UPT, UR4, 0x17, UPT ;  /* 0x000000170400788c */ /* 0x000fd2000bf05270 */
[----:B------:R-:W-:Y:S05]  /*11850*/  BRA.U !UP0, `(.L_x_408) ;  /* 0x0000000108907547 */ /* 0x000fea000b800000 */
[----:B------:R-:W-:-:S09]  /*11860*/  UISETP.NE.AND UP0, UPT, UR4, 0x18, UPT ;  /* 0x000000180400788c */ /* 0x000fd2000bf05270 */
[----:B------:R-:W-:Y:S05]  /*11870*/  BRA.U !UP0, `(.L_x_409) ;  /* 0x0000000108447547 */ /* 0x000fea000b800000 */
.L_x_386:
[----:B------:R-:W-:Y:S01]  /*11880*/  MOV R0, 0x0 ;  /* 0x0000000000007802 */ /* 0x000fe20000000f00 */
[----:B------:R-:W2:Y:S01]  /*11890*/  LDCU.64 UR4, c[0x4][0x148] ;  /* 0x01002900ff0477ac */ /* 0x000ea20008000a00 */
[----:B------:R-:W-:Y:S02]  /*118a0*/  IMAD.MOV.U32 R8, RZ, RZ, 0x65 ;  /* 0x00000065ff087424 */ /* 0x000fe400078e00ff */
[----:B0-----:R0:W3:Y:S01]  /*118b0*/  LDC.64 R2, c[0x4][R0] ;  /* 0x0100000000027b82 */ /* 0x0010e20000000a00 */
[----:B------:R-:W4:Y:S01]  /*118c0*/  LDCU.64 UR6, c[0x4][0x150] ;  /* 0x01002a00ff0677ac */ /* 0x000f220008000a00 */
[----:B------:R-:W-:Y:S02]  /*118d0*/  IMAD.MOV.U32 R12, RZ, RZ, 0x1 ;  /* 0x00000001ff0c7424 */ /* 0x000fe400078e00ff */
[----:B------:R-:W-:Y:S01]  /*118e0*/  IMAD.MOV.U32 R13, RZ, RZ, RZ ;  /* 0x000000ffff0d7224 */ /* 0x000fe200078e00ff */
[----:B------:R-:W5:Y:S01]  /*118f0*/  LDCU.64 UR8, c[0x4][0x60] ;  /* 0x01000c00ff0877ac */ /* 0x000f620008000a00 */
[----:B--2---:R-:W-:-:S02]  /*11900*/  IMAD.U32 R4, RZ, RZ, UR4 ;  /* 0x00000004ff047e24 */ /* 0x004fc4000f8e00ff */
[----:B------:R-:W-:Y:S02]  /*11910*/  IMAD.U32 R5, RZ, RZ, UR5 ;  /* 0x00000005ff057e24 */ /* 0x000fe4000f8e00ff */
[----:B----4-:R-:W-:Y:S02]  /*11920*/  IMAD.U32 R6, RZ, RZ, UR6 ;  /* 0x00000006ff067e24 */ /* 0x010fe4000f8e00ff */
[----:B------:R-:W-:Y:S01]  /*11930*/  IMAD.U32 R7, RZ, RZ, UR7 ;  /* 0x00000007ff077e24 */ /* 0x000fe2000f8e00ff */
[----:B-----5:R-:W-:Y:S01]  /*11940*/  MOV R10, UR8 ;  /* 0x00000008000a7c02 */ /* 0x020fe20008000f00 */
[----:B0-----:R-:W-:-:S07]  /*11950*/  IMAD.U32 R11, RZ, RZ, UR9 ;  /* 0x00000009ff0b7e24 */ /* 0x001fce000f8e00ff */
[----:B------:R-:W-:-:S07]  /*11960*/  LEPC R20, `(.L_x_410) ;  /* 0x000000001014794e */ /* 0x000fce0000000000 */
[----:B-1-3--:R-:W-:Y:S05]  /*11970*/  CALL.ABS.NOINC R2 ;  /* 0x0000000002007343 */ /* 0x00afea0003c00000 */
.L_x_410:
[----:B------:R-:W-:Y:S05]  /*11980*/  EXIT ;  /* 0x000000000000794d */ /* 0x000fea0003800000 */
.L_x_409:
[----:B-1----:R-:W-:Y:S01]  /*11990*/  SHF.L.U32 R19, R19, 0x10, RZ ;  /* 0x0000001013137819 */ /* 0x002fe200000006ff */
[----:B------:R-:W-:Y:S01]  /*119a0*/  BSSY.RECONVERGENT B0, `(.L_x_411) ;  /* 0x000000c000007945 */ /* 0x000fe20003800200 */
[----:B------:R-:W-:Y:S02]  /*119b0*/  IMAD.MOV.U32 R0, RZ, RZ, 0x7f ;  /* 0x0000007fff007424 */ /* 0x000fe400078e00ff */
[----:B0-----:R-:W-:Y:S02]  /*119c0*/  LOP3.LUT R2, R19, 0x7fffffff, RZ, 0xc0, !PT ;  /* 0x7fffffff13027812 */ /* 0x001fe400078ec0ff */
        /* <DEDUP_REMOVED lines=9> */
.L_x_412:
[----:B------:R-:W-:Y:S05]  /*11a60*/  BSYNC.RECONVERGENT B0 ;  /* 0x0000000000007941 */ /* 0x000fea0003800200 */
.L_x_411:
[----:B------:R-:W-:-:S05]  /*11a70*/  LOP3.LUT R3, R0, 0x80, R3, 0xf8, !PT ;  /* 0x0000008000037812 */ /* 0x000fca00078ef803 */
[----:B------:R-:W-:Y:S01]  /*11a80*/  STG.E.U8 desc[UR36][R16.64], R3 ;  /* 0x0000000310007986 */ /* 0x000fe2000c101124 */
[----:B------:R-:W-:Y:S05]  /*11a90*/  EXIT ;  /* 0x000000000000794d */ /* 0x000fea0003800000 */
.L_x_408:
[----:B01----:R-:W-:Y:S01]  /*11aa0*/  IMAD.U32 R3, R19, 0x10000, RZ ;  /* 0x0001000013037824 */ /* 0x003fe200078e00ff */
        /* <DEDUP_REMOVED lines=11> */
.L_x_414:
[----:B------:R-:W-:Y:S01]  /*11b60*/  IMAD.MOV.U32 R0, RZ, RZ, 0x7f ;  /* 0x0000007fff007424 */ /* 0x000fe200078e00ff */
[----:B------:R-:W-:-:S04]  /*11b70*/  ISETP.GT.U32.AND P0, PT, R2, 0x7f800000, PT ;  /* 0x7f8000000200780c */ /* 0x000fc80003f04070 */
[----:B------:R-:W-:-:S09]  /*11b80*/  SEL R0, R0, 0x7c, P0 ;  /* 0x0000007c00007807 */ /* 0x000fd20000000000 */
.L_x_415:
[----:B------:R-:W-:Y:S05]  /*11b90*/  BSYNC.RECONVERGENT B0 ;  /* 0x0000000000007941 */ /* 0x000fea0003800200 */
.L_x_413:
[----:B------:R-:W-:-:S04]  /*11ba0*/  SHF.R.U32.HI R3, RZ, 0x18, R3 ;  /* 0x00000018ff037819 */ /* 0x000fc80000011603 */
[----:B------:R-:W-:-:S05]  /*11bb0*/  LOP3.LUT R3, R0, 0x80, R3, 0xf8, !PT ;  /* 0x0000008000037812 */ /* 0x000fca00078ef803 */
[----:B------:R-:W-:Y:S01]  /*11bc0*/  STG.E.U8 desc[UR36][R16.64], R3 ;  /* 0x0000000310007986 */ /* 0x000fe2000c101124 */
[----:B------:R-:W-:Y:S05]  /*11bd0*/  EXIT ;  /* 0x000000000000794d */ /* 0x000fea0003800000 */
.L_x_407:
[----:B-1----:R-:W-:Y:S01]  /*11be0*/  STG.E.U16 desc[UR36][R16.64], R19 ;  /* 0x0000001310007986 */ /* 0x002fe2000c101524 */
[----:B------:R-:W-:Y:S05]  /*11bf0*/  EXIT ;  /* 0x000000000000794d */ /* 0x000fea0003800000 */
.L_x_416:
[----:B------:R-:W-:-:S00]  /*11c00*/  BRA `(.L_x_416) ;  /* 0xfffffffc00fc7947 */ /* 0x000fc0000383ffff */
[----:B------:R-:W-:-:S00]  /*11c10*/  NOP ;  /* 0x0000000000007918 */ /* 0x000fc00000000000 */
        /* <DEDUP_REMOVED lines=14> */
.L_x_18244:


//--------------------- .text._ZN2at6native27unrolled_elementwise_kernelINS0_13BinaryFunctorIN3c108BFloat16ES4_S4_NS0_15binary_internal10DivFunctorIS4_EEEESt5arrayIPcLm3EELi4E23TrivialOffsetCalculatorILi2EjESC_ILi1EjENS0_6memory12LoadWithCastILi2EEENSF_13StoreWithCastILi1EEEEEviT_T0_T2_T3_T4_T5_ --------------------------
	.section	.text._ZN2at6native27unrolled_elementwise_kernelINS0_13BinaryFunctorIN3c108BFloat16ES4_S4_NS0_15binary_internal10DivFunctorIS4_EEEESt5arrayIPcLm3EELi4E23TrivialOffsetCalculatorILi2EjESC_ILi1EjENS0_6memory12LoadWithCastILi2EEENSF_13StoreWithCastILi1EEEEEviT_T0_T2_T3_T4_T5_,"ax",@progbits
	.align	128
        .global         _ZN2at6native27unrolled_elementwise_kernelINS0_13BinaryFunctorIN3c108BFloat16ES4_S4_NS0_15binary_internal10DivFunctorIS4_EEEESt5arrayIPcLm3EELi4E23TrivialOffsetCalculatorILi2EjESC_ILi1EjENS0_6memory12LoadWithCastILi2EEENSF_13StoreWithCastILi1EEEEEviT_T0_T2_T3_T4_T5_
        .type           _ZN2at6native27unrolled_elementwise_kernelINS0_13BinaryFunctorIN3c108BFloat16ES4_S4_NS0_15binary_internal10DivFunctorIS4_EEEESt5arrayIPcLm3EELi4E23TrivialOffsetCalculatorILi2EjESC_ILi1EjENS0_6memory12LoadWithCastILi2EEENSF_13StoreWithCastILi1EEEEEviT_T0_T2_T3_T4_T5_,@function
        .size           _ZN2at6native27unrolled_elementwise_kernelINS0_13BinaryFunctorIN3c108BFloat16ES4_S4_NS0_15binary_internal10DivFunctorIS4_EEEESt5arrayIPcLm3EELi4E23TrivialOffsetCalculatorILi2EjESC_ILi1EjENS0_6memory12LoadWithCastILi2EEENSF_13StoreWithCastILi1EEEEEviT_T0_T2_T3_T4_T5_,(.L_x_18245 - _ZN2at6native27unrolled_elementwise_kernelINS0_13BinaryFunctorIN3c108BFloat16ES4_S4_NS0_15binary_internal10DivFunctorIS4_EEEESt5arrayIPcLm3EELi4E23TrivialOffsetCalculatorILi2EjESC_ILi1EjENS0_6memory12LoadWithCastILi2EEENSF_13StoreWithCastILi1EEEEEviT_T0_T2_T3_T4_T5_)
        .other          _ZN2at6native27unrolled_elementwise_kernelINS0_13BinaryFunctorIN3c108BFloat16ES4_S4_NS0_15binary_internal10DivFunctorIS4_EEEESt5arrayIPcLm3EELi4E23TrivialOffsetCalculatorILi2EjESC_ILi1EjENS0_6memory12LoadWithCastILi2EEENSF_13StoreWithCastILi1EEEEEviT_T0_T2_T3_T4_T5_,@"STO_CUDA_ENTRY STV_DEFAULT"
_ZN2at6native27unrolled_elementwise_kernelINS0_13BinaryFunctorIN3c108BFloat16ES4_S4_NS0_15binary_internal10DivFunctorIS4_EEEESt5arrayIPcLm3EELi4E23TrivialOffsetCalculatorILi2EjESC_ILi1EjENS0_6memory12LoadWithCastILi2EEENSF_13StoreWithCastILi1EEEEEviT_T0_T2_T3_T4_T5_:
.text._ZN2at6native27unrolled_elementwise_kernelINS0_13BinaryFunctorIN3c108BFloat16ES4_S4_NS0_15binary_internal10DivFunctorIS4_EEEESt5arrayIPcLm3EELi4E23TrivialOffsetCalculatorILi2EjESC_ILi1EjENS0_6memory12LoadWithCastILi2EEENSF_13StoreWithCastILi1EEEEEviT_T0_T2_T3_T4_T5_:
[----:B------:R-:W0:Y:S01]  /*0000*/  LDC R1, c[0x0][0x37c] ;  /* 0x0000df00ff017b82 */ /* 0x000e220000000800 */
[----:B------:R-:W1:Y:S07]  /*0010*/  S2R R2, SR_CTAID.X ;  /* 0x0000000000027919 */ /* 0x000e6e0000002500 */
[----:B------:R-:W1:Y:S01]  /*0020*/  LDC R3, c[0x0][0x380] ;  /* 0x0000e000ff037b82 */ /* 0x000e620000000800 */
[----:B------:R-:W2:Y:S01]  /*0030*/  LDCU.64 UR36, c[0x0][0x358] ;  /* 0x00006b00ff2477ac */ /* 0x000ea20008000a00 */
[----:B------:R-:W-:Y:S01]  /*0040*/  BSSY.RECONVERGENT B6, `(.L_x_417) ;  /* 0x0000232000067945 */ /* 0x000fe20003800200 */
[----:B------:R-:W3:Y:S01]  /*0050*/  S2R R23, SR_TID.X ;  /* 0x0000000000177919 */ /* 0x000ee20000002100 */
[----:B------:R-:W-:Y:S01]  /*0060*/  PRMT R27, RZ, 0x7610, R27 ;  /* 0x00007610ff1b7816 */ /* 0x000fe2000000001b */
[----:B------:R-:W4:Y:S01]  /*0070*/  LDCU.U8 UR38, c[0x0][0x3a4] ;  /* 0x00007480ff2677ac */ /* 0x000f220008000000 */
[----:B------:R-:W-:Y:S01]  /*0080*/  PRMT R26, RZ, 0x7610, R26 ;  /* 0x00007610ff1a7816 */ /* 0x000fe2000000001a */
[----:B------:R-:W0:Y:S01]  /*0090*/  LDCU.U8 UR39, c[0x0][0x3a5] ;  /* 0x000074a0ff2777ac */ /* 0x000e220008000000 */
[----:B-1----:R-:W-:-:S02]  /*00a0*/  IMAD R16, R2, -0x200, R3 ;  /* 0xfffffe0002107824 */ /* 0x002fc400078e0203 */
[----:B---3--:R-:W-:-:S03]  /*00b0*/  IMAD.MOV.U32 R25, RZ, RZ, R23 ;  /* 0x000000ffff197224 */ /* 0x008fc600078e0017 */
[----:B------:R-:W-:-:S13]  /*00c0*/  ISETP.GE.AND P0, PT, R23, R16, PT ;  /* 0x000000101700720c */ /* 0x000fda0003f06270 */
[----:B0-2-4-:R-:W-:Y:S05]  /*00d0*/  @P0 BRA `(.L_x_418) ;  /* 0x0000002000a00947 */ /* 0x015fea0003800000 */
[----:B------:R-:W0:Y:S01]  /*00e0*/  LDC.64 R4, c[0x0][0x390] ;  /* 0x0000e400ff047b82 */ /* 0x000e220000000a00 */
[----:B------:R-:W1:Y:S01]  /*00f0*/  LDCU UR5, c[0x0][0x3a8] ;  /* 0x00007500ff0577ac */ /* 0x000e620008000800 */
[----:B------:R-:W-:Y:S01]  /*0100*/  IMAD R17, R2, 0x200, R25 ;  /* 0x0000020002117824 */ /* 0x000fe200078e0219 */
[----:B------:R-:W-:-:S04]  /*0110*/  UPRMT UR4, UR38, 0x9910, URZ ;  /* 0x0000991026047896 */ /* 0x000fc800080000ff */
[----:B------:R-:W-:Y:S01]  /*0120*/  UISETP.GT.AND UP0, UPT, UR4, 0x9, UPT ;  /* 0x000000090400788c */ /* 0x000fe2000bf04270 */
[----:B-1----:R-:W-:-:S05]  /*0130*/  IMAD R3, R17, UR5, RZ ;  /* 0x0000000511037c24 */ /* 0x002fca000f8e02ff */
[----:B0-----:R-:W-:-:S05]  /*0140*/  IADD3 R4, P0, PT, R3, R4, RZ ;  /* 0x0000000403047210 */ /* 0x001fca0007f1e0ff */
[----:B------:R-:W-:Y:S01]  /*0150*/  IMAD.X R5, RZ, RZ, R5, P0 ;  /* 0x000000ffff057224 */ /* 0x000fe200000e0605 */
        /* <DEDUP_REMOVED lines=14> */
.L_x_422:
[----:B------:R-:W2:Y:S02]  /*0240*/  LDG.E.U8 R4, desc[UR36][R4.64] ;  /* 0x0000002404047981 */ /* 0x000ea4000c1e1100 */
[----:B--2---:R-:W-:-:S04]  /*0250*/  I2FP.F32.U32 R0, R4 ;  /* 0x0000000400007245 */ /* 0x004fc80000201000 */
[----:B------:R-:W-:-:S04]  /*0260*/  F2FP.BF16.F32.PACK_AB R0, RZ, R0 ;  /* 0x00000000ff00723e */ /* 0x000fc800000010ff */
[----:B------:R-:W-:Y:S01]  /*0270*/  PRMT R27, R0, 0x7610, R27 ;  /* 0x00007610001b7816 */ /* 0x000fe2000000001b */
[----:B------:R-:W-:Y:S06]  /*0280*/  BRA `(.L_x_424) ;  /* 0x0000000c00e47947 */ /* 0x000fec0003800000 */
.L_x_421:
        /* <DEDUP_REMOVED lines=11> */
.L_x_426:
[----:B------:R-:W2:Y:S02]  /*0340*/  LDG.E R4, desc[UR36][R4.64] ;  /* 0x0000002404047981 */ /* 0x000ea4000c1e1900 */
[----:B--2---:R-:W-:-:S04]  /*0350*/  I2FP.F32.S32 R0, R4 ;  /* 0x0000000400007245 */ /* 0x004fc80000201400 */
[----:B------:R-:W-:-:S04]  /*0360*/  F2FP.BF16.F32.PACK_AB R0, RZ, R0 ;  /* 0x00000000ff00723e */ /* 0x000fc800000010ff */
[----:B------:R-:W-:Y:S01]  /*0370*/  PRMT R27, R0, 0x7610, R27 ;  /* 0x00007610001b7816 */ /* 0x000fe2000000001b */
[----:B------:R-:W-:Y:S06]  /*0380*/  BRA `(.L_x_424) ;  /* 0x0000000c00a47947 */ /* 0x000fec0003800000 */
.L_x_425:
[----:B------:R-:W2:Y:S02]  /*0390*/  LDG.E.U16 R4, desc[UR36][R4.64] ;  /* 0x0000002404047981 */ /* 0x000ea4000c1e1500 */
[----:B--2---:R-:W0:Y:S02]  /*03a0*/  I2F.S16 R0, R4 ;  /* 0x0000000400007306 */ /* 0x004e240000101400 */
[----:B0-----:R-:W-:-:S04]  /*03b0*/  F2FP.BF16.F32.PACK_AB R0, RZ, R0 ;  /* 0x00000000ff00723e */ /* 0x001fc800000010ff */
[----:B------:R-:W-:Y:S01]  /*03c0*/  PRMT R27, R0, 0x7610, R27 ;  /* 0x00007610001b7816 */ /* 0x000fe2000000001b */
[----:B------:R-:W-:Y:S06]  /*03d0*/  BRA `(.L_x_424) ;  /* 0x0000000c00907947 */ /* 0x000fec0003800000 */
.L_x_420:
        /* <DEDUP_REMOVED lines=9> */
.L_x_428:
[----:B------:R-:W2:Y:S02]  /*0470*/  LDG.E.U16 R0, desc[UR36][R4.64] ;  /* 0x0000002404007981 */ /* 0x000ea4000c1e1500 */
[----:B--2---:R-:W-:-:S05]  /*0480*/  HADD2.F32 R0, -RZ, R0.H0_H0 ;  /* 0x20000000ff007230 */ /* 0x004fca0000004100 */
[----:B------:R-:W-:-:S04]  /*0490*/  F2FP.BF16.F32.PACK_AB R0, RZ, R0 ;  /* 0x00000000ff00723e */ /* 0x000fc800000010ff */
[----:B------:R-:W-:Y:S01]  /*04a0*/  PRMT R27, R0, 0x7610, R27 ;  /* 0x00007610001b7816 */ /* 0x000fe2000000001b */
[----:B------:R-:W-:Y:S06]  /*04b0*/  BRA `(.L_x_424) ;  /* 0x0000000c00587947 */ /* 0x000fec0003800000 */
.L_x_427:
        /* <DEDUP_REMOVED lines=9> */
.L_x_430:
[----:B------:R-:W2:Y:S02]  /*0550*/  LDG.E.U16 R4, desc[UR36][R4.64] ;  /* 0x0000002404047981 */ /* 0x000ea4000c1e1500 */
[----:B--2---:R-:W-:-:S05]  /*0560*/  HADD2.F32 R0, -RZ, R4.H0_H0 ;  /* 0x20000004ff007230 */ /* 0x004fca0000004100 */
[----:B------:R-:W-:-:S04]  /*0570*/  F2FP.BF16.F32.PACK_AB R0, RZ, R0 ;  /* 0x00000000ff00723e */ /* 0x000fc800000010ff */
[----:B------:R-:W-:Y:S01]  /*0580*/  PRMT R27, R0, 0x7610, R27 ;  /* 0x00007610001b7816 */ /* 0x000fe2000000001b */
[----:B------:R-:W-:Y:S06]  /*0590*/  BRA `(.L_x_424) ;  /* 0x0000000c00207947 */ /* 0x000fec0003800000 */
.L_x_429:
        /* <DEDUP_REMOVED lines=13> */
.L_x_419:
        /* <DEDUP_REMOVED lines=14> */
.L_x_433:
        /* <DEDUP_REMOVED lines=13> */
.L_x_432:
        /* <DEDUP_REMOVED lines=27> */
.L_x_435:
[----:B------:R-:W2:Y:S02]  /*09d0*/  LDG.E.U8 R4, desc[UR36][R4.64] ;  /* 0x0000002404047981 */ /* 0x000ea4000c1e1100 */
[C---:B--2---:R-:W-:Y:S02]  /*09e0*/  IMAD.SHL.U32 R3, R4.reuse, 0x2000000, RZ ;  /* 0x0200000004037824 */ /* 0x044fe400078e00ff */
[----:B------:R-:W-:-:S03]  /*09f0*/  IMAD.SHL.U32 R6, R4, 0x100, RZ ;  /* 0x0000010004067824 */ /* 0x000fc600078e00ff */
[----:B------:R-:W-:-:S13]  /*0a00*/  ISETP.GT.U32.AND P0, PT, R3, 0x7ffffff, PT ;  /* 0x07ffffff0300780c */ /* 0x000fda0003f04070 */
[----:B------:R-:W-:Y:S02]  /*0a10*/  @!P0 LOP3.LUT R0, R6, 0x7f00, RZ, 0xc0, !PT ;  /* 0x00007f0006008812 */ /* 0x000fe400078ec0ff */
[----:B------:R-:W-:Y:S02]  /*0a20*/  @P0 LEA.HI R3, R3, 0x70000000, RZ, 0x1c ;  /* 0x7000000003030811 */ /* 0x000fe400078fe0ff */
[----:B------:R-:W-:Y:S02]  /*0a30*/  @!P0 LOP3.LUT R0, R0, 0x3f000000, RZ, 0xfc, !PT ;  /* 0x3f00000000008812 */ /* 0x000fe400078efcff */
[----:B------:R-:W-:-:S03]  /*0a40*/  PRMT R6, R6, 0x9910, RZ ;  /* 0x0000991006067816 */ /* 0x000fc600000000ff */
[----:B------:R-:W-:Y:S01]  /*0a50*/  @!P0 FADD.FTZ R0, R0, -0.5 ;  /* 0xbf00000000008421 */ /* 0x000fe20000010000 */
[----:B------:R-:W-:Y:S01]  /*0a60*/  @P0 FMUL.FTZ R0, R3, 1.9259299443872358531e-34 ;  /* 0x0780000003000820 */ /* 0x000fe20000410000 */
[----:B------:R-:W-:-:S05]  /*0a70*/  IMAD.MOV.U32 R3, RZ, RZ, R6 ;  /* 0x000000ffff037224 */ /* 0x000fca00078e0006 */
[----:B------:R-:W-:-:S04]  /*0a80*/  LOP3.LUT R0, R0, 0x80000000, R3, 0xf8, !PT ;  /* 0x8000000000007812 */ /* 0x000fc800078ef803 */
[----:B------:R-:W-:-:S04]  /*0a90*/  F2FP.BF16.F32.PACK_AB R0, RZ, R0 ;  /* 0x00000000ff00723e */ /* 0x000fc800000010ff */
[----:B------:R-:W-:Y:S01]  /*0aa0*/  PRMT R27, R0, 0x7610, R27 ;  /* 0x00007610001b7816 */ /* 0x000fe2000000001b */
[----:B------:R-:W-:Y:S06]  /*0ab0*/  BRA `(.L_x_424) ;  /* 0x0000000400d87947 */ /* 0x000fec0003800000 */
.L_x_434:
[----:B------:R0:W5:Y:S01]  /*0ac0*/  LDG.E.U16 R27, desc[UR36][R4.64] ;  /* 0x00000024041b7981 */ /* 0x000162000c1e1500 */
[----:B------:R-:W-:Y:S05]  /*0ad0*/  BRA `(.L_x_424) ;  /* 0x0000000400d07947 */ /* 0x000fea0003800000 */
.L_x_431:
        /* <DEDUP_REMOVED lines=13> */
.L_x_438:
        /* <DEDUP_REMOVED lines=21> */
.L_x_442:
[----:B------:R-:W-:Y:S05]  /*0d00*/  BSYNC.RECONVERGENT B1 ;  /* 0x0000000000017941 */ /* 0x000fea0003800200 */
.L_x_441:
[----:B------:R-:W-:Y:S01]  /*0d10*/  IMAD.SHL.U32 R0, R0, 0x100000, RZ ;  /* 0x0010000000007824 */ /* 0x000fe200078e00ff */
[----:B------:R-:W-:-:S04]  /*0d20*/  LEA R3, R3, 0x3b800000, 0x17 ;  /* 0x3b80000003037811 */ /* 0x000fc800078eb8ff */
[----:B------:R-:W-:-:S07]  /*0d30*/  LOP3.LUT R0, R3, R0, R7, 0xfe, !PT ;  /* 0x0000000003007212 */ /* 0x000fce00078efe07 */
.L_x_440:
[----:B------:R-:W-:Y:S05]  /*0d40*/  BSYNC.RECONVERGENT B0 ;  /* 0x0000000000007941 */ /* 0x000fea0003800200 */
.L_x_439:
[----:B------:R-:W-:-:S04]  /*0d50*/  F2FP.BF16.F32.PACK_AB R0, RZ, R0 ;  /* 0x00000000ff00723e */ /* 0x000fc800000010ff */
[----:B------:R-:W-:Y:S01]  /*0d60*/  PRMT R27, R0, 0x7610, R27 ;  /* 0x00007610001b7816 */ /* 0x000fe2000000001b */
[----:B------:R-:W-:Y:S06]  /*0d70*/  BRA `(.L_x_424) ;  /* 0x0000000400287947 */ /* 0x000fec0003800000 */
.L_x_437:
        /* <DEDUP_REMOVED lines=21> */
.L_x_446:
[----:B------:R-:W-:Y:S05]  /*0ed0*/  BSYNC.RECONVERGENT B1 ;  /* 0x0000000000017941 */ /* 0x000fea0003800200 */
.L_x_445:
[----:B------:R-:W-:Y:S01]  /*0ee0*/  IMAD.SHL.U32 R0, R0, 0x200000, RZ ;  /* 0x0020000000007824 */ /* 0x000fe200078e00ff */
[----:B------:R-:W-:-:S04]  /*0ef0*/  LEA R3, R3, 0x37800000, 0x17 ;  /* 0x3780000003037811 */ /* 0x000fc800078eb8ff */
[----:B------:R-:W-:-:S07]  /*0f00*/  LOP3.LUT R0, R3, R0, R7, 0xfe, !PT ;  /* 0x0000000003007212 */ /* 0x000fce00078efe07 */
.L_x_444:
[----:B------:R-:W-:Y:S05]  /*0f10*/  BSYNC.RECONVERGENT B0 ;  /* 0x0000000000007941 */ /* 0x000fea0003800200 */
.L_x_443:
[----:B------:R-:W-:-:S04]  /*0f20*/  F2FP.BF16.F32.PACK_AB R0, RZ, R0 ;  /* 0x00000000ff00723e */ /* 0x000fc800000010ff */
[----:B------:R-:W-:Y:S01]  /*0f30*/  PRMT R27, R0, 0x7610, R27 ;  /* 0x00007610001b7816 */ /* 0x000fe2000000001b */
[----:B------:R-:W-:Y:S06]  /*0f40*/  BRA `(.L_x_424) ;  /* 0x0000000000b47947 */ /* 0x000fec0003800000 */
.L_x_436:
[----:B------:R-:W-:-:S09]  /*0f50*/  UISETP.NE.AND UP0, UPT, UR4, 0x1c, UPT ;  /* 0x0000001c0400788c */ /* 0x000fd2000bf05270 */
[----:B------:R-:W-:Y:S05]  /*0f60*/  BRA.U !UP0, `(.L_x_447) ;  /* 0x00000001089c7547 */ /* 0x000fea000b800000 */
[----:B------:R-:W-:-:S09]  /*0f70*/  UISETP.NE.AND UP0, UPT, UR4, 0x1d, UPT ;  /* 0x0000001d0400788c */ /* 0x000fd2000bf05270 */
[----:B------:R-:W-:Y:S05]  /*0f80*/  BRA.U !UP0, `(.L_x_448) ;  /* 0x0000000108807547 */ /* 0x000fea000b800000 */
[----:B------:R-:W-:-:S09]  /*0f90*/  UISETP.NE.AND UP0, UPT, UR4, 0x2c, UPT ;  /* 0x0000002c0400788c */ /* 0x000fd2000bf05270 */
[----:B------:R-:W-:Y:S05]  /*0fa0*/  BRA.U !UP0, `(.L_x_449) ;  /* 0x0000000108487547 */ /* 0x000fea000b800000 */
.L_x_423:
        /* <DEDUP_REMOVED lines=12> */
[----:B---3--:R-:W-:Y:S02]  /*1070*/  IMAD.U32 R10, RZ, RZ, UR8 ;  /* 0x00000008ff0a7e24 */ /* 0x008fe4000f8e00ff */
[----:B------:R-:W-:-:S07]  /*1080*/  IMAD.U32 R11, RZ, RZ, UR9 ;  /* 0x00000009ff0b7e24 */ /* 0x000fce000f8e00ff */
[----:B------:R-:W-:-:S07]  /*1090*/  LEPC R20, `(.L_x_450) ;  /* 0x000000001014794e */ /* 0x000fce0000000000 */
[----:B--2---:R-:W-:Y:S05]  /*10a0*/  CALL.ABS.NOINC R14 ;  /* 0x000000000e007343 */ /* 0x004fea0003c00000 */
.L_x_450:
[----:B------:R-:W-:Y:S01]  /*10b0*/  PRMT R27, RZ, 0x7610, R27 ;  /* 0x00007610ff1b7816 */ /* 0x000fe2000000001b */
[----:B------:R-:W-:Y:S06]  /*10c0*/  BRA `(.L_x_424) ;  /* 0x0000000000547947 */ /* 0x000fec0003800000 */
.L_x_449:
        /* <DEDUP_REMOVED lines=8> */
.L_x_452:
[----:B------:R-:W-:Y:S05]  /*1150*/  BSYNC.RECONVERGENT B0 ;  /* 0x0000000000007941 */ /* 0x000fea0003800200 */
.L_x_451:
[----:B------:R-:W-:-:S04]  /*1160*/  F2FP.BF16.F32.PACK_AB R0, RZ, R0 ;  /* 0x00000000ff00723e */ /* 0x000fc800000010ff */
[----:B------:R-:W-:Y:S01]  /*1170*/  PRMT R27, R0, 0x7610, R27 ;  /* 0x00007610001b7816 */ /* 0x000fe2000000001b */
[----:B------:R-:W-:Y:S06]  /*1180*/  BRA `(.L_x_424) ;  /* 0x0000000000247947 */ /* 0x000fec0003800000 */
.L_x_448:
[----:B------:R-:W2:Y:S02]  /*1190*/  LDG.E.64 R4, desc[UR36][R4.64] ;  /* 0x0000002404047981 */ /* 0x000ea4000c1e1b00 */
[----:B--2---:R-:W0:Y:S02]  /*11a0*/  I2F.U64 R0, R4 ;  /* 0x0000000400007312 */ /* 0x004e240000301000 */
[----:B0-----:R-:W-:-:S04]  /*11b0*/  F2FP.BF16.F32.PACK_AB R0, RZ, R0 ;  /* 0x00000000ff00723e */ /* 0x001fc800000010ff */
[----:B------:R-:W-:Y:S01]  /*11c0*/  PRMT R27, R0, 0x7610, R27 ;  /* 0x00007610001b7816 */ /* 0x000fe2000000001b */
[----:B------:R-:W-:Y:S06]  /*11d0*/  BRA `(.L_x_424) ;  /* 0x0000000000107947 */ /* 0x000fec0003800000 */
.L_x_447:
[----:B------:R-:W2:Y:S02]  /*11e0*/  LDG.E R4, desc[UR36][R4.64] ;  /* 0x0000002404047981 */ /* 0x000ea4000c1e1900 */
[----:B--2---:R-:W-:-:S04]  /*11f0*/  I2FP.F32.U32 R0, R4 ;  /* 0x0000000400007245 */ /* 0x004fc80000201000 */
[----:B------:R-:W-:-:S04]  /*1200*/  F2FP.BF16.F32.PACK_AB R0, RZ, R0 ;  /* 0x00000000ff00723e */ /* 0x000fc800000010ff */
[----:B------:R-:W-:-:S07]  /*1210*/  PRMT R27, R0, 0x7610, R27 ;  /* 0x00007610001b7816 */ /* 0x000fce000000001b */
.L_x_424:
[----:B0-----:R-:W0:Y:S01]  /*1220*/  LDC.64 R4, c[0x0][0x398] ;  /* 0x0000e600ff047b82 */ /* 0x001e220000000a00 */
[----:B------:R-:W1:Y:S01]  /*1230*/  LDCU UR5, c[0x0][0x3ac] ;  /* 0x00007580ff0577ac */ /* 0x000e620008000800 */
        /* <DEDUP_REMOVED lines=19> */
.L_x_456:
[----:B------:R-:W2:Y:S02]  /*1370*/  LDG.E.U8 R4, desc[UR36][R4.64] ;  /* 0x0000002404047981 */ /* 0x000ea4000c1e1100 */
[----:B--2---:R-:W-:-:S04]  /*1380*/  I2FP.F32.U32 R0, R4 ;  /* 0x0000000400007245 */ /* 0x004fc80000201000 */
[----:B------:R-:W-:-:S04]  /*1390*/  F2FP.BF16.F32.PACK_AB R0, RZ, R0 ;  /* 0x00000000ff00723e */ /* 0x000fc800000010ff */
[----:B------:R-:W-:Y:S01]  /*13a0*/  PRMT R26, R0, 0x7610, R26 ;  /* 0x00007610001a7816 */ /* 0x000fe2000000001a */
[----:B------:R-:W-:Y:S06]  /*13b0*/  BRA `(.L_x_458) ;  /* 0x0000000c00e47947 */ /* 0x000fec0003800000 */
.L_x_455:
        /* <DEDUP_REMOVED lines=11> */
.L_x_460:
[----:B------:R-:W2:Y:S02]  /*1470*/  LDG.E R4, desc[UR36][R4.64] ;  /* 0x0000002404047981 */ /* 0x000ea4000c1e1900 */
[----:B--2---:R-:W-:-:S04]  /*1480*/  I2FP.F32.S32 R0, R4 ;  /* 0x0000000400007245 */ /* 0x004fc80000201400 */
[----:B------:R-:W-:-:S04]  /*1490*/  F2FP.BF16.F32.PACK_AB R0, RZ, R0 ;  /* 0x00000000ff00723e */ /* 0x000fc800000010ff */
[----:B------:R-:W-:Y:S01]  /*14a0*/  PRMT R26, R0, 0x7610, R26 ;  /* 0x00007610001a7816 */ /* 0x000fe2000000001a */
[----:B------:R-:W-:Y:S06]  /*14b0*/  BRA `(.L_x_458) ;  /* 0x0000000c00a47947 */ /* 0x000fec0003800000 */
.L_x_459:
[----:B------:R-:W2:Y:S02]  /*14c0*/  LDG.E.U16 R4, desc[UR36][R4.64] ;  /* 0x0000002404047981 */ /* 0x000ea4000c1e1500 */
[----:B--2---:R-:W0:Y:S02]  /*14d0*/  I2F.S16 R0, R4 ;  /* 0x0000000400007306 */ /* 0x004e240000101400 */
[----:B0-----:R-:W-:-:S04]  /*14e0*/  F2FP.BF16.F32.PACK_AB R0, RZ, R0 ;  /* 0x00000000ff00723e */ /* 0x001fc800000010ff */
[----:B------:R-:W-:Y:S01]  /*14f0*/  PRMT R26, R0, 0x7610, R26 ;  /* 0x00007610001a7816 */ /* 0x000fe2000000001a */
[----:B------:R-:W-:Y:S06]  /*1500*/  BRA `(.L_x_458) ;  /* 0x0000000c00907947 */ /* 0x000fec0003800000 */
.L_x_454:
        /* <DEDUP_REMOVED lines=9> */
.L_x_462:
[----:B------:R-:W2:Y:S02]  /*15a0*/  LDG.E.U16 R0, desc[UR36][R4.64] ;  /* 0x0000002404007981 */ /* 0x000ea4000c1e1500 */
[----:B--2---:R-:W-:-:S05]  /*15b0*/  HADD2.F32 R0, -RZ, R0.H0_H0 ;  /* 0x20000000ff007230 */ /* 0x004fca0000004100 */
[----:B------:R-:W-:-:S04]  /*15c0*/  F2FP.BF16.F32.PACK_AB R0, RZ, R0 ;  /* 0x00000000ff00723e */ /* 0x000fc800000010ff */
[----:B------:R-:W-:Y:S01]  /*15d0*/  PRMT R26, R0, 0x7610, R26 ;  /* 0x00007610001a7816 */ /* 0x000fe2000000001a */
[----:B------:R-:W-:Y:S06]  /*15e0*/  BRA `(.L_x_458) ;  /* 0x0000000c00587947 */ /* 0x000fec0003800000 */
.L_x_461:
        /* <DEDUP_REMOVED lines=9> */
.L_x_464:
[----:B------:R-:W2:Y:S02]  /*1680*/  LDG.E.U16 R4, desc[UR36][R4.64] ;  /* 0x0000002404047981 */ /* 0x000ea4000c1e1500 */
[----:B--2---:R-:W-:-:S05]  /*1690*/  HADD2.F32 R0, -RZ, R4.H0_H0 ;  /* 0x20000004ff007230 */ /* 0x004fca0000004100 */
[----:B------:R-:W-:-:S04]  /*16a0*/  F2FP.BF16.F32.PACK_AB R0, RZ, R0 ;  /* 0x00000000ff00723e */ /* 0x000fc800000010ff */
[----:B------:R-:W-:Y:S01]  /*16b0*/  PRMT R26, R0, 0x7610, R26 ;  /* 0x00007610001a7816 */ /* 0x000fe2000000001a */
[----:B------:R-:W-:Y:S06]  /*16c0*/  BRA `(.L_x_458) ;  /* 0x0000000c00207947 */ /* 0x000fec0003800000 */
.L_x_463:
        /* <DEDUP_REMOVED lines=13> */
.L_x_453:
        /* <DEDUP_REMOVED lines=14> */
.L_x_467:
        /* <DEDUP_REMOVED lines=13> */
.L_x_466:
        /* <DEDUP_REMOVED lines=27> */
.L_x_469:
        /* <DEDUP_REMOVED lines=15> */
.L_x_468:
[----:B------:R0:W5:Y:S01]  /*1bf0*/  LDG.E.U16 R26, desc[UR36][R4.64] ;  /* 0x00000024041a7981 */ /* 0x000162000c1e1500 */
[----:B------:R-:W-:Y:S05]  /*1c00*/  BRA `(.L_x_458) ;  /* 0x0000000400d07947 */ /* 0x000fea0003800000 */
.L_x_465:
        /* <DEDUP_REMOVED lines=13> */
.L_x_472:
        /* <DEDUP_REMOVED lines=21> */
.L_x_476:
[----:B------:R-:W-:Y:S05]  /*1e30*/  BSYNC.RECONVERGENT B1 ;  /* 0x0000000000017941 */ /* 0x000fea0003800200 */
.L_x_475:
[----:B------:R-:W-:Y:S01]  /*1e40*/  IMAD.SHL.U32 R0, R0, 0x100000, RZ ;  /* 0x0010000000007824 */ /* 0x000fe200078e00ff */
[----:B------:R-:W-:-:S04]  /*1e50*/  LEA R3, R3, 0x3b800000, 0x17 ;  /* 0x3b80000003037811 */ /* 0x000fc800078eb8ff */
[----:B------:R-:W-:-:S07]  /*1e60*/  LOP3.LUT R0, R3, R0, R7, 0xfe, !PT ;  /* 0x0000000003007212 */ /* 0x000fce00078efe07 */
.L_x_474:
[----:B------:R-:W-:Y:S05]  /*1e70*/  BSYNC.RECONVERGENT B0 ;  /* 0x0000000000007941 */ /* 0x000fea0003800200 */
.L_x_473:
[----:B------:R-:W-:-:S04]  /*1e80*/  F2FP.BF16.F32.PACK_AB R0, RZ, R0 ;  /* 0x00000000ff00723e */ /* 0x000fc800000010ff */
[----:B------:R-:W-:Y:S01]  /*1e90*/  PRMT R26, R0, 0x7610, R26 ;  /* 0x00007610001a7816 */ /* 0x000fe2000000001a */
[----:B------:R-:W-:Y:S06]  /*1ea0*/  BRA `(.L_x_458) ;  /* 0x0000000400287947 */ /* 0x000fec0003800000 */
.L_x_471:
        /* <DEDUP_REMOVED lines=21> */
.L_x_480:
[----:B------:R-:W-:Y:S05]  /*2000*/  BSYNC.RECONVERGENT B1 ;  /* 0x0000000000017941 */ /* 0x000fea0003800200 */
.L_x_479:
[----:B------:R-:W-:Y:S01]  /*2010*/  IMAD.SHL.U32 R0, R0, 0x200000, RZ ;  /* 0x0020000000007824 */ /* 0x000fe200078e00ff */
[----:B------:R-:W-:-:S04]  /*2020*/  LEA R3, R3, 0x37800000, 0x17 ;  /* 0x3780000003037811 */ /* 0x000fc800078eb8ff */
[----:B------:R-:W-:-:S07]  /*2030*/  LOP3.LUT R0, R3, R0, R7, 0xfe, !PT ;  /* 0x0000000003007212 */ /* 0x000fce00078efe07 */
.L_x_478:
[----:B------:R-:W-:Y:S05]  /*2040*/  BSYNC.RECONVERGENT B0 ;  /* 0x0000000000007941 */ /* 0x000fea0003800200 */
.L_x_477:
[----:B------:R-:W-:-:S04]  /*2050*/  F2FP.BF16.F32.PACK_AB R0, RZ, R0 ;  /* 0x00000000ff00723e */ /* 0x000fc800000010ff */
[----:B------:R-:W-:Y:S01]  /*2060*/  PRMT R26, R0, 0x7610, R26 ;  /* 0x00007610001a7816 */ /* 0x000fe2000000001a */
[----:B------:R-:W-:Y:S06]  /*2070*/  BRA `(.L_x_458) ;  /* 0x0000000000b47947 */ /* 0x000fec0003800000 */
.L_x_470:
[----:B------:R-:W-:-:S09]  /*2080*/  UISETP.NE.AND UP0, UPT, UR4, 0x1c, UPT ;  /* 0x0000001c0400788c */ /* 0x000fd2000bf05270 */
[----:B------:R-:W-:Y:S05]  /*2090*/  BRA.U !UP0, `(.L_x_481) ;  /* 0x00000001089c7547 */ /* 0x000fea000b800000 */
[----:B------:R-:W-:-:S09]  /*20a0*/  UISETP.NE.AND UP0, UPT, UR4, 0x1d, UPT ;  /* 0x0000001d0400788c */ /* 0x000fd2000bf05270 */
[----:B------:R-:W-:Y:S05]  /*20b0*/  BRA.U !UP0, `(.L_x_482) ;  /* 0x0000000108807547 */ /* 0x000fea000b800000 */
[----:B------:R-:W-:-:S09]  /*20c0*/  UISETP.NE.AND UP0, UPT, UR4, 0x2c, UPT ;  /* 0x0000002c0400788c */ /* 0x000fd2000bf05270 */
[----:B------:R-:W-:Y:S05]  /*20d0*/  BRA.U !UP0, `(.L_x_483) ;  /* 0x0000000108487547 */ /* 0x000fea000b800000 */
.L_x_457:
        /* <DEDUP_REMOVED lines=15> */
[----:B--2--5:R-:W-:Y:S05]  /*21d0*/  CALL.ABS.NOINC R14 ;  /* 0x000000000e007343 */ /* 0x024fea0003c00000 */
.L_x_484:
[----:B------:R-:W-:Y:S01]  /*21e0*/  PRMT R26, RZ, 0x7610, R26 ;  /* 0x00007610ff1a7816 */ /* 0x000fe2000000001a */
[----:B------:R-:W-:Y:S06]  /*21f0*/  BRA `(.L_x_458) ;  /* 0x0000000000547947 */ /* 0x000fec0003800000 */
.L_x_483:
        /* <DEDUP_REMOVED lines=8> */
.L_x_486:
[----:B------:R-:W-:Y:S05]  /*2280*/  BSYNC.RECONVERGENT B0 ;  /* 0x0000000000007941 */ /* 0x000fea0003800200 */
.L_x_485:
[----:B------:R-:W-:-:S04]  /*2290*/  F2FP.BF16.F32.PACK_AB R0, RZ, R0 ;  /* 0x00000000ff00723e */ /* 0x000fc800000010ff */
[----:B------:R-:W-:Y:S01]  /*22a0*/  PRMT R26, R0, 0x7610, R26 ;  /* 0x00007610001a7816 */ /* 0x000fe2000000001a */
[----:B------:R-:W-:Y:S06]  /*22b0*/  BRA `(.L_x_458) ;  /* 0x0000000000247947 */ /* 0x000fec0003800000 */
.L_x_482:
[----:B------:R-:W2:Y:S02]  /*22c0*/  LDG.E.64 R4, desc[UR36][R4.64] ;  /* 0x0000002404047981 */ /* 0x000ea4000c1e1b00 */
[----:B--2---:R-:W0:Y:S02]  /*22d0*/  I2F.U64 R0, R4 ;  /* 0x0000000400007312 */ /* 0x004e240000301000 */
[----:B0-----:R-:W-:-:S04]  /*22e0*/  F2FP.BF16.F32.PACK_AB R0, RZ, R0 ;  /* 0x00000000ff00723e */ /* 0x001fc800000010ff */
[----:B------:R-:W-:Y:S01]  /*22f0*/  PRMT R26, R0, 0x7610, R26 ;  /* 0x00007610001a7816 */ /* 0x000fe2000000001a */
[----:B------:R-:W-:Y:S06]  /*2300*/  BRA `(.L_x_458) ;  /* 0x0000000000107947 */ /* 0x000fec0003800000 */
.L_x_481:
[----:B------:R-:W2:Y:S02]  /*2310*/  LDG.E R4, desc[UR36][R4.64] ;  /* 0x0000002404047981 */ /* 0x000ea4000c1e1900 */
[----:B--2---:R-:W-:-:S04]  /*2320*/  I2FP.F32.U32 R0, R4 ;  /* 0x0000000400007245 */ /* 0x004fc80000201000 */
[----:B------:R-:W-:-:S04]  /*2330*/  F2FP.BF16.F32.PACK_AB R0, RZ, R0 ;  /* 0x00000000ff00723e */ /* 0x000fc800000010ff */
[----:B------:R-:W-:-:S07]  /*2340*/  PRMT R26, R0, 0x7610, R26 ;  /* 0x00007610001a7816 */ /* 0x000fce000000001a */
.L_x_458:
[----:B------:R-:W-:-:S07]  /*2350*/  VIADD R23, R25, 0x80 ;  /* 0x0000008019177836 */ /* 0x000fce0000000000 */
.L_x_418:
[----:B------:R-:W-:Y:S05]  /*2360*/  BSYNC.RECONVERGENT B6 ;  /* 0x0000000000067941 */ /* 0x000fea0003800200 */
.L_x_417:
[----:B------:R-:W-:Y:S01]  /*2370*/  ISETP.GE.AND P0, PT, R23, R16, PT ;  /* 0x000000101700720c */ /* 0x000fe20003f06270 */
[----:B------:R-:W-:Y:S01]  /*2380*/  BSSY.RECONVERGENT B6, `(.L_x_487) ;  /* 0x000022c000067945 */ /* 0x000fe20003800200 */
[----:B------:R-:W-:Y:S02]  /*2390*/  PRMT R24, RZ, 0x7610, R24 ;  /* 0x00007610ff187816 */ /* 0x000fe40000000018 */
[----:B------:R-:W-:-:S09]  /*23a0*/  PRMT R22, RZ, 0x7610, R22 ;  /* 0x00007610ff167816 */ /* 0x000fd20000000016 */
[----:B------:R-:W-:Y:S05]  /*23b0*/  @P0 BRA `(.L_x_488) ;  /* 0x0000002000a00947 */ /* 0x000fea0003800000 */
[----:B0-----:R-:W0:Y:S01]  /*23c0*/  LDC.64 R4, c[0x0][0x390] ;  /* 0x0000e400ff047b82 */ /* 0x001e220000000a00 */
        /* <DEDUP_REMOVED lines=21> */
.L_x_492:
[----:B------:R-:W2:Y:S02]  /*2520*/  LDG.E.U8 R4, desc[UR36][R4.64] ;  /* 0x0000002404047981 */ /* 0x000ea4000c1e1100 */
[----:B--2---:R-:W-:-:S04]  /*2530*/  I2FP.F32.U32 R0, R4 ;  /* 0x0000000400007245 */ /* 0x004fc80000201000 */
[----:B------:R-:W-:-:S04]  /*2540*/  F2FP.BF16.F32.PACK_AB R0, RZ, R0 ;  /* 0x00000000ff00723e */ /* 0x000fc800000010ff */
[----:B------:R-:W-:Y:S01]  /*2550*/  PRMT R24, R0, 0x7610, R24 ;  /* 0x0000761000187816 */ /* 0x000fe20000000018 */
[----:B------:R-:W-:Y:S06]  /*2560*/  BRA `(.L_x_494) ;  /* 0x0000000c00e47947 */ /* 0x000fec0003800000 */
.L_x_491:
        /* <DEDUP_REMOVED lines=11> */
.L_x_496:
[----:B------:R-:W2:Y:S02]  /*2620*/  LDG.E R4, desc[UR36][R4.64] ;  /* 0x0000002404047981 */ /* 0x000ea4000c1e1900 */
[----:B--2---:R-:W-:-:S04]  /*2630*/  I2FP.F32.S32 R0, R4 ;  /* 0x0000000400007245 */ /* 0x004fc80000201400 */
[----:B------:R-:W-:-:S04]  /*2640*/  F2FP.BF16.F32.PACK_AB R0, RZ, R0 ;  /* 0x00000000ff00723e */ /* 0x000fc800000010ff */
[----:B------:R-:W-:Y:S01]  /*2650*/  PRMT R24, R0, 0x7610, R24 ;  /* 0x0000761000187816 */ /* 0x000fe20000000018 */
[----:B------:R-:W-:Y:S06]  /*2660*/  BRA `(.L_x_494) ;  /* 0x0000000c00a47947 */ /* 0x000fec0003800000 */
.L_x_495:
[----:B------:R-:W2:Y:S02]  /*2670*/  LDG.E.U16 R4, desc[UR36][R4.64] ;  /* 0x0000002404047981 */ /* 0x000ea4000c1e1500 */
[----:B--2---:R-:W0:Y:S02]  /*2680*/  I2F.S16 R0, R4 ;  /* 0x0000000400007306 */ /* 0x004e240000101400 */
[----:B0-----:R-:W-:-:S04]  /*2690*/  F2FP.BF16.F32.PACK_AB R0, RZ, R0 ;  /* 0x00000000ff00723e */ /* 0x001fc800000010ff */
[----:B------:R-:W-:Y:S01]  /*26a0*/  PRMT R24, R0, 0x7610, R24 ;  /* 0x0000761000187816 */ /* 0x000fe20000000018 */
[----:B------:R-:W-:Y:S06]  /*26b0*/  BRA `(.L_x_494) ;  /* 0x0000000c00907947 */ /* 0x000fec0003800000 */
.L_x_490:
        /* <DEDUP_REMOVED lines=9> */
.L_x_498:
[----:B------:R-:W2:Y:S02]  /*2750*/  LDG.E.U16 R0, desc[UR36][R4.64] ;  /* 0x0000002404007981 */ /* 0x000ea4000c1e1500 */
[----:B--2---:R-:W-:-:S05]  /*2760*/  HADD2.F32 R0, -RZ, R0.H0_H0 ;  /* 0x20000000ff007230 */ /* 0x004fca0000004100 */
[----:B------:R-:W-:-:S04]  /*2770*/  F2FP.BF16.F32.PACK_AB R0, RZ, R0 ;  /* 0x00000000ff00723e */ /* 0x000fc800000010ff */
[----:B------:R-:W-:Y:S01]  /*2780*/  PRMT R24, R0, 0x7610, R24 ;  /* 0x0000761000187816 */ /* 0x000fe20000000018 */
[----:B------:R-:W-:Y:S06]  /*2790*/  BRA `(.L_x_494) ;  /* 0x0000000c00587947 */ /* 0x000fec0003800000 */
.L_x_497:
        /* <DEDUP_REMOVED lines=9> */
.L_x_500:
[----:B------:R-:W2:Y:S02]  /*2830*/  LDG.E.U16 R4, desc[UR36][R4.64] ;  /* 0x0000002404047981 */ /* 0x000ea4000c1e1500 */
[----:B--2---:R-:W-:-:S05]  /*2840*/  HADD2.F32 R0, -RZ, R4.H0_H0 ;  /* 0x20000004ff007230 */ /* 0x004fca0000004100 */
[----:B------:R-:W-:-:S04]  /*2850*/  F2FP.BF16.F32.PACK_AB R0, RZ, R0 ;  /* 0x00000000ff00723e */ /* 0x000fc800000010ff */
[----:B------:R-:W-:Y:S01]  /*2860*/  PRMT R24, R0, 0x7610, R24 ;  /* 0x0000761000187816 */ /* 0x000fe20000000018 */
[----:B------:R-:W-:Y:S06]  /*2870*/  BRA `(.L_x_494) ;  /* 0x0000000c00207947 */ /* 0x000fec0003800000 */
.L_x_499:
        /* <DEDUP_REMOVED lines=13> */
.L_x_489:
        /* <DEDUP_REMOVED lines=14> */
.L_x_503:
        /* <DEDUP_REMOVED lines=13> */
.L_x_502:
        /* <DEDUP_REMOVED lines=27> */
.L_x_505:
[----:B------:R-:W2:Y:S02]  /*2cb0*/  LDG.E.U8 R4, desc[UR36][R4.64] ;  /* 0x0000002404047981 */ /* 0x000ea4000c1e1100 */
[C---:B--2---:R-:W-:Y:S02]  /*2cc0*/  IMAD.SHL.U32 R0, R4.reuse, 0x2000000, RZ ;  /* 0x0200000004007824 */ /* 0x044fe400078e00ff */
[----:B------:R-:W-:-:S03]  /*2cd0*/  IMAD.SHL.U32 R6, R4, 0x100, RZ ;  /* 0x0000010004067824 */ /* 0x000fc600078e00ff */
[----:B------:R-:W-:-:S13]  /*2ce0*/  ISETP.GE.U32.AND P0, PT, R0, 0x8000000, PT ;  /* 0x080000000000780c */ /* 0x000fda0003f06070 */
[----:B------:R-:W-:Y:S02]  /*2cf0*/  @!P0 LOP3.LUT R3, R6, 0x7f00, RZ, 0xc0, !PT ;  /* 0x00007f0006038812 */ /* 0x000fe400078ec0ff */
[----:B------:R-:W-:Y:S02]  /*2d00*/  @P0 LEA.HI R0, R0, 0x70000000, RZ, 0x1c ;  /* 0x7000000000000811 */ /* 0x000fe400078fe0ff */
[----:B------:R-:W-:Y:S02]  /*2d10*/  @!P0 LOP3.LUT R3, R3, 0x3f000000, RZ, 0xfc, !PT ;  /* 0x3f00000003038812 */ /* 0x000fe400078efcff */
[----:B------:R-:W-:Y:S01]  /*2d20*/  PRMT R6, R6, 0x9910, RZ ;  /* 0x0000991006067816 */ /* 0x000fe200000000ff */
[----:B------:R-:W-:Y:S02]  /*2d30*/  @P0 FMUL.FTZ R0, R0, 1.9259299443872358531e-34 ;  /* 0x0780000000000820 */ /* 0x000fe40000410000 */
[----:B------:R-:W-:Y:S02]  /*2d40*/  @!P0 FADD.FTZ R0, R3, -0.5 ;  /* 0xbf00000003008421 */ /* 0x000fe40000010000 */
[----:B------:R-:W-:-:S05]  /*2d50*/  IMAD.MOV.U32 R3, RZ, RZ, R6 ;  /* 0x000000ffff037224 */ /* 0x000fca00078e0006 */
[----:B------:R-:W-:-:S04]  /*2d60*/  LOP3.LUT R0, R0, 0x80000000, R3, 0xf8, !PT ;  /* 0x8000000000007812 */ /* 0x000fc800078ef803 */
[----:B------:R-:W-:-:S04]  /*2d70*/  F2FP.BF16.F32.PACK_AB R0, RZ, R0 ;  /* 0x00000000ff00723e */ /* 0x000fc800000010ff */
[----:B------:R-:W-:Y:S01]  /*2d80*/  PRMT R24, R0, 0x7610, R24 ;  /* 0x0000761000187816 */ /* 0x000fe20000000018 */
[----:B------:R-:W-:Y:S06]  /*2d90*/  BRA `(.L_x_494) ;  /* 0x0000000400d87947 */ /* 0x000fec0003800000 */
.L_x_504:
[----:B------:R0:W5:Y:S01]  /*2da0*/  LDG.E.U16 R24, desc[UR36][R4.64] ;  /* 0x0000002404187981 */ /* 0x000162000c1e1500 */
[----:B------:R-:W-:Y:S05]  /*2db0*/  BRA `(.L_x_494) ;  /* 0x0000000400d07947 */ /* 0x000fea0003800000 */
.L_x_501:
        /* <DEDUP_REMOVED lines=13> */
.L_x_508:
        /* <DEDUP_REMOVED lines=21> */
.L_x_512:
[----:B------:R-:W-:Y:S05]  /*2fe0*/  BSYNC.RECONVERGENT B1 ;  /* 0x0000000000017941 */ /* 0x000fea0003800200 */
.L_x_511:
[----:B------:R-:W-:Y:S01]  /*2ff0*/  IMAD.SHL.U32 R0, R0, 0x100000, RZ ;  /* 0x0010000000007824 */ /* 0x000fe200078e00ff */
[----:B------:R-:W-:-:S04]  /*3000*/  LEA R3, R3, 0x3b800000, 0x17 ;  /* 0x3b80000003037811 */ /* 0x000fc800078eb8ff */
[----:B------:R-:W-:-:S07]  /*3010*/  LOP3.LUT R0, R3, R0, R7, 0xfe, !PT ;  /* 0x0000000003007212 */ /* 0x000fce00078efe07 */
.L_x_510:
[----:B------:R-:W-:Y:S05]  /*3020*/  BSYNC.RECONVERGENT B0 ;  /* 0x0000000000007941 */ /* 0x000fea0003800200 */
.L_x_509:
[----:B------:R-:W-:-:S04]  /*3030*/  F2FP.BF16.F32.PACK_AB R0, RZ, R0 ;  /* 0x00000000ff00723e */ /* 0x000fc800000010ff */
[----:B------:R-:W-:Y:S01]  /*3040*/  PRMT R24, R0, 0x7610, R24 ;  /* 0x0000761000187816 */ /* 0x000fe20000000018 */
[----:B------:R-:W-:Y:S06]  /*3050*/  BRA `(.L_x_494) ;  /* 0x0000000400287947 */ /* 0x000fec0003800000 */
.L_x_507:
        /* <DEDUP_REMOVED lines=21> */
.L_x_516:
[----:B------:R-:W-:Y:S05]  /*31b0*/  BSYNC.RECONVERGENT B1 ;  /* 0x0000000000017941 */ /* 0x000fea0003800200 */
.L_x_515:
[----:B------:R-:W-:Y:S01]  /*31c0*/  IMAD.SHL.U32 R0, R0, 0x200000, RZ ;  /* 0x0020000000007824 */ /* 0x000fe200078e00ff */
[----:B------:R-:W-:-:S04]  /*31d0*/  LEA R3, R3, 0x37800000, 0x17 ;  /* 0x3780000003037811 */ /* 0x000fc800078eb8ff */
[----:B------:R-:W-:-:S07]  /*31e0*/  LOP3.LUT R0, R3, R0, R7, 0xfe, !PT ;  /* 0x0000000003007212 */ /* 0x000fce00078efe07 */
.L_x_514:
[----:B------:R-:W-:Y:S05]  /*31f0*/  BSYNC.RECONVERGENT B0 ;  /* 0x0000000000007941 */ /* 0x000fea0003800200 */
.L_x_513:
[----:B------:R-:W-:-:S04]  /*3200*/  F2FP.BF16.F32.PACK_AB R0, RZ, R0 ;  /* 0x00000000ff00723e */ /* 0x000fc800000010ff */
[----:B------:R-:W-:Y:S01]  /*3210*/  PRMT R24, R0, 0x7610, R24 ;  /* 0x0000761000187816 */ /* 0x000fe20000000018 */
[----:B------:R-:W-:Y:S06]  /*3220*/  BRA `(.L_x_494) ;  /* 0x0000000000b47947 */ /* 0x000fec0003800000 */
.L_x_506:
        /* <DEDUP_REMOVED lines=14> */
.L_x_520:
[----:B------:R-:W-:Y:S05]  /*3310*/  BSYNC.RECONVERGENT B0 ;  /* 0x0000000000007941 */ /* 0x000fea0003800200 */
.L_x_519:
[----:B------:R-:W-:-:S04]  /*3320*/  F2FP.BF16.F32.PACK_AB R0, RZ, R0 ;  /* 0x00000000ff00723e */ /* 0x000fc800000010ff */
[----:B------:R-:W-:Y:S01]  /*3330*/  PRMT R24, R0, 0x7610, R24 ;  /* 0x0000761000187816 */ /* 0x000fe20000000018 */
[----:B------:R-:W-:Y:S06]  /*3340*/  BRA `(.L_x_494) ;  /* 0x00000000006c7947 */ /* 0x000fec0003800000 */
.L_x_493:
        /* <DEDUP_REMOVED lines=16> */
.L_x_521:
[----:B------:R-:W-:Y:S01]  /*3450*/  PRMT R24, RZ, 0x7610, R24 ;  /* 0x00007610ff187816 */ /* 0x000fe20000000018 */
[----:B------:R-:W-:Y:S06]  /*3460*/  BRA `(.L_x_494) ;  /* 0x0000000000247947 */ /* 0x000fec0003800000 */
.L_x_518:
[----:B------:R-:W2:Y:S02]  /*3470*/  LDG.E.64 R4, desc[UR36][R4.64] ;  /* 0x0000002404047981 */ /* 0x000ea4000c1e1b00 */
[----:B--2---:R-:W0:Y:S02]  /*3480*/  I2F.U64 R0, R4 ;  /* 0x0000000400007312 */ /* 0x004e240000301000 */
[----:B0-----:R-:W-:-:S04]  /*3490*/  F2FP.BF16.F32.PACK_AB R0, RZ, R0 ;  /* 0x00000000ff00723e */ /* 0x001fc800000010ff */
[----:B------:R-:W-:Y:S01]  /*34a0*/  PRMT R24, R0, 0x7610, R24 ;  /* 0x0000761000187816 */ /* 0x000fe20000000018 */
[----:B------:R-:W-:Y:S06]  /*34b0*/  BRA `(.L_x_494) ;  /* 0x0000000000107947 */ /* 0x000fec0003800000 */
.L_x_517:
[----:B------:R-:W2:Y:S02]  /*34c0*/  LDG.E R4, desc[UR36][R4.64] ;  /* 0x0000002404047981 */ /* 0x000ea4000c1e1900 */
[----:B--2---:R-:W-:-:S04]  /*34d0*/  I2FP.F32.U32 R0, R4 ;  /* 0x0000000400007245 */ /* 0x004fc80000201000 */
[----:B------:R-:W-:-:S04]  /*34e0*/  F2FP.BF16.F32.PACK_AB R0, RZ, R0 ;  /* 0x00000000ff00723e */ /* 0x000fc800000010ff */
[----:B------:R-:W-:-:S07]  /*34f0*/  PRMT R24, R0, 0x7610, R24 ;  /* 0x0000761000187816 */ /* 0x000fce0000000018 */
.L_x_494:
        /* <DEDUP_REMOVED lines=21> */
.L_x_525:
[----:B------:R-:W2:Y:S02]  /*3650*/  LDG.E.U8 R4, desc[UR36][R4.64] ;  /* 0x0000002404047981 */ /* 0x000ea4000c1e1100 */
[----:B--2---:R-:W-:-:S04]  /*3660*/  I2FP.F32.U32 R0, R4 ;  /* 0x0000000400007245 */ /* 0x004fc80000201000 */
[----:B------:R-:W-:-:S04]  /*3670*/  F2FP.BF16.F32.PACK_AB R0, RZ, R0 ;  /* 0x00000000ff00723e */ /* 0x000fc800000010ff */
[----:B------:R-:W-:Y:S01]  /*3680*/  PRMT R22, R0, 0x7610, R22 ;  /* 0x0000761000167816 */ /* 0x000fe20000000016 */
[----:B------:R-:W-:Y:S06]  /*3690*/  BRA `(.L_x_527) ;  /* 0x0000000c00e47947 */ /* 0x000fec0003800000 */
.L_x_524:
        /* <DEDUP_REMOVED lines=11> */
.L_x_529:
[----:B------:R-:W2:Y:S02]  /*3750*/  LDG.E R4, desc[UR36][R4.64] ;  /* 0x0000002404047981 */ /* 0x000ea4000c1e1900 */
[----:B--2---:R-:W-:-:S04]  /*3760*/  I2FP.F32.S32 R0, R4 ;  /* 0x0000000400007245 */ /* 0x004fc80000201400 */
[----:B------:R-:W-:-:S04]  /*3770*/  F2FP.BF16.F32.PACK_AB R0, RZ, R0 ;  /* 0x00000000ff00723e */ /* 0x000fc800000010ff */
[----:B------:R-:W-:Y:S01]  /*3780*/  PRMT R22, R0, 0x7610, R22 ;  /* 0x0000761000167816 */ /* 0x000fe20000000016 */
[----:B------:R-:W-:Y:S06]  /*3790*/  BRA `(.L_x_527) ;  /* 0x0000000c00a47947 */ /* 0x000fec0003800000 */
.L_x_528:
[----:B------:R-:W2:Y:S02]  /*37a0*/  LDG.E.U16 R4, desc[UR36][R4.64] ;  /* 0x0000002404047981 */ /* 0x000ea4000c1e1500 */
[----:B--2---:R-:W0:Y:S02]  /*37b0*/  I2F.S16 R0, R4 ;  /* 0x0000000400007306 */ /* 0x004e240000101400 */
[----:B0-----:R-:W-:-:S04]  /*37c0*/  F2FP.BF16.F32.PACK_AB R0, RZ, R0 ;  /* 0x00000000ff00723e */ /* 0x001fc800000010ff */
[----:B------:R-:W-:Y:S01]  /*37d0*/  PRMT R22, R0, 0x7610, R22 ;  /* 0x0000761000167816 */ /* 0x000fe20000000016 */
[----:B------:R-:W-:Y:S06]  /*37e0*/  BRA `(.L_x_527) ;  /* 0x0000000c00907947 */ /* 0x000fec0003800000 */
.L_x_523:
        /* <DEDUP_REMOVED lines=9> */
.L_x_531:
[----:B------:R-:W2:Y:S02]  /*3880*/  LDG.E.U16 R0, desc[UR36][R4.64] ;  /* 0x0000002404007981 */ /* 0x000ea4000c1e1500 */
[----:B--2---:R-:W-:-:S05]  /*3890*/  HADD2.F32 R0, -RZ, R0.H0_H0 ;  /* 0x20000000ff007230 */ /* 0x004fca0000004100 */
[----:B------:R-:W-:-:S04]  /*38a0*/  F2FP.BF16.F32.PACK_AB R0, RZ, R0 ;  /* 0x00000000ff00723e */ /* 0x000fc800000010ff */
[----:B------:R-:W-:Y:S01]  /*38b0*/  PRMT R22, R0, 0x7610, R22 ;  /* 0x0000761000167816 */ /* 0x000fe20000000016 */
[----:B------:R-:W-:Y:S06]  /*38c0*/  BRA `(.L_x_527) ;  /* 0x0000000c00587947 */ /* 0x000fec0003800000 */
.L_x_530:
        /* <DEDUP_REMOVED lines=9> */
.L_x_533:
[----:B------:R-:W2:Y:S02]  /*3960*/  LDG.E.U16 R4, desc[UR36][R4.64] ;  /* 0x0000002404047981 */ /* 0x000ea4000c1e1500 */
[----:B--2---:R-:W-:-:S05]  /*3970*/  HADD2.F32 R0, -RZ, R4.H0_H0 ;  /* 0x20000004ff007230 */ /* 0x004fca0000004100 */
[----:B------:R-:W-:-:S04]  /*3980*/  F2FP.BF16.F32.PACK_AB R0, RZ, R0 ;  /* 0x00000000ff00723e */ /* 0x000fc800000010ff */
[----:B------:R-:W-:Y:S01]  /*3990*/  PRMT R22, R0, 0x7610, R22 ;  /* 0x0000761000167816 */ /* 0x000fe20000000016 */
[----:B------:R-:W-:Y:S06]  /*39a0*/  BRA `(.L_x_527) ;  /* 0x0000000c00207947 */ /* 0x000fec0003800000 */
.L_x_532:
        /* <DEDUP_REMOVED lines=13> */
.L_x_522:
        /* <DEDUP_REMOVED lines=14> */
.L_x_536:
        /* <DEDUP_REMOVED lines=13> */
.L_x_535:
        /* <DEDUP_REMOVED lines=27> */
.L_x_538:
        /* <DEDUP_REMOVED lines=15> */
.L_x_537:
[----:B------:R0:W5:Y:S01]  /*3ed0*/  LDG.E.U16 R22, desc[UR36][R4.64] ;  /* 0x0000002404167981 */ /* 0x000162000c1e1500 */
[----:B------:R-:W-:Y:S05]  /*3ee0*/  BRA `(.L_x_527) ;  /* 0x0000000400d07947 */ /* 0x000fea0003800000 */
.L_x_534:
        /* <DEDUP_REMOVED lines=13> */
.L_x_541:
        /* <DEDUP_REMOVED lines=21> */
.L_x_545:
[----:B------:R-:W-:Y:S05]  /*4110*/  BSYNC.RECONVERGENT B1 ;  /* 0x0000000000017941 */ /* 0x000fea0003800200 */
.L_x_544:
[----:B------:R-:W-:Y:S01]  /*4120*/  IMAD.SHL.U32 R0, R0, 0x100000, RZ ;  /* 0x0010000000007824 */ /* 0x000fe200078e00ff */
[----:B------:R-:W-:-:S04]  /*4130*/  LEA R3, R3, 0x3b800000, 0x17 ;  /* 0x3b80000003037811 */ /* 0x000fc800078eb8ff */
[----:B------:R-:W-:-:S07]  /*4140*/  LOP3.LUT R0, R3, R0, R7, 0xfe, !PT ;  /* 0x0000000003007212 */ /* 0x000fce00078efe07 */
.L_x_543:
[----:B------:R-:W-:Y:S05]  /*4150*/  BSYNC.RECONVERGENT B0 ;  /* 0x0000000000007941 */ /* 0x000fea0003800200 */
.L_x_542:
[----:B------:R-:W-:-:S04]  /*4160*/  F2FP.BF16.F32.PACK_AB R0, RZ, R0 ;  /* 0x00000000ff00723e */ /* 0x000fc800000010ff */
[----:B------:R-:W-:Y:S01]  /*4170*/  PRMT R22, R0, 0x7610, R22 ;  /* 0x0000761000167816 */ /* 0x000fe20000000016 */
[----:B------:R-:W-:Y:S06]  /*4180*/  BRA `(.L_x_527) ;  /* 0x0000000400287947 */ /* 0x000fec0003800000 */
.L_x_540:
        /* <DEDUP_REMOVED lines=21> */
.L_x_549:
[----:B------:R-:W-:Y:S05]  /*42e0*/  BSYNC.RECONVERGENT B1 ;  /* 0x0000000000017941 */ /* 0x000fea0003800200 */
.L_x_548:
[----:B------:R-:W-:Y:S01]  /*42f0*/  IMAD.SHL.U32 R0, R0, 0x200000, RZ ;  /* 0x0020000000007824 */ /* 0x000fe200078e00ff */
[----:B------:R-:W-:-:S04]  /*4300*/  LEA R3, R3, 0x37800000, 0x17 ;  /* 0x3780000003037811 */ /* 0x000fc800078eb8ff */
[----:B------:R-:W-:-:S07]  /*4310*/  LOP3.LUT R0, R3, R0, R7, 0xfe, !PT ;  /* 0x0000000003007212 */ /* 0x000fce00078efe07 */
.L_x_547:
[----:B------:R-:W-:Y:S05]  /*4320*/  BSYNC.RECONVERGENT B0 ;  /* 0x0000000000007941 */ /* 0x000fea0003800200 */
.L_x_546:
[----:B------:R-:W-:-:S04]  /*4330*/  F2FP.BF16.F32.PACK_AB R0, RZ, R0 ;  /* 0x00000000ff00723e */ /* 0x000fc800000010ff */
[----:B------:R-:W-:Y:S01]  /*4340*/  PRMT R22, R0, 0x7610, R22 ;  /* 0x0000761000167816 */ /* 0x000fe20000000016 */
[----:B------:R-:W-:Y:S06]  /*4350*/  BRA `(.L_x_527) ;  /* 0x0000000000b47947 */ /* 0x000fec0003800000 */
.L_x_539:
        /* <DEDUP_REMOVED lines=14> */
.L_x_553:
[----:B------:R-:W-:Y:S05]  /*4440*/  BSYNC.RECONVERGENT B0 ;  /* 0x0000000000007941 */ /* 0x000fea0003800200 */
.L_x_552:
[----:B------:R-:W-:-:S04]  /*4450*/  F2FP.BF16.F32.PACK_AB R0, RZ, R0 ;  /* 0x00000000ff00723e */ /* 0x000fc800000010ff */
[----:B------:R-:W-:Y:S01]  /*4460*/  PRMT R22, R0, 0x7610, R22 ;  /* 0x0000761000167816 */ /* 0x000fe20000000016 */
[----:B------:R-:W-:Y:S06]  /*4470*/  BRA `(.L_x_527) ;  /* 0x00000000006c7947 */ /* 0x000fec0003800000 */
.L_x_526:
        /* <DEDUP_REMOVED lines=16> */
.L_x_554:
[----:B------:R-:W-:Y:S01]  /*4580*/  PRMT R22, RZ, 0x7610, R22 ;  /* 0x00007610ff167816 */ /* 0x000fe20000000016 */
[----:B------:R-:W-:Y:S06]  /*4590*/  BRA `(.L_x_527) ;  /* 0x0000000000247947 */ /* 0x000fec0003800000 */
.L_x_551:
[----:B------:R-:W2:Y:S02]  /*45a0*/  LDG.E.64 R4, desc[UR36][R4.64] ;  /* 0x0000002404047981 */ /* 0x000ea4000c1e1b00 */
[----:B--2---:R-:W0:Y:S02]  /*45b0*/  I2F.U64 R0, R4 ;  /* 0x0000000400007312 */ /* 0x004e240000301000 */
[----:B0-----:R-:W-:-:S04]  /*45c0*/  F2FP.BF16.F32.PACK_AB R0, RZ, R0 ;  /* 0x00000000ff00723e */ /* 0x001fc800000010ff */
[----:B------:R-:W-:Y:S01]  /*45d0*/  PRMT R22, R0, 0x7610, R22 ;  /* 0x0000761000167816 */ /* 0x000fe20000000016 */
[----:B------:R-:W-:Y:S06]  /*45e0*/  BRA `(.L_x_527) ;  /* 0x0000000000107947 */ /* 0x000fec0003800000 */
.L_x_550:
[----:B------:R-:W2:Y:S02]  /*45f0*/  LDG.E R4, desc[UR36][R4.64] ;  /* 0x0000002404047981 */ /* 0x000ea4000c1e1900 */
[----:B--2---:R-:W-:-:S04]  /*4600*/  I2FP.F32.U32 R0, R4 ;  /* 0x0000000400007245 */ /* 0x004fc80000201000 */
[----:B------:R-:W-:-:S04]  /*4610*/  F2FP.BF16.F32.PACK_AB R0, RZ, R0 ;  /* 0x00000000ff00723e */ /* 0x000fc800000010ff */
[----:B------:R-:W-:-:S07]  /*4620*/  PRMT R22, R0, 0x7610, R22 ;  /* 0x0000761000167816 */ /* 0x000fce0000000016 */
.L_x_527:
[----:B------:R-:W-:-:S07]  /*4630*/  VIADD R23, R23, 0x80 ;  /* 0x0000008017177836 */ /* 0x000fce0000000000 */
.L_x_488:
[----:B------:R-:W-:Y:S05]  /*4640*/  BSYNC.RECONVERGENT B6 ;  /* 0x0000000000067941 */ /* 0x000fea0003800200 */
.L_x_487:
        /* <DEDUP_REMOVED lines=27> */
.L_x_560:
[----:B------:R-:W2:Y:S02]  /*4800*/  LDG.E.U8 R4, desc[UR36][R4.64] ;  /* 0x0000002404047981 */ /* 0x000ea4000c1e1100 */
[----:B--2---:R-:W-:-:S04]  /*4810*/  I2FP.F32.U32 R0, R4 ;  /* 0x0000000400007245 */ /* 0x004fc80000201000 */
[----:B------:R-:W-:-:S04]  /*4820*/  F2FP.BF16.F32.PACK_AB R0, RZ, R0 ;  /* 0x00000000ff00723e */ /* 0x000fc800000010ff */
[----:B------:R-:W-:Y:S01]  /*4830*/  PRMT R19, R0, 0x7610, R19 ;  /* 0x0000761000137816 */ /* 0x000fe20000000013 */
[----:B------:R-:W-:Y:S06]  /*4840*/  BRA `(.L_x_562) ;  /* 0x0000000c00e47947 */ /* 0x000fec0003800000 */
.L_x_559:
        /* <DEDUP_REMOVED lines=11> */
.L_x_564:
[----:B------:R-:W2:Y:S02]  /*4900*/  LDG.E R4, desc[UR36][R4.64] ;  /* 0x0000002404047981 */ /* 0x000ea4000c1e1900 */
[----:B--2---:R-:W-:-:S04]  /*4910*/  I2FP.F32.S32 R0, R4 ;  /* 0x0000000400007245 */ /* 0x004fc80000201400 */
[----:B------:R-:W-:-:S04]  /*4920*/  F2FP.BF16.F32.PACK_AB R0, RZ, R0 ;  /* 0x00000000ff00723e */ /* 0x000fc800000010ff */
[----:B------:R-:W-:Y:S01]  /*4930*/  PRMT R19, R0, 0x7610, R19 ;  /* 0x0000761000137816 */ /* 0x000fe20000000013 */
[----:B------:R-:W-:Y:S06]  /*4940*/  BRA `(.L_x_562) ;  /* 0x0000000c00a47947 */ /* 0x000fec0003800000 */
.L_x_563:
[----:B------:R-:W2:Y:S02]  /*4950*/  LDG.E.U16 R4, desc[UR36][R4.64] ;  /* 0x0000002404047981 */ /* 0x000ea4000c1e1500 */
[----:B--2---:R-:W0:Y:S02]  /*4960*/  I2F.S16 R0, R4 ;  /* 0x0000000400007306 */ /* 0x004e240000101400 */
[----:B0-----:R-:W-:-:S04]  /*4970*/  F2FP.BF16.F32.PACK_AB R0, RZ, R0 ;  /* 0x00000000ff00723e */ /* 0x001fc800000010ff */
[----:B------:R-:W-:Y:S01]  /*4980*/  PRMT R19, R0, 0x7610, R19 ;  /* 0x0000761000137816 */ /* 0x000fe20000000013 */
[----:B------:R-:W-:Y:S06]  /*4990*/  BRA `(.L_x_562) ;  /* 0x0000000c00907947 */ /* 0x000fec0003800000 */
.L_x_558:
        /* <DEDUP_REMOVED lines=9> */
.L_x_566:
[----:B------:R-:W2:Y:S02]  /*4a30*/  LDG.E.U16 R0, desc[UR36][R4.64] ;  /* 0x0000002404007981 */ /* 0x000ea4000c1e1500 */
[----:B--2---:R-:W-:-:S05]  /*4a40*/  HADD2.F32 R0, -RZ, R0.H0_H0 ;  /* 0x20000000ff007230 */ /* 0x004fca0000004100 */
[----:B------:R-:W-:-:S04]  /*4a50*/  F2FP.BF16.F32.PACK_AB R0, RZ, R0 ;  /* 0x00000000ff00723e */ /* 0x000fc800000010ff */
[----:B------:R-:W-:Y:S01]  /*4a60*/  PRMT R19, R0, 0x7610, R19 ;  /* 0x0000761000137816 */ /* 0x000fe20000000013 */
[----:B------:R-:W-:Y:S06]  /*4a70*/  BRA `(.L_x_562) ;  /* 0x0000000c00587947 */ /* 0x000fec0003800000 */
.L_x_565:
        /* <DEDUP_REMOVED lines=9> */
.L_x_568:
[----:B------:R-:W2:Y:S02]  /*4b10*/  LDG.E.U16 R4, desc[UR36][R4.64] ;  /* 0x0000002404047981 */ /* 0x000ea4000c1e1500 */
[----:B--2---:R-:W-:-:S05]  /*4b20*/  HADD2.F32 R0, -RZ, R4.H0_H0 ;  /* 0x20000004ff007230 */ /* 0x004fca0000004100 */
[----:B------:R-:W-:-:S04]  /*4b30*/  F2FP.BF16.F32.PACK_AB R0, RZ, R0 ;  /* 0x00000000ff00723e */ /* 0x000fc800000010ff */
[----:B------:R-:W-:Y:S01]  /*4b40*/  PRMT R19, R0, 0x7610, R19 ;  /* 0x0000761000137816 */ /* 0x000fe20000000013 */
[----:B------:R-:W-:Y:S06]  /*4b50*/  BRA `(.L_x_562) ;  /* 0x0000000c00207947 */ /* 0x000fec0003800000 */
.L_x_567:
        /* <DEDUP_REMOVED lines=13> */
.L_x_557:
        /* <DEDUP_REMOVED lines=14> */
.L_x_571:
        /* <DEDUP_REMOVED lines=13> */
.L_x_570:
        /* <DEDUP_REMOVED lines=27> */
.L_x_573:
        /* <DEDUP_REMOVED lines=15> */
.L_x_572:
[----:B------:R0:W5:Y:S01]  /*5080*/  LDG.E.U16 R19, desc[UR36][R4.64] ;  /* 0x0000002404137981 */ /* 0x000162000c1e1500 */
[----:B------:R-:W-:Y:S05]  /*5090*/  BRA `(.L_x_562) ;  /* 0x0000000400d07947 */ /* 0x000fea0003800000 */
.L_x_569:
        /* <DEDUP_REMOVED lines=13> */
.L_x_576:
        /* <DEDUP_REMOVED lines=21> */
.L_x_580:
[----:B------:R-:W-:Y:S05]  /*52c0*/  BSYNC.RECONVERGENT B1 ;  /* 0x0000000000017941 */ /* 0x000fea0003800200 */
.L_x_579:
[----:B------:R-:W-:Y:S01]  /*52d0*/  IMAD.SHL.U32 R0, R0, 0x100000, RZ ;  /* 0x0010000000007824 */ /* 0x000fe200078e00ff */
[----:B------:R-:W-:-:S04]  /*52e0*/  LEA R3, R3, 0x3b800000, 0x17 ;  /* 0x3b80000003037811 */ /* 0x000fc800078eb8ff */
[----:B------:R-:W-:-:S07]  /*52f0*/  LOP3.LUT R0, R3, R0, R7, 0xfe, !PT ;  /* 0x0000000003007212 */ /* 0x000fce00078efe07 */
.L_x_578:
[----:B------:R-:W-:Y:S05]  /*5300*/  BSYNC.RECONVERGENT B0 ;  /* 0x0000000000007941 */ /* 0x000fea0003800200 */
.L_x_577:
[----:B------:R-:W-:-:S04]  /*5310*/  F2FP.BF16.F32.PACK_AB R0, RZ, R0 ;  /* 0x00000000ff00723e */ /* 0x000fc800000010ff */
[----:B------:R-:W-:Y:S01]  /*5320*/  PRMT R19, R0, 0x7610, R19 ;  /* 0x0000761000137816 */ /* 0x000fe20000000013 */
[----:B------:R-:W-:Y:S06]  /*5330*/  BRA `(.L_x_562) ;  /* 0x0000000400287947 */ /* 0x000fec0003800000 */
.L_x_575:
        /* <DEDUP_REMOVED lines=21> */
.L_x_584:
[----:B------:R-:W-:Y:S05]  /*5490*/  BSYNC.RECONVERGENT B1 ;  /* 0x0000000000017941 */ /* 0x000fea0003800200 */
.L_x_583:
[----:B------:R-:W-:Y:S01]  /*54a0*/  IMAD.SHL.U32 R0, R0, 0x200000, RZ ;  /* 0x0020000000007824 */ /* 0x000fe200078e00ff */
[----:B------:R-:W-:-:S04]  /*54b0*/  LEA R3, R3, 0x37800000, 0x17 ;  /* 0x3780000003037811 */ /* 0x000fc800078eb8ff */
[----:B------:R-:W-:-:S07]  /*54c0*/  LOP3.LUT R0, R3, R0, R7, 0xfe, !PT ;  /* 0x0000000003007212 */ /* 0x000fce00078efe07 */
.L_x_582:
[----:B------:R-:W-:Y:S05]  /*54d0*/  BSYNC.RECONVERGENT B0 ;  /* 0x0000000000007941 */ /* 0x000fea0003800200 */
.L_x_581:
[----:B------:R-:W-:-:S04]  /*54e0*/  F2FP.BF16.F32.PACK_AB R0, RZ, R0 ;  /* 0x00000000ff00723e */ /* 0x000fc800000010ff */
[----:B------:R-:W-:Y:S01]  /*54f0*/  PRMT R19, R0, 0x7610, R19 ;  /* 0x0000761000137816 */ /* 0x000fe20000000013 */
[----:B------:R-:W-:Y:S06]  /*5500*/  BRA `(.L_x_562) ;  /* 0x0000000000b47947 */ /* 0x000fec0003800000 */
.L_x_574:
        /* <DEDUP_REMOVED lines=14> */
.L_x_588:
[----:B------:R-:W-:Y:S05]  /*55f0*/  BSYNC.RECONVERGENT B0 ;  /* 0x0000000000007941 */ /* 0x000fea0003800200 */
.L_x_587:
[----:B------:R-:W-:-:S04]  /*5600*/  F2FP.BF16.F32.PACK_AB R0, RZ, R0 ;  /* 0x00000000ff00723e */ /* 0x000fc800000010ff */
[----:B------:R-:W-:Y:S01]  /*5610*/  PRMT R19, R0, 0x7610, R19 ;  /* 0x0000761000137816 */ /* 0x000fe20000000013 */
[----:B------:R-:W-:Y:S06]  /*5620*/  BRA `(.L_x_562) ;  /* 0x00000000006c7947 */ /* 0x000fec0003800000 */
.L_x_561:
        /* <DEDUP_REMOVED lines=16> */
.L_x_589:
[----:B------:R-:W-:Y:S01]  /*5730*/  PRMT R19, RZ, 0x7610, R19 ;  /* 0x00007610ff137816 */ /* 0x000fe20000000013 */
[----:B------:R-:W-:Y:S06]  /*5740*/  BRA `(.L_x_562) ;  /* 0x0000000000247947 */ /* 0x000fec0003800000 */
.L_x_586:
[----:B------:R-:W2:Y:S02]  /*5750*/  LDG.E.64 R4, desc[UR36][R4.64] ;  /* 0x0000002404047981 */ /* 0x000ea4000c1e1b00 */
[----:B--2---:R-:W0:Y:S02]  /*5760*/  I2F.U64 R0, R4 ;  /* 0x0000000400007312 */ /* 0x004e240000301000 */
[----:B0-----:R-:W-:-:S04]  /*5770*/  F2FP.BF16.F32.PACK_AB R0, RZ, R0 ;  /* 0x00000000ff00723e */ /* 0x001fc800000010ff */
[----:B------:R-:W-:Y:S01]  /*5780*/  PRMT R19, R0, 0x7610, R19 ;  /* 0x0000761000137816 */ /* 0x000fe20000000013 */
[----:B------:R-:W-:Y:S06]  /*5790*/  BRA `(.L_x_562) ;  /* 0x0000000000107947 */ /* 0x000fec0003800000 */
.L_x_585:
[----:B------:R-:W2:Y:S02]  /*57a0*/  LDG.E R4, desc[UR36][R4.64] ;  /* 0x0000002404047981 */ /* 0x000ea4000c1e1900 */
[----:B--2---:R-:W-:-:S04]  /*57b0*/  I2FP.F32.U32 R0, R4 ;  /* 0x0000000400007245 */ /* 0x004fc80000201000 */
[----:B------:R-:W-:-:S04]  /*57c0*/  F2FP.BF16.F32.PACK_AB R0, RZ, R0 ;  /* 0x00000000ff00723e */ /* 0x000fc800000010ff */
[----:B------:R-:W-:-:S07]  /*57d0*/  PRMT R19, R0, 0x7610, R19 ;  /* 0x0000761000137816 */ /* 0x000fce0000000013 */
.L_x_562:
[----:B------:R-:W1:Y:S01]  /*57e0*/  LDCU.U8 UR6, c[0x0][0x3a5] ;  /* 0x000074a0ff0677ac */ /* 0x000e620008000000 */
[----:B0-----:R-:W0:Y:S01]  /*57f0*/  LDC.64 R4, c[0x0][0x398] ;  /* 0x0000e600ff047b82 */ /* 0x001e220000000a00 */
[----:B------:R-:W2:Y:S01]  /*5800*/  LDCU UR5, c[0x0][0x3ac] ;  /* 0x00007580ff0577ac */ /* 0x000ea20008000800 */
[----:B-1----:R-:W-:-:S04]  /*5810*/  UPRMT UR4, UR6, 0x9910, URZ ;  /* 0x0000991006047896 */ /* 0x002fc800080000ff */
[----:B------:R-:W-:Y:S01]  /*5820*/  UISETP.GT.AND UP0, UPT, UR4, 0x9, UPT ;  /* 0x000000090400788c */ /* 0x000fe2000bf04270 */
[----:B--2---:R-:W-:-:S05]  /*5830*/  IMAD R17, R17, UR5, RZ ;  /* 0x0000000511117c24 */ /* 0x004fca000f8e02ff */
        /* <DEDUP_REMOVED lines=16> */
.L_x_593:
[----:B------:R-:W2:Y:S02]  /*5940*/  LDG.E.U8 R4, desc[UR36][R4.64] ;  /* 0x0000002404047981 */ /* 0x000ea4000c1e1100 */
[----:B--2---:R-:W-:-:S04]  /*5950*/  I2FP.F32.U32 R0, R4 ;  /* 0x0000000400007245 */ /* 0x004fc80000201000 */
[----:B------:R-:W-:-:S04]  /*5960*/  F2FP.BF16.F32.PACK_AB R0, RZ, R0 ;  /* 0x00000000ff00723e */ /* 0x000fc800000010ff */
[----:B------:R-:W-:Y:S01]  /*5970*/  PRMT R17, R0, 0x7610, R17 ;  /* 0x0000761000117816 */ /* 0x000fe20000000011 */
[----:B------:R-:W-:Y:S06]  /*5980*/  BRA `(.L_x_595) ;  /* 0x0000000c00e47947 */ /* 0x000fec0003800000 */
.L_x_592:
        /* <DEDUP_REMOVED lines=11> */
.L_x_597:
[----:B------:R-:W2:Y:S02]  /*5a40*/  LDG.E R4, desc[UR36][R4.64] ;  /* 0x0000002404047981 */ /* 0x000ea4000c1e1900 */
[----:B--2---:R-:W-:-:S04]  /*5a50*/  I2FP.F32.S32 R0, R4 ;  /* 0x0000000400007245 */ /* 0x004fc80000201400 */
[----:B------:R-:W-:-:S04]  /*5a60*/  F2FP.BF16.F32.PACK_AB R0, RZ, R0 ;  /* 0x00000000ff00723e */ /* 0x000fc800000010ff */
[----:B------:R-:W-:Y:S01]  /*5a70*/  PRMT R17, R0, 0x7610, R17 ;  /* 0x0000761000117816 */ /* 0x000fe20000000011 */
[----:B------:R-:W-:Y:S06]  /*5a80*/  BRA `(.L_x_595) ;  /* 0x0000000c00a47947 */ /* 0x000fec0003800000 */
.L_x_596:
[----:B------:R-:W2:Y:S02]  /*5a90*/  LDG.E.U16 R4, desc[UR36][R4.64] ;  /* 0x0000002404047981 */ /* 0x000ea4000c1e1500 */
[----:B--2---:R-:W0:Y:S02]  /*5aa0*/  I2F.S16 R0, R4 ;  /* 0x0000000400007306 */ /* 0x004e240000101400 */
[----:B0-----:R-:W-:-:S04]  /*5ab0*/  F2FP.BF16.F32.PACK_AB R0, RZ, R0 ;  /* 0x00000000ff00723e */ /* 0x001fc800000010ff */
[----:B------:R-:W-:Y:S01]  /*5ac0*/  PRMT R17, R0, 0x7610, R17 ;  /* 0x0000761000117816 */ /* 0x000fe20000000011 */
[----:B------:R-:W-:Y:S06]  /*5ad0*/  BRA `(.L_x_595) ;  /* 0x0000000c00907947 */ /* 0x000fec0003800000 */
.L_x_591:
        /* <DEDUP_REMOVED lines=9> */
.L_x_599:
[----:B------:R-:W2:Y:S02]  /*5b70*/  LDG.E.U16 R0, desc[UR36][R4.64] ;  /* 0x0000002404007981 */ /* 0x000ea4000c1e1500 */
[----:B--2---:R-:W-:-:S05]  /*5b80*/  HADD2.F32 R0, -RZ, R0.H0_H0 ;  /* 0x20000000ff007230 */ /* 0x004fca0000004100 */
[----:B------:R-:W-:-:S04]  /*5b90*/  F2FP.BF16.F32.PACK_AB R0, RZ, R0 ;  /* 0x00000000ff00723e */ /* 0x000fc800000010ff */
[----:B------:R-:W-:Y:S01]  /*5ba0*/  PRMT R17, R0, 0x7610, R17 ;  /* 0x0000761000117816 */ /* 0x000fe20000000011 */
[----:B------:R-:W-:Y:S06]  /*5bb0*/  BRA `(.L_x_595) ;  /* 0x0000000c00587947 */ /* 0x000fec0003800000 */
.L_x_598:
        /* <DEDUP_REMOVED lines=9> */
.L_x_601:
[----:B------:R-:W2:Y:S02]  /*5c50*/  LDG.E.U16 R4, desc[UR36][R4.64] ;  /* 0x0000002404047981 */ /* 0x000ea4000c1e1500 */
[----:B--2---:R-:W-:-:S05]  /*5c60*/  HADD2.F32 R0, -RZ, R4.H0_H0 ;  /* 0x20000004ff007230 */ /* 0x004fca0000004100 */
[----:B------:R-:W-:-:S04]  /*5c70*/  F2FP.BF16.F32.PACK_AB R0, RZ, R0 ;  /* 0x00000000ff00723e */ /* 0x000fc800000010ff */
[----:B------:R-:W-:Y:S01]  /*5c80*/  PRMT R17, R0, 0x7610, R17 ;  /* 0x0000761000117816 */ /* 0x000fe20000000011 */
[----:B------:R-:W-:Y:S06]  /*5c90*/  BRA `(.L_x_595) ;  /* 0x0000000c00207947 */ /* 0x000fec0003800000 */
.L_x_600:
        /* <DEDUP_REMOVED lines=13> */
.L_x_590:
        /* <DEDUP_REMOVED lines=14> */
.L_x_604:
        /* <DEDUP_REMOVED lines=13> */
.L_x_603:
        /* <DEDUP_REMOVED lines=27> */
.L_x_606:
        /* <DEDUP_REMOVED lines=15> */
.L_x_605:
[----:B------:R0:W5:Y:S01]  /*61c0*/  LDG.E.U16 R17, desc[UR36][R4.64] ;  /* 0x0000002404117981 */ /* 0x000162000c1e1500 */
[----:B------:R-:W-:Y:S05]  /*61d0*/  BRA `(.L_x_595) ;  /* 0x0000000400d07947 */ /* 0x000fea0003800000 */
.L_x_602:
        /* <DEDUP_REMOVED lines=13> */
.L_x_609:
        /* <DEDUP_REMOVED lines=21> */
.L_x_613:
[----:B------:R-:W-:Y:S05]  /*6400*/  BSYNC.RECONVERGENT B1 ;  /* 0x0000000000017941 */ /* 0x000fea0003800200 */
.L_x_612:
[----:B------:R-:W-:Y:S01]  /*6410*/  IMAD.SHL.U32 R0, R0, 0x100000, RZ ;  /* 0x0010000000007824 */ /* 0x000fe200078e00ff */
[----:B------:R-:W-:-:S04]  /*6420*/  LEA R3, R3, 0x3b800000, 0x17 ;  /* 0x3b80000003037811 */ /* 0x000fc800078eb8ff */
[----:B------:R-:W-:-:S07]  /*6430*/  LOP3.LUT R0, R3, R0, R7, 0xfe, !PT ;  /* 0x0000000003007212 */ /* 0x000fce00078efe07 */
.L_x_611:
[----:B------:R-:W-:Y:S05]  /*6440*/  BSYNC.RECONVERGENT B0 ;  /* 0x0000000000007941 */ /* 0x000fea0003800200 */
.L_x_610:
[----:B------:R-:W-:-:S04]  /*6450*/  F2FP.BF16.F32.PACK_AB R0, RZ, R0 ;  /* 0x00000000ff00723e */ /* 0x000fc800000010ff */
[----:B------:R-:W-:Y:S01]  /*6460*/  PRMT R17, R0, 0x7610, R17 ;  /* 0x0000761000117816 */ /* 0x000fe20000000011 */
[----:B------:R-:W-:Y:S06]  /*6470*/  BRA `(.L_x_595) ;  /* 0x0000000400287947 */ /* 0x000fec0003800000 */
.L_x_608:
        /* <DEDUP_REMOVED lines=21> */
.L_x_617:
[----:B------:R-:W-:Y:S05]  /*65d0*/  BSYNC.RECONVERGENT B1 ;  /* 0x0000000000017941 */ /* 0x000fea0003800200 */
.L_x_616:
[----:B------:R-:W-:Y:S01]  /*65e0*/  IMAD.SHL.U32 R0, R0, 0x200000, RZ ;  /* 0x0020000000007824 */ /* 0x000fe200078e00ff */
[----:B------:R-:W-:-:S04]  /*65f0*/  LEA R3, R3, 0x37800000, 0x17 ;  /* 0x3780000003037811 */ /* 0x000fc800078eb8ff */
[----:B------:R-:W-:-:S07]  /*6600*/  LOP3.LUT R0, R3, R0, R7, 0xfe, !PT ;  /* 0x0000000003007212 */ /* 0x000fce00078efe07 */
.L_x_615:
[----:B------:R-:W-:Y:S05]  /*6610*/  BSYNC.RECONVERGENT B0 ;  /* 0x0000000000007941 */ /* 0x000fea0003800200 */
.L_x_614:
[----:B------:R-:W-:-:S04]  /*6620*/  F2FP.BF16.F32.PACK_AB R0, RZ, R0 ;  /* 0x00000000ff00723e */ /* 0x000fc800000010ff */
[----:B------:R-:W-:Y:S01]  /*6630*/  PRMT R17, R0, 0x7610, R17 ;  /* 0x0000761000117816 */ /* 0x000fe20000000011 */
[----:B------:R-:W-:Y:S06]  /*6640*/  BRA `(.L_x_595) ;  /* 0x0000000000b47947 */ /* 0x000fec0003800000 */
.L_x_607:
        /* <DEDUP_REMOVED lines=14> */
.L_x_621:
[----:B------:R-:W-:Y:S05]  /*6730*/  BSYNC.RECONVERGENT B0 ;  /* 0x0000000000007941 */ /* 0x000fea0003800200 */
.L_x_620:
[----:B------:R-:W-:-:S04]  /*6740*/  F2FP.BF16.F32.PACK_AB R0, RZ, R0 ;  /* 0x00000000ff00723e */ /* 0x000fc800000010ff */
[----:B------:R-:W-:Y:S01]  /*6750*/  PRMT R17, R0, 0x7610, R17 ;  /* 0x0000761000117816 */ /* 0x000fe20000000011 */
[----:B------:R-:W-:Y:S06]  /*6760*/  BRA `(.L_x_595) ;  /* 0x00000000006c7947 */ /* 0x000fec0003800000 */
.L_x_594:
        /* <DEDUP_REMOVED lines=16> */
.L_x_622:
[----:B------:R-:W-:Y:S01]  /*6870*/  PRMT R17, RZ, 0x7610, R17 ;  /* 0x00007610ff117816 */ /* 0x000fe20000000011 */
[----:B------:R-:W-:Y:S06]  /*6880*/  BRA `(.L_x_595) ;  /* 0x0000000000247947 */ /* 0x000fec0003800000 */
.L_x_619:
[----:B------:R-:W2:Y:S02]  /*6890*/  LDG.E.64 R4, desc[UR36][R4.64] ;  /* 0x0000002404047981 */ /* 0x000ea4000c1e1b00 */
[----:B--2---:R-:W0:Y:S02]  /*68a0*/  I2F.U64 R0, R4 ;  /* 0x0000000400007312 */ /* 0x004e240000301000 */
[----:B0-----:R-:W-:-:S04]  /*68b0*/  F2FP.BF16.F32.PACK_AB R0, RZ, R0 ;  /* 0x00000000ff00723e */ /* 0x001fc800000010ff */
[----:B------:R-:W-:Y:S01]  /*68c0*/  PRMT R17, R0, 0x7610, R17 ;  /* 0x0000761000117816 */ /* 0x000fe20000000011 */
[----:B------:R-:W-:Y:S06]  /*68d0*/  BRA `(.L_x_595) ;  /* 0x0000000000107947 */ /* 0x000fec0003800000 */
.L_x_618:
[----:B------:R-:W2:Y:S02]  /*68e0*/  LDG.E R4, desc[UR36][R4.64] ;  /* 0x0000002404047981 */ /* 0x000ea4000c1e1900 */
[----:B--2---:R-:W-:-:S04]  /*68f0*/  I2FP.F32.U32 R0, R4 ;  /* 0x0000000400007245 */ /* 0x004fc80000201000 */
[----:B------:R-:W-:-:S04]  /*6900*/  F2FP.BF16.F32.PACK_AB R0, RZ, R0 ;  /* 0x00000000ff00723e */ /* 0x000fc800000010ff */
[----:B------:R-:W-:-:S07]  /*6910*/  PRMT R17, R0, 0x7610, R17 ;  /* 0x0000761000117816 */ /* 0x000fce0000000011 */
.L_x_595:
[----:B------:R-:W-:-:S07]  /*6920*/  VIADD R23, R23, 0x80 ;  /* 0x0000008017177836 */ /* 0x000fce0000000000 */
.L_x_556:
[----:B------:R-:W-:Y:S05]  /*6930*/  BSYNC.RECONVERGENT B6 ;  /* 0x0000000000067941 */ /* 0x000fea0003800200 */
.L_x_555:
        /* <DEDUP_REMOVED lines=27> */
.L_x_628:
[----:B------:R-:W2:Y:S02]  /*6af0*/  LDG.E.U8 R4, desc[UR36][R4.64] ;  /* 0x0000002404047981 */ /* 0x000ea4000c1e1100 */
[----:B--2---:R-:W-:-:S04]  /*6b00*/  I2FP.F32.U32 R0, R4 ;  /* 0x0000000400007245 */ /* 0x004fc80000201000 */
[----:B------:R-:W-:-:S04]  /*6b10*/  F2FP.BF16.F32.PACK_AB R0, RZ, R0 ;  /* 0x00000000ff00723e */ /* 0x000fc800000010ff */
[----:B------:R-:W-:Y:S01]  /*6b20*/  PRMT R18, R0, 0x7610, R18 ;  /* 0x0000761000127816 */ /* 0x000fe20000000012 */
[----:B------:R-:W-:Y:S06]  /*6b30*/  BRA `(.L_x_630) ;  /* 0x0000000c00e47947 */ /* 0x000fec0003800000 */
.L_x_627:
        /* <DEDUP_REMOVED lines=11> */
.L_x_632:
[----:B------:R-:W2:Y:S02]  /*6bf0*/  LDG.E R4, desc[UR36][R4.64] ;  /* 0x0000002404047981 */ /* 0x000ea4000c1e1900 */
[----:B--2---:R-:W-:-:S04]  /*6c00*/  I2FP.F32.S32 R0, R4 ;  /* 0x0000000400007245 */ /* 0x004fc80000201400 */
[----:B------:R-:W-:-:S04]  /*6c10*/  F2FP.BF16.F32.PACK_AB R0, RZ, R0 ;  /* 0x00000000ff00723e */ /* 0x000fc800000010ff */
[----:B------:R-:W-:Y:S01]  /*6c20*/  PRMT R18, R0, 0x7610, R18 ;  /* 0x0000761000127816 */ /* 0x000fe20000000012 */
[----:B------:R-:W-:Y:S06]  /*6c30*/  BRA `(.L_x_630) ;  /* 0x0000000c00a47947 */ /* 0x000fec0003800000 */
.L_x_631:
[----:B------:R-:W2:Y:S02]  /*6c40*/  LDG.E.U16 R4, desc[UR36][R4.64] ;  /* 0x0000002404047981 */ /* 0x000ea4000c1e1500 */
[----:B--2---:R-:W0:Y:S02]  /*6c50*/  I2F.S16 R0, R4 ;  /* 0x0000000400007306 */ /* 0x004e240000101400 */
[----:B0-----:R-:W-:-:S04]  /*6c60*/  F2FP.BF16.F32.PACK_AB R0, RZ, R0 ;  /* 0x00000000ff00723e */ /* 0x001fc800000010ff */
[----:B------:R-:W-:Y:S01]  /*6c70*/  PRMT R18, R0, 0x7610, R18 ;  /* 0x0000761000127816 */ /* 0x000fe20000000012 */
[----:B------:R-:W-:Y:S06]  /*6c80*/  BRA `(.L_x_630) ;  /* 0x0000000c00907947 */ /* 0x000fec0003800000 */
.L_x_626:
        /* <DEDUP_REMOVED lines=9> */
.L_x_634:
[----:B------:R-:W2:Y:S02]  /*6d20*/  LDG.E.U16 R0, desc[UR36][R4.64] ;  /* 0x0000002404007981 */ /* 0x000ea4000c1e1500 */
[----:B--2---:R-:W-:-:S05]  /*6d30*/  HADD2.F32 R0, -RZ, R0.H0_H0 ;  /* 0x20000000ff007230 */ /* 0x004fca0000004100 */
[----:B------:R-:W-:-:S04]  /*6d40*/  F2FP.BF16.F32.PACK_AB R0, RZ, R0 ;  /* 0x00000000ff00723e */ /* 0x000fc800000010ff */
[----:B------:R-:W-:Y:S01]  /*6d50*/  PRMT R18, R0, 0x7610, R18 ;  /* 0x0000761000127816 */ /* 0x000fe20000000012 */
[----:B------:R-:W-:Y:S06]  /*6d60*/  BRA `(.L_x_630) ;  /* 0x0000000c00587947 */ /* 0x000fec0003800000 */
.L_x_633:
        /* <DEDUP_REMOVED lines=9> */
.L_x_636:
[----:B------:R-:W2:Y:S02]  /*6e00*/  LDG.E.U16 R4, desc[UR36][R4.64] ;  /* 0x0000002404047981 */ /* 0x000ea4000c1e1500 */
[----:B--2---:R-:W-:-:S05]  /*6e10*/  HADD2.F32 R0, -RZ, R4.H0_H0 ;  /* 0x20000004ff007230 */ /* 0x004fca0000004100 */
[----:B------:R-:W-:-:S04]  /*6e20*/  F2FP.BF16.F32.PACK_AB R0, RZ, R0 ;  /* 0x00000000ff00723e */ /* 0x000fc800000010ff */
[----:B------:R-:W-:Y:S01]  /*6e30*/  PRMT R18, R0, 0x7610, R18 ;  /* 0x0000761000127816 */ /* 0x000fe20000000012 */
[----:B------:R-:W-:Y:S06]  /*6e40*/  BRA `(.L_x_630) ;  /* 0x0000000c00207947 */ /* 0x000fec0003800000 */
.L_x_635:
        /* <DEDUP_REMOVED lines=13> */
.L_x_625:
        /* <DEDUP_REMOVED lines=14> */
.L_x_639:
        /* <DEDUP_REMOVED lines=13> */
.L_x_638:
        /* <DEDUP_REMOVED lines=27> */
.L_x_641:
        /* <DEDUP_REMOVED lines=15> */
.L_x_640:
[----:B------:R0:W5:Y:S01]  /*7370*/  LDG.E.U16 R18, desc[UR36][R4.64] ;  /* 0x0000002404127981 */ /* 0x000162000c1e1500 */
[----:B------:R-:W-:Y:S05]  /*7380*/  BRA `(.L_x_630) ;  /* 0x0000000400d07947 */ /* 0x000fea0003800000 */
.L_x_637:
        /* <DEDUP_REMOVED lines=13> */
.L_x_644:
        /* <DEDUP_REMOVED lines=21> */
.L_x_648:
[----:B------:R-:W-:Y:S05]  /*75b0*/  BSYNC.RECONVERGENT B1 ;  /* 0x0000000000017941 */ /* 0x000fea0003800200 */
.L_x_647:
[----:B------:R-:W-:Y:S01]  /*75c0*/  IMAD.SHL.U32 R0, R0, 0x100000, RZ ;  /* 0x0010000000007824 */ /* 0x000fe200078e00ff */
[----:B------:R-:W-:-:S04]  /*75d0*/  LEA R3, R3, 0x3b800000, 0x17 ;  /* 0x3b80000003037811 */ /* 0x000fc800078eb8ff */
[----:B------:R-:W-:-:S07]  /*75e0*/  LOP3.LUT R0, R3, R0, R7, 0xfe, !PT ;  /* 0x0000000003007212 */ /* 0x000fce00078efe07 */
.L_x_646:
[----:B------:R-:W-:Y:S05]  /*75f0*/  BSYNC.RECONVERGENT B0 ;  /* 0x0000000000007941 */ /* 0x000fea0003800200 */
.L_x_645:
[----:B------:R-:W-:-:S04]  /*7600*/  F2FP.BF16.F32.PACK_AB R0, RZ, R0 ;  /* 0x00000000ff00723e */ /* 0x000fc800000010ff */
[----:B------:R-:W-:Y:S01]  /*7610*/  PRMT R18, R0, 0x7610, R18 ;  /* 0x0000761000127816 */ /* 0x000fe20000000012 */
[----:B------:R-:W-:Y:S06]  /*7620*/  BRA `(.L_x_630) ;  /* 0x0000000400287947 */ /* 0x000fec0003800000 */
.L_x_643:
        /* <DEDUP_REMOVED lines=21> */
.L_x_652:
[----:B------:R-:W-:Y:S05]  /*7780*/  BSYNC.RECONVERGENT B1 ;  /* 0x0000000000017941 */ /* 0x000fea0003800200 */
.L_x_651:
[----:B------:R-:W-:Y:S01]  /*7790*/  IMAD.SHL.U32 R0, R0, 0x200000, RZ ;  /* 0x0020000000007824 */ /* 0x000fe200078e00ff */
[----:B------:R-:W-:-:S04]  /*77a0*/  LEA R3, R3, 0x37800000, 0x17 ;  /* 0x3780000003037811 */ /* 0x000fc800078eb8ff */
[----:B------:R-:W-:-:S07]  /*77b0*/  LOP3.LUT R0, R3, R0, R7, 0xfe, !PT ;  /* 0x0000000003007212 */ /* 0x000fce00078efe07 */
.L_x_650:
[----:B------:R-:W-:Y:S05]  /*77c0*/  BSYNC.RECONVERGENT B0 ;  /* 0x0000000000007941 */ /* 0x000fea0003800200 */
.L_x_649:
[----:B------:R-:W-:-:S04]  /*77d0*/  F2FP.BF16.F32.PACK_AB R0, RZ, R0 ;  /* 0x00000000ff00723e */ /* 0x000fc800000010ff */
[----:B------:R-:W-:Y:S01]  /*77e0*/  PRMT R18, R0, 0x7610, R18 ;  /* 0x0000761000127816 */ /* 0x000fe20000000012 */
[----:B------:R-:W-:Y:S06]  /*77f0*/  BRA `(.L_x_630) ;  /* 0x0000000000b47947 */ /* 0x000fec0003800000 */
.L_x_642:
        /* <DEDUP_REMOVED lines=14> */
.L_x_656:
[----:B------:R-:W-:Y:S05]  /*78e0*/  BSYNC.RECONVERGENT B0 ;  /* 0x0000000000007941 */ /* 0x000fea0003800200 */
.L_x_655:
[----:B------:R-:W-:-:S04]  /*78f0*/  F2FP.BF16.F32.PACK_AB R0, RZ, R0 ;  /* 0x00000000ff00723e */ /* 0x000fc800000010ff */
[----:B------:R-:W-:Y:S01]  /*7900*/  PRMT R18, R0, 0x7610, R18 ;  /* 0x0000761000127816 */ /* 0x000fe20000000012 */
[----:B------:R-:W-:Y:S06]  /*7910*/  BRA `(.L_x_630) ;  /* 0x00000000006c7947 */ /* 0x000fec0003800000 */
.L_x_629:
        /* <DEDUP_REMOVED lines=16> */
.L_x_657:
[----:B------:R-:W-:Y:S01]  /*7a20*/  PRMT R18, RZ, 0x7610, R18 ;  /* 0x00007610ff127816 */ /* 0x000fe20000000012 */
[----:B------:R-:W-:Y:S06]  /*7a30*/  BRA `(.L_x_630) ;  /* 0x0000000000247947 */ /* 0x000fec0003800000 */
.L_x_654:
[----:B------:R-:W2:Y:S02]  /*7a40*/  LDG.E.64 R4, desc[UR36][R4.64] ;  /* 0x0000002404047981 */ /* 0x000ea4000c1e1b00 */
[----:B--2---:R-:W0:Y:S02]  /*7a50*/  I2F.U64 R0, R4 ;  /* 0x0000000400007312 */ /* 0x004e240000301000 */
[----:B0-----:R-:W-:-:S04]  /*7a60*/  F2FP.BF16.F32.PACK_AB R0, RZ, R0 ;  /* 0x00000000ff00723e */ /* 0x001fc800000010ff */
[----:B------:R-:W-:Y:S01]  /*7a70*/  PRMT R18, R0, 0x7610, R18 ;  /* 0x0000761000127816 */ /* 0x000fe20000000012 */
[----:B------:R-:W-:Y:S06]  /*7a80*/  BRA `(.L_x_630) ;  /* 0x0000000000107947 */ /* 0x000fec0003800000 */
.L_x_653:
[----:B------:R-:W2:Y:S02]  /*7a90*/  LDG.E R4, desc[UR36][R4.64] ;  /* 0x0000002404047981 */ /* 0x000ea4000c1e1900 */
[----:B--2---:R-:W-:-:S04]  /*7aa0*/  I2FP.F32.U32 R0, R4 ;  /* 0x0000000400007245 */ /* 0x004fc80000201000 */
[----:B------:R-:W-:-:S04]  /*7ab0*/  F2FP.BF16.F32.PACK_AB R0, RZ, R0 ;  /* 0x00000000ff00723e */ /* 0x000fc800000010ff */
[----:B------:R-:W-:-:S07]  /*7ac0*/  PRMT R18, R0, 0x7610, R18 ;  /* 0x0000761000127816 */ /* 0x000fce0000000012 */
.L_x_630:
        /* <DEDUP_REMOVED lines=21> */
.L_x_661:
[----:B------:R-:W2:Y:S02]  /*7c20*/  LDG.E.U8 R4, desc[UR36][R4.64] ;  /* 0x0000002404047981 */ /* 0x000ea4000c1e1100 */
[----:B--2---:R-:W-:-:S04]  /*7c30*/  I2FP.F32.U32 R0, R4 ;  /* 0x0000000400007245 */ /* 0x004fc80000201000 */
[----:B------:R-:W-:Y:S01]  /*7c40*/  F2FP.BF16.F32.PACK_AB R0, RZ, R0 ;  /* 0x00000000ff00723e */ /* 0x000fe200000010ff */
[----:B------:R-:W-:Y:S06]  /*7c50*/  BRA `(.L_x_624) ;  /* 0x0000000c00a87947 */ /* 0x000fec0003800000 */
.L_x_660:
        /* <DEDUP_REMOVED lines=10> */
.L_x_664:
[----:B------:R-:W2:Y:S02]  /*7d00*/  LDG.E R4, desc[UR36][R4.64] ;  /* 0x0000002404047981 */ /* 0x000ea4000c1e1900 */
[----:B--2---:R-:W-:-:S04]  /*7d10*/  I2FP.F32.S32 R0, R4 ;  /* 0x0000000400007245 */ /* 0x004fc80000201400 */
[----:B------:R-:W-:Y:S01]  /*7d20*/  F2FP.BF16.F32.PACK_AB R0, RZ, R0 ;  /* 0x00000000ff00723e */ /* 0x000fe200000010ff */
[----:B------:R-:W-:Y:S06]  /*7d30*/  BRA `(.L_x_624) ;  /* 0x0000000c00707947 */ /* 0x000fec0003800000 */
.L_x_663:
[----:B------:R-:W2:Y:S02]  /*7d40*/  LDG.E.U16 R4, desc[UR36][R4.64] ;  /* 0x0000002404047981 */ /* 0x000ea4000c1e1500 */
[----:B--2---:R-:W0:Y:S02]  /*7d50*/  I2F.S16 R0, R4 ;  /* 0x0000000400007306 */ /* 0x004e240000101400 */
[----:B0-----:R-:W-:Y:S01]  /*7d60*/  F2FP.BF16.F32.PACK_AB R0, RZ, R0 ;  /* 0x00000000ff00723e */ /* 0x001fe200000010ff */
[----:B------:R-:W-:Y:S06]  /*7d70*/  BRA `(.L_x_624) ;  /* 0x0000000c00607947 */ /* 0x000fec0003800000 */
.L_x_659:
        /* <DEDUP_REMOVED lines=9> */
.L_x_666:
[----:B------:R-:W2:Y:S02]  /*7e10*/  LDG.E.U16 R0, desc[UR36][R4.64] ;  /* 0x0000002404007981 */ /* 0x000ea4000c1e1500 */
[----:B--2---:R-:W-:-:S05]  /*7e20*/  HADD2.F32 R0, -RZ, R0.H0_H0 ;  /* 0x20000000ff007230 */ /* 0x004fca0000004100 */
[----:B------:R-:W-:Y:S01]  /*7e30*/  F2FP.BF16.F32.PACK_AB R0, RZ, R0 ;  /* 0x00000000ff00723e */ /* 0x000fe200000010ff */
[----:B------:R-:W-:Y:S06]  /*7e40*/  BRA `(.L_x_624) ;  /* 0x0000000c002c7947 */ /* 0x000fec0003800000 */
.L_x_665:
        /* <DEDUP_REMOVED lines=9> */
.L_x_668:
[----:B------:R-:W2:Y:S02]  /*7ee0*/  LDG.E.U16 R4, desc[UR36][R4.64] ;  /* 0x0000002404047981 */ /* 0x000ea4000c1e1500 */
[----:B--2---:R-:W-:-:S05]  /*7ef0*/  HADD2.F32 R0, -RZ, R4.H0_H0 ;  /* 0x20000004ff007230 */ /* 0x004fca0000004100 */
[----:B------:R-:W-:Y:S01]  /*7f00*/  F2FP.BF16.F32.PACK_AB R0, RZ, R0 ;  /* 0x00000000ff00723e */ /* 0x000fe200000010ff */
[----:B------:R-:W-:Y:S06]  /*7f10*/  BRA `(.L_x_624) ;  /* 0x0000000800f87947 */ /* 0x000fec0003800000 */
.L_x_667:
        /* <DEDUP_REMOVED lines=12> */
.L_x_658:
        /* <DEDUP_REMOVED lines=13> */
.L_x_671:
        /* <DEDUP_REMOVED lines=12> */
.L_x_670:
        /* <DEDUP_REMOVED lines=27> */
.L_x_673:
        /* <DEDUP_REMOVED lines=12> */
[----:B------:R-:W-:Y:S01]  /*83e0*/  F2FP.BF16.F32.PACK_AB R0, RZ, R0 ;  /* 0x00000000ff00723e */ /* 0x000fe200000010ff */
[----:B------:R-:W-:Y:S06]  /*83f0*/  BRA `(.L_x_624) ;  /* 0x0000000400c07947 */ /* 0x000fec0003800000 */
.L_x_672:
[----:B------:R1:W5:Y:S01]  /*8400*/  LDG.E.U16 R0, desc[UR36][R4.64] ;  /* 0x0000002404007981 */ /* 0x000362000c1e1500 */
[----:B------:R-:W-:Y:S05]  /*8410*/  BRA `(.L_x_624) ;  /* 0x0000000400b87947 */ /* 0x000fea0003800000 */
.L_x_669:
        /* <DEDUP_REMOVED lines=12> */
.L_x_676:
        /* <DEDUP_REMOVED lines=21> */
.L_x_680:
[----:B------:R-:W-:Y:S05]  /*8630*/  BSYNC.RECONVERGENT B1 ;  /* 0x0000000000017941 */ /* 0x000fea0003800200 */
.L_x_679:
[----:B------:R-:W-:Y:S01]  /*8640*/  IMAD.SHL.U32 R0, R0, 0x100000, RZ ;  /* 0x0010000000007824 */ /* 0x000fe200078e00ff */
[----:B------:R-:W-:-:S04]  /*8650*/  LEA R3, R3, 0x3b800000, 0x17 ;  /* 0x3b80000003037811 */ /* 0x000fc800078eb8ff */
[----:B------:R-:W-:-:S07]  /*8660*/  LOP3.LUT R0, R3, R0, R7, 0xfe, !PT ;  /* 0x0000000003007212 */ /* 0x000fce00078efe07 */
.L_x_678:
[----:B------:R-:W-:Y:S05]  /*8670*/  BSYNC.RECONVERGENT B0 ;  /* 0x0000000000007941 */ /* 0x000fea0003800200 */
.L_x_677:
[----:B------:R-:W-:Y:S01]  /*8680*/  F2FP.BF16.F32.PACK_AB R0, RZ, R0 ;  /* 0x00000000ff00723e */ /* 0x000fe200000010ff */
[----:B------:R-:W-:Y:S06]  /*8690*/  BRA `(.L_x_624) ;  /* 0x0000000400187947 */ /* 0x000fec0003800000 */
.L_x_675:
        /* <DEDUP_REMOVED lines=21> */
.L_x_684:
[----:B------:R-:W-:Y:S05]  /*87f0*/  BSYNC.RECONVERGENT B1 ;  /* 0x0000000000017941 */ /* 0x000fea0003800200 */
.L_x_683:
[----:B------:R-:W-:Y:S01]  /*8800*/  IMAD.SHL.U32 R0, R0, 0x200000, RZ ;  /* 0x0020000000007824 */ /* 0x000fe200078e00ff */
[----:B------:R-:W-:-:S04]  /*8810*/  LEA R3, R3, 0x37800000, 0x17 ;  /* 0x3780000003037811 */ /* 0x000fc800078eb8ff */
[----:B------:R-:W-:-:S07]  /*8820*/  LOP3.LUT R0, R3, R0, R7, 0xfe, !PT ;  /* 0x0000000003007212 */ /* 0x000fce00078efe07 */
.L_x_682:
[----:B------:R-:W-:Y:S05]  /*8830*/  BSYNC.RECONVERGENT B0 ;  /* 0x0000000000007941 */ /* 0x000fea0003800200 */
.L_x_681:
[----:B------:R-:W-:Y:S01]  /*8840*/  F2FP.BF16.F32.PACK_AB R0, RZ, R0 ;  /* 0x00000000ff00723e */ /* 0x000fe200000010ff */
[----:B------:R-:W-:Y:S06]  /*8850*/  BRA `(.L_x_624) ;  /* 0x0000000000a87947 */ /* 0x000fec0003800000 */
.L_x_674:
        /* <DEDUP_REMOVED lines=14> */
.L_x_688:
[----:B------:R-:W-:Y:S05]  /*8940*/  BSYNC.RECONVERGENT B0 ;  /* 0x0000000000007941 */ /* 0x000fea0003800200 */
.L_x_687:
[----:B------:R-:W-:Y:S01]  /*8950*/  F2FP.BF16.F32.PACK_AB R0, RZ, R0 ;  /* 0x00000000ff00723e */ /* 0x000fe200000010ff */
[----:B------:R-:W-:Y:S06]  /*8960*/  BRA `(.L_x_624) ;  /* 0x0000000000647947 */ /* 0x000fec0003800000 */
.L_x_662:
        /* <DEDUP_REMOVED lines=16> */
.L_x_689:
[----:B------:R-:W-:Y:S01]  /*8a70*/  PRMT R0, RZ, 0x7610, R0 ;  /* 0x00007610ff007816 */ /* 0x000fe20000000000 */
[----:B------:R-:W-:Y:S06]  /*8a80*/  BRA `(.L_x_624) ;  /* 0x00000000001c7947 */ /* 0x000fec0003800000 */
.L_x_686:
[----:B------:R-:W2:Y:S02]  /*8a90*/  LDG.E.64 R4, desc[UR36][R4.64] ;  /* 0x0000002404047981 */ /* 0x000ea4000c1e1b00 */
[----:B--2---:R-:W0:Y:S02]  /*8aa0*/  I2F.U64 R0, R4 ;  /* 0x0000000400007312 */ /* 0x004e240000301000 */
[----:B0-----:R-:W-:Y:S01]  /*8ab0*/  F2FP.BF16.F32.PACK_AB R0, RZ, R0 ;  /* 0x00000000ff00723e */ /* 0x001fe200000010ff */
[----:B------:R-:W-:Y:S06]  /*8ac0*/  BRA `(.L_x_624) ;  /* 0x00000000000c7947 */ /* 0x000fec0003800000 */
.L_x_685:
[----:B------:R-:W2:Y:S02]  /*8ad0*/  LDG.E R4, desc[UR36][R4.64] ;  /* 0x0000002404047981 */ /* 0x000ea4000c1e1900 */
[----:B--2---:R-:W-:-:S04]  /*8ae0*/  I2FP.F32.U32 R0, R4 ;  /* 0x0000000400007245 */ /* 0x004fc80000201000 */
[----:B------:R-:W-:-:S07]  /*8af0*/  F2FP.BF16.F32.PACK_AB R0, RZ, R0 ;  /* 0x00000000ff00723e */ /* 0x000fce00000010ff */
.L_x_624:
[----:B------:R-:W-:Y:S05]  /*8b00*/  BSYNC.RECONVERGENT B6 ;  /* 0x0000000000067941 */ /* 0x000fea0003800200 */
.L_x_623:
[C---:B01----:R-:W-:Y:S01]  /*8b10*/  VIADD R5, R25.reuse, 0x100 ;  /* 0x0000010019057836 */ /* 0x043fe20000000000 */
[CC--:B------:R-:W-:Y:S01]  /*8b20*/  ISETP.GE.AND P0, PT, R25.reuse, R16.reuse, PT ;  /* 0x000000101900720c */ /* 0x0c0fe20003f06270 */
[----:B------:R-:W-:Y:S01]  /*8b30*/  VIADD R23, R25, 0x80 ;  /* 0x0000008019177836 */ /* 0x000fe20000000000 */
[----:B------:R-:W-:Y:S02]  /*8b40*/  BSSY.RECONVERGENT B6, `(.L_x_690) ;  /* 0x0000127000067945 */ /* 0x000fe40003800200 */
[-C--:B------:R-:W-:Y:S01]  /*8b50*/  ISETP.GE.AND P2, PT, R5, R16.reuse, PT ;  /* 0x000000100500720c */ /* 0x080fe20003f46270 */
[----:B------:R-:W-:Y:S01]  /*8b60*/  VIADD R5, R25, 0x180 ;  /* 0x0000018019057836 */ /* 0x000fe20000000000 */
[----:B------:R-:W-:-:S04]  /*8b70*/  ISETP.GE.AND P1, PT, R23, R16, PT ;  /* 0x000000101700720c */ /* 0x000fc80003f26270 */
[----:B------:R-:W-:-:S03]  /*8b80*/  ISETP.GE.AND P3, PT, R5, R16, PT ;  /* 0x000000100500720c */ /* 0x000fc60003f66270 */
[----:B-----5:R-:W-:Y:S02]  /*8b90*/  @!P0 IMAD.U32 R26, R26, 0x10000, RZ ;  /* 0x000100001a1a8824 */ /* 0x020fe400078e00ff */
[----:B------:R-:W-:Y:S02]  /*8ba0*/  @!P0 IMAD.U32 R27, R27, 0x10000, RZ ;  /* 0x000100001b1b8824 */ /* 0x000fe400078e00ff */
[----:B------:R-:W-:Y:S02]  /*8bb0*/  @!P2 IMAD.U32 R17, R17, 0x10000, RZ ;  /* 0x000100001111a824 */ /* 0x000fe400078e00ff */
[----:B------:R-:W-:Y:S01]  /*8bc0*/  @!P1 IMAD.U32 R4, R22, 0x10000, RZ ;  /* 0x0001000016049824 */ /* 0x000fe200078e00ff */
[----:B------:R-:W0:Y:S01]  /*8bd0*/  @!P0 MUFU.RCP R26, R26 ;  /* 0x0000001a001a8308 */ /* 0x000e220000001000 */
[----:B------:R-:W-:Y:S02]  /*8be0*/  @!P1 IMAD.U32 R24, R24, 0x10000, RZ ;  /* 0x0001000018189824 */ /* 0x000fe400078e00ff */
[----:B------:R-:W-:-:S02]  /*8bf0*/  @!P3 IMAD.U32 R5, R0, 0x10000, RZ ;  /* 0x000100000005b824 */ /* 0x000fc400078e00ff */
[----:B------:R-:W-:-:S03]  /*8c00*/  @!P2 IMAD.U32 R0, R19, 0x10000, RZ ;  /* 0x000100001300a824 */ /* 0x000fc600078e00ff */
[----:B------:R-:W1:Y:S08]  /*8c10*/  @!P2 MUFU.RCP R17, R17 ;  /* 0x000000110011a308 */ /* 0x000e700000001000 */
[----:B------:R2:W3:Y:S01]  /*8c20*/  @!P1 MUFU.RCP R7, R4 ;  /* 0x0000000400079308 */ /* 0x0004e20000001000 */
[----:B0-----:R-:W-:-:S07]  /*8c30*/  @!P0 FMUL.FTZ R27, R27, R26 ;  /* 0x0000001a1b1b8220 */ /* 0x001fce0000410000 */
[----:B------:R-:W0:Y:S01]  /*8c40*/  @!P3 MUFU.RCP R5, R5 ;  /* 0x000000050005b308 */ /* 0x000e220000001000 */
[----:B--2---:R-:W-:Y:S02]  /*8c50*/  @!P3 IMAD.U32 R4, R18, 0x10000, RZ ;  /* 0x000100001204b824 */ /* 0x004fe400078e00ff */
[----:B-1----:R-:W-:Y:S02]  /*8c60*/  @!P2 FMUL.FTZ R0, R0, R17 ;  /* 0x000000110000a220 */ /* 0x002fe40000410000 */
[----:B------:R-:W1:Y:S03]  /*8c70*/  LDC.U8 R17, c[0x0][0x3b0] ;  /* 0x0000ec00ff117b82 */ /* 0x000e660000000000 */
[----:B------:R2:W4:Y:S01]  /*8c80*/  @!P0 F2F.BF16.F32 R3, R27 ;  /* 0x0000001b00038304 */ /* 0x0005220000202000 */
[----:B---3--:R-:W-:-:S07]  /*8c90*/  @!P1 FMUL.FTZ R24, R24, R7 ;  /* 0x0000000718189220 */ /* 0x008fce0000410000 */
[----:B------:R2:W3:Y:S01]  /*8ca0*/  @!P1 F2F.BF16.F32 R22, R24 ;  /* 0x0000001800169304 */ /* 0x0004e20000202000 */
[----:B0-----:R-:W-:-:S07]  /*8cb0*/  @!P3 FMUL.FTZ R4, R4, R5 ;  /* 0x000000050404b220 */ /* 0x001fce0000410000 */
[----:B------:R2:W0:Y:S08]  /*8cc0*/  @!P2 F2F.BF16.F32 R18, R0 ;  /* 0x000000000012a304 */ /* 0x0004300000202000 */
[----:B------:R2:W0:Y:S01]  /*8cd0*/  @!P3 F2F.BF16.F32 R19, R4 ;  /* 0x000000040013b304 */ /* 0x0004220000202000 */
[----:B---34-:R-:W-:Y:S05]  /*8ce0*/  @P0 BRA `(.L_x_691) ;  /* 0x0000001000300947 */ /* 0x018fea0003800000 */
[----:B------:R-:W3:Y:S01]  /*8cf0*/  LDCU UR4, c[0x0][0x3b4] ;  /* 0x00007680ff0477ac */ /* 0x000ee20008000800 */
[----:B------:R-:W4:Y:S01]  /*8d00*/  LDC.64 R8, c[0x0][0x388] ;  /* 0x0000e200ff087b82 */ /* 0x000f220000000a00 */
[----:B--2---:R-:W-:Y:S01]  /*8d10*/  IMAD R0, R2, 0x200, R25 ;  /* 0x0000020002007824 */ /* 0x004fe200078e0219 */
[----:B-1----:R-:W-:-:S03]  /*8d20*/  PRMT R4, R17, 0x9910, RZ ;  /* 0x0000991011047816 */ /* 0x002fc600000000ff */
[----:B---3--:R-:W-:Y:S02]  /*8d30*/  IMAD R5, R0, UR4, RZ ;  /* 0x0000000400057c24 */ /* 0x008fe4000f8e02ff */
[----:B------:R-:W-:-:S05]  /*8d40*/  IMAD.MOV.U32 R0, RZ, RZ, R4 ;  /* 0x000000ffff007224 */ /* 0x000fca00078e0004 */
[----:B------:R-:W-:Y:S02]  /*8d50*/  ISETP.GT.AND P0, PT, R0, 0x9, PT ;  /* 0x000000090000780c */ /* 0x000fe40003f04270 */
[----:B----4-:R-:W-:-:S05]  /*8d60*/  IADD3 R8, P1, PT, R5, R8, RZ ;  /* 0x0000000805087210 */ /* 0x010fca0007f3e0ff */
[----:B------:R-:W-:-:S06]  /*8d70*/  IMAD.X R9, RZ, RZ, R9, P1 ;  /* 0x000000ffff097224 */ /* 0x000fcc00008e0609 */
[----:B------:R-:W-:Y:S05]  /*8d80*/  @P0 BRA `(.L_x_692) ;  /* 0x0000000400340947 */ /* 0x000fea0003800000 */
[----:B------:R-:W-:-:S13]  /*8d90*/  ISETP.GT.AND P0, PT, R0, 0x4, PT ;  /* 0x000000040000780c */ /* 0x000fda0003f04270 */
[----:B------:R-:W-:Y:S05]  /*8da0*/  @P0 BRA `(.L_x_693) ;  /* 0x0000000000940947 */ /* 0x000fea0003800000 */
[----:B------:R-:W-:-:S13]  /*8db0*/  ISETP.GT.AND P0, PT, R0, 0x1, PT ;  /* 0x000000010000780c */ /* 0x000fda0003f04270 */
[----:B------:R-:W-:Y:S05]  /*8dc0*/  @P0 BRA `(.L_x_694) ;  /* 0x0000000000380947 */ /* 0x000fea0003800000 */
[----:B------:R-:W-:-:S13]  /*8dd0*/  ISETP.NE.AND P0, PT, R17, RZ, PT ;  /* 0x000000ff1100720c */ /* 0x000fda0003f05270 */
[----:B------:R-:W-:Y:S05]  /*8de0*/  @!P0 BRA `(.L_x_695) ;  /* 0x00000000001c8947 */ /* 0x000fea0003800000 */
[----:B------:R-:W-:-:S13]  /*8df0*/  ISETP.NE.AND P0, PT, R0, 0x1, PT ;  /* 0x000000010000780c */ /* 0x000fda0003f05270 */
[----:B------:R-:W-:Y:S05]  /*8e00*/  @P0 BRA `(.L_x_696) ;  /* 0x0000000c00380947 */ /* 0x000fea0003800000 */
[----:B------:R-:W-:Y:S02]  /*8e10*/  IMAD.U32 R3, R3, 0x10000, RZ ;  /* 0x0001000003037824 */ /* 0x000fe400078e00ff */
[----:B------:R-:W-:-:S04]  /*8e20*/  IMAD.MOV.U32 R25, RZ, RZ, R23 ;  /* 0x000000ffff197224 */ /* 0x000fc800078e0017 */
[----:B------:R-:W1:Y:S02]  /*8e30*/  F2I.FTZ.TRUNC.NTZ R3, R3 ;  /* 0x0000000300037305 */ /* 0x000e64000021f100 */
[----:B-1----:R1:W-:Y:S01]  /*8e40*/  STG.E.U8 desc[UR36][R8.64], R3 ;  /* 0x0000000308007986 */ /* 0x0023e2000c101124 */
[----:B------:R-:W-:Y:S05]  /*8e50*/  BRA `(.L_x_691) ;  /* 0x0000000c00d47947 */ /* 0x000fea0003800000 */
.L_x_695:
[----:B------:R-:W-:Y:S02]  /*8e60*/  IMAD.U32 R5, R3, 0x10000, RZ ;  /* 0x0001000003057824 */ /* 0x000fe400078e00ff */
[----:B------:R-:W-:-:S04]  /*8e70*/  IMAD.MOV.U32 R25, RZ, RZ, R23 ;  /* 0x000000ffff197224 */ /* 0x000fc800078e0017 */
[----:B------:R-:W1:Y:S02]  /*8e80*/  F2I.S64.TRUNC R4, R5 ;  /* 0x0000000500047311 */ /* 0x000e64000020d900 */
[----:B-1----:R1:W-:Y:S01]  /*8e90*/  STG.E.U8 desc[UR36][R8.64], R4 ;  /* 0x0000000408007986 */ /* 0x0023e2000c101124 */
[----:B------:R-:W-:Y:S05]  /*8ea0*/  BRA `(.L_x_691) ;  /* 0x0000000c00c07947 */ /* 0x000fea0003800000 */
.L_x_694:
[----:B------:R-:W-:-:S13]  /*8eb0*/  ISETP.NE.AND P0, PT, R0, 0x2, PT ;  /* 0x000000020000780c */ /* 0x000fda0003f05270 */
[----:B------:R-:W-:Y:S05]  /*8ec0*/  @!P0 BRA `(.L_x_697) ;  /* 0x0000000000388947 */ /* 0x000fea0003800000 */
[----:B------:R-:W-:-:S13]  /*8ed0*/  ISETP.NE.AND P0, PT, R0, 0x3, PT ;  /* 0x000000030000780c */ /* 0x000fda0003f05270 */
[----:B------:R-:W-:Y:S05]  /*8ee0*/  @!P0 BRA `(.L_x_698) ;  /* 0x00000000001c8947 */ /* 0x000fea0003800000 */
[----:B------:R-:W-:-:S13]  /*8ef0*/  ISETP.NE.AND P0, PT, R0, 0x4, PT ;  /* 0x000000040000780c */ /* 0x000fda0003f05270 */
[----:B------:R-:W-:Y:S05]  /*8f00*/  @P0 BRA `(.L_x_696) ;  /* 0x0000000800f80947 */ /* 0x000fea0003800000 */
[----:B------:R-:W-:Y:S02]  /*8f10*/  IMAD.U32 R4, R3, 0x10000, RZ ;  /* 0x0001000003047824 */ /* 0x000fe400078e00ff */
[----:B------:R-:W-:-:S04]  /*8f20*/  IMAD.MOV.U32 R25, RZ, RZ, R23 ;  /* 0x000000ffff197224 */ /* 0x000fc800078e0017 */
[----:B------:R-:W1:Y:S02]  /*8f30*/  F2I.S64.TRUNC R4, R4 ;  /* 0x0000000400047311 */ /* 0x000e64000020d900 */
[----:B-1----:R1:W-:Y:S01]  /*8f40*/  STG.E.64 desc[UR36][R8.64], R4 ;  /* 0x0000000408007986 */ /* 0x0023e2000c101b24 */
[----:B------:R-:W-:Y:S05]  /*8f50*/  BRA `(.L_x_691) ;  /* 0x0000000c00947947 */ /* 0x000fea0003800000 */
.L_x_698:
[----:B------:R-:W-:Y:S02]  /*8f60*/  IMAD.U32 R3, R3, 0x10000, RZ ;  /* 0x0001000003037824 */ /* 0x000fe400078e00ff */
[----:B------:R-:W-:-:S04]  /*8f70*/  IMAD.MOV.U32 R25, RZ, RZ, R23 ;  /* 0x000000ffff197224 */ /* 0x000fc800078e0017 */
[----:B------:R-:W1:Y:S02]  /*8f80*/  F2I.FTZ.TRUNC.NTZ R3, R3 ;  /* 0x0000000300037305 */ /* 0x000e64000021f100 */
[----:B-1----:R1:W-:Y:S01]  /*8f90*/  STG.E desc[UR36][R8.64], R3 ;  /* 0x0000000308007986 */ /* 0x0023e2000c101924 */
[----:B------:R-:W-:Y:S05]  /*8fa0*/  BRA `(.L_x_691) ;  /* 0x0000000c00807947 */ /* 0x000fea0003800000 */
.L_x_697:
[----:B------:R-:W-:Y:S02]  /*8fb0*/  IMAD.U32 R3, R3, 0x10000, RZ ;  /* 0x0001000003037824 */ /* 0x000fe400078e00ff */
[----:B------:R-:W-:-:S04]  /*8fc0*/  IMAD.MOV.U32 R25, RZ, RZ, R23 ;  /* 0x000000ffff197224 */ /* 0x000fc800078e0017 */
[----:B------:R-:W1:Y:S02]  /*8fd0*/  F2I.FTZ.TRUNC.NTZ R3, R3 ;  /* 0x0000000300037305 */ /* 0x000e64000021f100 */
[----:B-1----:R1:W-:Y:S01]  /*8fe0*/  STG.E.U16 desc[UR36][R8.64], R3 ;  /* 0x0000000308007986 */ /* 0x0023e2000c101524 */
[----:B------:R-:W-:Y:S05]  /*8ff0*/  BRA `(.L_x_691) ;  /* 0x0000000c006c7947 */ /* 0x000fea0003800000 */
.L_x_693:
[----:B------:R-:W-:-:S13]  /*9000*/  ISETP.GT.AND P0, PT, R0, 0x6, PT ;  /* 0x000000060000780c */ /* 0x000fda0003f04270 */
[----:B------:R-:W-:Y:S05]  /*9010*/  @P0 BRA `(.L_x_699) ;  /* 0x0000000000340947 */ /* 0x000fea0003800000 */
[----:B------:R-:W-:-:S13]  /*9020*/  ISETP.NE.AND P0, PT, R0, 0x5, PT ;  /* 0x000000050000780c */ /* 0x000fda0003f05270 */
[----:B------:R-:W-:Y:S05]  /*9030*/  @!P0 BRA `(.L_x_700) ;  /* 0x0000000000188947 */ /* 0x000fea0003800000 */
[----:B------:R-:W-:-:S13]  /*9040*/  ISETP.NE.AND P0, PT, R0, 0x6, PT ;  /* 0x000000060000780c */ /* 0x000fda0003f05270 */
[----:B------:R-:W-:Y:S05]  /*9050*/  @P0 BRA `(.L_x_696) ;  /* 0x0000000800a40947 */ /* 0x000fea0003800000 */
[----:B------:R-:W-:Y:S02]  /*9060*/  IMAD.U32 R3, R3, 0x10000, RZ ;  /* 0x0001000003037824 */ /* 0x000fe400078e00ff */
[----:B------:R-:W-:-:S03]  /*9070*/  IMAD.MOV.U32 R25, RZ, RZ, R23 ;  /* 0x000000ffff197224 */ /* 0x000fc600078e0017 */
[----:B------:R4:W-:Y:S01]  /*9080*/  STG.E desc[UR36][R8.64], R3 ;  /* 0x0000000308007986 */ /* 0x0009e2000c101924 */
[----:B------:R-:W-:Y:S05]  /*9090*/  BRA `(.L_x_691) ;  /* 0x0000000c00447947 */ /* 0x000fea0003800000 */
.L_x_700:
[----:B------:R-:W-:Y:S02]  /*90a0*/  IMAD.U32 R0, R3, 0x10000, RZ ;  /* 0x0001000003007824 */ /* 0x000fe400078e00ff */
[----:B------:R-:W-:-:S03]  /*90b0*/  IMAD.MOV.U32 R25, RZ, RZ, R23 ;  /* 0x000000ffff197224 */ /* 0x000fc600078e0017 */
[----:B------:R-:W-:-:S05]  /*90c0*/  F2FP.F16.F32.PACK_AB R0, RZ, R0 ;  /* 0x00000000ff00723e */ /* 0x000fca00000000ff */
[----:B------:R3:W-:Y:S01]  /*90d0*/  STG.E.U16 desc[UR36][R8.64], R0 ;  /* 0x0000000008007986 */ /* 0x0007e2000c101524 */
[----:B------:R-:W-:Y:S05]  /*90e0*/  BRA `(.L_x_691) ;  /* 0x0000000c00307947 */ /* 0x000fea0003800000 */
.L_x_699:
[----:B------:R-:W-:-:S13]  /*90f0*/  ISETP.NE.AND P0, PT, R0, 0x7, PT ;  /* 0x000000070000780c */ /* 0x000fda0003f05270 */
[----:B------:R-:W-:Y:S05]  /*9100*/  @!P0 BRA `(.L_x_701) ;  /* 0x00000000003c8947 */ /* 0x000fea0003800000 */
[----:B------:R-:W-:-:S13]  /*9110*/  ISETP.NE.AND P0, PT, R0, 0x8, PT ;  /* 0x000000080000780c */ /* 0x000fda0003f05270 */
[----:B------:R-:W-:Y:S05]  /*9120*/  @!P0 BRA `(.L_x_702) ;  /* 0x00000000001c8947 */ /* 0x000fea0003800000 */
[----:B------:R-:W-:-:S13]  /*9130*/  ISETP.NE.AND P0, PT, R0, 0x9, PT ;  /* 0x000000090000780c */ /* 0x000fda0003f05270 */
[----:B------:R-:W-:Y:S05]  /*9140*/  @P0 BRA `(.L_x_696) ;  /* 0x0000000800680947 */ /* 0x000fea0003800000 */
[----:B------:R-:W-:Y:S02]  /*9150*/  IMAD.U32 R4, R3, 0x10000, RZ ;  /* 0x0001000003047824 */ /* 0x000fe400078e00ff */
[----:B------:R-:W-:Y:S02]  /*9160*/  IMAD.MOV.U32 R5, RZ, RZ, RZ ;  /* 0x000000ffff057224 */ /* 0x000fe400078e00ff */
[----:B------:R-:W-:-:S03]  /*9170*/  IMAD.MOV.U32 R25, RZ, RZ, R23 ;  /* 0x000000ffff197224 */ /* 0x000fc600078e0017 */
[----:B------:R1:W-:Y:S01]  /*9180*/  STG.E.64 desc[UR36][R8.64], R4 ;  /* 0x0000000408007986 */ /* 0x0003e2000c101b24 */
[----:B------:R-:W-:Y:S05]  /*9190*/  BRA `(.L_x_691) ;  /* 0x0000000c00047947 */ /* 0x000fea0003800000 */
.L_x_702:
[----:B------:R-:W-:Y:S02]  /*91a0*/  IMAD.U32 R3, R3, 0x10000, RZ ;  /* 0x0001000003037824 */ /* 0x000fe400078e00ff */
[----:B------:R-:W-:-:S03]  /*91b0*/  IMAD.MOV.U32 R25, RZ, RZ, R23 ;  /* 0x000000ffff197224 */ /* 0x000fc600078e0017 */
[----:B------:R-:W-:-:S04]  /*91c0*/  F2FP.F16.F32.PACK_AB R3, RZ, R3 ;  /* 0x00000003ff03723e */ /* 0x000fc800000000ff */
[----:B------:R-:W-:-:S05]  /*91d0*/  PRMT R3, R3, 0x5410, RZ ;  /* 0x0000541003037816 */ /* 0x000fca00000000ff */
[----:B------:R1:W-:Y:S01]  /*91e0*/  STG.E desc[UR36][R8.64], R3 ;  /* 0x0000000308007986 */ /* 0x0003e2000c101924 */
[----:B------:R-:W-:Y:S05]  /*91f0*/  BRA `(.L_x_691) ;  /* 0x0000000800ec7947 */ /* 0x000fea0003800000 */
.L_x_701:
[----:B------:R-:W-:Y:S02]  /*9200*/  IMAD.U32 R4, R3, 0x10000, RZ ;  /* 0x0001000003047824 */ /* 0x000fe400078e00ff */
[----:B------:R-:W-:Y:S02]  /*9210*/  IMAD.MOV.U32 R25, RZ, RZ, R23 ;  /* 0x000000ffff197224 */ /* 0x000fe400078e0017 */
[----:B------:R-:W-:-:S06]  /*9220*/  FMUL.FTZ R4, R4, 1 ;  /* 0x3f80000004047820 */ /* 0x000fcc0000410000 */
[----:B------:R-:W1:Y:S02]  /*9230*/  F2F.F64.F32 R4, R4 ;  /* 0x0000000400047310 */ /* 0x000e640000201800 */
[----:B-1----:R1:W-:Y:S01]  /*9240*/  STG.E.64 desc[UR36][R8.64], R4 ;  /* 0x0000000408007986 */ /* 0x0023e2000c101b24 */
[----:B------:R-:W-:Y:S05]  /*9250*/  BRA `(.L_x_691) ;  /* 0x0000000800d47947 */ /* 0x000fea0003800000 */
.L_x_692:
[----:B------:R-:W-:-:S13]  /*9260*/  ISETP.GT.AND P0, PT, R0, 0x18, PT ;  /* 0x000000180000780c */ /* 0x000fda0003f04270 */
[----:B------:R-:W-:Y:S05]  /*9270*/  @P0 BRA `(.L_x_703) ;  /* 0x0000000400080947 */ /* 0x000fea0003800000 */
        /* <DEDUP_REMOVED lines=8> */
[----:B------:R-:W-:-:S04]  /*9300*/  FSETP.NEU.FTZ.AND P0, PT, R3, RZ, PT ;  /* 0x000000ff0300720b */ /* 0x000fc80003f1d000 */
[----:B------:R-:W-:-:S05]  /*9310*/  SEL R3, RZ, 0x1, !P0 ;  /* 0x00000001ff037807 */ /* 0x000fca0004000000 */
[----:B------:R1:W-:Y:S01]  /*9320*/  STG.E.U8 desc[UR36][R8.64], R3 ;  /* 0x0000000308007986 */ /* 0x0003e2000c101124 */
[----:B------:R-:W-:Y:S05]  /*9330*/  BRA `(.L_x_691) ;  /* 0x00000008009c7947 */ /* 0x000fea0003800000 */
.L_x_705:
[----:B------:R-:W-:Y:S01]  /*9340*/  IMAD.U32 R3, R3, 0x10000, RZ ;  /* 0x0001000003037824 */ /* 0x000fe200078e00ff */
[----:B------:R-:W-:Y:S01]  /*9350*/  CS2R R6, SRZ ;  /* 0x0000000000067805 */ /* 0x000fe2000001ff00 */
[----:B------:R-:W-:Y:S02]  /*9360*/  IMAD.MOV.U32 R25, RZ, RZ, R23 ;  /* 0x000000ffff197224 */ /* 0x000fe400078e0017 */
[----:B------:R-:W-:-:S04]  /*9370*/  FMUL.FTZ R3, R3, 1 ;  /* 0x3f80000003037820 */ /* 0x000fc80000410000 */
[----:B------:R-:W1:Y:S02]  /*9380*/  F2F.F64.F32 R4, R3 ;  /* 0x0000000300047310 */ /* 0x000e640000201800 */
[----:B-1----:R1:W-:Y:S01]  /*9390*/  STG.E.128 desc[UR36][R8.64], R4 ;  /* 0x0000000408007986 */ /* 0x0023e2000c101d24 */
[----:B------:R-:W-:Y:S05]  /*93a0*/  BRA `(.L_x_691) ;  /* 0x0000000800807947 */ /* 0x000fea0003800000 */
.L_x_704:
[----:B------:R-:W-:-:S13]  /*93b0*/  ISETP.NE.AND P0, PT, R0, 0xf, PT ;  /* 0x0000000f0000780c */ /* 0x000fda0003f05270 */
[----:B------:R-:W-:Y:S05]  /*93c0*/  @!P0 BRA `(.L_x_706) ;  /* 0x0000000000a88947 */ /* 0x000fea0003800000 */
[----:B------:R-:W-:-:S13]  /*93d0*/  ISETP.NE.AND P0, PT, R0, 0x17, PT ;  /* 0x000000170000780c */ /* 0x000fda0003f05270 */
[----:B------:R-:W-:Y:S05]  /*93e0*/  @!P0 BRA `(.L_x_707) ;  /* 0x0000000000508947 */ /* 0x000fea0003800000 */
[----:B------:R-:W-:-:S13]  /*93f0*/  ISETP.NE.AND P0, PT, R0, 0x18, PT ;  /* 0x000000180000780c */ /* 0x000fda0003f05270 */
[----:B------:R-:W-:Y:S05]  /*9400*/  @P0 BRA `(.L_x_696) ;  /* 0x0000000400b80947 */ /* 0x000fea0003800000 */
[----:B------:R-:W-:Y:S01]  /*9410*/  IMAD.U32 R6, R3, 0x10000, RZ ;  /* 0x0001000003067824 */ /* 0x000fe200078e00ff */
        /* <DEDUP_REMOVED lines=12> */
.L_x_709:
[----:B------:R-:W-:Y:S05]  /*94e0*/  BSYNC.RECONVERGENT B0 ;  /* 0x0000000000007941 */ /* 0x000fea0003800200 */
.L_x_708:
[----:B------:R-:W-:Y:S01]  /*94f0*/  LOP3.LUT R5, R0, 0x80, R5, 0xf8, !PT ;  /* 0x0000008000057812 */ /* 0x000fe200078ef805 */
[----:B------:R-:W-:-:S04]  /*9500*/  IMAD.MOV.U32 R25, RZ, RZ, R23 ;  /* 0x000000ffff197224 */ /* 0x000fc800078e0017 */
[----:B------:R1:W-:Y:S01]  /*9510*/  STG.E.U8 desc[UR36][R8.64], R5 ;  /* 0x0000000508007986 */ /* 0x0003e2000c101124 */
[----:B------:R-:W-:Y:S05]  /*9520*/  BRA `(.L_x_691) ;  /* 0x0000000800207947 */ /* 0x000fea0003800000 */
.L_x_707:
[----:B------:R-:W-:Y:S01]  /*9530*/  IMAD.U32 R6, R3, 0x10000, RZ ;  /* 0x0001000003067824 */ /* 0x000fe200078e00ff */
        /* <DEDUP_REMOVED lines=14> */
.L_x_711:
[----:B------:R-:W-:Y:S05]  /*9620*/  BSYNC.RECONVERGENT B0 ;  /* 0x0000000000007941 */ /* 0x000fea0003800200 */
.L_x_710:
[----:B------:R-:W-:Y:S01]  /*9630*/  LOP3.LUT R5, R0, 0x80, R5, 0xf8, !PT ;  /* 0x0000008000057812 */ /* 0x000fe200078ef805 */
[----:B------:R-:W-:-:S04]  /*9640*/  IMAD.MOV.U32 R25, RZ, RZ, R23 ;  /* 0x000000ffff197224 */ /* 0x000fc800078e0017 */
[----:B------:R1:W-:Y:S01]  /*9650*/  STG.E.U8 desc[UR36][R8.64], R5 ;  /* 0x0000000508007986 */ /* 0x0003e2000c101124 */
[----:B------:R-:W-:Y:S05]  /*9660*/  BRA `(.L_x_691) ;  /* 0x0000000400d07947 */ /* 0x000fea0003800000 */
.L_x_706:
[----:B------:R1:W-:Y:S01]  /*9670*/  STG.E.U16 desc[UR36][R8.64], R3 ;  /* 0x0000000308007986 */ /* 0x0003e2000c101524 */
[----:B------:R-:W-:Y:S01]  /*9680*/  IMAD.MOV.U32 R25, RZ, RZ, R23 ;  /* 0x000000ffff197224 */ /* 0x000fe200078e0017 */
[----:B------:R-:W-:Y:S06]  /*9690*/  BRA `(.L_x_691) ;  /* 0x0000000400c47947 */ /* 0x000fec0003800000 */
.L_x_703:
[----:B------:R-:W-:-:S13]  /*96a0*/  ISETP.GT.AND P0, PT, R0, 0x1b, PT ;  /* 0x0000001b0000780c */ /* 0x000fda0003f04270 */
[----:B------:R-:W-:Y:S05]  /*96b0*/  @P0 BRA `(.L_x_712) ;  /* 0x0000000000f40947 */ /* 0x000fea0003800000 */
        /* <DEDUP_REMOVED lines=8> */
[----:B------:R-:W1:Y:S02]  /*9740*/  F2I.FTZ.U32.TRUNC.NTZ R3, R3 ;  /* 0x0000000300037305 */ /* 0x000e64000021f000 */
[----:B-1----:R1:W-:Y:S01]  /*9750*/  STG.E.U16 desc[UR36][R8.64], R3 ;  /* 0x0000000308007986 */ /* 0x0023e2000c101524 */
[----:B------:R-:W-:Y:S05]  /*9760*/  BRA `(.L_x_691) ;  /* 0x0000000400907947 */ /* 0x000fea0003800000 */
.L_x_714:
[----:B------:R-:W-:Y:S01]  /*9770*/  IMAD.U32 R3, R3, 0x10000, RZ ;  /* 0x0001000003037824 */ /* 0x000fe200078e00ff */
[----:B------:R-:W-:Y:S01]  /*9780*/  BSSY.RECONVERGENT B0, `(.L_x_715) ;  /* 0x0000014000007945 */ /* 0x000fe20003800200 */
[----:B------:R-:W-:-:S03]  /*9790*/  IMAD.MOV.U32 R4, RZ, RZ, 0x80 ;  /* 0x00000080ff047424 */ /* 0x000fc600078e00ff */
[----:B------:R-:W-:-:S04]  /*97a0*/  LOP3.LUT R0, R3, 0x7fffffff, RZ, 0xc0, !PT ;  /* 0x7fffffff03007812 */ /* 0x000fc800078ec0ff */
[----:B------:R-:W-:-:S13]  /*97b0*/  ISETP.GT.U32.AND P0, PT, R0, 0x437fffff, PT ;  /* 0x437fffff0000780c */ /* 0x000fda0003f04070 */
[----:B------:R-:W-:Y:S05]  /*97c0*/  @P0 BRA `(.L_x_716) ;  /* 0x00000000003c0947 */ /* 0x000fea0003800000 */
[----:B------:R-:W-:-:S13]  /*97d0*/  ISETP.GT.U32.AND P0, PT, R0, 0x3bffffff, PT ;  /* 0x3bffffff0000780c */ /* 0x000fda0003f04070 */
[----:B------:R-:W-:Y:S05]  /*97e0*/  @P0 BRA `(.L_x_717) ;  /* 0x0000000000140947 */ /* 0x000fea0003800000 */
[----:B------:R-:W-:Y:S01]  /*97f0*/  FADD.FTZ R0, R0, 8192 ;  /* 0x4600000000007421 */ /* 0x000fe20000010000 */
[----:B------:R-:W-:-:S04]  /*9800*/  PRMT R4, RZ, 0x7610, R4 ;  /* 0x00007610ff047816 */ /* 0x000fc80000000004 */
[----:B------:R-:W-:-:S13]  /*9810*/  LOP3.LUT P0, R0, R0, 0xff, RZ, 0xc0, !PT ;  /* 0x000000ff00007812 */ /* 0x000fda000780c0ff */
[----:B------:R-:W-:Y:S05]  /*9820*/  @!P0 BRA `(.L_x_716) ;  /* 0x0000000000248947 */ /* 0x000fea0003800000 */
[----:B------:R-:W-:Y:S05]  /*9830*/  BRA `(.L_x_718) ;  /* 0x0000000000147947 */ /* 0x000fea0003800000 */
.L_x_717:
[----:B------:R-:W-:-:S04]  /*9840*/  SHF.R.U32.HI R0, RZ, 0x14, R3 ;  /* 0x00000014ff007819 */ /* 0x000fc80000011603 */
[----:B------:R-:W-:-:S04]  /*9850*/  LOP3.LUT R0, R0, 0x1, RZ, 0xc0, !PT ;  /* 0x0000000100007812 */ /* 0x000fc800078ec0ff */
[----:B------:R-:W-:-:S04]  /*9860*/  IADD3 R0, PT, PT, R3, 0x487ffff, R0 ;  /* 0x0487ffff03007810 */ /* 0x000fc80007ffe000 */
[----:B------:R-:W-:-:S04]  /*9870*/  SHF.R.U32.HI R0, RZ, 0x14, R0 ;  /* 0x00000014ff007819 */ /* 0x000fc80000011600 */
[----:B------:R-:W-:-:S07]  /*9880*/  LOP3.LUT R0, R0, 0xff, RZ, 0xc0, !PT ;  /* 0x000000ff00007812 */ /* 0x000fce00078ec0ff */
.L_x_718:
[----:B------:R-:W-:-:S04]  /*9890*/  SHF.R.U32.HI R3, RZ, 0x18, R3 ;  /* 0x00000018ff037819 */ /* 0x000fc80000011603 */
[----:B------:R-:W-:-:S04]  /*98a0*/  LOP3.LUT R0, R0, 0x80, R3, 0xf8, !PT ;  /* 0x0000008000007812 */ /* 0x000fc800078ef803 */
[----:B------:R-:W-:-:S07]  /*98b0*/  PRMT R4, R0, 0x7610, R4 ;  /* 0x0000761000047816 */ /* 0x000fce0000000004 */
.L_x_716:
[----:B------:R-:W-:Y:S05]  /*98c0*/  BSYNC.RECONVERGENT B0 ;  /* 0x0000000000007941 */ /* 0x000fea0003800200 */
.L_x_715:
[----:B------:R1:W-:Y:S01]  /*98d0*/  STG.E.U8 desc[UR36][R8.64], R4 ;  /* 0x0000000408007986 */ /* 0x0003e2000c101124 */
[----:B------:R-:W-:Y:S01]  /*98e0*/  IMAD.MOV.U32 R25, RZ, RZ, R23 ;  /* 0x000000ffff197224 */ /* 0x000fe200078e0017 */
[----:B------:R-:W-:Y:S06]  /*98f0*/  BRA `(.L_x_691) ;  /* 0x00000004002c7947 */ /* 0x000fec0003800000 */
.L_x_713:
        /* <DEDUP_REMOVED lines=13> */
.L_x_721:
[----:B------:R-:W-:-:S04]  /*99d0*/  SHF.R.U32.HI R0, RZ, 0x15, R3 ;  /* 0x00000015ff007819 */ /* 0x000fc80000011603 */
[----:B------:R-:W-:-:S04]  /*99e0*/  LOP3.LUT R0, R0, 0x1, RZ, 0xc0, !PT ;  /* 0x0000000100007812 */ /* 0x000fc800078ec0ff */
[----:B------:R-:W-:-:S04]  /*99f0*/  IADD3 R0, PT, PT, R3, 0x88fffff, R0 ;  /* 0x088fffff03007810 */ /* 0x000fc80007ffe000 */
[----:B------:R-:W-:-:S04]  /*9a00*/  SHF.R.U32.HI R0, RZ, 0x15, R0 ;  /* 0x00000015ff007819 */ /* 0x000fc80000011600 */
[----:B------:R-:W-:-:S07]  /*9a10*/  LOP3.LUT R0, R0, 0xff, RZ, 0xc0, !PT ;  /* 0x000000ff00007812 */ /* 0x000fce00078ec0ff */
.L_x_722:
[----:B------:R-:W-:-:S04]  /*9a20*/  SHF.R.U32.HI R3, RZ, 0x18, R3 ;  /* 0x00000018ff037819 */ /* 0x000fc80000011603 */
[----:B------:R-:W-:-:S04]  /*9a30*/  LOP3.LUT R0, R0, 0x80, R3, 0xf8, !PT ;  /* 0x0000008000007812 */ /* 0x000fc800078ef803 */
[----:B------:R-:W-:-:S07]  /*9a40*/  PRMT R4, R0, 0x7610, R4 ;  /* 0x0000761000047816 */ /* 0x000fce0000000004 */
.L_x_720:
[----:B------:R-:W-:Y:S05]  /*9a50*/  BSYNC.RECONVERGENT B0 ;  /* 0x0000000000007941 */ /* 0x000fea0003800200 */
.L_x_719:
[----:B------:R1:W-:Y:S01]  /*9a60*/  STG.E.U8 desc[UR36][R8.64], R4 ;  /* 0x0000000408007986 */ /* 0x0003e2000c101124 */
[----:B------:R-:W-:Y:S01]  /*9a70*/  IMAD.MOV.U32 R25, RZ, RZ, R23 ;  /* 0x000000ffff197224 */ /* 0x000fe200078e0017 */
[----:B------:R-:W-:Y:S06]  /*9a80*/  BRA `(.L_x_691) ;  /* 0x0000000000c87947 */ /* 0x000fec0003800000 */
.L_x_712:
[----:B------:R-:W-:-:S13]  /*9a90*/  ISETP.NE.AND P0, PT, R0, 0x1c, PT ;  /* 0x0000001c0000780c */ /* 0x000fda0003f05270 */
[----:B------:R-:W-:Y:S05]  /*9aa0*/  @!P0 BRA `(.L_x_723) ;  /* 0x0000000000b08947 */ /* 0x000fea0003800000 */
[----:B------:R-:W-:-:S13]  /*9ab0*/  ISETP.NE.AND P0, PT, R0, 0x1d, PT ;  /* 0x0000001d0000780c */ /* 0x000fda0003f05270 */
[----:B------:R-:W-:Y:S05]  /*9ac0*/  @!P0 BRA `(.L_x_724) ;  /* 0x0000000000948947 */ /* 0x000fea0003800000 */
[----:B------:R-:W-:-:S13]  /*9ad0*/  ISETP.NE.AND P0, PT, R0, 0x2c, PT ;  /* 0x0000002c0000780c */ /* 0x000fda0003f05270 */
[----:B------:R-:W-:Y:S05]  /*9ae0*/  @!P0 BRA `(.L_x_725) ;  /* 0x0000000000488947 */ /* 0x000fea0003800000 */
.L_x_696:
[----:B------:R-:W-:Y:S01]  /*9af0*/  MOV R14, 0x0 ;  /* 0x00000000000e7802 */ /* 0x000fe20000000f00 */
[----:B------:R-:W1:Y:S01]  /*9b00*/  LDCU.64 UR6, c[0x4][0x148] ;  /* 0x01002900ff0677ac */ /* 0x000e620008000a00 */
[----:B------:R-:W-:Y:S02]  /*9b10*/  IMAD.MOV.U32 R8, RZ, RZ, 0x65 ;  /* 0x00000065ff087424 */ /* 0x000fe400078e00ff */
[----:B------:R-:W-:Y:S01]  /*9b20*/  IMAD.MOV.U32 R12, RZ, RZ, 0x1 ;  /* 0x00000001ff0c7424 */ /* 0x000fe200078e00ff */
[----:B------:R-:W2:Y:S01]  /*9b30*/  LDCU.64 UR8, c[0x4][0x150] ;  /* 0x01002a00ff0877ac */ /* 0x000ea20008000a00 */
[----:B------:R-:W3:Y:S01]  /*9b40*/  LDC.64 R14, c[0x4][R14] ;  /* 0x010000000e0e7b82 */ /* 0x000ee20000000a00 */
[----:B------:R-:W-:Y:S01]  /*9b50*/  IMAD.MOV.U32 R13, RZ, RZ, RZ ;  /* 0x000000ffff0d7224 */ /* 0x000fe200078e00ff */
[----:B------:R-:W4:Y:S01]  /*9b60*/  LDCU.64 UR4, c[0x4][0x60] ;  /* 0x01000c00ff0477ac */ /* 0x000f220008000a00 */
[----:B-1----:R-:W-:Y:S02]  /*9b70*/  IMAD.U32 R4, RZ, RZ, UR6 ;  /* 0x00000006ff047e24 */ /* 0x002fe4000f8e00ff */
[----:B------:R-:W-:-:S02]  /*9b80*/  IMAD.U32 R5, RZ, RZ, UR7 ;  /* 0x00000007ff057e24 */ /* 0x000fc4000f8e00ff */
[----:B--2---:R-:W-:Y:S02]  /*9b90*/  IMAD.U32 R6, RZ, RZ, UR8 ;  /* 0x00000008ff067e24 */ /* 0x004fe4000f8e00ff */
[----:B------:R-:W-:Y:S02]  /*9ba0*/  IMAD.U32 R7, RZ, RZ, UR9 ;  /* 0x00000009ff077e24 */ /* 0x000fe4000f8e00ff */
[----:B----4-:R-:W-:Y:S02]  /*9bb0*/  IMAD.U32 R10, RZ, RZ, UR4 ;  /* 0x00000004ff0a7e24 */ /* 0x010fe4000f8e00ff */
[----:B------:R-:W-:-:S07]  /*9bc0*/  IMAD.U32 R11, RZ, RZ, UR5 ;  /* 0x00000005ff0b7e24 */ /* 0x000fce000f8e00ff */
[----:B------:R-:W-:-:S07]  /*9bd0*/  LEPC R20, `(.L_x_726) ;  /* 0x000000001014794e */ /* 0x000fce0000000000 */
[----:B0--3--:R-:W-:Y:S05]  /*9be0*/  CALL.ABS.NOINC R14 ;  /* 0x000000000e007343 */ /* 0x009fea0003c00000 */
.L_x_726:
[----:B------:R-:W-:Y:S01]  /*9bf0*/  IMAD.MOV.U32 R25, RZ, RZ, R23 ;  /* 0x000000ffff197224 */ /* 0x000fe200078e0017 */
[----:B------:R-:W-:Y:S06]  /*9c00*/  BRA `(.L_x_691) ;  /* 0x0000000000687947 */ /* 0x000fec0003800000 */
.L_x_725:
[----:B------:R-:W-:Y:S02]  /*9c10*/  IMAD.U32 R4, R3, 0x10000, RZ ;  /* 0x0001000003047824 */ /* 0x000fe400078e00ff */
[----:B------:R-:W-:-:S03]  /*9c20*/  IMAD.MOV.U32 R25, RZ, RZ, R23 ;  /* 0x000000ffff197224 */ /* 0x000fc600078e0017 */
[----:B------:R-:W-:-:S04]  /*9c30*/  SHF.R.U32.HI R5, RZ, 0x17, R4 ;  /* 0x00000017ff057819 */ /* 0x000fc80000011604 */
[----:B------:R-:W-:-:S04]  /*9c40*/  LOP3.LUT R3, R5, 0xff, RZ, 0xc0, !PT ;  /* 0x000000ff05037812 */ /* 0x000fc800078ec0ff */
[----:B------:R-:W-:-:S13]  /*9c50*/  ISETP.NE.AND P2, PT, R3, 0xff, PT ;  /* 0x000000ff0300780c */ /* 0x000fda0003f45270 */
[--C-:B------:R-:W-:Y:S02]  /*9c60*/  @P2 SHF.R.U32.HI R0, RZ, 0x16, R4.reuse ;  /* 0x00000016ff002819 */ /* 0x100fe40000011604 */
[----:B------:R-:W-:Y:S01]  /*9c70*/  @P2 LOP3.LUT P0, RZ, R3, 0x3fffff, R4, 0xf8, !PT ;  /* 0x003fffff03ff2812 */ /* 0x000fe2000780f804 */
[----:B------:R-:W-:Y:S01]  /*9c80*/  IMAD.MOV.U32 R3, RZ, RZ, 0xff ;  /* 0x000000ffff037424 */ /* 0x000fe200078e00ff */
[----:B------:R-:W-:-:S04]  /*9c90*/  @P2 LOP3.LUT R0, R0, 0x1, RZ, 0xc0, !PT ;  /* 0x0000000100002812 */ /* 0x000fc800078ec0ff */
[----:B------:R-:W-:Y:S01]  /*9ca0*/  @P2 ISETP.EQ.U32.AND P1, PT, R0, 0x1, P0 ;  /* 0x000000010000280c */ /* 0x000fe20000722070 */
[----:B------:R-:W-:Y:S01]  /*9cb0*/  @P2 VIADD R0, R5, 0x1 ;  /* 0x0000000105002836 */ /* 0x000fe20000000000 */
[----:B------:R-:W-:Y:S02]  /*9cc0*/  PLOP3.LUT P0, PT, PT, PT, PT, 0x80, 0x8 ;  /* 0x000000000008781c */ /* 0x000fe40003f0f070 */
[----:B------:R-:W-:-:S13]  /*9cd0*/  @P2 PLOP3.LUT P0, PT, P1, PT, PT, 0x80, 0x8 ;  /* 0x000000000008281c */ /* 0x000fda0000f0f070 */
[----:B------:R-:W-:-:S04]  /*9ce0*/  @!P0 IMAD.MOV R0, RZ, RZ, R5 ;  /* 0x000000ffff008224 */ /* 0x000fc800078e0205 */
[----:B------:R-:W-:-:S05]  /*9cf0*/  @P2 IMAD.MOV.U32 R3, RZ, RZ, R0 ;  /* 0x000000ffff032224 */ /* 0x000fca00078e0000 */
[----:B------:R1:W-:Y:S01]  /*9d00*/  STG.E.U8 desc[UR36][R8.64], R3 ;  /* 0x0000000308007986 */ /* 0x0003e2000c101124 */
[----:B------:R-:W-:Y:S05]  /*9d10*/  BRA `(.L_x_691) ;  /* 0x0000000000247947 */ /* 0x000fea0003800000 */
.L_x_724:
[----:B------:R-:W-:Y:S02]  /*9d20*/  IMAD.U32 R4, R3, 0x10000, RZ ;  /* 0x0001000003047824 */ /* 0x000fe400078e00ff */
[----:B------:R-:W-:-:S04]  /*9d30*/  IMAD.MOV.U32 R25, RZ, RZ, R23 ;  /* 0x000000ffff197224 */ /* 0x000fc800078e0017 */
[----:B------:R-:W1:Y:S02]  /*9d40*/  F2I.U64.TRUNC R4, R4 ;  /* 0x0000000400047311 */ /* 0x000e64000020d800 */
[----:B-1----:R1:W-:Y:S01]  /*9d50*/  STG.E.64 desc[UR36][R8.64], R4 ;  /* 0x0000000408007986 */ /* 0x0023e2000c101b24 */
[----:B------:R-:W-:Y:S05]  /*9d60*/  BRA `(.L_x_691) ;  /* 0x0000000000107947 */ /* 0x000fea0003800000 */
.L_x_723:
[----:B------:R-:W-:Y:S02]  /*9d70*/  IMAD.U32 R3, R3, 0x10000, RZ ;  /* 0x0001000003037824 */ /* 0x000fe400078e00ff */
[----:B------:R-:W-:-:S04]  /*9d80*/  IMAD.MOV.U32 R25, RZ, RZ, R23 ;  /* 0x000000ffff197224 */ /* 0x000fc800078e0017 */
[----:B------:R-:W1:Y:S02]  /*9d90*/  F2I.FTZ.U32.TRUNC.NTZ R3, R3 ;  /* 0x0000000300037305 */ /* 0x000e64000021f000 */
[----:B-1----:R1:W-:Y:S02]  /*9da0*/  STG.E desc[UR36][R8.64], R3 ;  /* 0x0000000308007986 */ /* 0x0023e4000c101924 */
.L_x_691:
[----:B------:R-:W-:Y:S05]  /*9db0*/  BSYNC.RECONVERGENT B6 ;  /* 0x0000000000067941 */ /* 0x000fea0003800200 */
.L_x_690:
[----:B------:R-:W-:Y:S01]  /*9dc0*/  ISETP.GE.AND P0, PT, R25, R16, PT ;  /* 0x000000101900720c */ /* 0x000fe20003f06270 */
[----:B------:R-:W-:-:S12]  /*9dd0*/  BSSY.RECONVERGENT B6, `(.L_x_727) ;  /* 0x00001f0000067945 */ /* 0x000fd80003800200 */
[----:B------:R-:W-:Y:S05]  /*9de0*/  @P0 BRA `(.L_x_728) ;  /* 0x0000001c00b80947 */ /* 0x000fea0003800000 */
[----:B------:R-:W5:Y:S01]  /*9df0*/  LDCU UR4, c[0x0][0x3b4] ;  /* 0x00007680ff0477ac */ /* 0x000f620008000800 */
[----:B-1-34-:R-:W1:Y:S01]  /*9e00*/  LDC.64 R8, c[0x0][0x388] ;  /* 0x0000e200ff087b82 */ /* 0x01ae620000000a00 */
[----:B--2---:R-:W-:Y:S01]  /*9e10*/  IMAD R0, R2, 0x200, R25 ;  /* 0x0000020002007824 */ /* 0x004fe200078e0219 */
[----:B------:R-:W-:-:S03]  /*9e20*/  PRMT R4, R17, 0x9910, RZ ;  /* 0x0000991011047816 */ /* 0x000fc600000000ff */
[----:B-----5:R-:W-:Y:S02]  /*9e30*/  IMAD R3, R0, UR4, RZ ;  /* 0x0000000400037c24 */ /* 0x020fe4000f8e02ff */
[----:B------:R-:W-:-:S05]  /*9e40*/  IMAD.MOV.U32 R0, RZ, RZ, R4 ;  /* 0x000000ffff007224 */ /* 0x000fca00078e0004 */
[----:B------:R-:W-:Y:S02]  /*9e50*/  ISETP.GT.AND P1, PT, R0, 0x9, PT ;  /* 0x000000090000780c */ /* 0x000fe40003f24270 */
[----:B-1----:R-:W-:-:S05]  /*9e60*/  IADD3 R8, P0, PT, R3, R8, RZ ;  /* 0x0000000803087210 */ /* 0x002fca0007f1e0ff */
        /* <DEDUP_REMOVED lines=10> */
[----:B------:R-:W-:-:S04]  /*9f10*/  IMAD.U32 R22, R22, 0x10000, RZ ;  /* 0x0001000016167824 */ /* 0x000fc800078e00ff */
[----:B------:R-:W1:Y:S02]  /*9f20*/  F2I.FTZ.TRUNC.NTZ R3, R22 ;  /* 0x0000001600037305 */ /* 0x000e64000021f100 */
[----:B-1----:R1:W-:Y:S01]  /*9f30*/  STG.E.U8 desc[UR36][R8.64], R3 ;  /* 0x0000000308007986 */ /* 0x0023e2000c101124 */
[----:B------:R-:W-:Y:S05]  /*9f40*/  BRA `(.L_x_734) ;  /* 0x0000000c007c7947 */ /* 0x000fea0003800000 */
.L_x_732:
[----:B------:R-:W-:-:S06]  /*9f50*/  IMAD.U32 R5, R22, 0x10000, RZ ;  /* 0x0001000016057824 */ /* 0x000fcc00078e00ff */
[----:B------:R-:W1:Y:S02]  /*9f60*/  F2I.S64.TRUNC R4, R5 ;  /* 0x0000000500047311 */ /* 0x000e64000020d900 */
[----:B-1----:R1:W-:Y:S01]  /*9f70*/  STG.E.U8 desc[UR36][R8.64], R4 ;  /* 0x0000000408007986 */ /* 0x0023e2000c101124 */
[----:B------:R-:W-:Y:S05]  /*9f80*/  BRA `(.L_x_734) ;  /* 0x0000000c006c7947 */ /* 0x000fea0003800000 */
.L_x_731:
[----:B------:R-:W-:-:S13]  /*9f90*/  ISETP.NE.AND P0, PT, R0, 0x2, PT ;  /* 0x000000020000780c */ /* 0x000fda0003f05270 */
[----:B------:R-:W-:Y:S05]  /*9fa0*/  @!P0 BRA `(.L_x_735) ;  /* 0x0000000000308947 */ /* 0x000fea0003800000 */
[----:B------:R-:W-:-:S13]  /*9fb0*/  ISETP.NE.AND P0, PT, R0, 0x3, PT ;  /* 0x000000030000780c */ /* 0x000fda0003f05270 */
[----:B------:R-:W-:Y:S05]  /*9fc0*/  @!P0 BRA `(.L_x_736) ;  /* 0x0000000000188947 */ /* 0x000fea0003800000 */
[----:B------:R-:W-:-:S13]  /*9fd0*/  ISETP.NE.AND P0, PT, R0, 0x4, PT ;  /* 0x000000040000780c */ /* 0x000fda0003f05270 */
[----:B------:R-:W-:Y:S05]  /*9fe0*/  @P0 BRA `(.L_x_733) ;  /* 0x0000000800780947 */ /* 0x000fea0003800000 */
[----:B------:R-:W-:-:S06]  /*9ff0*/  IMAD.U32 R4, R22, 0x10000, RZ ;  /* 0x0001000016047824 */ /* 0x000fcc00078e00ff */
[----:B------:R-:W1:Y:S02]  /*a000*/  F2I.S64.TRUNC R4, R4 ;  /* 0x0000000400047311 */ /* 0x000e64000020d900 */
[----:B-1----:R1:W-:Y:S01]  /*a010*/  STG.E.64 desc[UR36][R8.64], R4 ;  /* 0x0000000408007986 */ /* 0x0023e2000c101b24 */
[----:B------:R-:W-:Y:S05]  /*a020*/  BRA `(.L_x_734) ;  /* 0x0000000c00447947 */ /* 0x000fea0003800000 */
.L_x_736:
[----:B------:R-:W-:-:S04]  /*a030*/  IMAD.U32 R22, R22, 0x10000, RZ ;  /* 0x0001000016167824 */ /* 0x000fc800078e00ff */
[----:B------:R-:W1:Y:S02]  /*a040*/  F2I.FTZ.TRUNC.NTZ R3, R22 ;  /* 0x0000001600037305 */ /* 0x000e64000021f100 */
[----:B-1----:R1:W-:Y:S01]  /*a050*/  STG.E desc[UR36][R8.64], R3 ;  /* 0x0000000308007986 */ /* 0x0023e2000c101924 */
[----:B------:R-:W-:Y:S05]  /*a060*/  BRA `(.L_x_734) ;  /* 0x0000000c00347947 */ /* 0x000fea0003800000 */
.L_x_735:
[----:B------:R-:W-:-:S04]  /*a070*/  IMAD.U32 R22, R22, 0x10000, RZ ;  /* 0x0001000016167824 */ /* 0x000fc800078e00ff */
[----:B------:R-:W1:Y:S02]  /*a080*/  F2I.FTZ.TRUNC.NTZ R3, R22 ;  /* 0x0000001600037305 */ /* 0x000e64000021f100 */
[----:B-1----:R1:W-:Y:S01]  /*a090*/  STG.E.U16 desc[UR36][R8.64], R3 ;  /* 0x0000000308007986 */ /* 0x0023e2000c101524 */
[----:B------:R-:W-:Y:S05]  /*a0a0*/  BRA `(.L_x_734) ;  /* 0x0000000c00247947 */ /* 0x000fea0003800000 */
.L_x_730:
[----:B------:R-:W-:-:S13]  /*a0b0*/  ISETP.GT.AND P0, PT, R0, 0x6, PT ;  /* 0x000000060000780c */ /* 0x000fda0003f04270 */
[----:B------:R-:W-:Y:S05]  /*a0c0*/  @P0 BRA `(.L_x_737) ;  /* 0x00000000002c0947 */ /* 0x000fea0003800000 */
[----:B------:R-:W-:-:S13]  /*a0d0*/  ISETP.NE.AND P0, PT, R0, 0x5, PT ;  /* 0x000000050000780c */ /* 0x000fda0003f05270 */
[----:B------:R-:W-:Y:S05]  /*a0e0*/  @!P0 BRA `(.L_x_738) ;  /* 0x0000000000148947 */ /* 0x000fea0003800000 */
[----:B------:R-:W-:-:S13]  /*a0f0*/  ISETP.NE.AND P0, PT, R0, 0x6, PT ;  /* 0x000000060000780c */ /* 0x000fda0003f05270 */
[----:B------:R-:W-:Y:S05]  /*a100*/  @P0 BRA `(.L_x_733) ;  /* 0x0000000800300947 */ /* 0x000fea0003800000 */
[----:B------:R-:W-:-:S05]  /*a110*/  IMAD.U32 R3, R22, 0x10000, RZ ;  /* 0x0001000016037824 */ /* 0x000fca00078e00ff */
[----:B------:R2:W-:Y:S01]  /*a120*/  STG.E desc[UR36][R8.64], R3 ;  /* 0x0000000308007986 */ /* 0x0005e2000c101924 */
[----:B------:R-:W-:Y:S05]  /*a130*/  BRA `(.L_x_734) ;  /* 0x0000000c00007947 */ /* 0x000fea0003800000 */
.L_x_738:
[----:B------:R-:W-:-:S05]  /*a140*/  IMAD.U32 R0, R22, 0x10000, RZ ;  /* 0x0001000016007824 */ /* 0x000fca00078e00ff */
[----:B------:R-:W-:-:S05]  /*a150*/  F2FP.F16.F32.PACK_AB R0, RZ, R0 ;  /* 0x00000000ff00723e */ /* 0x000fca00000000ff */
[----:B------:R1:W-:Y:S01]  /*a160*/  STG.E.U16 desc[UR36][R8.64], R0 ;  /* 0x0000000008007986 */ /* 0x0003e2000c101524 */
[----:B------:R-:W-:Y:S05]  /*a170*/  BRA `(.L_x_734) ;  /* 0x0000000800f07947 */ /* 0x000fea0003800000 */
.L_x_737:
[----:B------:R-:W-:-:S13]  /*a180*/  ISETP.NE.AND P0, PT, R0, 0x7, PT ;  /* 0x000000070000780c */ /* 0x000fda0003f05270 */
[----:B------:R-:W-:Y:S05]  /*a190*/  @!P0 BRA `(.L_x_739) ;  /* 0x0000000000348947 */ /* 0x000fea0003800000 */
[----:B------:R-:W-:-:S13]  /*a1a0*/  ISETP.NE.AND P0, PT, R0, 0x8, PT ;  /* 0x000000080000780c */ /* 0x000fda0003f05270 */
[----:B------:R-:W-:Y:S05]  /*a1b0*/  @!P0 BRA `(.L_x_740) ;  /* 0x0000000000188947 */ /* 0x000fea0003800000 */
[----:B------:R-:W-:-:S13]  /*a1c0*/  ISETP.NE.AND P0, PT, R0, 0x9, PT ;  /* 0x000000090000780c */ /* 0x000fda0003f05270 */
[----:B------:R-:W-:Y:S05]  /*a1d0*/  @P0 BRA `(.L_x_733) ;  /* 0x0000000400fc0947 */ /* 0x000fea0003800000 */
[----:B------:R-:W-:Y:S02]  /*a1e0*/  IMAD.U32 R22, R22, 0x10000, RZ ;  /* 0x0001000016167824 */ /* 0x000fe400078e00ff */
[----:B------:R-:W-:-:S05]  /*a1f0*/  IMAD.MOV.U32 R23, RZ, RZ, RZ ;  /* 0x000000ffff177224 */ /* 0x000fca00078e00ff */
[----:B------:R4:W-:Y:S01]  /*a200*/  STG.E.64 desc[UR36][R8.64], R22 ;  /* 0x0000001608007986 */ /* 0x0009e2000c101b24 */
[----:B------:R-:W-:Y:S05]  /*a210*/  BRA `(.L_x_734) ;  /* 0x0000000800c87947 */ /* 0x000fea0003800000 */
.L_x_740:
[----:B------:R-:W-:-:S05]  /*a220*/  IMAD.U32 R22, R22, 0x10000, RZ ;  /* 0x0001000016167824 */ /* 0x000fca00078e00ff */
[----:B------:R-:W-:-:S04]  /*a230*/  F2FP.F16.F32.PACK_AB R3, RZ, R22 ;  /* 0x00000016ff03723e */ /* 0x000fc800000000ff */
[----:B------:R-:W-:-:S05]  /*a240*/  PRMT R3, R3, 0x5410, RZ ;  /* 0x0000541003037816 */ /* 0x000fca00000000ff */
[----:B------:R3:W-:Y:S01]  /*a250*/  STG.E desc[UR36][R8.64], R3 ;  /* 0x0000000308007986 */ /* 0x0007e2000c101924 */
[----:B------:R-:W-:Y:S05]  /*a260*/  BRA `(.L_x_734) ;  /* 0x0000000800b47947 */ /* 0x000fea0003800000 */
.L_x_739:
[----:B------:R-:W-:-:S04]  /*a270*/  IMAD.U32 R4, R22, 0x10000, RZ ;  /* 0x0001000016047824 */ /* 0x000fc800078e00ff */
[----:B------:R-:W-:-:S06]  /*a280*/  FMUL.FTZ R4, R4, 1 ;  /* 0x3f80000004047820 */ /* 0x000fcc0000410000 */
[----:B------:R-:W1:Y:S02]  /*a290*/  F2F.F64.F32 R4, R4 ;  /* 0x0000000400047310 */ /* 0x000e640000201800 */
[----:B-1----:R1:W-:Y:S01]  /*a2a0*/  STG.E.64 desc[UR36][R8.64], R4 ;  /* 0x0000000408007986 */ /* 0x0023e2000c101b24 */
[----:B------:R-:W-:Y:S05]  /*a2b0*/  BRA `(.L_x_734) ;  /* 0x0000000800a07947 */ /* 0x000fea0003800000 */
.L_x_729:
[----:B------:R-:W-:-:S13]  /*a2c0*/  ISETP.GT.AND P0, PT, R0, 0x18, PT ;  /* 0x000000180000780c */ /* 0x000fda0003f04270 */
[----:B------:R-:W-:Y:S05]  /*a2d0*/  @!P0 BRA `(.L_x_741) ;  /* 0x0000000400608947 */ /* 0x000fea0003800000 */
        /* <DEDUP_REMOVED lines=8> */
[----:B------:R-:W-:-:S06]  /*a360*/  IMAD.U32 R3, R22, 0x10000, RZ ;  /* 0x0001000016037824 */ /* 0x000fcc00078e00ff */
[----:B------:R-:W1:Y:S02]  /*a370*/  F2I.FTZ.U32.TRUNC.NTZ R3, R3 ;  /* 0x0000000300037305 */ /* 0x000e64000021f000 */
[----:B-1----:R1:W-:Y:S01]  /*a380*/  STG.E.U16 desc[UR36][R8.64], R3 ;  /* 0x0000000308007986 */ /* 0x0023e2000c101524 */
[----:B------:R-:W-:Y:S05]  /*a390*/  BRA `(.L_x_734) ;  /* 0x0000000800687947 */ /* 0x000fea0003800000 */
.L_x_744:
[----:B------:R-:W-:Y:S01]  /*a3a0*/  IMAD.U32 R5, R22, 0x10000, RZ ;  /* 0x0001000016057824 */ /* 0x000fe200078e00ff */
        /* <DEDUP_REMOVED lines=16> */
.L_x_747:
[----:B------:R-:W-:-:S04]  /*a4b0*/  SHF.R.U32.HI R3, RZ, 0x18, R5 ;  /* 0x00000018ff037819 */ /* 0x000fc80000011605 */
[----:B------:R-:W-:-:S04]  /*a4c0*/  LOP3.LUT R0, R0, 0x80, R3, 0xf8, !PT ;  /* 0x0000008000007812 */ /* 0x000fc800078ef803 */
[----:B------:R-:W-:-:S07]  /*a4d0*/  PRMT R4, R0, 0x7610, R4 ;  /* 0x0000761000047816 */ /* 0x000fce0000000004 */
.L_x_746:
[----:B------:R-:W-:Y:S05]  /*a4e0*/  BSYNC.RECONVERGENT B0 ;  /* 0x0000000000007941 */ /* 0x000fea0003800200 */
.L_x_745:
[----:B------:R1:W-:Y:S01]  /*a4f0*/  STG.E.U8 desc[UR36][R8.64], R4 ;  /* 0x0000000408007986 */ /* 0x0003e2000c101124 */
[----:B------:R-:W-:Y:S05]  /*a500*/  BRA `(.L_x_734) ;  /* 0x00000008000c7947 */ /* 0x000fea0003800000 */
.L_x_743:
        /* <DEDUP_REMOVED lines=17> */
.L_x_750:
[----:B------:R-:W-:-:S04]  /*a620*/  SHF.R.U32.HI R3, RZ, 0x18, R5 ;  /* 0x00000018ff037819 */ /* 0x000fc80000011605 */
[----:B------:R-:W-:-:S04]  /*a630*/  LOP3.LUT R0, R0, 0x80, R3, 0xf8, !PT ;  /* 0x0000008000007812 */ /* 0x000fc800078ef803 */
[----:B------:R-:W-:-:S07]  /*a640*/  PRMT R4, R0, 0x7610, R4 ;  /* 0x0000761000047816 */ /* 0x000fce0000000004 */
.L_x_749:
[----:B------:R-:W-:Y:S05]  /*a650*/  BSYNC.RECONVERGENT B0 ;  /* 0x0000000000007941 */ /* 0x000fea0003800200 */
.L_x_748:
[----:B------:R1:W-:Y:S01]  /*a660*/  STG.E.U8 desc[UR36][R8.64], R4 ;  /* 0x0000000408007986 */ /* 0x0003e2000c101124 */
[----:B------:R-:W-:Y:S05]  /*a670*/  BRA `(.L_x_734) ;  /* 0x0000000400b07947 */ /* 0x000fea0003800000 */
.L_x_742:
[----:B------:R-:W-:-:S13]  /*a680*/  ISETP.NE.AND P0, PT, R0, 0x1c, PT ;  /* 0x0000001c0000780c */ /* 0x000fda0003f05270 */
[----:B------:R-:W-:Y:S05]  /*a690*/  @!P0 BRA `(.L_x_751) ;  /* 0x0000000000608947 */ /* 0x000fea0003800000 */
[----:B------:R-:W-:-:S13]  /*a6a0*/  ISETP.NE.AND P0, PT, R0, 0x1d, PT ;  /* 0x0000001d0000780c */ /* 0x000fda0003f05270 */
[----:B------:R-:W-:Y:S05]  /*a6b0*/  @!P0 BRA `(.L_x_752) ;  /* 0x0000000000488947 */ /* 0x000fea0003800000 */
[----:B------:R-:W-:-:S13]  /*a6c0*/  ISETP.NE.AND P0, PT, R0, 0x2c, PT ;  /* 0x0000002c0000780c */ /* 0x000fda0003f05270 */
[----:B------:R-:W-:Y:S05]  /*a6d0*/  @P0 BRA `(.L_x_733) ;  /* 0x0000000000bc0947 */ /* 0x000fea0003800000 */
[----:B------:R-:W-:-:S05]  /*a6e0*/  IMAD.U32 R22, R22, 0x10000, RZ ;  /* 0x0001000016167824 */ /* 0x000fca00078e00ff */
        /* <DEDUP_REMOVED lines=15> */
.L_x_752:
[----:B------:R-:W-:-:S06]  /*a7e0*/  IMAD.U32 R4, R22, 0x10000, RZ ;  /* 0x0001000016047824 */ /* 0x000fcc00078e00ff */
[----:B------:R-:W1:Y:S02]  /*a7f0*/  F2I.U64.TRUNC R4, R4 ;  /* 0x0000000400047311 */ /* 0x000e64000020d800 */
[----:B-1----:R1:W-:Y:S01]  /*a800*/  STG.E.64 desc[UR36][R8.64], R4 ;  /* 0x0000000408007986 */ /* 0x0023e2000c101b24 */
[----:B------:R-:W-:Y:S05]  /*a810*/  BRA `(.L_x_734) ;  /* 0x0000000400487947 */ /* 0x000fea0003800000 */
.L_x_751:
[----:B------:R-:W-:-:S04]  /*a820*/  IMAD.U32 R22, R22, 0x10000, RZ ;  /* 0x0001000016167824 */ /* 0x000fc800078e00ff */
[----:B------:R-:W1:Y:S02]  /*a830*/  F2I.FTZ.U32.TRUNC.NTZ R3, R22 ;  /* 0x0000001600037305 */ /* 0x000e64000021f000 */
[----:B-1----:R1:W-:Y:S01]  /*a840*/  STG.E desc[UR36][R8.64], R3 ;  /* 0x0000000308007986 */ /* 0x0023e2000c101924 */
[----:B------:R-:W-:Y:S05]  /*a850*/  BRA `(.L_x_734) ;  /* 0x0000000400387947 */ /* 0x000fea0003800000 */
.L_x_741:
[----:B------:R-:W-:-:S13]  /*a860*/  ISETP.GT.AND P0, PT, R0, 0xe, PT ;  /* 0x0000000e0000780c */ /* 0x000fda0003f04270 */
[----:B------:R-:W-:Y:S05]  /*a870*/  @P0 BRA `(.L_x_753) ;  /* 0x00000000003c0947 */ /* 0x000fea0003800000 */
[----:B------:R-:W-:-:S13]  /*a880*/  ISETP.NE.AND P0, PT, R0, 0xa, PT ;  /* 0x0000000a0000780c */ /* 0x000fda0003f05270 */
[----:B------:R-:W-:Y:S05]  /*a890*/  @!P0 BRA `(.L_x_754) ;  /* 0x00000000001c8947 */ /* 0x000fea0003800000 */
[----:B------:R-:W-:-:S13]  /*a8a0*/  ISETP.NE.AND P0, PT, R0, 0xb, PT ;  /* 0x0000000b0000780c */ /* 0x000fda0003f05270 */
[----:B------:R-:W-:Y:S05]  /*a8b0*/  @P0 BRA `(.L_x_733) ;  /* 0x0000000000440947 */ /* 0x000fea0003800000 */
[----:B------:R-:W-:-:S05]  /*a8c0*/  IMAD.U32 R22, R22, 0x10000, RZ ;  /* 0x0001000016167824 */ /* 0x000fca00078e00ff */
[----:B------:R-:W-:-:S04]  /*a8d0*/  FSETP.NEU.FTZ.AND P0, PT, R22, RZ, PT ;  /* 0x000000ff1600720b */ /* 0x000fc80003f1d000 */
[----:B------:R-:W-:-:S05]  /*a8e0*/  SEL R3, RZ, 0x1, !P0 ;  /* 0x00000001ff037807 */ /* 0x000fca0004000000 */
[----:B------:R1:W-:Y:S01]  /*a8f0*/  STG.E.U8 desc[UR36][R8.64], R3 ;  /* 0x0000000308007986 */ /* 0x0003e2000c101124 */
[----:B------:R-:W-:Y:S05]  /*a900*/  BRA `(.L_x_734) ;  /* 0x00000004000c7947 */ /* 0x000fea0003800000 */
.L_x_754:
[----:B------:R-:W-:Y:S01]  /*a910*/  IMAD.U32 R22, R22, 0x10000, RZ ;  /* 0x0001000016167824 */ /* 0x000fe200078e00ff */
[----:B------:R-:W-:-:S03]  /*a920*/  CS2R R6, SRZ ;  /* 0x0000000000067805 */ /* 0x000fc6000001ff00 */
[----:B------:R-:W-:-:S06]  /*a930*/  FMUL.FTZ R4, R22, 1 ;  /* 0x3f80000016047820 */ /* 0x000fcc0000410000 */
[----:B------:R-:W1:Y:S02]  /*a940*/  F2F.F64.F32 R4, R4 ;  /* 0x0000000400047310 */ /* 0x000e640000201800 */
[----:B-1----:R1:W-:Y:S01]  /*a950*/  STG.E.128 desc[UR36][R8.64], R4 ;  /* 0x0000000408007986 */ /* 0x0023e2000c101d24 */
[----:B------:R-:W-:Y:S05]  /*a960*/  BRA `(.L_x_734) ;  /* 0x0000000000f47947 */ /* 0x000fea0003800000 */
.L_x_753:
[----:B------:R-:W-:-:S13]  /*a970*/  ISETP.NE.AND P0, PT, R0, 0xf, PT ;  /* 0x0000000f0000780c */ /* 0x000fda0003f05270 */
[----:B------:R-:W-:Y:S05]  /*a980*/  @!P0 BRA `(.L_x_755) ;  /* 0x0000000000e88947 */ /* 0x000fea0003800000 */
[----:B------:R-:W-:-:S13]  /*a990*/  ISETP.NE.AND P0, PT, R0, 0x17, PT ;  /* 0x000000170000780c */ /* 0x000fda0003f05270 */
[----:B------:R-:W-:Y:S05]  /*a9a0*/  @!P0 BRA `(.L_x_756) ;  /* 0x0000000000908947 */ /* 0x000fea0003800000 */
[----:B------:R-:W-:-:S13]  /*a9b0*/  ISETP.NE.AND P0, PT, R0, 0x18, PT ;  /* 0x000000180000780c */ /* 0x000fda0003f05270 */
[----:B------:R-:W-:Y:S05]  /*a9c0*/  @!P0 BRA `(.L_x_757) ;  /* 0x0000000000448947 */ /* 0x000fea0003800000 */
.L_x_733:
        /* <DEDUP_REMOVED lines=16> */
.L_x_758:
[----:B------:R-:W-:Y:S05]  /*aad0*/  BRA `(.L_x_734) ;  /* 0x0000000000987947 */ /* 0x000fea0003800000 */
.L_x_757:
[----:B------:R-:W-:Y:S01]  /*aae0*/  IMAD.U32 R5, R22, 0x10000, RZ ;  /* 0x0001000016057824 */ /* 0x000fe200078e00ff */
        /* <DEDUP_REMOVED lines=12> */
.L_x_760:
[----:B------:R-:W-:Y:S05]  /*abb0*/  BSYNC.RECONVERGENT B0 ;  /* 0x0000000000007941 */ /* 0x000fea0003800200 */
.L_x_759:
[----:B------:R-:W-:-:S05]  /*abc0*/  LOP3.LUT R3, R0, 0x80, R3, 0xf8, !PT ;  /* 0x0000008000037812 */ /* 0x000fca00078ef803 */
[----:B------:R1:W-:Y:S01]  /*abd0*/  STG.E.U8 desc[UR36][R8.64], R3 ;  /* 0x0000000308007986 */ /* 0x0003e2000c101124 */
[----:B------:R-:W-:Y:S05]  /*abe0*/  BRA `(.L_x_734) ;  /* 0x0000000000547947 */ /* 0x000fea0003800000 */
.L_x_756:
[----:B------:R-:W-:Y:S01]  /*abf0*/  IMAD.U32 R3, R22, 0x10000, RZ ;  /* 0x0001000016037824 */ /* 0x000fe200078e00ff */
        /* <DEDUP_REMOVED lines=11> */
.L_x_762:
[----:B------:R-:W-:Y:S01]  /*acb0*/  IMAD.MOV.U32 R0, RZ, RZ, 0x7f ;  /* 0x0000007fff007424 */ /* 0x000fe200078e00ff */
[----:B------:R-:W-:-:S04]  /*acc0*/  ISETP.GT.U32.AND P0, PT, R4, 0x7f800000, PT ;  /* 0x7f8000000400780c */ /* 0x000fc80003f04070 */
[----:B------:R-:W-:-:S09]  /*acd0*/  SEL R0, R0, 0x7c, P0 ;  /* 0x0000007c00007807 */ /* 0x000fd20000000000 */
.L_x_763:
[----:B------:R-:W-:Y:S05]  /*ace0*/  BSYNC.RECONVERGENT B0 ;  /* 0x0000000000007941 */ /* 0x000fea0003800200 */
.L_x_761:
[----:B------:R-:W-:-:S04]  /*acf0*/  SHF.R.U32.HI R3, RZ, 0x18, R3 ;  /* 0x00000018ff037819 */ /* 0x000fc80000011603 */
[----:B------:R-:W-:-:S05]  /*ad00*/  LOP3.LUT R3, R0, 0x80, R3, 0xf8, !PT ;  /* 0x0000008000037812 */ /* 0x000fca00078ef803 */
[----:B------:R1:W-:Y:S01]  /*ad10*/  STG.E.U8 desc[UR36][R8.64], R3 ;  /* 0x0000000308007986 */ /* 0x0003e2000c101124 */
[----:B------:R-:W-:Y:S05]  /*ad20*/  BRA `(.L_x_734) ;  /* 0x0000000000047947 */ /* 0x000fea0003800000 */
.L_x_755:
[----:B------:R1:W-:Y:S02]  /*ad30*/  STG.E.U16 desc[UR36][R8.64], R22 ;  /* 0x0000001608007986 */ /* 0x0003e4000c101524 */
.L_x_734:
[----:B------:R-:W-:-:S05]  /*ad40*/  VIADD R25, R25, 0x80 ;  /* 0x0000008019197836 */ /* 0x000fca0000000000 */
[----:B------:R-:W-:-:S13]  /*ad50*/  ISETP.GE.AND P0, PT, R25, R16, PT ;  /* 0x000000101900720c */ /* 0x000fda0003f06270 */
[----:B------:R-:W-:Y:S05]  /*ad60*/  @P0 BRA `(.L_x_728) ;  /* 0x0000000c00d80947 */ /* 0x000fea0003800000 */
[----:B------:R-:W5:Y:S01]  /*ad70*/  LDCU UR4, c[0x0][0x3b4] ;  /* 0x00007680ff0477ac */ /* 0x000f620008000800 */
[----:B-1234-:R-:W1:Y:S01]  /*ad80*/  LDC.64 R8, c[0x0][0x388] ;  /* 0x0000e200ff087b82 */ /* 0x01ee620000000a00 */
[----:B------:R-:W-:Y:S01]  /*ad90*/  IMAD R0, R2, 0x200, R25 ;  /* 0x0000020002007824 */ /* 0x000fe200078e0219 */
        /* <DEDUP_REMOVED lines=15> */
[----:B0-----:R-:W-:-:S04]  /*ae90*/  IMAD.U32 R18, R18, 0x10000, RZ ;  /* 0x0001000012127824 */ /* 0x001fc800078e00ff */
[----:B------:R-:W0:Y:S02]  /*aea0*/  F2I.FTZ.TRUNC.NTZ R3, R18 ;  /* 0x0000001200037305 */ /* 0x000e24000021f100 */
[----:B0-----:R3:W-:Y:S01]  /*aeb0*/  STG.E.U8 desc[UR36][R8.64], R3 ;  /* 0x0000000308007986 */ /* 0x0017e2000c101124 */
[----:B------:R-:W-:Y:S05]  /*aec0*/  BRA `(.L_x_769) ;  /* 0x0000000c007c7947 */ /* 0x000fea0003800000 */
.L_x_767:
[----:B0-----:R-:W-:-:S06]  /*aed0*/  IMAD.U32 R5, R18, 0x10000, RZ ;  /* 0x0001000012057824 */ /* 0x001fcc00078e00ff */
[----:B------:R-:W0:Y:S02]  /*aee0*/  F2I.S64.TRUNC R4, R5 ;  /* 0x0000000500047311 */ /* 0x000e24000020d900 */
[----:B0-----:R4:W-:Y:S01]  /*aef0*/  STG.E.U8 desc[UR36][R8.64], R4 ;  /* 0x0000000408007986 */ /* 0x0019e2000c101124 */
[----:B------:R-:W-:Y:S05]  /*af00*/  BRA `(.L_x_769) ;  /* 0x0000000c006c7947 */ /* 0x000fea0003800000 */
.L_x_766:
[----:B------:R-:W-:-:S13]  /*af10*/  ISETP.NE.AND P0, PT, R0, 0x2, PT ;  /* 0x000000020000780c */ /* 0x000fda0003f05270 */
[----:B------:R-:W-:Y:S05]  /*af20*/  @!P0 BRA `(.L_x_770) ;  /* 0x0000000000308947 */ /* 0x000fea0003800000 */
[----:B------:R-:W-:-:S13]  /*af30*/  ISETP.NE.AND P0, PT, R0, 0x3, PT ;  /* 0x000000030000780c */ /* 0x000fda0003f05270 */
[----:B------:R-:W-:Y:S05]  /*af40*/  @!P0 BRA `(.L_x_771) ;  /* 0x0000000000188947 */ /* 0x000fea0003800000 */
[----:B------:R-:W-:-:S13]  /*af50*/  ISETP.NE.AND P0, PT, R0, 0x4, PT ;  /* 0x000000040000780c */ /* 0x000fda0003f05270 */
[----:B------:R-:W-:Y:S05]  /*af60*/  @P0 BRA `(.L_x_768) ;  /* 0x0000000800780947 */ /* 0x000fea0003800000 */
[----:B0-----:R-:W-:-:S06]  /*af70*/  IMAD.U32 R4, R18, 0x10000, RZ ;  /* 0x0001000012047824 */ /* 0x001fcc00078e00ff */
[----:B------:R-:W0:Y:S02]  /*af80*/  F2I.S64.TRUNC R4, R4 ;  /* 0x0000000400047311 */ /* 0x000e24000020d900 */
[----:B0-----:R1:W-:Y:S01]  /*af90*/  STG.E.64 desc[UR36][R8.64], R4 ;  /* 0x0000000408007986 */ /* 0x0013e2000c101b24 */
[----:B------:R-:W-:Y:S05]  /*afa0*/  BRA `(.L_x_769) ;  /* 0x0000000c00447947 */ /* 0x000fea0003800000 */
.L_x_771:
[----:B0-----:R-:W-:-:S04]  /*afb0*/  IMAD.U32 R18, R18, 0x10000, RZ ;  /* 0x0001000012127824 */ /* 0x001fc800078e00ff */
[----:B------:R-:W0:Y:S02]  /*afc0*/  F2I.FTZ.TRUNC.NTZ R3, R18 ;  /* 0x0000001200037305 */ /* 0x000e24000021f100 */
[----:B0-----:R2:W-:Y:S01]  /*afd0*/  STG.E desc[UR36][R8.64], R3 ;  /* 0x0000000308007986 */ /* 0x0015e2000c101924 */
[----:B------:R-:W-:Y:S05]  /*afe0*/  BRA `(.L_x_769) ;  /* 0x0000000c00347947 */ /* 0x000fea0003800000 */
.L_x_770:
[----:B0-----:R-:W-:-:S04]  /*aff0*/  IMAD.U32 R18, R18, 0x10000, RZ ;  /* 0x0001000012127824 */ /* 0x001fc800078e00ff */
[----:B------:R-:W0:Y:S02]  /*b000*/  F2I.FTZ.TRUNC.NTZ R3, R18 ;  /* 0x0000001200037305 */ /* 0x000e24000021f100 */
[----:B0-----:R0:W-:Y:S01]  /*b010*/  STG.E.U16 desc[UR36][R8.64], R3 ;  /* 0x0000000308007986 */ /* 0x0011e2000c101524 */
[----:B------:R-:W-:Y:S05]  /*b020*/  BRA `(.L_x_769) ;  /* 0x0000000c00247947 */ /* 0x000fea0003800000 */
.L_x_765:
[----:B------:R-:W-:-:S13]  /*b030*/  ISETP.GT.AND P0, PT, R0, 0x6, PT ;  /* 0x000000060000780c */ /* 0x000fda0003f04270 */
[----:B------:R-:W-:Y:S05]  /*b040*/  @P0 BRA `(.L_x_772) ;  /* 0x00000000002c0947 */ /* 0x000fea0003800000 */
[----:B------:R-:W-:-:S13]  /*b050*/  ISETP.NE.AND P0, PT, R0, 0x5, PT ;  /* 0x000000050000780c */ /* 0x000fda0003f05270 */
[----:B------:R-:W-:Y:S05]  /*b060*/  @!P0 BRA `(.L_x_773) ;  /* 0x0000000000148947 */ /* 0x000fea0003800000 */
[----:B------:R-:W-:-:S13]  /*b070*/  ISETP.NE.AND P0, PT, R0, 0x6, PT ;  /* 0x000000060000780c */ /* 0x000fda0003f05270 */
[----:B------:R-:W-:Y:S05]  /*b080*/  @P0 BRA `(.L_x_768) ;  /* 0x0000000800300947 */ /* 0x000fea0003800000 */
[----:B0-----:R-:W-:-:S05]  /*b090*/  IMAD.U32 R3, R18, 0x10000, RZ ;  /* 0x0001000012037824 */ /* 0x001fca00078e00ff */
[----:B------:R0:W-:Y:S01]  /*b0a0*/  STG.E desc[UR36][R8.64], R3 ;  /* 0x0000000308007986 */ /* 0x0001e2000c101924 */
[----:B------:R-:W-:Y:S05]  /*b0b0*/  BRA `(.L_x_769) ;  /* 0x0000000c00007947 */ /* 0x000fea0003800000 */
.L_x_773:
[----:B0-----:R-:W-:-:S05]  /*b0c0*/  IMAD.U32 R0, R18, 0x10000, RZ ;  /* 0x0001000012007824 */ /* 0x001fca00078e00ff */
[----:B------:R-:W-:-:S05]  /*b0d0*/  F2FP.F16.F32.PACK_AB R0, RZ, R0 ;  /* 0x00000000ff00723e */ /* 0x000fca00000000ff */
[----:B------:R0:W-:Y:S01]  /*b0e0*/  STG.E.U16 desc[UR36][R8.64], R0 ;  /* 0x0000000008007986 */ /* 0x0001e2000c101524 */
[----:B------:R-:W-:Y:S05]  /*b0f0*/  BRA `(.L_x_769) ;  /* 0x0000000800f07947 */ /* 0x000fea0003800000 */
.L_x_772:
[----:B------:R-:W-:-:S13]  /*b100*/  ISETP.NE.AND P0, PT, R0, 0x7, PT ;  /* 0x000000070000780c */ /* 0x000fda0003f05270 */
[----:B------:R-:W-:Y:S05]  /*b110*/  @!P0 BRA `(.L_x_774) ;  /* 0x0000000000348947 */ /* 0x000fea0003800000 */
[----:B------:R-:W-:-:S13]  /*b120*/  ISETP.NE.AND P0, PT, R0, 0x8, PT ;  /* 0x000000080000780c */ /* 0x000fda0003f05270 */
[----:B------:R-:W-:Y:S05]  /*b130*/  @!P0 BRA `(.L_x_775) ;  /* 0x0000000000188947 */ /* 0x000fea0003800000 */
[----:B------:R-:W-:-:S13]  /*b140*/  ISETP.NE.AND P0, PT, R0, 0x9, PT ;  /* 0x000000090000780c */ /* 0x000fda0003f05270 */
[----:B------:R-:W-:Y:S05]  /*b150*/  @P0 BRA `(.L_x_768) ;  /* 0x0000000400fc0947 */ /* 0x000fea0003800000 */
[----:B0-----:R-:W-:Y:S02]  /*b160*/  IMAD.U32 R4, R18, 0x10000, RZ ;  /* 0x0001000012047824 */ /* 0x001fe400078e00ff */
[----:B------:R-:W-:-:S05]  /*b170*/  IMAD.MOV.U32 R5, RZ, RZ, RZ ;  /* 0x000000ffff057224 */ /* 0x000fca00078e00ff */
[----:B------:R0:W-:Y:S01]  /*b180*/  STG.E.64 desc[UR36][R8.64], R4 ;  /* 0x0000000408007986 */ /* 0x0001e2000c101b24 */
[----:B------:R-:W-:Y:S05]  /*b190*/  BRA `(.L_x_769) ;  /* 0x0000000800c87947 */ /* 0x000fea0003800000 */
.L_x_775:
[----:B0-----:R-:W-:-:S05]  /*b1a0*/  IMAD.U32 R18, R18, 0x10000, RZ ;  /* 0x0001000012127824 */ /* 0x001fca00078e00ff */
[----:B------:R-:W-:-:S04]  /*b1b0*/  F2FP.F16.F32.PACK_AB R3, RZ, R18 ;  /* 0x00000012ff03723e */ /* 0x000fc800000000ff */
[----:B------:R-:W-:-:S05]  /*b1c0*/  PRMT R3, R3, 0x5410, RZ ;  /* 0x0000541003037816 */ /* 0x000fca00000000ff */
[----:B------:R0:W-:Y:S01]  /*b1d0*/  STG.E desc[UR36][R8.64], R3 ;  /* 0x0000000308007986 */ /* 0x0001e2000c101924 */
[----:B------:R-:W-:Y:S05]  /*b1e0*/  BRA `(.L_x_769) ;  /* 0x0000000800b47947 */ /* 0x000fea0003800000 */
.L_x_774:
[----:B0-----:R-:W-:-:S04]  /*b1f0*/  IMAD.U32 R4, R18, 0x10000, RZ ;  /* 0x0001000012047824 */ /* 0x001fc800078e00ff */
[----:B------:R-:W-:-:S06]  /*b200*/  FMUL.FTZ R4, R4, 1 ;  /* 0x3f80000004047820 */ /* 0x000fcc0000410000 */
[----:B------:R-:W0:Y:S02]  /*b210*/  F2F.F64.F32 R4, R4 ;  /* 0x0000000400047310 */ /* 0x000e240000201800 */
[----:B0-----:R0:W-:Y:S01]  /*b220*/  STG.E.64 desc[UR36][R8.64], R4 ;  /* 0x0000000408007986 */ /* 0x0011e2000c101b24 */
[----:B------:R-:W-:Y:S05]  /*b230*/  BRA `(.L_x_769) ;  /* 0x0000000800a07947 */ /* 0x000fea0003800000 */
.L_x_764:
        /* <DEDUP_REMOVED lines=10> */
[----:B0-----:R-:W-:-:S06]  /*b2e0*/  IMAD.U32 R3, R18, 0x10000, RZ ;  /* 0x0001000012037824 */ /* 0x001fcc00078e00ff */
[----:B------:R-:W0:Y:S02]  /*b2f0*/  F2I.FTZ.U32.TRUNC.NTZ R3, R3 ;  /* 0x0000000300037305 */ /* 0x000e24000021f000 */
[----:B0-----:R0:W-:Y:S01]  /*b300*/  STG.E.U16 desc[UR36][R8.64], R3 ;  /* 0x0000000308007986 */ /* 0x0011e2000c101524 */
[----:B------:R-:W-:Y:S05]  /*b310*/  BRA `(.L_x_769) ;  /* 0x0000000800687947 */ /* 0x000fea0003800000 */
.L_x_779:
        /* <DEDUP_REMOVED lines=17> */
.L_x_782:
[----:B------:R-:W-:-:S04]  /*b430*/  SHF.R.U32.HI R3, RZ, 0x18, R5 ;  /* 0x00000018ff037819 */ /* 0x000fc80000011605 */
[----:B------:R-:W-:-:S04]  /*b440*/  LOP3.LUT R0, R0, 0x80, R3, 0xf8, !PT ;  /* 0x0000008000007812 */ /* 0x000fc800078ef803 */
[----:B------:R-:W-:-:S07]  /*b450*/  PRMT R4, R0, 0x7610, R4 ;  /* 0x0000761000047816 */ /* 0x000fce0000000004 */
.L_x_781:
[----:B------:R-:W-:Y:S05]  /*b460*/  BSYNC.RECONVERGENT B0 ;  /* 0x0000000000007941 */ /* 0x000fea0003800200 */
.L_x_780:
[----:B------:R0:W-:Y:S01]  /*b470*/  STG.E.U8 desc[UR36][R8.64], R4 ;  /* 0x0000000408007986 */ /* 0x0001e2000c101124 */
[----:B------:R-:W-:Y:S05]  /*b480*/  BRA `(.L_x_769) ;  /* 0x00000008000c7947 */ /* 0x000fea0003800000 */
.L_x_778:
        /* <DEDUP_REMOVED lines=17> */
.L_x_785:
[----:B------:R-:W-:-:S04]  /*b5a0*/  SHF.R.U32.HI R3, RZ, 0x18, R5 ;  /* 0x00000018ff037819 */ /* 0x000fc80000011605 */
[----:B------:R-:W-:-:S04]  /*b5b0*/  LOP3.LUT R0, R0, 0x80, R3, 0xf8, !PT ;  /* 0x0000008000007812 */ /* 0x000fc800078ef803 */
[----:B------:R-:W-:-:S07]  /*b5c0*/  PRMT R4, R0, 0x7610, R4 ;  /* 0x0000761000047816 */ /* 0x000fce0000000004 */
.L_x_784:
[----:B------:R-:W-:Y:S05]  /*b5d0*/  BSYNC.RECONVERGENT B0 ;  /* 0x0000000000007941 */ /* 0x000fea0003800200 */
.L_x_783:
[----:B------:R0:W-:Y:S01]  /*b5e0*/  STG.E.U8 desc[UR36][R8.64], R4 ;  /* 0x0000000408007986 */ /* 0x0001e2000c101124 */
[----:B------:R-:W-:Y:S05]  /*b5f0*/  BRA `(.L_x_769) ;  /* 0x0000000400b07947 */ /* 0x000fea0003800000 */
.L_x_777:
[----:B------:R-:W-:-:S13]  /*b600*/  ISETP.NE.AND P0, PT, R0, 0x1c, PT ;  /* 0x0000001c0000780c */ /* 0x000fda0003f05270 */
[----:B------:R-:W-:Y:S05]  /*b610*/  @!P0 BRA `(.L_x_786) ;  /* 0x0000000000608947 */ /* 0x000fea0003800000 */
[----:B------:R-:W-:-:S13]  /*b620*/  ISETP.NE.AND P0, PT, R0, 0x1d, PT ;  /* 0x0000001d0000780c */ /* 0x000fda0003f05270 */
[----:B------:R-:W-:Y:S05]  /*b630*/  @!P0 BRA `(.L_x_787) ;  /* 0x0000000000488947 */ /* 0x000fea0003800000 */
[----:B------:R-:W-:-:S13]  /*b640*/  ISETP.NE.AND P0, PT, R0, 0x2c, PT ;  /* 0x0000002c0000780c */ /* 0x000fda0003f05270 */
[----:B------:R-:W-:Y:S05]  /*b650*/  @P0 BRA `(.L_x_768) ;  /* 0x0000000000bc0947 */ /* 0x000fea0003800000 */
[----:B0-----:R-:W-:-:S05]  /*b660*/  IMAD.U32 R18, R18, 0x10000, RZ ;  /* 0x0001000012127824 */ /* 0x001fca00078e00ff */
        /* <DEDUP_REMOVED lines=15> */
.L_x_787:
[----:B0-----:R-:W-:-:S06]  /*b760*/  IMAD.U32 R4, R18, 0x10000, RZ ;  /* 0x0001000012047824 */ /* 0x001fcc00078e00ff */
[----:B------:R-:W0:Y:S02]  /*b770*/  F2I.U64.TRUNC R4, R4 ;  /* 0x0000000400047311 */ /* 0x000e24000020d800 */
[----:B0-----:R0:W-:Y:S01]  /*b780*/  STG.E.64 desc[UR36][R8.64], R4 ;  /* 0x0000000408007986 */ /* 0x0011e2000c101b24 */
[----:B------:R-:W-:Y:S05]  /*b790*/  BRA `(.L_x_769) ;  /* 0x0000000400487947 */ /* 0x000fea0003800000 */
.L_x_786:
[----:B0-----:R-:W-:-:S04]  /*b7a0*/  IMAD.U32 R18, R18, 0x10000, RZ ;  /* 0x0001000012127824 */ /* 0x001fc800078e00ff */
[----:B------:R-:W0:Y:S02]  /*b7b0*/  F2I.FTZ.U32.TRUNC.NTZ R3, R18 ;  /* 0x0000001200037305 */ /* 0x000e24000021f000 */
[----:B0-----:R0:W-:Y:S01]  /*b7c0*/  STG.E desc[UR36][R8.64], R3 ;  /* 0x0000000308007986 */ /* 0x0011e2000c101924 */
[----:B------:R-:W-:Y:S05]  /*b7d0*/  BRA `(.L_x_769) ;  /* 0x0000000400387947 */ /* 0x000fea0003800000 */
.L_x_776:
[----:B------:R-:W-:-:S13]  /*b7e0*/  ISETP.GT.AND P0, PT, R0, 0xe, PT ;  /* 0x0000000e0000780c */ /* 0x000fda0003f04270 */
[----:B------:R-:W-:Y:S05]  /*b7f0*/  @P0 BRA `(.L_x_788) ;  /* 0x00000000003c0947 */ /* 0x000fea0003800000 */
[----:B------:R-:W-:-:S13]  /*b800*/  ISETP.NE.AND P0, PT, R0, 0xa, PT ;  /* 0x0000000a0000780c */ /* 0x000fda0003f05270 */
[----:B------:R-:W-:Y:S05]  /*b810*/  @!P0 BRA `(.L_x_789) ;  /* 0x00000000001c8947 */ /* 0x000fea0003800000 */
[----:B------:R-:W-:-:S13]  /*b820*/  ISETP.NE.AND P0, PT, R0, 0xb, PT ;  /* 0x0000000b0000780c */ /* 0x000fda0003f05270 */
[----:B------:R-:W-:Y:S05]  /*b830*/  @P0 BRA `(.L_x_768) ;  /* 0x0000000000440947 */ /* 0x000fea0003800000 */
[----:B0-----:R-:W-:-:S05]  /*b840*/  IMAD.U32 R18, R18, 0x10000, RZ ;  /* 0x0001000012127824 */ /* 0x001fca00078e00ff */
[----:B------:R-:W-:-:S04]  /*b850*/  FSETP.NEU.FTZ.AND P0, PT, R18, RZ, PT ;  /* 0x000000ff1200720b */ /* 0x000fc80003f1d000 */
[----:B------:R-:W-:-:S05]  /*b860*/  SEL R3, RZ, 0x1, !P0 ;  /* 0x00000001ff037807 */ /* 0x000fca0004000000 */
[----:B------:R0:W-:Y:S01]  /*b870*/  STG.E.U8 desc[UR36][R8.64], R3 ;  /* 0x0000000308007986 */ /* 0x0001e2000c101124 */
[----:B------:R-:W-:Y:S05]  /*b880*/  BRA `(.L_x_769) ;  /* 0x00000004000c7947 */ /* 0x000fea0003800000 */
.L_x_789:
[----:B0-----:R-:W-:Y:S01]  /*b890*/  IMAD.U32 R18, R18, 0x10000, RZ ;  /* 0x0001000012127824 */ /* 0x001fe200078e00ff */
[----:B------:R-:W-:-:S03]  /*b8a0*/  CS2R R6, SRZ ;  /* 0x0000000000067805 */ /* 0x000fc6000001ff00 */
[----:B------:R-:W-:-:S06]  /*b8b0*/  FMUL.FTZ R4, R18, 1 ;  /* 0x3f80000012047820 */ /* 0x000fcc0000410000 */
[----:B------:R-:W0:Y:S02]  /*b8c0*/  F2F.F64.F32 R4, R4 ;  /* 0x0000000400047310 */ /* 0x000e240000201800 */
[----:B0-----:R0:W-:Y:S01]  /*b8d0*/  STG.E.128 desc[UR36][R8.64], R4 ;  /* 0x0000000408007986 */ /* 0x0011e2000c101d24 */
[----:B------:R-:W-:Y:S05]  /*b8e0*/  BRA `(.L_x_769) ;  /* 0x0000000000f47947 */ /* 0x000fea0003800000 */
.L_x_788:
[----:B------:R-:W-:-:S13]  /*b8f0*/  ISETP.NE.AND P0, PT, R0, 0xf, PT ;  /* 0x0000000f0000780c */ /* 0x000fda0003f05270 */
[----:B------:R-:W-:Y:S05]  /*b900*/  @!P0 BRA `(.L_x_790) ;  /* 0x0000000000e88947 */ /* 0x000fea0003800000 */
[----:B------:R-:W-:-:S13]  /*b910*/  ISETP.NE.AND P0, PT, R0, 0x17, PT ;  /* 0x000000170000780c */ /* 0x000fda0003f05270 */
[----:B------:R-:W-:Y:S05]  /*b920*/  @!P0 BRA `(.L_x_791) ;  /* 0x0000000000908947 */ /* 0x000fea0003800000 */
[----:B------:R-:W-:-:S13]  /*b930*/  ISETP.NE.AND P0, PT, R0, 0x18, PT ;  /* 0x000000180000780c */ /* 0x000fda0003f05270 */
[----:B------:R-:W-:Y:S05]  /*b940*/  @!P0 BRA `(.L_x_792) ;  /* 0x0000000000448947 */ /* 0x000fea0003800000 */
.L_x_768:
        /* <DEDUP_REMOVED lines=16> */
.L_x_793:
[----:B------:R-:W-:Y:S05]  /*ba50*/  BRA `(.L_x_769) ;  /* 0x0000000000987947 */ /* 0x000fea0003800000 */
.L_x_792:
        /* <DEDUP_REMOVED lines=13> */
.L_x_795:
[----:B------:R-:W-:Y:S05]  /*bb30*/  BSYNC.RECONVERGENT B0 ;  /* 0x0000000000007941 */ /* 0x000fea0003800200 */
.L_x_794:
[----:B------:R-:W-:-:S05]  /*bb40*/  LOP3.LUT R3, R0, 0x80, R3, 0xf8, !PT ;  /* 0x0000008000037812 */ /* 0x000fca00078ef803 */
[----:B------:R0:W-:Y:S01]  /*bb50*/  STG.E.U8 desc[UR36][R8.64], R3 ;  /* 0x0000000308007986 */ /* 0x0001e2000c101124 */
[----:B------:R-:W-:Y:S05]  /*bb60*/  BRA `(.L_x_769) ;  /* 0x0000000000547947 */ /* 0x000fea0003800000 */
.L_x_791:
        /* <DEDUP_REMOVED lines=12> */
.L_x_797:
[----:B------:R-:W-:Y:S01]  /*bc30*/  IMAD.MOV.U32 R0, RZ, RZ, 0x7f ;  /* 0x0000007fff007424 */ /* 0x000fe200078e00ff */
[----:B------:R-:W-:-:S04]  /*bc40*/  ISETP.GT.U32.AND P0, PT, R4, 0x7f800000, PT ;  /* 0x7f8000000400780c */ /* 0x000fc80003f04070 */
[----:B------:R-:W-:-:S09]  /*bc50*/  SEL R0, R0, 0x7c, P0 ;  /* 0x0000007c00007807 */ /* 0x000fd20000000000 */
.L_x_798:
[----:B------:R-:W-:Y:S05]  /*bc60*/  BSYNC.RECONVERGENT B0 ;  /* 0x0000000000007941 */ /* 0x000fea0003800200 */
.L_x_796:
[----:B------:R-:W-:-:S04]  /*bc70*/  SHF.R.U32.HI R3, RZ, 0x18, R3 ;  /* 0x00000018ff037819 */ /* 0x000fc80000011603 */
[----:B------:R-:W-:-:S05]  /*bc80*/  LOP3.LUT R3, R0, 0x80, R3, 0xf8, !PT ;  /* 0x0000008000037812 */ /* 0x000fca00078ef803 */
[----:B------:R0:W-:Y:S01]  /*bc90*/  STG.E.U8 desc[UR36][R8.64], R3 ;  /* 0x0000000308007986 */ /* 0x0001e2000c101124 */
[----:B------:R-:W-:Y:S05]  /*bca0*/  BRA `(.L_x_769) ;  /* 0x0000000000047947 */ /* 0x000fea0003800000 */
.L_x_790:
[----:B0-----:R0:W-:Y:S02]  /*bcb0*/  STG.E.U16 desc[UR36][R8.64], R18 ;  /* 0x0000001208007986 */ /* 0x0011e4000c101524 */
.L_x_769:
[----:B------:R-:W-:-:S07]  /*bcc0*/  VIADD R25, R25, 0x80 ;  /* 0x0000008019197836 */ /* 0x000fce0000000000 */
.L_x_728:
[----:B------:R-:W-:Y:S05]  /*bcd0*/  BSYNC.RECONVERGENT B6 ;  /* 0x0000000000067941 */ /* 0x000fea0003800200 */
.L_x_727:
[----:B------:R-:W-:-:S13]  /*bce0*/  ISETP.GE.AND P0, PT, R25, R16, PT ;  /* 0x000000101900720c */ /* 0x000fda0003f06270 */
[----:B------:R-:W-:Y:S05]  /*bcf0*/  @P0 EXIT ;  /* 0x000000000000094d */ /* 0x000fea0003800000 */
[----:B012-4-:R-:W0:Y:S01]  /*bd00*/  LDC.64 R4, c[0x0][0x388] ;  /* 0x0000e200ff047b82 */ /* 0x017e220000000a00 */
[----:B------:R-:W1:Y:S01]  /*bd10*/  LDCU UR4, c[0x0][0x3b4] ;  /* 0x00007680ff0477ac */ /* 0x000e620008000800 */
[----:B---3--:R-:W-:Y:S01]  /*bd20*/  PRMT R0, R17, 0x9910, RZ ;  /* 0x0000991011007816 */ /* 0x008fe200000000ff */
[----:B------:R-:W-:-:S03]  /*bd30*/  IMAD R2, R2, 0x200, R25 ;  /* 0x0000020002027824 */ /* 0x000fc600078e0219 */
[----:B------:R-:W-:Y:S01]  /*bd40*/  ISETP.GT.AND P1, PT, R0, 0x9, PT ;  /* 0x000000090000780c */ /* 0x000fe20003f24270 */
[----:B-1----:R-:W-:-:S05]  /*bd50*/  IMAD R3, R2, UR4, RZ ;  /* 0x0000000402037c24 */ /* 0x002fca000f8e02ff */
[----:B0-----:R-:W-:-:S05]  /*bd60*/  IADD3 R2, P0, PT, R3, R4, RZ ;  /* 0x0000000403027210 */ /* 0x001fca0007f1e0ff */
[----:B------:R-:W-:Y:S02]  /*bd70*/  IMAD.X R3, RZ, RZ, R5, P0 ;  /* 0x000000ffff037224 */ /* 0x000fe400000e0605 */
[----:B------:R-:W-:Y:S06]  /*bd80*/  @P1 BRA `(.L_x_799) ;  /* 0x00000004000c1947 */ /* 0x000fec0003800000 */
        /* <DEDUP_REMOVED lines=8> */
[----:B------:R-:W-:-:S06]  /*be10*/  IMAD.U32 R19, R19, 0x10000, RZ ;  /* 0x0001000013137824 */ /* 0x000fcc00078e00ff */
[----:B------:R-:W0:Y:S02]  /*be20*/  F2I.FTZ.TRUNC.NTZ R19, R19 ;  /* 0x0000001300137305 */ /* 0x000e24000021f100 */
[----:B0-----:R-:W-:Y:S01]  /*be30*/  STG.E.U8 desc[UR36][R2.64], R19 ;  /* 0x0000001302007986 */ /* 0x001fe2000c101124 */
[----:B------:R-:W-:Y:S05]  /*be40*/  EXIT ;  /* 0x000000000000794d */ /* 0x000fea0003800000 */
.L_x_802:
[----:B------:R-:W-:-:S06]  /*be50*/  IMAD.U32 R5, R19, 0x10000, RZ ;  /* 0x0001000013057824 */ /* 0x000fcc00078e00ff */
[----:B------:R-:W0:Y:S02]  /*be60*/  F2I.S64.TRUNC R4, R5 ;  /* 0x0000000500047311 */ /* 0x000e24000020d900 */
[----:B0-----:R-:W-:Y:S01]  /*be70*/  STG.E.U8 desc[UR36][R2.64], R4 ;  /* 0x0000000402007986 */ /* 0x001fe2000c101124 */
[----:B------:R-:W-:Y:S05]  /*be80*/  EXIT ;  /* 0x000000000000794d */ /* 0x000fea0003800000 */
.L_x_801:
[----:B------:R-:W-:-:S13]  /*be90*/  ISETP.NE.AND P0, PT, R0, 0x2, PT ;  /* 0x000000020000780c */ /* 0x000fda0003f05270 */
[----:B------:R-:W-:Y:S05]  /*bea0*/  @!P0 BRA `(.L_x_804) ;  /* 0x0000000000308947 */ /* 0x000fea0003800000 */
[----:B------:R-:W-:-:S13]  /*beb0*/  ISETP.NE.AND P0, PT, R0, 0x3, PT ;  /* 0x000000030000780c */ /* 0x000fda0003f05270 */
[----:B------:R-:W-:Y:S05]  /*bec0*/  @!P0 BRA `(.L_x_805) ;  /* 0x0000000000188947 */ /* 0x000fea0003800000 */
[----:B------:R-:W-:-:S13]  /*bed0*/  ISETP.NE.AND P0, PT, R0, 0x4, PT ;  /* 0x000000040000780c */ /* 0x000fda0003f05270 */
[----:B------:R-:W-:Y:S05]  /*bee0*/  @P0 BRA `(.L_x_803) ;  /* 0x0000000800780947 */ /* 0x000fea0003800000 */
[----:B------:R-:W-:-:S06]  /*bef0*/  IMAD.U32 R4, R19, 0x10000, RZ ;  /* 0x0001000013047824 */ /* 0x000fcc00078e00ff */
[----:B------:R-:W0:Y:S02]  /*bf00*/  F2I.S64.TRUNC R4, R4 ;  /* 0x0000000400047311 */ /* 0x000e24000020d900 */
[----:B0-----:R-:W-:Y:S01]  /*bf10*/  STG.E.64 desc[UR36][R2.64], R4 ;  /* 0x0000000402007986 */ /* 0x001fe2000c101b24 */
[----:B------:R-:W-:Y:S05]  /*bf20*/  EXIT ;  /* 0x000000000000794d */ /* 0x000fea0003800000 */
.L_x_805:
[----:B------:R-:W-:-:S06]  /*bf30*/  IMAD.U32 R19, R19, 0x10000, RZ ;  /* 0x0001000013137824 */ /* 0x000fcc00078e00ff */
[----:B------:R-:W0:Y:S02]  /*bf40*/  F2I.FTZ.TRUNC.NTZ R19, R19 ;  /* 0x0000001300137305 */ /* 0x000e24000021f100 */
[----:B0-----:R-:W-:Y:S01]  /*bf50*/  STG.E desc[UR36][R2.64], R19 ;  /* 0x0000001302007986 */ /* 0x001fe2000c101924 */
[----:B------:R-:W-:Y:S05]  /*bf60*/  EXIT ;  /* 0x000000000000794d */ /* 0x000fea0003800000 */
.L_x_804:
[----:B------:R-:W-:-:S06]  /*bf70*/  IMAD.U32 R19, R19, 0x10000, RZ ;  /* 0x0001000013137824 */ /* 0x000fcc00078e00ff */
[----:B------:R-:W0:Y:S02]  /*bf80*/  F2I.FTZ.TRUNC.NTZ R19, R19 ;  /* 0x0000001300137305 */ /* 0x000e24000021f100 */
[----:B0-----:R-:W-:Y:S01]  /*bf90*/  STG.E.U16 desc[UR36][R2.64], R19 ;  /* 0x0000001302007986 */ /* 0x001fe2000c101524 */
[----:B------:R-:W-:Y:S05]  /*bfa0*/  EXIT ;  /* 0x000000000000794d */ /* 0x000fea0003800000 */
.L_x_800:
[----:B------:R-:W-:-:S13]  /*bfb0*/  ISETP.GT.AND P0, PT, R0, 0x6, PT ;  /* 0x000000060000780c */ /* 0x000fda0003f04270 */
[----:B------:R-:W-:Y:S05]  /*bfc0*/  @P0 BRA `(.L_x_806) ;  /* 0x00000000002c0947 */ /* 0x000fea0003800000 */
[----:B------:R-:W-:-:S13]  /*bfd0*/  ISETP.NE.AND P0, PT, R0, 0x5, PT ;  /* 0x000000050000780c */ /* 0x000fda0003f05270 */
[----:B------:R-:W-:Y:S05]  /*bfe0*/  @!P0 BRA `(.L_x_807) ;  /* 0x0000000000148947 */ /* 0x000fea0003800000 */
[----:B------:R-:W-:-:S13]  /*bff0*/  ISETP.NE.AND P0, PT, R0, 0x6, PT ;  /* 0x000000060000780c */ /* 0x000fda0003f05270 */
[----:B------:R-:W-:Y:S05]  /*c000*/  @P0 BRA `(.L_x_803) ;  /* 0x0000000800300947 */ /* 0x000fea0003800000 */
[----:B------:R-:W-:-:S05]  /*c010*/  IMAD.U32 R19, R19, 0x10000, RZ ;  /* 0x0001000013137824 */ /* 0x000fca00078e00ff */
[----:B------:R-:W-:Y:S01]  /*c020*/  STG.E desc[UR36][R2.64], R19 ;  /* 0x0000001302007986 */ /* 0x000fe2000c101924 */
[----:B------:R-:W-:Y:S05]  /*c030*/  EXIT ;  /* 0x000000000000794d */ /* 0x000fea0003800000 */
.L_x_807:
[----:B------:R-:W-:-:S05]  /*c040*/  IMAD.U32 R0, R19, 0x10000, RZ ;  /* 0x0001000013007824 */ /* 0x000fca00078e00ff */
[----:B------:R-:W-:-:S05]  /*c050*/  F2FP.F16.F32.PACK_AB R0, RZ, R0 ;  /* 0x00000000ff00723e */ /* 0x000fca00000000ff */
[----:B------:R-:W-:Y:S01]  /*c060*/  STG.E.U16 desc[UR36][R2.64], R0 ;  /* 0x0000000002007986 */ /* 0x000fe2000c101524 */
[----:B------:R-:W-:Y:S05]  /*c070*/  EXIT ;  /* 0x000000000000794d */ /* 0x000fea0003800000 */
.L_x_806:
        /* <DEDUP_REMOVED lines=8> */
[----:B------:R-:W-:Y:S01]  /*c100*/  STG.E.64 desc[UR36][R2.64], R4 ;  /* 0x0000000402007986 */ /* 0x000fe2000c101b24 */
[----:B------:R-:W-:Y:S05]  /*c110*/  EXIT ;  /* 0x000000000000794d */ /* 0x000fea0003800000 */
.L_x_809:
[----:B------:R-:W-:-:S05]  /*c120*/  IMAD.U32 R19, R19, 0x10000, RZ ;  /* 0x0001000013137824 */ /* 0x000fca00078e00ff */
[----:B------:R-:W-:-:S04]  /*c130*/  F2FP.F16.F32.PACK_AB R5, RZ, R19 ;  /* 0x00000013ff05723e */ /* 0x000fc800000000ff */
[----:B------:R-:W-:-:S05]  /*c140*/  PRMT R5, R5, 0x5410, RZ ;  /* 0x0000541005057816 */ /* 0x000fca00000000ff */
[----:B------:R-:W-:Y:S01]  /*c150*/  STG.E desc[UR36][R2.64], R5 ;  /* 0x0000000502007986 */ /* 0x000fe2000c101924 */
[----:B------:R-:W-:Y:S05]  /*c160*/  EXIT ;  /* 0x000000000000794d */ /* 0x000fea0003800000 */
.L_x_808:
[----:B------:R-:W-:-:S04]  /*c170*/  IMAD.U32 R4, R19, 0x10000, RZ ;  /* 0x0001000013047824 */ /* 0x000fc800078e00ff */
[----:B------:R-:W-:-:S06]  /*c180*/  FMUL.FTZ R4, R4, 1 ;  /* 0x3f80000004047820 */ /* 0x000fcc0000410000 */
[----:B------:R-:W0:Y:S02]  /*c190*/  F2F.F64.F32 R4, R4 ;  /* 0x0000000400047310 */ /* 0x000e240000201800 */
[----:B0-----:R-:W-:Y:S01]  /*c1a0*/  STG.E.64 desc[UR36][R2.64], R4 ;  /* 0x0000000402007986 */ /* 0x001fe2000c101b24 */
[----:B------:R-:W-:Y:S05]  /*c1b0*/  EXIT ;  /* 0x000000000000794d */ /* 0x000fea0003800000 */
.L_x_799:
        /* <DEDUP_REMOVED lines=11> */
[----:B------:R-:W0:Y:S02]  /*c270*/  F2I.FTZ.U32.TRUNC.NTZ R5, R5 ;  /* 0x0000000500057305 */ /* 0x000e24000021f000 */
[----:B0-----:R-:W-:Y:S01]  /*c280*/  STG.E.U16 desc[UR36][R2.64], R5 ;  /* 0x0000000502007986 */ /* 0x001fe2000c101524 */
[----:B------:R-:W-:Y:S05]  /*c290*/  EXIT ;  /* 0x000000000000794d */ /* 0x000fea0003800000 */
.L_x_813:
        /* <DEDUP_REMOVED lines=18> */
.L_x_816:
[----:B------:R-:W-:-:S04]  /*c3c0*/  SHF.R.U32.HI R5, RZ, 0x18, R5 ;  /* 0x00000018ff057819 */ /* 0x000fc80000011605 */
[----:B------:R-:W-:-:S07]  /*c3d0*/  LOP3.LUT R0, R0, 0x80, R5, 0xf8, !PT ;  /* 0x0000008000007812 */ /* 0x000fce00078ef805 */
.L_x_815:
[----:B------:R-:W-:Y:S05]  /*c3e0*/  BSYNC.RECONVERGENT B0 ;  /* 0x0000000000007941 */ /* 0x000fea0003800200 */
.L_x_814:
[----:B------:R-:W-:Y:S01]  /*c3f0*/  STG.E.U8 desc[UR36][R2.64], R0 ;  /* 0x0000000002007986 */ /* 0x000fe2000c101124 */
[----:B------:R-:W-:Y:S05]  /*c400*/  EXIT ;  /* 0x000000000000794d */ /* 0x000fea0003800000 */
.L_x_812:
        /* <DEDUP_REMOVED lines=18> */
.L_x_819:
[----:B------:R-:W-:-:S04]  /*c530*/  SHF.R.U32.HI R5, RZ, 0x18, R5 ;  /* 0x00000018ff057819 */ /* 0x000fc80000011605 */
[----:B------:R-:W-:-:S07]  /*c540*/  LOP3.LUT R0, R0, 0x80, R5, 0xf8, !PT ;  /* 0x0000008000007812 */ /* 0x000fce00078ef805 */
.L_x_818:
[----:B------:R-:W-:Y:S05]  /*c550*/  BSYNC.RECONVERGENT B0 ;  /* 0x0000000000007941 */ /* 0x000fea0003800200 */
.L_x_817:
[----:B------:R-:W-:Y:S01]  /*c560*/  STG.E.U8 desc[UR36][R2.64], R0 ;  /* 0x0000000002007986 */ /* 0x000fe2000c101124 */
[----:B------:R-:W-:Y:S05]  /*c570*/  EXIT ;  /* 0x000000000000794d */ /* 0x000fea0003800000 */
.L_x_811:
[----:B------:R-:W-:-:S13]  /*c580*/  ISETP.NE.AND P0, PT, R0, 0x1c, PT ;  /* 0x0000001c0000780c */ /* 0x000fda0003f05270 */
[----:B------:R-:W-:Y:S05]  /*c590*/  @!P0 BRA `(.L_x_820) ;  /* 0x0000000000608947 */ /* 0x000fea0003800000 */
[----:B------:R-:W-:-:S13]  /*c5a0*/  ISETP.NE.AND P0, PT, R0, 0x1d, PT ;  /* 0x0000001d0000780c */ /* 0x000fda0003f05270 */
[----:B------:R-:W-:Y:S05]  /*c5b0*/  @!P0 BRA `(.L_x_821) ;  /* 0x0000000000488947 */ /* 0x000fea0003800000 */
[----:B------:R-:W-:-:S13]  /*c5c0*/  ISETP.NE.AND P0, PT, R0, 0x2c, PT ;  /* 0x0000002c0000780c */ /* 0x000fda0003f05270 */
[----:B------:R-:W-:Y:S05]  /*c5d0*/  @P0 BRA `(.L_x_803) ;  /* 0x0000000000bc0947 */ /* 0x000fea0003800000 */
[----:B------:R-:W-:Y:S02]  /*c5e0*/  IMAD.U32 R19, R19, 0x10000, RZ ;  /* 0x0001000013137824 */ /* 0x000fe400078e00ff */
        /* <DEDUP_REMOVED lines=11> */
[----:B------:R-:W-:-:S04]  /*c6a0*/  @!P0 IMAD.MOV R0, RZ, RZ, R6 ;  /* 0x000000ffff008224 */ /* 0x000fc800078e0206 */
[----:B------:R-:W-:-:S05]  /*c6b0*/  @P2 IMAD.MOV.U32 R5, RZ, RZ, R0 ;  /* 0x000000ffff052224 */ /* 0x000fca00078e0000 */
[----:B------:R-:W-:Y:S01]  /*c6c0*/  STG.E.U8 desc[UR36][R2.64], R5 ;  /* 0x0000000502007986 */ /* 0x000fe2000c101124 */
[----:B------:R-:W-:Y:S05]  /*c6d0*/  EXIT ;  /* 0x000000000000794d */ /* 0x000fea0003800000 */
.L_x_821:
[----:B------:R-:W-:-:S06]  /*c6e0*/  IMAD.U32 R4, R19, 0x10000, RZ ;  /* 0x0001000013047824 */ /* 0x000fcc00078e00ff */
[----:B------:R-:W0:Y:S02]  /*c6f0*/  F2I.U64.TRUNC R4, R4 ;  /* 0x0000000400047311 */ /* 0x000e24000020d800 */
[----:B0-----:R-:W-:Y:S01]  /*c700*/  STG.E.64 desc[UR36][R2.64], R4 ;  /* 0x0000000402007986 */ /* 0x001fe2000c101b24 */
[----:B------:R-:W-:Y:S05]  /*c710*/  EXIT ;  /* 0x000000000000794d */ /* 0x000fea0003800000 */
.L_x_820:
[----:B------:R-:W-:-:S06]  /*c720*/  IMAD.U32 R19, R19, 0x10000, RZ ;  /* 0x0001000013137824 */ /* 0x000fcc00078e00ff */
[----:B------:R-:W0:Y:S02]  /*c730*/  F2I.FTZ.U32.TRUNC.NTZ R19, R19 ;  /* 0x0000001300137305 */ /* 0x000e24000021f000 */
[----:B0-----:R-:W-:Y:S01]  /*c740*/  STG.E desc[UR36][R2.64], R19 ;  /* 0x0000001302007986 */ /* 0x001fe2000c101924 */
[----:B------:R-:W-:Y:S05]  /*c750*/  EXIT ;  /* 0x000000000000794d */ /* 0x000fea0003800000 */
.L_x_810:
        /* <DEDUP_REMOVED lines=9> */
[----:B------:R-:W-:Y:S01]  /*c7f0*/  STG.E.U8 desc[UR36][R2.64], R5 ;  /* 0x0000000502007986 */ /* 0x000fe2000c101124 */
[----:B------:R-:W-:Y:S05]  /*c800*/  EXIT ;  /* 0x000000000000794d */ /* 0x000fea0003800000 */
.L_x_823:
[----:B------:R-:W-:Y:S01]  /*c810*/  IMAD.U32 R19, R19, 0x10000, RZ ;  /* 0x0001000013137824 */ /* 0x000fe200078e00ff */
[----:B------:R-:W-:-:S03]  /*c820*/  CS2R R6, SRZ ;  /* 0x0000000000067805 */ /* 0x000fc6000001ff00 */
[----:B------:R-:W-:-:S06]  /*c830*/  FMUL.FTZ R4, R19, 1 ;  /* 0x3f80000013047820 */ /* 0x000fcc0000410000 */
[----:B------:R-:W0:Y:S02]  /*c840*/  F2F.F64.F32 R4, R4 ;  /* 0x0000000400047310 */ /* 0x000e240000201800 */
[----:B0-----:R-:W-:Y:S01]  /*c850*/  STG.E.128 desc[UR36][R2.64], R4 ;  /* 0x0000000402007986 */ /* 0x001fe2000c101d24 */
[----:B------:R-:W-:Y:S05]  /*c860*/  EXIT ;  /* 0x000000000000794d */ /* 0x000fea0003800000 */
.L_x_822:
[----:B------:R-:W-:-:S13]  /*c870*/  ISETP.NE.AND P0, PT, R0, 0xf, PT ;  /* 0x0000000f0000780c */ /* 0x000fda0003f05270 */
[----:B------:R-:W-:Y:S05]  /*c880*/  @!P0 BRA `(.L_x_824) ;  /* 0x0000000000e88947 */ /* 0x000fea0003800000 */
[----:B------:R-:W-:-:S13]  /*c890*/  ISETP.NE.AND P0, PT, R0, 0x17, PT ;  /* 0x000000170000780c */ /* 0x000fda0003f05270 */
[----:B------:R-:W-:Y:S05]  /*c8a0*/  @!P0 BRA `(.L_x_825) ;  /* 0x0000000000908947 */ /* 0x000fea0003800000 */
[----:B------:R-:W-:-:S13]  /*c8b0*/  ISETP.NE.AND P0, PT, R0, 0x18, PT ;  /* 0x000000180000780c */ /* 0x000fda0003f05270 */
[----:B------:R-:W-:Y:S05]  /*c8c0*/  @!P0 BRA `(.L_x_826) ;  /* 0x0000000000448947 */ /* 0x000fea0003800000 */
.L_x_803:
[----:B------:R-:W-:Y:S01]  /*c8d0*/  MOV R0, 0x0 ;  /* 0x0000000000007802 */ /* 0x000fe20000000f00 */
[----:B------:R-:W0:Y:S01]  /*c8e0*/  LDCU.64 UR4, c[0x4][0x148] ;  /* 0x01002900ff0477ac */ /* 0x000e220008000a00 */
[----:B------:R-:W-:Y:S02]  /*c8f0*/  IMAD.MOV.U32 R8, RZ, RZ, 0x65 ;  /* 0x00000065ff087424 */ /* 0x000fe400078e00ff */
[----:B------:R1:W2:Y:S01]  /*c900*/  LDC.64 R2, c[0x4][R0] ;  /* 0x0100000000027b82 */ /* 0x0002a20000000a00 */
[----:B------:R-:W3:Y:S01]  /*c910*/  LDCU.64 UR6, c[0x4][0x150] ;  /* 0x01002a00ff0677ac */ /* 0x000ee20008000a00 */
[----:B------:R-:W-:Y:S02]  /*c920*/  IMAD.MOV.U32 R12, RZ, RZ, 0x1 ;  /* 0x00000001ff0c7424 */ /* 0x000fe400078e00ff */
[----:B------:R-:W-:Y:S01]  /*c930*/  IMAD.MOV.U32 R13, RZ, RZ, RZ ;  /* 0x000000ffff0d7224 */ /* 0x000fe200078e00ff */
[----:B------:R-:W4:Y:S01]  /*c940*/  LDCU.64 UR8, c[0x4][0x60] ;  /* 0x01000c00ff0877ac */ /* 0x000f220008000a00 */
[----:B0-----:R-:W-:-:S02]  /*c950*/  IMAD.U32 R4, RZ, RZ, UR4 ;  /* 0x00000004ff047e24 */ /* 0x001fc4000f8e00ff */
[----:B------:R-:W-:Y:S02]  /*c960*/  IMAD.U32 R5, RZ, RZ, UR5 ;  /* 0x00000005ff057e24 */ /* 0x000fe4000f8e00ff */
[----:B---3--:R-:W-:Y:S02]  /*c970*/  IMAD.U32 R6, RZ, RZ, UR6 ;  /* 0x00000006ff067e24 */ /* 0x008fe4000f8e00ff */
[----:B------:R-:W-:Y:S02]  /*c980*/  IMAD.U32 R7, RZ, RZ, UR7 ;  /* 0x00000007ff077e24 */ /* 0x000fe4000f8e00ff */
[----:B----4-:R-:W-:Y:S02]  /*c990*/  IMAD.U32 R10, RZ, RZ, UR8 ;  /* 0x00000008ff0a7e24 */ /* 0x010fe4000f8e00ff */
[----:B-1----:R-:W-:-:S07]  /*c9a0*/  IMAD.U32 R11, RZ, RZ, UR9 ;  /* 0x00000009ff0b7e24 */ /* 0x002fce000f8e00ff */
[----:B------:R-:W-:-:S07]  /*c9b0*/  LEPC R20, `(.L_x_827) ;  /* 0x000000001014794e */ /* 0x000fce0000000000 */
[----:B--2---:R-:W-:Y:S05]  /*c9c0*/  CALL.ABS.NOINC R2 ;  /* 0x0000000002007343 */ /* 0x004fea0003c00000 */
.L_x_827:
[----:B------:R-:W-:Y:S05]  /*c9d0*/  EXIT ;  /* 0x000000000000794d */ /* 0x000fea0003800000 */
.L_x_826:
        /* <DEDUP_REMOVED lines=13> */
.L_x_829:
[----:B------:R-:W-:Y:S05]  /*cab0*/  BSYNC.RECONVERGENT B0 ;  /* 0x0000000000007941 */ /* 0x000fea0003800200 */
.L_x_828:
[----:B------:R-:W-:-:S05]  /*cac0*/  LOP3.LUT R5, R0, 0x80, R5, 0xf8, !PT ;  /* 0x0000008000057812 */ /* 0x000fca00078ef805 */
[----:B------:R-:W-:Y:S01]  /*cad0*/  STG.E.U8 desc[UR36][R2.64], R5 ;  /* 0x0000000502007986 */ /* 0x000fe2000c101124 */
[----:B------:R-:W-:Y:S05]  /*cae0*/  EXIT ;  /* 0x000000000000794d */ /* 0x000fea0003800000 */
.L_x_825:
        /* <DEDUP_REMOVED lines=12> */
.L_x_831:
[----:B------:R-:W-:Y:S01]  /*cbb0*/  IMAD.MOV.U32 R0, RZ, RZ, 0x7f ;  /* 0x0000007fff007424 */ /* 0x000fe200078e00ff */
[----:B------:R-:W-:-:S04]  /*cbc0*/  ISETP.GT.U32.AND P0, PT, R4, 0x7f800000, PT ;  /* 0x7f8000000400780c */ /* 0x000fc80003f04070 */
[----:B------:R-:W-:-:S09]  /*cbd0*/  SEL R0, R0, 0x7c, P0 ;  /* 0x0000007c00007807 */ /* 0x000fd20000000000 */
.L_x_832:
[----:B------:R-:W-:Y:S05]  /*cbe0*/  BSYNC.RECONVERGENT B0 ;  /* 0x0000000000007941 */ /* 0x000fea0003800200 */
.L_x_830:
[----:B------:R-:W-:-:S04]  /*cbf0*/  SHF.R.U32.HI R5, RZ, 0x18, R5 ;  /* 0x00000018ff057819 */ /* 0x000fc80000011605 */
[----:B------:R-:W-:-:S05]  /*cc00*/  LOP3.LUT R5, R0, 0x80, R5, 0xf8, !PT ;  /* 0x0000008000057812 */ /* 0x000fca00078ef805 */
[----:B------:R-:W-:Y:S01]  /*cc10*/  STG.E.U8 desc[UR36][R2.64], R5 ;  /* 0x0000000502007986 */ /* 0x000fe2000c101124 */
[----:B------:R-:W-:Y:S05]  /*cc20*/  EXIT ;  /* 0x000000000000794d */ /* 0x000fea0003800000 */
.L_x_824:
[----:B------:R-:W-:Y:S01]  /*cc30*/  STG.E.U16 desc[UR36][R2.64], R19 ;  /* 0x0000001302007986 */ /* 0x000fe2000c101524 */
[----:B------:R-:W-:Y:S05]  /*cc40*/  EXIT ;  /* 0x000000000000794d */ /* 0x000fea0003800000 */
.L_x_833:
        /* <DEDUP_REMOVED lines=11> */
.L_x_18245:


//--------------------- .text._ZN2at6native18elementwise_kernelILi128ELi4EZNS0_22gpu_kernel_impl_nocastINS0_13BinaryFunctorIN3c108BFloat16ES5_S5_NS0_15binary_internal10DivFunctorIS5_EEEEEEvRNS_18TensorIteratorBaseERKT_EUliE_EEviT1_ --------------------------
	.section	.text._ZN2at6native18elementwise_kernelILi128ELi4EZNS0_22gpu_kernel_impl_nocastINS0_13BinaryFunctorIN3c108BFloat16ES5_S5_NS0_15binary_internal10DivFunctorIS5_EEEEEEvRNS_18TensorIteratorBaseERKT_EUliE_EEviT1_,"ax",@progbits
	.align	128
        .global         _ZN2at6native18elementwise_kernelILi128ELi4EZNS0_22gpu_kernel_impl_nocastINS0_13BinaryFunctorIN3c108BFloat16ES5_S5_NS0_15binary_internal10DivFunctorIS5_EEEEEEvRNS_18TensorIteratorBaseERKT_EUliE_EEviT1_
        .type           _ZN2at6native18elementwise_kernelILi128ELi4EZNS0_22gpu_kernel_impl_nocastINS0_13BinaryFunctorIN3c108BFloat16ES5_S5_NS0_15binary_internal10DivFunctorIS5_EEEEEEvRNS_18TensorIteratorBaseERKT_EUliE_EEviT1_,@function
        .size           _ZN2at6native18elementwise_kernelILi128ELi4EZNS0_22gpu_kernel_impl_nocastINS0_13BinaryFunctorIN3c108BFloat16ES5_S5_NS0_15binary_internal10DivFunctorIS5_EEEEEEvRNS_18TensorIteratorBaseERKT_EUliE_EEviT1_,(.L_x_18246 - _ZN2at6native18elementwise_kernelILi128ELi4EZNS0_22gpu_kernel_impl_nocastINS0_13BinaryFunctorIN3c108BFloat16ES5_S5_NS0_15binary_internal10DivFunctorIS5_EEEEEEvRNS_18TensorIteratorBaseERKT_EUliE_EEviT1_)
        .other          _ZN2at6native18elementwise_kernelILi128ELi4EZNS0_22gpu_kernel_impl_nocastINS0_13BinaryFunctorIN3c108BFloat16ES5_S5_NS0_15binary_internal10DivFunctorIS5_EEEEEEvRNS_18TensorIteratorBaseERKT_EUliE_EEviT1_,@"STO_CUDA_ENTRY STV_DEFAULT"
_ZN2at6native18elementwise_kernelILi128ELi4EZNS0_22gpu_kernel_impl_nocastINS0_13BinaryFunctorIN3c108BFloat16ES5_S5_NS0_15binary_internal10DivFunctorIS5_EEEEEEvRNS_18TensorIteratorBaseERKT_EUliE_EEviT1_:
.text._ZN2at6native18elementwise_kernelILi128ELi4EZNS0_22gpu_kernel_impl_nocastINS0_13BinaryFunctorIN3c108BFloat16ES5_S5_NS0_15binary_internal10DivFunctorIS5_EEEEEEvRNS_18TensorIteratorBaseERKT_EUliE_EEviT1_:
[----:B------:R-:W-:Y:S08]  /*0000*/  LDC R1, c[0x0][0x37c] ;  /* 0x0000df00ff017b82 */ /* 0x000ff00000000800 */
[----:B------:R-:W0:Y:S01]  /*0010*/  LDC R2, c[0x0][0x388] ;  /* 0x0000e200ff027b82 */ /* 0x000e220000000800 */
[----:B------:R-:W1:Y:S01]  /*0020*/  S2R R3, SR_TID.X ;  /* 0x0000000000037919 */ /* 0x000e620000002100 */
[----:B------:R-:W2:Y:S06]  /*0030*/  LDCU.64 UR6, c[0x0][0x358] ;  /* 0x00006b00ff0677ac */ /* 0x000eac0008000a00 */
[----:B------:R-:W3:Y:S01]  /*0040*/  S2UR UR4, SR_CTAID.X ;  /* 0x00000000000479c3 */ /* 0x000ee20000002500 */
[----:B0-----:R-:W-:Y:S01]  /*0050*/  ISETP.NE.AND P0, PT, R2, RZ, PT ;  /* 0x000000ff0200720c */ /* 0x001fe20003f05270 */
[----:B---3--:R-:W-:-:S06]  /*0060*/  USHF.L.U32 UR4, UR4, 0x9, URZ ;  /* 0x0000000904047899 */ /* 0x008fcc00080006ff */
[----:B-1----:R-:W-:-:S06]  /*0070*/  LOP3.LUT R3, R3, UR4, RZ, 0xfc, !PT ;  /* 0x0000000403037c12 */ /* 0x002fcc000f8efcff */
[----:B--2---:R-:W-:Y:S05]  /*0080*/  @P0 BRA `(.L_x_834) ;  /* 0x0000000400000947 */ /* 0x004fea0003800000 */
[----:B------:R-:W0:Y:S01]  /*0090*/  LDCU UR4, c[0x0][0x380] ;  /* 0x00007000ff0477ac */ /* 0x000e220008000800 */
[----:B------:R-:W-:Y:S04]  /*00a0*/  BSSY.RECONVERGENT B0, `(.L_x_835) ;  /* 0x000002f000007945 */ /* 0x000fe80003800200 */
[----:B------:R-:W-:Y:S01]  /*00b0*/  BSSY.RELIABLE B1, `(.L_x_836) ;  /* 0x0000021000017945 */ /* 0x000fe20003800100 */
[----:B0-----:R-:W-:-:S13]  /*00c0*/  ISETP.GE.AND P0, PT, R3, UR4, PT ;  /* 0x0000000403007c0c */ /* 0x001fda000bf06270 */
[----:B------:R-:W-:Y:S05]  /*00d0*/  @P0 BRA `(.L_x_837) ;  /* 0x00000000006c0947 */ /* 0x000fea0003800000 */
[----:B------:R-:W0:Y:S08]  /*00e0*/  LDC.64 R6, c[0x0][0x5f8] ;  /* 0x00017e00ff067b82 */ /* 0x000e300000000a00 */
[----:B------:R-:W1:Y:S01]  /*00f0*/  LDC.64 R4, c[0x0][0x5f0] ;  /* 0x00017c00ff047b82 */ /* 0x000e620000000a00 */
[----:B0-----:R-:W2:Y:S04]  /*0100*/  LDG.E.U16 R6, desc[UR6][R6.64] ;  /* 0x0000000606067981 */ /* 0x001ea8000c1e1500 */
[----:B-1----:R-:W3:Y:S03]  /*0110*/  LDG.E.U16 R4, desc[UR6][R4.64] ;  /* 0x0000000604047981 */ /* 0x002ee6000c1e1500 */
[----:B------:R-:W0:Y:S01]  /*0120*/  LDC.64 R8, c[0x0][0x5e8] ;  /* 0x00017a00ff087b82 */ /* 0x000e220000000a00 */
[----:B------:R-:W-:-:S04]  /*0130*/  IADD3 R3, PT, PT, R3, 0x80, RZ ;  /* 0x0000008003037810 */ /* 0x000fc80007ffe0ff */
[----:B------:R-:W-:-:S13]  /*0140*/  ISETP.GE.AND P0, PT, R3, UR4, PT ;  /* 0x0000000403007c0c */ /* 0x000fda000bf06270 */
[----:B------:R-:W-:Y:S05]  /*0150*/  @P0 BREAK.RELIABLE B1 ;  /* 0x0000000000010942 */ /* 0x000fea0003800100 */
[----:B--2---:R-:W-:-:S04]  /*0160*/  SHF.L.U32 R2, R6, 0x10, RZ ;  /* 0x0000001006027819 */ /* 0x004fc800000006ff */
[----:B------:R-:W1:Y:S01]  /*0170*/  MUFU.RCP R11, R2 ;  /* 0x00000002000b7308 */ /* 0x000e620000001000 */
[----:B---3--:R-:W-:-:S05]  /*0180*/  SHF.L.U32 R0, R4, 0x10, RZ ;  /* 0x0000001004007819 */ /* 0x008fca00000006ff */
[----:B-1----:R-:W-:-:S05]  /*0190*/  FMUL.FTZ R0, R0, R11 ;  /* 0x0000000b00007220 */ /* 0x002fca0000410000 */
[----:B------:R-:W-:-:S05]  /*01a0*/  F2FP.BF16.F32.PACK_AB R0, RZ, R0 ;  /* 0x00000000ff00723e */ /* 0x000fca00000010ff */
[----:B0-----:R0:W-:Y:S01]  /*01b0*/  STG.E.U16 desc[UR6][R8.64], R0 ;  /* 0x0000000008007986 */ /* 0x0011e2000c101506 */
[----:B------:R-:W-:Y:S05]  /*01c0*/  @P0 BRA `(.L_x_838) ;  /* 0x0000000000700947 */ /* 0x000fea0003800000 */
[----:B------:R-:W1:Y:S08]  /*01d0*/  LDC.64 R6, c[0x0][0x5f8] ;  /* 0x00017e00ff067b82 */ /* 0x000e700000000a00 */
[----:B------:R-:W2:Y:S01]  /*01e0*/  LDC.64 R4, c[0x0][0x5f0] ;  /* 0x00017c00ff047b82 */ /* 0x000ea20000000a00 */
[----:B-1----:R-:W3:Y:S04]  /*01f0*/  LDG.E.U16 R6, desc[UR6][R6.64] ;  /* 0x0000000606067981 */ /* 0x002ee8000c1e1500 */
[----:B--2---:R-:W2:Y:S03]  /*0200*/  LDG.E.U16 R4, desc[UR6][R4.64] ;  /* 0x0000000604047981 */ /* 0x004ea6000c1e1500 */
[----:B0-----:R-:W0:Y:S01]  /*0210*/  LDC.64 R8, c[0x0][0x5e8] ;  /* 0x00017a00ff087b82 */ /* 0x001e220000000a00 */
[----:B------:R-:W-:-:S02]  /*0220*/  IADD3 R3, PT, PT, R3, 0x80, RZ ;  /* 0x0000008003037810 */ /* 0x000fc40007ffe0ff */
[----:B---3--:R-:W-:-:S04]  /*0230*/  SHF.L.U32 R2, R6, 0x10, RZ ;  /* 0x0000001006027819 */ /* 0x008fc800000006ff */
[----:B------:R-:W1:Y:S01]  /*0240*/  MUFU.RCP R11, R2 ;  /* 0x00000002000b7308 */ /* 0x000e620000001000 */
[----:B--2---:R-:W-:-:S05]  /*0250*/  SHF.L.U32 R0, R4, 0x10, RZ ;  /* 0x0000001004007819 */ /* 0x004fca00000006ff */
[----:B-1----:R-:W-:-:S05]  /*0260*/  FMUL.FTZ R0, R0, R11 ;  /* 0x0000000b00007220 */ /* 0x002fca0000410000 */
[----:B------:R-:W-:-:S05]  /*0270*/  F2FP.BF16.F32.PACK_AB R0, RZ, R0 ;  /* 0x00000000ff00723e */ /* 0x000fca00000010ff */
[----:B0-----:R0:W-:Y:S02]  /*0280*/  STG.E.U16 desc[UR6][R8.64], R0 ;  /* 0x0000000008007986 */ /* 0x0011e4000c101506 */
.L_x_837:
[----:B------:R-:W-:-:S13]  /*0290*/  ISETP.GE.AND P0, PT, R3, UR4, PT ;  /* 0x0000000403007c0c */ /* 0x000fda000bf06270 */
[----:B------:R-:W-:Y:S05]  /*02a0*/  @P0 BREAK.RELIABLE B1 ;  /* 0x0000000000010942 */ /* 0x000fea0003800100 */
[----:B------:R-:W-:Y:S05]  /*02b0*/  @P0 BRA `(.L_x_838) ;  /* 0x0000000000340947 */ /* 0x000fea0003800000 */
[----:B------:R-:W-:Y:S05]  /*02c0*/  BSYNC.RELIABLE B1 ;  /* 0x0000000000017941 */ /* 0x000fea0003800100 */
.L_x_836:
        /* <DEDUP_REMOVED lines=12> */
.L_x_838:
[----:B------:R-:W-:Y:S05]  /*0390*/  BSYNC.RECONVERGENT B0 ;  /* 0x0000000000007941 */ /* 0x000fea0003800200 */
.L_x_835:
[----:B------:R-:W-:Y:S05]  /*03a0*/  WARPSYNC.ALL ;  /* 0x0000000000007948 */ /* 0x000fea0003800000 */
[----:B------:R-:W-:-:S13]  /*03b0*/  ISETP.GE.AND P0, PT, R3, UR4, PT ;  /* 0x0000000403007c0c */ /* 0x000fda000bf06270 */
[----:B------:R-:W-:Y:S05]  /*03c0*/  @P0 EXIT ;  /* 0x000000000000094d */ /* 0x000fea0003800000 */
[----:B------:R-:W2:Y:S08]  /*03d0*/  LDC.64 R4, c[0x0][0x5f8] ;  /* 0x00017e00ff047b82 */ /* 0x000eb00000000a00 */
[----:B------:R-:W3:Y:S01]  /*03e0*/  LDC.64 R2, c[0x0][0x5f0] ;  /* 0x00017c00ff027b82 */ /* 0x000ee20000000a00 */
[----:B--2---:R-:W0:Y:S04]  /*03f0*/  LDG.E.U16 R4, desc[UR6][R4.64] ;  /* 0x0000000604047981 */ /* 0x004e28000c1e1500 */
[----:B---3--:R-:W2:Y:S03]  /*0400*/  LDG.E.U16 R2, desc[UR6][R2.64] ;  /* 0x0000000602027981 */ /* 0x008ea6000c1e1500 */
[----:B------:R-:W3:Y:S01]  /*0410*/  LDC.64 R6, c[0x0][0x5e8] ;  /* 0x00017a00ff067b82 */ /* 0x000ee20000000a00 */
[----:B01----:R-:W-:-:S04]  /*0420*/  SHF.L.U32 R8, R4, 0x10, RZ ;  /* 0x0000001004087819 */ /* 0x003fc800000006ff */
[----:B------:R-:W0:Y:S01]  /*0430*/  MUFU.RCP R9, R8 ;  /* 0x0000000800097308 */ /* 0x000e220000001000 */
[----:B--2---:R-:W-:-:S05]  /*0440*/  SHF.L.U32 R0, R2, 0x10, RZ ;  /* 0x0000001002007819 */ /* 0x004fca00000006ff */
[----:B0-----:R-:W-:-:S05]  /*0450*/  FMUL.FTZ R0, R0, R9 ;  /* 0x0000000900007220 */ /* 0x001fca0000410000 */
[----:B------:R-:W-:-:S05]  /*0460*/  F2FP.BF16.F32.PACK_AB R0, RZ, R0 ;  /* 0x00000000ff00723e */ /* 0x000fca00000010ff */
[----:B---3--:R-:W-:Y:S01]  /*0470*/  STG.E.U16 desc[UR6][R6.64], R0 ;  /* 0x0000000006007986 */ /* 0x008fe2000c101506 */
[----:B------:R-:W-:Y:S05]  /*0480*/  EXIT ;  /* 0x000000000000794d */ /* 0x000fea0003800000 */
.L_x_834:
[----:B------:R-:W0:Y:S01]  /*0490*/  LDCU UR4, c[0x0][0x380] ;  /* 0x00007000ff0477ac */ /* 0x000e220008000800 */
[----:B------:R-:W-:Y:S01]  /*04a0*/  IADD3 R2, PT, PT, R2, -0x1, RZ ;  /* 0xffffffff02027810 */ /* 0x000fe20007ffe0ff */
[----:B------:R-:W-:Y:S04]  /*04b0*/  BSSY.RECONVERGENT B0, `(.L_x_839) ;  /* 0x0000454000007945 */ /* 0x000fe80003800200 */
[----:B------:R-:W-:Y:S01]  /*04c0*/  BSSY.RELIABLE B1, `(.L_x_840) ;  /* 0x00002e5000017945 */ /* 0x000fe20003800100 */
[----:B------:R-:W-:-:S04]  /*04d0*/  VIMNMX.U32 R0, PT, PT, R2, 0x18, PT ;  /* 0x0000001802007848 */ /* 0x000fc80003fe0000 */
[----:B------:R-:W-:Y:S02]  /*04e0*/  IADD3 R0, PT, PT, R0, 0x1, RZ ;  /* 0x0000000100007810 */ /* 0x000fe40007ffe0ff */
[----:B0-----:R-:W-:-:S13]  /*04f0*/  ISETP.GE.AND P0, PT, R3, UR4, PT ;  /* 0x0000000403007c0c */ /* 0x001fda000bf06270 */
[----:B------:R-:W-:Y:S05]  /*0500*/  @P0 BRA `(.L_x_841) ;  /* 0x0000002c00740947 */ /* 0x000fea0003800000 */
[----:B------:R-:W0:Y:S01]  /*0510*/  LDCU.64 UR8, c[0x0][0x390] ;  /* 0x00007200ff0877ac */ /* 0x000e220008000a00 */
[----:B------:R-:W-:Y:S01]  /*0520*/  HFMA2 R4, -RZ, RZ, 0, 0 ;  /* 0x00000000ff047431 */ /* 0x000fe200000001ff */
[----:B------:R-:W-:Y:S01]  /*0530*/  MOV R5, R3 ;  /* 0x0000000300057202 */ /* 0x000fe20000000f00 */
[----:B------:R-:W1:Y:S01]  /*0540*/  LDCU UR5, c[0x0][0x38c] ;  /* 0x00007180ff0577ac */ /* 0x000e620008000800 */
[----:B------:R-:W-:Y:S01]  /*0550*/  ISETP.NE.AND P0, PT, R2, RZ, PT ;  /* 0x000000ff0200720c */ /* 0x000fe20003f05270 */
[----:B------:R-:W2:Y:S01]  /*0560*/  LDCU.64 UR10, c[0x0][0x4b8] ;  /* 0x00009700ff0a77ac */ /* 0x000ea20008000a00 */
[----:B0-----:R-:W-:Y:S01]  /*0570*/  IMAD.HI.U32 R8, R3, UR8, R4 ;  /* 0x0000000803087c27 */ /* 0x001fe2000f8e0004 */
[----:B------:R-:W0:Y:S04]  /*0580*/  LDCU UR8, c[0x0][0x4c0] ;  /* 0x00009800ff0877ac */ /* 0x000e280008000800 */
[----:B------:R-:W-:-:S04]  /*0590*/  SHF.R.U32.HI R9, RZ, UR9, R8 ;  /* 0x00000009ff097c19 */ /* 0x000fc80008011608 */
[----:B------:R-:W-:-:S05]  /*05a0*/  IADD3 R6, PT, PT, -R9, RZ, RZ ;  /* 0x000000ff09067210 */ /* 0x000fca0007ffe1ff */
[----:B-1----:R-:W-:-:S04]  /*05b0*/  IMAD R6, R6, UR5, R3 ;  /* 0x0000000506067c24 */ /* 0x002fc8000f8e0203 */
[C---:B--2---:R-:W-:Y:S02]  /*05c0*/  IMAD R5, R6.reuse, UR10, RZ ;  /* 0x0000000a06057c24 */ /* 0x044fe4000f8e02ff */
[C---:B------:R-:W-:Y:S02]  /*05d0*/  IMAD R4, R6.reuse, UR11, RZ ;  /* 0x0000000b06047c24 */ /* 0x040fe4000f8e02ff */
[----:B0-----:R-:W-:Y:S01]  /*05e0*/  IMAD R6, R6, UR8, RZ ;  /* 0x0000000806067c24 */ /* 0x001fe2000f8e02ff */
[----:B------:R-:W-:Y:S06]  /*05f0*/  @!P0 BRA `(.L_x_842) ;  /* 0x0000001400348947 */ /* 0x000fec0003800000 */
[----:B------:R-:W0:Y:S01]  /*0600*/  LDCU.64 UR8, c[0x0][0x398] ;  /* 0x00007300ff0877ac */ /* 0x000e220008000a00 */
[----:B------:R-:W-:Y:S02]  /*0610*/  MOV R8, RZ ;  /* 0x000000ff00087202 */ /* 0x000fe40000000f00 */
[----:B------:R-:W-:Y:S01]  /*0620*/  ISETP.NE.AND P0, PT, R0, 0x2, PT ;  /* 0x000000020000780c */ /* 0x000fe20003f05270 */
[----:B------:R-:W1:Y:S01]  /*0630*/  LDCU UR5, c[0x0][0x3a0] ;  /* 0x00007400ff0577ac */ /* 0x000e620008000800 */
[----:B------:R-:W2:Y:S01]  /*0640*/  LDCU UR10, c[0x0][0x4c4] ;  /* 0x00009880ff0a77ac */ /* 0x000ea20008000800 */
[----:B------:R-:W3:Y:S01]  /*0650*/  LDCU.64 UR12, c[0x0][0x4c8] ;  /* 0x00009900ff0c77ac */ /* 0x000ee20008000a00 */
[----:B0-----:R-:W-:-:S05]  /*0660*/  IMAD.HI.U32 R10, R9, UR9, R8 ;  /* 0x00000009090a7c27 */ /* 0x001fca000f8e0008 */
[----:B-1----:R-:W-:-:S04]  /*0670*/  SHF.R.U32.HI R11, RZ, UR5, R10 ;  /* 0x00000005ff0b7c19 */ /* 0x002fc8000801160a */
[----:B------:R-:W-:-:S05]  /*0680*/  IADD3 R7, PT, PT, -R11, RZ, RZ ;  /* 0x000000ff0b077210 */ /* 0x000fca0007ffe1ff */
[----:B------:R-:W-:-:S04]  /*0690*/  IMAD R9, R7, UR8, R9 ;  /* 0x0000000807097c24 */ /* 0x000fc8000f8e0209 */
[C---:B--2---:R-:W-:Y:S02]  /*06a0*/  IMAD R5, R9.reuse, UR10, R5 ;  /* 0x0000000a09057c24 */ /* 0x044fe4000f8e0205 */
[C---:B---3--:R-:W-:Y:S02]  /*06b0*/  IMAD R4, R9.reuse, UR12, R4 ;  /* 0x0000000c09047c24 */ /* 0x048fe4000f8e0204 */
[----:B------:R-:W-:Y:S01]  /*06c0*/  IMAD R6, R9, UR13, R6 ;  /* 0x0000000d09067c24 */ /* 0x000fe2000f8e0206 */
[----:B------:R-:W-:Y:S06]  /*06d0*/  @!P0 BRA `(.L_x_842) ;  /* 0x0000001000fc8947 */ /* 0x000fec0003800000 */
[----:B------:R-:W0:Y:S01]  /*06e0*/  LDCU.64 UR8, c[0x0][0x3a8] ;  /* 0x00007500ff0877ac */ /* 0x000e220008000a00 */
[----:B------:R-:W-:Y:S01]  /*06f0*/  HFMA2 R10, -RZ, RZ, 0, 0 ;  /* 0x00000000ff0a7431 */ /* 0x000fe200000001ff */
[----:B------:R-:W-:Y:S01]  /*0700*/  ISETP.NE.AND P0, PT, R0, 0x3, PT ;  /* 0x000000030000780c */ /* 0x000fe20003f05270 */
        /* <DEDUP_REMOVED lines=26> */
[----:B------:R-:W-:Y:S02]  /*08b0*/  MOV R10, RZ ;  /* 0x000000ff000a7202 */ /* 0x000fe40000000f00 */
[----:B------:R-:W-:Y:S01]  /*08c0*/  ISETP.NE.AND P0, PT, R0, 0x5, PT ;  /* 0x000000050000780c */ /* 0x000fe20003f05270 */
[----:B------:R-:W1:Y:S01]  /*08d0*/  LDCU UR5, c[0x0][0x3bc] ;  /* 0x00007780ff0577ac */ /* 0x000e620008000800 */
[----:B------:R-:W2:Y:S01]  /*08e0*/  LDCU.64 UR10, c[0x0][0x4e8] ;  /* 0x00009d00ff0a77ac */ /* 0x000ea20008000a00 */
        /* <DEDUP_REMOVED lines=10> */
[----:B------:R-:W-:Y:S01]  /*0990*/  HFMA2 R8, -RZ, RZ, 0, 0 ;  /* 0x00000000ff087431 */ /* 0x000fe200000001ff */
        /* <DEDUP_REMOVED lines=250> */
[----:B------:R-:W-:Y:S01]  /*1940*/  ISETP.NE.AND P0, PT, R0, 0x18, PT ;  /* 0x000000180000780c */ /* 0x000fe20003f05270 */
[----:B------:R-:W0:Y:S01]  /*1950*/  LDCU.64 UR8, c[0x0][0x4a0] ;  /* 0x00009400ff0877ac */ /* 0x000e220008000a00 */
[----:B------:R-:W-:Y:S01]  /*1960*/  HFMA2 R8, -RZ, RZ, 0, 0 ;  /* 0x00000000ff087431 */ /* 0x000fe200000001ff */
[----:B------:R-:W1:Y:S01]  /*1970*/  LDCU UR5, c[0x0][0x4a8] ;  /* 0x00009500ff0577ac */ /* 0x000e620008000800 */
[----:B------:R-:W2:Y:S09]  /*1980*/  LDCU.64 UR10, c[0x0][0x5d0] ;  /* 0x0000ba00ff0a77ac */ /* 0x000eb20008000a00 */
[----:B------:R-:W3:Y:S01]  /*1990*/  @P0 LDC.64 R14, c[0x0][0x4b0] ;  /* 0x00012c00ff0e0b82 */ /* 0x000ee20000000a00 */
[----:B0-----:R-:W-:Y:S01]  /*19a0*/  IMAD.HI.U32 R12, R9, UR9, R8 ;  /* 0x00000009090c7c27 */ /* 0x001fe2000f8e0008 */
[----:B------:R-:W0:Y:S06]  /*19b0*/  LDCU UR9, c[0x0][0x5cc] ;  /* 0x0000b980ff0977ac */ /* 0x000e2c0008000800 */
[----:B------:R-:W4:Y:S01]  /*19c0*/  @P0 LDC R17, c[0x0][0x4ac] ;  /* 0x00012b00ff110b82 */ /* 0x000f220000000800 */
[----:B-1----:R-:W-:-:S02]  /*19d0*/  SHF.R.U32.HI R13, RZ, UR5, R12 ;  /* 0x00000005ff0d7c19 */ /* 0x002fc4000801160c */
[----:B------:R-:W-:Y:S02]  /*19e0*/  @P0 MOV R12, RZ ;  /* 0x000000ff000c0202 */ /* 0x000fe40000000f00 */
[----:B------:R-:W-:-:S03]  /*19f0*/  IADD3 R7, PT, PT, -R13, RZ, RZ ;  /* 0x000000ff0d077210 */ /* 0x000fc60007ffe1ff */
[----:B------:R-:W1:Y:S02]  /*1a00*/  @P0 LDC.64 R10, c[0x0][0x5d8] ;  /* 0x00017600ff0a0b82 */ /* 0x000e640000000a00 */
[----:B------:R-:W-:-:S06]  /*1a10*/  IMAD R9, R7, UR8, R9 ;  /* 0x0000000807097c24 */ /* 0x000fcc000f8e0209 */
[----:B------:R-:W5:Y:S01]  /*1a20*/  @P0 LDC R16, c[0x0][0x5e0] ;  /* 0x00017800ff100b82 */ /* 0x000f620000000800 */
[----:B---3--:R-:W-:-:S04]  /*1a30*/  @P0 IMAD.HI.U32 R8, R13, R14, R12 ;  /* 0x0000000e0d080227 */ /* 0x008fc800078e000c */
[C---:B0-----:R-:W-:Y:S01]  /*1a40*/  IMAD R5, R9.reuse, UR9, R5 ;  /* 0x0000000909057c24 */ /* 0x041fe2000f8e0205 */
[----:B------:R-:W-:Y:S01]  /*1a50*/  @P0 SHF.R.U32.HI R8, RZ, R15, R8 ;  /* 0x0000000fff080219 */ /* 0x000fe20000011608 */
[C---:B--2---:R-:W-:Y:S02]  /*1a60*/  IMAD R4, R9.reuse, UR10, R4 ;  /* 0x0000000a09047c24 */ /* 0x044fe4000f8e0204 */
[----:B------:R-:W-:Y:S01]  /*1a70*/  IMAD R6, R9, UR11, R6 ;  /* 0x0000000b09067c24 */ /* 0x000fe2000f8e0206 */
[----:B------:R-:W-:-:S05]  /*1a80*/  @P0 IADD3 R12, PT, PT, -R8, RZ, RZ ;  /* 0x000000ff080c0210 */ /* 0x000fca0007ffe1ff */
[----:B----4-:R-:W-:-:S04]  /*1a90*/  @P0 IMAD R13, R12, R17, R13 ;  /* 0x000000110c0d0224 */ /* 0x010fc800078e020d */
[C---:B-1----:R-:W-:Y:S02]  /*1aa0*/  @P0 IMAD R5, R13.reuse, R10, R5 ;  /* 0x0000000a0d050224 */ /* 0x042fe400078e0205 */
[C---:B------:R-:W-:Y:S02]  /*1ab0*/  @P0 IMAD R4, R13.reuse, R11, R4 ;  /* 0x0000000b0d040224 */ /* 0x040fe400078e0204 */
[----:B-----5:R-:W-:-:S07]  /*1ac0*/  @P0 IMAD R6, R13, R16, R6 ;  /* 0x000000100d060224 */ /* 0x020fce00078e0206 */
.L_x_842:
[----:B------:R-:W0:Y:S02]  /*1ad0*/  LDCU.128 UR8, c[0x0][0x5f0] ;  /* 0x0000be00ff0877ac */ /* 0x000e240008000c00 */
[----:B0-----:R-:W-:-:S04]  /*1ae0*/  IADD3 R8, P0, PT, R6, UR10, RZ ;  /* 0x0000000a06087c10 */ /* 0x001fc8000ff1e0ff */
[----:B------:R-:W-:-:S05]  /*1af0*/  IADD3.X R9, PT, PT, RZ, UR11, RZ, P0, !PT ;  /* 0x0000000bff097c10 */ /* 0x000fca00087fe4ff */
[----:B------:R-:W2:Y:S01]  /*1b00*/  LDG.E.U16 R8, desc[UR6][R8.64] ;  /* 0x0000000608087981 */ /* 0x000ea2000c1e1500 */
[----:B------:R-:W-:-:S04]  /*1b10*/  IADD3 R6, P0, PT, R4, UR8, RZ ;  /* 0x0000000804067c10 */ /* 0x000fc8000ff1e0ff */
[----:B------:R-:W-:Y:S01]  /*1b20*/  IADD3.X R7, PT, PT, RZ, UR9, RZ, P0, !PT ;  /* 0x00000009ff077c10 */ /* 0x000fe200087fe4ff */
[----:B------:R-:W0:Y:S04]  /*1b30*/  LDCU.64 UR8, c[0x0][0x5e8] ;  /* 0x0000bd00ff0877ac */ /* 0x000e280008000a00 */
[----:B------:R-:W3:Y:S01]  /*1b40*/  LDG.E.U16 R6, desc[UR6][R6.64] ;  /* 0x0000000606067981 */ /* 0x000ee2000c1e1500 */
[----:B------:R-:W-:Y:S02]  /*1b50*/  IADD3 R3, PT, PT, R3, 0x80, RZ ;  /* 0x0000008003037810 */ /* 0x000fe40007ffe0ff */
[----:B--2---:R-:W-:-:S04]  /*1b60*/  SHF.L.U32 R10, R8, 0x10, RZ ;  /* 0x00000010080a7819 */ /* 0x004fc800000006ff */
[----:B------:R-:W1:Y:S01]  /*1b70*/  MUFU.RCP R11, R10 ;  /* 0x0000000a000b7308 */ /* 0x000e620000001000 */
[----:B---3--:R-:W-:-:S05]  /*1b80*/  SHF.L.U32 R4, R6, 0x10, RZ ;  /* 0x0000001006047819 */ /* 0x008fca00000006ff */
[----:B-1----:R-:W-:Y:S01]  /*1b90*/  FMUL.FTZ R11, R4, R11 ;  /* 0x0000000b040b7220 */ /* 0x002fe20000410000 */
[----:B0-----:R-:W-:-:S04]  /*1ba0*/  IADD3 R4, P0, PT, R5, UR8, RZ ;  /* 0x0000000805047c10 */ /* 0x001fc8000ff1e0ff */
[----:B------:R-:W-:Y:S02]  /*1bb0*/  F2FP.BF16.F32.PACK_AB R11, RZ, R11 ;  /* 0x0000000bff0b723e */ /* 0x000fe400000010ff */
[----:B------:R-:W-:Y:S02]  /*1bc0*/  IADD3.X R5, PT, PT, RZ, UR9, RZ, P0, !PT ;  /* 0x00000009ff057c10 */ /* 0x000fe400087fe4ff */
[----:B------:R-:W-:-:S03]  /*1bd0*/  ISETP.GE.AND P0, PT, R3, UR4, PT ;  /* 0x0000000403007c0c */ /* 0x000fc6000bf06270 */
[----:B------:R0:W-:Y:S10]  /*1be0*/  STG.E.U16 desc[UR6][R4.64], R11 ;  /* 0x0000000b04007986 */ /* 0x0001f4000c101506 */
[----:B------:R-:W-:Y:S05]  /*1bf0*/  @P0 BREAK.RELIABLE B1 ;  /* 0x0000000000010942 */ /* 0x000fea0003800100 */
[----:B------:R-:W-:Y:S05]  /*1c00*/  @P0 BRA `(.L_x_843) ;  /* 0x0000002c00780947 */ /* 0x000fea0003800000 */
[----:B------:R-:W1:Y:S01]  /*1c10*/  LDCU.64 UR8, c[0x0][0x390] ;  /* 0x00007200ff0877ac */ /* 0x000e620008000a00 */
[----:B0-----:R-:W-:Y:S01]  /*1c20*/  HFMA2 R4, -RZ, RZ, 0, 0 ;  /* 0x00000000ff047431 */ /* 0x001fe200000001ff */
[----:B------:R-:W-:Y:S01]  /*1c30*/  MOV R5, R3 ;  /* 0x0000000300057202 */ /* 0x000fe20000000f00 */
[----:B------:R-:W0:Y:S01]  /*1c40*/  LDCU UR5, c[0x0][0x38c] ;  /* 0x00007180ff0577ac */ /* 0x000e220008000800 */
[----:B------:R-:W-:Y:S01]  /*1c50*/  ISETP.NE.AND P0, PT, R2, RZ, PT ;  /* 0x000000ff0200720c */ /* 0x000fe20003f05270 */
[----:B------:R-:W2:Y:S01]  /*1c60*/  LDCU.64 UR10, c[0x0][0x4b8] ;  /* 0x00009700ff0a77ac */ /* 0x000ea20008000a00 */
[----:B-1----:R-:W-:Y:S01]  /*1c70*/  IMAD.HI.U32 R8, R3, UR8, R4 ;  /* 0x0000000803087c27 */ /* 0x002fe2000f8e0004 */
[----:B------:R-:W1:Y:S04]  /*1c80*/  LDCU UR8, c[0x0][0x4c0] ;  /* 0x00009800ff0877ac */ /* 0x000e680008000800 */
[----:B------:R-:W-:-:S04]  /*1c90*/  SHF.R.U32.HI R9, RZ, UR9, R8 ;  /* 0x00000009ff097c19 */ /* 0x000fc80008011608 */
[----:B------:R-:W-:-:S05]  /*1ca0*/  IADD3 R6, PT, PT, -R9, RZ, RZ ;  /* 0x000000ff09067210 */ /* 0x000fca0007ffe1ff */
[----:B0-----:R-:W-:-:S04]  /*1cb0*/  IMAD R6, R6, UR5, R3 ;  /* 0x0000000506067c24 */ /* 0x001fc8000f8e0203 */
[C---:B--2---:R-:W-:Y:S02]  /*1cc0*/  IMAD R5, R6.reuse, UR10, RZ ;  /* 0x0000000a06057c24 */ /* 0x044fe4000f8e02ff */
[C---:B------:R-:W-:Y:S02]  /*1cd0*/  IMAD R4, R6.reuse, UR11, RZ ;  /* 0x0000000b06047c24 */ /* 0x040fe4000f8e02ff */
[----:B-1----:R-:W-:Y:S01]  /*1ce0*/  IMAD R6, R6, UR8, RZ ;  /* 0x0000000806067c24 */ /* 0x002fe2000f8e02ff */
        /* <DEDUP_REMOVED lines=334> */
.L_x_844:
        /* <DEDUP_REMOVED lines=15> */
[----:B------:R-:W-:-:S05]  /*32c0*/  IADD3.X R5, PT, PT, RZ, UR9, RZ, P0, !PT ;  /* 0x00000009ff057c10 */ /* 0x000fca00087fe4ff */
[----:B------:R0:W-:Y:S02]  /*32d0*/  STG.E.U16 desc[UR6][R4.64], R11 ;  /* 0x0000000b04007986 */ /* 0x0001e4000c101506 */
.L_x_841:
[----:B------:R-:W-:-:S13]  /*32e0*/  ISETP.GE.AND P0, PT, R3, UR4, PT ;  /* 0x0000000403007c0c */ /* 0x000fda000bf06270 */
[----:B------:R-:W-:Y:S05]  /*32f0*/  @P0 BREAK.RELIABLE B1 ;  /* 0x0000000000010942 */ /* 0x000fea0003800100 */
[----:B------:R-:W-:Y:S05]  /*3300*/  @P0 BRA `(.L_x_843) ;  /* 0x0000001400b80947 */ /* 0x000fea0003800000 */
[----:B------:R-:W-:Y:S05]  /*3310*/  BSYNC.RELIABLE B1 ;  /* 0x0000000000017941 */ /* 0x000fea0003800100 */
.L_x_840:
        /* <DEDUP_REMOVED lines=348> */
.L_x_845:
        /* <DEDUP_REMOVED lines=17> */
.L_x_843:
[----:B------:R-:W-:Y:S05]  /*49f0*/  BSYNC.RECONVERGENT B0 ;  /* 0x0000000000007941 */ /* 0x000fea0003800200 */
.L_x_839:
[----:B------:R-:W-:Y:S05]  /*4a00*/  WARPSYNC.ALL ;  /* 0x0000000000007948 */ /* 0x000fea0003800000 */
[----:B------:R-:W-:-:S13]  /*4a10*/  ISETP.GE.AND P0, PT, R3, UR4, PT ;  /* 0x0000000403007c0c */ /* 0x000fda000bf06270 */
[----:B------:R-:W-:Y:S05]  /*4a20*/  @P0 EXIT ;  /* 0x000000000000094d */ /* 0x000fea0003800000 */
[----:B------:R-:W2:Y:S01]  /*4a30*/  LDCU.64 UR4, c[0x0][0x390] ;  /* 0x00007200ff0477ac */ /* 0x000ea20008000a00 */
[----:B01----:R-:W-:Y:S01]  /*4a40*/  HFMA2 R4, -RZ, RZ, 0, 0 ;  /* 0x00000000ff047431 */ /* 0x003fe200000001ff */
[----:B------:R-:W-:Y:S01]  /*4a50*/  MOV R5, R3 ;  /* 0x0000000300057202 */ /* 0x000fe20000000f00 */
[----:B------:R-:W0:Y:S01]  /*4a60*/  LDCU UR8, c[0x0][0x38c] ;  /* 0x00007180ff0877ac */ /* 0x000e220008000800 */
[----:B------:R-:W-:Y:S01]  /*4a70*/  ISETP.NE.AND P0, PT, R2, RZ, PT ;  /* 0x000000ff0200720c */ /* 0x000fe20003f05270 */
[----:B------:R-:W1:Y:S01]  /*4a80*/  LDCU.64 UR10, c[0x0][0x4b8] ;  /* 0x00009700ff0a77ac */ /* 0x000e620008000a00 */
[----:B--2---:R-:W-:Y:S01]  /*4a90*/  IMAD.HI.U32 R6, R3, UR4, R4 ;  /* 0x0000000403067c27 */ /* 0x004fe2000f8e0004 */
[----:B------:R-:W2:Y:S04]  /*4aa0*/  LDCU UR4, c[0x0][0x4c0] ;  /* 0x00009800ff0477ac */ /* 0x000ea80008000800 */
[----:B------:R-:W-:-:S04]  /*4ab0*/  SHF.R.U32.HI R7, RZ, UR5, R6 ;  /* 0x00000005ff077c19 */ /* 0x000fc80008011606 */
[----:B------:R-:W-:-:S05]  /*4ac0*/  IADD3 R4, PT, PT, -R7, RZ, RZ ;  /* 0x000000ff07047210 */ /* 0x000fca0007ffe1ff */
[----:B0-----:R-:W-:-:S04]  /*4ad0*/  IMAD R4, R4, UR8, R3 ;  /* 0x0000000804047c24 */ /* 0x001fc8000f8e0203 */
[C---:B-1----:R-:W-:Y:S02]  /*4ae0*/  IMAD R3, R4.reuse, UR10, RZ ;  /* 0x0000000a04037c24 */ /* 0x042fe4000f8e02ff */
[C---:B------:R-:W-:Y:S02]  /*4af0*/  IMAD R2, R4.reuse, UR11, RZ ;  /* 0x0000000b04027c24 */ /* 0x040fe4000f8e02ff */
[----:B--2---:R-:W-:Y:S01]  /*4b00*/  IMAD R4, R4, UR4, RZ ;  /* 0x0000000404047c24 */ /* 0x004fe2000f8e02ff */
        /* <DEDUP_REMOVED lines=313> */
[----:B------:R-:W2:Y:S09]  /*5ea0*/  LDCU UR5, c[0x0][0x5cc] ;  /* 0x0000b980ff0577ac */ /* 0x000eb20008000800 */
[----:B------:R-:W3:Y:S01]  /*5eb0*/  @P0 LDC.64 R12, c[0x0][0x4b0] ;  /* 0x00012c00ff0c0b82 */ /* 0x000ee20000000a00 */
[----:B------:R-:W4:Y:S01]  /*5ec0*/  LDCU.64 UR10, c[0x0][0x5d0] ;  /* 0x0000ba00ff0a77ac */ /* 0x000f220008000a00 */
[----:B0-----:R-:W-:-:S06]  /*5ed0*/  IMAD.HI.U32 R10, R7, UR9, R6 ;  /* 0x00000009070a7c27 */ /* 0x001fcc000f8e0006 */
[----:B------:R-:W0:Y:S01]  /*5ee0*/  @P0 LDC R15, c[0x0][0x4ac] ;  /* 0x00012b00ff0f0b82 */ /* 0x000e220000000800 */
[----:B-1----:R-:W-:Y:S02]  /*5ef0*/  SHF.R.U32.HI R11, RZ, UR4, R10 ;  /* 0x00000004ff0b7c19 */ /* 0x002fe4000801160a */
[----:B------:R-:W-:Y:S02]  /*5f00*/  @P0 MOV R10, RZ ;  /* 0x000000ff000a0202 */ /* 0x000fe40000000f00 */
[----:B------:R-:W-:-:S03]  /*5f10*/  IADD3 R5, PT, PT, -R11, RZ, RZ ;  /* 0x000000ff0b057210 */ /* 0x000fc60007ffe1ff */
[----:B------:R-:W1:Y:S02]  /*5f20*/  @P0 LDC.64 R8, c[0x0][0x5d8] ;  /* 0x00017600ff080b82 */ /* 0x000e640000000a00 */
[----:B------:R-:W-:-:S06]  /*5f30*/  IMAD R7, R5, UR8, R7 ;  /* 0x0000000805077c24 */ /* 0x000fcc000f8e0207 */
[----:B------:R-:W5:Y:S01]  /*5f40*/  @P0 LDC R6, c[0x0][0x5e0] ;  /* 0x00017800ff060b82 */ /* 0x000f620000000800 */
[----:B---3--:R-:W-:-:S04]  /*5f50*/  @P0 IMAD.HI.U32 R0, R11, R12, R10 ;  /* 0x0000000c0b000227 */ /* 0x008fc800078e000a */
[C---:B--2---:R-:W-:Y:S01]  /*5f60*/  IMAD R3, R7.reuse, UR5, R3 ;  /* 0x0000000507037c24 */ /* 0x044fe2000f8e0203 */
[----:B------:R-:W-:Y:S01]  /*5f70*/  @P0 SHF.R.U32.HI R0, RZ, R13, R0 ;  /* 0x0000000dff000219 */ /* 0x000fe20000011600 */
[C---:B----4-:R-:W-:Y:S02]  /*5f80*/  IMAD R2, R7.reuse, UR10, R2 ;  /* 0x0000000a07027c24 */ /* 0x050fe4000f8e0202 */
[----:B------:R-:W-:Y:S01]  /*5f90*/  IMAD R4, R7, UR11, R4 ;  /* 0x0000000b07047c24 */ /* 0x000fe2000f8e0204 */
[----:B------:R-:W-:-:S05]  /*5fa0*/  @P0 IADD3 R10, PT, PT, -R0, RZ, RZ ;  /* 0x000000ff000a0210 */ /* 0x000fca0007ffe1ff */
[----:B0-----:R-:W-:-:S04]  /*5fb0*/  @P0 IMAD R11, R15, R10, R11 ;  /* 0x0000000a0f0b0224 */ /* 0x001fc800078e020b */
[C---:B-1----:R-:W-:Y:S02]  /*5fc0*/  @P0 IMAD R3, R11.reuse, R8, R3 ;  /* 0x000000080b030224 */ /* 0x042fe400078e0203 */
[C---:B------:R-:W-:Y:S02]  /*5fd0*/  @P0 IMAD R2, R11.reuse, R9, R2 ;  /* 0x000000090b020224 */ /* 0x040fe400078e0202 */
[----:B-----5:R-:W-:-:S07]  /*5fe0*/  @P0 IMAD R4, R11, R6, R4 ;  /* 0x000000060b040224 */ /* 0x020fce00078e0204 */
.L_x_846:
[----:B------:R-:W0:Y:S01]  /*5ff0*/  LDCU.128 UR8, c[0x0][0x5f0] ;  /* 0x0000be00ff0877ac */ /* 0x000e220008000c00 */
[----:B------:R-:W1:Y:S01]  /*6000*/  LDCU.64 UR4, c[0x0][0x5e8] ;  /* 0x0000bd00ff0477ac */ /* 0x000e620008000a00 */
[----:B0-----:R-:W-:-:S04]  /*6010*/  IADD3 R6, P0, PT, R4, UR10, RZ ;  /* 0x0000000a04067c10 */ /* 0x001fc8000ff1e0ff */
[----:B------:R-:W-:-:S05]  /*6020*/  IADD3.X R7, PT, PT, RZ, UR11, RZ, P0, !PT ;  /* 0x0000000bff077c10 */ /* 0x000fca00087fe4ff */
[----:B------:R-:W2:Y:S01]  /*6030*/  LDG.E.U16 R6, desc[UR6][R6.64] ;  /* 0x0000000606067981 */ /* 0x000ea2000c1e1500 */
[----:B------:R-:W-:-:S04]  /*6040*/  IADD3 R4, P0, PT, R2, UR8, RZ ;  /* 0x0000000802047c10 */ /* 0x000fc8000ff1e0ff */
[----:B------:R-:W-:-:S05]  /*6050*/  IADD3.X R5, PT, PT, RZ, UR9, RZ, P0, !PT ;  /* 0x00000009ff057c10 */ /* 0x000fca00087fe4ff */
[----:B------:R-:W3:Y:S01]  /*6060*/  LDG.E.U16 R4, desc[UR6][R4.64] ;  /* 0x0000000604047981 */ /* 0x000ee2000c1e1500 */
[----:B-1----:R-:W-:-:S04]  /*6070*/  IADD3 R2, P0, PT, R3, UR4, RZ ;  /* 0x0000000403027c10 */ /* 0x002fc8000ff1e0ff */
[----:B------:R-:W-:Y:S02]  /*6080*/  IADD3.X R3, PT, PT, RZ, UR5, RZ, P0, !PT ;  /* 0x00000005ff037c10 */ /* 0x000fe400087fe4ff */
[----:B--2---:R-:W-:-:S04]  /*6090*/  SHF.L.U32 R8, R6, 0x10, RZ ;  /* 0x0000001006087819 */ /* 0x004fc800000006ff */
[----:B------:R-:W0:Y:S01]  /*60a0*/  MUFU.RCP R9, R8 ;  /* 0x0000000800097308 */ /* 0x000e220000001000 */
[----:B---3--:R-:W-:-:S05]  /*60b0*/  SHF.L.U32 R0, R4, 0x10, RZ ;  /* 0x0000001004007819 */ /* 0x008fca00000006ff */
[----:B0-----:R-:W-:-:S05]  /*60c0*/  FMUL.FTZ R0, R0, R9 ;  /* 0x0000000900007220 */ /* 0x001fca0000410000 */
[----:B------:R-:W-:-:S05]  /*60d0*/  F2FP.BF16.F32.PACK_AB R0, RZ, R0 ;  /* 0x00000000ff00723e */ /* 0x000fca00000010ff */
[----:B------:R-:W-:Y:S01]  /*60e0*/  STG.E.U16 desc[UR6][R2.64], R0 ;  /* 0x0000000002007986 */ /* 0x000fe2000c101506 */
[----:B------:R-:W-:Y:S05]  /*60f0*/  EXIT ;  /* 0x000000000000794d */ /* 0x000fea0003800000 */
.L_x_847:
        /* <DEDUP_REMOVED lines=16> */
.L_x_18246:


//--------------------- .text._ZN2at6native27unrolled_elementwise_kernelINS0_13BinaryFunctorIN3c108BFloat16ES4_S4_NS0_15binary_internal10DivFunctorIS4_EEEESt5arrayIPcLm3EELi4E23TrivialOffsetCalculatorILi2EjESC_ILi1EjENS0_6memory15LoadWithoutCastENSF_16StoreWithoutCastEEEviT_T0_T2_T3_T4_T5_ --------------------------
	.section	.text._ZN2at6native27unrolled_elementwise_kernelINS0_13BinaryFunctorIN3c108BFloat16ES4_S4_NS0_15binary_internal10DivFunctorIS4_EEEESt5arrayIPcLm3EELi4E23TrivialOffsetCalculatorILi2EjESC_ILi1EjENS0_6memory15LoadWithoutCastENSF_16StoreWithoutCastEEEviT_T0_T2_T3_T4_T5_,"ax",@progbits
	.align	128
        .global         _ZN2at6native27unrolled_elementwise_kernelINS0_13BinaryFunctorIN3c108BFloat16ES4_S4_NS0_15binary_internal10DivFunctorIS4_EEEESt5arrayIPcLm3EELi4E23TrivialOffsetCalculatorILi2EjESC_ILi1EjENS0_6memory15LoadWithoutCastENSF_16StoreWithoutCastEEEviT_T0_T2_T3_T4_T5_
        .type           _ZN2at6native27unrolled_elementwise_kernelINS0_13BinaryFunctorIN3c108BFloat16ES4_S4_NS0_15binary_internal10DivFunctorIS4_EEEESt5arrayIPcLm3EELi4E23TrivialOffsetCalculatorILi2EjESC_ILi1EjENS0_6memory15LoadWithoutCastENSF_16StoreWithoutCastEEEviT_T0_T2_T3_T4_T5_,@function
        .size           _ZN2at6native27unrolled_elementwise_kernelINS0_13BinaryFunctorIN3c108BFloat16ES4_S4_NS0_15binary_internal10DivFunctorIS4_EEEESt5arrayIPcLm3EELi4E23TrivialOffsetCalculatorILi2EjESC_ILi1EjENS0_6memory15LoadWithoutCastENSF_16StoreWithoutCastEEEviT_T0_T2_T3_T4_T5_,(.L_x_18247 - _ZN2at6native27unrolled_elementwise_kernelINS0_13BinaryFunctorIN3c108BFloat16ES4_S4_NS0_15binary_internal10DivFunctorIS4_EEEESt5arrayIPcLm3EELi4E23TrivialOffsetCalculatorILi2EjESC_ILi1EjENS0_6memory15LoadWithoutCastENSF_16StoreWithoutCastEEEviT_T0_T2_T3_T4_T5_)
        .other          _ZN2at6native27unrolled_elementwise_kernelINS0_13BinaryFunctorIN3c108BFloat16ES4_S4_NS0_15binary_internal10DivFunctorIS4_EEEESt5arrayIPcLm3EELi4E23TrivialOffsetCalculatorILi2EjESC_ILi1EjENS0_6memory15LoadWithoutCastENSF_16StoreWithoutCastEEEviT_T0_T2_T3_T4_T5_,@"STO_CUDA_ENTRY STV_DEFAULT"
_ZN2at6native27unrolled_elementwise_kernelINS0_13BinaryFunctorIN3c108BFloat16ES4_S4_NS0_15binary_internal10DivFunctorIS4_EEEESt5arrayIPcLm3EELi4E23TrivialOffsetCalculatorILi2EjESC_ILi1EjENS0_6memory15LoadWithoutCastENSF_16StoreWithoutCastEEEviT_T0_T2_T3_T4_T5_:
.text._ZN2at6native27unrolled_elementwise_kernelINS0_13BinaryFunctorIN3c108BFloat16ES4_S4_NS0_15binary_internal10DivFunctorIS4_EEEESt5arrayIPcLm3EELi4E23TrivialOffsetCalculatorILi2EjESC_ILi1EjENS0_6memory15LoadWithoutCastENSF_16StoreWithoutCastEEEviT_T0_T2_T3_T4_T5_:
[----:B------:R-:W-:Y:S01]  /*0000*/  LDC R1, c[0x0][0x37c] ;  /* 0x0000df00ff017b82 */ /* 0x000fe20000000800 */
[----:B------:R-:W0:Y:S07]  /*0010*/  S2R R15, SR_CTAID.X ;  /* 0x00000000000f7919 */ /* 0x000e2e0000002500 */
[----:B------:R-:W0:Y:S01]  /*0020*/  LDC R2, c[0x0][0x380] ;  /* 0x0000e000ff027b82 */ /* 0x000e220000000800 */
[----:B------:R-:W1:Y:S01]  /*0030*/  LDCU.64 UR4, c[0x0][0x358] ;  /* 0x00006b00ff0477ac */ /* 0x000e620008000a00 */
[----:B------:R-:W-:Y:S01]  /*0040*/  PRMT R20, RZ, 0x7610, R20 ;  /* 0x00007610ff147816 */ /* 0x000fe20000000014 */
[----:B------:R-:W2:Y:S05]  /*0050*/  S2R R0, SR_TID.X ;  /* 0x0000000000007919 */ /* 0x000eaa0000002100 */
[----:B------:R-:W3:Y:S08]  /*0060*/  LDC.64 R12, c[0x0][0x398] ;  /* 0x0000e600ff0c7b82 */ /* 0x000ef00000000a00 */
[----:B------:R-:W4:Y:S08]  /*0070*/  LDC.64 R6, c[0x0][0x390] ;  /* 0x0000e400ff067b82 */ /* 0x000f300000000a00 */
[----:B------:R-:W4:Y:S01]  /*0080*/  LDC.64 R10, c[0x0][0x398] ;  /* 0x0000e600ff0a7b82 */ /* 0x000f220000000a00 */
[----:B0-----:R-:W-:-:S07]  /*0090*/  IMAD R17, R15, -0x200, R2 ;  /* 0xfffffe000f117824 */ /* 0x001fce00078e0202 */
[----:B------:R-:W0:Y:S01]  /*00a0*/  LDC.64 R8, c[0x0][0x398] ;  /* 0x0000e600ff087b82 */ /* 0x000e220000000a00 */
[----:B--2---:R-:W-:Y:S01]  /*00b0*/  IMAD.MOV.U32 R14, RZ, RZ, R0 ;  /* 0x000000ffff0e7224 */ /* 0x004fe200078e0000 */
[----:B------:R-:W-:-:S06]  /*00c0*/  ISETP.GE.AND P0, PT, R0, R17, PT ;  /* 0x000000110000720c */ /* 0x000fcc0003f06270 */
[----:B------:R-:W2:Y:S08]  /*00d0*/  LDC.64 R2, c[0x0][0x390] ;  /* 0x0000e400ff027b82 */ /* 0x000eb00000000a00 */
[----:B------:R-:W2:Y:S01]  /*00e0*/  LDC.64 R4, c[0x0][0x390] ;  /* 0x0000e400ff047b82 */ /* 0x000ea20000000a00 */
[----:B------:R-:W-:Y:S02]  /*00f0*/  @!P0 VIADD R0, R14, 0x80 ;  /* 0x000000800e008836 */ /* 0x000fe40000000000 */
[----:B------:R-:W-:-:S03]  /*0100*/  @!P0 IMAD R25, R15, 0x200, R14 ;  /* 0x000002000f198824 */ /* 0x000fc600078e020e */
[----:B------:R-:W-:Y:S01]  /*0110*/  ISETP.GE.AND P1, PT, R0, R17, PT ;  /* 0x000000110000720c */ /* 0x000fe20003f26270 */
[----:B---3--:R-:W-:-:S05]  /*0120*/  @!P0 IMAD.WIDE.U32 R12, R25, 0x2, R12 ;  /* 0x00000002190c8825 */ /* 0x008fca00078e000c */
[----:B-1----:R1:W3:Y:S07]  /*0130*/  @!P0 LDG.E.U16 R20, desc[UR4][R12.64] ;  /* 0x000000040c148981 */ /* 0x0022ee000c1e1500 */
[----:B------:R-:W-:Y:S01]  /*0140*/  @!P1 LEA R21, R15, R0, 0x9 ;  /* 0x000000000f159211 */ /* 0x000fe200078e48ff */
[----:B------:R-:W-:Y:S02]  /*0150*/  @!P1 VIADD R0, R0, 0x80 ;  /* 0x0000008000009836 */ /* 0x000fe40000000000 */
[----:B----4-:R-:W-:Y:S01]  /*0160*/  @!P0 IMAD.WIDE.U32 R6, R25, 0x2, R6 ;  /* 0x0000000219068825 */ /* 0x010fe200078e0006 */
[----:B------:R-:W-:Y:S01]  /*0170*/  PRMT R22, RZ, 0x7610, R22 ;  /* 0x00007610ff167816 */ /* 0x000fe20000000016 */
[----:B-1----:R-:W1:Y:S01]  /*0180*/  LDC.64 R12, c[0x0][0x398] ;  /* 0x0000e600ff0c7b82 */ /* 0x002e620000000a00 */
[----:B------:R-:W-:-:S02]  /*0190*/  ISETP.GE.AND P2, PT, R0, R17, PT ;  /* 0x000000110000720c */ /* 0x000fc40003f46270 */
[----:B------:R-:W-:Y:S01]  /*01a0*/  PRMT R25, RZ, 0x7610, R25 ;  /* 0x00007610ff197816 */ /* 0x000fe20000000019 */
[----:B------:R-:W-:Y:S01]  /*01b0*/  @!P1 IMAD.WIDE.U32 R10, R21, 0x2, R10 ;  /* 0x00000002150a9825 */ /* 0x000fe200078e000a */
[----:B------:R-:W-:-:S04]  /*01c0*/  PRMT R24, RZ, 0x7610, R24 ;  /* 0x00007610ff187816 */ /* 0x000fc80000000018 */
[----:B------:R-:W4:Y:S04]  /*01d0*/  @!P0 LDG.E.U16 R25, desc[UR4][R6.64] ;  /* 0x0000000406198981 */ /* 0x000f28000c1e1500 */
[----:B------:R-:W4:Y:S01]  /*01e0*/  @!P1 LDG.E.U16 R22, desc[UR4][R10.64] ;  /* 0x000000040a169981 */ /* 0x000f22000c1e1500 */
[----:B------:R-:W-:-:S05]  /*01f0*/  @!P2 LEA R23, R15, R0, 0x9 ;  /* 0x000000000f17a211 */ /* 0x000fca00078e48ff */
[----:B0-----:R-:W-:-:S05]  /*0200*/  @!P2 IMAD.WIDE.U32 R8, R23, 0x2, R8 ;  /* 0x000000021708a825 */ /* 0x001fca00078e0008 */
[----:B------:R-:W4:Y:S01]  /*0210*/  @!P2 LDG.E.U16 R24, desc[UR4][R8.64] ;  /* 0x000000040818a981 */ /* 0x000f22000c1e1500 */
[----:B--2---:R-:W-:Y:S01]  /*0220*/  @!P1 IMAD.WIDE.U32 R2, R21, 0x2, R2 ;  /* 0x0000000215029825 */ /* 0x004fe200078e0002 */
[----:B------:R-:W-:-:S03]  /*0230*/  PRMT R21, RZ, 0x7610, R21 ;  /* 0x00007610ff157816 */ /* 0x000fc60000000015 */
[----:B------:R-:W-:Y:S01]  /*0240*/  @!P2 IMAD.WIDE.U32 R26, R23, 0x2, R4 ;  /* 0x00000002171aa825 */ /* 0x000fe200078e0004 */
[----:B------:R-:W-:Y:S01]  /*0250*/  PRMT R23, RZ, 0x7610, R23 ;  /* 0x00007610ff177816 */ /* 0x000fe20000000017 */
[----:B------:R-:W0:Y:S01]  /*0260*/  LDC.64 R4, c[0x0][0x390] ;  /* 0x0000e400ff047b82 */ /* 0x000e220000000a00 */
[----:B------:R2:W4:Y:S04]  /*0270*/  @!P1 LDG.E.U16 R21, desc[UR4][R2.64] ;  /* 0x0000000402159981 */ /* 0x000528000c1e1500 */
[----:B------:R-:W4:Y:S01]  /*0280*/  @!P2 LDG.E.U16 R23, desc[UR4][R26.64] ;  /* 0x000000041a17a981 */ /* 0x000f22000c1e1500 */
[----:B------:R-:W-:Y:S01]  /*0290*/  ISETP.GE.AND P1, PT, R14, R17, PT ;  /* 0x000000110e00720c */ /* 0x000fe20003f26270 */
[----:B------:R-:W-:Y:S02]  /*02a0*/  @!P2 VIADD R0, R0, 0x80 ;  /* 0x000000800000a836 */ /* 0x000fe40000000000 */
[----:B--2---:R-:W-:-:S03]  /*02b0*/  VIADD R2, R14, 0x100 ;  /* 0x000001000e027836 */ /* 0x004fc60000000000 */
[-C--:B------:R-:W-:Y:S02]  /*02c0*/  ISETP.GE.AND P0, PT, R0, R17.reuse, PT ;  /* 0x000000110000720c */ /* 0x080fe40003f06270 */
[----:B------:R-:W-:-:S05]  /*02d0*/  ISETP.GE.AND P3, PT, R2, R17, PT ;  /* 0x000000110200720c */ /* 0x000fca0003f66270 */
[----:B------:R-:W2:Y:S01]  /*02e0*/  @!P1 LDC.64 R2, c[0x0][0x388] ;  /* 0x0000e200ff029b82 */ /* 0x000ea20000000a00 */
[----:B------:R-:W-:-:S04]  /*02f0*/  IADD3 R8, PT, PT, R14, 0x80, RZ ;  /* 0x000000800e087810 */ /* 0x000fc80007ffe0ff */
[----:B------:R-:W-:Y:S01]  /*0300*/  ISETP.GE.AND P2, PT, R8, R17, PT ;  /* 0x000000110800720c */ /* 0x000fe20003f46270 */
[----:B------:R-:W-:Y:S01]  /*0310*/  @!P0 IMAD R7, R15, 0x200, R0 ;  /* 0x000002000f078824 */ /* 0x000fe200078e0200 */
[----:B------:R-:W-:-:S03]  /*0320*/  PRMT R6, RZ, 0x7610, R6 ;  /* 0x00007610ff067816 */ /* 0x000fc60000000006 */
[----:B0-----:R-:W-:Y:S01]  /*0330*/  @!P0 IMAD.WIDE.U32 R4, R7, 0x2, R4 ;  /* 0x0000000207048825 */ /* 0x001fe200078e0004 */
[----:B------:R-:W-:-:S04]  /*0340*/  PRMT R0, RZ, 0x7610, R0 ;  /* 0x00007610ff007816 */ /* 0x000fc80000000000 */
[----:B------:R0:W5:Y:S01]  /*0350*/  @!P0 LDG.E.U16 R6, desc[UR4][R4.64] ;  /* 0x0000000404068981 */ /* 0x000162000c1e1500 */
[----:B-1----:R-:W-:-:S05]  /*0360*/  @!P0 IMAD.WIDE.U32 R12, R7, 0x2, R12 ;  /* 0x00000002070c8825 */ /* 0x002fca00078e000c */
[----:B------:R1:W5:Y:S01]  /*0370*/  @!P0 LDG.E.U16 R0, desc[UR4][R12.64] ;  /* 0x000000040c008981 */ /* 0x000362000c1e1500 */
[----:B0-----:R-:W-:Y:S01]  /*0380*/  @!P1 LEA R5, R15, R14, 0x9 ;  /* 0x0000000e0f059211 */ /* 0x001fe200078e48ff */
[----:B------:R-:W-:-:S04]  /*0390*/  VIADD R4, R14, 0x180 ;  /* 0x000001800e047836 */ /* 0x000fc80000000000 */
[----:B--2---:R-:W-:-:S04]  /*03a0*/  @!P1 IMAD.WIDE.U32 R2, R5, 0x2, R2 ;  /* 0x0000000205029825 */ /* 0x004fc800078e0002 */
[----:B------:R-:W-:-:S05]  /*03b0*/  @!P1 IMAD.MOV.U32 R14, RZ, RZ, R8 ;  /* 0x000000ffff0e9224 */ /* 0x000fca00078e0008 */
[-C--:B------:R-:W-:Y:S01]  /*03c0*/  ISETP.GE.AND P4, PT, R14, R17.reuse, PT ;  /* 0x000000110e00720c */ /* 0x080fe20003f86270 */
[----:B------:R-:W-:Y:S01]  /*03d0*/  BSSY.RECONVERGENT B0, `(.L_x_848) ;  /* 0x000001d000007945 */ /* 0x000fe20003800200 */
[----:B------:R-:W-:Y:S01]  /*03e0*/  ISETP.GE.AND P0, PT, R4, R17, PT ;  /* 0x000000110400720c */ /* 0x000fe20003f06270 */
[----:B---3--:R-:W-:-:S06]  /*03f0*/  @!P1 IMAD.U32 R20, R20, 0x10000, RZ ;  /* 0x0001000014149824 */ /* 0x008fcc00078e00ff */
[----:B------:R-:W0:Y:S01]  /*0400*/  @!P1 MUFU.RCP R20, R20 ;  /* 0x0000001400149308 */ /* 0x000e220000001000 */
[----:B----4-:R-:W-:Y:S02]  /*0410*/  @!P1 SHF.L.U32 R25, R25, 0x10, RZ ;  /* 0x0000001019199819 */ /* 0x010fe400000006ff */
[----:B------:R-:W-:-:S03]  /*0420*/  @!P2 SHF.L.U32 R22, R22, 0x10, RZ ;  /* 0x000000101616a819 */ /* 0x000fc600000006ff */
[----:B0-----:R-:W-:-:S05]  /*0430*/  @!P1 FMUL.FTZ R25, R25, R20 ;  /* 0x0000001419199220 */ /* 0x001fca0000410000 */
[----:B------:R-:W-:Y:S01]  /*0440*/  @!P1 F2FP.BF16.F32.PACK_AB R19, RZ, R25 ;  /* 0x00000019ff13923e */ /* 0x000fe200000010ff */
[----:B------:R-:W-:Y:S01]  /*0450*/  @!P3 IMAD.U32 R24, R24, 0x10000, RZ ;  /* 0x000100001818b824 */ /* 0x000fe200078e00ff */
[----:B------:R-:W0:Y:S03]  /*0460*/  @!P2 MUFU.RCP R22, R22 ;  /* 0x000000160016a308 */ /* 0x000e260000001000 */
[----:B------:R1:W-:Y:S05]  /*0470*/  @!P1 STG.E.U16 desc[UR4][R2.64], R19 ;  /* 0x0000001302009986 */ /* 0x0003ea000c101504 */
[----:B------:R-:W2:Y:S01]  /*0480*/  @!P3 MUFU.RCP R24, R24 ;  /* 0x000000180018b308 */ /* 0x000ea20000001000 */
[----:B------:R-:W-:Y:S01]  /*0490*/  @!P2 SHF.L.U32 R21, R21, 0x10, RZ ;  /* 0x000000101515a819 */ /* 0x000fe200000006ff */
[----:B------:R-:W-:-:S04]  /*04a0*/  @!P3 IMAD.U32 R23, R23, 0x10000, RZ ;  /* 0x000100001717b824 */ /* 0x000fc800078e00ff */
[----:B0-----:R-:W-:Y:S01]  /*04b0*/  @!P2 FMUL.FTZ R21, R21, R22 ;  /* 0x000000161515a220 */ /* 0x001fe20000410000 */
[----:B--2---:R-:W-:-:S04]  /*04c0*/  @!P3 FMUL.FTZ R23, R23, R24 ;  /* 0x000000181717b220 */ /* 0x004fc80000410000 */
[----:B------:R-:W-:Y:S02]  /*04d0*/  @!P2 F2FP.BF16.F32.PACK_AB R16, RZ, R21 ;  /* 0x00000015ff10a23e */ /* 0x000fe400000010ff */
[----:B------:R-:W-:Y:S01]  /*04e0*/  @!P3 F2FP.BF16.F32.PACK_AB R18, RZ, R23 ;  /* 0x00000017ff12b23e */ /* 0x000fe200000010ff */
[----:B-1----:R-:W-:Y:S06]  /*04f0*/  @P4 BRA `(.L_x_849) ;  /* 0x0000000000284947 */ /* 0x002fec0003800000 */
[----:B------:R-:W0:Y:S01]  /*0500*/  LDC.64 R2, c[0x0][0x388] ;  /* 0x0000e200ff027b82 */ /* 0x000e220000000a00 */
[----:B------:R-:W-:Y:S01]  /*0510*/  LEA R5, R15, R14, 0x9 ;  /* 0x0000000e0f057211 */ /* 0x000fe200078e48ff */
[----:B------:R-:W-:-:S05]  /*0520*/  VIADD R14, R14, 0x80 ;  /* 0x000000800e0e7836 */ /* 0x000fca0000000000 */
[----:B------:R-:W-:-:S13]  /*0530*/  ISETP.GE.AND P1, PT, R14, R17, PT ;  /* 0x000000110e00720c */ /* 0x000fda0003f26270 */
[----:B------:R-:W-:Y:S01]  /*0540*/  @!P1 LEA R7, R15, R14, 0x9 ;  /* 0x0000000e0f079211 */ /* 0x000fe200078e48ff */
[----:B------:R-:W-:Y:S02]  /*0550*/  @!P1 VIADD R14, R14, 0x80 ;  /* 0x000000800e0e9836 */ /* 0x000fe40000000000 */
[----:B0-----:R-:W-:-:S04]  /*0560*/  IMAD.WIDE.U32 R4, R5, 0x2, R2 ;  /* 0x0000000205047825 */ /* 0x001fc800078e0002 */
[----:B------:R-:W-:Y:S01]  /*0570*/  @!P1 IMAD.WIDE.U32 R2, R7, 0x2, R2 ;  /* 0x0000000207029825 */ /* 0x000fe200078e0002 */
[----:B------:R0:W-:Y:S04]  /*0580*/  STG.E.U16 desc[UR4][R4.64], R16 ;  /* 0x0000001004007986 */ /* 0x0001e8000c101504 */
[----:B------:R0:W-:Y:S02]  /*0590*/  @!P1 STG.E.U16 desc[UR4][R2.64], R18 ;  /* 0x0000001202009986 */ /* 0x0001e4000c101504 */
.L_x_849:
[----:B------:R-:W-:Y:S05]  /*05a0*/  BSYNC.RECONVERGENT B0 ;  /* 0x0000000000007941 */ /* 0x000fea0003800200 */
.L_x_848:
[----:B-----5:R-:W-:Y:S02]  /*05b0*/  @!P0 SHF.L.U32 R0, R0, 0x10, RZ ;  /* 0x0000001000008819 */ /* 0x020fe400000006ff */
[----:B------:R-:W-:Y:S02]  /*05c0*/  ISETP.GE.AND P1, PT, R14, R17, PT ;  /* 0x000000110e00720c */ /* 0x000fe40003f26270 */
[----:B0-----:R0:W1:Y:S11]  /*05d0*/  @!P0 MUFU.RCP R5, R0 ;  /* 0x0000000000058308 */ /* 0x0010760000001000 */
[----:B0-----:R-:W-:Y:S05]  /*05e0*/  @P1 EXIT ;  /* 0x000000000000194d */ /* 0x001fea0003800000 */
[----:B------:R-:W0:Y:S01]  /*05f0*/  LDC.64 R2, c[0x0][0x388] ;  /* 0x0000e200ff027b82 */ /* 0x000e220000000a00 */
[----:B------:R-:W-:Y:S01]  /*0600*/  @!P0 IMAD.U32 R6, R6, 0x10000, RZ ;  /* 0x0001000006068824 */ /* 0x000fe200078e00ff */
[----:B------:R-:W-:-:S03]  /*0610*/  LEA R15, R15, R14, 0x9 ;  /* 0x0000000e0f0f7211 */ /* 0x000fc600078e48ff */
[----:B-1----:R-:W-:-:S05]  /*0620*/  @!P0 FMUL.FTZ R6, R6, R5 ;  /* 0x0000000506068220 */ /* 0x002fca0000410000 */
[----:B------:R-:W-:Y:S01]  /*0630*/  @!P0 F2FP.BF16.F32.PACK_AB R0, RZ, R6 ;  /* 0x00000006ff00823e */ /* 0x000fe200000010ff */
[----:B0-----:R-:W-:-:S05]  /*0640*/  IMAD.WIDE.U32 R2, R15, 0x2, R2 ;  /* 0x000000020f027825 */ /* 0x001fca00078e0002 */
[----:B------:R-:W-:Y:S01]  /*0650*/  STG.E.U16 desc[UR4][R2.64], R0 ;  /* 0x0000000002007986 */ /* 0x000fe2000c101504 */
[----:B------:R-:W-:Y:S05]  /*0660*/  EXIT ;  /* 0x000000000000794d */ /* 0x000fea0003800000 */
.L_x_850:
        /* <DEDUP_REMOVED lines=9> */
.L_x_18247:


//--------------------- .text._ZN2at6native29vectorized_elementwise_kernelILi2ENS0_13BinaryFunctorIN3c108BFloat16ES4_S4_NS0_15binary_internal10DivFunctorIS4_EEEESt5arrayIPcLm3EEEEviT0_T1_ --------------------------
	.section	.text._ZN2at6native29vectorized_elementwise_kernelILi2ENS0_13BinaryFunctorIN3c108BFloat16ES4_S4_NS0_15binary_internal10DivFunctorIS4_EEEESt5arrayIPcLm3EEEEviT0_T1_,"ax",@progbits
	.align	128
        .global         _ZN2at6native29vectorized_elementwise_kernelILi2ENS0_13BinaryFunctorIN3c108BFloat16ES4_S4_NS0_15binary_internal10DivFunctorIS4_EEEESt5arrayIPcLm3EEEEviT0_T1_
        .type           _ZN2at6native29vectorized_elementwise_kernelILi2ENS0_13BinaryFunctorIN3c108BFloat16ES4_S4_NS0_15binary_internal10DivFunctorIS4_EEEESt5arrayIPcLm3EEEEviT0_T1_,@function
        .size           _ZN2at6native29vectorized_elementwise_kernelILi2ENS0_13BinaryFunctorIN3c108BFloat16ES4_S4_NS0_15binary_internal10DivFunctorIS4_EEEESt5arrayIPcLm3EEEEviT0_T1_,(.L_x_18248 - _ZN2at6native29vectorized_elementwise_kernelILi2ENS0_13BinaryFunctorIN3c108BFloat16ES4_S4_NS0_15binary_internal10DivFunctorIS4_EEEESt5arrayIPcLm3EEEEviT0_T1_)
        .other          _ZN2at6native29vectorized_elementwise_kernelILi2ENS0_13BinaryFunctorIN3c108BFloat16ES4_S4_NS0_15binary_internal10DivFunctorIS4_EEEESt5arrayIPcLm3EEEEviT0_T1_,@"STO_CUDA_ENTRY STV_DEFAULT"
_ZN2at6native29vectorized_elementwise_kernelILi2ENS0_13BinaryFunctorIN3c108BFloat16ES4_S4_NS0_15binary_internal10DivFunctorIS4_EEEESt5arrayIPcLm3EEEEviT0_T1_:
.text._ZN2at6native29vectorized_elementwise_kernelILi2ENS0_13BinaryFunctorIN3c108BFloat16ES4_S4_NS0_15binary_internal10DivFunctorIS4_EEEESt5arrayIPcLm3EEEEviT0_T1_:
[----:B------:R-:W-:Y:S01]  /*0000*/  LDC R1, c[0x0][0x37c] ;  /* 0x0000df00ff017b82 */ /* 0x000fe20000000800 */
[----:B------:R-:W0:Y:S01]  /*0010*/  S2R R0, SR_CTAID.X ;  /* 0x0000000000007919 */ /* 0x000e220000002500 */
[----:B------:R-:W1:Y:S01]  /*0020*/  LDCU UR6, c[0x0][0x380] ;  /* 0x00007000ff0677ac */ /* 0x000e620008000800 */
[----:B------:R-:W2:Y:S01]  /*0030*/  LDCU.64 UR4, c[0x0][0x358] ;  /* 0x00006b00ff0477ac */ /* 0x000ea20008000a00 */
[----:B0-----:R-:W-:-:S05]  /*0040*/  IMAD.SHL.U32 R0, R0, 0x400, RZ ;  /* 0x0000040000007824 */ /* 0x001fca00078e00ff */
[----:B-1----:R-:W-:-:S04]  /*0050*/  IADD3 R2, PT, PT, -R0, UR6, RZ ;  /* 0x0000000600027c10 */ /* 0x002fc8000fffe1ff */
[----:B------:R-:W-:-:S13]  /*0060*/  ISETP.GT.U32.AND P0, PT, R2, 0x3ff, PT ;  /* 0x000003ff0200780c */ /* 0x000fda0003f04070 */
[----:B--2---:R-:W-:Y:S05]  /*0070*/  @P0 BRA `(.L_x_851) ;  /* 0x0000000c00300947 */ /* 0x004fea0003800000 */
[----:B------:R-:W0:Y:S01]  /*0080*/  S2R R27, SR_TID.X ;  /* 0x00000000001b7919 */ /* 0x000e220000002100 */
[----:B------:R-:W1:Y:S01]  /*0090*/  LDC.64 R30, c[0x0][0x390] ;  /* 0x0000e400ff1e7b82 */ /* 0x000e620000000a00 */
[----:B------:R-:W-:Y:S02]  /*00a0*/  PRMT R16, RZ, 0x7610, R16 ;  /* 0x00007610ff107816 */ /* 0x000fe40000000010 */
[----:B------:R-:W-:-:S05]  /*00b0*/  PRMT R25, RZ, 0x7610, R25 ;  /* 0x00007610ff197816 */ /* 0x000fca0000000019 */
[----:B------:R-:W2:Y:S08]  /*00c0*/  LDC.64 R28, c[0x0][0x398] ;  /* 0x0000e600ff1c7b82 */ /* 0x000eb00000000a00 */
[----:B------:R-:W3:Y:S08]  /*00d0*/  LDC.64 R14, c[0x0][0x390] ;  /* 0x0000e400ff0e7b82 */ /* 0x000ef00000000a00 */
[----:B------:R-:W4:Y:S01]  /*00e0*/  LDC.64 R36, c[0x0][0x398] ;  /* 0x0000e600ff247b82 */ /* 0x000f220000000a00 */
[----:B0-----:R-:W-:Y:S01]  /*00f0*/  ISETP.GE.U32.AND P0, PT, R27, R2, PT ;  /* 0x000000021b00720c */ /* 0x001fe20003f06070 */
[----:B------:R-:W-:-:S06]  /*0100*/  IMAD.MOV.U32 R3, RZ, RZ, R27 ;  /* 0x000000ffff037224 */ /* 0x000fcc00078e001b */
[----:B------:R-:W0:Y:S08]  /*0110*/  LDC.64 R32, c[0x0][0x390] ;  /* 0x0000e400ff207b82 */ /* 0x000e300000000a00 */
[----:B------:R-:W5:Y:S01]  /*0120*/  LDC.64 R34, c[0x0][0x390] ;  /* 0x0000e400ff227b82 */ /* 0x000f620000000a00 */
[----:B------:R-:W-:Y:S02]  /*0130*/  @!P0 IADD3 R27, PT, PT, R3, 0x80, RZ ;  /* 0x00000080031b8810 */ /* 0x000fe40007ffe0ff */
[----:B------:R-:W-:-:S02]  /*0140*/  @!P0 IADD3 R13, PT, PT, R0, R3, RZ ;  /* 0x00000003000d8210 */ /* 0x000fc40007ffe0ff */
[----:B------:R-:W-:-:S03]  /*0150*/  ISETP.GE.U32.AND P1, PT, R27, R2, PT ;  /* 0x000000021b00720c */ /* 0x000fc60003f26070 */
[----:B------:R-:W5:Y:S01]  /*0160*/  LDC.64 R18, c[0x0][0x398] ;  /* 0x0000e600ff127b82 */ /* 0x000f620000000a00 */
[----:B-1----:R-:W-:-:S04]  /*0170*/  @!P0 IMAD.WIDE.U32 R30, R13, 0x2, R30 ;  /* 0x000000020d1e8825 */ /* 0x002fc800078e001e */
[----:B--2---:R-:W-:Y:S01]  /*0180*/  @!P0 IMAD.WIDE.U32 R28, R13, 0x2, R28 ;  /* 0x000000020d1c8825 */ /* 0x004fe200078e001c */
[----:B------:R1:W2:Y:S01]  /*0190*/  @!P0 LDG.E.U16 R16, desc[UR4][R30.64] ;  /* 0x000000041e108981 */ /* 0x0002a2000c1e1500 */
[----:B------:R-:W-:-:S03]  /*01a0*/  PRMT R13, RZ, 0x7610, R13 ;  /* 0x00007610ff0d7816 */ /* 0x000fc6000000000d */
[----:B------:R4:W2:Y:S01]  /*01b0*/  @!P0 LDG.E.U16 R25, desc[UR4][R28.64] ;  /* 0x000000041c198981 */ /* 0x0008a2000c1e1500 */
[C---:B------:R-:W-:Y:S02]  /*01c0*/  @!P1 IMAD.IADD R11, R0.reuse, 0x1, R27 ;  /* 0x00000001000b9824 */ /* 0x040fe400078e021b */
[----:B------:R-:W-:Y:S01]  /*01d0*/  @!P1 VIADD R27, R27, 0x80 ;  /* 0x000000801b1b9836 */ /* 0x000fe20000000000 */
[----:B------:R-:W-:Y:S01]  /*01e0*/  PRMT R24, RZ, 0x7610, R24 ;  /* 0x00007610ff187816 */ /* 0x000fe20000000018 */
[----:B---3--:R-:W-:Y:S01]  /*01f0*/  @!P1 IMAD.WIDE.U32 R14, R11, 0x2, R14 ;  /* 0x000000020b0e9825 */ /* 0x008fe200078e000e */
[----:B-1----:R-:W1:Y:S02]  /*0200*/  LDC.64 R30, c[0x0][0x398] ;  /* 0x0000e600ff1e7b82 */ /* 0x002e640000000a00 */
[----:B------:R-:W-:Y:S01]  /*0210*/  ISETP.GE.U32.AND P2, PT, R27, R2, PT ;  /* 0x000000021b00720c */ /* 0x000fe20003f46070 */
[----:B----4-:R-:W-:Y:S01]  /*0220*/  @!P1 IMAD.WIDE.U32 R36, R11, 0x2, R36 ;  /* 0x000000020b249825 */ /* 0x010fe200078e0024 */
[----:B------:R3:W4:Y:S04]  /*0230*/  @!P1 LDG.E.U16 R13, desc[UR4][R14.64] ;  /* 0x000000040e0d9981 */ /* 0x000728000c1e1500 */
[----:B------:R0:W2:Y:S01]  /*0240*/  @!P1 LDG.E.U16 R24, desc[UR4][R36.64] ;  /* 0x0000000424189981 */ /* 0x0000a2000c1e1500 */
[----:B------:R-:W5:Y:S06]  /*0250*/  LDC.64 R28, c[0x0][0x390] ;  /* 0x0000e400ff1c7b82 */ /* 0x000f6c0000000a00 */
[----:B------:R-:W-:-:S02]  /*0260*/  @!P2 IMAD.IADD R21, R0, 0x1, R27 ;  /* 0x000000010015a824 */ /* 0x000fc400078e021b */
[----:B------:R-:W-:Y:S01]  /*0270*/  @!P2 VIADD R27, R27, 0x80 ;  /* 0x000000801b1ba836 */ /* 0x000fe20000000000 */
[----:B---3--:R-:W3:Y:S04]  /*0280*/  LDC.64 R14, c[0x0][0x398] ;  /* 0x0000e600ff0e7b82 */ /* 0x008ee80000000a00 */
[C---:B------:R-:W-:Y:S02]  /*0290*/  ISETP.GE.U32.AND P0, PT, R27.reuse, R2, PT ;  /* 0x000000021b00720c */ /* 0x040fe40003f06070 */
[----:B------:R-:W-:Y:S02]  /*02a0*/  PRMT R23, RZ, 0x7610, R23 ;  /* 0x00007610ff177816 */ /* 0x000fe40000000017 */
[----:B------:R-:W-:Y:S01]  /*02b0*/  PRMT R20, RZ, 0x7610, R20 ;  /* 0x00007610ff147816 */ /* 0x000fe20000000014 */
[----:B0-----:R-:W0:Y:S08]  /*02c0*/  LDC.64 R36, c[0x0][0x390] ;  /* 0x0000e400ff247b82 */ /* 0x001e300000000a00 */
[----:B------:R-:W-:Y:S01]  /*02d0*/  @!P0 IADD3 R11, PT, PT, R0, R27, RZ ;  /* 0x0000001b000b8210 */ /* 0x000fe20007ffe0ff */
[----:B------:R-:W-:-:S05]  /*02e0*/  @!P0 VIADD R27, R27, 0x80 ;  /* 0x000000801b1b8836 */ /* 0x000fca0000000000 */
[----:B------:R-:W-:Y:S01]  /*02f0*/  ISETP.GE.U32.AND P1, PT, R27, R2, PT ;  /* 0x000000021b00720c */ /* 0x000fe20003f26070 */
[----:B------:R-:W-:-:S04]  /*0300*/  @!P0 IMAD.WIDE.U32 R32, R11, 0x2, R32 ;  /* 0x000000020b208825 */ /* 0x000fc800078e0020 */
[----:B-1----:R-:W-:Y:S01]  /*0310*/  @!P0 IMAD.WIDE.U32 R30, R11, 0x2, R30 ;  /* 0x000000020b1e8825 */ /* 0x002fe200078e001e */
[----:B------:R-:W-:Y:S01]  /*0320*/  PRMT R17, RZ, 0x7610, R17 ;  /* 0x00007610ff117816 */ /* 0x000fe20000000011 */
[----:B------:R1:W4:Y:S02]  /*0330*/  @!P0 LDG.E.U16 R23, desc[UR4][R32.64] ;  /* 0x0000000420178981 */ /* 0x000324000c1e1500 */
[----:B-----5:R-:W-:Y:S02]  /*0340*/  @!P2 IMAD.WIDE.U32 R34, R21, 0x2, R34 ;  /* 0x000000021522a825 */ /* 0x020fe400078e0022 */
[----:B------:R-:W5:Y:S02]  /*0350*/  @!P0 LDG.E.U16 R20, desc[UR4][R30.64] ;  /* 0x000000041e148981 */ /* 0x000f64000c1e1500 */
[C---:B------:R-:W-:Y:S01]  /*0360*/  @!P1 IMAD.IADD R11, R0.reuse, 0x1, R27 ;  /* 0x00000001000b9824 */ /* 0x040fe200078e021b */
[----:B------:R-:W-:Y:S01]  /*0370*/  @!P1 IADD3 R27, PT, PT, R27, 0x80, RZ ;  /* 0x000000801b1b9810 */ /* 0x000fe20007ffe0ff */
[----:B------:R3:W5:Y:S01]  /*0380*/  @!P2 LDG.E.U16 R17, desc[UR4][R34.64] ;  /* 0x000000042211a981 */ /* 0x000762000c1e1500 */
[----:B------:R-:W-:Y:S01]  /*0390*/  PRMT R26, RZ, 0x7610, R26 ;  /* 0x00007610ff1a7816 */ /* 0x000fe2000000001a */
[----:B------:R-:W-:Y:S01]  /*03a0*/  @!P2 IMAD.WIDE.U32 R18, R21, 0x2, R18 ;  /* 0x000000021512a825 */ /* 0x000fe200078e0012 */
[-C--:B------:R-:W-:Y:S01]  /*03b0*/  ISETP.GE.U32.AND P0, PT, R27, R2.reuse, PT ;  /* 0x000000021b00720c */ /* 0x080fe20003f06070 */
[----:B-1----:R-:W1:Y:S01]  /*03c0*/  LDC.64 R32, c[0x0][0x390] ;  /* 0x0000e400ff207b82 */ /* 0x002e620000000a00 */
[----:B------:R-:W-:Y:S01]  /*03d0*/  PRMT R21, RZ, 0x7610, R21 ;  /* 0x00007610ff157816 */ /* 0x000fe20000000015 */
[C---:B------:R-:W-:Y:S01]  /*03e0*/  @!P1 IMAD.WIDE.U32 R28, R11.reuse, 0x2, R28 ;  /* 0x000000020b1c9825 */ /* 0x040fe200078e001c */
[----:B------:R0:W5:Y:S03]  /*03f0*/  @!P2 LDG.E.U16 R26, desc[UR4][R18.64] ;  /* 0x00000004121aa981 */ /* 0x000166000c1e1500 */
[----:B---3--:R-:W-:Y:S01]  /*0400*/  @!P1 IMAD.WIDE.U32 R14, R11, 0x2, R14 ;  /* 0x000000020b0e9825 */ /* 0x008fe200078e000e */
[----:B------:R3:W5:Y:S01]  /*0410*/  @!P1 LDG.E.U16 R21, desc[UR4][R28.64] ;  /* 0x000000041c159981 */ /* 0x000762000c1e1500 */
[----:B------:R-:W1:Y:S04]  /*0420*/  LDC.64 R34, c[0x0][0x398] ;  /* 0x0000e600ff227b82 */ /* 0x000e680000000a00 */
[----:B------:R-:W-:Y:S01]  /*0430*/  @!P0 IMAD.IADD R11, R0, 0x1, R27 ;  /* 0x00000001000b8824 */ /* 0x000fe200078e021b */
[----:B0-----:R-:W-:Y:S01]  /*0440*/  PRMT R18, RZ, 0x7610, R18 ;  /* 0x00007610ff127816 */ /* 0x001fe20000000012 */
[----:B------:R-:W-:Y:S01]  /*0450*/  @!P0 VIADD R27, R27, 0x80 ;  /* 0x000000801b1b8836 */ /* 0x000fe20000000000 */
[----:B------:R-:W-:Y:S01]  /*0460*/  PRMT R12, RZ, 0x7610, R12 ;  /* 0x00007610ff0c7816 */ /* 0x000fe2000000000c */
[----:B---3--:R-:W0:Y:S03]  /*0470*/  LDC.64 R28, c[0x0][0x398] ;  /* 0x0000e600ff1c7b82 */ /* 0x008e260000000a00 */
[----:B------:R3:W5:Y:S01]  /*0480*/  @!P1 LDG.E.U16 R18, desc[UR4][R14.64] ;  /* 0x000000040e129981 */ /* 0x000762000c1e1500 */
[----:B------:R-:W-:Y:S01]  /*0490*/  ISETP.GE.U32.AND P1, PT, R27, R2, PT ;  /* 0x000000021b00720c */ /* 0x000fe20003f26070 */
[----:B------:R-:W-:-:S05]  /*04a0*/  @!P0 IMAD.WIDE.U32 R36, R11, 0x2, R36 ;  /* 0x000000020b248825 */ /* 0x000fca00078e0024 */
[----:B------:R-:W5:Y:S01]  /*04b0*/  @!P0 LDG.E.U16 R12, desc[UR4][R36.64] ;  /* 0x00000004240c8981 */ /* 0x000f62000c1e1500 */
[----:B---3--:R-:W3:Y:S01]  /*04c0*/  LDC.64 R14, c[0x0][0x390] ;  /* 0x0000e400ff0e7b82 */ /* 0x008ee20000000a00 */
[----:B-1----:R-:W-:Y:S01]  /*04d0*/  @!P0 IMAD.WIDE.U32 R34, R11, 0x2, R34 ;  /* 0x000000020b228825 */ /* 0x002fe200078e0022 */
[----:B------:R-:W-:-:S04]  /*04e0*/  PRMT R11, RZ, 0x7610, R11 ;  /* 0x00007610ff0b7816 */ /* 0x000fc8000000000b */
[----:B------:R-:W-:Y:S01]  /*04f0*/  @!P1 IADD3 R30, PT, PT, R0, R27, RZ ;  /* 0x0000001b001e9210 */ /* 0x000fe20007ffe0ff */
[----:B------:R-:W-:Y:S01]  /*0500*/  @!P1 VIADD R27, R27, 0x80 ;  /* 0x000000801b1b9836 */ /* 0x000fe20000000000 */
[----:B------:R3:W5:Y:S04]  /*0510*/  @!P0 LDG.E.U16 R11, desc[UR4][R34.64] ;  /* 0x00000004220b8981 */ /* 0x000768000c1e1500 */
[----:B------:R-:W-:-:S13]  /*0520*/  ISETP.GE.U32.AND P0, PT, R27, R2, PT ;  /* 0x000000021b00720c */ /* 0x000fda0003f06070 */
[----:B------:R-:W-:-:S04]  /*0530*/  @!P0 IMAD.IADD R27, R0, 0x1, R27 ;  /* 0x00000001001b8824 */ /* 0x000fc800078e021b */
[----:B---3--:R-:W-:Y:S02]  /*0540*/  @!P0 IMAD.WIDE.U32 R34, R27, 0x2, R14 ;  /* 0x000000021b228825 */ /* 0x008fe400078e000e */
[----:B------:R-:W1:Y:S02]  /*0550*/  LDC.64 R14, c[0x0][0x398] ;  /* 0x0000e600ff0e7b82 */ /* 0x000e640000000a00 */
[----:B------:R-:W-:-:S04]  /*0560*/  @!P1 IMAD.WIDE.U32 R32, R30, 0x2, R32 ;  /* 0x000000021e209825 */ /* 0x000fc800078e0020 */
[----:B0-----:R-:W-:Y:S01]  /*0570*/  @!P1 IMAD.WIDE.U32 R30, R30, 0x2, R28 ;  /* 0x000000021e1e9825 */ /* 0x001fe200078e001c */
[----:B------:R-:W-:-:S06]  /*0580*/  PRMT R28, RZ, 0x7610, R28 ;  /* 0x00007610ff1c7816 */ /* 0x000fcc000000001c */
[----:B------:R0:W3:Y:S01]  /*0590*/  @!P1 LDG.E.U16 R28, desc[UR4][R30.64] ;  /* 0x000000041e1c9981 */ /* 0x0000e2000c1e1500 */
[----:B-1----:R-:W-:Y:S01]  /*05a0*/  @!P0 IMAD.WIDE.U32 R14, R27, 0x2, R14 ;  /* 0x000000021b0e8825 */ /* 0x002fe200078e000e */
[----:B------:R-:W-:-:S06]  /*05b0*/  PRMT R27, RZ, 0x7610, R27 ;  /* 0x00007610ff1b7816 */ /* 0x000fcc000000001b */
[----:B------:R-:W3:Y:S01]  /*05c0*/  @!P0 LDG.E.U16 R27, desc[UR4][R14.64] ;  /* 0x000000040e1b8981 */ /* 0x000ee2000c1e1500 */
[----:B------:R-:W-:Y:S02]  /*05d0*/  PRMT R19, RZ, 0x7610, R19 ;  /* 0x00007610ff137816 */ /* 0x000fe40000000013 */
[----:B------:R-:W-:-:S04]  /*05e0*/  PRMT R29, RZ, 0x7610, R29 ;  /* 0x00007610ff1d7816 */ /* 0x000fc8000000001d */
[----:B------:R1:W3:Y:S04]  /*05f0*/  @!P1 LDG.E.U16 R19, desc[UR4][R32.64] ;  /* 0x0000000420139981 */ /* 0x0002e8000c1e1500 */
[----:B------:R-:W3:Y:S01]  /*0600*/  @!P0 LDG.E.U16 R29, desc[UR4][R34.64] ;  /* 0x00000004221d8981 */ /* 0x000ee2000c1e1500 */
[----:B0-----:R-:W-:-:S05]  /*0610*/  VIADD R31, R3, 0x200 ;  /* 0x00000200031f7836 */ /* 0x001fca0000000000 */
[----:B------:R-:W-:Y:S02]  /*0620*/  ISETP.GE.U32.AND P3, PT, R31, R2, PT ;  /* 0x000000021f00720c */ /* 0x000fe40003f66070 */
[----:B------:R-:W-:-:S04]  /*0630*/  IADD3 R31, PT, PT, R3, 0x280, RZ ;  /* 0x00000280031f7810 */ /* 0x000fc80007ffe0ff */
[----:B------:R-:W-:Y:S01]  /*0640*/  ISETP.GE.U32.AND P2, PT, R31, R2, PT ;  /* 0x000000021f00720c */ /* 0x000fe20003f46070 */
[----:B------:R-:W-:-:S05]  /*0650*/  VIADD R31, R3, 0x80 ;  /* 0x00000080031f7836 */ /* 0x000fca0000000000 */
[-C--:B------:R-:W-:Y:S02]  /*0660*/  ISETP.GE.U32.AND P5, PT, R31, R2.reuse, PT ;  /* 0x000000021f00720c */ /* 0x080fe40003fa6070 */
[C---:B------:R-:W-:Y:S02]  /*0670*/  ISETP.GE.U32.AND P4, PT, R3.reuse, R2, PT ;  /* 0x000000020300720c */ /* 0x040fe40003f86070 */
[----:B-1----:R-:W-:-:S04]  /*0680*/  IADD3 R33, PT, PT, R3, 0x100, RZ ;  /* 0x0000010003217810 */ /* 0x002fc80007ffe0ff */
[----:B------:R-:W-:Y:S01]  /*0690*/  ISETP.GE.U32.AND P1, PT, R33, R2, PT ;  /* 0x000000022100720c */ /* 0x000fe20003f26070 */
[----:B------:R-:W-:-:S05]  /*06a0*/  VIADD R33, R3, 0x180 ;  /* 0x0000018003217836 */ /* 0x000fca0000000000 */
[----:B------:R-:W-:Y:S01]  /*06b0*/  ISETP.GE.U32.AND P0, PT, R33, R2, PT ;  /* 0x000000022100720c */ /* 0x000fe20003f06070 */
[----:B------:R-:W-:Y:S04]  /*06c0*/  BSSY.RECONVERGENT B0, `(.L_x_852) ;  /* 0x000005f000007945 */ /* 0x000fe80003800200 */
[----:B------:R-:W-:Y:S01]  /*06d0*/  BSSY.RELIABLE B1, `(.L_x_853) ;  /* 0x0000057000017945 */ /* 0x000fe20003800100 */
[----:B--2---:R-:W-:-:S06]  /*06e0*/  @!P5 IMAD.U32 R14, R24, 0x10000, RZ ;  /* 0x00010000180ed824 */ /* 0x004fcc00078e00ff */
[----:B------:R-:W0:Y:S01]  /*06f0*/  @!P5 MUFU.RCP R14, R14 ;  /* 0x0000000e000ed308 */ /* 0x000e220000001000 */
[----:B----4-:R-:W-:Y:S01]  /*0700*/  @!P5 IMAD.U32 R15, R13, 0x10000, RZ ;  /* 0x000100000d0fd824 */ /* 0x010fe200078e00ff */
[----:B------:R-:W-:Y:S01]  /*0710*/  @!P4 SHF.L.U32 R24, R25, 0x10, RZ ;  /* 0x000000101918c819 */ /* 0x000fe200000006ff */
[----:B------:R-:W-:-:S05]  /*0720*/  VIADD R25, R3, 0x300 ;  /* 0x0000030003197836 */ /* 0x000fca0000000000 */
[----:B------:R-:W1:Y:S01]  /*0730*/  @!P4 MUFU.RCP R24, R24 ;  /* 0x000000180018c308 */ /* 0x000e620000001000 */
[----:B0-----:R-:W-:-:S05]  /*0740*/  @!P5 FMUL.FTZ R15, R15, R14 ;  /* 0x0000000e0f0fd220 */ /* 0x001fca0000410000 */
[----:B------:R-:W-:Y:S02]  /*0750*/  @!P5 F2FP.BF16.F32.PACK_AB R4, RZ, R15 ;  /* 0x0000000fff04d23e */ /* 0x000fe400000010ff */
[----:B------:R-:W0:Y:S01]  /*0760*/  @!P4 LDC.64 R14, c[0x0][0x388] ;  /* 0x0000e200ff0ecb82 */ /* 0x000e220000000a00 */
[----:B------:R-:W-:Y:S02]  /*0770*/  ISETP.GE.U32.AND P6, PT, R25, R2, PT ;  /* 0x000000021900720c */ /* 0x000fe40003fc6070 */
[----:B------:R-:W-:-:S04]  /*0780*/  IADD3 R25, PT, PT, R3, 0x380, RZ ;  /* 0x0000038003197810 */ /* 0x000fc80007ffe0ff */
[----:B------:R-:W-:Y:S01]  /*0790*/  ISETP.GE.U32.AND P5, PT, R25, R2, PT ;  /* 0x000000021900720c */ /* 0x000fe20003fa6070 */
[----:B------:R-:W-:-:S04]  /*07a0*/  @!P4 IMAD.U32 R25, R16, 0x10000, RZ ;  /* 0x000100001019c824 */ /* 0x000fc800078e00ff */
[----:B-1----:R-:W-:Y:S01]  /*07b0*/  @!P4 FMUL.FTZ R24, R25, R24 ;  /* 0x000000181918c220 */ /* 0x002fe20000410000 */
[----:B-----5:R-:W-:-:S04]  /*07c0*/  @!P1 IMAD.U32 R26, R26, 0x10000, RZ ;  /* 0x000100001a1a9824 */ /* 0x020fc800078e00ff */
[----:B------:R-:W1:Y:S01]  /*07d0*/  @!P1 MUFU.RCP R13, R26 ;  /* 0x0000001a000d9308 */ /* 0x000e620000001000 */
[----:B------:R-:W-:Y:S01]  /*07e0*/  @!P4 IMAD.IADD R25, R0, 0x1, R3 ;  /* 0x000000010019c824 */ /* 0x000fe200078e0203 */
[----:B------:R-:W-:Y:S02]  /*07f0*/  @!P0 SHF.L.U32 R20, R20, 0x10, RZ ;  /* 0x0000001014148819 */ /* 0x000fe400000006ff */
[----:B------:R-:W-:Y:S01]  /*0800*/  @!P4 F2FP.BF16.F32.PACK_AB R22, RZ, R24 ;  /* 0x00000018ff16c23e */ /* 0x000fe200000010ff */
[----:B0-----:R-:W-:Y:S01]  /*0810*/  @!P4 IMAD.WIDE.U32 R14, R25, 0x2, R14 ;  /* 0x00000002190ec825 */ /* 0x001fe200078e000e */
[----:B------:R-:W-:Y:S02]  /*0820*/  @!P1 SHF.L.U32 R24, R17, 0x10, RZ ;  /* 0x0000001011189819 */ /* 0x000fe400000006ff */
[----:B------:R-:W-:Y:S01]  /*0830*/  PRMT R25, R22, 0x7610, R25 ;  /* 0x0000761016197816 */ /* 0x000fe20000000019 */
[----:B------:R-:W-:Y:S01]  /*0840*/  @!P3 IMAD.U32 R18, R18, 0x10000, RZ ;  /* 0x000100001212b824 */ /* 0x000fe200078e00ff */
[----:B------:R-:W0:Y:S03]  /*0850*/  @!P0 MUFU.RCP R20, R20 ;  /* 0x0000001400148308 */ /* 0x000e260000001000 */
[----:B------:R2:W-:Y:S01]  /*0860*/  @!P4 STG.E.U16 desc[UR4][R14.64], R25 ;  /* 0x000000190e00c986 */ /* 0x0005e2000c101504 */
[----:B------:R-:W-:-:S02]  /*0870*/  @!P4 IMAD.MOV.U32 R3, RZ, RZ, R31 ;  /* 0x000000ffff03c224 */ /* 0x000fc400078e001f */
[----:B-1----:R-:W-:Y:S02]  /*0880*/  @!P1 FMUL.FTZ R13, R24, R13 ;  /* 0x0000000d180d9220 */ /* 0x002fe40000410000 */
[----:B------:R-:W1:Y:S01]  /*0890*/  @!P3 MUFU.RCP R18, R18 ;  /* 0x000000120012b308 */ /* 0x000e620000001000 */
[----:B------:R-:W-:-:S07]  /*08a0*/  @!P2 IMAD.U32 R11, R11, 0x10000, RZ ;  /* 0x000100000b0ba824 */ /* 0x000fce00078e00ff */
[----:B------:R-:W4:Y:S01]  /*08b0*/  @!P2 MUFU.RCP R11, R11 ;  /* 0x0000000b000ba308 */ /* 0x000f220000001000 */
[----:B------:R-:W-:Y:S02]  /*08c0*/  @!P1 F2FP.BF16.F32.PACK_AB R5, RZ, R13 ;  /* 0x0000000dff05923e */ /* 0x000fe400000010ff */
[----:B------:R-:W-:Y:S01]  /*08d0*/  ISETP.GE.U32.AND P1, PT, R3, R2, PT ;  /* 0x000000020300720c */ /* 0x000fe20003f26070 */
[----:B------:R-:W-:Y:S01]  /*08e0*/  @!P0 IMAD.U32 R23, R23, 0x10000, RZ ;  /* 0x0001000017178824 */ /* 0x000fe200078e00ff */
[----:B------:R-:W-:Y:S01]  /*08f0*/  @!P3 SHF.L.U32 R21, R21, 0x10, RZ ;  /* 0x000000101515b819 */ /* 0x000fe200000006ff */
[----:B------:R-:W-:Y:S01]  /*0900*/  @!P2 IMAD.U32 R12, R12, 0x10000, RZ ;  /* 0x000100000c0ca824 */ /* 0x000fe200078e00ff */
[----:B---3--:R-:W-:-:S06]  /*0910*/  @!P6 SHF.L.U32 R16, R28, 0x10, RZ ;  /* 0x000000101c10e819 */ /* 0x008fcc00000006ff */
[----:B------:R-:W3:Y:S01]  /*0920*/  @!P6 MUFU.RCP R16, R16 ;  /* 0x000000100010e308 */ /* 0x000ee20000001000 */
[----:B------:R-:W-:-:S07]  /*0930*/  @!P5 IMAD.U32 R27, R27, 0x10000, RZ ;  /* 0x000100001b1bd824 */ /* 0x000fce00078e00ff */
[----:B------:R-:W5:Y:S01]  /*0940*/  @!P5 MUFU.RCP R22, R27 ;  /* 0x0000001b0016d308 */ /* 0x000f620000001000 */
[----:B------:R-:W-:Y:S01]  /*0950*/  @!P6 SHF.L.U32 R19, R19, 0x10, RZ ;  /* 0x000000101313e819 */ /* 0x000fe200000006ff */
[----:B------:R-:W-:Y:S02]  /*0960*/  @!P5 IMAD.U32 R29, R29, 0x10000, RZ ;  /* 0x000100001d1dd824 */ /* 0x000fe400078e00ff */
[----:B0-----:R-:W-:Y:S01]  /*0970*/  @!P0 FMUL.FTZ R20, R23, R20 ;  /* 0x0000001417148220 */ /* 0x001fe20000410000 */
[----:B-1----:R-:W-:Y:S01]  /*0980*/  @!P3 FMUL.FTZ R18, R21, R18 ;  /* 0x000000121512b220 */ /* 0x002fe20000410000 */
[----:B----4-:R-:W-:Y:S01]  /*0990*/  @!P2 FMUL.FTZ R11, R12, R11 ;  /* 0x0000000b0c0ba220 */ /* 0x010fe20000410000 */
[----:B---3--:R-:W-:Y:S02]  /*09a0*/  @!P6 FMUL.FTZ R16, R19, R16 ;  /* 0x000000101310e220 */ /* 0x008fe40000410000 */
[----:B------:R-:W-:Y:S01]  /*09b0*/  @!P0 F2FP.BF16.F32.PACK_AB R6, RZ, R20 ;  /* 0x00000014ff06823e */ /* 0x000fe200000010ff */
[----:B-----5:R-:W-:Y:S01]  /*09c0*/  @!P5 FMUL.FTZ R22, R29, R22 ;  /* 0x000000161d16d220 */ /* 0x020fe20000410000 */
[----:B------:R-:W-:-:S02]  /*09d0*/  @!P3 F2FP.BF16.F32.PACK_AB R7, RZ, R18 ;  /* 0x00000012ff07b23e */ /* 0x000fc400000010ff */
[----:B------:R-:W-:Y:S02]  /*09e0*/  @!P2 F2FP.BF16.F32.PACK_AB R8, RZ, R11 ;  /* 0x0000000bff08a23e */ /* 0x000fe400000010ff */
[----:B------:R-:W-:Y:S02]  /*09f0*/  @!P6 F2FP.BF16.F32.PACK_AB R9, RZ, R16 ;  /* 0x00000010ff09e23e */ /* 0x000fe400000010ff */
[----:B------:R-:W-:Y:S01]  /*0a00*/  @!P5 F2FP.BF16.F32.PACK_AB R10, RZ, R22 ;  /* 0x00000016ff0ad23e */ /* 0x000fe200000010ff */
[----:B--2---:R-:W-:Y:S06]  /*0a10*/  @P1 BRA `(.L_x_854) ;  /* 0x0000000000301947 */ /* 0x004fec0003800000 */
[----:B------:R-:W0:Y:S01]  /*0a20*/  LDC.64 R12, c[0x0][0x388] ;  /* 0x0000e200ff0c7b82 */ /* 0x000e220000000a00 */
[----:B------:R-:W-:Y:S01]  /*0a30*/  IADD3 R11, PT, PT, R0, R3, RZ ;  /* 0x00000003000b7210 */ /* 0x000fe20007ffe0ff */
[----:B------:R-:W-:-:S05]  /*0a40*/  VIADD R3, R3, 0x80 ;  /* 0x0000008003037836 */ /* 0x000fca0000000000 */
[----:B------:R-:W-:Y:S01]  /*0a50*/  ISETP.GE.U32.AND P0, PT, R3, R2, PT ;  /* 0x000000020300720c */ /* 0x000fe20003f06070 */
[----:B0-----:R-:W-:-:S05]  /*0a60*/  IMAD.WIDE.U32 R12, R11, 0x2, R12 ;  /* 0x000000020b0c7825 */ /* 0x001fca00078e000c */
[----:B------:R0:W-:Y:S07]  /*0a70*/  STG.E.U16 desc[UR4][R12.64], R4 ;  /* 0x000000040c007986 */ /* 0x0001ee000c101504 */
[----:B------:R-:W-:Y:S05]  /*0a80*/  @P0 BRA `(.L_x_855) ;  /* 0x0000000000300947 */ /* 0x000fea0003800000 */
[----:B0-----:R-:W0:Y:S01]  /*0a90*/  LDC.64 R12, c[0x0][0x388] ;  /* 0x0000e200ff0c7b82 */ /* 0x001e220000000a00 */
[----:B------:R-:W-:Y:S01]  /*0aa0*/  IADD3 R11, PT, PT, R0, R3, RZ ;  /* 0x00000003000b7210 */ /* 0x000fe20007ffe0ff */
[----:B------:R-:W-:-:S04]  /*0ab0*/  VIADD R3, R3, 0x80 ;  /* 0x0000008003037836 */ /* 0x000fc80000000000 */
[----:B0-----:R-:W-:-:S05]  /*0ac0*/  IMAD.WIDE.U32 R12, R11, 0x2, R12 ;  /* 0x000000020b0c7825 */ /* 0x001fca00078e000c */
[----:B------:R0:W-:Y:S02]  /*0ad0*/  STG.E.U16 desc[UR4][R12.64], R5 ;  /* 0x000000050c007986 */ /* 0x0001e4000c101504 */
.L_x_854:
[----:B------:R-:W-:-:S13]  /*0ae0*/  ISETP.GE.U32.AND P0, PT, R3, R2, PT ;  /* 0x000000020300720c */ /* 0x000fda0003f06070 */
[----:B------:R-:W-:Y:S05]  /*0af0*/  @P0 BRA `(.L_x_856) ;  /* 0x0000000000300947 */ /* 0x000fea0003800000 */
[----:B0-----:R-:W0:Y:S01]  /*0b00*/  LDC.64 R4, c[0x0][0x388] ;  /* 0x0000e200ff047b82 */ /* 0x001e220000000a00 */
[----:B------:R-:W-:Y:S01]  /*0b10*/  IADD3 R11, PT, PT, R0, R3, RZ ;  /* 0x00000003000b7210 */ /* 0x000fe20007ffe0ff */
[----:B------:R-:W-:-:S04]  /*0b20*/  VIADD R3, R3, 0x80 ;  /* 0x0000008003037836 */ /* 0x000fc80000000000 */
[----:B0-----:R-:W-:-:S05]  /*0b30*/  IMAD.WIDE.U32 R4, R11, 0x2, R4 ;  /* 0x000000020b047825 */ /* 0x001fca00078e0004 */
[----:B------:R1:W-:Y:S02]  /*0b40*/  STG.E.U16 desc[UR4][R4.64], R6 ;  /* 0x0000000604007986 */ /* 0x0003e4000c101504 */
.L_x_855:
[----:B------:R-:W-:-:S13]  /*0b50*/  ISETP.GE.U32.AND P0, PT, R3, R2, PT ;  /* 0x000000020300720c */ /* 0x000fda0003f06070 */
[----:B------:R-:W-:Y:S05]  /*0b60*/  @P0 BRA `(.L_x_857) ;  /* 0x0000000000340947 */ /* 0x000fea0003800000 */
[----:B01----:R-:W0:Y:S01]  /*0b70*/  LDC.64 R4, c[0x0][0x388] ;  /* 0x0000e200ff047b82 */ /* 0x003e220000000a00 */
[----:B------:R-:W-:Y:S01]  /*0b80*/  IADD3 R11, PT, PT, R0, R3, RZ ;  /* 0x00000003000b7210 */ /* 0x000fe20007ffe0ff */
[----:B------:R-:W-:-:S04]  /*0b90*/  VIADD R3, R3, 0x80 ;  /* 0x0000008003037836 */ /* 0x000fc80000000000 */
[----:B0-----:R-:W-:-:S05]  /*0ba0*/  IMAD.WIDE.U32 R4, R11, 0x2, R4 ;  /* 0x000000020b047825 */ /* 0x001fca00078e0004 */
[----:B------:R1:W-:Y:S02]  /*0bb0*/  STG.E.U16 desc[UR4][R4.64], R7 ;  /* 0x0000000704007986 */ /* 0x0003e4000c101504 */
.L_x_856:
[----:B------:R-:W-:-:S13]  /*0bc0*/  ISETP.GE.U32.AND P0, PT, R3, R2, PT ;  /* 0x000000020300720c */ /* 0x000fda0003f06070 */
[----:B------:R-:W-:Y:S05]  /*0bd0*/  @P0 BREAK.RELIABLE B1 ;  /* 0x0000000000010942 */ /* 0x000fea0003800100 */
[----:B------:R-:W-:Y:S05]  /*0be0*/  @P0 BRA `(.L_x_858) ;  /* 0x0000000000300947 */ /* 0x000fea0003800000 */
[----:B01----:R-:W0:Y:S01]  /*0bf0*/  LDC.64 R4, c[0x0][0x388] ;  /* 0x0000e200ff047b82 */ /* 0x003e220000000a00 */
[----:B------:R-:W-:Y:S01]  /*0c00*/  IADD3 R7, PT, PT, R0, R3, RZ ;  /* 0x0000000300077210 */ /* 0x000fe20007ffe0ff */
[----:B------:R-:W-:-:S04]  /*0c10*/  VIADD R3, R3, 0x80 ;  /* 0x0000008003037836 */ /* 0x000fc80000000000 */
[----:B0-----:R-:W-:-:S05]  /*0c20*/  IMAD.WIDE.U32 R4, R7, 0x2, R4 ;  /* 0x0000000207047825 */ /* 0x001fca00078e0004 */
[----:B------:R2:W-:Y:S02]  /*0c30*/  STG.E.U16 desc[UR4][R4.64], R8 ;  /* 0x0000000804007986 */ /* 0x0005e4000c101504 */
.L_x_857:
[----:B------:R-:W-:Y:S05]  /*0c40*/  BSYNC.RELIABLE B1 ;  /* 0x0000000000017941 */ /* 0x000fea0003800100 */
.L_x_853:
[----:B------:R-:W-:-:S13]  /*0c50*/  ISETP.GE.U32.AND P0, PT, R3, R2, PT ;  /* 0x000000020300720c */ /* 0x000fda0003f06070 */
[----:B012---:R-:W0:Y:S01]  /*0c60*/  @!P0 LDC.64 R4, c[0x0][0x388] ;  /* 0x0000e200ff048b82 */ /* 0x007e220000000a00 */
[----:B------:R-:W-:Y:S01]  /*0c70*/  @!P0 IADD3 R7, PT, PT, R0, R3, RZ ;  /* 0x0000000300078210 */ /* 0x000fe20007ffe0ff */
[----:B------:R-:W-:-:S04]  /*0c80*/  @!P0 VIADD R3, R3, 0x80 ;  /* 0x0000008003038836 */ /* 0x000fc80000000000 */
[----:B0-----:R-:W-:-:S05]  /*0c90*/  @!P0 IMAD.WIDE.U32 R4, R7, 0x2, R4 ;  /* 0x0000000207048825 */ /* 0x001fca00078e0004 */
[----:B------:R2:W-:Y:S02]  /*0ca0*/  @!P0 STG.E.U16 desc[UR4][R4.64], R9 ;  /* 0x0000000904008986 */ /* 0x0005e4000c101504 */
.L_x_858:
[----:B------:R-:W-:Y:S05]  /*0cb0*/  BSYNC.RECONVERGENT B0 ;  /* 0x0000000000007941 */ /* 0x000fea0003800200 */
.L_x_852:
[----:B------:R-:W-:Y:S05]  /*0cc0*/  WARPSYNC.ALL ;  /* 0x0000000000007948 */ /* 0x000fea0003800000 */
[----:B------:R-:W-:-:S13]  /*0cd0*/  ISETP.GE.U32.AND P0, PT, R3, R2, PT ;  /* 0x000000020300720c */ /* 0x000fda0003f06070 */
[----:B------:R-:W-:Y:S05]  /*0ce0*/  @P0 EXIT ;  /* 0x000000000000094d */ /* 0x000fea0003800000 */
[----:B012---:R-:W0:Y:S01]  /*0cf0*/  LDC.64 R4, c[0x0][0x388] ;  /* 0x0000e200ff047b82 */ /* 0x007e220000000a00 */
[----:B------:R-:W-:-:S05]  /*0d00*/  IADD3 R3, PT, PT, R0, R3, RZ ;  /* 0x0000000300037210 */ /* 0x000fca0007ffe0ff */
[----:B0-----:R-:W-:-:S05]  /*0d10*/  IMAD.WIDE.U32 R2, R3, 0x2, R4 ;  /* 0x0000000203027825 */ /* 0x001fca00078e0004 */
[----:B------:R-:W-:Y:S01]  /*0d20*/  STG.E.U16 desc[UR4][R2.64], R10 ;  /* 0x0000000a02007986 */ /* 0x000fe2000c101504 */
[----:B------:R-:W-:Y:S05]  /*0d30*/  EXIT ;  /* 0x000000000000794d */ /* 0x000fea0003800000 */
.L_x_851:
[----:B------:R-:W0:Y:S01]  /*0d40*/  S2R R4, SR_TID.X ;  /* 0x0000000000047919 */ /* 0x000e220000002100 */
[----:B------:R-:W1:Y:S02]  /*0d50*/  LDC.64 R2, c[0x0][0x398] ;  /* 0x0000e600ff027b82 */ /* 0x000e640000000a00 */
[----:B-1----:R-:W-:-:S04]  /*0d60*/  IMAD.WIDE.U32 R2, R0, 0x2, R2 ;  /* 0x0000000200027825 */ /* 0x002fc800078e0002 */
[----:B0-----:R-:W-:Y:S02]  /*0d70*/  IMAD.WIDE.U32 R14, R4, 0x4, R2 ;  /* 0x00000004040e7825 */ /* 0x001fe400078e0002 */
[----:B------:R-:W0:Y:S03]  /*0d80*/  LDC.64 R2, c[0x0][0x390] ;  /* 0x0000e400ff027b82 */ /* 0x000e260000000a00 */
[----:B------:R-:W2:Y:S04]  /*0d90*/  LDG.E R16, desc[UR4][R14.64+0x200] ;  /* 0x000200040e107981 */ /* 0x000ea8000c1e1900 */
[----:B------:R-:W3:Y:S04]  /*0da0*/  LDG.E R17, desc[UR4][R14.64+0x400] ;  /* 0x000400040e117981 */ /* 0x000ee8000c1e1900 */
[----:B------:R-:W4:Y:S04]  /*0db0*/  LDG.E R12, desc[UR4][R14.64+0x600] ;  /* 0x000600040e0c7981 */ /* 0x000f28000c1e1900 */
[----:B------:R-:W5:Y:S01]  /*0dc0*/  LDG.E R7, desc[UR4][R14.64] ;  /* 0x000000040e077981 */ /* 0x000f62000c1e1900 */
[----:B0-----:R-:W-:-:S04]  /*0dd0*/  IMAD.WIDE.U32 R2, R0, 0x2, R2 ;  /* 0x0000000200027825 */ /* 0x001fc800078e0002 */
[----:B------:R-:W-:-:S05]  /*0de0*/  IMAD.WIDE.U32 R2, R4, 0x4, R2 ;  /* 0x0000000404027825 */ /* 0x000fca00078e0002 */
[----:B------:R-:W5:Y:S04]  /*0df0*/  LDG.E R13, desc[UR4][R2.64] ;  /* 0x00000004020d7981 */ /* 0x000f68000c1e1900 */
[----:B------:R-:W5:Y:S04]  /*0e00*/  LDG.E R9, desc[UR4][R2.64+0x200] ;  /* 0x0002000402097981 */ /* 0x000f68000c1e1900 */
[----:B------:R-:W5:Y:S04]  /*0e10*/  LDG.E R6, desc[UR4][R2.64+0x400] ;  /* 0x0004000402067981 */ /* 0x000f68000c1e1900 */
[----:B------:R0:W5:Y:S02]  /*0e20*/  LDG.E R8, desc[UR4][R2.64+0x600] ;  /* 0x0006000402087981 */ /* 0x000164000c1e1900 */
[----:B0-----:R-:W0:Y:S02]  /*0e30*/  LDC.64 R2, c[0x0][0x388] ;  /* 0x0000e200ff027b82 */ /* 0x001e240000000a00 */
[----:B0-----:R-:W-:-:S04]  /*0e40*/  IMAD.WIDE.U32 R2, R0, 0x2, R2 ;  /* 0x0000000200027825 */ /* 0x001fc800078e0002 */
[----:B------:R-:W-:Y:S01]  /*0e50*/  IMAD.WIDE.U32 R2, R4, 0x4, R2 ;  /* 0x0000000404027825 */ /* 0x000fe200078e0002 */
[C---:B--2---:R-:W-:Y:S02]  /*0e60*/  SHF.L.U32 R10, R16.reuse, 0x10, RZ ;  /* 0x00000010100a7819 */ /* 0x044fe400000006ff */
[----:B------:R-:W-:Y:S01]  /*0e70*/  PRMT R16, R16, 0x7632, R16 ;  /* 0x0000763210107816 */ /* 0x000fe20000000010 */
[----:B---3--:R-:W-:-:S03]  /*0e80*/  IMAD.U32 R5, R17, 0x10000, RZ ;  /* 0x0001000011057824 */ /* 0x008fc600078e00ff */
[----:B------:R-:W-:Y:S02]  /*0e90*/  SHF.L.U32 R15, R16, 0x10, RZ ;  /* 0x00000010100f7819 */ /* 0x000fe400000006ff */
[----:B------:R-:W-:Y:S02]  /*0ea0*/  PRMT R17, R17, 0x7632, R17 ;  /* 0x0000763211117816 */ /* 0x000fe40000000011 */
[----:B----4-:R-:W-:Y:S02]  /*0eb0*/  SHF.L.U32 R18, R12, 0x10, RZ ;  /* 0x000000100c127819 */ /* 0x010fe400000006ff */
[----:B-----5:R-:W-:Y:S01]  /*0ec0*/  PRMT R12, R7, 0x7632, R12 ;  /* 0x00007632070c7816 */ /* 0x020fe2000000000c */
[----:B------:R-:W0:Y:S01]  /*0ed0*/  MUFU.RCP R10, R10 ;  /* 0x0000000a000a7308 */ /* 0x000e220000001000 */
[----:B------:R-:W-:Y:S02]  /*0ee0*/  IMAD.U32 R20, R17, 0x10000, RZ ;  /* 0x0001000011147824 */ /* 0x000fe400078e00ff */
[----:B------:R-:W-:Y:S01]  /*0ef0*/  PRMT R17, R12, 0x7632, R17 ;  /* 0x000076320c117816 */ /* 0x000fe20000000011 */
[----:B------:R-:W-:-:S04]  /*0f00*/  IMAD.U32 R11, R7, 0x10000, RZ ;  /* 0x00010000070b7824 */ /* 0x000fc800078e00ff */
[----:B------:R-:W1:Y:S01]  /*0f10*/  MUFU.RCP R15, R15 ;  /* 0x0000000f000f7308 */ /* 0x000e620000001000 */
[----:B------:R-:W-:Y:S01]  /*0f20*/  IMAD.U32 R14, R12, 0x10000, RZ ;  /* 0x000100000c0e7824 */ /* 0x000fe200078e00ff */
[----:B------:R-:W-:-:S06]  /*0f30*/  SHF.L.U32 R21, R17, 0x10, RZ ;  /* 0x0000001011157819 */ /* 0x000fcc00000006ff */
[----:B------:R2:W-:Y:S01]  /*0f40*/  MUFU.RCP R7, R18 ;  /* 0x0000001200077308 */ /* 0x0005e20000001000 */
[----:B------:R-:W-:Y:S02]  /*0f50*/  PRMT R16, R13, 0x7632, R16 ;  /* 0x000076320d107816 */ /* 0x000fe40000000010 */
[----:B------:R-:W-:-:S05]  /*0f60*/  PRMT R17, R9, 0x7632, R17 ;  /* 0x0000763209117816 */ /* 0x000fca0000000011 */
[----:B------:R-:W3:Y:S01]  /*0f70*/  MUFU.RCP R11, R11 ;  /* 0x0000000b000b7308 */ /* 0x000ee20000001000 */
[----:B--2---:R-:W-:Y:S01]  /*0f80*/  IMAD.U32 R18, R13, 0x10000, RZ ;  /* 0x000100000d127824 */ /* 0x004fe200078e00ff */
[----:B------:R-:W-:Y:S01]  /*0f90*/  SHF.L.U32 R19, R16, 0x10, RZ ;  /* 0x0000001010137819 */ /* 0x000fe200000006ff */
[----:B------:R-:W-:Y:S01]  /*0fa0*/  IMAD.U32 R9, R9, 0x10000, RZ ;  /* 0x0001000009097824 */ /* 0x000fe200078e00ff */
[----:B------:R-:W-:-:S04]  /*0fb0*/  SHF.L.U32 R16, R17, 0x10, RZ ;  /* 0x0000001011107819 */ /* 0x000fc800000006ff */
[----:B------:R-:W-:Y:S08]  /*0fc0*/  MUFU.RCP R5, R5 ;  /* 0x0000000500057308 */ /* 0x000ff00000001000 */
[----:B------:R-:W2:Y:S08]  /*0fd0*/  MUFU.RCP R14, R14 ;  /* 0x0000000e000e7308 */ /* 0x000eb00000001000 */
[----:B------:R-:W4:Y:S08]  /*0fe0*/  MUFU.RCP R12, R20 ;  /* 0x00000014000c7308 */ /* 0x000f300000001000 */
[----:B------:R-:W5:Y:S01]  /*0ff0*/  MUFU.RCP R13, R21 ;  /* 0x00000015000d7308 */ /* 0x000f620000001000 */
[----:B0-----:R-:W-:Y:S01]  /*1000*/  FMUL.FTZ R10, R9, R10 ;  /* 0x0000000a090a7220 */ /* 0x001fe20000410000 */
[----:B-1----:R-:W-:Y:S01]  /*1010*/  FMUL.FTZ R17, R16, R15 ;  /* 0x0000000f10117220 */ /* 0x002fe20000410000 */
[----:B------:R-:W-:-:S02]  /*1020*/  PRMT R9, R6, 0x7632, R9 ;  /* 0x0000763206097816 */ /* 0x000fc40000000009 */
[----:B------:R-:W-:Y:S01]  /*1030*/  PRMT R15, R8, 0x7632, R15 ;  /* 0x00007632080f7816 */ /* 0x000fe2000000000f */
[----:B------:R-:W-:Y:S01]  /*1040*/  IMAD.U32 R6, R6, 0x10000, RZ ;  /* 0x0001000006067824 */ /* 0x000fe200078e00ff */
[----:B------:R-:W-:Y:S01]  /*1050*/  SHF.L.U32 R9, R9, 0x10, RZ ;  /* 0x0000001009097819 */ /* 0x000fe200000006ff */
[----:B------:R-:W-:Y:S01]  /*1060*/  IMAD.U32 R8, R8, 0x10000, RZ ;  /* 0x0001000008087824 */ /* 0x000fe200078e00ff */
[----:B------:R-:W-:Y:S01]  /*1070*/  SHF.L.U32 R16, R15, 0x10, RZ ;  /* 0x000000100f107819 */ /* 0x000fe200000006ff */
[----:B---3--:R-:W-:Y:S01]  /*1080*/  FMUL.FTZ R11, R18, R11 ;  /* 0x0000000b120b7220 */ /* 0x008fe20000410000 */
[----:B--2---:R-:W-:Y:S01]  /*1090*/  FMUL.FTZ R14, R19, R14 ;  /* 0x0000000e130e7220 */ /* 0x004fe20000410000 */
[----:B------:R-:W-:Y:S01]  /*10a0*/  FMUL.FTZ R5, R6, R5 ;  /* 0x0000000506057220 */ /* 0x000fe20000410000 */
[----:B----4-:R-:W-:Y:S01]  /*10b0*/  FMUL.FTZ R12, R9, R12 ;  /* 0x0000000c090c7220 */ /* 0x010fe20000410000 */
[----:B------:R-:W-:Y:S01]  /*10c0*/  FMUL.FTZ R7, R8, R7 ;  /* 0x0000000708077220 */ /* 0x000fe20000410000 */
[----:B-----5:R-:W-:Y:S01]  /*10d0*/  FMUL.FTZ R16, R16, R13 ;  /* 0x0000000d10107220 */ /* 0x020fe20000410000 */
[----:B------:R-:W-:-:S02]  /*10e0*/  F2FP.BF16.F32.PACK_AB R11, R14, R11 ;  /* 0x0000000b0e0b723e */ /* 0x000fc400000010ff */
[----:B------:R-:W-:Y:S02]  /*10f0*/  F2FP.BF16.F32.PACK_AB R17, R17, R10 ;  /* 0x0000000a1111723e */ /* 0x000fe400000010ff */
[----:B------:R-:W-:Y:S02]  /*1100*/  F2FP.BF16.F32.PACK_AB R5, R12, R5 ;  /* 0x000000050c05723e */ /* 0x000fe400000010ff */
[----:B------:R-:W-:Y:S01]  /*1110*/  F2FP.BF16.F32.PACK_AB R7, R16, R7 ;  /* 0x000000071007723e */ /* 0x000fe200000010ff */
[----:B------:R-:W-:Y:S04]  /*1120*/  STG.E desc[UR4][R2.64], R11 ;  /* 0x0000000b02007986 */ /* 0x000fe8000c101904 */
[----:B------:R-:W-:Y:S04]  /*1130*/  STG.E desc[UR4][R2.64+0x200], R17 ;  /* 0x0002001102007986 */ /* 0x000fe8000c101904 */
[----:B------:R-:W-:Y:S04]  /*1140*/  STG.E desc[UR4][R2.64+0x400], R5 ;  /* 0x0004000502007986 */ /* 0x000fe8000c101904 */
[----:B------:R-:W-:Y:S01]  /*1150*/  STG.E desc[UR4][R2.64+0x600], R7 ;  /* 0x0006000702007986 */ /* 0x000fe2000c101904 */
[----:B------:R-:W-:Y:S05]  /*1160*/  EXIT ;  /* 0x000000000000794d */ /* 0x000fea0003800000 */
.L_x_859:
        /* <DEDUP_REMOVED lines=9> */
.L_x_18248:


//--------------------- .text._ZN2at6native29vectorized_elementwise_kernelILi4ENS0_13BinaryFunctorIN3c108BFloat16ES4_S4_NS0_15binary_internal10DivFunctorIS4_EEEESt5arrayIPcLm3EEEEviT0_T1_ --------------------------
	.section	.text._ZN2at6native29vectorized_elementwise_kernelILi4ENS0_13BinaryFunctorIN3c108BFloat16ES4_S4_NS0_15binary_internal10DivFunctorIS4_EEEESt5arrayIPcLm3EEEEviT0_T1_,"ax",@progbits
	.align	128
        .global         _ZN2at6native29vectorized_elementwise_kernelILi4ENS0_13BinaryFunctorIN3c108BFloat16ES4_S4_NS0_15binary_internal10DivFunctorIS4_EEEESt5arrayIPcLm3EEEEviT0_T1_
        .type           _ZN2at6native29vectorized_elementwise_kernelILi4ENS0_13BinaryFunctorIN3c108BFloat16ES4_S4_NS0_15binary_internal10DivFunctorIS4_EEEESt5arrayIPcLm3EEEEviT0_T1_,@function
        .size           _ZN2at6native29vectorized_elementwise_kernelILi4ENS0_13BinaryFunctorIN3c108BFloat16ES4_S4_NS0_15binary_internal10DivFunctorIS4_EEEESt5arrayIPcLm3EEEEviT0_T1_,(.L_x_18249 - _ZN2at6native29vectorized_elementwise_kernelILi4ENS0_13BinaryFunctorIN3c108BFloat16ES4_S4_NS0_15binary_internal10DivFunctorIS4_EEEESt5arrayIPcLm3EEEEviT0_T1_)
        .other          _ZN2at6native29vectorized_elementwise_kernelILi4ENS0_13BinaryFunctorIN3c108BFloat16ES4_S4_NS0_15binary_internal10DivFunctorIS4_EEEESt5arrayIPcLm3EEEEviT0_T1_,@"STO_CUDA_ENTRY STV_DEFAULT"
_ZN2at6native29vectorized_elementwise_kernelILi4ENS0_13BinaryFunctorIN3c108BFloat16ES4_S4_NS0_15binary_internal10DivFunctorIS4_EEEESt5arrayIPcLm3EEEEviT0_T1_:
.text._ZN2at6native29vectorized_elementwise_kernelILi4ENS0_13BinaryFunctorIN3c108BFloat16ES4_S4_NS0_15binary_internal10DivFunctorIS4_EEEESt5arrayIPcLm3EEEEviT0_T1_:
        /* <DEDUP_REMOVED lines=174> */
.L_x_863:
[----:B------:R-:W-:-:S13]  /*0ae0*/  ISETP.GE.U32.AND P0, PT, R3, R2, PT ;  /* 0x000000020300720c */ /* 0x000fda0003f06070 */
[----:B------:R-:W-:Y:S05]  /*0af0*/  @P0 BRA `(.L_x_865) ;  /* 0x0000000000300947 */ /* 0x000fea0003800000 */
[----:B0-----:R-:W0:Y:S01]  /*0b00*/  LDC.64 R4, c[0x0][0x388] ;  /* 0x0000e200ff047b82 */ /* 0x001e220000000a00 */
[----:B------:R-:W-:Y:S01]  /*0b10*/  IADD3 R11, PT, PT, R0, R3, RZ ;  /* 0x00000003000b7210 */ /* 0x000fe20007ffe0ff */
[----:B------:R-:W-:-:S04]  /*0b20*/  VIADD R3, R3, 0x80 ;  /* 0x0000008003037836 */ /* 0x000fc80000000000 */
[----:B0-----:R-:W-:-:S05]  /*0b30*/  IMAD.WIDE.U32 R4, R11, 0x2, R4 ;  /* 0x000000020b047825 */ /* 0x001fca00078e0004 */
[----:B------:R1:W-:Y:S02]  /*0b40*/  STG.E.U16 desc[UR4][R4.64], R6 ;  /* 0x0000000604007986 */ /* 0x0003e4000c101504 */
.L_x_864:
[----:B------:R-:W-:-:S13]  /*0b50*/  ISETP.GE.U32.AND P0, PT, R3, R2, PT ;  /* 0x000000020300720c */ /* 0x000fda0003f06070 */
[----:B------:R-:W-:Y:S05]  /*0b60*/  @P0 BRA `(.L_x_866) ;  /* 0x0000000000340947 */ /* 0x000fea0003800000 */
[----:B01----:R-:W0:Y:S01]  /*0b70*/  LDC.64 R4, c[0x0][0x388] ;  /* 0x0000e200ff047b82 */ /* 0x003e220000000a00 */
[----:B------:R-:W-:Y:S01]  /*0b80*/  IADD3 R11, PT, PT, R0, R3, RZ ;  /* 0x00000003000b7210 */ /* 0x000fe20007ffe0ff */
[----:B------:R-:W-:-:S04]  /*0b90*/  VIADD R3, R3, 0x80 ;  /* 0x0000008003037836 */ /* 0x000fc80000000000 */
[----:B0-----:R-:W-:-:S05]  /*0ba0*/  IMAD.WIDE.U32 R4, R11, 0x2, R4 ;  /* 0x000000020b047825 */ /* 0x001fca00078e0004 */
[----:B------:R1:W-:Y:S02]  /*0bb0*/  STG.E.U16 desc[UR4][R4.64], R7 ;  /* 0x0000000704007986 */ /* 0x0003e4000c101504 */
.L_x_865:
        /* <DEDUP_REMOVED lines=8> */
.L_x_866:
[----:B------:R-:W-:Y:S05]  /*0c40*/  BSYNC.RELIABLE B1 ;  /* 0x0000000000017941 */ /* 0x000fea0003800100 */
.L_x_862:
[----:B------:R-:W-:-:S13]  /*0c50*/  ISETP.GE.U32.AND P0, PT, R3, R2, PT ;  /* 0x000000020300720c */ /* 0x000fda0003f06070 */
[----:B012---:R-:W0:Y:S01]  /*0c60*/  @!P0 LDC.64 R4, c[0x0][0x388] ;  /* 0x0000e200ff048b82 */ /* 0x007e220000000a00 */
[----:B------:R-:W-:Y:S01]  /*0c70*/  @!P0 IADD3 R7, PT, PT, R0, R3, RZ ;  /* 0x0000000300078210 */ /* 0x000fe20007ffe0ff */
[----:B------:R-:W-:-:S04]  /*0c80*/  @!P0 VIADD R3, R3, 0x80 ;  /* 0x0000008003038836 */ /* 0x000fc80000000000 */
[----:B0-----:R-:W-:-:S05]  /*0c90*/  @!P0 IMAD.WIDE.U32 R4, R7, 0x2, R4 ;  /* 0x0000000207048825 */ /* 0x001fca00078e0004 */
[----:B------:R2:W-:Y:S02]  /*0ca0*/  @!P0 STG.E.U16 desc[UR4][R4.64], R9 ;  /* 0x0000000904008986 */ /* 0x0005e4000c101504 */
.L_x_867:
[----:B------:R-:W-:Y:S05]  /*0cb0*/  BSYNC.RECONVERGENT B0 ;  /* 0x0000000000007941 */ /* 0x000fea0003800200 */
.L_x_861:
        /* <DEDUP_REMOVED lines=8> */
.L_x_860:
[----:B------:R-:W0:Y:S01]  /*0d40*/  S2R R10, SR_TID.X ;  /* 0x00000000000a7919 */ /* 0x000e220000002100 */
[----:B------:R-:W1:Y:S02]  /*0d50*/  LDC.64 R2, c[0x0][0x398] ;  /* 0x0000e600ff027b82 */ /* 0x000e640000000a00 */
[----:B-1----:R-:W-:-:S04]  /*0d60*/  IMAD.WIDE.U32 R2, R0, 0x2, R2 ;  /* 0x0000000200027825 */ /* 0x002fc800078e0002 */
[----:B0-----:R-:W-:Y:S02]  /*0d70*/  IMAD.WIDE.U32 R18, R10, 0x8, R2 ;  /* 0x000000080a127825 */ /* 0x001fe400078e0002 */
[----:B------:R-:W0:Y:S03]  /*0d80*/  LDC.64 R2, c[0x0][0x390] ;  /* 0x0000e400ff027b82 */ /* 0x000e260000000a00 */
[----:B------:R-:W2:Y:S04]  /*0d90*/  LDG.E.64 R6, desc[UR4][R18.64] ;  /* 0x0000000412067981 */ /* 0x000ea8000c1e1b00 */
[----:B------:R-:W3:Y:S01]  /*0da0*/  LDG.E.64 R8, desc[UR4][R18.64+0x400] ;  /* 0x0004000412087981 */ /* 0x000ee2000c1e1b00 */
[----:B0-----:R-:W-:-:S04]  /*0db0*/  IMAD.WIDE.U32 R2, R0, 0x2, R2 ;  /* 0x0000000200027825 */ /* 0x001fc800078e0002 */
[----:B------:R-:W-:-:S05]  /*0dc0*/  IMAD.WIDE.U32 R16, R10, 0x8, R2 ;  /* 0x000000080a107825 */ /* 0x000fca00078e0002 */
[----:B------:R-:W4:Y:S04]  /*0dd0*/  LDG.E.64 R4, desc[UR4][R16.64] ;  /* 0x0000000410047981 */ /* 0x000f28000c1e1b00 */
[----:B------:R0:W5:Y:S01]  /*0de0*/  LDG.E.64 R2, desc[UR4][R16.64+0x400] ;  /* 0x0004000410027981 */ /* 0x000162000c1e1b00 */
[C---:B--2---:R-:W-:Y:S01]  /*0df0*/  IMAD.U32 R14, R6.reuse, 0x10000, RZ ;  /* 0x00010000060e7824 */ /* 0x044fe200078e00ff */
[----:B------:R-:W-:Y:S02]  /*0e00*/  PRMT R6, R6, 0x7632, R6 ;  /* 0x0000763206067816 */ /* 0x000fe40000000006 */
[C---:B------:R-:W-:Y:S01]  /*0e10*/  SHF.L.U32 R13, R7.reuse, 0x10, RZ ;  /* 0x00000010070d7819 */ /* 0x040fe200000006ff */
[----:B---3--:R-:W-:Y:S01]  /*0e20*/  IMAD.U32 R11, R8, 0x10000, RZ ;  /* 0x00010000080b7824 */ /* 0x008fe200078e00ff */
[----:B------:R-:W-:Y:S01]  /*0e30*/  PRMT R8, R7, 0x7632, R8 ;  /* 0x0000763207087816 */ /* 0x000fe20000000008 */
[----:B------:R-:W-:Y:S01]  /*0e40*/  IMAD.U32 R15, R6, 0x10000, RZ ;  /* 0x00010000060f7824 */ /* 0x000fe200078e00ff */
[----:B------:R-:W-:Y:S01]  /*0e50*/  SHF.L.U32 R12, R9, 0x10, RZ ;  /* 0x00000010090c7819 */ /* 0x000fe200000006ff */
[----:B------:R-:W1:Y:S01]  /*0e60*/  LDC.64 R6, c[0x0][0x388] ;  /* 0x0000e200ff067b82 */ /* 0x000e620000000a00 */
[C---:B------:R-:W-:Y:S01]  /*0e70*/  PRMT R9, R8.reuse, 0x7632, R9 ;  /* 0x0000763208097816 */ /* 0x040fe20000000009 */
[----:B------:R-:W2:Y:S01]  /*0e80*/  MUFU.RCP R14, R14 ;  /* 0x0000000e000e7308 */ /* 0x000ea20000001000 */
[----:B------:R-:W-:-:S02]  /*0e90*/  SHF.L.U32 R19, R8, 0x10, RZ ;  /* 0x0000001008137819 */ /* 0x000fc400000006ff */
[C---:B0-----:R-:W-:Y:S01]  /*0ea0*/  PRMT R17, R9.reuse, 0x7632, R17 ;  /* 0x0000763209117816 */ /* 0x041fe20000000011 */
[----:B------:R-:W-:-:S03]  /*0eb0*/  IMAD.U32 R20, R9, 0x10000, RZ ;  /* 0x0001000009147824 */ /* 0x000fc600078e00ff */
[----:B------:R-:W-:Y:S01]  /*0ec0*/  SHF.L.U32 R21, R17, 0x10, RZ ;  /* 0x0000001011157819 */ /* 0x000fe200000006ff */
[----:B------:R-:W0:Y:S08]  /*0ed0*/  MUFU.RCP R15, R15 ;  /* 0x0000000f000f7308 */ /* 0x000e300000001000 */
[----:B------:R-:W3:Y:S01]  /*0ee0*/  MUFU.RCP R13, R13 ;  /* 0x0000000d000d7308 */ /* 0x000ee20000001000 */
[C---:B----4-:R-:W-:Y:S01]  /*0ef0*/  PRMT R16, R4.reuse, 0x7632, R16 ;  /* 0x0000763204107816 */ /* 0x050fe20000000010 */
[----:B------:R-:W-:-:S06]  /*0f00*/  IMAD.U32 R17, R4, 0x10000, RZ ;  /* 0x0001000004117824 */ /* 0x000fcc00078e00ff */
[----:B------:R-:W4:Y:S01]  /*0f10*/  MUFU.RCP R11, R11 ;  /* 0x0000000b000b7308 */ /* 0x000f220000001000 */
[C---:B------:R-:W-:Y:S01]  /*0f20*/  SHF.L.U32 R18, R5.reuse, 0x10, RZ ;  /* 0x0000001005127819 */ /* 0x040fe200000006ff */
[----:B-1----:R-:W-:Y:S01]  /*0f30*/  IMAD.WIDE.U32 R6, R0, 0x2, R6 ;  /* 0x0000000200067825 */ /* 0x002fe200078e0006 */
[----:B------:R-:W-:-:S03]  /*0f40*/  PRMT R5, R5, 0x7632, R5 ;  /* 0x0000763205057816 */ /* 0x000fc60000000005 */
[----:B--2---:R-:W-:Y:S01]  /*0f50*/  FMUL.FTZ R14, R17, R14 ;  /* 0x0000000e110e7220 */ /* 0x004fe20000410000 */
[----:B-----5:R-:W-:Y:S01]  /*0f60*/  PRMT R0, R2, 0x7632, R0 ;  /* 0x0000763202007816 */ /* 0x020fe20000000000 */
[----:B------:R-:W-:Y:S01]  /*0f70*/  IMAD.U32 R16, R16, 0x10000, RZ ;  /* 0x0001000010107824 */ /* 0x000fe200078e00ff */
[----:B------:R-:W-:Y:S01]  /*0f80*/  SHF.L.U32 R5, R5, 0x10, RZ ;  /* 0x0000001005057819 */ /* 0x000fe200000006ff */
[----:B------:R-:W1:Y:S01]  /*0f90*/  MUFU.RCP R12, R12 ;  /* 0x0000000c000c7308 */ /* 0x000e620000001000 */
[----:B------:R-:W-:Y:S02]  /*0fa0*/  IMAD.U32 R2, R2, 0x10000, RZ ;  /* 0x0001000002027824 */ /* 0x000fe400078e00ff */
[----:B0-----:R-:W-:Y:S01]  /*0fb0*/  FMUL.FTZ R15, R16, R15 ;  /* 0x0000000f100f7220 */ /* 0x001fe20000410000 */
[C---:B------:R-:W-:Y:S01]  /*0fc0*/  PRMT R16, R3.reuse, 0x7632, R16 ;  /* 0x0000763203107816 */ /* 0x040fe20000000010 */
[----:B------:R-:W-:Y:S01]  /*0fd0*/  IMAD.U32 R0, R0, 0x10000, RZ ;  /* 0x0001000000007824 */ /* 0x000fe200078e00ff */
[----:B------:R-:W-:Y:S01]  /*0fe0*/  SHF.L.U32 R3, R3, 0x10, RZ ;  /* 0x0000001003037819 */ /* 0x000fe200000006ff */
[----:B---3--:R-:W-:Y:S01]  /*0ff0*/  FMUL.FTZ R13, R18, R13 ;  /* 0x0000000d120d7220 */ /* 0x008fe20000410000 */
[----:B------:R-:W-:Y:S01]  /*1000*/  SHF.L.U32 R17, R16, 0x10, RZ ;  /* 0x0000001010117819 */ /* 0x000fe200000006ff */
[----:B------:R-:W0:Y:S01]  /*1010*/  MUFU.RCP R8, R19 ;  /* 0x0000001300087308 */ /* 0x000e220000001000 */
[----:B------:R-:W-:-:S04]  /*1020*/  IMAD.WIDE.U32 R6, R10, 0x8, R6 ;  /* 0x000000080a067825 */ /* 0x000fc800078e0006 */
[----:B----4-:R-:W-:-:S03]  /*1030*/  FMUL.FTZ R2, R2, R11 ;  /* 0x0000000b02027220 */ /* 0x010fc60000410000 */
[----:B------:R-:W2:Y:S01]  /*1040*/  MUFU.RCP R9, R20 ;  /* 0x0000001400097308 */ /* 0x000ea20000001000 */
[----:B-1----:R-:W-:Y:S01]  /*1050*/  FMUL.FTZ R3, R3, R12 ;  /* 0x0000000c03037220 */ /* 0x002fe20000410000 */
[----:B------:R-:W-:-:S06]  /*1060*/  F2FP.BF16.F32.PACK_AB R12, R15, R14 ;  /* 0x0000000e0f0c723e */ /* 0x000fcc00000010ff */
[----:B------:R-:W1:Y:S01]  /*1070*/  MUFU.RCP R4, R21 ;  /* 0x0000001500047308 */ /* 0x000e620000001000 */
[----:B0-----:R-:W-:-:S05]  /*1080*/  FMUL.FTZ R8, R5, R8 ;  /* 0x0000000805087220 */ /* 0x001fca0000410000 */
[----:B------:R-:W-:Y:S01]  /*1090*/  F2FP.BF16.F32.PACK_AB R13, R8, R13 ;  /* 0x0000000d080d723e */ /* 0x000fe200000010ff */
[----:B--2---:R-:W-:-:S04]  /*10a0*/  FMUL.FTZ R9, R0, R9 ;  /* 0x0000000900097220 */ /* 0x004fc80000410000 */
[----:B------:R-:W-:Y:S01]  /*10b0*/  STG.E.64 desc[UR4][R6.64], R12 ;  /* 0x0000000c06007986 */ /* 0x000fe2000c101b04 */
[----:B------:R-:W-:Y:S01]  /*10c0*/  F2FP.BF16.F32.PACK_AB R2, R9, R2 ;  /* 0x000000020902723e */ /* 0x000fe200000010ff */
[----:B-1----:R-:W-:-:S05]  /*10d0*/  FMUL.FTZ R4, R17, R4 ;  /* 0x0000000411047220 */ /* 0x002fca0000410000 */
[----:B------:R-:W-:-:S05]  /*10e0*/  F2FP.BF16.F32.PACK_AB R3, R4, R3 ;  /* 0x000000030403723e */ /* 0x000fca00000010ff */
[----:B------:R-:W-:Y:S01]  /*10f0*/  STG.E.64 desc[UR4][R6.64+0x400], R2 ;  /* 0x0004000206007986 */ /* 0x000fe2000c101b04 */
[----:B------:R-:W-:Y:S05]  /*1100*/  EXIT ;  /* 0x000000000000794d */ /* 0x000fea0003800000 */
.L_x_868:
        /* <DEDUP_REMOVED lines=15> */
.L_x_18249:


//--------------------- .text._ZN2at6native29vectorized_elementwise_kernelILi8ENS0_13BinaryFunctorIN3c108BFloat16ES4_S4_NS0_15binary_internal10DivFunctorIS4_EEEESt5arrayIPcLm3EEEEviT0_T1_ --------------------------
	.section	.text._ZN2at6native29vectorized_elementwise_kernelILi8ENS0_13BinaryFunctorIN3c108BFloat16ES4_S4_NS0_15binary_internal10DivFunctorIS4_EEEESt5arrayIPcLm3EEEEviT0_T1_,"ax",@progbits
	.align	128
        .global         _ZN2at6native29vectorized_elementwise_kernelILi8ENS0_13BinaryFunctorIN3c108BFloat16ES4_S4_NS0_15binary_internal10DivFunctorIS4_EEEESt5arrayIPcLm3EEEEviT0_T1_
        .type           _ZN2at6native29vectorized_elementwise_kernelILi8ENS0_13BinaryFunctorIN3c108BFloat16ES4_S4_NS0_15binary_internal10DivFunctorIS4_EEEESt5arrayIPcLm3EEEEviT0_T1_,@function
        .size           _ZN2at6native29vectorized_elementwise_kernelILi8ENS0_13BinaryFunctorIN3c108BFloat16ES4_S4_NS0_15binary_internal10DivFunctorIS4_EEEESt5arrayIPcLm3EEEEviT0_T1_,(.L_x_18250 - _ZN2at6native29vectorized_elementwise_kernelILi8ENS0_13BinaryFunctorIN3c108BFloat16ES4_S4_NS0_15binary_internal10DivFunctorIS4_EEEESt5arrayIPcLm3EEEEviT0_T1_)
        .other          _ZN2at6native29vectorized_elementwise_kernelILi8ENS0_13BinaryFunctorIN3c108BFloat16ES4_S4_NS0_15binary_internal10DivFunctorIS4_EEEESt5arrayIPcLm3EEEEviT0_T1_,@"STO_CUDA_ENTRY STV_DEFAULT"
_ZN2at6native29vectorized_elementwise_kernelILi8ENS0_13BinaryFunctorIN3c108BFloat16ES4_S4_NS0_15binary_internal10DivFunctorIS4_EEEESt5arrayIPcLm3EEEEviT0_T1_:
.text._ZN2at6native29vectorized_elementwise_kernelILi8ENS0_13BinaryFunctorIN3c108BFloat16ES4_S4_NS0_15binary_internal10DivFunctorIS4_EEEESt5arrayIPcLm3EEEEviT0_T1_:
[----:B------:R-:W-:Y:S01]  /*0000*/  LDC R1, c[0x0][0x37c] ;  /* 0x0000df00ff017b82 */ /* 0x000fe20000000800 */
[----:B------:R-:W-:Y:S05]  /*0010*/  EXIT ;  /* 0x000000000000794d */ /* 0x000fea0003800000 */
.L_x_869:
        /* <DEDUP_REMOVED lines=14> */
.L_x_18250:


//--------------------- .text._ZN2at6native18elementwise_kernelILi128ELi4EZNS0_15gpu_kernel_implINS0_13BUnaryFunctorIN3c108BFloat16ES5_S5_NS0_15binary_internal10DivFunctorIS5_EEEEEEvRNS_18TensorIteratorBaseERKT_EUliE_EEviT1_ --------------------------
	.section	.text._ZN2at6native18elementwise_kernelILi128ELi4EZNS0_15gpu_kernel_implINS0_13BUnaryFunctorIN3c108BFloat16ES5_S5_NS0_15binary_internal10DivFunctorIS5_EEEEEEvRNS_18TensorIteratorBaseERKT_EUliE_EEviT1_,"ax",@progbits
	.align	128
        .global         _ZN2at6native18elementwise_kernelILi128ELi4EZNS0_15gpu_kernel_implINS0_13BUnaryFunctorIN3c108BFloat16ES5_S5_NS0_15binary_internal10DivFunctorIS5_EEEEEEvRNS_18TensorIteratorBaseERKT_EUliE_EEviT1_
        .type           _ZN2at6native18elementwise_kernelILi128ELi4EZNS0_15gpu_kernel_implINS0_13BUnaryFunctorIN3c108BFloat16ES5_S5_NS0_15binary_internal10DivFunctorIS5_EEEEEEvRNS_18TensorIteratorBaseERKT_EUliE_EEviT1_,@function
        .size           _ZN2at6native18elementwise_kernelILi128ELi4EZNS0_15gpu_kernel_implINS0_13BUnaryFunctorIN3c108BFloat16ES5_S5_NS0_15binary_internal10DivFunctorIS5_EEEEEEvRNS_18TensorIteratorBaseERKT_EUliE_EEviT1_,(.L_x_18251 - _ZN2at6native18elementwise_kernelILi128ELi4EZNS0_15gpu_kernel_implINS0_13BUnaryFunctorIN3c108BFloat16ES5_S5_NS0_15binary_internal10DivFunctorIS5_EEEEEEvRNS_18TensorIteratorBaseERKT_EUliE_EEviT1_)
        .other          _ZN2at6native18elementwise_kernelILi128ELi4EZNS0_15gpu_kernel_implINS0_13BUnaryFunctorIN3c108BFloat16ES5_S5_NS0_15binary_internal10DivFunctorIS5_EEEEEEvRNS_18TensorIteratorBaseERKT_EUliE_EEviT1_,@"STO_CUDA_ENTRY STV_DEFAULT"
_ZN2at6native18elementwise_kernelILi128ELi4EZNS0_15gpu_kernel_implINS0_13BUnaryFunctorIN3c108BFloat16ES5_S5_NS0_15binary_internal10DivFunctorIS5_EEEEEEvRNS_18TensorIteratorBaseERKT_EUliE_EEviT1_:
.text._ZN2at6native18elementwise_kernelILi128ELi4EZNS0_15gpu_kernel_implINS0_13BUnaryFunctorIN3c108BFloat16ES5_S5_NS0_15binary_internal10DivFunctorIS5_EEEEEEvRNS_18TensorIteratorBaseERKT_EUliE_EEviT1_:
        /* <DEDUP_REMOVED lines=10> */
[----:B------:R-:W3:Y:S01]  /*00a0*/  LDCU.U16 UR43, c[0x0][0x592] ;  /* 0x0000b240ff2b77ac */ /* 0x000ee20008000400 */
        /* <DEDUP_REMOVED lines=9> */
[----:B------:R-:W-:-:S06]  /*0140*/  IMAD.MOV.U32 R16, RZ, RZ, RZ ;  /* 0x000000ffff107224 */ /* 0x000fcc00078e00ff */
[----:B------:R-:W-:Y:S05]  /*0150*/  BRA.U !UP0, `(.L_x_872) ;  /* 0x0000001108a87547 */ /* 0x000fea000b800000 */
[----:B------:R-:W0:Y:S01]  /*0160*/  LDCU.64 UR4, c[0x0][0x390] ;  /* 0x00007200ff0477ac */ /* 0x000e220008000a00 */
[----:B------:R-:W-:Y:S01]  /*0170*/  IMAD.MOV.U32 R16, RZ, RZ, RZ ;  /* 0x000000ffff107224 */ /* 0x000fe200078e00ff */
[----:B------:R-:W1:Y:S01]  /*0180*/  LDCU UR6, c[0x0][0x38c] ;  /* 0x00007180ff0677ac */ /* 0x000e620008000800 */
[----:B------:R-:W2:Y:S01]  /*0190*/  LDCU.64 UR8, c[0x0][0x4b8] ;  /* 0x00009700ff0877ac */ /* 0x000ea20008000a00 */
[----:B------:R-:W-:Y:S01]  /*01a0*/  UISETP.NE.AND UP0, UPT, UR41, URZ, UPT ;  /* 0x000000ff2900728c */ /* 0x000fe2000bf05270 */
[----:B0-----:R-:W-:-:S05]  /*01b0*/  IMAD.HI.U32 R2, R17, UR4, R16 ;  /* 0x0000000411027c27 */ /* 0x001fca000f8e0010 */
[----:B------:R-:W-:-:S04]  /*01c0*/  SHF.R.U32.HI R3, RZ, UR5, R2 ;  /* 0x00000005ff037c19 */ /* 0x000fc80008011602 */
[----:B------:R-:W-:-:S05]  /*01d0*/  IADD3 R0, PT, PT, -R3, RZ, RZ ;  /* 0x000000ff03007210 */ /* 0x000fca0007ffe1ff */
[----:B-1----:R-:W-:-:S04]  /*01e0*/  IMAD R0, R0, UR6, R17 ;  /* 0x0000000600007c24 */ /* 0x002fc8000f8e0211 */
[C---:B--2---:R-:W-:Y:S02]  /*01f0*/  IMAD R16, R0.reuse, UR8, RZ ;  /* 0x0000000800107c24 */ /* 0x044fe4000f8e02ff */
[----:B------:R-:W-:Y:S01]  /*0200*/  IMAD R0, R0, UR9, RZ ;  /* 0x0000000900007c24 */ /* 0x000fe2000f8e02ff */
[----:B------:R-:W-:Y:S06]  /*0210*/  BRA.U !UP0, `(.L_x_872) ;  /* 0x0000001108787547 */ /* 0x000fec000b800000 */
[----:B------:R-:W0:Y:S01]  /*0220*/  LDCU.64 UR6, c[0x0][0x398] ;  /* 0x00007300ff0677ac */ /* 0x000e220008000a00 */
[----:B------:R-:W-:Y:S01]  /*0230*/  IMAD.MOV.U32 R2, RZ, RZ, RZ ;  /* 0x000000ffff027224 */ /* 0x000fe200078e00ff */
[----:B------:R-:W1:Y:S01]  /*0240*/  LDCU UR4, c[0x0][0x3a0] ;  /* 0x00007400ff0477ac */ /* 0x000e620008000800 */
[----:B------:R-:W2:Y:S01]  /*0250*/  LDCU.64 UR8, c[0x0][0x4c0] ;  /* 0x00009800ff0877ac */ /* 0x000ea20008000a00 */
[----:B------:R-:W-:Y:S01]  /*0260*/  UISETP.NE.AND UP0, UPT, UR38, 0x2, UPT ;  /* 0x000000022600788c */ /* 0x000fe2000bf05270 */
[----:B0-----:R-:W-:-:S05]  /*0270*/  IMAD.HI.U32 R4, R3, UR7, R2 ;  /* 0x0000000703047c27 */ /* 0x001fca000f8e0002 */
[----:B-1----:R-:W-:-:S05]  /*0280*/  SHF.R.U32.HI R5, RZ, UR4, R4 ;  /* 0x00000004ff057c19 */ /* 0x002fca0008011604 */
[----:B------:R-:W-:-:S04]  /*0290*/  IMAD.MOV R2, RZ, RZ, -R5 ;  /* 0x000000ffff027224 */ /* 0x000fc800078e0a05 */
[----:B------:R-:W-:-:S04]  /*02a0*/  IMAD R3, R2, UR6, R3 ;  /* 0x0000000602037c24 */ /* 0x000fc8000f8e0203 */
[C---:B--2---:R-:W-:Y:S02]  /*02b0*/  IMAD R16, R3.reuse, UR8, R16 ;  /* 0x0000000803107c24 */ /* 0x044fe4000f8e0210 */
[----:B------:R-:W-:Y:S01]  /*02c0*/  IMAD R0, R3, UR9, R0 ;  /* 0x0000000903007c24 */ /* 0x000fe2000f8e0200 */
[----:B------:R-:W-:Y:S06]  /*02d0*/  BRA.U !UP0, `(.L_x_872) ;  /* 0x0000001108487547 */ /* 0x000fec000b800000 */
[----:B------:R-:W0:Y:S01]  /*02e0*/  LDCU.64 UR4, c[0x0][0x3a8] ;  /* 0x00007500ff0477ac */ /* 0x000e220008000a00 */
[----:B------:R-:W-:Y:S01]  /*02f0*/  IMAD.MOV.U32 R4, RZ, RZ, RZ ;  /* 0x000000ffff047224 */ /* 0x000fe200078e00ff */
[----:B------:R-:W1:Y:S01]  /*0300*/  LDCU UR6, c[0x0][0x3a4] ;  /* 0x00007480ff0677ac */ /* 0x000e620008000800 */
[----:B------:R-:W2:Y:S01]  /*0310*/  LDCU.64 UR8, c[0x0][0x4c8] ;  /* 0x00009900ff0877ac */ /* 0x000ea20008000a00 */
[----:B------:R-:W-:Y:S01]  /*0320*/  UISETP.NE.AND UP0, UPT, UR38, 0x3, UPT ;  /* 0x000000032600788c */ /* 0x000fe2000bf05270 */
[----:B0-----:R-:W-:-:S05]  /*0330*/  IMAD.HI.U32 R2, R5, UR4, R4 ;  /* 0x0000000405027c27 */ /* 0x001fca000f8e0004 */
[----:B------:R-:W-:-:S04]  /*0340*/  SHF.R.U32.HI R3, RZ, UR5, R2 ;  /* 0x00000005ff037c19 */ /* 0x000fc80008011602 */
[----:B------:R-:W-:-:S05]  /*0350*/  IADD3 R4, PT, PT, -R3, RZ, RZ ;  /* 0x000000ff03047210 */ /* 0x000fca0007ffe1ff */
[----:B-1----:R-:W-:-:S04]  /*0360*/  IMAD R5, R4, UR6, R5 ;  /* 0x0000000604057c24 */ /* 0x002fc8000f8e0205 */
        /* <DEDUP_REMOVED lines=258> */
[----:B------:R-:W2:Y:S02]  /*1390*/  LDCU.64 UR8, c[0x0][0x578] ;  /* 0x0000af00ff0877ac */ /* 0x000ea40008000a00 */
[----:B0-----:R-:W-:-:S05]  /*13a0*/  IMAD.HI.U32 R2, R5, UR4, R4 ;  /* 0x0000000405027c27 */ /* 0x001fca000f8e0004 */
[----:B------:R-:W-:-:S04]  /*13b0*/  SHF.R.U32.HI R2, RZ, UR5, R2 ;  /* 0x00000005ff027c19 */ /* 0x000fc80008011602 */
[----:B------:R-:W-:-:S05]  /*13c0*/  IADD3 R3, PT, PT, -R2, RZ, RZ ;  /* 0x000000ff02037210 */ /* 0x000fca0007ffe1ff */
[----:B-1----:R-:W-:-:S04]  /*13d0*/  IMAD R5, R3, UR6, R5 ;  /* 0x0000000603057c24 */ /* 0x002fc8000f8e0205 */
[C---:B--2---:R-:W-:Y:S02]  /*13e0*/  IMAD R16, R5.reuse, UR8, R16 ;  /* 0x0000000805107c24 */ /* 0x044fe4000f8e0210 */
[----:B------:R-:W-:-:S07]  /*13f0*/  IMAD R0, R5, UR9, R0 ;  /* 0x0000000905007c24 */ /* 0x000fce000f8e0200 */
.L_x_872:
        /* <DEDUP_REMOVED lines=18> */
.L_x_876:
[----:B------:R-:W2:Y:S02]  /*1520*/  LDG.E.U8 R2, desc[UR36][R2.64] ;  /* 0x0000002402027981 */ /* 0x000ea4000c1e1100 */
[----:B--2---:R-:W-:-:S04]  /*1530*/  I2FP.F32.U32 R0, R2 ;  /* 0x0000000200007245 */ /* 0x004fc80000201000 */
[----:B------:R-:W-:Y:S01]  /*1540*/  F2FP.BF16.F32.PACK_AB R0, RZ, R0 ;  /* 0x00000000ff00723e */ /* 0x000fe200000010ff */
[----:B------:R-:W-:Y:S06]  /*1550*/  BRA `(.L_x_878) ;  /* 0x0000000c00a47947 */ /* 0x000fec0003800000 */
.L_x_875:
        /* <DEDUP_REMOVED lines=10> */
.L_x_880:
[----:B------:R-:W2:Y:S02]  /*1600*/  LDG.E R2, desc[UR36][R2.64] ;  /* 0x0000002402027981 */ /* 0x000ea4000c1e1900 */
[----:B--2---:R-:W-:-:S04]  /*1610*/  I2FP.F32.S32 R0, R2 ;  /* 0x0000000200007245 */ /* 0x004fc80000201400 */
[----:B------:R-:W-:Y:S01]  /*1620*/  F2FP.BF16.F32.PACK_AB R0, RZ, R0 ;  /* 0x00000000ff00723e */ /* 0x000fe200000010ff */
[----:B------:R-:W-:Y:S06]  /*1630*/  BRA `(.L_x_878) ;  /* 0x0000000c006c7947 */ /* 0x000fec0003800000 */
.L_x_879:
[----:B------:R-:W2:Y:S02]  /*1640*/  LDG.E.U16 R2, desc[UR36][R2.64] ;  /* 0x0000002402027981 */ /* 0x000ea4000c1e1500 */
[----:B--2---:R-:W0:Y:S02]  /*1650*/  I2F.S16 R0, R2 ;  /* 0x0000000200007306 */ /* 0x004e240000101400 */
[----:B0-----:R-:W-:Y:S01]  /*1660*/  F2FP.BF16.F32.PACK_AB R0, RZ, R0 ;  /* 0x00000000ff00723e */ /* 0x001fe200000010ff */
[----:B------:R-:W-:Y:S06]  /*1670*/  BRA `(.L_x_878) ;  /* 0x0000000c005c7947 */ /* 0x000fec0003800000 */
.L_x_874:
        /* <DEDUP_REMOVED lines=9> */
.L_x_882:
[----:B------:R-:W2:Y:S02]  /*1710*/  LDG.E.U16 R0, desc[UR36][R2.64] ;  /* 0x0000002402007981 */ /* 0x000ea4000c1e1500 */
[----:B--2---:R-:W-:-:S05]  /*1720*/  HADD2.F32 R0, -RZ, R0.H0_H0 ;  /* 0x20000000ff007230 */ /* 0x004fca0000004100 */
[----:B------:R-:W-:Y:S01]  /*1730*/  F2FP.BF16.F32.PACK_AB R0, RZ, R0 ;  /* 0x00000000ff00723e */ /* 0x000fe200000010ff */
[----:B------:R-:W-:Y:S06]  /*1740*/  BRA `(.L_x_878) ;  /* 0x0000000c00287947 */ /* 0x000fec0003800000 */
.L_x_881:
        /* <DEDUP_REMOVED lines=9> */
.L_x_884:
[----:B------:R-:W2:Y:S02]  /*17e0*/  LDG.E.U16 R2, desc[UR36][R2.64] ;  /* 0x0000002402027981 */ /* 0x000ea4000c1e1500 */
[----:B--2---:R-:W-:-:S05]  /*17f0*/  HADD2.F32 R0, -RZ, R2.H0_H0 ;  /* 0x20000002ff007230 */ /* 0x004fca0000004100 */
[----:B------:R-:W-:Y:S01]  /*1800*/  F2FP.BF16.F32.PACK_AB R0, RZ, R0 ;  /* 0x00000000ff00723e */ /* 0x000fe200000010ff */
[----:B------:R-:W-:Y:S06]  /*1810*/  BRA `(.L_x_878) ;  /* 0x0000000800f47947 */ /* 0x000fec0003800000 */
.L_x_883:
        /* <DEDUP_REMOVED lines=12> */
.L_x_873:
        /* <DEDUP_REMOVED lines=13> */
.L_x_887:
        /* <DEDUP_REMOVED lines=12> */
.L_x_886:
        /* <DEDUP_REMOVED lines=27> */
.L_x_889:
        /* <DEDUP_REMOVED lines=13> */
.L_x_888:
[----:B------:R0:W5:Y:S01]  /*1cf0*/  LDG.E.U16 R0, desc[UR36][R2.64] ;  /* 0x0000002402007981 */ /* 0x000162000c1e1500 */
[----:B------:R-:W-:Y:S05]  /*1d00*/  BRA `(.L_x_878) ;  /* 0x0000000400b87947 */ /* 0x000fea0003800000 */
.L_x_885:
        /* <DEDUP_REMOVED lines=12> */
.L_x_892:
        /* <DEDUP_REMOVED lines=21> */
.L_x_896:
[----:B------:R-:W-:Y:S05]  /*1f20*/  BSYNC.RECONVERGENT B1 ;  /* 0x0000000000017941 */ /* 0x000fea0003800200 */
.L_x_895:
[----:B------:R-:W-:Y:S01]  /*1f30*/  IMAD.SHL.U32 R0, R0, 0x100000, RZ ;  /* 0x0010000000007824 */ /* 0x000fe200078e00ff */
[----:B------:R-:W-:-:S04]  /*1f40*/  LEA R2, R2, 0x3b800000, 0x17 ;  /* 0x3b80000002027811 */ /* 0x000fc800078eb8ff */
[----:B------:R-:W-:-:S07]  /*1f50*/  LOP3.LUT R0, R2, R0, R7, 0xfe, !PT ;  /* 0x0000000002007212 */ /* 0x000fce00078efe07 */
.L_x_894:
[----:B------:R-:W-:Y:S05]  /*1f60*/  BSYNC.RECONVERGENT B0 ;  /* 0x0000000000007941 */ /* 0x000fea0003800200 */
.L_x_893:
[----:B------:R-:W-:Y:S01]  /*1f70*/  F2FP.BF16.F32.PACK_AB R0, RZ, R0 ;  /* 0x00000000ff00723e */ /* 0x000fe200000010ff */
[----:B------:R-:W-:Y:S06]  /*1f80*/  BRA `(.L_x_878) ;  /* 0x0000000400187947 */ /* 0x000fec0003800000 */
.L_x_891:
[----:B------:R-:W2:Y:S01]  /*1f90*/  LDG.E.U8 R3, desc[UR36][R2.64] ;  /* 0x0000002402037981 */ /* 0x000ea2000c1e1100 */
[----:B------:R-:W-:Y:S01]  /*1fa0*/  BSSY.RECONVERGENT B0, `(.L_x_897) ;  /* 0x0000018000007945 */ /* 0x000fe20003800200 */
[----:B------:R-:W-:Y:S01]  /*1fb0*/  HFMA2 R0, -RZ, RZ, 0, 0 ;  /* 0x00000000ff007431 */ /* 0x000fe200000001ff */
        /* <DEDUP_REMOVED lines=18> */
.L_x_900:
[----:B------:R-:W-:Y:S05]  /*20e0*/  BSYNC.RECONVERGENT B1 ;  /* 0x0000000000017941 */ /* 0x000fea0003800200 */
.L_x_899:
[----:B------:R-:W-:Y:S02]  /*20f0*/  SHF.L.U32 R0, R0, 0x15, RZ ;  /* 0x0000001500007819 */ /* 0x000fe400000006ff */
[----:B------:R-:W-:-:S04]  /*2100*/  LEA R2, R2, 0x37800000, 0x17 ;  /* 0x3780000002027811 */ /* 0x000fc800078eb8ff */
[----:B------:R-:W-:-:S07]  /*2110*/  LOP3.LUT R0, R2, R0, R7, 0xfe, !PT ;  /* 0x0000000002007212 */ /* 0x000fce00078efe07 */
.L_x_898:
[----:B------:R-:W-:Y:S05]  /*2120*/  BSYNC.RECONVERGENT B0 ;  /* 0x0000000000007941 */ /* 0x000fea0003800200 */
.L_x_897:
[----:B------:R-:W-:Y:S01]  /*2130*/  F2FP.BF16.F32.PACK_AB R0, RZ, R0 ;  /* 0x00000000ff00723e */ /* 0x000fe200000010ff */
[----:B------:R-:W-:Y:S06]  /*2140*/  BRA `(.L_x_878) ;  /* 0x0000000000a87947 */ /* 0x000fec0003800000 */
.L_x_890:
[----:B------:R-:W-:-:S09]  /*2150*/  UISETP.NE.AND UP0, UPT, UR4, 0x1c, UPT ;  /* 0x0000001c0400788c */ /* 0x000fd2000bf05270 */
[----:B------:R-:W-:Y:S05]  /*2160*/  BRA.U !UP0, `(.L_x_901) ;  /* 0x0000000108947547 */ /* 0x000fea000b800000 */
[----:B------:R-:W-:-:S09]  /*2170*/  UISETP.NE.AND UP0, UPT, UR4, 0x1d, UPT ;  /* 0x0000001d0400788c */ /* 0x000fd2000bf05270 */
[----:B------:R-:W-:Y:S05]  /*2180*/  BRA.U !UP0, `(.L_x_902) ;  /* 0x00000001087c7547 */ /* 0x000fea000b800000 */
[----:B------:R-:W-:-:S09]  /*2190*/  UISETP.NE.AND UP0, UPT, UR4, 0x2c, UPT ;  /* 0x0000002c0400788c */ /* 0x000fd2000bf05270 */
[----:B------:R-:W-:Y:S05]  /*21a0*/  BRA.U !UP0, `(.L_x_903) ;  /* 0x0000000108487547 */ /* 0x000fea000b800000 */
.L_x_877:
[----:B------:R-:W-:Y:S01]  /*21b0*/  MOV R2, 0x0 ;  /* 0x0000000000027802 */ /* 0x000fe20000000f00 */
[----:B------:R-:W0:Y:S01]  /*21c0*/  LDCU.64 UR4, c[0x4][0x148] ;  /* 0x01002900ff0477ac */ /* 0x000e220008000a00 */
[----:B------:R-:W-:Y:S02]  /*21d0*/  HFMA2 R12, -RZ, RZ, 0, 5.9604644775390625e-08 ;  /* 0x00000001ff0c7431 */ /* 0x000fe400000001ff */
        /* <DEDUP_REMOVED lines=12> */
[----:B--2---:R-:W-:Y:S05]  /*22a0*/  CALL.ABS.NOINC R2 ;  /* 0x0000000002007343 */ /* 0x004fea0003c00000 */
.L_x_904:
[----:B------:R-:W-:Y:S01]  /*22b0*/  PRMT R0, RZ, 0x7610, R0 ;  /* 0x00007610ff007816 */ /* 0x000fe20000000000 */
[----:B------:R-:W-:Y:S06]  /*22c0*/  BRA `(.L_x_878) ;  /* 0x0000000000487947 */ /* 0x000fec0003800000 */
.L_x_903:
        /* <DEDUP_REMOVED lines=8> */
.L_x_906:
[----:B------:R-:W-:Y:S05]  /*2350*/  BSYNC.RECONVERGENT B0 ;  /* 0x0000000000007941 */ /* 0x000fea0003800200 */
.L_x_905:
[----:B------:R-:W-:Y:S01]  /*2360*/  F2FP.BF16.F32.PACK_AB R0, RZ, R0 ;  /* 0x00000000ff00723e */ /* 0x000fe200000010ff */
[----:B------:R-:W-:Y:S06]  /*2370*/  BRA `(.L_x_878) ;  /* 0x00000000001c7947 */ /* 0x000fec0003800000 */
.L_x_902:
[----:B------:R-:W2:Y:S02]  /*2380*/  LDG.E.64 R2, desc[UR36][R2.64] ;  /* 0x0000002402027981 */ /* 0x000ea4000c1e1b00 */
[----:B--2---:R-:W0:Y:S02]  /*2390*/  I2F.U64 R0, R2 ;  /* 0x0000000200007312 */ /* 0x004e240000301000 */
[----:B0-----:R-:W-:Y:S01]  /*23a0*/  F2FP.BF16.F32.PACK_AB R0, RZ, R0 ;  /* 0x00000000ff00723e */ /* 0x001fe200000010ff */
[----:B------:R-:W-:Y:S06]  /*23b0*/  BRA `(.L_x_878) ;  /* 0x00000000000c7947 */ /* 0x000fec0003800000 */
.L_x_901:
[----:B------:R-:W2:Y:S02]  /*23c0*/  LDG.E R2, desc[UR36][R2.64] ;  /* 0x0000002402027981 */ /* 0x000ea4000c1e1900 */
[----:B--2---:R-:W-:-:S04]  /*23d0*/  I2FP.F32.U32 R0, R2 ;  /* 0x0000000200007245 */ /* 0x004fc80000201000 */
[----:B------:R-:W-:-:S07]  /*23e0*/  F2FP.BF16.F32.PACK_AB R0, RZ, R0 ;  /* 0x00000000ff00723e */ /* 0x000fce00000010ff */
.L_x_878:
[----:B------:R-:W-:Y:S01]  /*23f0*/  USHF.L.U32 UR4, UR43, 0x10, URZ ;  /* 0x000000102b047899 */ /* 0x000fe200080006ff */
[----:B-----5:R-:W-:Y:S01]  /*2400*/  IMAD.U32 R0, R0, 0x10000, RZ ;  /* 0x0001000000007824 */ /* 0x020fe200078e00ff */
[----:B------:R-:W1:Y:S07]  /*2410*/  LDCU.64 UR6, c[0x0][0x580] ;  /* 0x0000b000ff0677ac */ /* 0x000e6e0008000a00 */
[----:B0-----:R-:W0:Y:S01]  /*2420*/  MUFU.RCP R3, UR4 ;  /* 0x0000000400037d08 */ /* 0x001e220008001000 */
[----:B------:R-:W-:-:S04]  /*2430*/  UPRMT UR4, UR39, 0x9910, URZ ;  /* 0x0000991027047896 */ /* 0x000fc800080000ff */
[----:B------:R-:W-:Y:S01]  /*2440*/  UISETP.GT.AND UP0, UPT, UR4, 0x9, UPT ;  /* 0x000000090400788c */ /* 0x000fe2000bf04270 */
[----:B-1----:R-:W-:Y:S01]  /*2450*/  IADD3 R2, P0, PT, R16, UR6, RZ ;  /* 0x0000000610027c10 */ /* 0x002fe2000ff1e0ff */
[----:B0-----:R-:W-:-:S04]  /*2460*/  FMUL.FTZ R0, R0, R3 ;  /* 0x0000000300007220 */ /* 0x001fc80000410000 */
[----:B------:R-:W-:Y:S01]  /*2470*/  IMAD.X R3, RZ, RZ, UR7, P0 ;  /* 0x00000007ff037e24 */ /* 0x000fe200080e06ff */
[----:B------:R0:W1:Y:S02]  /*2480*/  F2F.BF16.F32 R5, R0 ;  /* 0x0000000000057304 */ /* 0x0000640000202000 */
        /* <DEDUP_REMOVED lines=9> */
[----:B01----:R-:W-:-:S04]  /*2520*/  IMAD.U32 R0, R5, 0x10000, RZ ;  /* 0x0001000005007824 */ /* 0x003fc800078e00ff */
[----:B------:R-:W0:Y:S02]  /*2530*/  F2I.FTZ.TRUNC.NTZ R5, R0 ;  /* 0x0000000000057305 */ /* 0x000e24000021f100 */
[----:B0-----:R0:W-:Y:S01]  /*2540*/  STG.E.U8 desc[UR36][R2.64], R5 ;  /* 0x0000000502007986 */ /* 0x0011e2000c101124 */
[----:B------:R-:W-:Y:S05]  /*2550*/  BRA `(.L_x_912) ;  /* 0x0000000c00807947 */ /* 0x000fea0003800000 */
.L_x_910:
[----:B-1----:R-:W-:-:S06]  /*2560*/  SHF.L.U32 R5, R5, 0x10, RZ ;  /* 0x0000001005057819 */ /* 0x002fcc00000006ff */
[----:B------:R-:W1:Y:S02]  /*2570*/  F2I.S64.TRUNC R4, R5 ;  /* 0x0000000500047311 */ /* 0x000e64000020d900 */
[----:B-1----:R4:W-:Y:S01]  /*2580*/  STG.E.U8 desc[UR36][R2.64], R4 ;  /* 0x0000000402007986 */ /* 0x0029e2000c101124 */
[----:B------:R-:W-:Y:S05]  /*2590*/  BRA `(.L_x_912) ;  /* 0x0000000c00707947 */ /* 0x000fea0003800000 */
.L_x_909:
[----:B------:R-:W-:-:S09]  /*25a0*/  UISETP.NE.AND UP0, UPT, UR4, 0x2, UPT ;  /* 0x000000020400788c */ /* 0x000fd2000bf05270 */
[----:B------:R-:W-:Y:S05]  /*25b0*/  BRA.U !UP0, `(.L_x_913) ;  /* 0x0000000108307547 */ /* 0x000fea000b800000 */
[----:B------:R-:W-:-:S09]  /*25c0*/  UISETP.NE.AND UP0, UPT, UR4, 0x3, UPT ;  /* 0x000000030400788c */ /* 0x000fd2000bf05270 */
[----:B------:R-:W-:Y:S05]  /*25d0*/  BRA.U !UP0, `(.L_x_914) ;  /* 0x0000000108187547 */ /* 0x000fea000b800000 */
[----:B------:R-:W-:-:S09]  /*25e0*/  UISETP.NE.AND UP0, UPT, UR4, 0x4, UPT ;  /* 0x000000040400788c */ /* 0x000fd2000bf05270 */
[----:B------:R-:W-:Y:S05]  /*25f0*/  BRA.U UP0, `(.L_x_911) ;  /* 0x0000000900b87547 */ /* 0x000fea000b800000 */
[----:B-1----:R-:W-:-:S06]  /*2600*/  IMAD.U32 R5, R5, 0x10000, RZ ;  /* 0x0001000005057824 */ /* 0x002fcc00078e00ff */
[----:B------:R-:W1:Y:S02]  /*2610*/  F2I.S64.TRUNC R4, R5 ;  /* 0x0000000500047311 */ /* 0x000e64000020d900 */
[----:B-1----:R1:W-:Y:S01]  /*2620*/  STG.E.64 desc[UR36][R2.64], R4 ;  /* 0x0000000402007986 */ /* 0x0023e2000c101b24 */
[----:B------:R-:W-:Y:S05]  /*2630*/  BRA `(.L_x_912) ;  /* 0x0000000c00487947 */ /* 0x000fea0003800000 */
.L_x_914:
[----:B-1----:R-:W-:-:S06]  /*2640*/  IMAD.U32 R5, R5, 0x10000, RZ ;  /* 0x0001000005057824 */ /* 0x002fcc00078e00ff */
[----:B------:R-:W1:Y:S02]  /*2650*/  F2I.FTZ.TRUNC.NTZ R5, R5 ;  /* 0x0000000500057305 */ /* 0x000e64000021f100 */
[----:B-1----:R2:W-:Y:S01]  /*2660*/  STG.E desc[UR36][R2.64], R5 ;  /* 0x0000000502007986 */ /* 0x0025e2000c101924 */
[----:B------:R-:W-:Y:S05]  /*2670*/  BRA `(.L_x_912) ;  /* 0x0000000c00387947 */ /* 0x000fea0003800000 */
.L_x_913:
[----:B-1----:R-:W-:-:S06]  /*2680*/  IMAD.U32 R5, R5, 0x10000, RZ ;  /* 0x0001000005057824 */ /* 0x002fcc00078e00ff */
[----:B------:R-:W1:Y:S02]  /*2690*/  F2I.FTZ.TRUNC.NTZ R5, R5 ;  /* 0x0000000500057305 */ /* 0x000e64000021f100 */
[----:B-1----:R3:W-:Y:S01]  /*26a0*/  STG.E.U16 desc[UR36][R2.64], R5 ;  /* 0x0000000502007986 */ /* 0x0027e2000c101524 */
[----:B------:R-:W-:Y:S05]  /*26b0*/  BRA `(.L_x_912) ;  /* 0x0000000c00287947 */ /* 0x000fea0003800000 */
.L_x_908:
[----:B------:R-:W-:-:S09]  /*26c0*/  UISETP.GT.AND UP0, UPT, UR4, 0x6, UPT ;  /* 0x000000060400788c */ /* 0x000fd2000bf04270 */
[----:B------:R-:W-:Y:S05]  /*26d0*/  BRA.U UP0, `(.L_x_915) ;  /* 0x00000001002c7547 */ /* 0x000fea000b800000 */
[----:B------:R-:W-:-:S09]  /*26e0*/  UISETP.NE.AND UP0, UPT, UR4, 0x5, UPT ;  /* 0x000000050400788c */ /* 0x000fd2000bf05270 */
[----:B------:R-:W-:Y:S05]  /*26f0*/  BRA.U !UP0, `(.L_x_916) ;  /* 0x0000000108147547 */ /* 0x000fea000b800000 */
[----:B------:R-:W-:-:S09]  /*2700*/  UISETP.NE.AND UP0, UPT, UR4, 0x6, UPT ;  /* 0x000000060400788c */ /* 0x000fd2000bf05270 */
[----:B------:R-:W-:Y:S05]  /*2710*/  BRA.U UP0, `(.L_x_911) ;  /* 0x0000000900707547 */ /* 0x000fea000b800000 */
[----:B-1----:R-:W-:-:S05]  /*2720*/  SHF.L.U32 R5, R5, 0x10, RZ ;  /* 0x0000001005057819 */ /* 0x002fca00000006ff */
[----:B------:R1:W-:Y:S01]  /*2730*/  STG.E desc[UR36][R2.64], R5 ;  /* 0x0000000502007986 */ /* 0x0003e2000c101924 */
[----:B------:R-:W-:Y:S05]  /*2740*/  BRA `(.L_x_912) ;  /* 0x0000000c00047947 */ /* 0x000fea0003800000 */
.L_x_916:
[----:B01----:R-:W-:-:S05]  /*2750*/  IMAD.U32 R0, R5, 0x10000, RZ ;  /* 0x0001000005007824 */ /* 0x003fca00078e00ff */
[----:B------:R-:W-:-:S05]  /*2760*/  F2FP.F16.F32.PACK_AB R0, RZ, R0 ;  /* 0x00000000ff00723e */ /* 0x000fca00000000ff */
[----:B------:R0:W-:Y:S01]  /*2770*/  STG.E.U16 desc[UR36][R2.64], R0 ;  /* 0x0000000002007986 */ /* 0x0001e2000c101524 */
[----:B------:R-:W-:Y:S05]  /*2780*/  BRA `(.L_x_912) ;  /* 0x0000000800f47947 */ /* 0x000fea0003800000 */
.L_x_915:
[----:B------:R-:W-:-:S09]  /*2790*/  UISETP.NE.AND UP0, UPT, UR4, 0x7, UPT ;  /* 0x000000070400788c */ /* 0x000fd2000bf05270 */
[----:B------:R-:W-:Y:S05]  /*27a0*/  BRA.U !UP0, `(.L_x_917) ;  /* 0x0000000108347547 */ /* 0x000fea000b800000 */
[----:B------:R-:W-:-:S09]  /*27b0*/  UISETP.NE.AND UP0, UPT, UR4, 0x8, UPT ;  /* 0x000000080400788c */ /* 0x000fd2000bf05270 */
[----:B------:R-:W-:Y:S05]  /*27c0*/  BRA.U !UP0, `(.L_x_918) ;  /* 0x0000000108187547 */ /* 0x000fea000b800000 */
[----:B------:R-:W-:-:S09]  /*27d0*/  UISETP.NE.AND UP0, UPT, UR4, 0x9, UPT ;  /* 0x000000090400788c */ /* 0x000fd2000bf05270 */
[----:B------:R-:W-:Y:S05]  /*27e0*/  BRA.U UP0, `(.L_x_911) ;  /* 0x00000009003c7547 */ /* 0x000fea000b800000 */
[----:B-1----:R-:W-:Y:S02]  /*27f0*/  IMAD.U32 R4, R5, 0x10000, RZ ;  /* 0x0001000005047824 */ /* 0x002fe400078e00ff */
[----:B------:R-:W-:-:S05]  /*2800*/  IMAD.MOV.U32 R5, RZ, RZ, RZ ;  /* 0x000000ffff057224 */ /* 0x000fca00078e00ff */
[----:B------:R1:W-:Y:S01]  /*2810*/  STG.E.64 desc[UR36][R2.64], R4 ;  /* 0x0000000402007986 */ /* 0x0003e2000c101b24 */
[----:B------:R-:W-:Y:S05]  /*2820*/  BRA `(.L_x_912) ;  /* 0x0000000800cc7947 */ /* 0x000fea0003800000 */
.L_x_918:
[----:B-1----:R-:W-:-:S04]  /*2830*/  SHF.L.U32 R5, R5, 0x10, RZ ;  /* 0x0000001005057819 */ /* 0x002fc800000006ff */
[----:B------:R-:W-:-:S04]  /*2840*/  F2FP.F16.F32.PACK_AB R5, RZ, R5 ;  /* 0x00000005ff05723e */ /* 0x000fc800000000ff */
[----:B------:R-:W-:-:S05]  /*2850*/  PRMT R5, R5, 0x5410, RZ ;  /* 0x0000541005057816 */ /* 0x000fca00000000ff */
[----:B------:R1:W-:Y:S01]  /*2860*/  STG.E desc[UR36][R2.64], R5 ;  /* 0x0000000502007986 */ /* 0x0003e2000c101924 */
[----:B------:R-:W-:Y:S05]  /*2870*/  BRA `(.L_x_912) ;  /* 0x0000000800b87947 */ /* 0x000fea0003800000 */
.L_x_917:
[----:B-1----:R-:W-:-:S04]  /*2880*/  IMAD.U32 R4, R5, 0x10000, RZ ;  /* 0x0001000005047824 */ /* 0x002fc800078e00ff */
[----:B------:R-:W-:-:S06]  /*2890*/  FMUL.FTZ R4, R4, 1 ;  /* 0x3f80000004047820 */ /* 0x000fcc0000410000 */
[----:B------:R-:W1:Y:S02]  /*28a0*/  F2F.F64.F32 R4, R4 ;  /* 0x0000000400047310 */ /* 0x000e640000201800 */
[----:B-1----:R1:W-:Y:S01]  /*28b0*/  STG.E.64 desc[UR36][R2.64], R4 ;  /* 0x0000000402007986 */ /* 0x0023e2000c101b24 */
[----:B------:R-:W-:Y:S05]  /*28c0*/  BRA `(.L_x_912) ;  /* 0x0000000800a47947 */ /* 0x000fea0003800000 */
.L_x_907:
        /* <DEDUP_REMOVED lines=10> */
[----:B------:R-:W-:-:S05]  /*2970*/  SEL R5, RZ, 0x1, !P0 ;  /* 0x00000001ff057807 */ /* 0x000fca0004000000 */
[----:B------:R1:W-:Y:S01]  /*2980*/  STG.E.U8 desc[UR36][R2.64], R5 ;  /* 0x0000000502007986 */ /* 0x0003e2000c101124 */
[----:B------:R-:W-:Y:S05]  /*2990*/  BRA `(.L_x_912) ;  /* 0x0000000800707947 */ /* 0x000fea0003800000 */
.L_x_921:
[----:B-1----:R-:W-:Y:S01]  /*29a0*/  IMAD.U32 R5, R5, 0x10000, RZ ;  /* 0x0001000005057824 */ /* 0x002fe200078e00ff */
[----:B------:R-:W-:-:S03]  /*29b0*/  CS2R R6, SRZ ;  /* 0x0000000000067805 */ /* 0x000fc6000001ff00 */
[----:B------:R-:W-:-:S06]  /*29c0*/  FMUL.FTZ R5, R5, 1 ;  /* 0x3f80000005057820 */ /* 0x000fcc0000410000 */
[----:B------:R-:W1:Y:S02]  /*29d0*/  F2F.F64.F32 R4, R5 ;  /* 0x0000000500047310 */ /* 0x000e640000201800 */
[----:B-1----:R1:W-:Y:S01]  /*29e0*/  STG.E.128 desc[UR36][R2.64], R4 ;  /* 0x0000000402007986 */ /* 0x0023e2000c101d24 */
[----:B------:R-:W-:Y:S05]  /*29f0*/  BRA `(.L_x_912) ;  /* 0x0000000800587947 */ /* 0x000fea0003800000 */
.L_x_920:
[----:B------:R-:W-:-:S09]  /*2a00*/  UISETP.NE.AND UP0, UPT, UR4, 0xf, UPT ;  /* 0x0000000f0400788c */ /* 0x000fd2000bf05270 */
[----:B------:R-:W-:Y:S05]  /*2a10*/  BRA.U !UP0, `(.L_x_922) ;  /* 0x0000000108a07547 */ /* 0x000fea000b800000 */
[----:B------:R-:W-:-:S09]  /*2a20*/  UISETP.NE.AND UP0, UPT, UR4, 0x17, UPT ;  /* 0x000000170400788c */ /* 0x000fd2000bf05270 */
[----:B------:R-:W-:Y:S05]  /*2a30*/  BRA.U !UP0, `(.L_x_923) ;  /* 0x00000001084c7547 */ /* 0x000fea000b800000 */
[----:B------:R-:W-:-:S09]  /*2a40*/  UISETP.NE.AND UP0, UPT, UR4, 0x18, UPT ;  /* 0x000000180400788c */ /* 0x000fd2000bf05270 */
[----:B------:R-:W-:Y:S05]  /*2a50*/  BRA.U UP0, `(.L_x_911) ;  /* 0x0000000500a07547 */ /* 0x000fea000b800000 */
[----:B-1----:R-:W-:Y:S01]  /*2a60*/  SHF.L.U32 R7, R5, 0x10, RZ ;  /* 0x0000001005077819 */ /* 0x002fe200000006ff */
[----:B------:R-:W-:Y:S01]  /*2a70*/  BSSY.RECONVERGENT B0, `(.L_x_924) ;  /* 0x000000c000007945 */ /* 0x000fe20003800200 */
[----:B0-----:R-:W-:Y:S02]  /*2a80*/  IMAD.MOV.U32 R0, RZ, RZ, 0x7f ;  /* 0x0000007fff007424 */ /* 0x001fe400078e00ff */
        /* <DEDUP_REMOVED lines=10> */
.L_x_925:
[----:B------:R-:W-:Y:S05]  /*2b30*/  BSYNC.RECONVERGENT B0 ;  /* 0x0000000000007941 */ /* 0x000fea0003800200 */
.L_x_924:
[----:B------:R-:W-:-:S05]  /*2b40*/  LOP3.LUT R5, R0, 0x80, R5, 0xf8, !PT ;  /* 0x0000008000057812 */ /* 0x000fca00078ef805 */
[----:B------:R0:W-:Y:S01]  /*2b50*/  STG.E.U8 desc[UR36][R2.64], R5 ;  /* 0x0000000502007986 */ /* 0x0001e2000c101124 */
[----:B------:R-:W-:Y:S05]  /*2b60*/  BRA `(.L_x_912) ;  /* 0x0000000400fc7947 */ /* 0x000fea0003800000 */
.L_x_923:
[----:B-1----:R-:W-:Y:S01]  /*2b70*/  IMAD.U32 R7, R5, 0x10000, RZ ;  /* 0x0001000005077824 */ /* 0x002fe200078e00ff */
[----:B------:R-:W-:Y:S04]  /*2b80*/  BSSY.RECONVERGENT B0, `(.L_x_926) ;  /* 0x000000e000007945 */ /* 0x000fe80003800200 */
[----:B------:R-:W-:Y:S02]  /*2b90*/  LOP3.LUT R6, R7, 0x7fffffff, RZ, 0xc0, !PT ;  /* 0x7fffffff07067812 */ /* 0x000fe400078ec0ff */
[----:B------:R-:W-:Y:S02]  /*2ba0*/  SHF.R.U32.HI R5, RZ, 0x18, R7 ;  /* 0x00000018ff057819 */ /* 0x000fe40000011607 */
[----:B------:R-:W-:-:S13]  /*2bb0*/  ISETP.GE.U32.AND P1, PT, R6, 0x47800000, PT ;  /* 0x478000000600780c */ /* 0x000fda0003f26070 */
[----:B0-----:R-:W-:Y:S01]  /*2bc0*/  @P1 IMAD.MOV.U32 R0, RZ, RZ, 0x7f ;  /* 0x0000007fff001424 */ /* 0x001fe200078e00ff */
        /* <DEDUP_REMOVED lines=9> */
.L_x_927:
[----:B------:R-:W-:Y:S05]  /*2c60*/  BSYNC.RECONVERGENT B0 ;  /* 0x0000000000007941 */ /* 0x000fea0003800200 */
.L_x_926:
[----:B------:R-:W-:-:S05]  /*2c70*/  LOP3.LUT R5, R0, 0x80, R5, 0xf8, !PT ;  /* 0x0000008000057812 */ /* 0x000fca00078ef805 */
[----:B------:R0:W-:Y:S01]  /*2c80*/  STG.E.U8 desc[UR36][R2.64], R5 ;  /* 0x0000000502007986 */ /* 0x0001e2000c101124 */
[----:B------:R-:W-:Y:S05]  /*2c90*/  BRA `(.L_x_912) ;  /* 0x0000000400b07947 */ /* 0x000fea0003800000 */
.L_x_922:
[----:B-1----:R1:W-:Y:S01]  /*2ca0*/  STG.E.U16 desc[UR36][R2.64], R5 ;  /* 0x0000000502007986 */ /* 0x0023e2000c101524 */
[----:B------:R-:W-:Y:S05]  /*2cb0*/  BRA `(.L_x_912) ;  /* 0x0000000400a87947 */ /* 0x000fea0003800000 */
.L_x_919:
        /* <DEDUP_REMOVED lines=8> */
[----:B-1----:R-:W-:-:S06]  /*2d40*/  SHF.L.U32 R5, R5, 0x10, RZ ;  /* 0x0000001005057819 */ /* 0x002fcc00000006ff */
[----:B------:R-:W1:Y:S02]  /*2d50*/  F2I.FTZ.U32.TRUNC.NTZ R5, R5 ;  /* 0x0000000500057305 */ /* 0x000e64000021f000 */
[----:B-1----:R1:W-:Y:S01]  /*2d60*/  STG.E.U16 desc[UR36][R2.64], R5 ;  /* 0x0000000502007986 */ /* 0x0023e2000c101524 */
[----:B------:R-:W-:Y:S05]  /*2d70*/  BRA `(.L_x_912) ;  /* 0x0000000400787947 */ /* 0x000fea0003800000 */
.L_x_930:
[----:B-1----:R-:W-:Y:S01]  /*2d80*/  IMAD.U32 R5, R5, 0x10000, RZ ;  /* 0x0001000005057824 */ /* 0x002fe200078e00ff */
[----:B------:R-:W-:Y:S01]  /*2d90*/  BSSY.RECONVERGENT B0, `(.L_x_931) ;  /* 0x0000014000007945 */ /* 0x000fe20003800200 */
[----:B0-----:R-:W-:-:S03]  /*2da0*/  IMAD.MOV.U32 R0, RZ, RZ, 0x80 ;  /* 0x00000080ff007424 */ /* 0x001fc600078e00ff */
        /* <DEDUP_REMOVED lines=10> */
.L_x_933:
[----:B------:R-:W-:-:S04]  /*2e50*/  SHF.R.U32.HI R0, RZ, 0x14, R5 ;  /* 0x00000014ff007819 */ /* 0x000fc80000011605 */
[----:B------:R-:W-:-:S04]  /*2e60*/  LOP3.LUT R0, R0, 0x1, RZ, 0xc0, !PT ;  /* 0x0000000100007812 */ /* 0x000fc800078ec0ff */
[----:B------:R-:W-:-:S04]  /*2e70*/  IADD3 R0, PT, PT, R5, 0x487ffff, R0 ;  /* 0x0487ffff05007810 */ /* 0x000fc80007ffe000 */
[----:B------:R-:W-:-:S04]  /*2e80*/  SHF.R.U32.HI R0, RZ, 0x14, R0 ;  /* 0x00000014ff007819 */ /* 0x000fc80000011600 */
[----:B------:R-:W-:-:S07]  /*2e90*/  LOP3.LUT R4, R0, 0xff, RZ, 0xc0, !PT ;  /* 0x000000ff00047812 */ /* 0x000fce00078ec0ff */
.L_x_934:
[----:B------:R-:W-:-:S04]  /*2ea0*/  SHF.R.U32.HI R5, RZ, 0x18, R5 ;  /* 0x00000018ff057819 */ /* 0x000fc80000011605 */
[----:B------:R-:W-:-:S04]  /*2eb0*/  LOP3.LUT R4, R4, 0x80, R5, 0xf8, !PT ;  /* 0x0000008004047812 */ /* 0x000fc800078ef805 */
[----:B------:R-:W-:-:S07]  /*2ec0*/  PRMT R0, R4, 0x7610, R0 ;  /* 0x0000761004007816 */ /* 0x000fce0000000000 */
.L_x_932:
[----:B------:R-:W-:Y:S05]  /*2ed0*/  BSYNC.RECONVERGENT B0 ;  /* 0x0000000000007941 */ /* 0x000fea0003800200 */
.L_x_931:
[----:B------:R0:W-:Y:S01]  /*2ee0*/  STG.E.U8 desc[UR36][R2.64], R0 ;  /* 0x0000000002007986 */ /* 0x0001e2000c101124 */
[----:B------:R-:W-:Y:S05]  /*2ef0*/  BRA `(.L_x_912) ;  /* 0x0000000400187947 */ /* 0x000fea0003800000 */
.L_x_929:
[----:B-1----:R-:W-:Y:S01]  /*2f00*/  IMAD.U32 R5, R5, 0x10000, RZ ;  /* 0x0001000005057824 */ /* 0x002fe200078e00ff */
[----:B------:R-:W-:Y:S01]  /*2f10*/  BSSY.RECONVERGENT B0, `(.L_x_935) ;  /* 0x0000014000007945 */ /* 0x000fe20003800200 */
[----:B0-----:R-:W-:-:S03]  /*2f20*/  MOV R0, 0x80 ;  /* 0x0000008000007802 */ /* 0x001fc60000000f00 */
        /* <DEDUP_REMOVED lines=10> */
.L_x_937:
[----:B------:R-:W-:-:S04]  /*2fd0*/  SHF.R.U32.HI R0, RZ, 0x15, R5 ;  /* 0x00000015ff007819 */ /* 0x000fc80000011605 */
[----:B------:R-:W-:-:S04]  /*2fe0*/  LOP3.LUT R0, R0, 0x1, RZ, 0xc0, !PT ;  /* 0x0000000100007812 */ /* 0x000fc800078ec0ff */
[----:B------:R-:W-:-:S04]  /*2ff0*/  IADD3 R0, PT, PT, R5, 0x88fffff, R0 ;  /* 0x088fffff05007810 */ /* 0x000fc80007ffe000 */
[----:B------:R-:W-:-:S04]  /*3000*/  SHF.R.U32.HI R0, RZ, 0x15, R0 ;  /* 0x00000015ff007819 */ /* 0x000fc80000011600 */
[----:B------:R-:W-:-:S07]  /*3010*/  LOP3.LUT R4, R0, 0xff, RZ, 0xc0, !PT ;  /* 0x000000ff00047812 */ /* 0x000fce00078ec0ff */
.L_x_938:
[----:B------:R-:W-:-:S04]  /*3020*/  SHF.R.U32.HI R5, RZ, 0x18, R5 ;  /* 0x00000018ff057819 */ /* 0x000fc80000011605 */
[----:B------:R-:W-:-:S04]  /*3030*/  LOP3.LUT R4, R4, 0x80, R5, 0xf8, !PT ;  /* 0x0000008004047812 */ /* 0x000fc800078ef805 */
[----:B------:R-:W-:-:S07]  /*3040*/  PRMT R0, R4, 0x7610, R0 ;  /* 0x0000761004007816 */ /* 0x000fce0000000000 */
.L_x_936:
[----:B------:R-:W-:Y:S05]  /*3050*/  BSYNC.RECONVERGENT B0 ;  /* 0x0000000000007941 */ /* 0x000fea0003800200 */
.L_x_935:
[----:B------:R0:W-:Y:S01]  /*3060*/  STG.E.U8 desc[UR36][R2.64], R0 ;  /* 0x0000000002007986 */ /* 0x0001e2000c101124 */
[----:B------:R-:W-:Y:S05]  /*3070*/  BRA `(.L_x_912) ;  /* 0x0000000000b87947 */ /* 0x000fea0003800000 */
.L_x_928:
[----:B------:R-:W-:-:S09]  /*3080*/  UISETP.NE.AND UP0, UPT, UR4, 0x1c, UPT ;  /* 0x0000001c0400788c */ /* 0x000fd2000bf05270 */
[----:B------:R-:W-:Y:S05]  /*3090*/  BRA.U !UP0, `(.L_x_939) ;  /* 0x0000000108a47547 */ /* 0x000fea000b800000 */
[----:B------:R-:W-:-:S09]  /*30a0*/  UISETP.NE.AND UP0, UPT, UR4, 0x1d, UPT ;  /* 0x0000001d0400788c */ /* 0x000fd2000bf05270 */
[----:B------:R-:W-:Y:S05]  /*30b0*/  BRA.U !UP0, `(.L_x_940) ;  /* 0x00000001088c7547 */ /* 0x000fea000b800000 */
[----:B------:R-:W-:-:S09]  /*30c0*/  UISETP.NE.AND UP0, UPT, UR4, 0x2c, UPT ;  /* 0x0000002c0400788c */ /* 0x000fd2000bf05270 */
[----:B------:R-:W-:Y:S05]  /*30d0*/  BRA.U !UP0, `(.L_x_941) ;  /* 0x0000000108447547 */ /* 0x000fea000b800000 */
.L_x_911:
[----:B0-----:R-:W-:Y:S01]  /*30e0*/  MOV R0, 0x0 ;  /* 0x0000000000007802 */ /* 0x001fe20000000f00 */
[----:B------:R-:W0:Y:S01]  /*30f0*/  LDCU.64 UR6, c[0x4][0x148] ;  /* 0x01002900ff0677ac */ /* 0x000e220008000a00 */
[----:B------:R-:W-:Y:S02]  /*3100*/  HFMA2 R12, -RZ, RZ, 0, 5.9604644775390625e-08 ;  /* 0x00000001ff0c7431 */ /* 0x000fe400000001ff */
[----:B------:R-:W-:Y:S01]  /*3110*/  IMAD.MOV.U32 R8, RZ, RZ, 0x65 ;  /* 0x00000065ff087424 */ /* 0x000fe200078e00ff */
[----:B------:R2:W3:Y:S01]  /*3120*/  LDC.64 R2, c[0x4][R0] ;  /* 0x0100000000027b82 */ /* 0x0004e20000000a00 */
[----:B------:R-:W4:Y:S01]  /*3130*/  LDCU.64 UR8, c[0x4][0x150] ;  /* 0x01002a00ff0877ac */ /* 0x000f220008000a00 */
[----:B------:R-:W-:Y:S01]  /*3140*/  IMAD.MOV.U32 R13, RZ, RZ, RZ ;  /* 0x000000ffff0d7224 */ /* 0x000fe200078e00ff */
[----:B------:R-:W5:Y:S01]  /*3150*/  LDCU.64 UR4, c[0x4][0x60] ;  /* 0x01000c00ff0477ac */ /* 0x000f620008000a00 */
[----:B0-----:R-:W-:Y:S02]  /*3160*/  IMAD.U32 R4, RZ, RZ, UR6 ;  /* 0x00000006ff047e24 */ /* 0x001fe4000f8e00ff */
[----:B-1----:R-:W-:-:S02]  /*3170*/  IMAD.U32 R5, RZ, RZ, UR7 ;  /* 0x00000007ff057e24 */ /* 0x002fc4000f8e00ff */
[----:B----4-:R-:W-:Y:S01]  /*3180*/  IMAD.U32 R6, RZ, RZ, UR8 ;  /* 0x00000008ff067e24 */ /* 0x010fe2000f8e00ff */
[----:B------:R-:W-:Y:S01]  /*3190*/  MOV R7, UR9 ;  /* 0x0000000900077c02 */ /* 0x000fe20008000f00 */
[----:B-----5:R-:W-:Y:S02]  /*31a0*/  IMAD.U32 R10, RZ, RZ, UR4 ;  /* 0x00000004ff0a7e24 */ /* 0x020fe4000f8e00ff */
[----:B--2---:R-:W-:-:S07]  /*31b0*/  IMAD.U32 R11, RZ, RZ, UR5 ;  /* 0x00000005ff0b7e24 */ /* 0x004fce000f8e00ff */
[----:B------:R-:W-:-:S07]  /*31c0*/  LEPC R20, `(.L_x_942) ;  /* 0x000000001014794e */ /* 0x000fce0000000000 */
[----:B---3--:R-:W-:Y:S05]  /*31d0*/  CALL.ABS.NOINC R2 ;  /* 0x0000000002007343 */ /* 0x008fea0003c00000 */
.L_x_942:
[----:B------:R-:W-:Y:S05]  /*31e0*/  BRA `(.L_x_912) ;  /* 0x00000000005c7947 */ /* 0x000fea0003800000 */
.L_x_941:
[----:B-1----:R-:W-:-:S05]  /*31f0*/  IMAD.U32 R5, R5, 0x10000, RZ ;  /* 0x0001000005057824 */ /* 0x002fca00078e00ff */
[----:B------:R-:W-:-:S04]  /*3200*/  SHF.R.U32.HI R6, RZ, 0x17, R5 ;  /* 0x00000017ff067819 */ /* 0x000fc80000011605 */
[----:B------:R-:W-:-:S04]  /*3210*/  LOP3.LUT R4, R6, 0xff, RZ, 0xc0, !PT ;  /* 0x000000ff06047812 */ /* 0x000fc800078ec0ff */
[----:B------:R-:W-:-:S13]  /*3220*/  ISETP.NE.AND P1, PT, R4, 0xff, PT ;  /* 0x000000ff0400780c */ /* 0x000fda0003f25270 */
[--C-:B0-----:R-:W-:Y:S02]  /*3230*/  @P1 SHF.R.U32.HI R0, RZ, 0x16, R5.reuse ;  /* 0x00000016ff001819 */ /* 0x101fe40000011605 */
[----:B------:R-:W-:Y:S01]  /*3240*/  @P1 LOP3.LUT P0, RZ, R4, 0x3fffff, R5, 0xf8, !PT ;  /* 0x003fffff04ff1812 */ /* 0x000fe2000780f805 */
[----:B------:R-:W-:Y:S01]  /*3250*/  IMAD.MOV.U32 R5, RZ, RZ, 0xff ;  /* 0x000000ffff057424 */ /* 0x000fe200078e00ff */
        /* <DEDUP_REMOVED lines=9> */
.L_x_940:
[----:B-1----:R-:W-:-:S06]  /*32f0*/  IMAD.U32 R5, R5, 0x10000, RZ ;  /* 0x0001000005057824 */ /* 0x002fcc00078e00ff */
[----:B------:R-:W1:Y:S02]  /*3300*/  F2I.U64.TRUNC R4, R5 ;  /* 0x0000000500047311 */ /* 0x000e64000020d800 */
[----:B-1----:R1:W-:Y:S01]  /*3310*/  STG.E.64 desc[UR36][R2.64], R4 ;  /* 0x0000000402007986 */ /* 0x0023e2000c101b24 */
[----:B------:R-:W-:Y:S05]  /*3320*/  BRA `(.L_x_912) ;  /* 0x00000000000c7947 */ /* 0x000fea0003800000 */
.L_x_939:
[----:B-1----:R-:W-:-:S06]  /*3330*/  SHF.L.U32 R5, R5, 0x10, RZ ;  /* 0x0000001005057819 */ /* 0x002fcc00000006ff */
[----:B------:R-:W1:Y:S02]  /*3340*/  F2I.FTZ.U32.TRUNC.NTZ R5, R5 ;  /* 0x0000000500057305 */ /* 0x000e64000021f000 */
[----:B-1----:R1:W-:Y:S02]  /*3350*/  STG.E desc[UR36][R2.64], R5 ;  /* 0x0000000502007986 */ /* 0x0023e4000c101924 */
.L_x_912:
[----:B------:R-:W-:-:S07]  /*3360*/  VIADD R17, R17, 0x80 ;  /* 0x0000008011117836 */ /* 0x000fce0000000000 */
.L_x_871:
[----:B------:R-:W-:Y:S05]  /*3370*/  BSYNC.RECONVERGENT B6 ;  /* 0x0000000000067941 */ /* 0x000fea0003800200 */
.L_x_870:
[----:B------:R-:W5:Y:S01]  /*3380*/  LDCU UR4, c[0x0][0x380] ;  /* 0x00007000ff0477ac */ /* 0x000f620008000800 */
[----:B------:R-:W-:Y:S01]  /*3390*/  BSSY.RECONVERGENT B6, `(.L_x_943) ;  /* 0x0000328000067945 */ /* 0x000fe20003800200 */
[----:B-----5:R-:W-:-:S13]  /*33a0*/  ISETP.GE.AND P0, PT, R17, UR4, PT ;  /* 0x0000000411007c0c */ /* 0x020fda000bf06270 */
[----:B------:R-:W-:Y:S05]  /*33b0*/  @P0 BRA `(.L_x_944) ;  /* 0x0000003000940947 */ /* 0x000fea0003800000 */
[----:B------:R-:W5:Y:S01]  /*33c0*/  LDCU UR4, c[0x0][0x388] ;  /* 0x00007100ff0477ac */ /* 0x000f620008000800 */
[----:B0-----:R-:W-:Y:S02]  /*33d0*/  IMAD.MOV.U32 R0, RZ, RZ, RZ ;  /* 0x000000ffff007224 */ /* 0x001fe400078e00ff */
[----:B------:R-:W-:Y:S01]  /*33e0*/  IMAD.MOV.U32 R16, RZ, RZ, RZ ;  /* 0x000000ffff107224 */ /* 0x000fe200078e00ff */
[----:B-----5:R-:W-:-:S09]  /*33f0*/  UISETP.NE.AND UP0, UPT, UR4, URZ, UPT ;  /* 0x000000ff0400728c */ /* 0x020fd2000bf05270 */
[----:B------:R-:W-:Y:S05]  /*3400*/  BRA.U !UP0, `(.L_x_945) ;  /* 0x0000001108a87547 */ /* 0x000fea000b800000 */
[----:B------:R-:W1:Y:S01]  /*3410*/  LDCU.64 UR4, c[0x0][0x390] ;  /* 0x00007200ff0477ac */ /* 0x000e620008000a00 */
[----:B------:R-:W-:Y:S01]  /*3420*/  HFMA2 R16, -RZ, RZ, 0, 0 ;  /* 0x00000000ff107431 */ /* 0x000fe200000001ff */
[----:B------:R-:W0:Y:S01]  /*3430*/  LDCU UR6, c[0x0][0x38c] ;  /* 0x00007180ff0677ac */ /* 0x000e220008000800 */
[----:B------:R-:W5:Y:S01]  /*3440*/  LDCU.64 UR8, c[0x0][0x4b8] ;  /* 0x00009700ff0877ac */ /* 0x000f620008000a00 */
[----:B------:R-:W-:Y:S02]  /*3450*/  UISETP.NE.AND UP0, UPT, UR41, URZ, UPT ;  /* 0x000000ff2900728c */ /* 0x000fe4000bf05270 */
[----:B-1234-:R-:W-:-:S05]  /*3460*/  IMAD.HI.U32 R2, R17, UR4, R16 ;  /* 0x0000000411027c27 */ /* 0x01efca000f8e0010 */
[----:B------:R-:W-:-:S05]  /*3470*/  SHF.R.U32.HI R3, RZ, UR5, R2 ;  /* 0x00000005ff037c19 */ /* 0x000fca0008011602 */
[----:B------:R-:W-:-:S04]  /*3480*/  IMAD.MOV R0, RZ, RZ, -R3 ;  /* 0x000000ffff007224 */ /* 0x000fc800078e0a03 */
[----:B0-----:R-:W-:-:S04]  /*3490*/  IMAD R0, R0, UR6, R17 ;  /* 0x0000000600007c24 */ /* 0x001fc8000f8e0211 */
[C---:B-----5:R-:W-:Y:S02]  /*34a0*/  IMAD R16, R0.reuse, UR8, RZ ;  /* 0x0000000800107c24 */ /* 0x060fe4000f8e02ff */
        /* <DEDUP_REMOVED lines=15> */
[----:B------:R-:W-:Y:S01]  /*35a0*/  MOV R4, RZ ;  /* 0x000000ff00047202 */ /* 0x000fe20000000f00 */
[----:B------:R-:W1:Y:S01]  /*35b0*/  LDCU UR6, c[0x0][0x3a4] ;  /* 0x00007480ff0677ac */ /* 0x000e620008000800 */
[----:B------:R-:W2:Y:S01]  /*35c0*/  LDCU.64 UR8, c[0x0][0x4c8] ;  /* 0x00009900ff0877ac */ /* 0x000ea20008000a00 */
[----:B------:R-:W-:Y:S02]  /*35d0*/  UISETP.NE.AND UP0, UPT, UR38, 0x3, UPT ;  /* 0x000000032600788c */ /* 0x000fe4000bf05270 */
[----:B0-----:R-:W-:-:S05]  /*35e0*/  IMAD.HI.U32 R2, R5, UR4, R4 ;  /* 0x0000000405027c27 */ /* 0x001fca000f8e0004 */
[----:B------:R-:W-:-:S05]  /*35f0*/  SHF.R.U32.HI R3, RZ, UR5, R2 ;  /* 0x00000005ff037c19 */ /* 0x000fca0008011602 */
[----:B------:R-:W-:-:S04]  /*3600*/  IMAD.MOV R4, RZ, RZ, -R3 ;  /* 0x000000ffff047224 */ /* 0x000fc800078e0a03 */
        /* <DEDUP_REMOVED lines=17> */
[----:B------:R-:W-:Y:S01]  /*3720*/  HFMA2 R4, -RZ, RZ, 0, 0 ;  /* 0x00000000ff047431 */ /* 0x000fe200000001ff */
        /* <DEDUP_REMOVED lines=16> */
[----:B-1----:R-:W-:-:S04]  /*3830*/  SHF.R.U32.HI R5, RZ, UR4, R4 ;  /* 0x00000004ff057c19 */ /* 0x002fc80008011604 */
[----:B------:R-:W-:-:S05]  /*3840*/  IADD3 R2, PT, PT, -R5, RZ, RZ ;  /* 0x000000ff05027210 */ /* 0x000fca0007ffe1ff */
        /* <DEDUP_REMOVED lines=225> */
[----:B------:R-:W-:-:S05]  /*4660*/  SHF.R.U32.HI R2, RZ, UR5, R2 ;  /* 0x00000005ff027c19 */ /* 0x000fca0008011602 */
[----:B------:R-:W-:-:S04]  /*4670*/  IMAD.MOV R3, RZ, RZ, -R2 ;  /* 0x000000ffff037224 */ /* 0x000fc800078e0a02 */
[----:B-1----:R-:W-:-:S04]  /*4680*/  IMAD R5, R3, UR6, R5 ;  /* 0x0000000603057c24 */ /* 0x002fc8000f8e0205 */
[C---:B--2---:R-:W-:Y:S02]  /*4690*/  IMAD R16, R5.reuse, UR8, R16 ;  /* 0x0000000805107c24 */ /* 0x044fe4000f8e0210 */
[----:B------:R-:W-:-:S07]  /*46a0*/  IMAD R0, R5, UR9, R0 ;  /* 0x0000000905007c24 */ /* 0x000fce000f8e0200 */
.L_x_945:
[----:B------:R-:W1:Y:S01]  /*46b0*/  LDCU.64 UR6, c[0x0][0x588] ;  /* 0x0000b100ff0677ac */ /* 0x000e620008000a00 */
[----:B------:R-:W-:-:S04]  /*46c0*/  UPRMT UR4, UR42, 0x9910, URZ ;  /* 0x000099102a047896 */ /* 0x000fc800080000ff */
[----:B------:R-:W-:Y:S01]  /*46d0*/  UISETP.GT.AND UP0, UPT, UR4, 0x9, UPT ;  /* 0x000000090400788c */ /* 0x000fe2000bf04270 */
[----:B-1234-:R-:W-:-:S04]  /*46e0*/  IADD3 R2, P0, PT, R0, UR6, RZ ;  /* 0x0000000600027c10 */ /* 0x01efc8000ff1e0ff */
        /* <DEDUP_REMOVED lines=14> */
.L_x_949:
[----:B------:R-:W2:Y:S02]  /*47d0*/  LDG.E.U8 R2, desc[UR36][R2.64] ;  /* 0x0000002402027981 */ /* 0x000ea4000c1e1100 */
[----:B--2---:R-:W-:-:S04]  /*47e0*/  I2FP.F32.U32 R0, R2 ;  /* 0x0000000200007245 */ /* 0x004fc80000201000 */
[----:B------:R-:W-:Y:S01]  /*47f0*/  F2FP.BF16.F32.PACK_AB R0, RZ, R0 ;  /* 0x00000000ff00723e */ /* 0x000fe200000010ff */
[----:B------:R-:W-:Y:S06]  /*4800*/  BRA `(.L_x_951) ;  /* 0x0000000c00a47947 */ /* 0x000fec0003800000 */
.L_x_948:
        /* <DEDUP_REMOVED lines=10> */
.L_x_953:
[----:B------:R-:W2:Y:S02]  /*48b0*/  LDG.E R2, desc[UR36][R2.64] ;  /* 0x0000002402027981 */ /* 0x000ea4000c1e1900 */
[----:B--2---:R-:W-:-:S04]  /*48c0*/  I2FP.F32.S32 R0, R2 ;  /* 0x0000000200007245 */ /* 0x004fc80000201400 */
[----:B------:R-:W-:Y:S01]  /*48d0*/  F2FP.BF16.F32.PACK_AB R0, RZ, R0 ;  /* 0x00000000ff00723e */ /* 0x000fe200000010ff */
[----:B------:R-:W-:Y:S06]  /*48e0*/  BRA `(.L_x_951) ;  /* 0x0000000c006c7947 */ /* 0x000fec0003800000 */
.L_x_952:
[----:B------:R-:W2:Y:S02]  /*48f0*/  LDG.E.U16 R2, desc[UR36][R2.64] ;  /* 0x0000002402027981 */ /* 0x000ea4000c1e1500 */
[----:B--2---:R-:W0:Y:S02]  /*4900*/  I2F.S16 R0, R2 ;  /* 0x0000000200007306 */ /* 0x004e240000101400 */
[----:B0-----:R-:W-:Y:S01]  /*4910*/  F2FP.BF16.F32.PACK_AB R0, RZ, R0 ;  /* 0x00000000ff00723e */ /* 0x001fe200000010ff */
[----:B------:R-:W-:Y:S06]  /*4920*/  BRA `(.L_x_951) ;  /* 0x0000000c005c7947 */ /* 0x000fec0003800000 */
.L_x_947:
        /* <DEDUP_REMOVED lines=9> */
.L_x_955:
[----:B------:R-:W2:Y:S02]  /*49c0*/  LDG.E.U16 R0, desc[UR36][R2.64] ;  /* 0x0000002402007981 */ /* 0x000ea4000c1e1500 */
[----:B--2---:R-:W-:-:S05]  /*49d0*/  HADD2.F32 R0, -RZ, R0.H0_H0 ;  /* 0x20000000ff007230 */ /* 0x004fca0000004100 */
[----:B------:R-:W-:Y:S01]  /*49e0*/  F2FP.BF16.F32.PACK_AB R0, RZ, R0 ;  /* 0x00000000ff00723e */ /* 0x000fe200000010ff */
[----:B------:R-:W-:Y:S06]  /*49f0*/  BRA `(.L_x_951) ;  /* 0x0000000c00287947 */ /* 0x000fec0003800000 */
.L_x_954:
        /* <DEDUP_REMOVED lines=9> */
.L_x_957:
[----:B------:R-:W2:Y:S02]  /*4a90*/  LDG.E.U16 R2, desc[UR36][R2.64] ;  /* 0x0000002402027981 */ /* 0x000ea4000c1e1500 */
[----:B--2---:R-:W-:-:S05]  /*4aa0*/  HADD2.F32 R0, -RZ, R2.H0_H0 ;  /* 0x20000002ff007230 */ /* 0x004fca0000004100 */
[----:B------:R-:W-:Y:S01]  /*4ab0*/  F2FP.BF16.F32.PACK_AB R0, RZ, R0 ;  /* 0x00000000ff00723e */ /* 0x000fe200000010ff */
[----:B------:R-:W-:Y:S06]  /*4ac0*/  BRA `(.L_x_951) ;  /* 0x0000000800f47947 */ /* 0x000fec0003800000 */
.L_x_956:
        /* <DEDUP_REMOVED lines=12> */
.L_x_946:
        /* <DEDUP_REMOVED lines=13> */
.L_x_960:
        /* <DEDUP_REMOVED lines=12> */
.L_x_959:
        /* <DEDUP_REMOVED lines=27> */
.L_x_962:
        /* <DEDUP_REMOVED lines=13> */
.L_x_961:
[----:B------:R0:W5:Y:S01]  /*4fa0*/  LDG.E.U16 R0, desc[UR36][R2.64] ;  /* 0x0000002402007981 */ /* 0x000162000c1e1500 */
[----:B------:R-:W-:Y:S05]  /*4fb0*/  BRA `(.L_x_951) ;  /* 0x0000000400b87947 */ /* 0x000fea0003800000 */
.L_x_958:
        /* <DEDUP_REMOVED lines=12> */
.L_x_965:
        /* <DEDUP_REMOVED lines=21> */
.L_x_969:
[----:B------:R-:W-:Y:S05]  /*51d0*/  BSYNC.RECONVERGENT B1 ;  /* 0x0000000000017941 */ /* 0x000fea0003800200 */
.L_x_968:
[----:B------:R-:W-:Y:S01]  /*51e0*/  IMAD.SHL.U32 R0, R0, 0x100000, RZ ;  /* 0x0010000000007824 */ /* 0x000fe200078e00ff */
[----:B------:R-:W-:-:S04]  /*51f0*/  LEA R2, R2, 0x3b800000, 0x17 ;  /* 0x3b80000002027811 */ /* 0x000fc800078eb8ff */
[----:B------:R-:W-:-:S07]  /*5200*/  LOP3.LUT R0, R2, R0, R7, 0xfe, !PT ;  /* 0x0000000002007212 */ /* 0x000fce00078efe07 */
.L_x_967:
[----:B------:R-:W-:Y:S05]  /*5210*/  BSYNC.RECONVERGENT B0 ;  /* 0x0000000000007941 */ /* 0x000fea0003800200 */
.L_x_966:
[----:B------:R-:W-:Y:S01]  /*5220*/  F2FP.BF16.F32.PACK_AB R0, RZ, R0 ;  /* 0x00000000ff00723e */ /* 0x000fe200000010ff */
[----:B------:R-:W-:Y:S06]  /*5230*/  BRA `(.L_x_951) ;  /* 0x0000000400187947 */ /* 0x000fec0003800000 */
.L_x_964:
        /* <DEDUP_REMOVED lines=21> */
.L_x_973:
[----:B------:R-:W-:Y:S05]  /*5390*/  BSYNC.RECONVERGENT B1 ;  /* 0x0000000000017941 */ /* 0x000fea0003800200 */
.L_x_972:
[----:B------:R-:W-:Y:S01]  /*53a0*/  IMAD.SHL.U32 R0, R0, 0x200000, RZ ;  /* 0x0020000000007824 */ /* 0x000fe200078e00ff */
[----:B------:R-:W-:-:S04]  /*53b0*/  LEA R2, R2, 0x37800000, 0x17 ;  /* 0x3780000002027811 */ /* 0x000fc800078eb8ff */
[----:B------:R-:W-:-:S07]  /*53c0*/  LOP3.LUT R0, R2, R0, R7, 0xfe, !PT ;  /* 0x0000000002007212 */ /* 0x000fce00078efe07 */
.L_x_971:
[----:B------:R-:W-:Y:S05]  /*53d0*/  BSYNC.RECONVERGENT B0 ;  /* 0x0000000000007941 */ /* 0x000fea0003800200 */
.L_x_970:
[----:B------:R-:W-:Y:S01]  /*53e0*/  F2FP.BF16.F32.PACK_AB R0, RZ, R0 ;  /* 0x00000000ff00723e */ /* 0x000fe200000010ff */
[----:B------:R-:W-:Y:S06]  /*53f0*/  BRA `(.L_x_951) ;  /* 0x0000000000a87947 */ /* 0x000fec0003800000 */
.L_x_963:
        /* <DEDUP_REMOVED lines=14> */
.L_x_977:
[----:B------:R-:W-:Y:S05]  /*54e0*/  BSYNC.RECONVERGENT B0 ;  /* 0x0000000000007941 */ /* 0x000fea0003800200 */
.L_x_976:
[----:B------:R-:W-:Y:S01]  /*54f0*/  F2FP.BF16.F32.PACK_AB R0, RZ, R0 ;  /* 0x00000000ff00723e */ /* 0x000fe200000010ff */
[----:B------:R-:W-:Y:S06]  /*5500*/  BRA `(.L_x_951) ;  /* 0x0000000000647947 */ /* 0x000fec0003800000 */
.L_x_950:
        /* <DEDUP_REMOVED lines=8> */
[----:B0-----:R-:W-:Y:S01]  /*5590*/  IMAD.U32 R4, RZ, RZ, UR4 ;  /* 0x00000004ff047e24 */ /* 0x001fe2000f8e00ff */
[----:B------:R-:W-:Y:S01]  /*55a0*/  MOV R5, UR5 ;  /* 0x0000000500057c02 */ /* 0x000fe20008000f00 */
[----:B-1----:R-:W-:-:S02]  /*55b0*/  IMAD.U32 R6, RZ, RZ, UR6 ;  /* 0x00000006ff067e24 */ /* 0x002fc4000f8e00ff */
[----:B------:R-:W-:Y:S01]  /*55c0*/  IMAD.U32 R7, RZ, RZ, UR7 ;  /* 0x00000007ff077e24 */ /* 0x000fe2000f8e00ff */
[----:B---3--:R-:W-:Y:S01]  /*55d0*/  MOV R10, UR8 ;  /* 0x00000008000a7c02 */ /* 0x008fe20008000f00 */
[----:B------:R-:W-:-:S07]  /*55e0*/  IMAD.U32 R11, RZ, RZ, UR9 ;  /* 0x00000009ff0b7e24 */ /* 0x000fce000f8e00ff */
[----:B------:R-:W-:-:S07]  /*55f0*/  LEPC R20, `(.L_x_978) ;  /* 0x000000001014794e */ /* 0x000fce0000000000 */
[----:B--2---:R-:W-:Y:S05]  /*5600*/  CALL.ABS.NOINC R2 ;  /* 0x0000000002007343 */ /* 0x004fea0003c00000 */
.L_x_978:
[----:B------:R-:W-:Y:S01]  /*5610*/  PRMT R0, RZ, 0x7610, R0 ;  /* 0x00007610ff007816 */ /* 0x000fe20000000000 */
[----:B------:R-:W-:Y:S06]  /*5620*/  BRA `(.L_x_951) ;  /* 0x00000000001c7947 */ /* 0x000fec0003800000 */
.L_x_975:
[----:B------:R-:W2:Y:S02]  /*5630*/  LDG.E.64 R2, desc[UR36][R2.64] ;  /* 0x0000002402027981 */ /* 0x000ea4000c1e1b00 */
[----:B--2---:R-:W0:Y:S02]  /*5640*/  I2F.U64 R0, R2 ;  /* 0x0000000200007312 */ /* 0x004e240000301000 */
[----:B0-----:R-:W-:Y:S01]  /*5650*/  F2FP.BF16.F32.PACK_AB R0, RZ, R0 ;  /* 0x00000000ff00723e */ /* 0x001fe200000010ff */
[----:B------:R-:W-:Y:S06]  /*5660*/  BRA `(.L_x_951) ;  /* 0x00000000000c7947 */ /* 0x000fec0003800000 */
.L_x_974:
[----:B------:R-:W2:Y:S02]  /*5670*/  LDG.E R2, desc[UR36][R2.64] ;  /* 0x0000002402027981 */ /* 0x000ea4000c1e1900 */
[----:B--2---:R-:W-:-:S04]  /*5680*/  I2FP.F32.U32 R0, R2 ;  /* 0x0000000200007245 */ /* 0x004fc80000201000 */
[----:B------:R-:W-:-:S07]  /*5690*/  F2FP.BF16.F32.PACK_AB R0, RZ, R0 ;  /* 0x00000000ff00723e */ /* 0x000fce00000010ff */
.L_x_951:
[----:B------:R-:W-:Y:S01]  /*56a0*/  USHF.L.U32 UR4, UR43, 0x10, URZ ;  /* 0x000000102b047899 */ /* 0x000fe200080006ff */
[----:B-----5:R-:W-:Y:S01]  /*56b0*/  IMAD.U32 R0, R0, 0x10000, RZ ;  /* 0x0001000000007824 */ /* 0x020fe200078e00ff */
[----:B------:R-:W1:Y:S07]  /*56c0*/  LDCU.64 UR6, c[0x0][0x580] ;  /* 0x0000b000ff0677ac */ /* 0x000e6e0008000a00 */
[----:B0-----:R-:W0:Y:S01]  /*56d0*/  MUFU.RCP R3, UR4 ;  /* 0x0000000400037d08 */ /* 0x001e220008001000 */
[----:B------:R-:W-:-:S04]  /*56e0*/  UPRMT UR4, UR39, 0x9910, URZ ;  /* 0x0000991027047896 */ /* 0x000fc800080000ff */
[----:B------:R-:W-:Y:S01]  /*56f0*/  UISETP.GT.AND UP0, UPT, UR4, 0x9, UPT ;  /* 0x000000090400788c */ /* 0x000fe2000bf04270 */
[----:B-1----:R-:W-:Y:S01]  /*5700*/  IADD3 R2, P0, PT, R16, UR6, RZ ;  /* 0x0000000610027c10 */ /* 0x002fe2000ff1e0ff */
[----:B0-----:R-:W-:-:S03]  /*5710*/  FMUL.FTZ R0, R0, R3 ;  /* 0x0000000300007220 */ /* 0x001fc60000410000 */
[----:B------:R-:W-:Y:S01]  /*5720*/  IADD3.X R3, PT, PT, RZ, UR7, RZ, P0, !PT ;  /* 0x00000007ff037c10 */ /* 0x000fe200087fe4ff */
[----:B------:R0:W1:Y:S03]  /*5730*/  F2F.BF16.F32 R5, R0 ;  /* 0x0000000000057304 */ /* 0x0000660000202000 */
        /* <DEDUP_REMOVED lines=13> */
.L_x_982:
[----:B-1----:R-:W-:-:S06]  /*5810*/  IMAD.U32 R5, R5, 0x10000, RZ ;  /* 0x0001000005057824 */ /* 0x002fcc00078e00ff */
[----:B------:R-:W1:Y:S02]  /*5820*/  F2I.S64.TRUNC R4, R5 ;  /* 0x0000000500047311 */ /* 0x000e64000020d900 */
[----:B-1----:R1:W-:Y:S01]  /*5830*/  STG.E.U8 desc[UR36][R2.64], R4 ;  /* 0x0000000402007986 */ /* 0x0023e2000c101124 */
[----:B------:R-:W-:Y:S05]  /*5840*/  BRA `(.L_x_984) ;  /* 0x0000000c006c7947 */ /* 0x000fea0003800000 */
.L_x_981:
[----:B------:R-:W-:-:S09]  /*5850*/  UISETP.NE.AND UP0, UPT, UR4, 0x2, UPT ;  /* 0x000000020400788c */ /* 0x000fd2000bf05270 */
[----:B------:R-:W-:Y:S05]  /*5860*/  BRA.U !UP0, `(.L_x_985) ;  /* 0x0000000108307547 */ /* 0x000fea000b800000 */
[----:B------:R-:W-:-:S09]  /*5870*/  UISETP.NE.AND UP0, UPT, UR4, 0x3, UPT ;  /* 0x000000030400788c */ /* 0x000fd2000bf05270 */
[----:B------:R-:W-:Y:S05]  /*5880*/  BRA.U !UP0, `(.L_x_986) ;  /* 0x0000000108187547 */ /* 0x000fea000b800000 */
[----:B------:R-:W-:-:S09]  /*5890*/  UISETP.NE.AND UP0, UPT, UR4, 0x4, UPT ;  /* 0x000000040400788c */ /* 0x000fd2000bf05270 */
[----:B------:R-:W-:Y:S05]  /*58a0*/  BRA.U UP0, `(.L_x_983) ;  /* 0x0000000900787547 */ /* 0x000fea000b800000 */
[----:B-1----:R-:W-:-:S06]  /*58b0*/  SHF.L.U32 R5, R5, 0x10, RZ ;  /* 0x0000001005057819 */ /* 0x002fcc00000006ff */
[----:B------:R-:W1:Y:S02]  /*58c0*/  F2I.S64.TRUNC R4, R5 ;  /* 0x0000000500047311 */ /* 0x000e64000020d900 */
[----:B-1----:R1:W-:Y:S01]  /*58d0*/  STG.E.64 desc[UR36][R2.64], R4 ;  /* 0x0000000402007986 */ /* 0x0023e2000c101b24 */
[----:B------:R-:W-:Y:S05]  /*58e0*/  BRA `(.L_x_984) ;  /* 0x0000000c00447947 */ /* 0x000fea0003800000 */
.L_x_986:
[----:B-1----:R-:W-:-:S06]  /*58f0*/  IMAD.U32 R5, R5, 0x10000, RZ ;  /* 0x0001000005057824 */ /* 0x002fcc00078e00ff */
[----:B------:R-:W1:Y:S02]  /*5900*/  F2I.FTZ.TRUNC.NTZ R5, R5 ;  /* 0x0000000500057305 */ /* 0x000e64000021f100 */
[----:B-1----:R1:W-:Y:S01]  /*5910*/  STG.E desc[UR36][R2.64], R5 ;  /* 0x0000000502007986 */ /* 0x0023e2000c101924 */
[----:B------:R-:W-:Y:S05]  /*5920*/  BRA `(.L_x_984) ;  /* 0x0000000c00347947 */ /* 0x000fea0003800000 */
.L_x_985:
[----:B-1----:R-:W-:-:S06]  /*5930*/  IMAD.U32 R5, R5, 0x10000, RZ ;  /* 0x0001000005057824 */ /* 0x002fcc00078e00ff */
[----:B------:R-:W1:Y:S02]  /*5940*/  F2I.FTZ.TRUNC.NTZ R5, R5 ;  /* 0x0000000500057305 */ /* 0x000e64000021f100 */
[----:B-1----:R1:W-:Y:S01]  /*5950*/  STG.E.U16 desc[UR36][R2.64], R5 ;  /* 0x0000000502007986 */ /* 0x0023e2000c101524 */
[----:B------:R-:W-:Y:S05]  /*5960*/  BRA `(.L_x_984) ;  /* 0x0000000c00247947 */ /* 0x000fea0003800000 */
.L_x_980:
        /* <DEDUP_REMOVED lines=9> */
.L_x_988:
[----:B01----:R-:W-:-:S05]  /*5a00*/  IMAD.U32 R0, R5, 0x10000, RZ ;  /* 0x0001000005007824 */ /* 0x003fca00078e00ff */
[----:B------:R-:W-:-:S05]  /*5a10*/  F2FP.F16.F32.PACK_AB R0, RZ, R0 ;  /* 0x00000000ff00723e */ /* 0x000fca00000000ff */
[----:B------:R0:W-:Y:S01]  /*5a20*/  STG.E.U16 desc[UR36][R2.64], R0 ;  /* 0x0000000002007986 */ /* 0x0001e2000c101524 */
[----:B------:R-:W-:Y:S05]  /*5a30*/  BRA `(.L_x_984) ;  /* 0x0000000800f07947 */ /* 0x000fea0003800000 */
.L_x_987:
[----:B------:R-:W-:-:S09]  /*5a40*/  UISETP.NE.AND UP0, UPT, UR4, 0x7, UPT ;  /* 0x000000070400788c */ /* 0x000fd2000bf05270 */
[----:B------:R-:W-:Y:S05]  /*5a50*/  BRA.U !UP0, `(.L_x_989) ;  /* 0x0000000108347547 */ /* 0x000fea000b800000 */
[----:B------:R-:W-:-:S09]  /*5a60*/  UISETP.NE.AND UP0, UPT, UR4, 0x8, UPT ;  /* 0x000000080400788c */ /* 0x000fd2000bf05270 */
[----:B------:R-:W-:Y:S05]  /*5a70*/  BRA.U !UP0, `(.L_x_990) ;  /* 0x0000000108187547 */ /* 0x000fea000b800000 */
[----:B------:R-:W-:-:S09]  /*5a80*/  UISETP.NE.AND UP0, UPT, UR4, 0x9, UPT ;  /* 0x000000090400788c */ /* 0x000fd2000bf05270 */
[----:B------:R-:W-:Y:S05]  /*5a90*/  BRA.U UP0, `(.L_x_983) ;  /* 0x0000000500fc7547 */ /* 0x000fea000b800000 */
[----:B-1----:R-:W-:Y:S01]  /*5aa0*/  IMAD.U32 R4, R5, 0x10000, RZ ;  /* 0x0001000005047824 */ /* 0x002fe200078e00ff */
[----:B------:R-:W-:-:S05]  /*5ab0*/  MOV R5, RZ ;  /* 0x000000ff00057202 */ /* 0x000fca0000000f00 */
[----:B------:R1:W-:Y:S01]  /*5ac0*/  STG.E.64 desc[UR36][R2.64], R4 ;  /* 0x0000000402007986 */ /* 0x0003e2000c101b24 */
[----:B------:R-:W-:Y:S05]  /*5ad0*/  BRA `(.L_x_984) ;  /* 0x0000000800c87947 */ /* 0x000fea0003800000 */
.L_x_990:
[----:B-1----:R-:W-:-:S05]  /*5ae0*/  IMAD.U32 R5, R5, 0x10000, RZ ;  /* 0x0001000005057824 */ /* 0x002fca00078e00ff */
[----:B------:R-:W-:-:S04]  /*5af0*/  F2FP.F16.F32.PACK_AB R5, RZ, R5 ;  /* 0x00000005ff05723e */ /* 0x000fc800000000ff */
[----:B------:R-:W-:-:S05]  /*5b00*/  PRMT R5, R5, 0x5410, RZ ;  /* 0x0000541005057816 */ /* 0x000fca00000000ff */
[----:B------:R1:W-:Y:S01]  /*5b10*/  STG.E desc[UR36][R2.64], R5 ;  /* 0x0000000502007986 */ /* 0x0003e2000c101924 */
[----:B------:R-:W-:Y:S05]  /*5b20*/  BRA `(.L_x_984) ;  /* 0x0000000800b47947 */ /* 0x000fea0003800000 */
.L_x_989:
[----:B-1----:R-:W-:-:S04]  /*5b30*/  IMAD.U32 R4, R5, 0x10000, RZ ;  /* 0x0001000005047824 */ /* 0x002fc800078e00ff */
[----:B------:R-:W-:-:S06]  /*5b40*/  FMUL.FTZ R4, R4, 1 ;  /* 0x3f80000004047820 */ /* 0x000fcc0000410000 */
[----:B------:R-:W1:Y:S02]  /*5b50*/  F2F.F64.F32 R4, R4 ;  /* 0x0000000400047310 */ /* 0x000e640000201800 */
[----:B-1----:R1:W-:Y:S01]  /*5b60*/  STG.E.64 desc[UR36][R2.64], R4 ;  /* 0x0000000402007986 */ /* 0x0023e2000c101b24 */
[----:B------:R-:W-:Y:S05]  /*5b70*/  BRA `(.L_x_984) ;  /* 0x0000000800a07947 */ /* 0x000fea0003800000 */
.L_x_979:
        /* <DEDUP_REMOVED lines=14> */
.L_x_994:
[----:B-1----:R-:W-:Y:S01]  /*5c60*/  IMAD.U32 R5, R5, 0x10000, RZ ;  /* 0x0001000005057824 */ /* 0x002fe200078e00ff */
[----:B------:R-:W-:Y:S01]  /*5c70*/  BSSY.RECONVERGENT B0, `(.L_x_995) ;  /* 0x0000013000007945 */ /* 0x000fe20003800200 */
[----:B0-----:R-:W-:-:S03]  /*5c80*/  IMAD.MOV.U32 R0, RZ, RZ, 0x80 ;  /* 0x00000080ff007424 */ /* 0x001fc600078e00ff */
        /* <DEDUP_REMOVED lines=15> */
.L_x_997:
[----:B------:R-:W-:-:S04]  /*5d80*/  SHF.R.U32.HI R5, RZ, 0x18, R5 ;  /* 0x00000018ff057819 */ /* 0x000fc80000011605 */
[----:B------:R-:W-:-:S07]  /*5d90*/  LOP3.LUT R0, R0, 0x80, R5, 0xf8, !PT ;  /* 0x0000008000007812 */ /* 0x000fce00078ef805 */
.L_x_996:
[----:B------:R-:W-:Y:S05]  /*5da0*/  BSYNC.RECONVERGENT B0 ;  /* 0x0000000000007941 */ /* 0x000fea0003800200 */
.L_x_995:
[----:B------:R0:W-:Y:S01]  /*5db0*/  STG.E.U8 desc[UR36][R2.64], R0 ;  /* 0x0000000002007986 */ /* 0x0001e2000c101124 */
[----:B------:R-:W-:Y:S05]  /*5dc0*/  BRA `(.L_x_984) ;  /* 0x00000008000c7947 */ /* 0x000fea0003800000 */
.L_x_993:
        /* <DEDUP_REMOVED lines=18> */
.L_x_1000:
[----:B------:R-:W-:-:S04]  /*5ef0*/  SHF.R.U32.HI R5, RZ, 0x18, R5 ;  /* 0x00000018ff057819 */ /* 0x000fc80000011605 */
[----:B------:R-:W-:-:S07]  /*5f00*/  LOP3.LUT R0, R0, 0x80, R5, 0xf8, !PT ;  /* 0x0000008000007812 */ /* 0x000fce00078ef805 */
.L_x_999:
[----:B------:R-:W-:Y:S05]  /*5f10*/  BSYNC.RECONVERGENT B0 ;  /* 0x0000000000007941 */ /* 0x000fea0003800200 */
.L_x_998:
[----:B------:R0:W-:Y:S01]  /*5f20*/  STG.E.U8 desc[UR36][R2.64], R0 ;  /* 0x0000000002007986 */ /* 0x0001e2000c101124 */
[----:B------:R-:W-:Y:S05]  /*5f30*/  BRA `(.L_x_984) ;  /* 0x0000000400b07947 */ /* 0x000fea0003800000 */
.L_x_992:
[----:B------:R-:W-:-:S09]  /*5f40*/  UISETP.NE.AND UP0, UPT, UR4, 0x1c, UPT ;  /* 0x0000001c0400788c */ /* 0x000fd2000bf05270 */
[----:B------:R-:W-:Y:S05]  /*5f50*/  BRA.U !UP0, `(.L_x_1001) ;  /* 0x0000000108607547 */ /* 0x000fea000b800000 */
[----:B------:R-:W-:-:S09]  /*5f60*/  UISETP.NE.AND UP0, UPT, UR4, 0x1d, UPT ;  /* 0x0000001d0400788c */ /* 0x000fd2000bf05270 */
[----:B------:R-:W-:Y:S05]  /*5f70*/  BRA.U !UP0, `(.L_x_1002) ;  /* 0x0000000108487547 */ /* 0x000fea000b800000 */
[----:B------:R-:W-:-:S09]  /*5f80*/  UISETP.NE.AND UP0, UPT, UR4, 0x2c, UPT ;  /* 0x0000002c0400788c */ /* 0x000fd2000bf05270 */
[----:B------:R-:W-:Y:S05]  /*5f90*/  BRA.U UP0, `(.L_x_983) ;  /* 0x0000000100bc7547 */ /* 0x000fea000b800000 */
        /* <DEDUP_REMOVED lines=16> */
.L_x_1002:
[----:B-1----:R-:W-:-:S06]  /*60a0*/  SHF.L.U32 R5, R5, 0x10, RZ ;  /* 0x0000001005057819 */ /* 0x002fcc00000006ff */
[----:B------:R-:W1:Y:S02]  /*60b0*/  F2I.U64.TRUNC R4, R5 ;  /* 0x0000000500047311 */ /* 0x000e64000020d800 */
[----:B-1----:R1:W-:Y:S01]  /*60c0*/  STG.E.64 desc[UR36][R2.64], R4 ;  /* 0x0000000402007986 */ /* 0x0023e2000c101b24 */
[----:B------:R-:W-:Y:S05]  /*60d0*/  BRA `(.L_x_984) ;  /* 0x0000000400487947 */ /* 0x000fea0003800000 */
.L_x_1001:
[----:B-1----:R-:W-:-:S06]  /*60e0*/  IMAD.U32 R5, R5, 0x10000, RZ ;  /* 0x0001000005057824 */ /* 0x002fcc00078e00ff */
[----:B------:R-:W1:Y:S02]  /*60f0*/  F2I.FTZ.U32.TRUNC.NTZ R5, R5 ;  /* 0x0000000500057305 */ /* 0x000e64000021f000 */
[----:B-1----:R1:W-:Y:S01]  /*6100*/  STG.E desc[UR36][R2.64], R5 ;  /* 0x0000000502007986 */ /* 0x0023e2000c101924 */
[----:B------:R-:W-:Y:S05]  /*6110*/  BRA `(.L_x_984) ;  /* 0x0000000400387947 */ /* 0x000fea0003800000 */
.L_x_991:
        /* <DEDUP_REMOVED lines=11> */
.L_x_1004:
[----:B-1----:R-:W-:Y:S02]  /*61d0*/  SHF.L.U32 R5, R5, 0x10, RZ ;  /* 0x0000001005057819 */ /* 0x002fe400000006ff */
[----:B------:R-:W-:-:S03]  /*61e0*/  CS2R R6, SRZ ;  /* 0x0000000000067805 */ /* 0x000fc6000001ff00 */
[----:B------:R-:W-:-:S06]  /*61f0*/  FMUL.FTZ R5, R5, 1 ;  /* 0x3f80000005057820 */ /* 0x000fcc0000410000 */
[----:B------:R-:W1:Y:S02]  /*6200*/  F2F.F64.F32 R4, R5 ;  /* 0x0000000500047310 */ /* 0x000e640000201800 */
[----:B-1----:R1:W-:Y:S01]  /*6210*/  STG.E.128 desc[UR36][R2.64], R4 ;  /* 0x0000000402007986 */ /* 0x0023e2000c101d24 */
[----:B------:R-:W-:Y:S05]  /*6220*/  BRA `(.L_x_984) ;  /* 0x0000000000f47947 */ /* 0x000fea0003800000 */
.L_x_1003:
[----:B------:R-:W-:-:S09]  /*6230*/  UISETP.NE.AND UP0, UPT, UR4, 0xf, UPT ;  /* 0x0000000f0400788c */ /* 0x000fd2000bf05270 */
[----:B------:R-:W-:Y:S05]  /*6240*/  BRA.U !UP0, `(.L_x_1005) ;  /* 0x0000000108e87547 */ /* 0x000fea000b800000 */
[----:B------:R-:W-:-:S09]  /*6250*/  UISETP.NE.AND UP0, UPT, UR4, 0x17, UPT ;  /* 0x000000170400788c */ /* 0x000fd2000bf05270 */
[----:B------:R-:W-:Y:S05]  /*6260*/  BRA.U !UP0, `(.L_x_1006) ;  /* 0x0000000108907547 */ /* 0x000fea000b800000 */
[----:B------:R-:W-:-:S09]  /*6270*/  UISETP.NE.AND UP0, UPT, UR4, 0x18, UPT ;  /* 0x000000180400788c */ /* 0x000fd2000bf05270 */
[----:B------:R-:W-:Y:S05]  /*6280*/  BRA.U !UP0, `(.L_x_1007) ;  /* 0x0000000108447547 */ /* 0x000fea000b800000 */
.L_x_983:
[----:B0-----:R-:W-:Y:S01]  /*6290*/  MOV R0, 0x0 ;  /* 0x0000000000007802 */ /* 0x001fe20000000f00 */
[----:B------:R-:W0:Y:S01]  /*62a0*/  LDCU.64 UR4, c[0x4][0x148] ;  /* 0x01002900ff0477ac */ /* 0x000e220008000a00 */
[----:B------:R-:W-:Y:S02]  /*62b0*/  HFMA2 R13, -RZ, RZ, 0, 0 ;  /* 0x00000000ff0d7431 */ /* 0x000fe400000001ff */
[----:B------:R-:W-:Y:S01]  /*62c0*/  IMAD.MOV.U32 R8, RZ, RZ, 0x65 ;  /* 0x00000065ff087424 */ /* 0x000fe200078e00ff */
[----:B------:R2:W3:Y:S01]  /*62d0*/  LDC.64 R2, c[0x4][R0] ;  /* 0x0100000000027b82 */ /* 0x0004e20000000a00 */
[----:B------:R-:W4:Y:S01]  /*62e0*/  LDCU.64 UR6, c[0x4][0x150] ;  /* 0x01002a00ff0677ac */ /* 0x000f220008000a00 */
[----:B------:R-:W-:Y:S01]  /*62f0*/  IMAD.MOV.U32 R12, RZ, RZ, 0x1 ;  /* 0x00000001ff0c7424 */ /* 0x000fe200078e00ff */
[----:B------:R-:W5:Y:S01]  /*6300*/  LDCU.64 UR8, c[0x4][0x60] ;  /* 0x01000c00ff0877ac */ /* 0x000f620008000a00 */
[----:B0-----:R-:W-:Y:S02]  /*6310*/  IMAD.U32 R4, RZ, RZ, UR4 ;  /* 0x00000004ff047e24 */ /* 0x001fe4000f8e00ff */
[----:B-1----:R-:W-:Y:S01]  /*6320*/  IMAD.U32 R5, RZ, RZ, UR5 ;  /* 0x00000005ff057e24 */ /* 0x002fe2000f8e00ff */
[----:B----4-:R-:W-:Y:S01]  /*6330*/  MOV R6, UR6 ;  /* 0x0000000600067c02 */ /* 0x010fe20008000f00 */
[----:B------:R-:W-:-:S02]  /*6340*/  IMAD.U32 R7, RZ, RZ, UR7 ;  /* 0x00000007ff077e24 */ /* 0x000fc4000f8e00ff */
[----:B-----5:R-:W-:Y:S01]  /*6350*/  IMAD.U32 R10, RZ, RZ, UR8 ;  /* 0x00000008ff0a7e24 */ /* 0x020fe2000f8e00ff */
[----:B--2---:R-:W-:-:S07]  /*6360*/  MOV R11, UR9 ;  /* 0x00000009000b7c02 */ /* 0x004fce0008000f00 */
[----:B------:R-:W-:-:S07]  /*6370*/  LEPC R20, `(.L_x_1008) ;  /* 0x000000001014794e */ /* 0x000fce0000000000 */
[----:B---3--:R-:W-:Y:S05]  /*6380*/  CALL.ABS.NOINC R2 ;  /* 0x0000000002007343 */ /* 0x008fea0003c00000 */
.L_x_1008:
[----:B------:R-:W-:Y:S05]  /*6390*/  BRA `(.L_x_984) ;  /* 0x0000000000987947 */ /* 0x000fea0003800000 */
.L_x_1007:
[----:B-1----:R-:W-:Y:S01]  /*63a0*/  IMAD.U32 R7, R5, 0x10000, RZ ;  /* 0x0001000005077824 */ /* 0x002fe200078e00ff */
[----:B------:R-:W-:Y:S01]  /*63b0*/  BSSY.RECONVERGENT B0, `(.L_x_1009) ;  /* 0x000000c000007945 */ /* 0x000fe20003800200 */
[----:B0-----:R-:W-:-:S03]  /*63c0*/  IMAD.MOV.U32 R0, RZ, RZ, 0x7f ;  /* 0x0000007fff007424 */ /* 0x001fc600078e00ff */
        /* <DEDUP_REMOVED lines=10> */
.L_x_1010:
[----:B------:R-:W-:Y:S05]  /*6470*/  BSYNC.RECONVERGENT B0 ;  /* 0x0000000000007941 */ /* 0x000fea0003800200 */
.L_x_1009:
[----:B------:R-:W-:-:S05]  /*6480*/  LOP3.LUT R5, R0, 0x80, R5, 0xf8, !PT ;  /* 0x0000008000057812 */ /* 0x000fca00078ef805 */
[----:B------:R3:W-:Y:S01]  /*6490*/  STG.E.U8 desc[UR36][R2.64], R5 ;  /* 0x0000000502007986 */ /* 0x0007e2000c101124 */
[----:B------:R-:W-:Y:S05]  /*64a0*/  BRA `(.L_x_984) ;  /* 0x0000000000547947 */ /* 0x000fea0003800000 */
.L_x_1006:
[----:B-1----:R-:W-:Y:S01]  /*64b0*/  SHF.L.U32 R5, R5, 0x10, RZ ;  /* 0x0000001005057819 */ /* 0x002fe200000006ff */
[----:B------:R-:W-:Y:S03]  /*64c0*/  BSSY.RECONVERGENT B0, `(.L_x_1011) ;  /* 0x000000e000007945 */ /* 0x000fe60003800200 */
[----:B------:R-:W-:-:S04]  /*64d0*/  LOP3.LUT R4, R5, 0x7fffffff, RZ, 0xc0, !PT ;  /* 0x7fffffff05047812 */ /* 0x000fc800078ec0ff */
[----:B------:R-:W-:-:S13]  /*64e0*/  ISETP.GT.U32.AND P0, PT, R4, 0x477fffff, PT ;  /* 0x477fffff0400780c */ /* 0x000fda0003f04070 */
[----:B------:R-:W-:Y:S05]  /*64f0*/  @P0 BRA `(.L_x_1012) ;  /* 0x00000000001c0947 */ /* 0x000fea0003800000 */
[----:B------:R-:W-:-:S13]  /*6500*/  ISETP.GE.U32.AND P0, PT, R4, 0x38800000, PT ;  /* 0x388000000400780c */ /* 0x000fda0003f06070 */
[----:B0-----:R-:W-:-:S04]  /*6510*/  @P0 SHF.R.U32.HI R0, RZ, 0x15, R5 ;  /* 0x00000015ff000819 */ /* 0x001fc80000011605 */
[----:B------:R-:W-:-:S04]  /*6520*/  @P0 LOP3.LUT R0, R0, 0x1, RZ, 0xc0, !PT ;  /* 0x0000000100000812 */ /* 0x000fc800078ec0ff */
[----:B------:R-:W-:-:S04]  /*6530*/  @P0 IADD3 R0, PT, PT, R5, 0x80fffff, R0 ;  /* 0x080fffff05000810 */ /* 0x000fc80007ffe000 */
[----:B------:R-:W-:Y:S01]  /*6540*/  @P0 SHF.R.U32.HI R0, RZ, 0x15, R0 ;  /* 0x00000015ff000819 */ /* 0x000fe20000011600 */
[----:B------:R-:W-:Y:S01]  /*6550*/  @!P0 FADD.FTZ R0, R4, 128 ;  /* 0x4300000004008421 */ /* 0x000fe20000010000 */
[----:B------:R-:W-:Y:S06]  /*6560*/  BRA `(.L_x_1013) ;  /* 0x00000000000c7947 */ /* 0x000fec0003800000 */
.L_x_1012:
[----:B0-----:R-:W-:Y:S01]  /*6570*/  IMAD.MOV.U32 R0, RZ, RZ, 0x7f ;  /* 0x0000007fff007424 */ /* 0x001fe200078e00ff */
[----:B------:R-:W-:-:S04]  /*6580*/  ISETP.GT.U32.AND P0, PT, R4, 0x7f800000, PT ;  /* 0x7f8000000400780c */ /* 0x000fc80003f04070 */
[----:B------:R-:W-:-:S09]  /*6590*/  SEL R0, R0, 0x7c, P0 ;  /* 0x0000007c00007807 */ /* 0x000fd20000000000 */
.L_x_1013:
[----:B------:R-:W-:Y:S05]  /*65a0*/  BSYNC.RECONVERGENT B0 ;  /* 0x0000000000007941 */ /* 0x000fea0003800200 */
.L_x_1011:
[----:B------:R-:W-:-:S04]  /*65b0*/  SHF.R.U32.HI R5, RZ, 0x18, R5 ;  /* 0x00000018ff057819 */ /* 0x000fc80000011605 */
[----:B------:R-:W-:-:S05]  /*65c0*/  LOP3.LUT R5, R0, 0x80, R5, 0xf8, !PT ;  /* 0x0000008000057812 */ /* 0x000fca00078ef805 */
[----:B------:R2:W-:Y:S01]  /*65d0*/  STG.E.U8 desc[UR36][R2.64], R5 ;  /* 0x0000000502007986 */ /* 0x0005e2000c101124 */
[----:B------:R-:W-:Y:S05]  /*65e0*/  BRA `(.L_x_984) ;  /* 0x0000000000047947 */ /* 0x000fea0003800000 */
.L_x_1005:
[----:B-1----:R1:W-:Y:S02]  /*65f0*/  STG.E.U16 desc[UR36][R2.64], R5 ;  /* 0x0000000502007986 */ /* 0x0023e4000c101524 */
.L_x_984:
[----:B------:R-:W-:-:S07]  /*6600*/  VIADD R17, R17, 0x80 ;  /* 0x0000008011117836 */ /* 0x000fce0000000000 */
.L_x_944:
[----:B------:R-:W-:Y:S05]  /*6610*/  BSYNC.RECONVERGENT B6 ;  /* 0x0000000000067941 */ /* 0x000fea0003800200 */
.L_x_943:
[----:B------:R-:W5:Y:S01]  /*6620*/  LDCU UR4, c[0x0][0x380] ;  /* 0x00007000ff0477ac */ /* 0x000f620008000800 */
[----:B------:R-:W-:Y:S01]  /*6630*/  BSSY.RECONVERGENT B6, `(.L_x_1014) ;  /* 0x0000328000067945 */ /* 0x000fe20003800200 */
[----:B-----5:R-:W-:-:S13]  /*6640*/  ISETP.GE.AND P0, PT, R17, UR4, PT ;  /* 0x0000000411007c0c */ /* 0x020fda000bf06270 */
[----:B------:R-:W-:Y:S05]  /*6650*/  @P0 BRA `(.L_x_1015) ;  /* 0x0000003000940947 */ /* 0x000fea0003800000 */
[----:B------:R-:W5:Y:S01]  /*6660*/  LDCU UR4, c[0x0][0x388] ;  /* 0x00007100ff0477ac */ /* 0x000f620008000800 */
[----:B0-----:R-:W-:Y:S01]  /*6670*/  MOV R0, RZ ;  /* 0x000000ff00007202 */ /* 0x001fe20000000f00 */
[----:B------:R-:W-:Y:S01]  /*6680*/  IMAD.MOV.U32 R16, RZ, RZ, RZ ;  /* 0x000000ffff107224 */ /* 0x000fe200078e00ff */
[----:B-----5:R-:W-:-:S09]  /*6690*/  UISETP.NE.AND UP0, UPT, UR4, URZ, UPT ;  /* 0x000000ff0400728c */ /* 0x020fd2000bf05270 */
[----:B------:R-:W-:Y:S05]  /*66a0*/  BRA.U !UP0, `(.L_x_1016) ;  /* 0x0000001108a87547 */ /* 0x000fea000b800000 */
[----:B------:R-:W1:Y:S01]  /*66b0*/  LDCU.64 UR4, c[0x0][0x390] ;  /* 0x00007200ff0477ac */ /* 0x000e620008000a00 */
[----:B------:R-:W-:Y:S01]  /*66c0*/  IMAD.MOV.U32 R16, RZ, RZ, RZ ;  /* 0x000000ffff107224 */ /* 0x000fe200078e00ff */
[----:B------:R-:W0:Y:S01]  /*66d0*/  LDCU UR6, c[0x0][0x38c] ;  /* 0x00007180ff0677ac */ /* 0x000e220008000800 */
[----:B------:R-:W5:Y:S01]  /*66e0*/  LDCU.64 UR8, c[0x0][0x4b8] ;  /* 0x00009700ff0877ac */ /* 0x000f620008000a00 */
[----:B------:R-:W-:Y:S01]  /*66f0*/  UISETP.NE.AND UP0, UPT, UR41, URZ, UPT ;  /* 0x000000ff2900728c */ /* 0x000fe2000bf05270 */
[----:B-1234-:R-:W-:-:S05]  /*6700*/  IMAD.HI.U32 R2, R17, UR4, R16 ;  /* 0x0000000411027c27 */ /* 0x01efca000f8e0010 */
[----:B------:R-:W-:-:S04]  /*6710*/  SHF.R.U32.HI R3, RZ, UR5, R2 ;  /* 0x00000005ff037c19 */ /* 0x000fc80008011602 */
[----:B------:R-:W-:-:S05]  /*6720*/  IADD3 R0, PT, PT, -R3, RZ, RZ ;  /* 0x000000ff03007210 */ /* 0x000fca0007ffe1ff */
        /* <DEDUP_REMOVED lines=290> */
.L_x_1016:
        /* <DEDUP_REMOVED lines=18> */
.L_x_1020:
[----:B------:R-:W2:Y:S02]  /*7a70*/  LDG.E.U8 R2, desc[UR36][R2.64] ;  /* 0x0000002402027981 */ /* 0x000ea4000c1e1100 */
[----:B--2---:R-:W-:-:S04]  /*7a80*/  I2FP.F32.U32 R0, R2 ;  /* 0x0000000200007245 */ /* 0x004fc80000201000 */
[----:B------:R-:W-:Y:S01]  /*7a90*/  F2FP.BF16.F32.PACK_AB R0, RZ, R0 ;  /* 0x00000000ff00723e */ /* 0x000fe200000010ff */
[----:B------:R-:W-:Y:S06]  /*7aa0*/  BRA `(.L_x_1022) ;  /* 0x0000000c00a47947 */ /* 0x000fec0003800000 */
.L_x_1019:
        /* <DEDUP_REMOVED lines=10> */
.L_x_1024:
[----:B------:R-:W2:Y:S02]  /*7b50*/  LDG.E R2, desc[UR36][R2.64] ;  /* 0x0000002402027981 */ /* 0x000ea4000c1e1900 */
[----:B--2---:R-:W-:-:S04]  /*7b60*/  I2FP.F32.S32 R0, R2 ;  /* 0x0000000200007245 */ /* 0x004fc80000201400 */
[----:B------:R-:W-:Y:S01]  /*7b70*/  F2FP.BF16.F32.PACK_AB R0, RZ, R0 ;  /* 0x00000000ff00723e */ /* 0x000fe200000010ff */
[----:B------:R-:W-:Y:S06]  /*7b80*/  BRA `(.L_x_1022) ;  /* 0x0000000c006c7947 */ /* 0x000fec0003800000 */
.L_x_1023:
[----:B------:R-:W2:Y:S02]  /*7b90*/  LDG.E.U16 R2, desc[UR36][R2.64] ;  /* 0x0000002402027981 */ /* 0x000ea4000c1e1500 */
[----:B--2---:R-:W0:Y:S02]  /*7ba0*/  I2F.S16 R0, R2 ;  /* 0x0000000200007306 */ /* 0x004e240000101400 */
[----:B0-----:R-:W-:Y:S01]  /*7bb0*/  F2FP.BF16.F32.PACK_AB R0, RZ, R0 ;  /* 0x00000000ff00723e */ /* 0x001fe200000010ff */
[----:B------:R-:W-:Y:S06]  /*7bc0*/  BRA `(.L_x_1022) ;  /* 0x0000000c005c7947 */ /* 0x000fec0003800000 */
.L_x_1018:
        /* <DEDUP_REMOVED lines=9> */
.L_x_1026:
[----:B------:R-:W2:Y:S02]  /*7c60*/  LDG.E.U16 R0, desc[UR36][R2.64] ;  /* 0x0000002402007981 */ /* 0x000ea4000c1e1500 */
[----:B--2---:R-:W-:-:S05]  /*7c70*/  HADD2.F32 R0, -RZ, R0.H0_H0 ;  /* 0x20000000ff007230 */ /* 0x004fca0000004100 */
[----:B------:R-:W-:Y:S01]  /*7c80*/  F2FP.BF16.F32.PACK_AB R0, RZ, R0 ;  /* 0x00000000ff00723e */ /* 0x000fe200000010ff */
[----:B------:R-:W-:Y:S06]  /*7c90*/  BRA `(.L_x_1022) ;  /* 0x0000000c00287947 */ /* 0x000fec0003800000 */
.L_x_1025:
        /* <DEDUP_REMOVED lines=9> */
.L_x_1028:
[----:B------:R-:W2:Y:S02]  /*7d30*/  LDG.E.U16 R2, desc[UR36][R2.64] ;  /* 0x0000002402027981 */ /* 0x000ea4000c1e1500 */
[----:B--2---:R-:W-:-:S05]  /*7d40*/  HADD2.F32 R0, -RZ, R2.H0_H0 ;  /* 0x20000002ff007230 */ /* 0x004fca0000004100 */
[----:B------:R-:W-:Y:S01]  /*7d50*/  F2FP.BF16.F32.PACK_AB R0, RZ, R0 ;  /* 0x00000000ff00723e */ /* 0x000fe200000010ff */
[----:B------:R-:W-:Y:S06]  /*7d60*/  BRA `(.L_x_1022) ;  /* 0x0000000800f47947 */ /* 0x000fec0003800000 */
.L_x_1027:
        /* <DEDUP_REMOVED lines=12> */
.L_x_1017:
        /* <DEDUP_REMOVED lines=13> */
.L_x_1031:
        /* <DEDUP_REMOVED lines=12> */
.L_x_1030:
        /* <DEDUP_REMOVED lines=14> */
[----:B------:R-:W-:-:S05]  /*80a0*/  VIADD R5, R5, 0xfffffffc ;  /* 0xfffffffc05057836 */ /* 0x000fca0000000000 */
[C---:B------:R-:W-:Y:S02]  /*80b0*/  SHF.L.U32 R6, R4.reuse, R5, RZ ;  /* 0x0000000504067219 */ /* 0x040fe400000006ff */
[----:B------:R-:W-:Y:S01]  /*80c0*/  SHF.L.U32 R7, R5, 0x17, RZ ;  /* 0x0000001705077819 */ /* 0x000fe200000006ff */
        /* <DEDUP_REMOVED lines=10> */
.L_x_1033:
        /* <DEDUP_REMOVED lines=13> */
.L_x_1032:
[----:B------:R0:W5:Y:S01]  /*8240*/  LDG.E.U16 R0, desc[UR36][R2.64] ;  /* 0x0000002402007981 */ /* 0x000162000c1e1500 */
[----:B------:R-:W-:Y:S05]  /*8250*/  BRA `(.L_x_1022) ;  /* 0x0000000400b87947 */ /* 0x000fea0003800000 */
.L_x_1029:
        /* <DEDUP_REMOVED lines=12> */
.L_x_1036:
        /* <DEDUP_REMOVED lines=21> */
.L_x_1040:
[----:B------:R-:W-:Y:S05]  /*8470*/  BSYNC.RECONVERGENT B1 ;  /* 0x0000000000017941 */ /* 0x000fea0003800200 */
.L_x_1039:
[----:B------:R-:W-:Y:S02]  /*8480*/  SHF.L.U32 R0, R0, 0x14, RZ ;  /* 0x0000001400007819 */ /* 0x000fe400000006ff */
[----:B------:R-:W-:-:S04]  /*8490*/  LEA R2, R2, 0x3b800000, 0x17 ;  /* 0x3b80000002027811 */ /* 0x000fc800078eb8ff */
[----:B------:R-:W-:-:S07]  /*84a0*/  LOP3.LUT R0, R2, R0, R7, 0xfe, !PT ;  /* 0x0000000002007212 */ /* 0x000fce00078efe07 */
.L_x_1038:
[----:B------:R-:W-:Y:S05]  /*84b0*/  BSYNC.RECONVERGENT B0 ;  /* 0x0000000000007941 */ /* 0x000fea0003800200 */
.L_x_1037:
[----:B------:R-:W-:Y:S01]  /*84c0*/  F2FP.BF16.F32.PACK_AB R0, RZ, R0 ;  /* 0x00000000ff00723e */ /* 0x000fe200000010ff */
[----:B------:R-:W-:Y:S06]  /*84d0*/  BRA `(.L_x_1022) ;  /* 0x0000000400187947 */ /* 0x000fec0003800000 */
.L_x_1035:
        /* <DEDUP_REMOVED lines=21> */
.L_x_1044:
[----:B------:R-:W-:Y:S05]  /*8630*/  BSYNC.RECONVERGENT B1 ;  /* 0x0000000000017941 */ /* 0x000fea0003800200 */
.L_x_1043:
[----:B------:R-:W-:Y:S01]  /*8640*/  IMAD.SHL.U32 R0, R0, 0x200000, RZ ;  /* 0x0020000000007824 */ /* 0x000fe200078e00ff */
[----:B------:R-:W-:-:S04]  /*8650*/  LEA R2, R2, 0x37800000, 0x17 ;  /* 0x3780000002027811 */ /* 0x000fc800078eb8ff */
[----:B------:R-:W-:-:S07]  /*8660*/  LOP3.LUT R0, R2, R0, R7, 0xfe, !PT ;  /* 0x0000000002007212 */ /* 0x000fce00078efe07 */
.L_x_1042:
[----:B------:R-:W-:Y:S05]  /*8670*/  BSYNC.RECONVERGENT B0 ;  /* 0x0000000000007941 */ /* 0x000fea0003800200 */
.L_x_1041:
[----:B------:R-:W-:Y:S01]  /*8680*/  F2FP.BF16.F32.PACK_AB R0, RZ, R0 ;  /* 0x00000000ff00723e */ /* 0x000fe200000010ff */
[----:B------:R-:W-:Y:S06]  /*8690*/  BRA `(.L_x_1022) ;  /* 0x0000000000a87947 */ /* 0x000fec0003800000 */
.L_x_1034:
        /* <DEDUP_REMOVED lines=14> */
.L_x_1048:
[----:B------:R-:W-:Y:S05]  /*8780*/  BSYNC.RECONVERGENT B0 ;  /* 0x0000000000007941 */ /* 0x000fea0003800200 */
.L_x_1047:
[----:B------:R-:W-:Y:S01]  /*8790*/  F2FP.BF16.F32.PACK_AB R0, RZ, R0 ;  /* 0x00000000ff00723e */ /* 0x000fe200000010ff */
[----:B------:R-:W-:Y:S06]  /*87a0*/  BRA `(.L_x_1022) ;  /* 0x0000000000647947 */ /* 0x000fec0003800000 */
.L_x_1021:
[----:B------:R-:W-:Y:S01]  /*87b0*/  MOV R2, 0x0 ;  /* 0x0000000000027802 */ /* 0x000fe20000000f00 */
[----:B------:R-:W0:Y:S01]  /*87c0*/  LDCU.64 UR4, c[0x4][0x148] ;  /* 0x01002900ff0477ac */ /* 0x000e220008000a00 */
[----:B------:R-:W-:Y:S02]  /*87d0*/  HFMA2 R8, -RZ, RZ, 0, 4.64916229248046875e-06 ;  /* 0x0000004eff087431 */ /* 0x000fe400000001ff */
[----:B------:R-:W-:Y:S01]  /*87e0*/  IMAD.MOV.U32 R12, RZ, RZ, 0x1 ;  /* 0x00000001ff0c7424 */ /* 0x000fe200078e00ff */
[----:B------:R-:W1:Y:S01]  /*87f0*/  LDCU.64 UR6, c[0x4][0x150] ;  /* 0x01002a00ff0677ac */ /* 0x000e620008000a00 */
[----:B------:R-:W2:Y:S01]  /*8800*/  LDC.64 R2, c[0x4][R2] ;  /* 0x0100000002027b82 */ /* 0x000ea20000000a00 */
[----:B------:R-:W-:Y:S01]  /*8810*/  IMAD.MOV.U32 R13, RZ, RZ, RZ ;  /* 0x000000ffff0d7224 */ /* 0x000fe200078e00ff */
[----:B------:R-:W3:Y:S01]  /*8820*/  LDCU.64 UR8, c[0x4][0x58] ;  /* 0x01000b00ff0877ac */ /* 0x000ee20008000a00 */
[----:B0-----:R-:W-:Y:S01]  /*8830*/  MOV R4, UR4 ;  /* 0x0000000400047c02 */ /* 0x001fe20008000f00 */
[----:B------:R-:W-:-:S02]  /*8840*/  IMAD.U32 R5, RZ, RZ, UR5 ;  /* 0x00000005ff057e24 */ /* 0x000fc4000f8e00ff */
[----:B-1----:R-:W-:Y:S01]  /*8850*/  IMAD.U32 R6, RZ, RZ, UR6 ;  /* 0x00000006ff067e24 */ /* 0x002fe2000f8e00ff */
[----:B------:R-:W-:Y:S01]  /*8860*/  MOV R7, UR7 ;  /* 0x0000000700077c02 */ /* 0x000fe20008000f00 */
[----:B---3--:R-:W-:Y:S02]  /*8870*/  IMAD.U32 R10, RZ, RZ, UR8 ;  /* 0x00000008ff0a7e24 */ /* 0x008fe4000f8e00ff */
[----:B------:R-:W-:-:S07]  /*8880*/  IMAD.U32 R11, RZ, RZ, UR9 ;  /* 0x00000009ff0b7e24 */ /* 0x000fce000f8e00ff */
[----:B------:R-:W-:-:S07]  /*8890*/  LEPC R20, `(.L_x_1049) ;  /* 0x000000001014794e */ /* 0x000fce0000000000 */
[----:B--2---:R-:W-:Y:S05]  /*88a0*/  CALL.ABS.NOINC R2 ;  /* 0x0000000002007343 */ /* 0x004fea0003c00000 */
.L_x_1049:
[----:B------:R-:W-:Y:S01]  /*88b0*/  PRMT R0, RZ, 0x7610, R0 ;  /* 0x00007610ff007816 */ /* 0x000fe20000000000 */
[----:B------:R-:W-:Y:S06]  /*88c0*/  BRA `(.L_x_1022) ;  /* 0x00000000001c7947 */ /* 0x000fec0003800000 */
.L_x_1046:
[----:B------:R-:W2:Y:S02]  /*88d0*/  LDG.E.64 R2, desc[UR36][R2.64] ;  /* 0x0000002402027981 */ /* 0x000ea4000c1e1b00 */
[----:B--2---:R-:W0:Y:S02]  /*88e0*/  I2F.U64 R0, R2 ;  /* 0x0000000200007312 */ /* 0x004e240000301000 */
[----:B0-----:R-:W-:Y:S01]  /*88f0*/  F2FP.BF16.F32.PACK_AB R0, RZ, R0 ;  /* 0x00000000ff00723e */ /* 0x001fe200000010ff */
[----:B------:R-:W-:Y:S06]  /*8900*/  BRA `(.L_x_1022) ;  /* 0x00000000000c7947 */ /* 0x000fec0003800000 */
.L_x_1045:
[----:B------:R-:W2:Y:S02]  /*8910*/  LDG.E R2, desc[UR36][R2.64] ;  /* 0x0000002402027981 */ /* 0x000ea4000c1e1900 */
[----:B--2---:R-:W-:-:S04]  /*8920*/  I2FP.F32.U32 R0, R2 ;  /* 0x0000000200007245 */ /* 0x004fc80000201000 */
[----:B------:R-:W-:-:S07]  /*8930*/  F2FP.BF16.F32.PACK_AB R0, RZ, R0 ;  /* 0x00000000ff00723e */ /* 0x000fce00000010ff */
.L_x_1022:
[----:B------:R-:W-:Y:S01]  /*8940*/  USHF.L.U32 UR4, UR43, 0x10, URZ ;  /* 0x000000102b047899 */ /* 0x000fe200080006ff */
[----:B-----5:R-:W-:Y:S01]  /*8950*/  SHF.L.U32 R0, R0, 0x10, RZ ;  /* 0x0000001000007819 */ /* 0x020fe200000006ff */
        /* <DEDUP_REMOVED lines=21> */
.L_x_1053:
[----:B-1----:R-:W-:-:S06]  /*8ab0*/  SHF.L.U32 R5, R5, 0x10, RZ ;  /* 0x0000001005057819 */ /* 0x002fcc00000006ff */
[----:B------:R-:W1:Y:S02]  /*8ac0*/  F2I.S64.TRUNC R4, R5 ;  /* 0x0000000500047311 */ /* 0x000e64000020d900 */
[----:B-1----:R1:W-:Y:S01]  /*8ad0*/  STG.E.U8 desc[UR36][R2.64], R4 ;  /* 0x0000000402007986 */ /* 0x0023e2000c101124 */
[----:B------:R-:W-:Y:S05]  /*8ae0*/  BRA `(.L_x_1055) ;  /* 0x0000000c006c7947 */ /* 0x000fea0003800000 */
.L_x_1052:
        /* <DEDUP_REMOVED lines=10> */
.L_x_1057:
[----:B-1----:R-:W-:-:S06]  /*8b90*/  IMAD.U32 R5, R5, 0x10000, RZ ;  /* 0x0001000005057824 */ /* 0x002fcc00078e00ff */
[----:B------:R-:W1:Y:S02]  /*8ba0*/  F2I.FTZ.TRUNC.NTZ R5, R5 ;  /* 0x0000000500057305 */ /* 0x000e64000021f100 */
[----:B-1----:R3:W-:Y:S01]  /*8bb0*/  STG.E desc[UR36][R2.64], R5 ;  /* 0x0000000502007986 */ /* 0x0027e2000c101924 */
[----:B------:R-:W-:Y:S05]  /*8bc0*/  BRA `(.L_x_1055) ;  /* 0x0000000c00347947 */ /* 0x000fea0003800000 */
.L_x_1056:
[----:B-1----:R-:W-:-:S06]  /*8bd0*/  SHF.L.U32 R5, R5, 0x10, RZ ;  /* 0x0000001005057819 */ /* 0x002fcc00000006ff */
[----:B------:R-:W1:Y:S02]  /*8be0*/  F2I.FTZ.TRUNC.NTZ R5, R5 ;  /* 0x0000000500057305 */ /* 0x000e64000021f100 */
[----:B-1----:R1:W-:Y:S01]  /*8bf0*/  STG.E.U16 desc[UR36][R2.64], R5 ;  /* 0x0000000502007986 */ /* 0x0023e2000c101524 */
[----:B------:R-:W-:Y:S05]  /*8c00*/  BRA `(.L_x_1055) ;  /* 0x0000000c00247947 */ /* 0x000fea0003800000 */
.L_x_1051:
[----:B------:R-:W-:-:S09]  /*8c10*/  UISETP.GT.AND UP0, UPT, UR4, 0x6, UPT ;  /* 0x000000060400788c */ /* 0x000fd2000bf04270 */
[----:B------:R-:W-:Y:S05]  /*8c20*/  BRA.U UP0, `(.L_x_1058) ;  /* 0x00000001002c7547 */ /* 0x000fea000b800000 */
[----:B------:R-:W-:-:S09]  /*8c30*/  UISETP.NE.AND UP0, UPT, UR4, 0x5, UPT ;  /* 0x000000050400788c */ /* 0x000fd2000bf05270 */
[----:B------:R-:W-:Y:S05]  /*8c40*/  BRA.U !UP0, `(.L_x_1059) ;  /* 0x0000000108147547 */ /* 0x000fea000b800000 */
[----:B------:R-:W-:-:S09]  /*8c50*/  UISETP.NE.AND UP0, UPT, UR4, 0x6, UPT ;  /* 0x000000060400788c */ /* 0x000fd2000bf05270 */
[----:B------:R-:W-:Y:S05]  /*8c60*/  BRA.U UP0, `(.L_x_1054) ;  /* 0x0000000900307547 */ /* 0x000fea000b800000 */
[----:B-1----:R-:W-:-:S05]  /*8c70*/  IMAD.U32 R5, R5, 0x10000, RZ ;  /* 0x0001000005057824 */ /* 0x002fca00078e00ff */
[----:B------:R1:W-:Y:S01]  /*8c80*/  STG.E desc[UR36][R2.64], R5 ;  /* 0x0000000502007986 */ /* 0x0003e2000c101924 */
[----:B------:R-:W-:Y:S05]  /*8c90*/  BRA `(.L_x_1055) ;  /* 0x0000000c00007947 */ /* 0x000fea0003800000 */
.L_x_1059:
[----:B01----:R-:W-:-:S05]  /*8ca0*/  IMAD.U32 R0, R5, 0x10000, RZ ;  /* 0x0001000005007824 */ /* 0x003fca00078e00ff */
[----:B------:R-:W-:-:S05]  /*8cb0*/  F2FP.F16.F32.PACK_AB R0, RZ, R0 ;  /* 0x00000000ff00723e */ /* 0x000fca00000000ff */
[----:B------:R0:W-:Y:S01]  /*8cc0*/  STG.E.U16 desc[UR36][R2.64], R0 ;  /* 0x0000000002007986 */ /* 0x0001e2000c101524 */
[----:B------:R-:W-:Y:S05]  /*8cd0*/  BRA `(.L_x_1055) ;  /* 0x0000000800f07947 */ /* 0x000fea0003800000 */
.L_x_1058:
[----:B------:R-:W-:-:S09]  /*8ce0*/  UISETP.NE.AND UP0, UPT, UR4, 0x7, UPT ;  /* 0x000000070400788c */ /* 0x000fd2000bf05270 */
[----:B------:R-:W-:Y:S05]  /*8cf0*/  BRA.U !UP0, `(.L_x_1060) ;  /* 0x0000000108347547 */ /* 0x000fea000b800000 */
[----:B------:R-:W-:-:S09]  /*8d00*/  UISETP.NE.AND UP0, UPT, UR4, 0x8, UPT ;  /* 0x000000080400788c */ /* 0x000fd2000bf05270 */
[----:B------:R-:W-:Y:S05]  /*8d10*/  BRA.U !UP0, `(.L_x_1061) ;  /* 0x0000000108187547 */ /* 0x000fea000b800000 */
[----:B------:R-:W-:-:S09]  /*8d20*/  UISETP.NE.AND UP0, UPT, UR4, 0x9, UPT ;  /* 0x000000090400788c */ /* 0x000fd2000bf05270 */
[----:B------:R-:W-:Y:S05]  /*8d30*/  BRA.U UP0, `(.L_x_1054) ;  /* 0x0000000500fc7547 */ /* 0x000fea000b800000 */
[----:B-1----:R-:W-:Y:S01]  /*8d40*/  SHF.L.U32 R4, R5, 0x10, RZ ;  /* 0x0000001005047819 */ /* 0x002fe200000006ff */
[----:B------:R-:W-:-:S05]  /*8d50*/  IMAD.MOV.U32 R5, RZ, RZ, RZ ;  /* 0x000000ffff057224 */ /* 0x000fca00078e00ff */
[----:B------:R1:W-:Y:S01]  /*8d60*/  STG.E.64 desc[UR36][R2.64], R4 ;  /* 0x0000000402007986 */ /* 0x0003e2000c101b24 */
[----:B------:R-:W-:Y:S05]  /*8d70*/  BRA `(.L_x_1055) ;  /* 0x0000000800c87947 */ /* 0x000fea0003800000 */
.L_x_1061:
[----:B-1----:R-:W-:-:S05]  /*8d80*/  IMAD.U32 R5, R5, 0x10000, RZ ;  /* 0x0001000005057824 */ /* 0x002fca00078e00ff */
[----:B------:R-:W-:-:S04]  /*8d90*/  F2FP.F16.F32.PACK_AB R5, RZ, R5 ;  /* 0x00000005ff05723e */ /* 0x000fc800000000ff */
[----:B------:R-:W-:-:S05]  /*8da0*/  PRMT R5, R5, 0x5410, RZ ;  /* 0x0000541005057816 */ /* 0x000fca00000000ff */
[----:B------:R1:W-:Y:S01]  /*8db0*/  STG.E desc[UR36][R2.64], R5 ;  /* 0x0000000502007986 */ /* 0x0003e2000c101924 */
[----:B------:R-:W-:Y:S05]  /*8dc0*/  BRA `(.L_x_1055) ;  /* 0x0000000800b47947 */ /* 0x000fea0003800000 */
.L_x_1060:
[----:B-1----:R-:W-:-:S05]  /*8dd0*/  SHF.L.U32 R4, R5, 0x10, RZ ;  /* 0x0000001005047819 */ /* 0x002fca00000006ff */
[----:B------:R-:W-:-:S06]  /*8de0*/  FMUL.FTZ R4, R4, 1 ;  /* 0x3f80000004047820 */ /* 0x000fcc0000410000 */
[----:B------:R-:W1:Y:S02]  /*8df0*/  F2F.F64.F32 R4, R4 ;  /* 0x0000000400047310 */ /* 0x000e640000201800 */
[----:B-1----:R1:W-:Y:S01]  /*8e00*/  STG.E.64 desc[UR36][R2.64], R4 ;  /* 0x0000000402007986 */ /* 0x0023e2000c101b24 */
[----:B------:R-:W-:Y:S05]  /*8e10*/  BRA `(.L_x_1055) ;  /* 0x0000000800a07947 */ /* 0x000fea0003800000 */
.L_x_1050:
        /* <DEDUP_REMOVED lines=10> */
[----:B-1----:R-:W-:-:S06]  /*8ec0*/  IMAD.U32 R5, R5, 0x10000, RZ ;  /* 0x0001000005057824 */ /* 0x002fcc00078e00ff */
[----:B------:R-:W1:Y:S02]  /*8ed0*/  F2I.FTZ.U32.TRUNC.NTZ R5, R5 ;  /* 0x0000000500057305 */ /* 0x000e64000021f000 */
[----:B-1----:R1:W-:Y:S01]  /*8ee0*/  STG.E.U16 desc[UR36][R2.64], R5 ;  /* 0x0000000502007986 */ /* 0x0023e2000c101524 */
[----:B------:R-:W-:Y:S05]  /*8ef0*/  BRA `(.L_x_1055) ;  /* 0x0000000800687947 */ /* 0x000fea0003800000 */
.L_x_1065:
[----:B-1----:R-:W-:Y:S01]  /*8f00*/  IMAD.U32 R5, R5, 0x10000, RZ ;  /* 0x0001000005057824 */ /* 0x002fe200078e00ff */
[----:B------:R-:W-:Y:S01]  /*8f10*/  BSSY.RECONVERGENT B0, `(.L_x_1066) ;  /* 0x0000013000007945 */ /* 0x000fe20003800200 */
[----:B0-----:R-:W-:-:S03]  /*8f20*/  MOV R0, 0x80 ;  /* 0x0000008000007802 */ /* 0x001fc60000000f00 */
        /* <DEDUP_REMOVED lines=15> */
.L_x_1068:
[----:B------:R-:W-:-:S04]  /*9020*/  SHF.R.U32.HI R5, RZ, 0x18, R5 ;  /* 0x00000018ff057819 */ /* 0x000fc80000011605 */
[----:B------:R-:W-:-:S07]  /*9030*/  LOP3.LUT R0, R0, 0x80, R5, 0xf8, !PT ;  /* 0x0000008000007812 */ /* 0x000fce00078ef805 */
.L_x_1067:
[----:B------:R-:W-:Y:S05]  /*9040*/  BSYNC.RECONVERGENT B0 ;  /* 0x0000000000007941 */ /* 0x000fea0003800200 */
.L_x_1066:
[----:B------:R0:W-:Y:S01]  /*9050*/  STG.E.U8 desc[UR36][R2.64], R0 ;  /* 0x0000000002007986 */ /* 0x0001e2000c101124 */
[----:B------:R-:W-:Y:S05]  /*9060*/  BRA `(.L_x_1055) ;  /* 0x00000008000c7947 */ /* 0x000fea0003800000 */
.L_x_1064:
[----:B-1----:R-:W-:Y:S01]  /*9070*/  IMAD.U32 R5, R5, 0x10000, RZ ;  /* 0x0001000005057824 */ /* 0x002fe200078e00ff */
[----:B------:R-:W-:Y:S01]  /*9080*/  BSSY.RECONVERGENT B0, `(.L_x_1069) ;  /* 0x0000013000007945 */ /* 0x000fe20003800200 */
[----:B0-----:R-:W-:-:S03]  /*9090*/  HFMA2 R0, -RZ, RZ, 0, 7.62939453125e-06 ;  /* 0x00000080ff007431 */ /* 0x001fc600000001ff */
        /* <DEDUP_REMOVED lines=15> */
.L_x_1071:
[----:B------:R-:W-:-:S04]  /*9190*/  SHF.R.U32.HI R5, RZ, 0x18, R5 ;  /* 0x00000018ff057819 */ /* 0x000fc80000011605 */
[----:B------:R-:W-:-:S07]  /*91a0*/  LOP3.LUT R0, R0, 0x80, R5, 0xf8, !PT ;  /* 0x0000008000007812 */ /* 0x000fce00078ef805 */
.L_x_1070:
[----:B------:R-:W-:Y:S05]  /*91b0*/  BSYNC.RECONVERGENT B0 ;  /* 0x0000000000007941 */ /* 0x000fea0003800200 */
.L_x_1069:
[----:B------:R0:W-:Y:S01]  /*91c0*/  STG.E.U8 desc[UR36][R2.64], R0 ;  /* 0x0000000002007986 */ /* 0x0001e2000c101124 */
[----:B------:R-:W-:Y:S05]  /*91d0*/  BRA `(.L_x_1055) ;  /* 0x0000000400b07947 */ /* 0x000fea0003800000 */
.L_x_1063:
        /* <DEDUP_REMOVED lines=12> */
[----:B------:R-:W-:Y:S01]  /*92a0*/  HFMA2 R5, -RZ, RZ, 0, 1.5199184417724609375e-05 ;  /* 0x000000ffff057431 */ /* 0x000fe200000001ff */
        /* <DEDUP_REMOVED lines=9> */
.L_x_1073:
[----:B-1----:R-:W-:-:S06]  /*9340*/  IMAD.U32 R5, R5, 0x10000, RZ ;  /* 0x0001000005057824 */ /* 0x002fcc00078e00ff */
[----:B------:R-:W1:Y:S02]  /*9350*/  F2I.U64.TRUNC R4, R5 ;  /* 0x0000000500047311 */ /* 0x000e64000020d800 */
[----:B-1----:R1:W-:Y:S01]  /*9360*/  STG.E.64 desc[UR36][R2.64], R4 ;  /* 0x0000000402007986 */ /* 0x0023e2000c101b24 */
[----:B------:R-:W-:Y:S05]  /*9370*/  BRA `(.L_x_1055) ;  /* 0x0000000400487947 */ /* 0x000fea0003800000 */
.L_x_1072:
[----:B-1----:R-:W-:-:S06]  /*9380*/  IMAD.U32 R5, R5, 0x10000, RZ ;  /* 0x0001000005057824 */ /* 0x002fcc00078e00ff */
[----:B------:R-:W1:Y:S02]  /*9390*/  F2I.FTZ.U32.TRUNC.NTZ R5, R5 ;  /* 0x0000000500057305 */ /* 0x000e64000021f000 */
[----:B-1----:R1:W-:Y:S01]  /*93a0*/  STG.E desc[UR36][R2.64], R5 ;  /* 0x0000000502007986 */ /* 0x0023e2000c101924 */
[----:B------:R-:W-:Y:S05]  /*93b0*/  BRA `(.L_x_1055) ;  /* 0x0000000400387947 */ /* 0x000fea0003800000 */
.L_x_1062:
[----:B------:R-:W-:-:S09]  /*93c0*/  UISETP.GT.AND UP0, UPT, UR4, 0xe, UPT ;  /* 0x0000000e0400788c */ /* 0x000fd2000bf04270 */
[----:B------:R-:W-:Y:S05]  /*93d0*/  BRA.U UP0, `(.L_x_1074) ;  /* 0x00000001003c7547 */ /* 0x000fea000b800000 */
[----:B------:R-:W-:-:S09]  /*93e0*/  UISETP.NE.AND UP0, UPT, UR4, 0xa, UPT ;  /* 0x0000000a0400788c */ /* 0x000fd2000bf05270 */
[----:B------:R-:W-:Y:S05]  /*93f0*/  BRA.U !UP0, `(.L_x_1075) ;  /* 0x00000001081c7547 */ /* 0x000fea000b800000 */
[----:B------:R-:W-:-:S09]  /*9400*/  UISETP.NE.AND UP0, UPT, UR4, 0xb, UPT ;  /* 0x0000000b0400788c */ /* 0x000fd2000bf05270 */
[----:B------:R-:W-:Y:S05]  /*9410*/  BRA.U UP0, `(.L_x_1054) ;  /* 0x0000000100447547 */ /* 0x000fea000b800000 */
[----:B-1----:R-:W-:-:S04]  /*9420*/  SHF.L.U32 R5, R5, 0x10, RZ ;  /* 0x0000001005057819 */ /* 0x002fc800000006ff */
[----:B------:R-:W-:-:S04]  /*9430*/  FSETP.NEU.FTZ.AND P0, PT, R5, RZ, PT ;  /* 0x000000ff0500720b */ /* 0x000fc80003f1d000 */
[----:B------:R-:W-:-:S05]  /*9440*/  SEL R5, RZ, 0x1, !P0 ;  /* 0x00000001ff057807 */ /* 0x000fca0004000000 */
[----:B------:R1:W-:Y:S01]  /*9450*/  STG.E.U8 desc[UR36][R2.64], R5 ;  /* 0x0000000502007986 */ /* 0x0003e2000c101124 */
[----:B------:R-:W-:Y:S05]  /*9460*/  BRA `(.L_x_1055) ;  /* 0x00000004000c7947 */ /* 0x000fea0003800000 */
.L_x_1075:
[----:B-1----:R-:W-:Y:S01]  /*9470*/  IMAD.U32 R5, R5, 0x10000, RZ ;  /* 0x0001000005057824 */ /* 0x002fe200078e00ff */
[----:B------:R-:W-:-:S03]  /*9480*/  CS2R R6, SRZ ;  /* 0x0000000000067805 */ /* 0x000fc6000001ff00 */
[----:B------:R-:W-:-:S06]  /*9490*/  FMUL.FTZ R5, R5, 1 ;  /* 0x3f80000005057820 */ /* 0x000fcc0000410000 */
[----:B------:R-:W1:Y:S02]  /*94a0*/  F2F.F64.F32 R4, R5 ;  /* 0x0000000500047310 */ /* 0x000e640000201800 */
[----:B-1----:R1:W-:Y:S01]  /*94b0*/  STG.E.128 desc[UR36][R2.64], R4 ;  /* 0x0000000402007986 */ /* 0x0023e2000c101d24 */
[----:B------:R-:W-:Y:S05]  /*94c0*/  BRA `(.L_x_1055) ;  /* 0x0000000000f47947 */ /* 0x000fea0003800000 */
.L_x_1074:
[----:B------:R-:W-:-:S09]  /*94d0*/  UISETP.NE.AND UP0, UPT, UR4, 0xf, UPT ;  /* 0x0000000f0400788c */ /* 0x000fd2000bf05270 */
[----:B------:R-:W-:Y:S05]  /*94e0*/  BRA.U !UP0, `(.L_x_1076) ;  /* 0x0000000108e87547 */ /* 0x000fea000b800000 */
[----:B------:R-:W-:-:S09]  /*94f0*/  UISETP.NE.AND UP0, UPT, UR4, 0x17, UPT ;  /* 0x000000170400788c */ /* 0x000fd2000bf05270 */
[----:B------:R-:W-:Y:S05]  /*9500*/  BRA.U !UP0, `(.L_x_1077) ;  /* 0x0000000108907547 */ /* 0x000fea000b800000 */
[----:B------:R-:W-:-:S09]  /*9510*/  UISETP.NE.AND UP0, UPT, UR4, 0x18, UPT ;  /* 0x000000180400788c */ /* 0x000fd2000bf05270 */
[----:B------:R-:W-:Y:S05]  /*9520*/  BRA.U !UP0, `(.L_x_1078) ;  /* 0x0000000108447547 */ /* 0x000fea000b800000 */
.L_x_1054:
        /* <DEDUP_REMOVED lines=8> */
[----:B0-----:R-:W-:Y:S01]  /*95b0*/  IMAD.U32 R4, RZ, RZ, UR4 ;  /* 0x00000004ff047e24 */ /* 0x001fe2000f8e00ff */
[----:B-1----:R-:W-:Y:S01]  /*95c0*/  MOV R5, UR5 ;  /* 0x0000000500057c02 */ /* 0x002fe20008000f00 */
[----:B----4-:R-:W-:-:S02]  /*95d0*/  IMAD.U32 R6, RZ, RZ, UR6 ;  /* 0x00000006ff067e24 */ /* 0x010fc4000f8e00ff */
[----:B------:R-:W-:Y:S01]  /*95e0*/  IMAD.U32 R7, RZ, RZ, UR7 ;  /* 0x00000007ff077e24 */ /* 0x000fe2000f8e00ff */
[----:B-----5:R-:W-:Y:S01]  /*95f0*/  MOV R10, UR8 ;  /* 0x00000008000a7c02 */ /* 0x020fe20008000f00 */
[----:B--2---:R-:W-:-:S07]  /*9600*/  IMAD.U32 R11, RZ, RZ, UR9 ;  /* 0x00000009ff0b7e24 */ /* 0x004fce000f8e00ff */
[----:B------:R-:W-:-:S07]  /*9610*/  LEPC R20, `(.L_x_1079) ;  /* 0x000000001014794e */ /* 0x000fce0000000000 */
[----:B---3--:R-:W-:Y:S05]  /*9620*/  CALL.ABS.NOINC R2 ;  /* 0x0000000002007343 */ /* 0x008fea0003c00000 */
.L_x_1079:
[----:B------:R-:W-:Y:S05]  /*9630*/  BRA `(.L_x_1055) ;  /* 0x0000000000987947 */ /* 0x000fea0003800000 */
.L_x_1078:
[----:B-1----:R-:W-:Y:S01]  /*9640*/  IMAD.U32 R7, R5, 0x10000, RZ ;  /* 0x0001000005077824 */ /* 0x002fe200078e00ff */
[----:B------:R-:W-:Y:S01]  /*9650*/  BSSY.RECONVERGENT B0, `(.L_x_1080) ;  /* 0x000000c000007945 */ /* 0x000fe20003800200 */
[----:B0-----:R-:W-:-:S03]  /*9660*/  MOV R0, 0x7f ;  /* 0x0000007f00007802 */ /* 0x001fc60000000f00 */
        /* <DEDUP_REMOVED lines=10> */
.L_x_1081:
[----:B------:R-:W-:Y:S05]  /*9710*/  BSYNC.RECONVERGENT B0 ;  /* 0x0000000000007941 */ /* 0x000fea0003800200 */
.L_x_1080:
[----:B------:R-:W-:-:S05]  /*9720*/  LOP3.LUT R5, R0, 0x80, R5, 0xf8, !PT ;  /* 0x0000008000057812 */ /* 0x000fca00078ef805 */
[----:B------:R0:W-:Y:S01]  /*9730*/  STG.E.U8 desc[UR36][R2.64], R5 ;  /* 0x0000000502007986 */ /* 0x0001e2000c101124 */
[----:B------:R-:W-:Y:S05]  /*9740*/  BRA `(.L_x_1055) ;  /* 0x0000000000547947 */ /* 0x000fea0003800000 */
.L_x_1077:
[----:B-1----:R-:W-:Y:S01]  /*9750*/  IMAD.U32 R5, R5, 0x10000, RZ ;  /* 0x0001000005057824 */ /* 0x002fe200078e00ff */
[----:B------:R-:W-:Y:S04]  /*9760*/  BSSY.RECONVERGENT B0, `(.L_x_1082) ;  /* 0x000000e000007945 */ /* 0x000fe80003800200 */
        /* <DEDUP_REMOVED lines=10> */
.L_x_1083:
[----:B0-----:R-:W-:Y:S01]  /*9810*/  IMAD.MOV.U32 R0, RZ, RZ, 0x7f ;  /* 0x0000007fff007424 */ /* 0x001fe200078e00ff */
[----:B------:R-:W-:-:S04]  /*9820*/  ISETP.GT.U32.AND P0, PT, R4, 0x7f800000, PT ;  /* 0x7f8000000400780c */ /* 0x000fc80003f04070 */
[----:B------:R-:W-:-:S09]  /*9830*/  SEL R0, R0, 0x7c, P0 ;  /* 0x0000007c00007807 */ /* 0x000fd20000000000 */
.L_x_1084:
[----:B------:R-:W-:Y:S05]  /*9840*/  BSYNC.RECONVERGENT B0 ;  /* 0x0000000000007941 */ /* 0x000fea0003800200 */
.L_x_1082:
[----:B------:R-:W-:-:S04]  /*9850*/  SHF.R.U32.HI R5, RZ, 0x18, R5 ;  /* 0x00000018ff057819 */ /* 0x000fc80000011605 */
[----:B------:R-:W-:-:S05]  /*9860*/  LOP3.LUT R5, R0, 0x80, R5, 0xf8, !PT ;  /* 0x0000008000057812 */ /* 0x000fca00078ef805 */
[----:B------:R0:W-:Y:S01]  /*9870*/  STG.E.U8 desc[UR36][R2.64], R5 ;  /* 0x0000000502007986 */ /* 0x0001e2000c101124 */
[----:B------:R-:W-:Y:S05]  /*9880*/  BRA `(.L_x_1055) ;  /* 0x0000000000047947 */ /* 0x000fea0003800000 */
.L_x_1076:
[----:B-1----:R1:W-:Y:S02]  /*9890*/  STG.E.U16 desc[UR36][R2.64], R5 ;  /* 0x0000000502007986 */ /* 0x0023e4000c101524 */
.L_x_1055:
[----:B------:R-:W-:-:S07]  /*98a0*/  IADD3 R17, PT, PT, R17, 0x80, RZ ;  /* 0x0000008011117810 */ /* 0x000fce0007ffe0ff */
.L_x_1015:
[----:B------:R-:W-:Y:S05]  /*98b0*/  BSYNC.RECONVERGENT B6 ;  /* 0x0000000000067941 */ /* 0x000fea0003800200 */
.L_x_1014:
[----:B------:R-:W5:Y:S02]  /*98c0*/  LDCU UR4, c[0x0][0x380] ;  /* 0x00007000ff0477ac */ /* 0x000f640008000800 */
[----:B-----5:R-:W-:-:S13]  /*98d0*/  ISETP.GE.AND P0, PT, R17, UR4, PT ;  /* 0x0000000411007c0c */ /* 0x020fda000bf06270 */
[----:B------:R-:W-:Y:S05]  /*98e0*/  @P0 EXIT ;  /* 0x000000000000094d */ /* 0x000fea0003800000 */
        /* <DEDUP_REMOVED lines=296> */
[----:B------:R-:W2:Y:S03]  /*ab70*/  LDCU.64 UR8, c[0x0][0x578] ;  /* 0x0000af00ff0877ac */ /* 0x000ea60008000a00 */
[----:B0-----:R-:W-:-:S05]  /*ab80*/  IMAD.HI.U32 R2, R5, UR4, R4 ;  /* 0x0000000405027c27 */ /* 0x001fca000f8e0004 */
[----:B------:R-:W-:-:S05]  /*ab90*/  SHF.R.U32.HI R2, RZ, UR5, R2 ;  /* 0x00000005ff027c19 */ /* 0x000fca0008011602 */
[----:B------:R-:W-:-:S04]  /*aba0*/  IMAD.MOV R3, RZ, RZ, -R2 ;  /* 0x000000ffff037224 */ /* 0x000fc800078e0a02 */
[----:B-1----:R-:W-:-:S04]  /*abb0*/  IMAD R5, R3, UR6, R5 ;  /* 0x0000000603057c24 */ /* 0x002fc8000f8e0205 */
[C---:B--2---:R-:W-:Y:S02]  /*abc0*/  IMAD R16, R5.reuse, UR8, R16 ;  /* 0x0000000805107c24 */ /* 0x044fe4000f8e0210 */
[----:B------:R-:W-:-:S07]  /*abd0*/  IMAD R0, R5, UR9, R0 ;  /* 0x0000000905007c24 */ /* 0x000fce000f8e0200 */
.L_x_1085:
[----:B------:R-:W0:Y:S01]  /*abe0*/  LDCU.128 UR8, c[0x0][0x580] ;  /* 0x0000b000ff0877ac */ /* 0x000e220008000c00 */
[----:B------:R-:W-:-:S04]  /*abf0*/  UPRMT UR4, UR42, 0x9910, URZ ;  /* 0x000099102a047896 */ /* 0x000fc800080000ff */
[----:B------:R-:W-:Y:S01]  /*ac00*/  UISETP.GT.AND UP0, UPT, UR4, 0x9, UPT ;  /* 0x000000090400788c */ /* 0x000fe2000bf04270 */
[----:B0-----:R-:W-:Y:S02]  /*ac10*/  IADD3 R16, P0, PT, R16, UR8, RZ ;  /* 0x0000000810107c10 */ /* 0x001fe4000ff1e0ff */
[----:B-1234-:R-:W-:-:S03]  /*ac20*/  IADD3 R2, P1, PT, R0, UR10, RZ ;  /* 0x0000000a00027c10 */ /* 0x01efc6000ff3e0ff */
[----:B------:R-:W-:Y:S01]  /*ac30*/  IMAD.X R17, RZ, RZ, UR9, P0 ;  /* 0x00000009ff117e24 */ /* 0x000fe200080e06ff */
[----:B------:R-:W-:Y:S02]  /*ac40*/  IADD3.X R3, PT, PT, RZ, UR11, RZ, P1, !PT ;  /* 0x0000000bff037c10 */ /* 0x000fe40008ffe4ff */
        /* <DEDUP_REMOVED lines=13> */
.L_x_1089:
[----:B------:R-:W2:Y:S02]  /*ad20*/  LDG.E.U8 R2, desc[UR36][R2.64] ;  /* 0x0000002402027981 */ /* 0x000ea4000c1e1100 */
[----:B--2---:R-:W-:-:S04]  /*ad30*/  I2FP.F32.U32 R0, R2 ;  /* 0x0000000200007245 */ /* 0x004fc80000201000 */
[----:B------:R-:W-:Y:S01]  /*ad40*/  F2FP.BF16.F32.PACK_AB R0, RZ, R0 ;  /* 0x00000000ff00723e */ /* 0x000fe200000010ff */
[----:B------:R-:W-:Y:S06]  /*ad50*/  BRA `(.L_x_1091) ;  /* 0x0000000c00a47947 */ /* 0x000fec0003800000 */
.L_x_1088:
        /* <DEDUP_REMOVED lines=10> */
.L_x_1093:
[----:B------:R-:W2:Y:S02]  /*ae00*/  LDG.E R2, desc[UR36][R2.64] ;  /* 0x0000002402027981 */ /* 0x000ea4000c1e1900 */
[----:B--2---:R-:W-:-:S04]  /*ae10*/  I2FP.F32.S32 R0, R2 ;  /* 0x0000000200007245 */ /* 0x004fc80000201400 */
[----:B------:R-:W-:Y:S01]  /*ae20*/  F2FP.BF16.F32.PACK_AB R0, RZ, R0 ;  /* 0x00000000ff00723e */ /* 0x000fe200000010ff */
[----:B------:R-:W-:Y:S06]  /*ae30*/  BRA `(.L_x_1091) ;  /* 0x0000000c006c7947 */ /* 0x000fec0003800000 */
.L_x_1092:
[----:B------:R-:W2:Y:S02]  /*ae40*/  LDG.E.U16 R2, desc[UR36][R2.64] ;  /* 0x0000002402027981 */ /* 0x000ea4000c1e1500 */
[----:B--2---:R-:W0:Y:S02]  /*ae50*/  I2F.S16 R0, R2 ;  /* 0x0000000200007306 */ /* 0x004e240000101400 */
[----:B0-----:R-:W-:Y:S01]  /*ae60*/  F2FP.BF16.F32.PACK_AB R0, RZ, R0 ;  /* 0x00000000ff00723e */ /* 0x001fe200000010ff */
[----:B------:R-:W-:Y:S06]  /*ae70*/  BRA `(.L_x_1091) ;  /* 0x0000000c005c7947 */ /* 0x000fec0003800000 */
.L_x_1087:
        /* <DEDUP_REMOVED lines=9> */
.L_x_1095:
[----:B------:R-:W2:Y:S02]  /*af10*/  LDG.E.U16 R0, desc[UR36][R2.64] ;  /* 0x0000002402007981 */ /* 0x000ea4000c1e1500 */
[----:B--2---:R-:W-:-:S05]  /*af20*/  HADD2.F32 R0, -RZ, R0.H0_H0 ;  /* 0x20000000ff007230 */ /* 0x004fca0000004100 */
[----:B------:R-:W-:Y:S01]  /*af30*/  F2FP.BF16.F32.PACK_AB R0, RZ, R0 ;  /* 0x00000000ff00723e */ /* 0x000fe200000010ff */
[----:B------:R-:W-:Y:S06]  /*af40*/  BRA `(.L_x_1091) ;  /* 0x0000000c00287947 */ /* 0x000fec0003800000 */
.L_x_1094:
        /* <DEDUP_REMOVED lines=9> */
.L_x_1097:
[----:B------:R-:W2:Y:S02]  /*afe0*/  LDG.E.U16 R2, desc[UR36][R2.64] ;  /* 0x0000002402027981 */ /* 0x000ea4000c1e1500 */
[----:B--2---:R-:W-:-:S05]  /*aff0*/  HADD2.F32 R0, -RZ, R2.H0_H0 ;  /* 0x20000002ff007230 */ /* 0x004fca0000004100 */
[----:B------:R-:W-:Y:S01]  /*b000*/  F2FP.BF16.F32.PACK_AB R0, RZ, R0 ;  /* 0x00000000ff00723e */ /* 0x000fe200000010ff */
[----:B------:R-:W-:Y:S06]  /*b010*/  BRA `(.L_x_1091) ;  /* 0x0000000800f47947 */ /* 0x000fec0003800000 */
.L_x_1096:
        /* <DEDUP_REMOVED lines=12> */
.L_x_1086:
        /* <DEDUP_REMOVED lines=13> */
.L_x_1100:
        /* <DEDUP_REMOVED lines=12> */
.L_x_1099:
        /* <DEDUP_REMOVED lines=27> */
.L_x_1102:
        /* <DEDUP_REMOVED lines=13> */
.L_x_1101:
[----:B------:R0:W5:Y:S01]  /*b4f0*/  LDG.E.U16 R0, desc[UR36][R2.64] ;  /* 0x0000002402007981 */ /* 0x000162000c1e1500 */
[----:B------:R-:W-:Y:S05]  /*b500*/  BRA `(.L_x_1091) ;  /* 0x0000000400b87947 */ /* 0x000fea0003800000 */
.L_x_1098:
        /* <DEDUP_REMOVED lines=12> */
.L_x_1105:
        /* <DEDUP_REMOVED lines=21> */
.L_x_1109:
[----:B------:R-:W-:Y:S05]  /*b720*/  BSYNC.RECONVERGENT B1 ;  /* 0x0000000000017941 */ /* 0x000fea0003800200 */
.L_x_1108:
[----:B------:R-:W-:Y:S01]  /*b730*/  IMAD.SHL.U32 R0, R0, 0x100000, RZ ;  /* 0x0010000000007824 */ /* 0x000fe200078e00ff */
[----:B------:R-:W-:-:S04]  /*b740*/  LEA R2, R2, 0x3b800000, 0x17 ;  /* 0x3b80000002027811 */ /* 0x000fc800078eb8ff */
[----:B------:R-:W-:-:S07]  /*b750*/  LOP3.LUT R0, R2, R0, R7, 0xfe, !PT ;  /* 0x0000000002007212 */ /* 0x000fce00078efe07 */
.L_x_1107:
[----:B------:R-:W-:Y:S05]  /*b760*/  BSYNC.RECONVERGENT B0 ;  /* 0x0000000000007941 */ /* 0x000fea0003800200 */
.L_x_1106:
[----:B------:R-:W-:Y:S01]  /*b770*/  F2FP.BF16.F32.PACK_AB R0, RZ, R0 ;  /* 0x00000000ff00723e */ /* 0x000fe200000010ff */
[----:B------:R-:W-:Y:S06]  /*b780*/  BRA `(.L_x_1091) ;  /* 0x0000000400187947 */ /* 0x000fec0003800000 */
.L_x_1104:
        /* <DEDUP_REMOVED lines=21> */
.L_x_1113:
[----:B------:R-:W-:Y:S05]  /*b8e0*/  BSYNC.RECONVERGENT B1 ;  /* 0x0000000000017941 */ /* 0x000fea0003800200 */
.L_x_1112:
[----:B------:R-:W-:Y:S01]  /*b8f0*/  IMAD.SHL.U32 R0, R0, 0x200000, RZ ;  /* 0x0020000000007824 */ /* 0x000fe200078e00ff */
[----:B------:R-:W-:-:S04]  /*b900*/  LEA R2, R2, 0x37800000, 0x17 ;  /* 0x3780000002027811 */ /* 0x000fc800078eb8ff */
[----:B------:R-:W-:-:S07]  /*b910*/  LOP3.LUT R0, R2, R0, R7, 0xfe, !PT ;  /* 0x0000000002007212 */ /* 0x000fce00078efe07 */
.L_x_1111:
[----:B------:R-:W-:Y:S05]  /*b920*/  BSYNC.RECONVERGENT B0 ;  /* 0x0000000000007941 */ /* 0x000fea0003800200 */
.L_x_1110:
[----:B------:R-:W-:Y:S01]  /*b930*/  F2FP.BF16.F32.PACK_AB R0, RZ, R0 ;  /* 0x00000000ff00723e */ /* 0x000fe200000010ff */
[----:B------:R-:W-:Y:S06]  /*b940*/  BRA `(.L_x_1091) ;  /* 0x0000000000a87947 */ /* 0x000fec0003800000 */
.L_x_1103:
        /* <DEDUP_REMOVED lines=14> */
.L_x_1117:
[----:B------:R-:W-:Y:S05]  /*ba30*/  BSYNC.RECONVERGENT B0 ;  /* 0x0000000000007941 */ /* 0x000fea0003800200 */
.L_x_1116:
[----:B------:R-:W-:Y:S01]  /*ba40*/  F2FP.BF16.F32.PACK_AB R0, RZ, R0 ;  /* 0x00000000ff00723e */ /* 0x000fe200000010ff */
[----:B------:R-:W-:Y:S06]  /*ba50*/  BRA `(.L_x_1091) ;  /* 0x0000000000647947 */ /* 0x000fec0003800000 */
.L_x_1090:
[----:B------:R-:W-:Y:S01]  /*ba60*/  MOV R0, 0x0 ;  /* 0x0000000000007802 */ /* 0x000fe20000000f00 */
[----:B------:R-:W0:Y:S01]  /*ba70*/  LDCU.64 UR4, c[0x4][0x148] ;  /* 0x01002900ff0477ac */ /* 0x000e220008000a00 */
[----:B------:R-:W-:Y:S02]  /*ba80*/  HFMA2 R12, -RZ, RZ, 0, 5.9604644775390625e-08 ;  /* 0x00000001ff0c7431 */ /* 0x000fe400000001ff */
[----:B------:R-:W-:Y:S01]  /*ba90*/  IMAD.MOV.U32 R8, RZ, RZ, 0x4e ;  /* 0x0000004eff087424 */ /* 0x000fe200078e00ff */
[----:B------:R1:W2:Y:S01]  /*baa0*/  LDC.64 R2, c[0x4][R0] ;  /* 0x0100000000027b82 */ /* 0x0002a20000000a00 */
[----:B------:R-:W3:Y:S01]  /*bab0*/  LDCU.64 UR6, c[0x4][0x150] ;  /* 0x01002a00ff0677ac */ /* 0x000ee20008000a00 */
[----:B------:R-:W-:Y:S01]  /*bac0*/  IMAD.MOV.U32 R13, RZ, RZ, RZ ;  /* 0x000000ffff0d7224 */ /* 0x000fe200078e00ff */
[----:B------:R-:W4:Y:S01]  /*bad0*/  LDCU.64 UR8, c[0x4][0x58] ;  /* 0x01000b00ff0877ac */ /* 0x000f220008000a00 */
[----:B0-----:R-:W-:Y:S01]  /*bae0*/  IMAD.U32 R4, RZ, RZ, UR4 ;  /* 0x00000004ff047e24 */ /* 0x001fe2000f8e00ff */
[----:B------:R-:W-:Y:S01]  /*baf0*/  MOV R5, UR5 ;  /* 0x0000000500057c02 */ /* 0x000fe20008000f00 */
[----:B---3--:R-:W-:-:S02]  /*bb00*/  IMAD.U32 R6, RZ, RZ, UR6 ;  /* 0x00000006ff067e24 */ /* 0x008fc4000f8e00ff */
[----:B------:R-:W-:Y:S01]  /*bb10*/  IMAD.U32 R7, RZ, RZ, UR7 ;  /* 0x00000007ff077e24 */ /* 0x000fe2000f8e00ff */
[----:B----4-:R-:W-:Y:S01]  /*bb20*/  MOV R10, UR8 ;  /* 0x00000008000a7c02 */ /* 0x010fe20008000f00 */
[----:B-1----:R-:W-:-:S07]  /*bb30*/  IMAD.U32 R11, RZ, RZ, UR9 ;  /* 0x00000009ff0b7e24 */ /* 0x002fce000f8e00ff */
[----:B------:R-:W-:-:S07]  /*bb40*/  LEPC R20, `(.L_x_1118) ;  /* 0x000000001014794e */ /* 0x000fce0000000000 */
[----:B--2---:R-:W-:Y:S05]  /*bb50*/  CALL.ABS.NOINC R2 ;  /* 0x0000000002007343 */ /* 0x004fea0003c00000 */
.L_x_1118:
[----:B------:R-:W-:Y:S01]  /*bb60*/  PRMT R0, RZ, 0x7610, R0 ;  /* 0x00007610ff007816 */ /* 0x000fe20000000000 */
[----:B------:R-:W-:Y:S06]  /*bb70*/  BRA `(.L_x_1091) ;  /* 0x00000000001c7947 */ /* 0x000fec0003800000 */
.L_x_1115:
[----:B------:R-:W2:Y:S02]  /*bb80*/  LDG.E.64 R2, desc[UR36][R2.64] ;  /* 0x0000002402027981 */ /* 0x000ea4000c1e1b00 */
[----:B--2---:R-:W0:Y:S02]  /*bb90*/  I2F.U64 R0, R2 ;  /* 0x0000000200007312 */ /* 0x004e240000301000 */
[----:B0-----:R-:W-:Y:S01]  /*bba0*/  F2FP.BF16.F32.PACK_AB R0, RZ, R0 ;  /* 0x00000000ff00723e */ /* 0x001fe200000010ff */
[----:B------:R-:W-:Y:S06]  /*bbb0*/  BRA `(.L_x_1091) ;  /* 0x00000000000c7947 */ /* 0x000fec0003800000 */
.L_x_1114:
[----:B------:R-:W2:Y:S02]  /*bbc0*/  LDG.E R2, desc[UR36][R2.64] ;  /* 0x0000002402027981 */ /* 0x000ea4000c1e1900 */
[----:B--2---:R-:W-:-:S04]  /*bbd0*/  I2FP.F32.U32 R0, R2 ;  /* 0x0000000200007245 */ /* 0x004fc80000201000 */
[----:B------:R-:W-:-:S07]  /*bbe0*/  F2FP.BF16.F32.PACK_AB R0, RZ, R0 ;  /* 0x00000000ff00723e */ /* 0x000fce00000010ff */
.L_x_1091:
[----:B------:R-:W-:Y:S01]  /*bbf0*/  USHF.L.U32 UR4, UR43, 0x10, URZ ;  /* 0x000000102b047899 */ /* 0x000fe200080006ff */
[----:B-----5:R-:W-:-:S08]  /*bc00*/  IMAD.U32 R0, R0, 0x10000, RZ ;  /* 0x0001000000007824 */ /* 0x020fd000078e00ff */
[----:B0-----:R-:W0:Y:S01]  /*bc10*/  MUFU.RCP R3, UR4 ;  /* 0x0000000400037d08 */ /* 0x001e220008001000 */
[----:B------:R-:W-:-:S04]  /*bc20*/  UPRMT UR4, UR39, 0x9910, URZ ;  /* 0x0000991027047896 */ /* 0x000fc800080000ff */
[----:B------:R-:W-:Y:S01]  /*bc30*/  UISETP.GT.AND UP0, UPT, UR4, 0x9, UPT ;  /* 0x000000090400788c */ /* 0x000fe2000bf04270 */
[----:B0-----:R-:W-:-:S04]  /*bc40*/  FMUL.FTZ R0, R0, R3 ;  /* 0x0000000300007220 */ /* 0x001fc80000410000 */
[----:B------:R0:W1:Y:S04]  /*bc50*/  F2F.BF16.F32 R3, R0 ;  /* 0x0000000000037304 */ /* 0x0000680000202000 */
        /* <DEDUP_REMOVED lines=9> */
[----:B01----:R-:W-:-:S04]  /*bcf0*/  SHF.L.U32 R0, R3, 0x10, RZ ;  /* 0x0000001003007819 */ /* 0x003fc800000006ff */
[----:B------:R-:W0:Y:S02]  /*bd00*/  F2I.FTZ.TRUNC.NTZ R3, R0 ;  /* 0x0000000000037305 */ /* 0x000e24000021f100 */
[----:B0-----:R-:W-:Y:S01]  /*bd10*/  STG.E.U8 desc[UR36][R16.64], R3 ;  /* 0x0000000310007986 */ /* 0x001fe2000c101124 */
[----:B------:R-:W-:Y:S05]  /*bd20*/  EXIT ;  /* 0x000000000000794d */ /* 0x000fea0003800000 */
.L_x_1122:
[----:B-1----:R-:W-:-:S06]  /*bd30*/  IMAD.U32 R3, R3, 0x10000, RZ ;  /* 0x0001000003037824 */ /* 0x002fcc00078e00ff */
[----:B------:R-:W1:Y:S02]  /*bd40*/  F2I.S64.TRUNC R2, R3 ;  /* 0x0000000300027311 */ /* 0x000e64000020d900 */
[----:B-1----:R-:W-:Y:S01]  /*bd50*/  STG.E.U8 desc[UR36][R16.64], R2 ;  /* 0x0000000210007986 */ /* 0x002fe2000c101124 */
[----:B------:R-:W-:Y:S05]  /*bd60*/  EXIT ;  /* 0x000000000000794d */ /* 0x000fea0003800000 */
.L_x_1121:
        /* <DEDUP_REMOVED lines=8> */
[----:B-1----:R-:W-:Y:S01]  /*bdf0*/  STG.E.64 desc[UR36][R16.64], R2 ;  /* 0x0000000210007986 */ /* 0x002fe2000c101b24 */
[----:B------:R-:W-:Y:S05]  /*be00*/  EXIT ;  /* 0x000000000000794d */ /* 0x000fea0003800000 */
.L_x_1125:
[----:B-1----:R-:W-:-:S06]  /*be10*/  SHF.L.U32 R3, R3, 0x10, RZ ;  /* 0x0000001003037819 */ /* 0x002fcc00000006ff */
[----:B------:R-:W1:Y:S02]  /*be20*/  F2I.FTZ.TRUNC.NTZ R3, R3 ;  /* 0x0000000300037305 */ /* 0x000e64000021f100 */
[----:B-1----:R-:W-:Y:S01]  /*be30*/  STG.E desc[UR36][R16.64], R3 ;  /* 0x0000000310007986 */ /* 0x002fe2000c101924 */
[----:B------:R-:W-:Y:S05]  /*be40*/  EXIT ;  /* 0x000000000000794d */ /* 0x000fea0003800000 */
.L_x_1124:
[----:B-1----:R-:W-:-:S06]  /*be50*/  IMAD.U32 R3, R3, 0x10000, RZ ;  /* 0x0001000003037824 */ /* 0x002fcc00078e00ff */
[----:B------:R-:W1:Y:S02]  /*be60*/  F2I.FTZ.TRUNC.NTZ R3, R3 ;  /* 0x0000000300037305 */ /* 0x000e64000021f100 */
[----:B-1----:R-:W-:Y:S01]  /*be70*/  STG.E.U16 desc[UR36][R16.64], R3 ;  /* 0x0000000310007986 */ /* 0x002fe2000c101524 */
[----:B------:R-:W-:Y:S05]  /*be80*/  EXIT ;  /* 0x000000000000794d */ /* 0x000fea0003800000 */
.L_x_1120:
        /* <DEDUP_REMOVED lines=9> */
.L_x_1127:
[----:B01----:R-:W-:-:S04]  /*bf20*/  SHF.L.U32 R0, R3, 0x10, RZ ;  /* 0x0000001003007819 */ /* 0x003fc800000006ff */
[----:B------:R-:W-:-:S05]  /*bf30*/  F2FP.F16.F32.PACK_AB R0, RZ, R0 ;  /* 0x00000000ff00723e */ /* 0x000fca00000000ff */
[----:B------:R-:W-:Y:S01]  /*bf40*/  STG.E.U16 desc[UR36][R16.64], R0 ;  /* 0x0000000010007986 */ /* 0x000fe2000c101524 */
[----:B------:R-:W-:Y:S05]  /*bf50*/  EXIT ;  /* 0x000000000000794d */ /* 0x000fea0003800000 */
.L_x_1126:
        /* <DEDUP_REMOVED lines=8> */
[----:B------:R-:W-:Y:S01]  /*bfe0*/  STG.E.64 desc[UR36][R16.64], R2 ;  /* 0x0000000210007986 */ /* 0x000fe2000c101b24 */
[----:B------:R-:W-:Y:S05]  /*bff0*/  EXIT ;  /* 0x000000000000794d */ /* 0x000fea0003800000 */
.L_x_1129:
[----:B-1----:R-:W-:-:S04]  /*c000*/  SHF.L.U32 R3, R3, 0x10, RZ ;  /* 0x0000001003037819 */ /* 0x002fc800000006ff */
[----:B------:R-:W-:-:S04]  /*c010*/  F2FP.F16.F32.PACK_AB R3, RZ, R3 ;  /* 0x00000003ff03723e */ /* 0x000fc800000000ff */
[----:B------:R-:W-:-:S05]  /*c020*/  PRMT R3, R3, 0x5410, RZ ;  /* 0x0000541003037816 */ /* 0x000fca00000000ff */
[----:B------:R-:W-:Y:S01]  /*c030*/  STG.E desc[UR36][R16.64], R3 ;  /* 0x0000000310007986 */ /* 0x000fe2000c101924 */
[----:B------:R-:W-:Y:S05]  /*c040*/  EXIT ;  /* 0x000000000000794d */ /* 0x000fea0003800000 */
.L_x_1128:
[----:B-1----:R-:W-:-:S04]  /*c050*/  IMAD.U32 R2, R3, 0x10000, RZ ;  /* 0x0001000003027824 */ /* 0x002fc800078e00ff */
[----:B------:R-:W-:-:S06]  /*c060*/  FMUL.FTZ R2, R2, 1 ;  /* 0x3f80000002027820 */ /* 0x000fcc0000410000 */
[----:B------:R-:W1:Y:S02]  /*c070*/  F2F.F64.F32 R2, R2 ;  /* 0x0000000200027310 */ /* 0x000e640000201800 */
[----:B-1----:R-:W-:Y:S01]  /*c080*/  STG.E.64 desc[UR36][R16.64], R2 ;  /* 0x0000000210007986 */ /* 0x002fe2000c101b24 */
[----:B------:R-:W-:Y:S05]  /*c090*/  EXIT ;  /* 0x000000000000794d */ /* 0x000fea0003800000 */
.L_x_1119:
        /* <DEDUP_REMOVED lines=12> */
[----:B-1----:R-:W-:Y:S01]  /*c160*/  STG.E.U16 desc[UR36][R16.64], R3 ;  /* 0x0000000310007986 */ /* 0x002fe2000c101524 */
[----:B------:R-:W-:Y:S05]  /*c170*/  EXIT ;  /* 0x000000000000794d */ /* 0x000fea0003800000 */
.L_x_1133:
[----:B-1----:R-:W-:Y:S01]  /*c180*/  SHF.L.U32 R3, R3, 0x10, RZ ;  /* 0x0000001003037819 */ /* 0x002fe200000006ff */
[----:B------:R-:W-:Y:S01]  /*c190*/  BSSY.RECONVERGENT B0, `(.L_x_1134) ;  /* 0x0000013000007945 */ /* 0x000fe20003800200 */
[----:B------:R-:W-:Y:S02]  /*c1a0*/  IMAD.MOV.U32 R8, RZ, RZ, 0x80 ;  /* 0x00000080ff087424 */ /* 0x000fe400078e00ff */
[----:B------:R-:W-:-:S04]  /*c1b0*/  LOP3.LUT R2, R3, 0x7fffffff, RZ, 0xc0, !PT ;  /* 0x7fffffff03027812 */ /* 0x000fc800078ec0ff */
[----:B------:R-:W-:-:S13]  /*c1c0*/  ISETP.GT.U32.AND P0, PT, R2, 0x437fffff, PT ;  /* 0x437fffff0200780c */ /* 0x000fda0003f04070 */
[----:B------:R-:W-:Y:S05]  /*c1d0*/  @P0 BRA `(.L_x_1135) ;  /* 0x0000000000380947 */ /* 0x000fea0003800000 */
[----:B------:R-:W-:-:S13]  /*c1e0*/  ISETP.GE.U32.AND P0, PT, R2, 0x3c000000, PT ;  /* 0x3c0000000200780c */ /* 0x000fda0003f06070 */
[----:B0-----:R-:W-:-:S04]  /*c1f0*/  @P0 SHF.R.U32.HI R0, RZ, 0x14, R3 ;  /* 0x00000014ff000819 */ /* 0x001fc80000011603 */
        /* <DEDUP_REMOVED lines=9> */
.L_x_1136:
[----:B------:R-:W-:-:S04]  /*c290*/  SHF.R.U32.HI R3, RZ, 0x18, R3 ;  /* 0x00000018ff037819 */ /* 0x000fc80000011603 */
[----:B------:R-:W-:-:S04]  /*c2a0*/  LOP3.LUT R0, R0, 0x80, R3, 0xf8, !PT ;  /* 0x0000008000007812 */ /* 0x000fc800078ef803 */
[----:B------:R-:W-:-:S07]  /*c2b0*/  PRMT R8, R0, 0x7610, R8 ;  /* 0x0000761000087816 */ /* 0x000fce0000000008 */
.L_x_1135:
[----:B------:R-:W-:Y:S05]  /*c2c0*/  BSYNC.RECONVERGENT B0 ;  /* 0x0000000000007941 */ /* 0x000fea0003800200 */
.L_x_1134:
[----:B------:R-:W-:Y:S01]  /*c2d0*/  STG.E.U8 desc[UR36][R16.64], R8 ;  /* 0x0000000810007986 */ /* 0x000fe2000c101124 */
[----:B------:R-:W-:Y:S05]  /*c2e0*/  EXIT ;  /* 0x000000000000794d */ /* 0x000fea0003800000 */
.L_x_1132:
[----:B-1----:R-:W-:Y:S01]  /*c2f0*/  IMAD.U32 R3, R3, 0x10000, RZ ;  /* 0x0001000003037824 */ /* 0x002fe200078e00ff */
[----:B------:R-:W-:Y:S01]  /*c300*/  BSSY.RECONVERGENT B0, `(.L_x_1137) ;  /* 0x0000013000007945 */ /* 0x000fe20003800200 */
[----:B------:R-:W-:-:S03]  /*c310*/  MOV R8, 0x80 ;  /* 0x0000008000087802 */ /* 0x000fc60000000f00 */
        /* <DEDUP_REMOVED lines=14> */
.L_x_1139:
[----:B------:R-:W-:-:S04]  /*c400*/  SHF.R.U32.HI R3, RZ, 0x18, R3 ;  /* 0x00000018ff037819 */ /* 0x000fc80000011603 */
[----:B------:R-:W-:-:S04]  /*c410*/  LOP3.LUT R0, R0, 0x80, R3, 0xf8, !PT ;  /* 0x0000008000007812 */ /* 0x000fc800078ef803 */
[----:B------:R-:W-:-:S07]  /*c420*/  PRMT R8, R0, 0x7610, R8 ;  /* 0x0000761000087816 */ /* 0x000fce0000000008 */
.L_x_1138:
[----:B------:R-:W-:Y:S05]  /*c430*/  BSYNC.RECONVERGENT B0 ;  /* 0x0000000000007941 */ /* 0x000fea0003800200 */
.L_x_1137:
[----:B------:R-:W-:Y:S01]  /*c440*/  STG.E.U8 desc[UR36][R16.64], R8 ;  /* 0x0000000810007986 */ /* 0x000fe2000c101124 */
[----:B------:R-:W-:Y:S05]  /*c450*/  EXIT ;  /* 0x000000000000794d */ /* 0x000fea0003800000 */
.L_x_1131:
        /* <DEDUP_REMOVED lines=20> */
[----:B------:R-:W-:Y:S01]  /*c5a0*/  STG.E.U8 desc[UR36][R16.64], R3 ;  /* 0x0000000310007986 */ /* 0x000fe2000c101124 */
[----:B------:R-:W-:Y:S05]  /*c5b0*/  EXIT ;  /* 0x000000000000794d */ /* 0x000fea0003800000 */
.L_x_1141:
[----:B-1----:R-:W-:-:S06]  /*c5c0*/  SHF.L.U32 R3, R3, 0x10, RZ ;  /* 0x0000001003037819 */ /* 0x002fcc00000006ff */
[----:B------:R-:W1:Y:S02]  /*c5d0*/  F2I.U64.TRUNC R2, R3 ;  /* 0x0000000300027311 */ /* 0x000e64000020d800 */
[----:B-1----:R-:W-:Y:S01]  /*c5e0*/  STG.E.64 desc[UR36][R16.64], R2 ;  /* 0x0000000210007986 */ /* 0x002fe2000c101b24 */
[----:B------:R-:W-:Y:S05]  /*c5f0*/  EXIT ;  /* 0x000000000000794d */ /* 0x000fea0003800000 */
.L_x_1140:
[----:B-1----:R-:W-:-:S06]  /*c600*/  IMAD.U32 R3, R3, 0x10000, RZ ;  /* 0x0001000003037824 */ /* 0x002fcc00078e00ff */
[----:B------:R-:W1:Y:S02]  /*c610*/  F2I.FTZ.U32.TRUNC.NTZ R3, R3 ;  /* 0x0000000300037305 */ /* 0x000e64000021f000 */
[----:B-1----:R-:W-:Y:S01]  /*c620*/  STG.E desc[UR36][R16.64], R3 ;  /* 0x0000000310007986 */ /* 0x002fe2000c101924 */
[----:B------:R-:W-:Y:S05]  /*c630*/  EXIT ;  /* 0x000000000000794d */ /* 0x000fea0003800000 */
.L_x_1130:
        /* <DEDUP_REMOVED lines=9> */
[----:B------:R-:W-:Y:S01]  /*c6d0*/  STG.E.U8 desc[UR36][R16.64], R3 ;  /* 0x0000000310007986 */ /* 0x000fe2000c101124 */
[----:B------:R-:W-:Y:S05]  /*c6e0*/  EXIT ;  /* 0x000000000000794d */ /* 0x000fea0003800000 */
.L_x_1143:
[----:B-1----:R-:W-:Y:S02]  /*c6f0*/  SHF.L.U32 R3, R3, 0x10, RZ ;  /* 0x0000001003037819 */ /* 0x002fe400000006ff */
[----:B------:R-:W-:-:S03]  /*c700*/  CS2R R6, SRZ ;  /* 0x0000000000067805 */ /* 0x000fc6000001ff00 */
[----:B------:R-:W-:-:S04]  /*c710*/  FMUL.FTZ R3, R3, 1 ;  /* 0x3f80000003037820 */ /* 0x000fc80000410000 */
[----:B------:R-:W1:Y:S02]  /*c720*/  F2F.F64.F32 R4, R3 ;  /* 0x0000000300047310 */ /* 0x000e640000201800 */
[----:B-1----:R-:W-:Y:S01]  /*c730*/  STG.E.128 desc[UR36][R16.64], R4 ;  /* 0x0000000410007986 */ /* 0x002fe2000c101d24 */
[----:B------:R-:W-:Y:S05]  /*c740*/  EXIT ;  /* 0x000000000000794d */ /* 0x000fea0003800000 */
.L_x_1142:
[----:B------:R-:W-:-:S09]  /*c750*/  UISETP.NE.AND UP0, UPT, UR4, 0xf, UPT ;  /* 0x0000000f0400788c */ /* 0x000fd2000bf05270 */
[----:B------:R-:W-:Y:S05]  /*c760*/  BRA.U !UP0, `(.L_x_1144) ;  /* 0x0000000108e87547 */ /* 0x000fea000b800000 */
[----:B------:R-:W-:-:S09]  /*c770*/  UISETP.NE.AND UP0, UPT, UR4, 0x17, UPT ;  /* 0x000000170400788c */ /* 0x000fd2000bf05270 */
[----:B------:R-:W-:Y:S05]  /*c780*/  BRA.U !UP0, `(.L_x_1145) ;  /* 0x0000000108907547 */ /* 0x000fea000b800000 */
[----:B------:R-:W-:-:S09]  /*c790*/  UISETP.NE.AND UP0, UPT, UR4, 0x18, UPT ;  /* 0x000000180400788c */ /* 0x000fd2000bf05270 */
[----:B------:R-:W-:Y:S05]  /*c7a0*/  BRA.U !UP0, `(.L_x_1146) ;  /* 0x0000000108447547 */ /* 0x000fea000b800000 */
.L_x_1123:
[----:B0-----:R-:W-:Y:S01]  /*c7b0*/  MOV R0, 0x0 ;  /* 0x0000000000007802 */ /* 0x001fe20000000f00 */
[----:B------:R-:W0:Y:S01]  /*c7c0*/  LDCU.64 UR4, c[0x4][0x148] ;  /* 0x01002900ff0477ac */ /* 0x000e220008000a00 */
[----:B------:R-:W-:Y:S02]  /*c7d0*/  HFMA2 R13, -RZ, RZ, 0, 0 ;  /* 0x00000000ff0d7431 */ /* 0x000fe400000001ff */
[----:B------:R-:W-:Y:S01]  /*c7e0*/  IMAD.MOV.U32 R8, RZ, RZ, 0x65 ;  /* 0x00000065ff087424 */ /* 0x000fe200078e00ff */
[----:B-1----:R1:W2:Y:S01]  /*c7f0*/  LDC.64 R2, c[0x4][R0] ;  /* 0x0100000000027b82 */ /* 0x0022a20000000a00 */
[----:B------:R-:W3:Y:S01]  /*c800*/  LDCU.64 UR6, c[0x4][0x150] ;  /* 0x01002a00ff0677ac */ /* 0x000ee20008000a00 */
[----:B------:R-:W-:Y:S01]  /*c810*/  IMAD.MOV.U32 R12, RZ, RZ, 0x1 ;  /* 0x00000001ff0c7424 */ /* 0x000fe200078e00ff */
[----:B------:R-:W4:Y:S01]  /*c820*/  LDCU.64 UR8, c[0x4][0x60] ;  /* 0x01000c00ff0877ac */ /* 0x000f220008000a00 */
[----:B0-----:R-:W-:Y:S02]  /*c830*/  IMAD.U32 R4, RZ, RZ, UR4 ;  /* 0x00000004ff047e24 */ /* 0x001fe4000f8e00ff */
[----:B------:R-:W-:Y:S01]  /*c840*/  IMAD.U32 R5, RZ, RZ, UR5 ;  /* 0x00000005ff057e24 */ /* 0x000fe2000f8e00ff */
[----:B---3--:R-:W-:Y:S01]  /*c850*/  MOV R6, UR6 ;  /* 0x0000000600067c02 */ /* 0x008fe20008000f00 */
[----:B------:R-:W-:-:S02]  /*c860*/  IMAD.U32 R7, RZ, RZ, UR7 ;  /* 0x00000007ff077e24 */ /* 0x000fc4000f8e00ff */
[----:B----4-:R-:W-:Y:S01]  /*c870*/  IMAD.U32 R10, RZ, RZ, UR8 ;  /* 0x00000008ff0a7e24 */ /* 0x010fe2000f8e00ff */
[----:B-1----:R-:W-:-:S07]  /*c880*/  MOV R11, UR9 ;  /* 0x00000009000b7c02 */ /* 0x002fce0008000f00 */
[----:B------:R-:W-:-:S07]  /*c890*/  LEPC R20, `(.L_x_1147) ;  /* 0x000000001014794e */ /* 0x000fce0000000000 */
[----:B--2---:R-:W-:Y:S05]  /*c8a0*/  CALL.ABS.NOINC R2 ;  /* 0x0000000002007343 */ /* 0x004fea0003c00000 */
.L_x_1147:
[----:B------:R-:W-:Y:S05]  /*c8b0*/  EXIT ;  /* 0x000000000000794d */ /* 0x000fea0003800000 */
.L_x_1146:
        /* <DEDUP_REMOVED lines=13> */
.L_x_1149:
[----:B------:R-:W-:Y:S05]  /*c990*/  BSYNC.RECONVERGENT B0 ;  /* 0x0000000000007941 */ /* 0x000fea0003800200 */
.L_x_1148:
[----:B------:R-:W-:-:S05]  /*c9a0*/  LOP3.LUT R3, R0, 0x80, R3, 0xf8, !PT ;  /* 0x0000008000037812 */ /* 0x000fca00078ef803 */
[----:B------:R-:W-:Y:S01]  /*c9b0*/  STG.E.U8 desc[UR36][R16.64], R3 ;  /* 0x0000000310007986 */ /* 0x000fe2000c101124 */
[----:B------:R-:W-:Y:S05]  /*c9c0*/  EXIT ;  /* 0x000000000000794d */ /* 0x000fea0003800000 */
.L_x_1145:
        /* <DEDUP_REMOVED lines=12> */
.L_x_1151:
[----:B0-----:R-:W-:Y:S01]  /*ca90*/  IMAD.MOV.U32 R0, RZ, RZ, 0x7f ;  /* 0x0000007fff007424 */ /* 0x001fe200078e00ff */
[----:B------:R-:W-:-:S04]  /*caa0*/  ISETP.GT.U32.AND P0, PT, R2, 0x7f800000, PT ;  /* 0x7f8000000200780c */ /* 0x000fc80003f04070 */
[----:B------:R-:W-:-:S09]  /*cab0*/  SEL R0, R0, 0x7c, P0 ;  /* 0x0000007c00007807 */ /* 0x000fd20000000000 */
.L_x_1152:
[----:B------:R-:W-:Y:S05]  /*cac0*/  BSYNC.RECONVERGENT B0 ;  /* 0x0000000000007941 */ /* 0x000fea0003800200 */
.L_x_1150:
[----:B------:R-:W-:-:S04]  /*cad0*/  SHF.R.U32.HI R3, RZ, 0x18, R3 ;  /* 0x00000018ff037819 */ /* 0x000fc80000011603 */
[----:B------:R-:W-:-:S05]  /*cae0*/  LOP3.LUT R3, R0, 0x80, R3, 0xf8, !PT ;  /* 0x0000008000037812 */ /* 0x000fca00078ef803 */
[----:B------:R-:W-:Y:S01]  /*caf0*/  STG.E.U8 desc[UR36][R16.64], R3 ;  /* 0x0000000310007986 */ /* 0x000fe2000c101124 */
[----:B------:R-:W-:Y:S05]  /*cb00*/  EXIT ;  /* 0x000000000000794d */ /* 0x000fea0003800000 */
.L_x_1144:
[----:B-1----:R-:W-:Y:S01]  /*cb10*/  STG.E.U16 desc[UR36][R16.64], R3 ;  /* 0x0000000310007986 */ /* 0x002fe2000c101524 */
[----:B------:R-:W-:Y:S05]  /*cb20*/  EXIT ;  /* 0x000000000000794d */ /* 0x000fea0003800000 */
.L_x_1153:
        /* <DEDUP_REMOVED lines=13> */
.L_x_18251:


//--------------------- .text._ZN2at6native27unrolled_elementwise_kernelINS0_13BUnaryFunctorIN3c108BFloat16ES4_S4_NS0_15binary_internal10DivFunctorIS4_EEEESt5arrayIPcLm2EELi4E23TrivialOffsetCalculatorILi1EjESD_NS0_6memory12LoadWithCastILi1EEENSE_13StoreWithCastILi1EEEEEviT_T0_T2_T3_T4_T5_ --------------------------
	.section	.text._ZN2at6native27unrolled_elementwise_kernelINS0_13BUnaryFunctorIN3c108BFloat16ES4_S4_NS0_15binary_internal10DivFunctorIS4_EEEESt5arrayIPcLm2EELi4E23TrivialOffsetCalculatorILi1EjESD_NS0_6memory12LoadWithCastILi1EEENSE_13StoreWithCastILi1EEEEEviT_T0_T2_T3_T4_T5_,"ax",@progbits
	.align	128
        .global         _ZN2at6native27unrolled_elementwise_kernelINS0_13BUnaryFunctorIN3c108BFloat16ES4_S4_NS0_15binary_internal10DivFunctorIS4_EEEESt5arrayIPcLm2EELi4E23TrivialOffsetCalculatorILi1EjESD_NS0_6memory12LoadWithCastILi1EEENSE_13StoreWithCastILi1EEEEEviT_T0_T2_T3_T4_T5_
        .type           _ZN2at6native27unrolled_elementwise_kernelINS0_13BUnaryFunctorIN3c108BFloat16ES4_S4_NS0_15binary_internal10DivFunctorIS4_EEEESt5arrayIPcLm2EELi4E23TrivialOffsetCalculatorILi1EjESD_NS0_6memory12LoadWithCastILi1EEENSE_13StoreWithCastILi1EEEEEviT_T0_T2_T3_T4_T5_,@function
        .size           _ZN2at6native27unrolled_elementwise_kernelINS0_13BUnaryFunctorIN3c108BFloat16ES4_S4_NS0_15binary_internal10DivFunctorIS4_EEEESt5arrayIPcLm2EELi4E23TrivialOffsetCalculatorILi1EjESD_NS0_6memory12LoadWithCastILi1EEENSE_13StoreWithCastILi1EEEEEviT_T0_T2_T3_T4_T5_,(.L_x_18252 - _ZN2at6native27unrolled_elementwise_kernelINS0_13BUnaryFunctorIN3c108BFloat16ES4_S4_NS0_15binary_internal10DivFunctorIS4_EEEESt5arrayIPcLm2EELi4E23TrivialOffsetCalculatorILi1EjESD_NS0_6memory12LoadWithCastILi1EEENSE_13StoreWithCastILi1EEEEEviT_T0_T2_T3_T4_T5_)
        .other          _ZN2at6native27unrolled_elementwise_kernelINS0_13BUnaryFunctorIN3c108BFloat16ES4_S4_NS0_15binary_internal10DivFunctorIS4_EEEESt5arrayIPcLm2EELi4E23TrivialOffsetCalculatorILi1EjESD_NS0_6memory12LoadWithCastILi1EEENSE_13StoreWithCastILi1EEEEEviT_T0_T2_T3_T4_T5_,@"STO_CUDA_ENTRY STV_DEFAULT"
_ZN2at6native27unrolled_elementwise_kernelINS0_13BUnaryFunctorIN3c108BFloat16ES4_S4_NS0_15binary_internal10DivFunctorIS4_EEEESt5arrayIPcLm2EELi4E23TrivialOffsetCalculatorILi1EjESD_NS0_6memory12LoadWithCastILi1EEENSE_13StoreWithCastILi1EEEEEviT_T0_T2_T3_T4_T5_:
.text._ZN2at6native27unrolled_elementwise_kernelINS0_13BUnaryFunctorIN3c108BFloat16ES4_S4_NS0_15binary_internal10DivFunctorIS4_EEEESt5arrayIPcLm2EELi4E23TrivialOffsetCalculatorILi1EjESD_NS0_6memory12LoadWithCastILi1EEENSE_13StoreWithCastILi1EEEEEviT_T0_T2_T3_T4_T5_:
        /* <DEDUP_REMOVED lines=34> */
.L_x_1159:
[----:B------:R-:W2:Y:S02]  /*0220*/  LDG.E.U8 R4, desc[UR36][R4.64] ;  /* 0x0000002404047981 */ /* 0x000ea4000c1e1100 */
[----:B--2---:R-:W-:-:S04]  /*0230*/  I2FP.F32.U32 R0, R4 ;  /* 0x0000000400007245 */ /* 0x004fc80000201000 */
[----:B------:R-:W-:-:S04]  /*0240*/  F2FP.BF16.F32.PACK_AB R0, RZ, R0 ;  /* 0x00000000ff00723e */ /* 0x000fc800000010ff */
[----:B------:R-:W-:Y:S01]  /*0250*/  PRMT R17, R0, 0x7610, R17 ;  /* 0x0000761000117816 */ /* 0x000fe20000000011 */
[----:B------:R-:W-:Y:S06]  /*0260*/  BRA `(.L_x_1161) ;  /* 0x0000000c00e47947 */ /* 0x000fec0003800000 */
.L_x_1158:
        /* <DEDUP_REMOVED lines=11> */
.L_x_1163:
[----:B------:R-:W2:Y:S02]  /*0320*/  LDG.E R4, desc[UR36][R4.64] ;  /* 0x0000002404047981 */ /* 0x000ea4000c1e1900 */
[----:B--2---:R-:W-:-:S04]  /*0330*/  I2FP.F32.S32 R0, R4 ;  /* 0x0000000400007245 */ /* 0x004fc80000201400 */
[----:B------:R-:W-:-:S04]  /*0340*/  F2FP.BF16.F32.PACK_AB R0, RZ, R0 ;  /* 0x00000000ff00723e */ /* 0x000fc800000010ff */
[----:B------:R-:W-:Y:S01]  /*0350*/  PRMT R17, R0, 0x7610, R17 ;  /* 0x0000761000117816 */ /* 0x000fe20000000011 */
[----:B------:R-:W-:Y:S06]  /*0360*/  BRA `(.L_x_1161) ;  /* 0x0000000c00a47947 */ /* 0x000fec0003800000 */
.L_x_1162:
[----:B------:R-:W2:Y:S02]  /*0370*/  LDG.E.U16 R4, desc[UR36][R4.64] ;  /* 0x0000002404047981 */ /* 0x000ea4000c1e1500 */
[----:B--2---:R-:W0:Y:S02]  /*0380*/  I2F.S16 R0, R4 ;  /* 0x0000000400007306 */ /* 0x004e240000101400 */
[----:B0-----:R-:W-:-:S04]  /*0390*/  F2FP.BF16.F32.PACK_AB R0, RZ, R0 ;  /* 0x00000000ff00723e */ /* 0x001fc800000010ff */
[----:B------:R-:W-:Y:S01]  /*03a0*/  PRMT R17, R0, 0x7610, R17 ;  /* 0x0000761000117816 */ /* 0x000fe20000000011 */
[----:B------:R-:W-:Y:S06]  /*03b0*/  BRA `(.L_x_1161) ;  /* 0x0000000c00907947 */ /* 0x000fec0003800000 */
.L_x_1157:
        /* <DEDUP_REMOVED lines=9> */
.L_x_1165:
[----:B------:R-:W2:Y:S02]  /*0450*/  LDG.E.U16 R0, desc[UR36][R4.64] ;  /* 0x0000002404007981 */ /* 0x000ea4000c1e1500 */
[----:B--2---:R-:W-:-:S05]  /*0460*/  HADD2.F32 R0, -RZ, R0.H0_H0 ;  /* 0x20000000ff007230 */ /* 0x004fca0000004100 */
[----:B------:R-:W-:-:S04]  /*0470*/  F2FP.BF16.F32.PACK_AB R0, RZ, R0 ;  /* 0x00000000ff00723e */ /* 0x000fc800000010ff */
[----:B------:R-:W-:Y:S01]  /*0480*/  PRMT R17, R0, 0x7610, R17 ;  /* 0x0000761000117816 */ /* 0x000fe20000000011 */
[----:B------:R-:W-:Y:S06]  /*0490*/  BRA `(.L_x_1161) ;  /* 0x0000000c00587947 */ /* 0x000fec0003800000 */
.L_x_1164:
        /* <DEDUP_REMOVED lines=9> */
.L_x_1167:
[----:B------:R-:W2:Y:S02]  /*0530*/  LDG.E.U16 R4, desc[UR36][R4.64] ;  /* 0x0000002404047981 */ /* 0x000ea4000c1e1500 */
[----:B--2---:R-:W-:-:S05]  /*0540*/  HADD2.F32 R0, -RZ, R4.H0_H0 ;  /* 0x20000004ff007230 */ /* 0x004fca0000004100 */
[----:B------:R-:W-:-:S04]  /*0550*/  F2FP.BF16.F32.PACK_AB R0, RZ, R0 ;  /* 0x00000000ff00723e */ /* 0x000fc800000010ff */
[----:B------:R-:W-:Y:S01]  /*0560*/  PRMT R17, R0, 0x7610, R17 ;  /* 0x0000761000117816 */ /* 0x000fe20000000011 */
[----:B------:R-:W-:Y:S06]  /*0570*/  BRA `(.L_x_1161) ;  /* 0x0000000c00207947 */ /* 0x000fec0003800000 */
.L_x_1166:
        /* <DEDUP_REMOVED lines=13> */
.L_x_1156:
        /* <DEDUP_REMOVED lines=14> */
.L_x_1170:
        /* <DEDUP_REMOVED lines=13> */
.L_x_1169:
        /* <DEDUP_REMOVED lines=27> */
.L_x_1172:
        /* <DEDUP_REMOVED lines=15> */
.L_x_1171:
[----:B------:R0:W5:Y:S01]  /*0aa0*/  LDG.E.U16 R17, desc[UR36][R4.64] ;  /* 0x0000002404117981 */ /* 0x000162000c1e1500 */
[----:B------:R-:W-:Y:S05]  /*0ab0*/  BRA `(.L_x_1161) ;  /* 0x0000000400d07947 */ /* 0x000fea0003800000 */
.L_x_1168:
        /* <DEDUP_REMOVED lines=13> */
.L_x_1175:
        /* <DEDUP_REMOVED lines=21> */
.L_x_1179:
[----:B------:R-:W-:Y:S05]  /*0ce0*/  BSYNC.RECONVERGENT B1 ;  /* 0x0000000000017941 */ /* 0x000fea0003800200 */
.L_x_1178:
[----:B------:R-:W-:Y:S01]  /*0cf0*/  IMAD.SHL.U32 R0, R0, 0x100000, RZ ;  /* 0x0010000000007824 */ /* 0x000fe200078e00ff */
[----:B------:R-:W-:-:S04]  /*0d00*/  LEA R3, R3, 0x3b800000, 0x17 ;  /* 0x3b80000003037811 */ /* 0x000fc800078eb8ff */
[----:B------:R-:W-:-:S07]  /*0d10*/  LOP3.LUT R0, R3, R0, R7, 0xfe, !PT ;  /* 0x0000000003007212 */ /* 0x000fce00078efe07 */
.L_x_1177:
[----:B------:R-:W-:Y:S05]  /*0d20*/  BSYNC.RECONVERGENT B0 ;  /* 0x0000000000007941 */ /* 0x000fea0003800200 */
.L_x_1176:
[----:B------:R-:W-:-:S04]  /*0d30*/  F2FP.BF16.F32.PACK_AB R0, RZ, R0 ;  /* 0x00000000ff00723e */ /* 0x000fc800000010ff */
[----:B------:R-:W-:Y:S01]  /*0d40*/  PRMT R17, R0, 0x7610, R17 ;  /* 0x0000761000117816 */ /* 0x000fe20000000011 */
[----:B------:R-:W-:Y:S06]  /*0d50*/  BRA `(.L_x_1161) ;  /* 0x0000000400287947 */ /* 0x000fec0003800000 */
.L_x_1174:
        /* <DEDUP_REMOVED lines=21> */
.L_x_1183:
[----:B------:R-:W-:Y:S05]  /*0eb0*/  BSYNC.RECONVERGENT B1 ;  /* 0x0000000000017941 */ /* 0x000fea0003800200 */
.L_x_1182:
[----:B------:R-:W-:Y:S01]  /*0ec0*/  IMAD.SHL.U32 R0, R0, 0x200000, RZ ;  /* 0x0020000000007824 */ /* 0x000fe200078e00ff */
[----:B------:R-:W-:-:S04]  /*0ed0*/  LEA R3, R3, 0x37800000, 0x17 ;  /* 0x3780000003037811 */ /* 0x000fc800078eb8ff */
[----:B------:R-:W-:-:S07]  /*0ee0*/  LOP3.LUT R0, R3, R0, R7, 0xfe, !PT ;  /* 0x0000000003007212 */ /* 0x000fce00078efe07 */
.L_x_1181:
[----:B------:R-:W-:Y:S05]  /*0ef0*/  BSYNC.RECONVERGENT B0 ;  /* 0x0000000000007941 */ /* 0x000fea0003800200 */
.L_x_1180:
[----:B------:R-:W-:-:S04]  /*0f00*/  F2FP.BF16.F32.PACK_AB R0, RZ, R0 ;  /* 0x00000000ff00723e */ /* 0x000fc800000010ff */
[----:B------:R-:W-:Y:S01]  /*0f10*/  PRMT R17, R0, 0x7610, R17 ;  /* 0x0000761000117816 */ /* 0x000fe20000000011 */
[----:B------:R-:W-:Y:S06]  /*0f20*/  BRA `(.L_x_1161) ;  /* 0x0000000000b47947 */ /* 0x000fec0003800000 */
.L_x_1173:
[----:B------:R-:W-:-:S09]  /*0f30*/  UISETP.NE.AND UP0, UPT, UR4, 0x1c, UPT ;  /* 0x0000001c0400788c */ /* 0x000fd2000bf05270 */
[----:B------:R-:W-:Y:S05]  /*0f40*/  BRA.U !UP0, `(.L_x_1184) ;  /* 0x00000001089c7547 */ /* 0x000fea000b800000 */
[----:B------:R-:W-:-:S09]  /*0f50*/  UISETP.NE.AND UP0, UPT, UR4, 0x1d, UPT ;  /* 0x0000001d0400788c */ /* 0x000fd2000bf05270 */
[----:B------:R-:W-:Y:S05]  /*0f60*/  BRA.U !UP0, `(.L_x_1185) ;  /* 0x0000000108807547 */ /* 0x000fea000b800000 */
[----:B------:R-:W-:-:S09]  /*0f70*/  UISETP.NE.AND UP0, UPT, UR4, 0x2c, UPT ;  /* 0x0000002c0400788c */ /* 0x000fd2000bf05270 */
[----:B------:R-:W-:Y:S05]  /*0f80*/  BRA.U !UP0, `(.L_x_1186) ;  /* 0x0000000108487547 */ /* 0x000fea000b800000 */
.L_x_1160:
        /* <DEDUP_REMOVED lines=16> */
.L_x_1187:
[----:B------:R-:W-:Y:S01]  /*1090*/  PRMT R17, RZ, 0x7610, R17 ;  /* 0x00007610ff117816 */ /* 0x000fe20000000011 */
[----:B------:R-:W-:Y:S06]  /*10a0*/  BRA `(.L_x_1161) ;  /* 0x0000000000547947 */ /* 0x000fec0003800000 */
.L_x_1186:
        /* <DEDUP_REMOVED lines=8> */
.L_x_1189:
[----:B------:R-:W-:Y:S05]  /*1130*/  BSYNC.RECONVERGENT B0 ;  /* 0x0000000000007941 */ /* 0x000fea0003800200 */
.L_x_1188:
[----:B------:R-:W-:-:S04]  /*1140*/  F2FP.BF16.F32.PACK_AB R0, RZ, R0 ;  /* 0x00000000ff00723e */ /* 0x000fc800000010ff */
[----:B------:R-:W-:Y:S01]  /*1150*/  PRMT R17, R0, 0x7610, R17 ;  /* 0x0000761000117816 */ /* 0x000fe20000000011 */
[----:B------:R-:W-:Y:S06]  /*1160*/  BRA `(.L_x_1161) ;  /* 0x0000000000247947 */ /* 0x000fec0003800000 */
.L_x_1185:
[----:B------:R-:W2:Y:S02]  /*1170*/  LDG.E.64 R4, desc[UR36][R4.64] ;  /* 0x0000002404047981 */ /* 0x000ea4000c1e1b00 */
[----:B--2---:R-:W0:Y:S02]  /*1180*/  I2F.U64 R0, R4 ;  /* 0x0000000400007312 */ /* 0x004e240000301000 */
[----:B0-----:R-:W-:-:S04]  /*1190*/  F2FP.BF16.F32.PACK_AB R0, RZ, R0 ;  /* 0x00000000ff00723e */ /* 0x001fc800000010ff */
[----:B------:R-:W-:Y:S01]  /*11a0*/  PRMT R17, R0, 0x7610, R17 ;  /* 0x0000761000117816 */ /* 0x000fe20000000011 */
[----:B------:R-:W-:Y:S06]  /*11b0*/  BRA `(.L_x_1161) ;  /* 0x0000000000107947 */ /* 0x000fec0003800000 */
.L_x_1184:
[----:B------:R-:W2:Y:S02]  /*11c0*/  LDG.E R4, desc[UR36][R4.64] ;  /* 0x0000002404047981 */ /* 0x000ea4000c1e1900 */
[----:B--2---:R-:W-:-:S04]  /*11d0*/  I2FP.F32.U32 R0, R4 ;  /* 0x0000000400007245 */ /* 0x004fc80000201000 */
[----:B------:R-:W-:-:S04]  /*11e0*/  F2FP.BF16.F32.PACK_AB R0, RZ, R0 ;  /* 0x00000000ff00723e */ /* 0x000fc800000010ff */
[----:B------:R-:W-:-:S07]  /*11f0*/  PRMT R17, R0, 0x7610, R17 ;  /* 0x0000761000117816 */ /* 0x000fce0000000011 */
.L_x_1161:
[----:B------:R-:W-:-:S07]  /*1200*/  VIADD R23, R25, 0x80 ;  /* 0x0000008019177836 */ /* 0x000fce0000000000 */
.L_x_1155:
[----:B------:R-:W-:Y:S05]  /*1210*/  BSYNC.RECONVERGENT B6 ;  /* 0x0000000000067941 */ /* 0x000fea0003800200 */
.L_x_1154:
[----:B------:R-:W-:Y:S01]  /*1220*/  ISETP.GE.AND P0, PT, R23, R16, PT ;  /* 0x000000101700720c */ /* 0x000fe20003f06270 */
[----:B------:R-:W-:Y:S01]  /*1230*/  BSSY.RECONVERGENT B6, `(.L_x_1190) ;  /* 0x0000118000067945 */ /* 0x000fe20003800200 */
[----:B------:R-:W-:-:S11]  /*1240*/  PRMT R18, RZ, 0x7610, R18 ;  /* 0x00007610ff127816 */ /* 0x000fd60000000012 */
        /* <DEDUP_REMOVED lines=23> */
.L_x_1195:
[----:B------:R-:W2:Y:S02]  /*13c0*/  LDG.E.U8 R4, desc[UR36][R4.64] ;  /* 0x0000002404047981 */ /* 0x000ea4000c1e1100 */
[----:B--2---:R-:W-:-:S04]  /*13d0*/  I2FP.F32.U32 R0, R4 ;  /* 0x0000000400007245 */ /* 0x004fc80000201000 */
[----:B------:R-:W-:-:S04]  /*13e0*/  F2FP.BF16.F32.PACK_AB R0, RZ, R0 ;  /* 0x00000000ff00723e */ /* 0x000fc800000010ff */
[----:B------:R-:W-:Y:S01]  /*13f0*/  PRMT R18, R0, 0x7610, R18 ;  /* 0x0000761000127816 */ /* 0x000fe20000000012 */
[----:B------:R-:W-:Y:S06]  /*1400*/  BRA `(.L_x_1197) ;  /* 0x0000000c00e47947 */ /* 0x000fec0003800000 */
.L_x_1194:
        /* <DEDUP_REMOVED lines=11> */
.L_x_1199:
[----:B------:R-:W2:Y:S02]  /*14c0*/  LDG.E R4, desc[UR36][R4.64] ;  /* 0x0000002404047981 */ /* 0x000ea4000c1e1900 */
[----:B--2---:R-:W-:-:S04]  /*14d0*/  I2FP.F32.S32 R0, R4 ;  /* 0x0000000400007245 */ /* 0x004fc80000201400 */
[----:B------:R-:W-:-:S04]  /*14e0*/  F2FP.BF16.F32.PACK_AB R0, RZ, R0 ;  /* 0x00000000ff00723e */ /* 0x000fc800000010ff */
[----:B------:R-:W-:Y:S01]  /*14f0*/  PRMT R18, R0, 0x7610, R18 ;  /* 0x0000761000127816 */ /* 0x000fe20000000012 */
[----:B------:R-:W-:Y:S06]  /*1500*/  BRA `(.L_x_1197) ;  /* 0x0000000c00a47947 */ /* 0x000fec0003800000 */
.L_x_1198:
[----:B------:R-:W2:Y:S02]  /*1510*/  LDG.E.U16 R4, desc[UR36][R4.64] ;  /* 0x0000002404047981 */ /* 0x000ea4000c1e1500 */
[----:B--2---:R-:W0:Y:S02]  /*1520*/  I2F.S16 R0, R4 ;  /* 0x0000000400007306 */ /* 0x004e240000101400 */
[----:B0-----:R-:W-:-:S04]  /*1530*/  F2FP.BF16.F32.PACK_AB R0, RZ, R0 ;  /* 0x00000000ff00723e */ /* 0x001fc800000010ff */
[----:B------:R-:W-:Y:S01]  /*1540*/  PRMT R18, R0, 0x7610, R18 ;  /* 0x0000761000127816 */ /* 0x000fe20000000012 */
[----:B------:R-:W-:Y:S06]  /*1550*/  BRA `(.L_x_1197) ;  /* 0x0000000c00907947 */ /* 0x000fec0003800000 */
.L_x_1193:
        /* <DEDUP_REMOVED lines=9> */
.L_x_1201:
[----:B------:R-:W2:Y:S02]  /*15f0*/  LDG.E.U16 R0, desc[UR36][R4.64] ;  /* 0x0000002404007981 */ /* 0x000ea4000c1e1500 */
[----:B--2---:R-:W-:-:S05]  /*1600*/  HADD2.F32 R0, -RZ, R0.H0_H0 ;  /* 0x20000000ff007230 */ /* 0x004fca0000004100 */
[----:B------:R-:W-:-:S04]  /*1610*/  F2FP.BF16.F32.PACK_AB R0, RZ, R0 ;  /* 0x00000000ff00723e */ /* 0x000fc800000010ff */
[----:B------:R-:W-:Y:S01]  /*1620*/  PRMT R18, R0, 0x7610, R18 ;  /* 0x0000761000127816 */ /* 0x000fe20000000012 */
[----:B------:R-:W-:Y:S06]  /*1630*/  BRA `(.L_x_1197) ;  /* 0x0000000c00587947 */ /* 0x000fec0003800000 */
.L_x_1200:
        /* <DEDUP_REMOVED lines=9> */
.L_x_1203:
[----:B------:R-:W2:Y:S02]  /*16d0*/  LDG.E.U16 R4, desc[UR36][R4.64] ;  /* 0x0000002404047981 */ /* 0x000ea4000c1e1500 */
[----:B--2---:R-:W-:-:S05]  /*16e0*/  HADD2.F32 R0, -RZ, R4.H0_H0 ;  /* 0x20000004ff007230 */ /* 0x004fca0000004100 */
[----:B------:R-:W-:-:S04]  /*16f0*/  F2FP.BF16.F32.PACK_AB R0, RZ, R0 ;  /* 0x00000000ff00723e */ /* 0x000fc800000010ff */
[----:B------:R-:W-:Y:S01]  /*1700*/  PRMT R18, R0, 0x7610, R18 ;  /* 0x0000761000127816 */ /* 0x000fe20000000012 */
[----:B------:R-:W-:Y:S06]  /*1710*/  BRA `(.L_x_1197) ;  /* 0x0000000c00207947 */ /* 0x000fec0003800000 */
.L_x_1202:
        /* <DEDUP_REMOVED lines=13> */
.L_x_1192:
        /* <DEDUP_REMOVED lines=14> */
.L_x_1206:
        /* <DEDUP_REMOVED lines=13> */
.L_x_1205:
        /* <DEDUP_REMOVED lines=27> */
.L_x_1208:
        /* <DEDUP_REMOVED lines=15> */
.L_x_1207:
[----:B------:R0:W5:Y:S01]  /*1c40*/  LDG.E.U16 R18, desc[UR36][R4.64] ;  /* 0x0000002404127981 */ /* 0x000162000c1e1500 */
[----:B------:R-:W-:Y:S05]  /*1c50*/  BRA `(.L_x_1197) ;  /* 0x0000000400d07947 */ /* 0x000fea0003800000 */
.L_x_1204:
        /* <DEDUP_REMOVED lines=13> */
.L_x_1211:
        /* <DEDUP_REMOVED lines=21> */
.L_x_1215:
[----:B------:R-:W-:Y:S05]  /*1e80*/  BSYNC.RECONVERGENT B1 ;  /* 0x0000000000017941 */ /* 0x000fea0003800200 */
.L_x_1214:
[----:B------:R-:W-:Y:S01]  /*1e90*/  IMAD.SHL.U32 R0, R0, 0x100000, RZ ;  /* 0x0010000000007824 */ /* 0x000fe200078e00ff */
[----:B------:R-:W-:-:S04]  /*1ea0*/  LEA R3, R3, 0x3b800000, 0x17 ;  /* 0x3b80000003037811 */ /* 0x000fc800078eb8ff */
[----:B------:R-:W-:-:S07]  /*1eb0*/  LOP3.LUT R0, R3, R0, R7, 0xfe, !PT ;  /* 0x0000000003007212 */ /* 0x000fce00078efe07 */
.L_x_1213:
[----:B------:R-:W-:Y:S05]  /*1ec0*/  BSYNC.RECONVERGENT B0 ;  /* 0x0000000000007941 */ /* 0x000fea0003800200 */
.L_x_1212:
[----:B------:R-:W-:-:S04]  /*1ed0*/  F2FP.BF16.F32.PACK_AB R0, RZ, R0 ;  /* 0x00000000ff00723e */ /* 0x000fc800000010ff */
[----:B------:R-:W-:Y:S01]  /*1ee0*/  PRMT R18, R0, 0x7610, R18 ;  /* 0x0000761000127816 */ /* 0x000fe20000000012 */
[----:B------:R-:W-:Y:S06]  /*1ef0*/  BRA `(.L_x_1197) ;  /* 0x0000000400287947 */ /* 0x000fec0003800000 */
.L_x_1210:
        /* <DEDUP_REMOVED lines=21> */
.L_x_1219:
[----:B------:R-:W-:Y:S05]  /*2050*/  BSYNC.RECONVERGENT B1 ;  /* 0x0000000000017941 */ /* 0x000fea0003800200 */
.L_x_1218:
[----:B------:R-:W-:Y:S01]  /*2060*/  IMAD.SHL.U32 R0, R0, 0x200000, RZ ;  /* 0x0020000000007824 */ /* 0x000fe200078e00ff */
[----:B------:R-:W-:-:S04]  /*2070*/  LEA R3, R3, 0x37800000, 0x17 ;  /* 0x3780000003037811 */ /* 0x000fc800078eb8ff */
[----:B------:R-:W-:-:S07]  /*2080*/  LOP3.LUT R0, R3, R0, R7, 0xfe, !PT ;  /* 0x0000000003007212 */ /* 0x000fce00078efe07 */
.L_x_1217:
[----:B------:R-:W-:Y:S05]  /*2090*/  BSYNC.RECONVERGENT B0 ;  /* 0x0000000000007941 */ /* 0x000fea0003800200 */
.L_x_1216:
[----:B------:R-:W-:-:S04]  /*20a0*/  F2FP.BF16.F32.PACK_AB R0, RZ, R0 ;  /* 0x00000000ff00723e */ /* 0x000fc800000010ff */
[----:B------:R-:W-:Y:S01]  /*20b0*/  PRMT R18, R0, 0x7610, R18 ;  /* 0x0000761000127816 */ /* 0x000fe20000000012 */
[----:B------:R-:W-:Y:S06]  /*20c0*/  BRA `(.L_x_1197) ;  /* 0x0000000000b47947 */ /* 0x000fec0003800000 */
.L_x_1209:
        /* <DEDUP_REMOVED lines=14> */
.L_x_1223:
[----:B------:R-:W-:Y:S05]  /*21b0*/  BSYNC.RECONVERGENT B0 ;  /* 0x0000000000007941 */ /* 0x000fea0003800200 */
.L_x_1222:
[----:B------:R-:W-:-:S04]  /*21c0*/  F2FP.BF16.F32.PACK_AB R0, RZ, R0 ;  /* 0x00000000ff00723e */ /* 0x000fc800000010ff */
[----:B------:R-:W-:Y:S01]  /*21d0*/  PRMT R18, R0, 0x7610, R18 ;  /* 0x0000761000127816 */ /* 0x000fe20000000012 */
[----:B------:R-:W-:Y:S06]  /*21e0*/  BRA `(.L_x_1197) ;  /* 0x00000000006c7947 */ /* 0x000fec0003800000 */
.L_x_1196:
        /* <DEDUP_REMOVED lines=16> */
.L_x_1224:
[----:B------:R-:W-:Y:S01]  /*22f0*/  PRMT R18, RZ, 0x7610, R18 ;  /* 0x00007610ff127816 */ /* 0x000fe20000000012 */
[----:B------:R-:W-:Y:S06]  /*2300*/  BRA `(.L_x_1197) ;  /* 0x0000000000247947 */ /* 0x000fec0003800000 */
.L_x_1221:
[----:B------:R-:W2:Y:S02]  /*2310*/  LDG.E.64 R4, desc[UR36][R4.64] ;  /* 0x0000002404047981 */ /* 0x000ea4000c1e1b00 */
[----:B--2---:R-:W0:Y:S02]  /*2320*/  I2F.U64 R0, R4 ;  /* 0x0000000400007312 */ /* 0x004e240000301000 */
[----:B0-----:R-:W-:-:S04]  /*2330*/  F2FP.BF16.F32.PACK_AB R0, RZ, R0 ;  /* 0x00000000ff00723e */ /* 0x001fc800000010ff */
[----:B------:R-:W-:Y:S01]  /*2340*/  PRMT R18, R0, 0x7610, R18 ;  /* 0x0000761000127816 */ /* 0x000fe20000000012 */
[----:B------:R-:W-:Y:S06]  /*2350*/  BRA `(.L_x_1197) ;  /* 0x0000000000107947 */ /* 0x000fec0003800000 */
.L_x_1220:
[----:B------:R-:W2:Y:S02]  /*2360*/  LDG.E R4, desc[UR36][R4.64] ;  /* 0x0000002404047981 */ /* 0x000ea4000c1e1900 */
[----:B--2---:R-:W-:-:S04]  /*2370*/  I2FP.F32.U32 R0, R4 ;  /* 0x0000000400007245 */ /* 0x004fc80000201000 */
[----:B------:R-:W-:-:S04]  /*2380*/  F2FP.BF16.F32.PACK_AB R0, RZ, R0 ;  /* 0x00000000ff00723e */ /* 0x000fc800000010ff */
[----:B------:R-:W-:-:S07]  /*2390*/  PRMT R18, R0, 0x7610, R18 ;  /* 0x0000761000127816 */ /* 0x000fce0000000012 */
.L_x_1197:
[----:B------:R-:W-:-:S07]  /*23a0*/  VIADD R23, R23, 0x80 ;  /* 0x0000008017177836 */ /* 0x000fce0000000000 */
.L_x_1191:
[----:B------:R-:W-:Y:S05]  /*23b0*/  BSYNC.RECONVERGENT B6 ;  /* 0x0000000000067941 */ /* 0x000fea0003800200 */
.L_x_1190:
        /* <DEDUP_REMOVED lines=26> */
.L_x_1230:
[----:B------:R-:W2:Y:S02]  /*2560*/  LDG.E.U8 R4, desc[UR36][R4.64] ;  /* 0x0000002404047981 */ /* 0x000ea4000c1e1100 */
[----:B--2---:R-:W-:-:S04]  /*2570*/  I2FP.F32.U32 R0, R4 ;  /* 0x0000000400007245 */ /* 0x004fc80000201000 */
[----:B------:R-:W-:-:S04]  /*2580*/  F2FP.BF16.F32.PACK_AB R0, RZ, R0 ;  /* 0x00000000ff00723e */ /* 0x000fc800000010ff */
[----:B------:R-:W-:Y:S01]  /*2590*/  PRMT R19, R0, 0x7610, R19 ;  /* 0x0000761000137816 */ /* 0x000fe20000000013 */
[----:B------:R-:W-:Y:S06]  /*25a0*/  BRA `(.L_x_1232) ;  /* 0x0000000c00e47947 */ /* 0x000fec0003800000 */
.L_x_1229:
        /* <DEDUP_REMOVED lines=11> */
.L_x_1234:
[----:B------:R-:W2:Y:S02]  /*2660*/  LDG.E R4, desc[UR36][R4.64] ;  /* 0x0000002404047981 */ /* 0x000ea4000c1e1900 */
[----:B--2---:R-:W-:-:S04]  /*2670*/  I2FP.F32.S32 R0, R4 ;  /* 0x0000000400007245 */ /* 0x004fc80000201400 */
[----:B------:R-:W-:-:S04]  /*2680*/  F2FP.BF16.F32.PACK_AB R0, RZ, R0 ;  /* 0x00000000ff00723e */ /* 0x000fc800000010ff */
[----:B------:R-:W-:Y:S01]  /*2690*/  PRMT R19, R0, 0x7610, R19 ;  /* 0x0000761000137816 */ /* 0x000fe20000000013 */
[----:B------:R-:W-:Y:S06]  /*26a0*/  BRA `(.L_x_1232) ;  /* 0x0000000c00a47947 */ /* 0x000fec0003800000 */
.L_x_1233:
[----:B------:R-:W2:Y:S02]  /*26b0*/  LDG.E.U16 R4, desc[UR36][R4.64] ;  /* 0x0000002404047981 */ /* 0x000ea4000c1e1500 */
[----:B--2---:R-:W0:Y:S02]  /*26c0*/  I2F.S16 R0, R4 ;  /* 0x0000000400007306 */ /* 0x004e240000101400 */
[----:B0-----:R-:W-:-:S04]  /*26d0*/  F2FP.BF16.F32.PACK_AB R0, RZ, R0 ;  /* 0x00000000ff00723e */ /* 0x001fc800000010ff */
[----:B------:R-:W-:Y:S01]  /*26e0*/  PRMT R19, R0, 0x7610, R19 ;  /* 0x0000761000137816 */ /* 0x000fe20000000013 */
[----:B------:R-:W-:Y:S06]  /*26f0*/  BRA `(.L_x_1232) ;  /* 0x0000000c00907947 */ /* 0x000fec0003800000 */
.L_x_1228:
        /* <DEDUP_REMOVED lines=9> */
.L_x_1236:
[----:B------:R-:W2:Y:S02]  /*2790*/  LDG.E.U16 R0, desc[UR36][R4.64] ;  /* 0x0000002404007981 */ /* 0x000ea4000c1e1500 */
[----:B--2---:R-:W-:-:S05]  /*27a0*/  HADD2.F32 R0, -RZ, R0.H0_H0 ;  /* 0x20000000ff007230 */ /* 0x004fca0000004100 */
[----:B------:R-:W-:-:S04]  /*27b0*/  F2FP.BF16.F32.PACK_AB R0, RZ, R0 ;  /* 0x00000000ff00723e */ /* 0x000fc800000010ff */
[----:B------:R-:W-:Y:S01]  /*27c0*/  PRMT R19, R0, 0x7610, R19 ;  /* 0x0000761000137816 */ /* 0x000fe20000000013 */
[----:B------:R-:W-:Y:S06]  /*27d0*/  BRA `(.L_x_1232) ;  /* 0x0000000c00587947 */ /* 0x000fec0003800000 */
.L_x_1235:
        /* <DEDUP_REMOVED lines=9> */
.L_x_1238:
[----:B------:R-:W2:Y:S02]  /*2870*/  LDG.E.U16 R4, desc[UR36][R4.64] ;  /* 0x0000002404047981 */ /* 0x000ea4000c1e1500 */
[----:B--2---:R-:W-:-:S05]  /*2880*/  HADD2.F32 R0, -RZ, R4.H0_H0 ;  /* 0x20000004ff007230 */ /* 0x004fca0000004100 */
[----:B------:R-:W-:-:S04]  /*2890*/  F2FP.BF16.F32.PACK_AB R0, RZ, R0 ;  /* 0x00000000ff00723e */ /* 0x000fc800000010ff */
[----:B------:R-:W-:Y:S01]  /*28a0*/  PRMT R19, R0, 0x7610, R19 ;  /* 0x0000761000137816 */ /* 0x000fe20000000013 */
[----:B------:R-:W-:Y:S06]  /*28b0*/  BRA `(.L_x_1232) ;  /* 0x0000000c00207947 */ /* 0x000fec0003800000 */
.L_x_1237:
        /* <DEDUP_REMOVED lines=13> */
.L_x_1227:
        /* <DEDUP_REMOVED lines=14> */
.L_x_1241:
        /* <DEDUP_REMOVED lines=13> */
.L_x_1240:
        /* <DEDUP_REMOVED lines=27> */
.L_x_1243:
        /* <DEDUP_REMOVED lines=15> */
.L_x_1242:
[----:B------:R0:W5:Y:S01]  /*2de0*/  LDG.E.U16 R19, desc[UR36][R4.64] ;  /* 0x0000002404137981 */ /* 0x000162000c1e1500 */
[----:B------:R-:W-:Y:S05]  /*2df0*/  BRA `(.L_x_1232) ;  /* 0x0000000400d07947 */ /* 0x000fea0003800000 */
.L_x_1239:
        /* <DEDUP_REMOVED lines=13> */
.L_x_1246:
        /* <DEDUP_REMOVED lines=21> */
.L_x_1250:
[----:B------:R-:W-:Y:S05]  /*3020*/  BSYNC.RECONVERGENT B1 ;  /* 0x0000000000017941 */ /* 0x000fea0003800200 */
.L_x_1249:
[----:B------:R-:W-:Y:S01]  /*3030*/  IMAD.SHL.U32 R0, R0, 0x100000, RZ ;  /* 0x0010000000007824 */ /* 0x000fe200078e00ff */
[----:B------:R-:W-:-:S04]  /*3040*/  LEA R3, R3, 0x3b800000, 0x17 ;  /* 0x3b80000003037811 */ /* 0x000fc800078eb8ff */
[----:B------:R-:W-:-:S07]  /*3050*/  LOP3.LUT R0, R3, R0, R7, 0xfe, !PT ;  /* 0x0000000003007212 */ /* 0x000fce00078efe07 */
.L_x_1248:
[----:B------:R-:W-:Y:S05]  /*3060*/  BSYNC.RECONVERGENT B0 ;  /* 0x0000000000007941 */ /* 0x000fea0003800200 */
.L_x_1247:
[----:B------:R-:W-:-:S04]  /*3070*/  F2FP.BF16.F32.PACK_AB R0, RZ, R0 ;  /* 0x00000000ff00723e */ /* 0x000fc800000010ff */
[----:B------:R-:W-:Y:S01]  /*3080*/  PRMT R19, R0, 0x7610, R19 ;  /* 0x0000761000137816 */ /* 0x000fe20000000013 */
[----:B------:R-:W-:Y:S06]  /*3090*/  BRA `(.L_x_1232) ;  /* 0x0000000400287947 */ /* 0x000fec0003800000 */
.L_x_1245:
        /* <DEDUP_REMOVED lines=21> */
.L_x_1254:
[----:B------:R-:W-:Y:S05]  /*31f0*/  BSYNC.RECONVERGENT B1 ;  /* 0x0000000000017941 */ /* 0x000fea0003800200 */
.L_x_1253:
[----:B------:R-:W-:Y:S01]  /*3200*/  IMAD.SHL.U32 R0, R0, 0x200000, RZ ;  /* 0x0020000000007824 */ /* 0x000fe200078e00ff */
[----:B------:R-:W-:-:S04]  /*3210*/  LEA R3, R3, 0x37800000, 0x17 ;  /* 0x3780000003037811 */ /* 0x000fc800078eb8ff */
[----:B------:R-:W-:-:S07]  /*3220*/  LOP3.LUT R0, R3, R0, R7, 0xfe, !PT ;  /* 0x0000000003007212 */ /* 0x000fce00078efe07 */
.L_x_1252:
[----:B------:R-:W-:Y:S05]  /*3230*/  BSYNC.RECONVERGENT B0 ;  /* 0x0000000000007941 */ /* 0x000fea0003800200 */
.L_x_1251:
[----:B------:R-:W-:-:S04]  /*3240*/  F2FP.BF16.F32.PACK_AB R0, RZ, R0 ;  /* 0x00000000ff00723e */ /* 0x000fc800000010ff */
[----:B------:R-:W-:Y:S01]  /*3250*/  PRMT R19, R0, 0x7610, R19 ;  /* 0x0000761000137816 */ /* 0x000fe20000000013 */
[----:B------:R-:W-:Y:S06]  /*3260*/  BRA `(.L_x_1232) ;  /* 0x0000000000b47947 */ /* 0x000fec0003800000 */
.L_x_1244:
        /* <DEDUP_REMOVED lines=14> */
.L_x_1258:
[----:B------:R-:W-:Y:S05]  /*3350*/  BSYNC.RECONVERGENT B0 ;  /* 0x0000000000007941 */ /* 0x000fea0003800200 */
.L_x_1257:
[----:B------:R-:W-:-:S04]  /*3360*/  F2FP.BF16.F32.PACK_AB R0, RZ, R0 ;  /* 0x00000000ff00723e */ /* 0x000fc800000010ff */
[----:B------:R-:W-:Y:S01]  /*3370*/  PRMT R19, R0, 0x7610, R19 ;  /* 0x0000761000137816 */ /* 0x000fe20000000013 */
[----:B------:R-:W-:Y:S06]  /*3380*/  BRA `(.L_x_1232) ;  /* 0x00000000006c7947 */ /* 0x000fec0003800000 */
.L_x_1231:
        /* <DEDUP_REMOVED lines=16> */
.L_x_1259:
[----:B------:R-:W-:Y:S01]  /*3490*/  PRMT R19, RZ, 0x7610, R19 ;  /* 0x00007610ff137816 */ /* 0x000fe20000000013 */
[----:B------:R-:W-:Y:S06]  /*34a0*/  BRA `(.L_x_1232) ;  /* 0x0000000000247947 */ /* 0x000fec0003800000 */
.L_x_1256:
[----:B------:R-:W2:Y:S02]  /*34b0*/  LDG.E.64 R4, desc[UR36][R4.64] ;  /* 0x0000002404047981 */ /* 0x000ea4000c1e1b00 */
[----:B--2---:R-:W0:Y:S02]  /*34c0*/  I2F.U64 R0, R4 ;  /* 0x0000000400007312 */ /* 0x004e240000301000 */
[----:B0-----:R-:W-:-:S04]  /*34d0*/  F2FP.BF16.F32.PACK_AB R0, RZ, R0 ;  /* 0x00000000ff00723e */ /* 0x001fc800000010ff */
[----:B------:R-:W-:Y:S01]  /*34e0*/  PRMT R19, R0, 0x7610, R19 ;  /* 0x0000761000137816 */ /* 0x000fe20000000013 */
[----:B------:R-:W-:Y:S06]  /*34f0*/  BRA `(.L_x_1232) ;  /* 0x0000000000107947 */ /* 0x000fec0003800000 */
.L_x_1255:
[----:B------:R-:W2:Y:S02]  /*3500*/  LDG.E R4, desc[UR36][R4.64] ;  /* 0x0000002404047981 */ /* 0x000ea4000c1e1900 */
[----:B--2---:R-:W-:-:S04]  /*3510*/  I2FP.F32.U32 R0, R4 ;  /* 0x0000000400007245 */ /* 0x004fc80000201000 */
[----:B------:R-:W-:-:S04]  /*3520*/  F2FP.BF16.F32.PACK_AB R0, RZ, R0 ;  /* 0x00000000ff00723e */ /* 0x000fc800000010ff */
[----:B------:R-:W-:-:S07]  /*3530*/  PRMT R19, R0, 0x7610, R19 ;  /* 0x0000761000137816 */ /* 0x000fce0000000013 */
.L_x_1232:
[----:B------:R-:W-:-:S07]  /*3540*/  VIADD R23, R23, 0x80 ;  /* 0x0000008017177836 */ /* 0x000fce0000000000 */
.L_x_1226:
[----:B------:R-:W-:Y:S05]  /*3550*/  BSYNC.RECONVERGENT B6 ;  /* 0x0000000000067941 */ /* 0x000fea0003800200 */
.L_x_1225:
        /* <DEDUP_REMOVED lines=25> */
.L_x_1265:
[----:B------:R-:W2:Y:S02]  /*36f0*/  LDG.E.U8 R4, desc[UR36][R4.64] ;  /* 0x0000002404047981 */ /* 0x000ea4000c1e1100 */
[----:B--2---:R-:W-:-:S04]  /*3700*/  I2FP.F32.U32 R0, R4 ;  /* 0x0000000400007245 */ /* 0x004fc80000201000 */
[----:B------:R-:W-:Y:S01]  /*3710*/  F2FP.BF16.F32.PACK_AB R0, RZ, R0 ;  /* 0x00000000ff00723e */ /* 0x000fe200000010ff */
[----:B------:R-:W-:Y:S06]  /*3720*/  BRA `(.L_x_1261) ;  /* 0x0000000c00a87947 */ /* 0x000fec0003800000 */
.L_x_1264:
        /* <DEDUP_REMOVED lines=10> */
.L_x_1268:
[----:B------:R-:W2:Y:S02]  /*37d0*/  LDG.E R4, desc[UR36][R4.64] ;  /* 0x0000002404047981 */ /* 0x000ea4000c1e1900 */
[----:B--2---:R-:W-:-:S04]  /*37e0*/  I2FP.F32.S32 R0, R4 ;  /* 0x0000000400007245 */ /* 0x004fc80000201400 */
[----:B------:R-:W-:Y:S01]  /*37f0*/  F2FP.BF16.F32.PACK_AB R0, RZ, R0 ;  /* 0x00000000ff00723e */ /* 0x000fe200000010ff */
[----:B------:R-:W-:Y:S06]  /*3800*/  BRA `(.L_x_1261) ;  /* 0x0000000c00707947 */ /* 0x000fec0003800000 */
.L_x_1267:
[----:B------:R-:W2:Y:S02]  /*3810*/  LDG.E.U16 R4, desc[UR36][R4.64] ;  /* 0x0000002404047981 */ /* 0x000ea4000c1e1500 */
[----:B--2---:R-:W0:Y:S02]  /*3820*/  I2F.S16 R0, R4 ;  /* 0x0000000400007306 */ /* 0x004e240000101400 */
[----:B0-----:R-:W-:Y:S01]  /*3830*/  F2FP.BF16.F32.PACK_AB R0, RZ, R0 ;  /* 0x00000000ff00723e */ /* 0x001fe200000010ff */
[----:B------:R-:W-:Y:S06]  /*3840*/  BRA `(.L_x_1261) ;  /* 0x0000000c00607947 */ /* 0x000fec0003800000 */
.L_x_1263:
        /* <DEDUP_REMOVED lines=9> */
.L_x_1270:
[----:B------:R-:W2:Y:S02]  /*38e0*/  LDG.E.U16 R0, desc[UR36][R4.64] ;  /* 0x0000002404007981 */ /* 0x000ea4000c1e1500 */
[----:B--2---:R-:W-:-:S05]  /*38f0*/  HADD2.F32 R0, -RZ, R0.H0_H0 ;  /* 0x20000000ff007230 */ /* 0x004fca0000004100 */
[----:B------:R-:W-:Y:S01]  /*3900*/  F2FP.BF16.F32.PACK_AB R0, RZ, R0 ;  /* 0x00000000ff00723e */ /* 0x000fe200000010ff */
[----:B------:R-:W-:Y:S06]  /*3910*/  BRA `(.L_x_1261) ;  /* 0x0000000c002c7947 */ /* 0x000fec0003800000 */
.L_x_1269:
        /* <DEDUP_REMOVED lines=9> */
.L_x_1272:
[----:B------:R-:W2:Y:S02]  /*39b0*/  LDG.E.U16 R4, desc[UR36][R4.64] ;  /* 0x0000002404047981 */ /* 0x000ea4000c1e1500 */
[----:B--2---:R-:W-:-:S05]  /*39c0*/  HADD2.F32 R0, -RZ, R4.H0_H0 ;  /* 0x20000004ff007230 */ /* 0x004fca0000004100 */
[----:B------:R-:W-:Y:S01]  /*39d0*/  F2FP.BF16.F32.PACK_AB R0, RZ, R0 ;  /* 0x00000000ff00723e */ /* 0x000fe200000010ff */
[----:B------:R-:W-:Y:S06]  /*39e0*/  BRA `(.L_x_1261) ;  /* 0x0000000800f87947 */ /* 0x000fec0003800000 */
.L_x_1271:
        /* <DEDUP_REMOVED lines=12> */
.L_x_1262:
        /* <DEDUP_REMOVED lines=13> */
.L_x_1275:
        /* <DEDUP_REMOVED lines=12> */
.L_x_1274:
        /* <DEDUP_REMOVED lines=27> */
.L_x_1277:
        /* <DEDUP_REMOVED lines=14> */
.L_x_1276:
[----:B------:R1:W5:Y:S01]  /*3ed0*/  LDG.E.U16 R0, desc[UR36][R4.64] ;  /* 0x0000002404007981 */ /* 0x000362000c1e1500 */
[----:B------:R-:W-:Y:S05]  /*3ee0*/  BRA `(.L_x_1261) ;  /* 0x0000000400b87947 */ /* 0x000fea0003800000 */
.L_x_1273:
        /* <DEDUP_REMOVED lines=12> */
.L_x_1280:
        /* <DEDUP_REMOVED lines=21> */
.L_x_1284:
[----:B------:R-:W-:Y:S05]  /*4100*/  BSYNC.RECONVERGENT B1 ;  /* 0x0000000000017941 */ /* 0x000fea0003800200 */
.L_x_1283:
[----:B------:R-:W-:Y:S01]  /*4110*/  IMAD.SHL.U32 R0, R0, 0x100000, RZ ;  /* 0x0010000000007824 */ /* 0x000fe200078e00ff */
[----:B------:R-:W-:-:S04]  /*4120*/  LEA R3, R3, 0x3b800000, 0x17 ;  /* 0x3b80000003037811 */ /* 0x000fc800078eb8ff */
[----:B------:R-:W-:-:S07]  /*4130*/  LOP3.LUT R0, R3, R0, R7, 0xfe, !PT ;  /* 0x0000000003007212 */ /* 0x000fce00078efe07 */
.L_x_1282:
[----:B------:R-:W-:Y:S05]  /*4140*/  BSYNC.RECONVERGENT B0 ;  /* 0x0000000000007941 */ /* 0x000fea0003800200 */
.L_x_1281:
[----:B------:R-:W-:Y:S01]  /*4150*/  F2FP.BF16.F32.PACK_AB R0, RZ, R0 ;  /* 0x00000000ff00723e */ /* 0x000fe200000010ff */
[----:B------:R-:W-:Y:S06]  /*4160*/  BRA `(.L_x_1261) ;  /* 0x0000000400187947 */ /* 0x000fec0003800000 */
.L_x_1279:
        /* <DEDUP_REMOVED lines=21> */
.L_x_1288:
[----:B------:R-:W-:Y:S05]  /*42c0*/  BSYNC.RECONVERGENT B1 ;  /* 0x0000000000017941 */ /* 0x000fea0003800200 */
.L_x_1287:
[----:B------:R-:W-:Y:S01]  /*42d0*/  IMAD.SHL.U32 R0, R0, 0x200000, RZ ;  /* 0x0020000000007824 */ /* 0x000fe200078e00ff */
[----:B------:R-:W-:-:S04]  /*42e0*/  LEA R3, R3, 0x37800000, 0x17 ;  /* 0x3780000003037811 */ /* 0x000fc800078eb8ff */
[----:B------:R-:W-:-:S07]  /*42f0*/  LOP3.LUT R0, R3, R0, R7, 0xfe, !PT ;  /* 0x0000000003007212 */ /* 0x000fce00078efe07 */
.L_x_1286:
[----:B------:R-:W-:Y:S05]  /*4300*/  BSYNC.RECONVERGENT B0 ;  /* 0x0000000000007941 */ /* 0x000fea0003800200 */
.L_x_1285:
[----:B------:R-:W-:Y:S01]  /*4310*/  F2FP.BF16.F32.PACK_AB R0, RZ, R0 ;  /* 0x00000000ff00723e */ /* 0x000fe200000010ff */
[----:B------:R-:W-:Y:S06]  /*4320*/  BRA `(.L_x_1261) ;  /* 0x0000000000a87947 */ /* 0x000fec0003800000 */
.L_x_1278:
        /* <DEDUP_REMOVED lines=14> */
.L_x_1292:
[----:B------:R-:W-:Y:S05]  /*4410*/  BSYNC.RECONVERGENT B0 ;  /* 0x0000000000007941 */ /* 0x000fea0003800200 */
.L_x_1291:
[----:B------:R-:W-:Y:S01]  /*4420*/  F2FP.BF16.F32.PACK_AB R0, RZ, R0 ;  /* 0x00000000ff00723e */ /* 0x000fe200000010ff */
[----:B------:R-:W-:Y:S06]  /*4430*/  BRA `(.L_x_1261) ;  /* 0x0000000000647947 */ /* 0x000fec0003800000 */
.L_x_1266:
        /* <DEDUP_REMOVED lines=16> */
.L_x_1293:
[----:B------:R-:W-:Y:S01]  /*4540*/  PRMT R0, RZ, 0x7610, R0 ;  /* 0x00007610ff007816 */ /* 0x000fe20000000000 */
[----:B------:R-:W-:Y:S06]  /*4550*/  BRA `(.L_x_1261) ;  /* 0x00000000001c7947 */ /* 0x000fec0003800000 */
.L_x_1290:
[----:B------:R-:W2:Y:S02]  /*4560*/  LDG.E.64 R4, desc[UR36][R4.64] ;  /* 0x0000002404047981 */ /* 0x000ea4000c1e1b00 */
[----:B--2---:R-:W0:Y:S02]  /*4570*/  I2F.U64 R0, R4 ;  /* 0x0000000400007312 */ /* 0x004e240000301000 */
[----:B0-----:R-:W-:Y:S01]  /*4580*/  F2FP.BF16.F32.PACK_AB R0, RZ, R0 ;  /* 0x00000000ff00723e */ /* 0x001fe200000010ff */
[----:B------:R-:W-:Y:S06]  /*4590*/  BRA `(.L_x_1261) ;  /* 0x00000000000c7947 */ /* 0x000fec0003800000 */
.L_x_1289:
[----:B------:R-:W2:Y:S02]  /*45a0*/  LDG.E R4, desc[UR36][R4.64] ;  /* 0x0000002404047981 */ /* 0x000ea4000c1e1900 */
[----:B--2---:R-:W-:-:S04]  /*45b0*/  I2FP.F32.U32 R0, R4 ;  /* 0x0000000400007245 */ /* 0x004fc80000201000 */
[----:B------:R-:W-:-:S07]  /*45c0*/  F2FP.BF16.F32.PACK_AB R0, RZ, R0 ;  /* 0x00000000ff00723e */ /* 0x000fce00000010ff */
.L_x_1261:
[----:B------:R-:W-:Y:S05]  /*45d0*/  BSYNC.RECONVERGENT B6 ;  /* 0x0000000000067941 */ /* 0x000fea0003800200 */
.L_x_1260:
[----:B------:R-:W2:Y:S01]  /*45e0*/  LDC.U16 R6, c[0x0][0x386] ;  /* 0x0000e180ff067b82 */ /* 0x000ea20000000400 */
[C---:B------:R-:W-:Y:S01]  /*45f0*/  VIADD R23, R25.reuse, 0x80 ;  /* 0x0000008019177836 */ /* 0x040fe20000000000 */
[CC--:B------:R-:W-:Y:S01]  /*4600*/  ISETP.GE.AND P0, PT, R25.reuse, R16.reuse, PT ;  /* 0x000000101900720c */ /* 0x0c0fe20003f06270 */
[C---:B01----:R-:W-:Y:S01]  /*4610*/  VIADD R5, R25.reuse, 0x100 ;  /* 0x0000010019057836 */ /* 0x043fe20000000000 */
[----:B------:R-:W-:Y:S01]  /*4620*/  BSSY.RECONVERGENT B6, `(.L_x_1294) ;  /* 0x0000127000067945 */ /* 0x000fe20003800200 */
[----:B------:R-:W-:Y:S01]  /*4630*/  VIADD R7, R25, 0x180 ;  /* 0x0000018019077836 */ /* 0x000fe20000000000 */
[-C--:B------:R-:W-:Y:S02]  /*4640*/  ISETP.GE.AND P1, PT, R23, R16.reuse, PT ;  /* 0x000000101700720c */ /* 0x080fe40003f26270 */
[-C--:B------:R-:W-:Y:S02]  /*4650*/  ISETP.GE.AND P2, PT, R5, R16.reuse, PT ;  /* 0x000000100500720c */ /* 0x080fe40003f46270 */
[----:B------:R-:W-:-:S05]  /*4660*/  ISETP.GE.AND P3, PT, R7, R16, PT ;  /* 0x000000100700720c */ /* 0x000fca0003f66270 */
[----:B-----5:R-:W-:-:S04]  /*4670*/  @!P0 IMAD.U32 R4, R17, 0x10000, RZ ;  /* 0x0001000011048824 */ /* 0x020fc800078e00ff */
[----:B------:R-:W-:-:S04]  /*4680*/  @!P1 IMAD.U32 R18, R18, 0x10000, RZ ;  /* 0x0001000012129824 */ /* 0x000fc800078e00ff */
[----:B------:R-:W-:Y:S02]  /*4690*/  @!P3 IMAD.U32 R0, R0, 0x10000, RZ ;  /* 0x000100000000b824 */ /* 0x000fe400078e00ff */
[C---:B--2---:R-:W-:Y:S02]  /*46a0*/  @!P0 IMAD.U32 R5, R6.reuse, 0x10000, RZ ;  /* 0x0001000006058824 */ /* 0x044fe400078e00ff */
[C---:B------:R-:W-:Y:S02]  /*46b0*/  @!P1 IMAD.U32 R7, R6.reuse, 0x10000, RZ ;  /* 0x0001000006079824 */ /* 0x040fe400078e00ff */
[C---:B------:R-:W-:Y:S02]  /*46c0*/  @!P2 IMAD.U32 R8, R6.reuse, 0x10000, RZ ;  /* 0x000100000608a824 */ /* 0x040fe400078e00ff */
[----:B------:R-:W0:Y:S01]  /*46d0*/  @!P0 MUFU.RCP R5, R5 ;  /* 0x0000000500058308 */ /* 0x000e220000001000 */
[----:B------:R-:W-:Y:S02]  /*46e0*/  @!P3 IMAD.U32 R10, R6, 0x10000, RZ ;  /* 0x00010000060ab824 */ /* 0x000fe400078e00ff */
[----:B------:R-:W-:-:S05]  /*46f0*/  @!P2 IMAD.U32 R6, R19, 0x10000, RZ ;  /* 0x000100001306a824 */ /* 0x000fca00078e00ff */
[----:B------:R-:W1:Y:S08]  /*4700*/  @!P1 MUFU.RCP R7, R7 ;  /* 0x0000000700079308 */ /* 0x000e700000001000 */
[----:B------:R-:W2:Y:S01]  /*4710*/  @!P2 MUFU.RCP R9, R8 ;  /* 0x000000080009a308 */ /* 0x000ea20000001000 */
[----:B0-----:R-:W-:-:S07]  /*4720*/  @!P0 FMUL.FTZ R4, R4, R5 ;  /* 0x0000000504048220 */ /* 0x001fce0000410000 */
[----:B------:R-:W0:Y:S01]  /*4730*/  @!P3 MUFU.RCP R11, R10 ;  /* 0x0000000a000bb308 */ /* 0x000e220000001000 */
[----:B-1----:R-:W-:Y:S02]  /*4740*/  @!P1 FMUL.FTZ R5, R18, R7 ;  /* 0x0000000712059220 */ /* 0x002fe40000410000 */
[----:B------:R-:W1:Y:S05]  /*4750*/  LDC.U8 R18, c[0x0][0x3a4] ;  /* 0x0000e900ff127b82 */ /* 0x000e6a0000000000 */
[----:B------:R3:W4:Y:S01]  /*4760*/  @!P0 F2F.BF16.F32 R3, R4 ;  /* 0x0000000400038304 */ /* 0x0007220000202000 */
[----:B--2---:R-:W-:-:S07]  /*4770*/  @!P2 FMUL.FTZ R6, R6, R9 ;  /* 0x000000090606a220 */ /* 0x004fce0000410000 */
[----:B------:R3:W2:Y:S01]  /*4780*/  @!P2 F2F.BF16.F32 R17, R6 ;  /* 0x000000060011a304 */ /* 0x0006a20000202000 */
[----:B0-----:R-:W-:-:S07]  /*4790*/  @!P3 FMUL.FTZ R0, R0, R11 ;  /* 0x0000000b0000b220 */ /* 0x001fce0000410000 */
[----:B------:R3:W0:Y:S08]  /*47a0*/  @!P1 F2F.BF16.F32 R22, R5 ;  /* 0x0000000500169304 */ /* 0x0006300000202000 */
[----:B------:R3:W0:Y:S01]  /*47b0*/  @!P3 F2F.BF16.F32 R19, R0 ;  /* 0x000000000013b304 */ /* 0x0006220000202000 */
[----:B--2-4-:R-:W-:Y:S05]  /*47c0*/  @P0 BRA `(.L_x_1295) ;  /* 0x0000001000300947 */ /* 0x014fea0003800000 */
[----:B------:R-:W2:Y:S01]  /*47d0*/  LDCU UR4, c[0x0][0x3a8] ;  /* 0x00007500ff0477ac */ /* 0x000ea20008000800 */
[----:B------:R-:W4:Y:S01]  /*47e0*/  LDC.64 R8, c[0x0][0x388] ;  /* 0x0000e200ff087b82 */ /* 0x000f220000000a00 */
[----:B---3--:R-:W-:Y:S01]  /*47f0*/  IMAD R0, R2, 0x200, R25 ;  /* 0x0000020002007824 */ /* 0x008fe200078e0219 */
[----:B-1----:R-:W-:-:S03]  /*4800*/  PRMT R4, R18, 0x9910, RZ ;  /* 0x0000991012047816 */ /* 0x002fc600000000ff */
[----:B--2---:R-:W-:Y:S02]  /*4810*/  IMAD R5, R0, UR4, RZ ;  /* 0x0000000400057c24 */ /* 0x004fe4000f8e02ff */
        /* <DEDUP_REMOVED lines=18> */
.L_x_1299:
[----:B------:R-:W-:Y:S02]  /*4940*/  IMAD.U32 R5, R3, 0x10000, RZ ;  /* 0x0001000003057824 */ /* 0x000fe400078e00ff */
[----:B------:R-:W-:-:S04]  /*4950*/  IMAD.MOV.U32 R25, RZ, RZ, R23 ;  /* 0x000000ffff197224 */ /* 0x000fc800078e0017 */
[----:B------:R-:W1:Y:S02]  /*4960*/  F2I.S64.TRUNC R4, R5 ;  /* 0x0000000500047311 */ /* 0x000e64000020d900 */
[----:B-1----:R1:W-:Y:S01]  /*4970*/  STG.E.U8 desc[UR36][R8.64], R4 ;  /* 0x0000000408007986 */ /* 0x0023e2000c101124 */
[----:B------:R-:W-:Y:S05]  /*4980*/  BRA `(.L_x_1295) ;  /* 0x0000000c00c07947 */ /* 0x000fea0003800000 */
.L_x_1298:
        /* <DEDUP_REMOVED lines=11> */
.L_x_1302:
[----:B------:R-:W-:Y:S02]  /*4a40*/  IMAD.U32 R3, R3, 0x10000, RZ ;  /* 0x0001000003037824 */ /* 0x000fe400078e00ff */
[----:B------:R-:W-:-:S04]  /*4a50*/  IMAD.MOV.U32 R25, RZ, RZ, R23 ;  /* 0x000000ffff197224 */ /* 0x000fc800078e0017 */
[----:B------:R-:W1:Y:S02]  /*4a60*/  F2I.FTZ.TRUNC.NTZ R3, R3 ;  /* 0x0000000300037305 */ /* 0x000e64000021f100 */
[----:B-1----:R1:W-:Y:S01]  /*4a70*/  STG.E desc[UR36][R8.64], R3 ;  /* 0x0000000308007986 */ /* 0x0023e2000c101924 */
[----:B------:R-:W-:Y:S05]  /*4a80*/  BRA `(.L_x_1295) ;  /* 0x0000000c00807947 */ /* 0x000fea0003800000 */
.L_x_1301:
[----:B------:R-:W-:Y:S02]  /*4a90*/  IMAD.U32 R3, R3, 0x10000, RZ ;  /* 0x0001000003037824 */ /* 0x000fe400078e00ff */
[----:B------:R-:W-:-:S04]  /*4aa0*/  IMAD.MOV.U32 R25, RZ, RZ, R23 ;  /* 0x000000ffff197224 */ /* 0x000fc800078e0017 */
[----:B------:R-:W1:Y:S02]  /*4ab0*/  F2I.FTZ.TRUNC.NTZ R3, R3 ;  /* 0x0000000300037305 */ /* 0x000e64000021f100 */
[----:B-1----:R1:W-:Y:S01]  /*4ac0*/  STG.E.U16 desc[UR36][R8.64], R3 ;  /* 0x0000000308007986 */ /* 0x0023e2000c101524 */
[----:B------:R-:W-:Y:S05]  /*4ad0*/  BRA `(.L_x_1295) ;  /* 0x0000000c006c7947 */ /* 0x000fea0003800000 */
.L_x_1297:
        /* <DEDUP_REMOVED lines=10> */
.L_x_1304:
[----:B------:R-:W-:Y:S02]  /*4b80*/  IMAD.U32 R0, R3, 0x10000, RZ ;  /* 0x0001000003007824 */ /* 0x000fe400078e00ff */
[----:B------:R-:W-:-:S03]  /*4b90*/  IMAD.MOV.U32 R25, RZ, RZ, R23 ;  /* 0x000000ffff197224 */ /* 0x000fc600078e0017 */
[----:B------:R-:W-:-:S05]  /*4ba0*/  F2FP.F16.F32.PACK_AB R0, RZ, R0 ;  /* 0x00000000ff00723e */ /* 0x000fca00000000ff */
[----:B------:R1:W-:Y:S01]  /*4bb0*/  STG.E.U16 desc[UR36][R8.64], R0 ;  /* 0x0000000008007986 */ /* 0x0003e2000c101524 */
[----:B------:R-:W-:Y:S05]  /*4bc0*/  BRA `(.L_x_1295) ;  /* 0x0000000c00307947 */ /* 0x000fea0003800000 */
.L_x_1303:
        /* <DEDUP_REMOVED lines=11> */
.L_x_1306:
[----:B------:R-:W-:Y:S02]  /*4c80*/  IMAD.U32 R3, R3, 0x10000, RZ ;  /* 0x0001000003037824 */ /* 0x000fe400078e00ff */
[----:B------:R-:W-:-:S03]  /*4c90*/  IMAD.MOV.U32 R25, RZ, RZ, R23 ;  /* 0x000000ffff197224 */ /* 0x000fc600078e0017 */
[----:B------:R-:W-:-:S04]  /*4ca0*/  F2FP.F16.F32.PACK_AB R3, RZ, R3 ;  /* 0x00000003ff03723e */ /* 0x000fc800000000ff */
[----:B------:R-:W-:-:S05]  /*4cb0*/  PRMT R3, R3, 0x5410, RZ ;  /* 0x0000541003037816 */ /* 0x000fca00000000ff */
[----:B------:R1:W-:Y:S01]  /*4cc0*/  STG.E desc[UR36][R8.64], R3 ;  /* 0x0000000308007986 */ /* 0x0003e2000c101924 */
[----:B------:R-:W-:Y:S05]  /*4cd0*/  BRA `(.L_x_1295) ;  /* 0x0000000800ec7947 */ /* 0x000fea0003800000 */
.L_x_1305:
[----:B------:R-:W-:Y:S02]  /*4ce0*/  IMAD.U32 R4, R3, 0x10000, RZ ;  /* 0x0001000003047824 */ /* 0x000fe400078e00ff */
[----:B------:R-:W-:Y:S02]  /*4cf0*/  IMAD.MOV.U32 R25, RZ, RZ, R23 ;  /* 0x000000ffff197224 */ /* 0x000fe400078e0017 */
[----:B------:R-:W-:-:S06]  /*4d00*/  FMUL.FTZ R4, R4, 1 ;  /* 0x3f80000004047820 */ /* 0x000fcc0000410000 */
[----:B------:R-:W1:Y:S02]  /*4d10*/  F2F.F64.F32 R4, R4 ;  /* 0x0000000400047310 */ /* 0x000e640000201800 */
[----:B-1----:R1:W-:Y:S01]  /*4d20*/  STG.E.64 desc[UR36][R8.64], R4 ;  /* 0x0000000408007986 */ /* 0x0023e2000c101b24 */
[----:B------:R-:W-:Y:S05]  /*4d30*/  BRA `(.L_x_1295) ;  /* 0x0000000800d47947 */ /* 0x000fea0003800000 */
.L_x_1296:
        /* <DEDUP_REMOVED lines=14> */
.L_x_1309:
[----:B------:R-:W-:Y:S01]  /*4e20*/  IMAD.U32 R3, R3, 0x10000, RZ ;  /* 0x0001000003037824 */ /* 0x000fe200078e00ff */
[----:B------:R-:W-:Y:S01]  /*4e30*/  CS2R R6, SRZ ;  /* 0x0000000000067805 */ /* 0x000fe2000001ff00 */
[----:B------:R-:W-:Y:S02]  /*4e40*/  IMAD.MOV.U32 R25, RZ, RZ, R23 ;  /* 0x000000ffff197224 */ /* 0x000fe400078e0017 */
[----:B------:R-:W-:-:S04]  /*4e50*/  FMUL.FTZ R3, R3, 1 ;  /* 0x3f80000003037820 */ /* 0x000fc80000410000 */
[----:B------:R-:W1:Y:S02]  /*4e60*/  F2F.F64.F32 R4, R3 ;  /* 0x0000000300047310 */ /* 0x000e640000201800 */
[----:B-1----:R1:W-:Y:S01]  /*4e70*/  STG.E.128 desc[UR36][R8.64], R4 ;  /* 0x0000000408007986 */ /* 0x0023e2000c101d24 */
[----:B------:R-:W-:Y:S05]  /*4e80*/  BRA `(.L_x_1295) ;  /* 0x0000000800807947 */ /* 0x000fea0003800000 */
.L_x_1308:
        /* <DEDUP_REMOVED lines=19> */
.L_x_1313:
[----:B------:R-:W-:Y:S05]  /*4fc0*/  BSYNC.RECONVERGENT B0 ;  /* 0x0000000000007941 */ /* 0x000fea0003800200 */
.L_x_1312:
[----:B------:R-:W-:Y:S01]  /*4fd0*/  LOP3.LUT R5, R0, 0x80, R5, 0xf8, !PT ;  /* 0x0000008000057812 */ /* 0x000fe200078ef805 */
[----:B------:R-:W-:-:S04]  /*4fe0*/  IMAD.MOV.U32 R25, RZ, RZ, R23 ;  /* 0x000000ffff197224 */ /* 0x000fc800078e0017 */
[----:B------:R1:W-:Y:S01]  /*4ff0*/  STG.E.U8 desc[UR36][R8.64], R5 ;  /* 0x0000000508007986 */ /* 0x0003e2000c101124 */
[----:B------:R-:W-:Y:S05]  /*5000*/  BRA `(.L_x_1295) ;  /* 0x0000000800207947 */ /* 0x000fea0003800000 */
.L_x_1311:
        /* <DEDUP_REMOVED lines=15> */
.L_x_1315:
[----:B------:R-:W-:Y:S05]  /*5100*/  BSYNC.RECONVERGENT B0 ;  /* 0x0000000000007941 */ /* 0x000fea0003800200 */
.L_x_1314:
[----:B------:R-:W-:Y:S01]  /*5110*/  LOP3.LUT R5, R0, 0x80, R5, 0xf8, !PT ;  /* 0x0000008000057812 */ /* 0x000fe200078ef805 */
[----:B------:R-:W-:-:S04]  /*5120*/  IMAD.MOV.U32 R25, RZ, RZ, R23 ;  /* 0x000000ffff197224 */ /* 0x000fc800078e0017 */
[----:B------:R4:W-:Y:S01]  /*5130*/  STG.E.U8 desc[UR36][R8.64], R5 ;  /* 0x0000000508007986 */ /* 0x0009e2000c101124 */
[----:B------:R-:W-:Y:S05]  /*5140*/  BRA `(.L_x_1295) ;  /* 0x0000000400d07947 */ /* 0x000fea0003800000 */
.L_x_1310:
[----:B------:R2:W-:Y:S01]  /*5150*/  STG.E.U16 desc[UR36][R8.64], R3 ;  /* 0x0000000308007986 */ /* 0x0005e2000c101524 */
[----:B------:R-:W-:Y:S01]  /*5160*/  IMAD.MOV.U32 R25, RZ, RZ, R23 ;  /* 0x000000ffff197224 */ /* 0x000fe200078e0017 */
[----:B------:R-:W-:Y:S06]  /*5170*/  BRA `(.L_x_1295) ;  /* 0x0000000400c47947 */ /* 0x000fec0003800000 */
.L_x_1307:
        /* <DEDUP_REMOVED lines=13> */
.L_x_1318:
        /* <DEDUP_REMOVED lines=13> */
.L_x_1321:
[----:B------:R-:W-:-:S04]  /*5320*/  SHF.R.U32.HI R0, RZ, 0x14, R3 ;  /* 0x00000014ff007819 */ /* 0x000fc80000011603 */
[----:B------:R-:W-:-:S04]  /*5330*/  LOP3.LUT R0, R0, 0x1, RZ, 0xc0, !PT ;  /* 0x0000000100007812 */ /* 0x000fc800078ec0ff */
[----:B------:R-:W-:-:S04]  /*5340*/  IADD3 R0, PT, PT, R3, 0x487ffff, R0 ;  /* 0x0487ffff03007810 */ /* 0x000fc80007ffe000 */
[----:B------:R-:W-:-:S04]  /*5350*/  SHF.R.U32.HI R0, RZ, 0x14, R0 ;  /* 0x00000014ff007819 */ /* 0x000fc80000011600 */
[----:B------:R-:W-:-:S07]  /*5360*/  LOP3.LUT R0, R0, 0xff, RZ, 0xc0, !PT ;  /* 0x000000ff00007812 */ /* 0x000fce00078ec0ff */
.L_x_1322:
[----:B------:R-:W-:-:S04]  /*5370*/  SHF.R.U32.HI R3, RZ, 0x18, R3 ;  /* 0x00000018ff037819 */ /* 0x000fc80000011603 */
[----:B------:R-:W-:-:S04]  /*5380*/  LOP3.LUT R0, R0, 0x80, R3, 0xf8, !PT ;  /* 0x0000008000007812 */ /* 0x000fc800078ef803 */
[----:B------:R-:W-:-:S07]  /*5390*/  PRMT R4, R0, 0x7610, R4 ;  /* 0x0000761000047816 */ /* 0x000fce0000000004 */
.L_x_1320:
[----:B------:R-:W-:Y:S05]  /*53a0*/  BSYNC.RECONVERGENT B0 ;  /* 0x0000000000007941 */ /* 0x000fea0003800200 */
.L_x_1319:
[----:B------:R1:W-:Y:S01]  /*53b0*/  STG.E.U8 desc[UR36][R8.64], R4 ;  /* 0x0000000408007986 */ /* 0x0003e2000c101124 */
[----:B------:R-:W-:Y:S01]  /*53c0*/  IMAD.MOV.U32 R25, RZ, RZ, R23 ;  /* 0x000000ffff197224 */ /* 0x000fe200078e0017 */
[----:B------:R-:W-:Y:S06]  /*53d0*/  BRA `(.L_x_1295) ;  /* 0x00000004002c7947 */ /* 0x000fec0003800000 */
.L_x_1317:
        /* <DEDUP_REMOVED lines=13> */
.L_x_1325:
[----:B------:R-:W-:-:S04]  /*54b0*/  SHF.R.U32.HI R0, RZ, 0x15, R3 ;  /* 0x00000015ff007819 */ /* 0x000fc80000011603 */
[----:B------:R-:W-:-:S04]  /*54c0*/  LOP3.LUT R0, R0, 0x1, RZ, 0xc0, !PT ;  /* 0x0000000100007812 */ /* 0x000fc800078ec0ff */
[----:B------:R-:W-:-:S04]  /*54d0*/  IADD3 R0, PT, PT, R3, 0x88fffff, R0 ;  /* 0x088fffff03007810 */ /* 0x000fc80007ffe000 */
[----:B------:R-:W-:-:S04]  /*54e0*/  SHF.R.U32.HI R0, RZ, 0x15, R0 ;  /* 0x00000015ff007819 */ /* 0x000fc80000011600 */
[----:B------:R-:W-:-:S07]  /*54f0*/  LOP3.LUT R0, R0, 0xff, RZ, 0xc0, !PT ;  /* 0x000000ff00007812 */ /* 0x000fce00078ec0ff */
.L_x_1326:
[----:B------:R-:W-:-:S04]  /*5500*/  SHF.R.U32.HI R3, RZ, 0x18, R3 ;  /* 0x00000018ff037819 */ /* 0x000fc80000011603 */
[----:B------:R-:W-:-:S04]  /*5510*/  LOP3.LUT R0, R0, 0x80, R3, 0xf8, !PT ;  /* 0x0000008000007812 */ /* 0x000fc800078ef803 */
[----:B------:R-:W-:-:S07]  /*5520*/  PRMT R4, R0, 0x7610, R4 ;  /* 0x0000761000047816 */ /* 0x000fce0000000004 */
.L_x_1324:
[----:B------:R-:W-:Y:S05]  /*5530*/  BSYNC.RECONVERGENT B0 ;  /* 0x0000000000007941 */ /* 0x000fea0003800200 */
.L_x_1323:
[----:B------:R1:W-:Y:S01]  /*5540*/  STG.E.U8 desc[UR36][R8.64], R4 ;  /* 0x0000000408007986 */ /* 0x0003e2000c101124 */
[----:B------:R-:W-:Y:S01]  /*5550*/  IMAD.MOV.U32 R25, RZ, RZ, R23 ;  /* 0x000000ffff197224 */ /* 0x000fe200078e0017 */
[----:B------:R-:W-:Y:S06]  /*5560*/  BRA `(.L_x_1295) ;  /* 0x0000000000c87947 */ /* 0x000fec0003800000 */
.L_x_1316:
[----:B------:R-:W-:-:S13]  /*5570*/  ISETP.NE.AND P0, PT, R0, 0x1c, PT ;  /* 0x0000001c0000780c */ /* 0x000fda0003f05270 */
[----:B------:R-:W-:Y:S05]  /*5580*/  @!P0 BRA `(.L_x_1327) ;  /* 0x0000000000b08947 */ /* 0x000fea0003800000 */
[----:B------:R-:W-:-:S13]  /*5590*/  ISETP.NE.AND P0, PT, R0, 0x1d, PT ;  /* 0x0000001d0000780c */ /* 0x000fda0003f05270 */
[----:B------:R-:W-:Y:S05]  /*55a0*/  @!P0 BRA `(.L_x_1328) ;  /* 0x0000000000948947 */ /* 0x000fea0003800000 */
[----:B------:R-:W-:-:S13]  /*55b0*/  ISETP.NE.AND P0, PT, R0, 0x2c, PT ;  /* 0x0000002c0000780c */ /* 0x000fda0003f05270 */
[----:B------:R-:W-:Y:S05]  /*55c0*/  @!P0 BRA `(.L_x_1329) ;  /* 0x0000000000488947 */ /* 0x000fea0003800000 */
.L_x_1300:
        /* <DEDUP_REMOVED lines=16> */
.L_x_1330:
[----:B------:R-:W-:Y:S01]  /*56d0*/  IMAD.MOV.U32 R25, RZ, RZ, R23 ;  /* 0x000000ffff197224 */ /* 0x000fe200078e0017 */
[----:B------:R-:W-:Y:S06]  /*56e0*/  BRA `(.L_x_1295) ;  /* 0x0000000000687947 */ /* 0x000fec0003800000 */
.L_x_1329:
        /* <DEDUP_REMOVED lines=17> */
.L_x_1328:
[----:B------:R-:W-:Y:S02]  /*5800*/  IMAD.U32 R4, R3, 0x10000, RZ ;  /* 0x0001000003047824 */ /* 0x000fe400078e00ff */
[----:B------:R-:W-:-:S04]  /*5810*/  IMAD.MOV.U32 R25, RZ, RZ, R23 ;  /* 0x000000ffff197224 */ /* 0x000fc800078e0017 */
[----:B------:R-:W1:Y:S02]  /*5820*/  F2I.U64.TRUNC R4, R4 ;  /* 0x0000000400047311 */ /* 0x000e64000020d800 */
[----:B-1----:R1:W-:Y:S01]  /*5830*/  STG.E.64 desc[UR36][R8.64], R4 ;  /* 0x0000000408007986 */ /* 0x0023e2000c101b24 */
[----:B------:R-:W-:Y:S05]  /*5840*/  BRA `(.L_x_1295) ;  /* 0x0000000000107947 */ /* 0x000fea0003800000 */
.L_x_1327:
[----:B------:R-:W-:Y:S02]  /*5850*/  IMAD.U32 R3, R3, 0x10000, RZ ;  /* 0x0001000003037824 */ /* 0x000fe400078e00ff */
[----:B------:R-:W-:-:S04]  /*5860*/  IMAD.MOV.U32 R25, RZ, RZ, R23 ;  /* 0x000000ffff197224 */ /* 0x000fc800078e0017 */
[----:B------:R-:W1:Y:S02]  /*5870*/  F2I.FTZ.U32.TRUNC.NTZ R3, R3 ;  /* 0x0000000300037305 */ /* 0x000e64000021f000 */
[----:B-1----:R1:W-:Y:S02]  /*5880*/  STG.E desc[UR36][R8.64], R3 ;  /* 0x0000000308007986 */ /* 0x0023e4000c101924 */
.L_x_1295:
[----:B------:R-:W-:Y:S05]  /*5890*/  BSYNC.RECONVERGENT B6 ;  /* 0x0000000000067941 */ /* 0x000fea0003800200 */
.L_x_1294:
[----:B------:R-:W-:Y:S01]  /*58a0*/  ISETP.GE.AND P0, PT, R25, R16, PT ;  /* 0x000000101900720c */ /* 0x000fe20003f06270 */
[----:B------:R-:W-:-:S12]  /*58b0*/  BSSY.RECONVERGENT B6, `(.L_x_1331) ;  /* 0x00001f0000067945 */ /* 0x000fd80003800200 */
[----:B------:R-:W-:Y:S05]  /*58c0*/  @P0 BRA `(.L_x_1332) ;  /* 0x0000001c00b80947 */ /* 0x000fea0003800000 */
[----:B------:R-:W5:Y:S01]  /*58d0*/  LDCU UR4, c[0x0][0x3a8] ;  /* 0x00007500ff0477ac */ /* 0x000f620008000800 */
[----:B-12-4-:R-:W1:Y:S01]  /*58e0*/  LDC.64 R8, c[0x0][0x388] ;  /* 0x0000e200ff087b82 */ /* 0x016e620000000a00 */
[----:B---3--:R-:W-:Y:S01]  /*58f0*/  IMAD R0, R2, 0x200, R25 ;  /* 0x0000020002007824 */ /* 0x008fe200078e0219 */
        /* <DEDUP_REMOVED lines=19> */
.L_x_1336:
[----:B0-----:R-:W-:-:S06]  /*5a30*/  IMAD.U32 R5, R22, 0x10000, RZ ;  /* 0x0001000016057824 */ /* 0x001fcc00078e00ff */
[----:B------:R-:W0:Y:S02]  /*5a40*/  F2I.S64.TRUNC R4, R5 ;  /* 0x0000000500047311 */ /* 0x000e24000020d900 */
[----:B0-----:R0:W-:Y:S01]  /*5a50*/  STG.E.U8 desc[UR36][R8.64], R4 ;  /* 0x0000000408007986 */ /* 0x0011e2000c101124 */
[----:B------:R-:W-:Y:S05]  /*5a60*/  BRA `(.L_x_1338) ;  /* 0x0000000c006c7947 */ /* 0x000fea0003800000 */
.L_x_1335:
        /* <DEDUP_REMOVED lines=10> */
.L_x_1340:
[----:B0-----:R-:W-:-:S04]  /*5b10*/  IMAD.U32 R22, R22, 0x10000, RZ ;  /* 0x0001000016167824 */ /* 0x001fc800078e00ff */
[----:B------:R-:W0:Y:S02]  /*5b20*/  F2I.FTZ.TRUNC.NTZ R3, R22 ;  /* 0x0000001600037305 */ /* 0x000e24000021f100 */
[----:B0-----:R0:W-:Y:S01]  /*5b30*/  STG.E desc[UR36][R8.64], R3 ;  /* 0x0000000308007986 */ /* 0x0011e2000c101924 */
[----:B------:R-:W-:Y:S05]  /*5b40*/  BRA `(.L_x_1338) ;  /* 0x0000000c00347947 */ /* 0x000fea0003800000 */
.L_x_1339:
[----:B0-----:R-:W-:-:S04]  /*5b50*/  IMAD.U32 R22, R22, 0x10000, RZ ;  /* 0x0001000016167824 */ /* 0x001fc800078e00ff */
[----:B------:R-:W0:Y:S02]  /*5b60*/  F2I.FTZ.TRUNC.NTZ R3, R22 ;  /* 0x0000001600037305 */ /* 0x000e24000021f100 */
[----:B0-----:R0:W-:Y:S01]  /*5b70*/  STG.E.U16 desc[UR36][R8.64], R3 ;  /* 0x0000000308007986 */ /* 0x0011e2000c101524 */
[----:B------:R-:W-:Y:S05]  /*5b80*/  BRA `(.L_x_1338) ;  /* 0x0000000c00247947 */ /* 0x000fea0003800000 */
.L_x_1334:
        /* <DEDUP_REMOVED lines=9> */
.L_x_1342:
[----:B0-----:R-:W-:-:S05]  /*5c20*/  IMAD.U32 R0, R22, 0x10000, RZ ;  /* 0x0001000016007824 */ /* 0x001fca00078e00ff */
[----:B------:R-:W-:-:S05]  /*5c30*/  F2FP.F16.F32.PACK_AB R0, RZ, R0 ;  /* 0x00000000ff00723e */ /* 0x000fca00000000ff */
[----:B------:R0:W-:Y:S01]  /*5c40*/  STG.E.U16 desc[UR36][R8.64], R0 ;  /* 0x0000000008007986 */ /* 0x0001e2000c101524 */
[----:B------:R-:W-:Y:S05]  /*5c50*/  BRA `(.L_x_1338) ;  /* 0x0000000800f07947 */ /* 0x000fea0003800000 */
.L_x_1341:
        /* <DEDUP_REMOVED lines=10> */
.L_x_1344:
[----:B0-----:R-:W-:-:S05]  /*5d00*/  IMAD.U32 R22, R22, 0x10000, RZ ;  /* 0x0001000016167824 */ /* 0x001fca00078e00ff */
[----:B------:R-:W-:-:S04]  /*5d10*/  F2FP.F16.F32.PACK_AB R3, RZ, R22 ;  /* 0x00000016ff03723e */ /* 0x000fc800000000ff */
[----:B------:R-:W-:-:S05]  /*5d20*/  PRMT R3, R3, 0x5410, RZ ;  /* 0x0000541003037816 */ /* 0x000fca00000000ff */
[----:B------:R0:W-:Y:S01]  /*5d30*/  STG.E desc[UR36][R8.64], R3 ;  /* 0x0000000308007986 */ /* 0x0001e2000c101924 */
[----:B------:R-:W-:Y:S05]  /*5d40*/  BRA `(.L_x_1338) ;  /* 0x0000000800b47947 */ /* 0x000fea0003800000 */
.L_x_1343:
[----:B0-----:R-:W-:-:S04]  /*5d50*/  IMAD.U32 R4, R22, 0x10000, RZ ;  /* 0x0001000016047824 */ /* 0x001fc800078e00ff */
[----:B------:R-:W-:-:S06]  /*5d60*/  FMUL.FTZ R4, R4, 1 ;  /* 0x3f80000004047820 */ /* 0x000fcc0000410000 */
[----:B------:R-:W0:Y:S02]  /*5d70*/  F2F.F64.F32 R4, R4 ;  /* 0x0000000400047310 */ /* 0x000e240000201800 */
[----:B0-----:R0:W-:Y:S01]  /*5d80*/  STG.E.64 desc[UR36][R8.64], R4 ;  /* 0x0000000408007986 */ /* 0x0011e2000c101b24 */
[----:B------:R-:W-:Y:S05]  /*5d90*/  BRA `(.L_x_1338) ;  /* 0x0000000800a07947 */ /* 0x000fea0003800000 */
.L_x_1333:
        /* <DEDUP_REMOVED lines=14> */
.L_x_1348:
        /* <DEDUP_REMOVED lines=17> */
.L_x_1351:
[----:B------:R-:W-:-:S04]  /*5f90*/  SHF.R.U32.HI R3, RZ, 0x18, R5 ;  /* 0x00000018ff037819 */ /* 0x000fc80000011605 */
[----:B------:R-:W-:-:S04]  /*5fa0*/  LOP3.LUT R0, R0, 0x80, R3, 0xf8, !PT ;  /* 0x0000008000007812 */ /* 0x000fc800078ef803 */
[----:B------:R-:W-:-:S07]  /*5fb0*/  PRMT R4, R0, 0x7610, R4 ;  /* 0x0000761000047816 */ /* 0x000fce0000000004 */
.L_x_1350:
[----:B------:R-:W-:Y:S05]  /*5fc0*/  BSYNC.RECONVERGENT B0 ;  /* 0x0000000000007941 */ /* 0x000fea0003800200 */
.L_x_1349:
[----:B------:R0:W-:Y:S01]  /*5fd0*/  STG.E.U8 desc[UR36][R8.64], R4 ;  /* 0x0000000408007986 */ /* 0x0001e2000c101124 */
[----:B------:R-:W-:Y:S05]  /*5fe0*/  BRA `(.L_x_1338) ;  /* 0x00000008000c7947 */ /* 0x000fea0003800000 */
.L_x_1347:
        /* <DEDUP_REMOVED lines=17> */
.L_x_1354:
[----:B------:R-:W-:-:S04]  /*6100*/  SHF.R.U32.HI R3, RZ, 0x18, R5 ;  /* 0x00000018ff037819 */ /* 0x000fc80000011605 */
[----:B------:R-:W-:-:S04]  /*6110*/  LOP3.LUT R0, R0, 0x80, R3, 0xf8, !PT ;  /* 0x0000008000007812 */ /* 0x000fc800078ef803 */
[----:B------:R-:W-:-:S07]  /*6120*/  PRMT R4, R0, 0x7610, R4 ;  /* 0x0000761000047816 */ /* 0x000fce0000000004 */
.L_x_1353:
[----:B------:R-:W-:Y:S05]  /*6130*/  BSYNC.RECONVERGENT B0 ;  /* 0x0000000000007941 */ /* 0x000fea0003800200 */
.L_x_1352:
[----:B------:R0:W-:Y:S01]  /*6140*/  STG.E.U8 desc[UR36][R8.64], R4 ;  /* 0x0000000408007986 */ /* 0x0001e2000c101124 */
[----:B------:R-:W-:Y:S05]  /*6150*/  BRA `(.L_x_1338) ;  /* 0x0000000400b07947 */ /* 0x000fea0003800000 */
.L_x_1346:
        /* <DEDUP_REMOVED lines=22> */
.L_x_1356:
[----:B0-----:R-:W-:-:S06]  /*62c0*/  IMAD.U32 R4, R22, 0x10000, RZ ;  /* 0x0001000016047824 */ /* 0x001fcc00078e00ff */
[----:B------:R-:W0:Y:S02]  /*62d0*/  F2I.U64.TRUNC R4, R4 ;  /* 0x0000000400047311 */ /* 0x000e24000020d800 */
[----:B0-----:R0:W-:Y:S01]  /*62e0*/  STG.E.64 desc[UR36][R8.64], R4 ;  /* 0x0000000408007986 */ /* 0x0011e2000c101b24 */
[----:B------:R-:W-:Y:S05]  /*62f0*/  BRA `(.L_x_1338) ;  /* 0x0000000400487947 */ /* 0x000fea0003800000 */
.L_x_1355:
[----:B0-----:R-:W-:-:S04]  /*6300*/  IMAD.U32 R22, R22, 0x10000, RZ ;  /* 0x0001000016167824 */ /* 0x001fc800078e00ff */
[----:B------:R-:W0:Y:S02]  /*6310*/  F2I.FTZ.U32.TRUNC.NTZ R3, R22 ;  /* 0x0000001600037305 */ /* 0x000e24000021f000 */
[----:B0-----:R0:W-:Y:S01]  /*6320*/  STG.E desc[UR36][R8.64], R3 ;  /* 0x0000000308007986 */ /* 0x0011e2000c101924 */
[----:B------:R-:W-:Y:S05]  /*6330*/  BRA `(.L_x_1338) ;  /* 0x0000000400387947 */ /* 0x000fea0003800000 */
.L_x_1345:
        /* <DEDUP_REMOVED lines=11> */
.L_x_1358:
[----:B0-----:R-:W-:Y:S01]  /*63f0*/  IMAD.U32 R22, R22, 0x10000, RZ ;  /* 0x0001000016167824 */ /* 0x001fe200078e00ff */
[----:B------:R-:W-:-:S03]  /*6400*/  CS2R R6, SRZ ;  /* 0x0000000000067805 */ /* 0x000fc6000001ff00 */
[----:B------:R-:W-:-:S06]  /*6410*/  FMUL.FTZ R4, R22, 1 ;  /* 0x3f80000016047820 */ /* 0x000fcc0000410000 */
[----:B------:R-:W0:Y:S02]  /*6420*/  F2F.F64.F32 R4, R4 ;  /* 0x0000000400047310 */ /* 0x000e240000201800 */
[----:B0-----:R4:W-:Y:S01]  /*6430*/  STG.E.128 desc[UR36][R8.64], R4 ;  /* 0x0000000408007986 */ /* 0x0019e2000c101d24 */
[----:B------:R-:W-:Y:S05]  /*6440*/  BRA `(.L_x_1338) ;  /* 0x0000000000f47947 */ /* 0x000fea0003800000 */
.L_x_1357:
[----:B------:R-:W-:-:S13]  /*6450*/  ISETP.NE.AND P0, PT, R0, 0xf, PT ;  /* 0x0000000f0000780c */ /* 0x000fda0003f05270 */
[----:B------:R-:W-:Y:S05]  /*6460*/  @!P0 BRA `(.L_x_1359) ;  /* 0x0000000000e88947 */ /* 0x000fea0003800000 */
[----:B------:R-:W-:-:S13]  /*6470*/  ISETP.NE.AND P0, PT, R0, 0x17, PT ;  /* 0x000000170000780c */ /* 0x000fda0003f05270 */
[----:B------:R-:W-:Y:S05]  /*6480*/  @!P0 BRA `(.L_x_1360) ;  /* 0x0000000000908947 */ /* 0x000fea0003800000 */
[----:B------:R-:W-:-:S13]  /*6490*/  ISETP.NE.AND P0, PT, R0, 0x18, PT ;  /* 0x000000180000780c */ /* 0x000fda0003f05270 */
[----:B------:R-:W-:Y:S05]  /*64a0*/  @!P0 BRA `(.L_x_1361) ;  /* 0x0000000000448947 */ /* 0x000fea0003800000 */
.L_x_1337:
        /* <DEDUP_REMOVED lines=16> */
.L_x_1362:
[----:B------:R-:W-:Y:S05]  /*65b0*/  BRA `(.L_x_1338) ;  /* 0x0000000000987947 */ /* 0x000fea0003800000 */
.L_x_1361:
        /* <DEDUP_REMOVED lines=13> */
.L_x_1364:
[----:B------:R-:W-:Y:S05]  /*6690*/  BSYNC.RECONVERGENT B0 ;  /* 0x0000000000007941 */ /* 0x000fea0003800200 */
.L_x_1363:
[----:B------:R-:W-:-:S05]  /*66a0*/  LOP3.LUT R3, R0, 0x80, R3, 0xf8, !PT ;  /* 0x0000008000037812 */ /* 0x000fca00078ef803 */
[----:B------:R2:W-:Y:S01]  /*66b0*/  STG.E.U8 desc[UR36][R8.64], R3 ;  /* 0x0000000308007986 */ /* 0x0005e2000c101124 */
[----:B------:R-:W-:Y:S05]  /*66c0*/  BRA `(.L_x_1338) ;  /* 0x0000000000547947 */ /* 0x000fea0003800000 */
.L_x_1360:
        /* <DEDUP_REMOVED lines=12> */
.L_x_1366:
[----:B------:R-:W-:Y:S01]  /*6790*/  IMAD.MOV.U32 R0, RZ, RZ, 0x7f ;  /* 0x0000007fff007424 */ /* 0x000fe200078e00ff */
[----:B------:R-:W-:-:S04]  /*67a0*/  ISETP.GT.U32.AND P0, PT, R4, 0x7f800000, PT ;  /* 0x7f8000000400780c */ /* 0x000fc80003f04070 */
[----:B------:R-:W-:-:S09]  /*67b0*/  SEL R0, R0, 0x7c, P0 ;  /* 0x0000007c00007807 */ /* 0x000fd20000000000 */
.L_x_1367:
[----:B------:R-:W-:Y:S05]  /*67c0*/  BSYNC.RECONVERGENT B0 ;  /* 0x0000000000007941 */ /* 0x000fea0003800200 */
.L_x_1365:
[----:B------:R-:W-:-:S04]  /*67d0*/  SHF.R.U32.HI R3, RZ, 0x18, R3 ;  /* 0x00000018ff037819 */ /* 0x000fc80000011603 */
[----:B------:R-:W-:-:S05]  /*67e0*/  LOP3.LUT R3, R0, 0x80, R3, 0xf8, !PT ;  /* 0x0000008000037812 */ /* 0x000fca00078ef803 */
[----:B------:R1:W-:Y:S01]  /*67f0*/  STG.E.U8 desc[UR36][R8.64], R3 ;  /* 0x0000000308007986 */ /* 0x0003e2000c101124 */
[----:B------:R-:W-:Y:S05]  /*6800*/  BRA `(.L_x_1338) ;  /* 0x0000000000047947 */ /* 0x000fea0003800000 */
.L_x_1359:
[----:B0-----:R0:W-:Y:S02]  /*6810*/  STG.E.U16 desc[UR36][R8.64], R22 ;  /* 0x0000001608007986 */ /* 0x0011e4000c101524 */
.L_x_1338:
[----:B------:R-:W-:-:S05]  /*6820*/  VIADD R25, R25, 0x80 ;  /* 0x0000008019197836 */ /* 0x000fca0000000000 */
[----:B------:R-:W-:-:S13]  /*6830*/  ISETP.GE.AND P0, PT, R25, R16, PT ;  /* 0x000000101900720c */ /* 0x000fda0003f06270 */
[----:B------:R-:W-:Y:S05]  /*6840*/  @P0 BRA `(.L_x_1332) ;  /* 0x0000000c00d80947 */ /* 0x000fea0003800000 */
[----:B------:R-:W5:Y:S01]  /*6850*/  LDCU UR4, c[0x0][0x3a8] ;  /* 0x00007500ff0477ac */ /* 0x000f620008000800 */
[----:B01234-:R-:W0:Y:S01]  /*6860*/  LDC.64 R8, c[0x0][0x388] ;  /* 0x0000e200ff087b82 */ /* 0x01fe220000000a00 */
[----:B------:R-:W-:Y:S01]  /*6870*/  IMAD R0, R2, 0x200, R25 ;  /* 0x0000020002007824 */ /* 0x000fe200078e0219 */
[----:B------:R-:W-:-:S03]  /*6880*/  PRMT R4, R18, 0x9910, RZ ;  /* 0x0000991012047816 */ /* 0x000fc600000000ff */
[----:B-----5:R-:W-:Y:S02]  /*6890*/  IMAD R3, R0, UR4, RZ ;  /* 0x0000000400037c24 */ /* 0x020fe4000f8e02ff */
[----:B------:R-:W-:-:S05]  /*68a0*/  IMAD.MOV.U32 R0, RZ, RZ, R4 ;  /* 0x000000ffff007224 */ /* 0x000fca00078e0004 */
[----:B------:R-:W-:Y:S02]  /*68b0*/  ISETP.GT.AND P1, PT, R0, 0x9, PT ;  /* 0x000000090000780c */ /* 0x000fe40003f24270 */
[----:B0-----:R-:W-:-:S05]  /*68c0*/  IADD3 R8, P0, PT, R3, R8, RZ ;  /* 0x0000000803087210 */ /* 0x001fca0007f1e0ff */
        /* <DEDUP_REMOVED lines=12> */
[----:B0-----:R1:W-:Y:S01]  /*6990*/  STG.E.U8 desc[UR36][R8.64], R17 ;  /* 0x0000001108007986 */ /* 0x0013e2000c101124 */
[----:B------:R-:W-:Y:S05]  /*69a0*/  BRA `(.L_x_1373) ;  /* 0x0000000c007c7947 */ /* 0x000fea0003800000 */
.L_x_1371:
[----:B------:R-:W-:-:S06]  /*69b0*/  IMAD.U32 R5, R17, 0x10000, RZ ;  /* 0x0001000011057824 */ /* 0x000fcc00078e00ff */
[----:B------:R-:W0:Y:S02]  /*69c0*/  F2I.S64.TRUNC R4, R5 ;  /* 0x0000000500047311 */ /* 0x000e24000020d900 */
[----:B0-----:R0:W-:Y:S01]  /*69d0*/  STG.E.U8 desc[UR36][R8.64], R4 ;  /* 0x0000000408007986 */ /* 0x0011e2000c101124 */
[----:B------:R-:W-:Y:S05]  /*69e0*/  BRA `(.L_x_1373) ;  /* 0x0000000c006c7947 */ /* 0x000fea0003800000 */
.L_x_1370:
        /* <DEDUP_REMOVED lines=8> */
[----:B0-----:R4:W-:Y:S01]  /*6a70*/  STG.E.64 desc[UR36][R8.64], R4 ;  /* 0x0000000408007986 */ /* 0x0019e2000c101b24 */
[----:B------:R-:W-:Y:S05]  /*6a80*/  BRA `(.L_x_1373) ;  /* 0x0000000c00447947 */ /* 0x000fea0003800000 */
.L_x_1375:
[----:B------:R-:W-:-:S06]  /*6a90*/  IMAD.U32 R17, R17, 0x10000, RZ ;  /* 0x0001000011117824 */ /* 0x000fcc00078e00ff */
[----:B------:R-:W0:Y:S02]  /*6aa0*/  F2I.FTZ.TRUNC.NTZ R17, R17 ;  /* 0x0000001100117305 */ /* 0x000e24000021f100 */
[----:B0-----:R3:W-:Y:S01]  /*6ab0*/  STG.E desc[UR36][R8.64], R17 ;  /* 0x0000001108007986 */ /* 0x0017e2000c101924 */
[----:B------:R-:W-:Y:S05]  /*6ac0*/  BRA `(.L_x_1373) ;  /* 0x0000000c00347947 */ /* 0x000fea0003800000 */
.L_x_1374:
[----:B------:R-:W-:-:S06]  /*6ad0*/  IMAD.U32 R17, R17, 0x10000, RZ ;  /* 0x0001000011117824 */ /* 0x000fcc00078e00ff */
[----:B------:R-:W0:Y:S02]  /*6ae0*/  F2I.FTZ.TRUNC.NTZ R17, R17 ;  /* 0x0000001100117305 */ /* 0x000e24000021f100 */
[----:B0-----:R2:W-:Y:S01]  /*6af0*/  STG.E.U16 desc[UR36][R8.64], R17 ;  /* 0x0000001108007986 */ /* 0x0015e2000c101524 */
[----:B------:R-:W-:Y:S05]  /*6b00*/  BRA `(.L_x_1373) ;  /* 0x0000000c00247947 */ /* 0x000fea0003800000 */
.L_x_1369:
        /* <DEDUP_REMOVED lines=9> */
.L_x_1377:
[----:B------:R-:W-:-:S05]  /*6ba0*/  IMAD.U32 R0, R17, 0x10000, RZ ;  /* 0x0001000011007824 */ /* 0x000fca00078e00ff */
[----:B------:R-:W-:-:S05]  /*6bb0*/  F2FP.F16.F32.PACK_AB R0, RZ, R0 ;  /* 0x00000000ff00723e */ /* 0x000fca00000000ff */
[----:B------:R0:W-:Y:S01]  /*6bc0*/  STG.E.U16 desc[UR36][R8.64], R0 ;  /* 0x0000000008007986 */ /* 0x0001e2000c101524 */
[----:B------:R-:W-:Y:S05]  /*6bd0*/  BRA `(.L_x_1373) ;  /* 0x0000000800f07947 */ /* 0x000fea0003800000 */
.L_x_1376:
        /* <DEDUP_REMOVED lines=10> */
.L_x_1379:
[----:B------:R-:W-:-:S05]  /*6c80*/  IMAD.U32 R17, R17, 0x10000, RZ ;  /* 0x0001000011117824 */ /* 0x000fca00078e00ff */
[----:B------:R-:W-:-:S04]  /*6c90*/  F2FP.F16.F32.PACK_AB R3, RZ, R17 ;  /* 0x00000011ff03723e */ /* 0x000fc800000000ff */
[----:B------:R-:W-:-:S05]  /*6ca0*/  PRMT R3, R3, 0x5410, RZ ;  /* 0x0000541003037816 */ /* 0x000fca00000000ff */
[----:B------:R0:W-:Y:S01]  /*6cb0*/  STG.E desc[UR36][R8.64], R3 ;  /* 0x0000000308007986 */ /* 0x0001e2000c101924 */
[----:B------:R-:W-:Y:S05]  /*6cc0*/  BRA `(.L_x_1373) ;  /* 0x0000000800b47947 */ /* 0x000fea0003800000 */
.L_x_1378:
[----:B------:R-:W-:-:S04]  /*6cd0*/  IMAD.U32 R4, R17, 0x10000, RZ ;  /* 0x0001000011047824 */ /* 0x000fc800078e00ff */
[----:B------:R-:W-:-:S06]  /*6ce0*/  FMUL.FTZ R4, R4, 1 ;  /* 0x3f80000004047820 */ /* 0x000fcc0000410000 */
[----:B------:R-:W0:Y:S02]  /*6cf0*/  F2F.F64.F32 R4, R4 ;  /* 0x0000000400047310 */ /* 0x000e240000201800 */
[----:B0-----:R0:W-:Y:S01]  /*6d00*/  STG.E.64 desc[UR36][R8.64], R4 ;  /* 0x0000000408007986 */ /* 0x0011e2000c101b24 */
[----:B------:R-:W-:Y:S05]  /*6d10*/  BRA `(.L_x_1373) ;  /* 0x0000000800a07947 */ /* 0x000fea0003800000 */
.L_x_1368:
        /* <DEDUP_REMOVED lines=12> */
[----:B0-----:R0:W-:Y:S01]  /*6de0*/  STG.E.U16 desc[UR36][R8.64], R3 ;  /* 0x0000000308007986 */ /* 0x0011e2000c101524 */
[----:B------:R-:W-:Y:S05]  /*6df0*/  BRA `(.L_x_1373) ;  /* 0x0000000800687947 */ /* 0x000fea0003800000 */
.L_x_1383:
        /* <DEDUP_REMOVED lines=17> */
.L_x_1386:
[----:B------:R-:W-:-:S04]  /*6f10*/  SHF.R.U32.HI R3, RZ, 0x18, R17 ;  /* 0x00000018ff037819 */ /* 0x000fc80000011611 */
[----:B------:R-:W-:-:S04]  /*6f20*/  LOP3.LUT R0, R0, 0x80, R3, 0xf8, !PT ;  /* 0x0000008000007812 */ /* 0x000fc800078ef803 */
[----:B------:R-:W-:-:S07]  /*6f30*/  PRMT R4, R0, 0x7610, R4 ;  /* 0x0000761000047816 */ /* 0x000fce0000000004 */
.L_x_1385:
[----:B------:R-:W-:Y:S05]  /*6f40*/  BSYNC.RECONVERGENT B0 ;  /* 0x0000000000007941 */ /* 0x000fea0003800200 */
.L_x_1384:
[----:B------:R0:W-:Y:S01]  /*6f50*/  STG.E.U8 desc[UR36][R8.64], R4 ;  /* 0x0000000408007986 */ /* 0x0001e2000c101124 */
[----:B------:R-:W-:Y:S05]  /*6f60*/  BRA `(.L_x_1373) ;  /* 0x00000008000c7947 */ /* 0x000fea0003800000 */
.L_x_1382:
        /* <DEDUP_REMOVED lines=17> */
.L_x_1389:
[----:B------:R-:W-:-:S04]  /*7080*/  SHF.R.U32.HI R3, RZ, 0x18, R17 ;  /* 0x00000018ff037819 */ /* 0x000fc80000011611 */
[----:B------:R-:W-:-:S04]  /*7090*/  LOP3.LUT R0, R0, 0x80, R3, 0xf8, !PT ;  /* 0x0000008000007812 */ /* 0x000fc800078ef803 */
[----:B------:R-:W-:-:S07]  /*70a0*/  PRMT R4, R0, 0x7610, R4 ;  /* 0x0000761000047816 */ /* 0x000fce0000000004 */
.L_x_1388:
[----:B------:R-:W-:Y:S05]  /*70b0*/  BSYNC.RECONVERGENT B0 ;  /* 0x0000000000007941 */ /* 0x000fea0003800200 */
.L_x_1387:
[----:B------:R0:W-:Y:S01]  /*70c0*/  STG.E.U8 desc[UR36][R8.64], R4 ;  /* 0x0000000408007986 */ /* 0x0001e2000c101124 */
[----:B------:R-:W-:Y:S05]  /*70d0*/  BRA `(.L_x_1373) ;  /* 0x0000000400b07947 */ /* 0x000fea0003800000 */
.L_x_1381:
        /* <DEDUP_REMOVED lines=22> */
.L_x_1391:
[----:B------:R-:W-:-:S06]  /*7240*/  IMAD.U32 R4, R17, 0x10000, RZ ;  /* 0x0001000011047824 */ /* 0x000fcc00078e00ff */
[----:B------:R-:W0:Y:S02]  /*7250*/  F2I.U64.TRUNC R4, R4 ;  /* 0x0000000400047311 */ /* 0x000e24000020d800 */
[----:B0-----:R0:W-:Y:S01]  /*7260*/  STG.E.64 desc[UR36][R8.64], R4 ;  /* 0x0000000408007986 */ /* 0x0011e2000c101b24 */
[----:B------:R-:W-:Y:S05]  /*7270*/  BRA `(.L_x_1373) ;  /* 0x0000000400487947 */ /* 0x000fea0003800000 */
.L_x_1390:
[----:B------:R-:W-:-:S06]  /*7280*/  IMAD.U32 R17, R17, 0x10000, RZ ;  /* 0x0001000011117824 */ /* 0x000fcc00078e00ff */
[----:B------:R-:W0:Y:S02]  /*7290*/  F2I.FTZ.U32.TRUNC.NTZ R17, R17 ;  /* 0x0000001100117305 */ /* 0x000e24000021f000 */
[----:B0-----:R0:W-:Y:S01]  /*72a0*/  STG.E desc[UR36][R8.64], R17 ;  /* 0x0000001108007986 */ /* 0x0011e2000c101924 */
[----:B------:R-:W-:Y:S05]  /*72b0*/  BRA `(.L_x_1373) ;  /* 0x0000000400387947 */ /* 0x000fea0003800000 */
.L_x_1380:
        /* <DEDUP_REMOVED lines=11> */
.L_x_1393:
[----:B------:R-:W-:Y:S01]  /*7370*/  IMAD.U32 R17, R17, 0x10000, RZ ;  /* 0x0001000011117824 */ /* 0x000fe200078e00ff */
[----:B------:R-:W-:-:S03]  /*7380*/  CS2R R6, SRZ ;  /* 0x0000000000067805 */ /* 0x000fc6000001ff00 */
[----:B------:R-:W-:-:S06]  /*7390*/  FMUL.FTZ R4, R17, 1 ;  /* 0x3f80000011047820 */ /* 0x000fcc0000410000 */
[----:B------:R-:W0:Y:S02]  /*73a0*/  F2F.F64.F32 R4, R4 ;  /* 0x0000000400047310 */ /* 0x000e240000201800 */
[----:B0-----:R0:W-:Y:S01]  /*73b0*/  STG.E.128 desc[UR36][R8.64], R4 ;  /* 0x0000000408007986 */ /* 0x0011e2000c101d24 */
[----:B------:R-:W-:Y:S05]  /*73c0*/  BRA `(.L_x_1373) ;  /* 0x0000000000f47947 */ /* 0x000fea0003800000 */
.L_x_1392:
[----:B------:R-:W-:-:S13]  /*73d0*/  ISETP.NE.AND P0, PT, R0, 0xf, PT ;  /* 0x0000000f0000780c */ /* 0x000fda0003f05270 */
[----:B------:R-:W-:Y:S05]  /*73e0*/  @!P0 BRA `(.L_x_1394) ;  /* 0x0000000000e88947 */ /* 0x000fea0003800000 */
[----:B------:R-:W-:-:S13]  /*73f0*/  ISETP.NE.AND P0, PT, R0, 0x17, PT ;  /* 0x000000170000780c */ /* 0x000fda0003f05270 */
[----:B------:R-:W-:Y:S05]  /*7400*/  @!P0 BRA `(.L_x_1395) ;  /* 0x0000000000908947 */ /* 0x000fea0003800000 */
[----:B------:R-:W-:-:S13]  /*7410*/  ISETP.NE.AND P0, PT, R0, 0x18, PT ;  /* 0x000000180000780c */ /* 0x000fda0003f05270 */
[----:B------:R-:W-:Y:S05]  /*7420*/  @!P0 BRA `(.L_x_1396) ;  /* 0x0000000000448947 */ /* 0x000fea0003800000 */
.L_x_1372:
        /* <DEDUP_REMOVED lines=16> */
.L_x_1397:
[----:B------:R-:W-:Y:S05]  /*7530*/  BRA `(.L_x_1373) ;  /* 0x0000000000987947 */ /* 0x000fea0003800000 */
.L_x_1396:
        /* <DEDUP_REMOVED lines=13> */
.L_x_1399:
[----:B------:R-:W-:Y:S05]  /*7610*/  BSYNC.RECONVERGENT B0 ;  /* 0x0000000000007941 */ /* 0x000fea0003800200 */
.L_x_1398:
[----:B------:R-:W-:-:S05]  /*7620*/  LOP3.LUT R3, R0, 0x80, R3, 0xf8, !PT ;  /* 0x0000008000037812 */ /* 0x000fca00078ef803 */
[----:B------:R0:W-:Y:S01]  /*7630*/  STG.E.U8 desc[UR36][R8.64], R3 ;  /* 0x0000000308007986 */ /* 0x0001e2000c101124 */
[----:B------:R-:W-:Y:S05]  /*7640*/  BRA `(.L_x_1373) ;  /* 0x0000000000547947 */ /* 0x000fea0003800000 */
.L_x_1395:
        /* <DEDUP_REMOVED lines=12> */
.L_x_1401:
[----:B------:R-:W-:Y:S01]  /*7710*/  IMAD.MOV.U32 R0, RZ, RZ, 0x7f ;  /* 0x0000007fff007424 */ /* 0x000fe200078e00ff */
[----:B------:R-:W-:-:S04]  /*7720*/  ISETP.GT.U32.AND P0, PT, R4, 0x7f800000, PT ;  /* 0x7f8000000400780c */ /* 0x000fc80003f04070 */
[----:B------:R-:W-:-:S09]  /*7730*/  SEL R0, R0, 0x7c, P0 ;  /* 0x0000007c00007807 */ /* 0x000fd20000000000 */
.L_x_1402:
[----:B------:R-:W-:Y:S05]  /*7740*/  BSYNC.RECONVERGENT B0 ;  /* 0x0000000000007941 */ /* 0x000fea0003800200 */
.L_x_1400:
[----:B------:R-:W-:-:S04]  /*7750*/  SHF.R.U32.HI R3, RZ, 0x18, R3 ;  /* 0x00000018ff037819 */ /* 0x000fc80000011603 */
[----:B------:R-:W-:-:S05]  /*7760*/  LOP3.LUT R3, R0, 0x80, R3, 0xf8, !PT ;  /* 0x0000008000037812 */ /* 0x000fca00078ef803 */
[----:B------:R0:W-:Y:S01]  /*7770*/  STG.E.U8 desc[UR36][R8.64], R3 ;  /* 0x0000000308007986 */ /* 0x0001e2000c101124 */
[----:B------:R-:W-:Y:S05]  /*7780*/  BRA `(.L_x_1373) ;  /* 0x0000000000047947 */ /* 0x000fea0003800000 */
.L_x_1394:
[----:B------:R0:W-:Y:S02]  /*7790*/  STG.E.U16 desc[UR36][R8.64], R17 ;  /* 0x0000001108007986 */ /* 0x0001e4000c101524 */
.L_x_1373:
[----:B------:R-:W-:-:S07]  /*77a0*/  VIADD R25, R25, 0x80 ;  /* 0x0000008019197836 */ /* 0x000fce0000000000 */
.L_x_1332:
[----:B------:R-:W-:Y:S05]  /*77b0*/  BSYNC.RECONVERGENT B6 ;  /* 0x0000000000067941 */ /* 0x000fea0003800200 */
.L_x_1331:
[----:B------:R-:W-:-:S13]  /*77c0*/  ISETP.GE.AND P0, PT, R25, R16, PT ;  /* 0x000000101900720c */ /* 0x000fda0003f06270 */
[----:B------:R-:W-:Y:S05]  /*77d0*/  @P0 EXIT ;  /* 0x000000000000094d */ /* 0x000fea0003800000 */
[----:B01-34-:R-:W0:Y:S01]  /*77e0*/  LDC.64 R4, c[0x0][0x388] ;  /* 0x0000e200ff047b82 */ /* 0x01be220000000a00 */
[----:B------:R-:W2:Y:S01]  /*77f0*/  LDCU UR4, c[0x0][0x3a8] ;  /* 0x00007500ff0477ac */ /* 0x000ea20008000800 */
[----:B------:R-:W-:Y:S01]  /*7800*/  PRMT R0, R18, 0x9910, RZ ;  /* 0x0000991012007816 */ /* 0x000fe200000000ff */
[----:B------:R-:W-:-:S03]  /*7810*/  IMAD R2, R2, 0x200, R25 ;  /* 0x0000020002027824 */ /* 0x000fc600078e0219 */
[----:B------:R-:W-:Y:S01]  /*7820*/  ISETP.GT.AND P1, PT, R0, 0x9, PT ;  /* 0x000000090000780c */ /* 0x000fe20003f24270 */
[----:B--2---:R-:W-:-:S05]  /*7830*/  IMAD R3, R2, UR4, RZ ;  /* 0x0000000402037c24 */ /* 0x004fca000f8e02ff */
        /* <DEDUP_REMOVED lines=15> */
.L_x_1406:
[----:B------:R-:W-:-:S06]  /*7930*/  IMAD.U32 R5, R19, 0x10000, RZ ;  /* 0x0001000013057824 */ /* 0x000fcc00078e00ff */
[----:B------:R-:W0:Y:S02]  /*7940*/  F2I.S64.TRUNC R4, R5 ;  /* 0x0000000500047311 */ /* 0x000e24000020d900 */
[----:B0-----:R-:W-:Y:S01]  /*7950*/  STG.E.U8 desc[UR36][R2.64], R4 ;  /* 0x0000000402007986 */ /* 0x001fe2000c101124 */
[----:B------:R-:W-:Y:S05]  /*7960*/  EXIT ;  /* 0x000000000000794d */ /* 0x000fea0003800000 */
.L_x_1405:
        /* <DEDUP_REMOVED lines=10> */
.L_x_1409:
[----:B------:R-:W-:-:S06]  /*7a10*/  IMAD.U32 R19, R19, 0x10000, RZ ;  /* 0x0001000013137824 */ /* 0x000fcc00078e00ff */
[----:B------:R-:W0:Y:S02]  /*7a20*/  F2I.FTZ.TRUNC.NTZ R19, R19 ;  /* 0x0000001300137305 */ /* 0x000e24000021f100 */
[----:B0-----:R-:W-:Y:S01]  /*7a30*/  STG.E desc[UR36][R2.64], R19 ;  /* 0x0000001302007986 */ /* 0x001fe2000c101924 */
[----:B------:R-:W-:Y:S05]  /*7a40*/  EXIT ;  /* 0x000000000000794d */ /* 0x000fea0003800000 */
.L_x_1408:
[----:B------:R-:W-:-:S06]  /*7a50*/  IMAD.U32 R19, R19, 0x10000, RZ ;  /* 0x0001000013137824 */ /* 0x000fcc00078e00ff */
[----:B------:R-:W0:Y:S02]  /*7a60*/  F2I.FTZ.TRUNC.NTZ R19, R19 ;  /* 0x0000001300137305 */ /* 0x000e24000021f100 */
[----:B0-----:R-:W-:Y:S01]  /*7a70*/  STG.E.U16 desc[UR36][R2.64], R19 ;  /* 0x0000001302007986 */ /* 0x001fe2000c101524 */
[----:B------:R-:W-:Y:S05]  /*7a80*/  EXIT ;  /* 0x000000000000794d */ /* 0x000fea0003800000 */
.L_x_1404:
        /* <DEDUP_REMOVED lines=9> */
.L_x_1411:
[----:B------:R-:W-:-:S05]  /*7b20*/  IMAD.U32 R0, R19, 0x10000, RZ ;  /* 0x0001000013007824 */ /* 0x000fca00078e00ff */
[----:B------:R-:W-:-:S05]  /*7b30*/  F2FP.F16.F32.PACK_AB R0, RZ, R0 ;  /* 0x00000000ff00723e */ /* 0x000fca00000000ff */
[----:B------:R-:W-:Y:S01]  /*7b40*/  STG.E.U16 desc[UR36][R2.64], R0 ;  /* 0x0000000002007986 */ /* 0x000fe2000c101524 */
[----:B------:R-:W-:Y:S05]  /*7b50*/  EXIT ;  /* 0x000000000000794d */ /* 0x000fea0003800000 */
.L_x_1410:
        /* <DEDUP_REMOVED lines=10> */
.L_x_1413:
[----:B------:R-:W-:-:S05]  /*7c00*/  IMAD.U32 R19, R19, 0x10000, RZ ;  /* 0x0001000013137824 */ /* 0x000fca00078e00ff */
[----:B------:R-:W-:-:S04]  /*7c10*/  F2FP.F16.F32.PACK_AB R5, RZ, R19 ;  /* 0x00000013ff05723e */ /* 0x000fc800000000ff */
[----:B------:R-:W-:-:S05]  /*7c20*/  PRMT R5, R5, 0x5410, RZ ;  /* 0x0000541005057816 */ /* 0x000fca00000000ff */
[----:B------:R-:W-:Y:S01]  /*7c30*/  STG.E desc[UR36][R2.64], R5 ;  /* 0x0000000502007986 */ /* 0x000fe2000c101924 */
[----:B------:R-:W-:Y:S05]  /*7c40*/  EXIT ;  /* 0x000000000000794d */ /* 0x000fea0003800000 */
.L_x_1412:
[----:B------:R-:W-:-:S04]  /*7c50*/  IMAD.U32 R4, R19, 0x10000, RZ ;  /* 0x0001000013047824 */ /* 0x000fc800078e00ff */
[----:B------:R-:W-:-:S06]  /*7c60*/  FMUL.FTZ R4, R4, 1 ;  /* 0x3f80000004047820 */ /* 0x000fcc0000410000 */
[----:B------:R-:W0:Y:S02]  /*7c70*/  F2F.F64.F32 R4, R4 ;  /* 0x0000000400047310 */ /* 0x000e240000201800 */
[----:B0-----:R-:W-:Y:S01]  /*7c80*/  STG.E.64 desc[UR36][R2.64], R4 ;  /* 0x0000000402007986 */ /* 0x001fe2000c101b24 */
[----:B------:R-:W-:Y:S05]  /*7c90*/  EXIT ;  /* 0x000000000000794d */ /* 0x000fea0003800000 */
.L_x_1403:
        /* <DEDUP_REMOVED lines=14> */
.L_x_1417:
        /* <DEDUP_REMOVED lines=18> */
.L_x_1420:
[----:B------:R-:W-:-:S04]  /*7ea0*/  SHF.R.U32.HI R5, RZ, 0x18, R5 ;  /* 0x00000018ff057819 */ /* 0x000fc80000011605 */
[----:B------:R-:W-:-:S07]  /*7eb0*/  LOP3.LUT R0, R0, 0x80, R5, 0xf8, !PT ;  /* 0x0000008000007812 */ /* 0x000fce00078ef805 */
.L_x_1419:
[----:B------:R-:W-:Y:S05]  /*7ec0*/  BSYNC.RECONVERGENT B0 ;  /* 0x0000000000007941 */ /* 0x000fea0003800200 */
.L_x_1418:
[----:B------:R-:W-:Y:S01]  /*7ed0*/  STG.E.U8 desc[UR36][R2.64], R0 ;  /* 0x0000000002007986 */ /* 0x000fe2000c101124 */
[----:B------:R-:W-:Y:S05]  /*7ee0*/  EXIT ;  /* 0x000000000000794d */ /* 0x000fea0003800000 */
.L_x_1416:
        /* <DEDUP_REMOVED lines=18> */
.L_x_1423:
[----:B------:R-:W-:-:S04]  /*8010*/  SHF.R.U32.HI R5, RZ, 0x18, R5 ;  /* 0x00000018ff057819 */ /* 0x000fc80000011605 */
[----:B------:R-:W-:-:S07]  /*8020*/  LOP3.LUT R0, R0, 0x80, R5, 0xf8, !PT ;  /* 0x0000008000007812 */ /* 0x000fce00078ef805 */
.L_x_1422:
[----:B------:R-:W-:Y:S05]  /*8030*/  BSYNC.RECONVERGENT B0 ;  /* 0x0000000000007941 */ /* 0x000fea0003800200 */
.L_x_1421:
[----:B------:R-:W-:Y:S01]  /*8040*/  STG.E.U8 desc[UR36][R2.64], R0 ;  /* 0x0000000002007986 */ /* 0x000fe2000c101124 */
[----:B------:R-:W-:Y:S05]  /*8050*/  EXIT ;  /* 0x000000000000794d */ /* 0x000fea0003800000 */
.L_x_1415:
        /* <DEDUP_REMOVED lines=22> */
.L_x_1425:
[----:B------:R-:W-:-:S06]  /*81c0*/  IMAD.U32 R4, R19, 0x10000, RZ ;  /* 0x0001000013047824 */ /* 0x000fcc00078e00ff */
[----:B------:R-:W0:Y:S02]  /*81d0*/  F2I.U64.TRUNC R4, R4 ;  /* 0x0000000400047311 */ /* 0x000e24000020d800 */
[----:B0-----:R-:W-:Y:S01]  /*81e0*/  STG.E.64 desc[UR36][R2.64], R4 ;  /* 0x0000000402007986 */ /* 0x001fe2000c101b24 */
[----:B------:R-:W-:Y:S05]  /*81f0*/  EXIT ;  /* 0x000000000000794d */ /* 0x000fea0003800000 */
.L_x_1424:
[----:B------:R-:W-:-:S06]  /*8200*/  IMAD.U32 R19, R19, 0x10000, RZ ;  /* 0x0001000013137824 */ /* 0x000fcc00078e00ff */
[----:B------:R-:W0:Y:S02]  /*8210*/  F2I.FTZ.U32.TRUNC.NTZ R19, R19 ;  /* 0x0000001300137305 */ /* 0x000e24000021f000 */
[----:B0-----:R-:W-:Y:S01]  /*8220*/  STG.E desc[UR36][R2.64], R19 ;  /* 0x0000001302007986 */ /* 0x001fe2000c101924 */
[----:B------:R-:W-:Y:S05]  /*8230*/  EXIT ;  /* 0x000000000000794d */ /* 0x000fea0003800000 */
.L_x_1414:
        /* <DEDUP_REMOVED lines=11> */
.L_x_1427:
[----:B------:R-:W-:Y:S01]  /*82f0*/  IMAD.U32 R19, R19, 0x10000, RZ ;  /* 0x0001000013137824 */ /* 0x000fe200078e00ff */
[----:B------:R-:W-:-:S03]  /*8300*/  CS2R R6, SRZ ;  /* 0x0000000000067805 */ /* 0x000fc6000001ff00 */
[----:B------:R-:W-:-:S06]  /*8310*/  FMUL.FTZ R4, R19, 1 ;  /* 0x3f80000013047820 */ /* 0x000fcc0000410000 */
[----:B------:R-:W0:Y:S02]  /*8320*/  F2F.F64.F32 R4, R4 ;  /* 0x0000000400047310 */ /* 0x000e240000201800 */
[----:B0-----:R-:W-:Y:S01]  /*8330*/  STG.E.128 desc[UR36][R2.64], R4 ;  /* 0x0000000402007986 */ /* 0x001fe2000c101d24 */
[----:B------:R-:W-:Y:S05]  /*8340*/  EXIT ;  /* 0x000000000000794d */ /* 0x000fea0003800000 */
.L_x_1426:
[----:B------:R-:W-:-:S13]  /*8350*/  ISETP.NE.AND P0, PT, R0, 0xf, PT ;  /* 0x0000000f0000780c */ /* 0x000fda0003f05270 */
[----:B------:R-:W-:Y:S05]  /*8360*/  @!P0 BRA `(.L_x_1428) ;  /* 0x0000000000e88947 */ /* 0x000fea0003800000 */
[----:B------:R-:W-:-:S13]  /*8370*/  ISETP.NE.AND P0, PT, R0, 0x17, PT ;  /* 0x000000170000780c */ /* 0x000fda0003f05270 */
[----:B------:R-:W-:Y:S05]  /*8380*/  @!P0 BRA `(.L_x_1429) ;  /* 0x0000000000908947 */ /* 0x000fea0003800000 */
[----:B------:R-:W-:-:S13]  /*8390*/  ISETP.NE.AND P0, PT, R0, 0x18, PT ;  /* 0x000000180000780c */ /* 0x000fda0003f05270 */
[----:B------:R-:W-:Y:S05]  /*83a0*/  @!P0 BRA `(.L_x_1430) ;  /* 0x0000000000448947 */ /* 0x000fea0003800000 */
.L_x_1407:
        /* <DEDUP_REMOVED lines=16> */
.L_x_1431:
[----:B------:R-:W-:Y:S05]  /*84b0*/  EXIT ;  /* 0x000000000000794d */ /* 0x000fea0003800000 */
.L_x_1430:
        /* <DEDUP_REMOVED lines=13> */
.L_x_1433:
[----:B------:R-:W-:Y:S05]  /*8590*/  BSYNC.RECONVERGENT B0 ;  /* 0x0000000000007941 */ /* 0x000fea0003800200 */
.L_x_1432:
[----:B------:R-:W-:-:S05]  /*85a0*/  LOP3.LUT R5, R0, 0x80, R5, 0xf8, !PT ;  /* 0x0000008000057812 */ /* 0x000fca00078ef805 */
[----:B------:R-:W-:Y:S01]  /*85b0*/  STG.E.U8 desc[UR36][R2.64], R5 ;  /* 0x0000000502007986 */ /* 0x000fe2000c101124 */
[----:B------:R-:W-:Y:S05]  /*85c0*/  EXIT ;  /* 0x000000000000794d */ /* 0x000fea0003800000 */
.L_x_1429:
        /* <DEDUP_REMOVED lines=12> */
.L_x_1435:
[----:B------:R-:W-:Y:S01]  /*8690*/  IMAD.MOV.U32 R0, RZ, RZ, 0x7f ;  /* 0x0000007fff007424 */ /* 0x000fe200078e00ff */
[----:B------:R-:W-:-:S04]  /*86a0*/  ISETP.GT.U32.AND P0, PT, R4, 0x7f800000, PT ;  /* 0x7f8000000400780c */ /* 0x000fc80003f04070 */
[----:B------:R-:W-:-:S09]  /*86b0*/  SEL R0, R0, 0x7c, P0 ;  /* 0x0000007c00007807 */ /* 0x000fd20000000000 */
.L_x_1436:
[----:B------:R-:W-:Y:S05]  /*86c0*/  BSYNC.RECONVERGENT B0 ;  /* 0x0000000000007941 */ /* 0x000fea0003800200 */
.L_x_1434:
[----:B------:R-:W-:-:S04]  /*86d0*/  SHF.R.U32.HI R5, RZ, 0x18, R5 ;  /* 0x00000018ff057819 */ /* 0x000fc80000011605 */
[----:B------:R-:W-:-:S05]  /*86e0*/  LOP3.LUT R5, R0, 0x80, R5, 0xf8, !PT ;  /* 0x0000008000057812 */ /* 0x000fca00078ef805 */
[----:B------:R-:W-:Y:S01]  /*86f0*/  STG.E.U8 desc[UR36][R2.64], R5 ;  /* 0x0000000502007986 */ /* 0x000fe2000c101124 */
[----:B------:R-:W-:Y:S05]  /*8700*/  EXIT ;  /* 0x000000000000794d */ /* 0x000fea0003800000 */
.L_x_1428:
[----:B------:R-:W-:Y:S01]  /*8710*/  STG.E.U16 desc[UR36][R2.64], R19 ;  /* 0x0000001302007986 */ /* 0x000fe2000c101524 */
[----:B------:R-:W-:Y:S05]  /*8720*/  EXIT ;  /* 0x000000000000794d */ /* 0x000fea0003800000 */
.L_x_1437:
        /* <DEDUP_REMOVED lines=13> */
.L_x_18252:


//--------------------- .text._ZN2at6native18elementwise_kernelILi128ELi4EZNS0_22gpu_kernel_impl_nocastINS0_13BUnaryFunctorIN3c108BFloat16ES5_S5_NS0_15binary_internal10DivFunctorIS5_EEEEEEvRNS_18TensorIteratorBaseERKT_EUliE_EEviT1_ --------------------------
	.section	.text._ZN2at6native18elementwise_kernelILi128ELi4EZNS0_22gpu_kernel_impl_nocastINS0_13BUnaryFunctorIN3c108BFloat16ES5_S5_NS0_15binary_internal10DivFunctorIS5_EEEEEEvRNS_18TensorIteratorBaseERKT_EUliE_EEviT1_,"ax",@progbits
	.align	128
        .global         _ZN2at6native18elementwise_kernelILi128ELi4EZNS0_22gpu_kernel_impl_nocastINS0_13BUnaryFunctorIN3c108BFloat16ES5_S5_NS0_15binary_internal10DivFunctorIS5_EEEEEEvRNS_18TensorIteratorBaseERKT_EUliE_EEviT1_
        .type           _ZN2at6native18elementwise_kernelILi128ELi4EZNS0_22gpu_kernel_impl_nocastINS0_13BUnaryFunctorIN3c108BFloat16ES5_S5_NS0_15binary_internal10DivFunctorIS5_EEEEEEvRNS_18TensorIteratorBaseERKT_EUliE_EEviT1_,@function
        .size           _ZN2at6native18elementwise_kernelILi128ELi4EZNS0_22gpu_kernel_impl_nocastINS0_13BUnaryFunctorIN3c108BFloat16ES5_S5_NS0_15binary_internal10DivFunctorIS5_EEEEEEvRNS_18TensorIteratorBaseERKT_EUliE_EEviT1_,(.L_x_18253 - _ZN2at6native18elementwise_kernelILi128ELi4EZNS0_22gpu_kernel_impl_nocastINS0_13BUnaryFunctorIN3c108BFloat16ES5_S5_NS0_15binary_internal10DivFunctorIS5_EEEEEEvRNS_18TensorIteratorBaseERKT_EUliE_EEviT1_)
        .other          _ZN2at6native18elementwise_kernelILi128ELi4EZNS0_22gpu_kernel_impl_nocastINS0_13BUnaryFunctorIN3c108BFloat16ES5_S5_NS0_15binary_internal10DivFunctorIS5_EEEEEEvRNS_18TensorIteratorBaseERKT_EUliE_EEviT1_,@"STO_CUDA_ENTRY STV_DEFAULT"
_ZN2at6native18elementwise_kernelILi128ELi4EZNS0_22gpu_kernel_impl_nocastINS0_13BUnaryFunctorIN3c108BFloat16ES5_S5_NS0_15binary_internal10DivFunctorIS5_EEEEEEvRNS_18TensorIteratorBaseERKT_EUliE_EEviT1_:
.text._ZN2at6native18elementwise_kernelILi128ELi4EZNS0_22gpu_kernel_impl_nocastINS0_13BUnaryFunctorIN3c108BFloat16ES5_S5_NS0_15binary_internal10DivFunctorIS5_EEEEEEvRNS_18TensorIteratorBaseERKT_EUliE_EEviT1_:
[----:B------:R-:W-:Y:S08]  /*0000*/  LDC R1, c[0x0][0x37c] ;  /* 0x0000df00ff017b82 */ /* 0x000ff00000000800 */
[----:B------:R-:W0:Y:S01]  /*0010*/  LDC R2, c[0x0][0x388] ;  /* 0x0000e200ff027b82 */ /* 0x000e220000000800 */
[----:B------:R-:W1:Y:S01]  /*0020*/  S2R R3, SR_TID.X ;  /* 0x0000000000037919 */ /* 0x000e620000002100 */
[----:B------:R-:W2:Y:S01]  /*0030*/  LDCU.64 UR6, c[0x0][0x358] ;  /* 0x00006b00ff0677ac */ /* 0x000ea20008000a00 */
[----:B------:R-:W3:Y:S05]  /*0040*/  LDCU.U16 UR5, c[0x0][0x592] ;  /* 0x0000b240ff0577ac */ /* 0x000eea0008000400 */
[----:B------:R-:W4:Y:S01]  /*0050*/  S2UR UR4, SR_CTAID.X ;  /* 0x00000000000479c3 */ /* 0x000f220000002500 */
[----:B0-----:R-:W-:Y:S01]  /*0060*/  ISETP.NE.AND P0, PT, R2, RZ, PT ;  /* 0x000000ff0200720c */ /* 0x001fe20003f05270 */
[----:B----4-:R-:W-:-:S06]  /*0070*/  USHF.L.U32 UR4, UR4, 0x9, URZ ;  /* 0x0000000904047899 */ /* 0x010fcc00080006ff */
[----:B-1----:R-:W-:-:S06]  /*0080*/  LOP3.LUT R3, R3, UR4, RZ, 0xfc, !PT ;  /* 0x0000000403037c12 */ /* 0x002fcc000f8efcff */
[----:B--23--:R-:W-:Y:S05]  /*0090*/  @P0 BRA `(.L_x_1438) ;  /* 0x0000000000e00947 */ /* 0x00cfea0003800000 */
[----:B------:R-:W0:Y:S01]  /*00a0*/  LDCU UR8, c[0x0][0x380] ;  /* 0x00007000ff0877ac */ /* 0x000e220008000800 */
[----:B------:R-:W-:Y:S04]  /*00b0*/  BSSY.RECONVERGENT B0, `(.L_x_1439) ;  /* 0x0000029000007945 */ /* 0x000fe80003800200 */
[----:B------:R-:W-:Y:S01]  /*00c0*/  BSSY.RELIABLE B1, `(.L_x_1440) ;  /* 0x000001d000017945 */ /* 0x000fe20003800100 */
[----:B0-----:R-:W-:-:S13]  /*00d0*/  ISETP.GE.AND P0, PT, R3, UR8, PT ;  /* 0x0000000803007c0c */ /* 0x001fda000bf06270 */
[----:B------:R-:W-:Y:S05]  /*00e0*/  @P0 BRA `(.L_x_1441) ;  /* 0x00000000005c0947 */ /* 0x000fea0003800000 */
[----:B------:R-:W0:Y:S02]  /*00f0*/  LDC.64 R4, c[0x0][0x588] ;  /* 0x00016200ff047b82 */ /* 0x000e240000000a00 */
[----:B0-----:R-:W2:Y:S01]  /*0100*/  LDG.E.U16 R4, desc[UR6][R4.64] ;  /* 0x0000000604047981 */ /* 0x001ea2000c1e1500 */
[----:B------:R-:W-:-:S05]  /*0110*/  USHF.L.U32 UR4, UR5, 0x10, URZ ;  /* 0x0000001005047899 */ /* 0x000fca00080006ff */
[----:B------:R-:W0:Y:S01]  /*0120*/  LDC.64 R6, c[0x0][0x580] ;  /* 0x00016000ff067b82 */ /* 0x000e220000000a00 */
[----:B------:R-:W-:-:S04]  /*0130*/  IADD3 R3, PT, PT, R3, 0x80, RZ ;  /* 0x0000008003037810 */ /* 0x000fc80007ffe0ff */
[----:B------:R-:W-:Y:S01]  /*0140*/  ISETP.GE.AND P0, PT, R3, UR8, PT ;  /* 0x0000000803007c0c */ /* 0x000fe2000bf06270 */
[----:B------:R-:W1:-:S12]  /*0150*/  MUFU.RCP R9, UR4 ;  /* 0x0000000400097d08 */ /* 0x000e580008001000 */
[----:B------:R-:W-:Y:S05]  /*0160*/  @P0 BREAK.RELIABLE B1 ;  /* 0x0000000000010942 */ /* 0x000fea0003800100 */
[----:B--2---:R-:W-:-:S05]  /*0170*/  SHF.L.U32 R0, R4, 0x10, RZ ;  /* 0x0000001004007819 */ /* 0x004fca00000006ff */
[----:B-1----:R-:W-:-:S05]  /*0180*/  FMUL.FTZ R0, R0, R9 ;  /* 0x0000000900007220 */ /* 0x002fca0000410000 */
[----:B------:R-:W-:-:S05]  /*0190*/  F2FP.BF16.F32.PACK_AB R0, RZ, R0 ;  /* 0x00000000ff00723e */ /* 0x000fca00000010ff */
[----:B0-----:R0:W-:Y:S01]  /*01a0*/  STG.E.U16 desc[UR6][R6.64], R0 ;  /* 0x0000000006007986 */ /* 0x0011e2000c101506 */
[----:B------:R-:W-:Y:S05]  /*01b0*/  @P0 BRA `(.L_x_1442) ;  /* 0x0000000000600947 */ /* 0x000fea0003800000 */
[----:B------:R-:W1:Y:S02]  /*01c0*/  LDC.64 R4, c[0x0][0x588] ;  /* 0x00016200ff047b82 */ /* 0x000e640000000a00 */
[----:B-1----:R-:W2:Y:S01]  /*01d0*/  LDG.E.U16 R4, desc[UR6][R4.64] ;  /* 0x0000000604047981 */ /* 0x002ea2000c1e1500 */
[----:B------:R-:W-:-:S05]  /*01e0*/  USHF.L.U32 UR4, UR5, 0x10, URZ ;  /* 0x0000001005047899 */ /* 0x000fca00080006ff */
[----:B0-----:R-:W0:Y:S01]  /*01f0*/  LDC.64 R6, c[0x0][0x580] ;  /* 0x00016000ff067b82 */ /* 0x001e220000000a00 */
[----:B------:R-:W-:-:S03]  /*0200*/  IADD3 R3, PT, PT, R3, 0x80, RZ ;  /* 0x0000008003037810 */ /* 0x000fc60007ffe0ff */
[----:B------:R-:W1:Y:S01]  /*0210*/  MUFU.RCP R9, UR4 ;  /* 0x0000000400097d08 */ /* 0x000e620008001000 */
[----:B--2---:R-:W-:-:S05]  /*0220*/  SHF.L.U32 R0, R4, 0x10, RZ ;  /* 0x0000001004007819 */ /* 0x004fca00000006ff */
[----:B-1----:R-:W-:-:S05]  /*0230*/  FMUL.FTZ R0, R0, R9 ;  /* 0x0000000900007220 */ /* 0x002fca0000410000 */
[----:B------:R-:W-:-:S05]  /*0240*/  F2FP.BF16.F32.PACK_AB R0, RZ, R0 ;  /* 0x00000000ff00723e */ /* 0x000fca00000010ff */
[----:B0-----:R0:W-:Y:S02]  /*0250*/  STG.E.U16 desc[UR6][R6.64], R0 ;  /* 0x0000000006007986 */ /* 0x0011e4000c101506 */
.L_x_1441:
[----:B------:R-:W-:-:S13]  /*0260*/  ISETP.GE.AND P0, PT, R3, UR8, PT ;  /* 0x0000000803007c0c */ /* 0x000fda000bf06270 */
[----:B------:R-:W-:Y:S05]  /*0270*/  @P0 BREAK.RELIABLE B1 ;  /* 0x0000000000010942 */ /* 0x000fea0003800100 */
[----:B------:R-:W-:Y:S05]  /*0280*/  @P0 BRA `(.L_x_1442) ;  /* 0x00000000002c0947 */ /* 0x000fea0003800000 */
[----:B------:R-:W-:Y:S05]  /*0290*/  BSYNC.RELIABLE B1 ;  /* 0x0000000000017941 */ /* 0x000fea0003800100 */
.L_x_1440:
        /* <DEDUP_REMOVED lines=10> */
.L_x_1442:
[----:B------:R-:W-:Y:S05]  /*0340*/  BSYNC.RECONVERGENT B0 ;  /* 0x0000000000007941 */ /* 0x000fea0003800200 */
.L_x_1439:
[----:B------:R-:W-:Y:S05]  /*0350*/  WARPSYNC.ALL ;  /* 0x0000000000007948 */ /* 0x000fea0003800000 */
[----:B------:R-:W-:-:S13]  /*0360*/  ISETP.GE.AND P0, PT, R3, UR8, PT ;  /* 0x0000000803007c0c */ /* 0x000fda000bf06270 */
[----:B------:R-:W-:Y:S05]  /*0370*/  @P0 EXIT ;  /* 0x000000000000094d */ /* 0x000fea0003800000 */
[----:B------:R-:W2:Y:S02]  /*0380*/  LDC.64 R2, c[0x0][0x588] ;  /* 0x00016200ff027b82 */ /* 0x000ea40000000a00 */
[----:B--2---:R-:W2:Y:S01]  /*0390*/  LDG.E.U16 R2, desc[UR6][R2.64] ;  /* 0x0000000602027981 */ /* 0x004ea2000c1e1500 */
[----:B------:R-:W-:-:S05]  /*03a0*/  USHF.L.U32 UR4, UR5, 0x10, URZ ;  /* 0x0000001005047899 */ /* 0x000fca00080006ff */
[----:B------:R-:W3:Y:S04]  /*03b0*/  LDC.64 R4, c[0x0][0x580] ;  /* 0x00016000ff047b82 */ /* 0x000ee80000000a00 */
[----:B01----:R-:W0:Y:S01]  /*03c0*/  MUFU.RCP R7, UR4 ;  /* 0x0000000400077d08 */ /* 0x003e220008001000 */
[----:B--2---:R-:W-:-:S05]  /*03d0*/  SHF.L.U32 R0, R2, 0x10, RZ ;  /* 0x0000001002007819 */ /* 0x004fca00000006ff */
[----:B0-----:R-:W-:-:S05]  /*03e0*/  FMUL.FTZ R0, R0, R7 ;  /* 0x0000000700007220 */ /* 0x001fca0000410000 */
[----:B------:R-:W-:-:S05]  /*03f0*/  F2FP.BF16.F32.PACK_AB R0, RZ, R0 ;  /* 0x00000000ff00723e */ /* 0x000fca00000010ff */
[----:B---3--:R-:W-:Y:S01]  /*0400*/  STG.E.U16 desc[UR6][R4.64], R0 ;  /* 0x0000000004007986 */ /* 0x008fe2000c101506 */
[----:B------:R-:W-:Y:S05]  /*0410*/  EXIT ;  /* 0x000000000000794d */ /* 0x000fea0003800000 */
.L_x_1438:
        /* <DEDUP_REMOVED lines=9> */
[----:B------:R-:W-:Y:S01]  /*04b0*/  MOV R5, R3 ;  /* 0x0000000300057202 */ /* 0x000fe20000000f00 */
[----:B------:R-:W-:Y:S01]  /*04c0*/  IMAD.MOV.U32 R4, RZ, RZ, RZ ;  /* 0x000000ffff047224 */ /* 0x000fe200078e00ff */
[----:B------:R-:W-:Y:S01]  /*04d0*/  ISETP.NE.AND P0, PT, R2, RZ, PT ;  /* 0x000000ff0200720c */ /* 0x000fe20003f05270 */
[----:B------:R-:W1:Y:S01]  /*04e0*/  LDCU UR10, c[0x0][0x38c] ;  /* 0x00007180ff0a77ac */ /* 0x000e620008000800 */
[----:B------:R-:W2:Y:S01]  /*04f0*/  LDCU.64 UR12, c[0x0][0x4b8] ;  /* 0x00009700ff0c77ac */ /* 0x000ea20008000a00 */
[----:B0-----:R-:W-:-:S05]  /*0500*/  IMAD.HI.U32 R6, R3, UR8, R4 ;  /* 0x0000000803067c27 */ /* 0x001fca000f8e0004 */
[----:B------:R-:W-:-:S04]  /*0510*/  SHF.R.U32.HI R7, RZ, UR9, R6 ;  /* 0x00000009ff077c19 */ /* 0x000fc80008011606 */
[----:B------:R-:W-:-:S05]  /*0520*/  IADD3 R4, PT, PT, -R7, RZ, RZ ;  /* 0x000000ff07047210 */ /* 0x000fca0007ffe1ff */
[----:B-1----:R-:W-:-:S04]  /*0530*/  IMAD R4, R4, UR10, R3 ;  /* 0x0000000a04047c24 */ /* 0x002fc8000f8e0203 */
[C---:B--2---:R-:W-:Y:S02]  /*0540*/  IMAD R5, R4.reuse, UR12, RZ ;  /* 0x0000000c04057c24 */ /* 0x044fe4000f8e02ff */
[----:B------:R-:W-:Y:S01]  /*0550*/  IMAD R4, R4, UR13, RZ ;  /* 0x0000000d04047c24 */ /* 0x000fe2000f8e02ff */
[----:B------:R-:W-:Y:S06]  /*0560*/  @!P0 BRA `(.L_x_1446) ;  /* 0x0000001000748947 */ /* 0x000fec0003800000 */
[----:B------:R-:W0:Y:S01]  /*0570*/  LDCU.64 UR10, c[0x0][0x398] ;  /* 0x00007300ff0a77ac */ /* 0x000e220008000a00 */
[----:B------:R-:W-:Y:S01]  /*0580*/  HFMA2 R6, -RZ, RZ, 0, 0 ;  /* 0x00000000ff067431 */ /* 0x000fe200000001ff */
[----:B------:R-:W-:Y:S01]  /*0590*/  ISETP.NE.AND P0, PT, R0, 0x2, PT ;  /* 0x000000020000780c */ /* 0x000fe20003f05270 */
[----:B------:R-:W1:Y:S01]  /*05a0*/  LDCU UR8, c[0x0][0x3a0] ;  /* 0x00007400ff0877ac */ /* 0x000e620008000800 */
[----:B------:R-:W2:Y:S02]  /*05b0*/  LDCU.64 UR12, c[0x0][0x4c0] ;  /* 0x00009800ff0c77ac */ /* 0x000ea40008000a00 */
[----:B0-----:R-:W-:-:S05]  /*05c0*/  IMAD.HI.U32 R8, R7, UR11, R6 ;  /* 0x0000000b07087c27 */ /* 0x001fca000f8e0006 */
[----:B-1----:R-:W-:-:S04]  /*05d0*/  SHF.R.U32.HI R9, RZ, UR8, R8 ;  /* 0x00000008ff097c19 */ /* 0x002fc80008011608 */
[----:B------:R-:W-:-:S05]  /*05e0*/  IADD3 R6, PT, PT, -R9, RZ, RZ ;  /* 0x000000ff09067210 */ /* 0x000fca0007ffe1ff */
[----:B------:R-:W-:-:S04]  /*05f0*/  IMAD R6, R6, UR10, R7 ;  /* 0x0000000a06067c24 */ /* 0x000fc8000f8e0207 */
[C---:B--2---:R-:W-:Y:S02]  /*0600*/  IMAD R5, R6.reuse, UR12, R5 ;  /* 0x0000000c06057c24 */ /* 0x044fe4000f8e0205 */
[----:B------:R-:W-:Y:S01]  /*0610*/  IMAD R4, R6, UR13, R4 ;  /* 0x0000000d06047c24 */ /* 0x000fe2000f8e0204 */
[----:B------:R-:W-:Y:S06]  /*0620*/  @!P0 BRA `(.L_x_1446) ;  /* 0x0000001000448947 */ /* 0x000fec0003800000 */
[----:B------:R-:W0:Y:S01]  /*0630*/  LDCU.64 UR8, c[0x0][0x3a8] ;  /* 0x00007500ff0877ac */ /* 0x000e220008000a00 */
[----:B------:R-:W-:Y:S02]  /*0640*/  MOV R8, RZ ;  /* 0x000000ff00087202 */ /* 0x000fe40000000f00 */
[----:B------:R-:W-:Y:S01]  /*0650*/  ISETP.NE.AND P0, PT, R0, 0x3, PT ;  /* 0x000000030000780c */ /* 0x000fe20003f05270 */
[----:B------:R-:W1:Y:S01]  /*0660*/  LDCU UR10, c[0x0][0x3a4] ;  /* 0x00007480ff0a77ac */ /* 0x000e620008000800 */
[----:B------:R-:W2:Y:S01]  /*0670*/  LDCU.64 UR12, c[0x0][0x4c8] ;  /* 0x00009900ff0c77ac */ /* 0x000ea20008000a00 */
[----:B0-----:R-:W-:-:S05]  /*0680*/  IMAD.HI.U32 R6, R9, UR8, R8 ;  /* 0x0000000809067c27 */ /* 0x001fca000f8e0008 */
[----:B------:R-:W-:-:S04]  /*0690*/  SHF.R.U32.HI R7, RZ, UR9, R6 ;  /* 0x00000009ff077c19 */ /* 0x000fc80008011606 */
[----:B------:R-:W-:-:S05]  /*06a0*/  IADD3 R8, PT, PT, -R7, RZ, RZ ;  /* 0x000000ff07087210 */ /* 0x000fca0007ffe1ff */
[----:B-1----:R-:W-:-:S04]  /*06b0*/  IMAD R8, R8, UR10, R9 ;  /* 0x0000000a08087c24 */ /* 0x002fc8000f8e0209 */
        /* <DEDUP_REMOVED lines=16> */
[----:B------:R-:W-:Y:S01]  /*07c0*/  HFMA2 R8, -RZ, RZ, 0, 0 ;  /* 0x00000000ff087431 */ /* 0x000fe200000001ff */
[----:B------:R-:W-:Y:S01]  /*07d0*/  ISETP.NE.AND P0, PT, R0, 0x5, PT ;  /* 0x000000050000780c */ /* 0x000fe20003f05270 */
[----:B------:R-:W1:Y:S01]  /*07e0*/  LDCU UR10, c[0x0][0x3bc] ;  /* 0x00007780ff0a77ac */ /* 0x000e620008000800 */
[----:B------:R-:W2:Y:S02]  /*07f0*/  LDCU.64 UR12, c[0x0][0x4d8] ;  /* 0x00009b00ff0c77ac */ /* 0x000ea40008000a00 */
[----:B0-----:R-:W-:-:S05]  /*0800*/  IMAD.HI.U32 R6, R9, UR8, R8 ;  /* 0x0000000809067c27 */ /* 0x001fca000f8e0008 */
[----:B------:R-:W-:-:S05]  /*0810*/  SHF.R.U32.HI R7, RZ, UR9, R6 ;  /* 0x00000009ff077c19 */ /* 0x000fca0008011606 */
[----:B------:R-:W-:-:S04]  /*0820*/  IMAD.MOV R8, RZ, RZ, -R7 ;  /* 0x000000ffff087224 */ /* 0x000fc800078e0a07 */
        /* <DEDUP_REMOVED lines=58> */
[----:B-1----:R-:W-:-:S05]  /*0bd0*/  SHF.R.U32.HI R9, RZ, UR8, R8 ;  /* 0x00000008ff097c19 */ /* 0x002fca0008011608 */
[----:B------:R-:W-:-:S04]  /*0be0*/  IMAD.MOV R6, RZ, RZ, -R9 ;  /* 0x000000ffff067224 */ /* 0x000fc800078e0a09 */
        /* <DEDUP_REMOVED lines=160> */
[----:B------:R-:W-:Y:S01]  /*15f0*/  ISETP.NE.AND P0, PT, R0, 0x18, PT ;  /* 0x000000180000780c */ /* 0x000fe20003f05270 */
[----:B------:R-:W0:Y:S01]  /*1600*/  LDCU.64 UR10, c[0x0][0x4a0] ;  /* 0x00009400ff0a77ac */ /* 0x000e220008000a00 */
[----:B------:R-:W-:Y:S01]  /*1610*/  MOV R6, RZ ;  /* 0x000000ff00067202 */ /* 0x000fe20000000f00 */
[----:B------:R-:W1:Y:S10]  /*1620*/  LDCU UR8, c[0x0][0x4a8] ;  /* 0x00009500ff0877ac */ /* 0x000e740008000800 */
[----:B------:R-:W2:Y:S01]  /*1630*/  @P0 LDC.64 R14, c[0x0][0x4b0] ;  /* 0x00012c00ff0e0b82 */ /* 0x000ea20000000a00 */
[----:B0-----:R-:W-:-:S07]  /*1640*/  IMAD.HI.U32 R10, R7, UR11, R6 ;  /* 0x0000000b070a7c27 */ /* 0x001fce000f8e0006 */
[----:B------:R-:W0:Y:S01]  /*1650*/  @P0 LDC R17, c[0x0][0x4ac] ;  /* 0x00012b00ff110b82 */ /* 0x000e220000000800 */
[----:B-1----:R-:W-:Y:S01]  /*1660*/  SHF.R.U32.HI R11, RZ, UR8, R10 ;  /* 0x00000008ff0b7c19 */ /* 0x002fe2000801160a */
[----:B------:R-:W1:Y:S01]  /*1670*/  LDCU.64 UR8, c[0x0][0x570] ;  /* 0x0000ae00ff0877ac */ /* 0x000e620008000a00 */
[----:B------:R-:W-:Y:S02]  /*1680*/  @P0 MOV R10, RZ ;  /* 0x000000ff000a0202 */ /* 0x000fe40000000f00 */
[----:B------:R-:W-:-:S03]  /*1690*/  IADD3 R13, PT, PT, -R11, RZ, RZ ;  /* 0x000000ff0b0d7210 */ /* 0x000fc60007ffe1ff */
[----:B------:R-:W3:Y:S01]  /*16a0*/  @P0 LDC.64 R8, c[0x0][0x578] ;  /* 0x00015e00ff080b82 */ /* 0x000ee20000000a00 */
[----:B--2---:R-:W-:-:S05]  /*16b0*/  @P0 IMAD.HI.U32 R6, R11, R14, R10 ;  /* 0x0000000e0b060227 */ /* 0x004fca00078e000a */
[----:B------:R-:W-:Y:S01]  /*16c0*/  @P0 SHF.R.U32.HI R10, RZ, R15, R6 ;  /* 0x0000000fff0a0219 */ /* 0x000fe20000011606 */
[----:B------:R-:W-:-:S04]  /*16d0*/  IMAD R6, R13, UR10, R7 ;  /* 0x0000000a0d067c24 */ /* 0x000fc8000f8e0207 */
[----:B------:R-:W-:Y:S02]  /*16e0*/  @P0 IMAD.MOV R10, RZ, RZ, -R10 ;  /* 0x000000ffff0a0224 */ /* 0x000fe400078e0a0a */
[----:B-1----:R-:W-:Y:S02]  /*16f0*/  IMAD R5, R6, UR8, R5 ;  /* 0x0000000806057c24 */ /* 0x002fe4000f8e0205 */
[----:B0-----:R-:W-:Y:S02]  /*1700*/  @P0 IMAD R10, R10, R17, R11 ;  /* 0x000000110a0a0224 */ /* 0x001fe400078e020b */
[----:B------:R-:W-:Y:S02]  /*1710*/  IMAD R4, R6, UR9, R4 ;  /* 0x0000000906047c24 */ /* 0x000fe4000f8e0204 */
[C---:B---3--:R-:W-:Y:S02]  /*1720*/  @P0 IMAD R5, R10.reuse, R8, R5 ;  /* 0x000000080a050224 */ /* 0x048fe400078e0205 */
[----:B------:R-:W-:-:S07]  /*1730*/  @P0 IMAD R4, R10, R9, R4 ;  /* 0x000000090a040224 */ /* 0x000fce00078e0204 */
.L_x_1446:
[----:B------:R-:W0:Y:S02]  /*1740*/  LDCU.128 UR8, c[0x0][0x580] ;  /* 0x0000b000ff0877ac */ /* 0x000e240008000c00 */
[----:B0-----:R-:W-:-:S04]  /*1750*/  IADD3 R6, P0, PT, R4, UR10, RZ ;  /* 0x0000000a04067c10 */ /* 0x001fc8000ff1e0ff */
[----:B------:R-:W-:-:S05]  /*1760*/  IADD3.X R7, PT, PT, RZ, UR11, RZ, P0, !PT ;  /* 0x0000000bff077c10 */ /* 0x000fca00087fe4ff */
[----:B------:R-:W2:Y:S01]  /*1770*/  LDG.E.U16 R6, desc[UR6][R6.64] ;  /* 0x0000000606067981 */ /* 0x000ea2000c1e1500 */
[----:B------:R-:W-:Y:S01]  /*1780*/  USHF.L.U32 UR10, UR5, 0x10, URZ ;  /* 0x00000010050a7899 */ /* 0x000fe200080006ff */
[----:B------:R-:W-:-:S08]  /*1790*/  IADD3 R3, PT, PT, R3, 0x80, RZ ;  /* 0x0000008003037810 */ /* 0x000fd00007ffe0ff */
[----:B------:R-:W0:Y:S01]  /*17a0*/  MUFU.RCP R9, UR10 ;  /* 0x0000000a00097d08 */ /* 0x000e220008001000 */
[----:B--2---:R-:W-:-:S05]  /*17b0*/  SHF.L.U32 R4, R6, 0x10, RZ ;  /* 0x0000001006047819 */ /* 0x004fca00000006ff */
[----:B0-----:R-:W-:Y:S01]  /*17c0*/  FMUL.FTZ R8, R4, R9 ;  /* 0x0000000904087220 */ /* 0x001fe20000410000 */
[----:B------:R-:W-:-:S04]  /*17d0*/  IADD3 R4, P0, PT, R5, UR8, RZ ;  /* 0x0000000805047c10 */ /* 0x000fc8000ff1e0ff */
[----:B------:R-:W-:Y:S02]  /*17e0*/  F2FP.BF16.F32.PACK_AB R8, RZ, R8 ;  /* 0x00000008ff08723e */ /* 0x000fe400000010ff */
[----:B------:R-:W-:Y:S02]  /*17f0*/  IADD3.X R5, PT, PT, RZ, UR9, RZ, P0, !PT ;  /* 0x00000009ff057c10 */ /* 0x000fe400087fe4ff */
[----:B------:R-:W-:-:S03]  /*1800*/  ISETP.GE.AND P0, PT, R3, UR4, PT ;  /* 0x0000000403007c0c */ /* 0x000fc6000bf06270 */
[----:B------:R0:W-:Y:S10]  /*1810*/  STG.E.U16 desc[UR6][R4.64], R8 ;  /* 0x0000000804007986 */ /* 0x0001f4000c101506 */
[----:B------:R-:W-:Y:S05]  /*1820*/  @P0 BREAK.RELIABLE B1 ;  /* 0x0000000000010942 */ /* 0x000fea0003800100 */
[----:B------:R-:W-:Y:S05]  /*1830*/  @P0 BRA `(.L_x_1447) ;  /* 0x0000002400c80947 */ /* 0x000fea0003800000 */
[----:B------:R-:W1:Y:S01]  /*1840*/  LDCU.64 UR8, c[0x0][0x390] ;  /* 0x00007200ff0877ac */ /* 0x000e620008000a00 */
[----:B0-----:R-:W-:Y:S02]  /*1850*/  MOV R4, RZ ;  /* 0x000000ff00047202 */ /* 0x001fe40000000f00 */
[----:B------:R-:W-:Y:S01]  /*1860*/  MOV R5, R3 ;  /* 0x0000000300057202 */ /* 0x000fe20000000f00 */
[----:B------:R-:W0:Y:S01]  /*1870*/  LDCU UR10, c[0x0][0x38c] ;  /* 0x00007180ff0a77ac */ /* 0x000e220008000800 */
[----:B------:R-:W-:Y:S01]  /*1880*/  ISETP.NE.AND P0, PT, R2, RZ, PT ;  /* 0x000000ff0200720c */ /* 0x000fe20003f05270 */
[----:B------:R-:W2:Y:S01]  /*1890*/  LDCU.64 UR12, c[0x0][0x4b8] ;  /* 0x00009700ff0c77ac */ /* 0x000ea20008000a00 */
[----:B-1----:R-:W-:-:S05]  /*18a0*/  IMAD.HI.U32 R6, R3, UR8, R4 ;  /* 0x0000000803067c27 */ /* 0x002fca000f8e0004 */
[----:B------:R-:W-:-:S04]  /*18b0*/  SHF.R.U32.HI R7, RZ, UR9, R6 ;  /* 0x00000009ff077c19 */ /* 0x000fc80008011606 */
[----:B------:R-:W-:-:S05]  /*18c0*/  IADD3 R4, PT, PT, -R7, RZ, RZ ;  /* 0x000000ff07047210 */ /* 0x000fca0007ffe1ff */
[----:B0-----:R-:W-:-:S04]  /*18d0*/  IMAD R4, R4, UR10, R3 ;  /* 0x0000000a04047c24 */ /* 0x001fc8000f8e0203 */
        /* <DEDUP_REMOVED lines=16> */
[----:B------:R-:W-:Y:S01]  /*19e0*/  IMAD.MOV.U32 R8, RZ, RZ, RZ ;  /* 0x000000ffff087224 */ /* 0x000fe200078e00ff */
        /* <DEDUP_REMOVED lines=264> */
[----:B------:R-:W-:-:S03]  /*2a70*/  IMAD R6, R13, UR10, R7 ;  /* 0x0000000a0d067c24 */ /* 0x000fc6000f8e0207 */
[----:B------:R-:W-:Y:S01]  /*2a80*/  @P0 IADD3 R10, PT, PT, -R10, RZ, RZ ;  /* 0x000000ff0a0a0210 */ /* 0x000fe20007ffe1ff */
[C---:B-1----:R-:W-:Y:S02]  /*2a90*/  IMAD R5, R6.reuse, UR8, R5 ;  /* 0x0000000806057c24 */ /* 0x042fe4000f8e0205 */
[----:B------:R-:W-:Y:S02]  /*2aa0*/  IMAD R4, R6, UR9, R4 ;  /* 0x0000000906047c24 */ /* 0x000fe4000f8e0204 */
[----:B0-----:R-:W-:-:S04]  /*2ab0*/  @P0 IMAD R10, R17, R10, R11 ;  /* 0x0000000a110a0224 */ /* 0x001fc800078e020b */
[C---:B---3--:R-:W-:Y:S02]  /*2ac0*/  @P0 IMAD R5, R10.reuse, R8, R5 ;  /* 0x000000080a050224 */ /* 0x048fe400078e0205 */
[----:B------:R-:W-:-:S07]  /*2ad0*/  @P0 IMAD R4, R10, R9, R4 ;  /* 0x000000090a040224 */ /* 0x000fce00078e0204 */
.L_x_1448:
        /* <DEDUP_REMOVED lines=11> */
[----:B------:R-:W-:-:S05]  /*2b90*/  IADD3.X R5, PT, PT, RZ, UR9, RZ, P0, !PT ;  /* 0x00000009ff057c10 */ /* 0x000fca00087fe4ff */
[----:B------:R0:W-:Y:S02]  /*2ba0*/  STG.E.U16 desc[UR6][R4.64], R8 ;  /* 0x0000000804007986 */ /* 0x0001e4000c101506 */
.L_x_1445:
[----:B------:R-:W-:-:S13]  /*2bb0*/  ISETP.GE.AND P0, PT, R3, UR4, PT ;  /* 0x0000000403007c0c */ /* 0x000fda000bf06270 */
[----:B------:R-:W-:Y:S05]  /*2bc0*/  @P0 BREAK.RELIABLE B1 ;  /* 0x0000000000010942 */ /* 0x000fea0003800100 */
[----:B------:R-:W-:Y:S05]  /*2bd0*/  @P0 BRA `(.L_x_1447) ;  /* 0x0000001000e00947 */ /* 0x000fea0003800000 */
[----:B------:R-:W-:Y:S05]  /*2be0*/  BSYNC.RELIABLE B1 ;  /* 0x0000000000017941 */ /* 0x000fea0003800100 */
.L_x_1444:
[----:B------:R-:W1:Y:S01]  /*2bf0*/  LDCU.64 UR8, c[0x0][0x390] ;  /* 0x00007200ff0877ac */ /* 0x000e620008000a00 */
[----:B0-----:R-:W-:Y:S01]  /*2c00*/  MOV R5, R3 ;  /* 0x0000000300057202 */ /* 0x001fe20000000f00 */
[----:B------:R-:W-:Y:S01]  /*2c10*/  IMAD.MOV.U32 R4, RZ, RZ, RZ ;  /* 0x000000ffff047224 */ /* 0x000fe200078e00ff */
[----:B------:R-:W-:Y:S01]  /*2c20*/  ISETP.NE.AND P0, PT, R2, RZ, PT ;  /* 0x000000ff0200720c */ /* 0x000fe20003f05270 */
[----:B------:R-:W0:Y:S01]  /*2c30*/  LDCU UR10, c[0x0][0x38c] ;  /* 0x00007180ff0a77ac */ /* 0x000e220008000800 */
        /* <DEDUP_REMOVED lines=274> */
[----:B------:R-:W-:Y:S01]  /*3d60*/  HFMA2 R6, -RZ, RZ, 0, 0 ;  /* 0x00000000ff067431 */ /* 0x000fe200000001ff */
        /* <DEDUP_REMOVED lines=18> */
.L_x_1449:
[----:B------:R-:W0:Y:S02]  /*3e90*/  LDCU.128 UR8, c[0x0][0x580] ;  /* 0x0000b000ff0877ac */ /* 0x000e240008000c00 */
[----:B0-----:R-:W-:-:S04]  /*3ea0*/  IADD3 R6, P0, PT, R4, UR10, RZ ;  /* 0x0000000a04067c10 */ /* 0x001fc8000ff1e0ff */
[----:B------:R-:W-:-:S05]  /*3eb0*/  IADD3.X R7, PT, PT, RZ, UR11, RZ, P0, !PT ;  /* 0x0000000bff077c10 */ /* 0x000fca00087fe4ff */
[----:B------:R-:W2:Y:S01]  /*3ec0*/  LDG.E.U16 R6, desc[UR6][R6.64] ;  /* 0x0000000606067981 */ /* 0x000ea2000c1e1500 */
[----:B------:R-:W-:Y:S01]  /*3ed0*/  USHF.L.U32 UR10, UR5, 0x10, URZ ;  /* 0x00000010050a7899 */ /* 0x000fe200080006ff */
[----:B------:R-:W-:-:S08]  /*3ee0*/  VIADD R3, R3, 0x80 ;  /* 0x0000008003037836 */ /* 0x000fd00000000000 */
[----:B------:R-:W0:Y:S01]  /*3ef0*/  MUFU.RCP R9, UR10 ;  /* 0x0000000a00097d08 */ /* 0x000e220008001000 */
[----:B--2---:R-:W-:-:S05]  /*3f00*/  SHF.L.U32 R4, R6, 0x10, RZ ;  /* 0x0000001006047819 */ /* 0x004fca00000006ff */
[----:B0-----:R-:W-:Y:S01]  /*3f10*/  FMUL.FTZ R8, R4, R9 ;  /* 0x0000000904087220 */ /* 0x001fe20000410000 */
[----:B------:R-:W-:-:S04]  /*3f20*/  IADD3 R4, P0, PT, R5, UR8, RZ ;  /* 0x0000000805047c10 */ /* 0x000fc8000ff1e0ff */
[----:B------:R-:W-:Y:S02]  /*3f30*/  F2FP.BF16.F32.PACK_AB R8, RZ, R8 ;  /* 0x00000008ff08723e */ /* 0x000fe400000010ff */
[----:B------:R-:W-:-:S05]  /*3f40*/  IADD3.X R5, PT, PT, RZ, UR9, RZ, P0, !PT ;  /* 0x00000009ff057c10 */ /* 0x000fca00087fe4ff */
[----:B------:R1:W-:Y:S02]  /*3f50*/  STG.E.U16 desc[UR6][R4.64], R8 ;  /* 0x0000000804007986 */ /* 0x0003e4000c101506 */
.L_x_1447:
[----:B------:R-:W-:Y:S05]  /*3f60*/  BSYNC.RECONVERGENT B0 ;  /* 0x0000000000007941 */ /* 0x000fea0003800200 */
.L_x_1443:
        /* <DEDUP_REMOVED lines=9> */
[----:B--2---:R-:W-:-:S05]  /*4000*/  IMAD.HI.U32 R4, R3, UR8, R4 ;  /* 0x0000000803047c27 */ /* 0x004fca000f8e0004 */
[----:B------:R-:W-:-:S04]  /*4010*/  SHF.R.U32.HI R5, RZ, UR9, R4 ;  /* 0x00000009ff057c19 */ /* 0x000fc80008011604 */
[----:B------:R-:W-:-:S05]  /*4020*/  IADD3 R6, PT, PT, -R5, RZ, RZ ;  /* 0x000000ff05067210 */ /* 0x000fca0007ffe1ff */
[----:B0-----:R-:W-:-:S04]  /*4030*/  IMAD R2, R6, UR4, R3 ;  /* 0x0000000406027c24 */ /* 0x001fc8000f8e0203 */
[C---:B-1----:R-:W-:Y:S02]  /*4040*/  IMAD R3, R2.reuse, UR10, RZ ;  /* 0x0000000a02037c24 */ /* 0x042fe4000f8e02ff */
[----:B------:R-:W-:Y:S01]  /*4050*/  IMAD R2, R2, UR11, RZ ;  /* 0x0000000b02027c24 */ /* 0x000fe2000f8e02ff */
        /* <DEDUP_REMOVED lines=268> */
[----:B------:R-:W1:Y:S01]  /*5120*/  LDCU UR4, c[0x0][0x4a8] ;  /* 0x00009500ff0477ac */ /* 0x000e620008000800 */
[----:B------:R-:W2:Y:S09]  /*5130*/  LDCU.64 UR10, c[0x0][0x570] ;  /* 0x0000ae00ff0a77ac */ /* 0x000eb20008000a00 */
[----:B------:R-:W3:Y:S01]  /*5140*/  @P0 LDC.64 R8, c[0x0][0x4b0] ;  /* 0x00012c00ff080b82 */ /* 0x000ee20000000a00 */
[----:B0-----:R-:W-:-:S07]  /*5150*/  IMAD.HI.U32 R6, R5, UR9, R4 ;  /* 0x0000000905067c27 */ /* 0x001fce000f8e0004 */
[----:B------:R-:W0:Y:S01]  /*5160*/  @P0 LDC R11, c[0x0][0x4ac] ;  /* 0x00012b00ff0b0b82 */ /* 0x000e220000000800 */
[----:B-1----:R-:W-:Y:S02]  /*5170*/  SHF.R.U32.HI R7, RZ, UR4, R6 ;  /* 0x00000004ff077c19 */ /* 0x002fe40008011606 */
[----:B------:R-:W-:Y:S02]  /*5180*/  @P0 MOV R6, RZ ;  /* 0x000000ff00060202 */ /* 0x000fe40000000f00 */
[----:B------:R-:W-:-:S03]  /*5190*/  IADD3 R4, PT, PT, -R7, RZ, RZ ;  /* 0x000000ff07047210 */ /* 0x000fc60007ffe1ff */
[----:B------:R-:W1:Y:S02]  /*51a0*/  @P0 LDC.64 R12, c[0x0][0x578] ;  /* 0x00015e00ff0c0b82 */ /* 0x000e640000000a00 */
[----:B------:R-:W-:Y:S02]  /*51b0*/  IMAD R4, R4, UR8, R5 ;  /* 0x0000000804047c24 */ /* 0x000fe4000f8e0205 */
[----:B---3--:R-:W-:-:S04]  /*51c0*/  @P0 IMAD.HI.U32 R0, R7, R8, R6 ;  /* 0x0000000807000227 */ /* 0x008fc800078e0006 */
[C---:B--2---:R-:W-:Y:S01]  /*51d0*/  IMAD R3, R4.reuse, UR10, R3 ;  /* 0x0000000a04037c24 */ /* 0x044fe2000f8e0203 */
[----:B------:R-:W-:Y:S01]  /*51e0*/  @P0 SHF.R.U32.HI R0, RZ, R9, R0 ;  /* 0x00000009ff000219 */ /* 0x000fe20000011600 */
[----:B------:R-:W-:-:S03]  /*51f0*/  IMAD R2, R4, UR11, R2 ;  /* 0x0000000b04027c24 */ /* 0x000fc6000f8e0202 */
[----:B------:R-:W-:-:S05]  /*5200*/  @P0 IADD3 R6, PT, PT, -R0, RZ, RZ ;  /* 0x000000ff00060210 */ /* 0x000fca0007ffe1ff */
[----:B0-----:R-:W-:-:S04]  /*5210*/  @P0 IMAD R6, R11, R6, R7 ;  /* 0x000000060b060224 */ /* 0x001fc800078e0207 */
[C---:B-1----:R-:W-:Y:S02]  /*5220*/  @P0 IMAD R3, R6.reuse, R12, R3 ;  /* 0x0000000c06030224 */ /* 0x042fe400078e0203 */
[----:B------:R-:W-:-:S07]  /*5230*/  @P0 IMAD R2, R6, R13, R2 ;  /* 0x0000000d06020224 */ /* 0x000fce00078e0202 */
.L_x_1450:
[----:B------:R-:W0:Y:S02]  /*5240*/  LDCU.128 UR8, c[0x0][0x580] ;  /* 0x0000b000ff0877ac */ /* 0x000e240008000c00 */
[----:B0-----:R-:W-:-:S04]  /*5250*/  IADD3 R4, P0, PT, R2, UR10, RZ ;  /* 0x0000000a02047c10 */ /* 0x001fc8000ff1e0ff */
[----:B------:R-:W-:-:S05]  /*5260*/  IADD3.X R5, PT, PT, RZ, UR11, RZ, P0, !PT ;  /* 0x0000000bff057c10 */ /* 0x000fca00087fe4ff */
[----:B------:R-:W2:Y:S01]  /*5270*/  LDG.E.U16 R4, desc[UR6][R4.64] ;  /* 0x0000000604047981 */ /* 0x000ea2000c1e1500 */
[----:B------:R-:W-:Y:S01]  /*5280*/  USHF.L.U32 UR4, UR5, 0x10, URZ ;  /* 0x0000001005047899 */ /* 0x000fe200080006ff */
[----:B------:R-:W-:-:S04]  /*5290*/  IADD3 R2, P0, PT, R3, UR8, RZ ;  /* 0x0000000803027c10 */ /* 0x000fc8000ff1e0ff */
[----:B------:R-:W-:-:S04]  /*52a0*/  IADD3.X R3, PT, PT, RZ, UR9, RZ, P0, !PT ;  /* 0x00000009ff037c10 */ /* 0x000fc800087fe4ff */
[----:B------:R-:W0:Y:S01]  /*52b0*/  MUFU.RCP R7, UR4 ;  /* 0x0000000400077d08 */ /* 0x000e220008001000 */
[----:B--2---:R-:W-:-:S05]  /*52c0*/  SHF.L.U32 R0, R4, 0x10, RZ ;  /* 0x0000001004007819 */ /* 0x004fca00000006ff */
[----:B0-----:R-:W-:-:S05]  /*52d0*/  FMUL.FTZ R0, R0, R7 ;  /* 0x0000000700007220 */ /* 0x001fca0000410000 */
[----:B------:R-:W-:-:S05]  /*52e0*/  F2FP.BF16.F32.PACK_AB R0, RZ, R0 ;  /* 0x00000000ff00723e */ /* 0x000fca00000010ff */
[----:B------:R-:W-:Y:S01]  /*52f0*/  STG.E.U16 desc[UR6][R2.64], R0 ;  /* 0x0000000002007986 */ /* 0x000fe2000c101506 */
[----:B------:R-:W-:Y:S05]  /*5300*/  EXIT ;  /* 0x000000000000794d */ /* 0x000fea0003800000 */
.L_x_1451:
        /* <DEDUP_REMOVED lines=15> */
.L_x_18253:


//--------------------- .text._ZN2at6native27unrolled_elementwise_kernelINS0_13BUnaryFunctorIN3c108BFloat16ES4_S4_NS0_15binary_internal10DivFunctorIS4_EEEESt5arrayIPcLm2EELi4E23TrivialOffsetCalculatorILi1EjESD_NS0_6memory15LoadWithoutCastENSE_16StoreWithoutCastEEEviT_T0_T2_T3_T4_T5_ --------------------------
	.section	.text._ZN2at6native27unrolled_elementwise_kernelINS0_13BUnaryFunctorIN3c108BFloat16ES4_S4_NS0_15binary_internal10DivFunctorIS4_EEEESt5arrayIPcLm2EELi4E23TrivialOffsetCalculatorILi1EjESD_NS0_6memory15LoadWithoutCastENSE_16StoreWithoutCastEEEviT_T0_T2_T3_T4_T5_,"ax",@progbits
	.align	128
        .global         _ZN2at6native27unrolled_elementwise_kernelINS0_13BUnaryFunctorIN3c108BFloat16ES4_S4_NS0_15binary_internal10DivFunctorIS4_EEEESt5arrayIPcLm2EELi4E23TrivialOffsetCalculatorILi1EjESD_NS0_6memory15LoadWithoutCastENSE_16StoreWithoutCastEEEviT_T0_T2_T3_T4_T5_
        .type           _ZN2at6native27unrolled_elementwise_kernelINS0_13BUnaryFunctorIN3c108BFloat16ES4_S4_NS0_15binary_internal10DivFunctorIS4_EEEESt5arrayIPcLm2EELi4E23TrivialOffsetCalculatorILi1EjESD_NS0_6memory15LoadWithoutCastENSE_16StoreWithoutCastEEEviT_T0_T2_T3_T4_T5_,@function
        .size           _ZN2at6native27unrolled_elementwise_kernelINS0_13BUnaryFunctorIN3c108BFloat16ES4_S4_NS0_15binary_internal10DivFunctorIS4_EEEESt5arrayIPcLm2EELi4E23TrivialOffsetCalculatorILi1EjESD_NS0_6memory15LoadWithoutCastENSE_16StoreWithoutCastEEEviT_T0_T2_T3_T4_T5_,(.L_x_18254 - _ZN2at6native27unrolled_elementwise_kernelINS0_13BUnaryFunctorIN3c108BFloat16ES4_S4_NS0_15binary_internal10DivFunctorIS4_EEEESt5arrayIPcLm2EELi4E23TrivialOffsetCalculatorILi1EjESD_NS0_6memory15LoadWithoutCastENSE_16StoreWithoutCastEEEviT_T0_T2_T3_T4_T5_)
        .other          _ZN2at6native27unrolled_elementwise_kernelINS0_13BUnaryFunctorIN3c108BFloat16ES4_S4_NS0_15binary_internal10DivFunctorIS4_EEEESt5arrayIPcLm2EELi4E23TrivialOffsetCalculatorILi1EjESD_NS0_6memory15LoadWithoutCastENSE_16StoreWithoutCastEEEviT_T0_T2_T3_T4_T5_,@"STO_CUDA_ENTRY STV_DEFAULT"
_ZN2at6native27unrolled_elementwise_kernelINS0_13BUnaryFunctorIN3c108BFloat16ES4_S4_NS0_15binary_internal10DivFunctorIS4_EEEESt5arrayIPcLm2EELi4E23TrivialOffsetCalculatorILi1EjESD_NS0_6memory15LoadWithoutCastENSE_16StoreWithoutCastEEEviT_T0_T2_T3_T4_T5_:
.text._ZN2at6native27unrolled_elementwise_kernelINS0_13BUnaryFunctorIN3c108BFloat16ES4_S4_NS0_15binary_internal10DivFunctorIS4_EEEESt5arrayIPcLm2EELi4E23TrivialOffsetCalculatorILi1EjESD_NS0_6memory15LoadWithoutCastENSE_16StoreWithoutCastEEEviT_T0_T2_T3_T4_T5_:
[----:B------:R-:W-:Y:S01]  /*0000*/  LDC R1, c[0x0][0x37c] ;  /* 0x0000df00ff017b82 */ /* 0x000fe20000000800 */
[----:B------:R-:W0:Y:S07]  /*0010*/  S2R R0, SR_CTAID.X ;  /* 0x0000000000007919 */ /* 0x000e2e0000002500 */
[----:B------:R-:W0:Y:S01]  /*0020*/  LDC R3, c[0x0][0x380] ;  /* 0x0000e000ff037b82 */ /* 0x000e220000000800 */
[----:B------:R-:W1:Y:S01]  /*0030*/  LDCU.64 UR4, c[0x0][0x358] ;  /* 0x00006b00ff0477ac */ /* 0x000e620008000a00 */
[----:B------:R-:W2:Y:S01]  /*0040*/  S2R R19, SR_TID.X ;  /* 0x0000000000137919 */ /* 0x000ea20000002100 */
[----:B0-----:R-:W-:-:S02]  /*0050*/  IMAD R2, R0, -0x200, R3 ;  /* 0xfffffe0000027824 */ /* 0x001fc400078e0203 */
[----:B--2---:R-:W-:-:S03]  /*0060*/  IMAD.MOV.U32 R3, RZ, RZ, R19 ;  /* 0x000000ffff037224 */ /* 0x004fc600078e0013 */
[----:B------:R-:W-:-:S13]  /*0070*/  ISETP.GE.AND P0, PT, R19, R2, PT ;  /* 0x000000021300720c */ /* 0x000fda0003f06270 */
[----:B------:R-:W-:Y:S01]  /*0080*/  @!P0 VIADD R19, R3, 0x80 ;  /* 0x0000008003138836 */ /* 0x000fe20000000000 */
[----:B------:R-:W0:Y:S01]  /*0090*/  @!P0 LDC.64 R14, c[0x0][0x390] ;  /* 0x0000e400ff0e8b82 */ /* 0x000e220000000a00 */
[----:B------:R-:W-:-:S03]  /*00a0*/  @!P0 IMAD R7, R0, 0x200, R3 ;  /* 0x0000020000078824 */ /* 0x000fc600078e0203 */
[----:B------:R-:W-:-:S13]  /*00b0*/  ISETP.GE.AND P1, PT, R19, R2, PT ;  /* 0x000000021300720c */ /* 0x000fda0003f26270 */
[----:B------:R-:W-:Y:S01]  /*00c0*/  @!P1 LEA R17, R0, R19, 0x9 ;  /* 0x0000001300119211 */ /* 0x000fe200078e48ff */
[----:B------:R-:W-:Y:S01]  /*00d0*/  @!P1 VIADD R19, R19, 0x80 ;  /* 0x0000008013139836 */ /* 0x000fe20000000000 */
[----:B------:R-:W2:Y:S04]  /*00e0*/  @!P1 LDC.64 R10, c[0x0][0x390] ;  /* 0x0000e400ff0a9b82 */ /* 0x000ea80000000a00 */
[----:B------:R-:W-:Y:S01]  /*00f0*/  ISETP.GE.AND P2, PT, R19, R2, PT ;  /* 0x000000021300720c */ /* 0x000fe20003f46270 */
[----:B0-----:R-:W-:Y:S01]  /*0100*/  @!P0 IMAD.WIDE.U32 R14, R7, 0x2, R14 ;  /* 0x00000002070e8825 */ /* 0x001fe200078e000e */
[----:B------:R-:W-:-:S06]  /*0110*/  PRMT R7, RZ, 0x7610, R7 ;  /* 0x00007610ff077816 */ /* 0x000fcc0000000007 */
[----:B-1----:R-:W3:Y:S05]  /*0120*/  @!P0 LDG.E.U16 R7, desc[UR4][R14.64] ;  /* 0x000000040e078981 */ /* 0x002eea000c1e1500 */
[----:B------:R-:W0:Y:S01]  /*0130*/  @!P2 LDC.64 R8, c[0x0][0x390] ;  /* 0x0000e400ff08ab82 */ /* 0x000e220000000a00 */
[----:B------:R-:W-:Y:S02]  /*0140*/  @!P2 LEA R13, R0, R19, 0x9 ;  /* 0x00000013000da211 */ /* 0x000fe400078e48ff */
[----:B------:R-:W-:Y:S01]  /*0150*/  PRMT R12, RZ, 0x7610, R12 ;  /* 0x00007610ff0c7816 */ /* 0x000fe2000000000c */
[----:B--2---:R-:W-:-:S04]  /*0160*/  @!P1 IMAD.WIDE.U32 R16, R17, 0x2, R10 ;  /* 0x0000000211109825 */ /* 0x004fc800078e000a */
[----:B0-----:R-:W-:Y:S01]  /*0170*/  @!P2 IMAD.WIDE.U32 R8, R13, 0x2, R8 ;  /* 0x000000020d08a825 */ /* 0x001fe200078e0008 */
[----:B------:R-:W-:-:S04]  /*0180*/  PRMT R13, RZ, 0x7610, R13 ;  /* 0x00007610ff0d7816 */ /* 0x000fc8000000000d */
[----:B------:R-:W2:Y:S04]  /*0190*/  @!P2 LDG.E.U16 R12, desc[UR4][R8.64] ;  /* 0x00000004080ca981 */ /* 0x000ea8000c1e1500 */
[----:B------:R0:W4:Y:S01]  /*01a0*/  @!P1 LDG.E.U16 R13, desc[UR4][R16.64] ;  /* 0x00000004100d9981 */ /* 0x000122000c1e1500 */
[----:B------:R-:W-:-:S05]  /*01b0*/  @!P2 VIADD R19, R19, 0x80 ;  /* 0x000000801313a836 */ /* 0x000fca0000000000 */
[----:B------:R-:W-:-:S13]  /*01c0*/  ISETP.GE.AND P0, PT, R19, R2, PT ;  /* 0x000000021300720c */ /* 0x000fda0003f06270 */
[----:B------:R-:W1:Y:S01]  /*01d0*/  @!P0 LDC.64 R10, c[0x0][0x390] ;  /* 0x0000e400ff0a8b82 */ /* 0x000e620000000a00 */
[----:B------:R-:W-:Y:S01]  /*01e0*/  @!P0 IMAD R19, R0, 0x200, R19 ;  /* 0x0000020000138824 */ /* 0x000fe200078e0213 */
[C---:B------:R-:W-:Y:S01]  /*01f0*/  ISETP.GE.AND P1, PT, R3.reuse, R2, PT ;  /* 0x000000020300720c */ /* 0x040fe20003f26270 */
[----:B0-----:R-:W-:-:S12]  /*0200*/  VIADD R17, R3, 0x100 ;  /* 0x0000010003117836 */ /* 0x001fd80000000000 */
[----:B------:R-:W0:Y:S01]  /*0210*/  @!P1 LDC.64 R8, c[0x0][0x388] ;  /* 0x0000e200ff089b82 */ /* 0x000e220000000a00 */
[----:B-1----:R-:W-:-:S07]  /*0220*/  @!P0 IMAD.WIDE.U32 R14, R19, 0x2, R10 ;  /* 0x00000002130e8825 */ /* 0x002fce00078e000a */
[----:B------:R-:W1:Y:S01]  /*0230*/  LDC.U16 R11, c[0x0][0x386] ;  /* 0x0000e180ff0b7b82 */ /* 0x000e620000000400 */
[----:B------:R-:W-:Y:S02]  /*0240*/  IADD3 R19, PT, PT, R3, 0x80, RZ ;  /* 0x0000008003137810 */ /* 0x000fe40007ffe0ff */
[----:B------:R-:W-:Y:S02]  /*0250*/  PRMT R10, RZ, 0x7610, R10 ;  /* 0x00007610ff0a7816 */ /* 0x000fe4000000000a */
[-C--:B------:R-:W-:Y:S02]  /*0260*/  ISETP.GE.AND P2, PT, R19, R2.reuse, PT ;  /* 0x000000021300720c */ /* 0x080fe40003f46270 */
[----:B------:R-:W-:Y:S02]  /*0270*/  ISETP.GE.AND P3, PT, R17, R2, PT ;  /* 0x000000021100720c */ /* 0x000fe40003f66270 */
[----:B------:R0:W5:Y:S01]  /*0280*/  @!P0 LDG.E.U16 R10, desc[UR4][R14.64] ;  /* 0x000000040e0a8981 */ /* 0x000162000c1e1500 */
[----:B-1----:R-:W-:-:S06]  /*0290*/  @!P1 IMAD.U32 R16, R11, 0x10000, RZ ;  /* 0x000100000b109824 */ /* 0x002fcc00078e00ff */
[----:B------:R-:W1:Y:S01]  /*02a0*/  @!P1 MUFU.RCP R16, R16 ;  /* 0x0000001000109308 */ /* 0x000e620000001000 */
[----:B0-----:R-:W-:Y:S01]  /*02b0*/  VIADD R15, R3, 0x180 ;  /* 0x00000180030f7836 */ /* 0x001fe20000000000 */
[----:B------:R-:W-:-:S04]  /*02c0*/  @!P2 SHF.L.U32 R17, R11, 0x10, RZ ;  /* 0x000000100b11a819 */ /* 0x000fc800000006ff */
[----:B------:R-:W-:Y:S02]  /*02d0*/  ISETP.GE.AND P0, PT, R15, R2, PT ;  /* 0x000000020f00720c */ /* 0x000fe40003f06270 */
[----:B------:R-:W-:Y:S01]  /*02e0*/  @!P1 LEA R15, R0, R3, 0x9 ;  /* 0x00000003000f9211 */ /* 0x000fe200078e48ff */
[----:B------:R-:W-:Y:S01]  /*02f0*/  @!P3 IMAD.U32 R18, R11, 0x10000, RZ ;  /* 0x000100000b12b824 */ /* 0x000fe200078e00ff */
[----:B------:R-:W-:Y:S03]  /*0300*/  @!P2 MUFU.RCP R14, R17 ;  /* 0x00000011000ea308 */ /* 0x000fe60000001000 */
[----:B------:R-:W-:-:S05]  /*0310*/  @!P1 IMAD.WIDE.U32 R8, R15, 0x2, R8 ;  /* 0x000000020f089825 */ /* 0x000fca00078e0008 */
[----:B------:R-:W0:Y:S01]  /*0320*/  @!P3 MUFU.RCP R21, R18 ;  /* 0x000000120015b308 */ /* 0x000e220000001000 */
[----:B------:R-:W-:-:S05]  /*0330*/  @!P1 IMAD.MOV.U32 R3, RZ, RZ, R19 ;  /* 0x000000ffff039224 */ /* 0x000fca00078e0013 */
[----:B------:R-:W-:Y:S01]  /*0340*/  ISETP.GE.AND P4, PT, R3, R2, PT ;  /* 0x000000020300720c */ /* 0x000fe20003f86270 */
[----:B------:R-:W-:Y:S01]  /*0350*/  BSSY.RECONVERGENT B0, `(.L_x_1452) ;  /* 0x0000016000007945 */ /* 0x000fe20003800200 */
[----:B---3--:R-:W-:-:S05]  /*0360*/  @!P1 SHF.L.U32 R7, R7, 0x10, RZ ;  /* 0x0000001007079819 */ /* 0x008fca00000006ff */
[----:B-1----:R-:W-:-:S05]  /*0370*/  @!P1 FMUL.FTZ R7, R7, R16 ;  /* 0x0000001007079220 */ /* 0x002fca0000410000 */
[----:B------:R-:W-:-:S05]  /*0380*/  @!P1 F2FP.BF16.F32.PACK_AB R6, RZ, R7 ;  /* 0x00000007ff06923e */ /* 0x000fca00000010ff */
[----:B------:R1:W-:Y:S01]  /*0390*/  @!P1 STG.E.U16 desc[UR4][R8.64], R6 ;  /* 0x0000000608009986 */ /* 0x0003e2000c101504 */
[----:B--2---:R-:W-:Y:S01]  /*03a0*/  @!P3 IMAD.U32 R12, R12, 0x10000, RZ ;  /* 0x000100000c0cb824 */ /* 0x004fe200078e00ff */
[----:B----4-:R-:W-:-:S03]  /*03b0*/  @!P2 SHF.L.U32 R13, R13, 0x10, RZ ;  /* 0x000000100d0da819 */ /* 0x010fc600000006ff */
[----:B0-----:R-:W-:Y:S02]  /*03c0*/  @!P3 FMUL.FTZ R12, R12, R21 ;  /* 0x000000150c0cb220 */ /* 0x001fe40000410000 */
[----:B------:R-:W-:-:S03]  /*03d0*/  @!P2 FMUL.FTZ R13, R13, R14 ;  /* 0x0000000e0d0da220 */ /* 0x000fc60000410000 */
        /* <DEDUP_REMOVED lines=13> */
.L_x_1453:
[----:B------:R-:W-:Y:S05]  /*04b0*/  BSYNC.RECONVERGENT B0 ;  /* 0x0000000000007941 */ /* 0x000fea0003800200 */
.L_x_1452:
[----:B------:R-:W-:Y:S02]  /*04c0*/  @!P0 SHF.L.U32 R11, R11, 0x10, RZ ;  /* 0x000000100b0b8819 */ /* 0x000fe400000006ff */
[----:B------:R-:W-:-:S04]  /*04d0*/  ISETP.GE.AND P1, PT, R3, R2, PT ;  /* 0x000000020300720c */ /* 0x000fc80003f26270 */
[----:B------:R-:W1:Y:S09]  /*04e0*/  @!P0 MUFU.RCP R11, R11 ;  /* 0x0000000b000b8308 */ /* 0x000e720000001000 */
[----:B------:R-:W-:Y:S05]  /*04f0*/  @P1 EXIT ;  /* 0x000000000000194d */ /* 0x000fea0003800000 */
[----:B0-----:R-:W0:Y:S01]  /*0500*/  LDC.64 R4, c[0x0][0x388] ;  /* 0x0000e200ff047b82 */ /* 0x001e220000000a00 */
[----:B-----5:R-:W-:Y:S01]  /*0510*/  @!P0 IMAD.U32 R10, R10, 0x10000, RZ ;  /* 0x000100000a0a8824 */ /* 0x020fe200078e00ff */
[----:B------:R-:W-:-:S03]  /*0520*/  LEA R3, R0, R3, 0x9 ;  /* 0x0000000300037211 */ /* 0x000fc600078e48ff */
[----:B-1----:R-:W-:-:S05]  /*0530*/  @!P0 FMUL.FTZ R10, R10, R11 ;  /* 0x0000000b0a0a8220 */ /* 0x002fca0000410000 */
[----:B------:R-:W-:-:S04]  /*0540*/  @!P0 F2FP.BF16.F32.PACK_AB R2, RZ, R10 ;  /* 0x0000000aff02823e */ /* 0x000fc800000010ff */
[----:B------:R-:W-:Y:S01]  /*0550*/  PRMT R0, R2, 0x7610, R0 ;  /* 0x0000761002007816 */ /* 0x000fe20000000000 */
[----:B0-----:R-:W-:-:S05]  /*0560*/  IMAD.WIDE.U32 R2, R3, 0x2, R4 ;  /* 0x0000000203027825 */ /* 0x001fca00078e0004 */
[----:B------:R-:W-:Y:S01]  /*0570*/  STG.E.U16 desc[UR4][R2.64], R0 ;  /* 0x0000000002007986 */ /* 0x000fe2000c101504 */
[----:B------:R-:W-:Y:S05]  /*0580*/  EXIT ;  /* 0x000000000000794d */ /* 0x000fea0003800000 */
.L_x_1454:
        /* <DEDUP_REMOVED lines=15> */
.L_x_18254:


//--------------------- .text._ZN2at6native29vectorized_elementwise_kernelILi2ENS0_13BUnaryFunctorIN3c108BFloat16ES4_S4_NS0_15binary_internal10DivFunctorIS4_EEEESt5arrayIPcLm2EEEEviT0_T1_ --------------------------
	.section	.text._ZN2at6native29vectorized_elementwise_kernelILi2ENS0_13BUnaryFunctorIN3c108BFloat16ES4_S4_NS0_15binary_internal10DivFunctorIS4_EEEESt5arrayIPcLm2EEEEviT0_T1_,"ax",@progbits
	.align	128
        .global         _ZN2at6native29vectorized_elementwise_kernelILi2ENS0_13BUnaryFunctorIN3c108BFloat16ES4_S4_NS0_15binary_internal10DivFunctorIS4_EEEESt5arrayIPcLm2EEEEviT0_T1_
        .type           _ZN2at6native29vectorized_elementwise_kernelILi2ENS0_13BUnaryFunctorIN3c108BFloat16ES4_S4_NS0_15binary_internal10DivFunctorIS4_EEEESt5arrayIPcLm2EEEEviT0_T1_,@function
        .size           _ZN2at6native29vectorized_elementwise_kernelILi2ENS0_13BUnaryFunctorIN3c108BFloat16ES4_S4_NS0_15binary_internal10DivFunctorIS4_EEEESt5arrayIPcLm2EEEEviT0_T1_,(.L_x_18255 - _ZN2at6native29vectorized_elementwise_kernelILi2ENS0_13BUnaryFunctorIN3c108BFloat16ES4_S4_NS0_15binary_internal10DivFunctorIS4_EEEESt5arrayIPcLm2EEEEviT0_T1_)
        .other          _ZN2at6native29vectorized_elementwise_kernelILi2ENS0_13BUnaryFunctorIN3c108BFloat16ES4_S4_NS0_15binary_internal10DivFunctorIS4_EEEESt5arrayIPcLm2EEEEviT0_T1_,@"STO_CUDA_ENTRY STV_DEFAULT"
_ZN2at6native29vectorized_elementwise_kernelILi2ENS0_13BUnaryFunctorIN3c108BFloat16ES4_S4_NS0_15binary_internal10DivFunctorIS4_EEEESt5arrayIPcLm2EEEEviT0_T1_:
.text._ZN2at6native29vectorized_elementwise_kernelILi2ENS0_13BUnaryFunctorIN3c108BFloat16ES4_S4_NS0_15binary_internal10DivFunctorIS4_EEEESt5arrayIPcLm2EEEEviT0_T1_:
[----:B------:R-:W-:Y:S01]  /*0000*/  LDC R1, c[0x0][0x37c] ;  /* 0x0000df00ff017b82 */ /* 0x000fe20000000800 */
[----:B------:R-:W0:Y:S01]  /*0010*/  S2R R2, SR_CTAID.X ;  /* 0x0000000000027919 */ /* 0x000e220000002500 */
[----:B------:R-:W1:Y:S06]  /*0020*/  LDCU UR6, c[0x0][0x380] ;  /* 0x00007000ff0677ac */ /* 0x000e6c0008000800 */
[----:B------:R-:W2:Y:S01]  /*0030*/  LDC.U16 R6, c[0x0][0x386] ;  /* 0x0000e180ff067b82 */ /* 0x000ea20000000400 */
[----:B------:R-:W3:Y:S01]  /*0040*/  LDCU.64 UR4, c[0x0][0x358] ;  /* 0x00006b00ff0477ac */ /* 0x000ee20008000a00 */
[----:B0-----:R-:W-:-:S05]  /*0050*/  IMAD.SHL.U32 R2, R2, 0x400, RZ ;  /* 0x0000040002027824 */ /* 0x001fca00078e00ff */
[----:B-1----:R-:W-:-:S04]  /*0060*/  IADD3 R3, PT, PT, -R2, UR6, RZ ;  /* 0x0000000602037c10 */ /* 0x002fc8000fffe1ff */
[----:B------:R-:W-:-:S13]  /*0070*/  ISETP.GT.U32.AND P0, PT, R3, 0x3ff, PT ;  /* 0x000003ff0300780c */ /* 0x000fda0003f04070 */
[----:B---3--:R-:W-:Y:S05]  /*0080*/  @P0 BRA `(.L_x_1455) ;  /* 0x0000000800b00947 */ /* 0x008fea0003800000 */
[----:B------:R-:W0:Y:S01]  /*0090*/  S2R R26, SR_TID.X ;  /* 0x00000000001a7919 */ /* 0x000e220000002100 */
[----:B------:R-:W-:Y:S02]  /*00a0*/  PRMT R24, RZ, 0x7610, R24 ;  /* 0x00007610ff187816 */ /* 0x000fe40000000018 */
[----:B0-----:R-:W-:Y:S01]  /*00b0*/  ISETP.GE.U32.AND P5, PT, R26, R3, PT ;  /* 0x000000031a00720c */ /* 0x001fe20003fa6070 */
[----:B------:R-:W-:-:S12]  /*00c0*/  IMAD.MOV.U32 R5, RZ, RZ, R26 ;  /* 0x000000ffff057224 */ /* 0x000fd800078e001a */
[----:B------:R-:W-:Y:S01]  /*00d0*/  @!P5 IADD3 R26, PT, PT, R5, 0x80, RZ ;  /* 0x00000080051ad810 */ /* 0x000fe20007ffe0ff */
[----:B------:R-:W0:Y:S03]  /*00e0*/  @!P5 LDC.64 R10, c[0x0][0x390] ;  /* 0x0000e400ff0adb82 */ /* 0x000e260000000a00 */
[----:B------:R-:W-:-:S13]  /*00f0*/  ISETP.GE.U32.AND P6, PT, R26, R3, PT ;  /* 0x000000031a00720c */ /* 0x000fda0003fc6070 */
[----:B------:R-:W-:Y:S01]  /*0100*/  @!P6 IMAD.IADD R19, R2, 0x1, R26 ;  /* 0x000000010213e824 */ /* 0x000fe200078e021a */
[----:B------:R-:W1:Y:S01]  /*0110*/  @!P6 LDC.64 R16, c[0x0][0x390] ;  /* 0x0000e400ff10eb82 */ /* 0x000e620000000a00 */
[----:B------:R-:W-:-:S05]  /*0120*/  @!P6 VIADD R26, R26, 0x80 ;  /* 0x000000801a1ae836 */ /* 0x000fca0000000000 */
[----:B------:R-:W-:-:S13]  /*0130*/  ISETP.GE.U32.AND P4, PT, R26, R3, PT ;  /* 0x000000031a00720c */ /* 0x000fda0003f86070 */
[----:B------:R-:W-:Y:S01]  /*0140*/  @!P4 IADD3 R13, PT, PT, R2, R26, RZ ;  /* 0x0000001a020dc210 */ /* 0x000fe20007ffe0ff */
[----:B------:R-:W-:Y:S01]  /*0150*/  @!P4 VIADD R26, R26, 0x80 ;  /* 0x000000801a1ac836 */ /* 0x000fe20000000000 */
[----:B------:R-:W3:Y:S01]  /*0160*/  @!P4 LDC.64 R14, c[0x0][0x390] ;  /* 0x0000e400ff0ecb82 */ /* 0x000ee20000000a00 */
[----:B-1----:R-:W-:-:S03]  /*0170*/  @!P6 IMAD.WIDE.U32 R16, R19, 0x2, R16 ;  /* 0x000000021310e825 */ /* 0x002fc600078e0010 */
[----:B------:R-:W-:Y:S01]  /*0180*/  ISETP.GE.U32.AND P3, PT, R26, R3, PT ;  /* 0x000000031a00720c */ /* 0x000fe20003f66070 */
[C---:B------:R-:W-:Y:S01]  /*0190*/  @!P5 IMAD.IADD R19, R2.reuse, 0x1, R5 ;  /* 0x000000010213d824 */ /* 0x040fe200078e0205 */
[----:B------:R-:W-:Y:S01]  /*01a0*/  PRMT R0, RZ, 0x7610, R0 ;  /* 0x00007610ff007816 */ /* 0x000fe20000000000 */
[----:B------:R-:W4:Y:S10]  /*01b0*/  @!P6 LDG.E.U16 R24, desc[UR4][R16.64] ;  /* 0x000000041018e981 */ /* 0x000f34000c1e1500 */
[----:B------:R-:W-:Y:S01]  /*01c0*/  @!P3 IMAD.IADD R29, R2, 0x1, R26 ;  /* 0x00000001021db824 */ /* 0x000fe200078e021a */
[----:B------:R-:W-:-:S04]  /*01d0*/  @!P3 IADD3 R26, PT, PT, R26, 0x80, RZ ;  /* 0x000000801a1ab810 */ /* 0x000fc80007ffe0ff */
[----:B------:R-:W-:-:S13]  /*01e0*/  ISETP.GE.U32.AND P2, PT, R26, R3, PT ;  /* 0x000000031a00720c */ /* 0x000fda0003f46070 */
[----:B------:R-:W-:Y:S02]  /*01f0*/  @!P2 IMAD.IADD R27, R2, 0x1, R26 ;  /* 0x00000001021ba824 */ /* 0x000fe400078e021a */
[----:B------:R-:W-:-:S05]  /*0200*/  @!P2 VIADD R26, R26, 0x80 ;  /* 0x000000801a1aa836 */ /* 0x000fca0000000000 */
[----:B------:R-:W-:-:S13]  /*0210*/  ISETP.GE.U32.AND P1, PT, R26, R3, PT ;  /* 0x000000031a00720c */ /* 0x000fda0003f26070 */
[----:B------:R-:W-:Y:S01]  /*0220*/  @!P1 IADD3 R25, PT, PT, R2, R26, RZ ;  /* 0x0000001a02199210 */ /* 0x000fe20007ffe0ff */
[----:B------:R-:W-:-:S05]  /*0230*/  @!P1 VIADD R26, R26, 0x80 ;  /* 0x000000801a1a9836 */ /* 0x000fca0000000000 */
[-C--:B------:R-:W-:Y:S01]  /*0240*/  ISETP.GE.U32.AND P0, PT, R26, R3.reuse, PT ;  /* 0x000000031a00720c */ /* 0x080fe20003f06070 */
[----:B0-----:R-:W-:Y:S02]  /*0250*/  @!P5 IMAD.WIDE.U32 R10, R19, 0x2, R10 ;  /* 0x00000002130ad825 */ /* 0x001fe400078e000a */
[----:B------:R-:W0:Y:S03]  /*0260*/  @!P3 LDC.64 R18, c[0x0][0x390] ;  /* 0x0000e400ff12bb82 */ /* 0x000e260000000a00 */
[----:B------:R1:W5:Y:S07]  /*0270*/  @!P5 LDG.E.U16 R0, desc[UR4][R10.64] ;  /* 0x000000040a00d981 */ /* 0x00036e000c1e1500 */
[----:B------:R-:W-:Y:S01]  /*0280*/  @!P0 IADD3 R23, PT, PT, R2, R26, RZ ;  /* 0x0000001a02178210 */ /* 0x000fe20007ffe0ff */
[----:B------:R-:W-:Y:S01]  /*0290*/  @!P0 VIADD R26, R26, 0x80 ;  /* 0x000000801a1a8836 */ /* 0x000fe20000000000 */
[----:B------:R-:W-:Y:S01]  /*02a0*/  PRMT R28, RZ, 0x7610, R28 ;  /* 0x00007610ff1c7816 */ /* 0x000fe2000000001c */
[----:B---3--:R-:W-:Y:S01]  /*02b0*/  @!P4 IMAD.WIDE.U32 R14, R13, 0x2, R14 ;  /* 0x000000020d0ec825 */ /* 0x008fe200078e000e */
[----:B-1----:R-:W1:Y:S02]  /*02c0*/  @!P2 LDC.64 R10, c[0x0][0x390] ;  /* 0x0000e400ff0aab82 */ /* 0x002e640000000a00 */
[----:B------:R-:W-:-:S02]  /*02d0*/  ISETP.GE.U32.AND P5, PT, R26, R3, PT ;  /* 0x000000031a00720c */ /* 0x000fc40003fa6070 */
[----:B------:R3:W5:Y:S04]  /*02e0*/  @!P4 LDG.E.U16 R28, desc[UR4][R14.64] ;  /* 0x000000040e1cc981 */ /* 0x000768000c1e1500 */
[----:B------:R-:W2:Y:S08]  /*02f0*/  @!P1 LDC.64 R12, c[0x0][0x390] ;  /* 0x0000e400ff0c9b82 */ /* 0x000eb00000000a00 */
[----:B---3--:R-:W3:Y:S08]  /*0300*/  @!P0 LDC.64 R14, c[0x0][0x390] ;  /* 0x0000e400ff0e8b82 */ /* 0x008ef00000000a00 */
[----:B------:R-:W3:Y:S01]  /*0310*/  @!P5 LDC.64 R16, c[0x0][0x390] ;  /* 0x0000e400ff10db82 */ /* 0x000ee20000000a00 */
[----:B0-----:R-:W-:Y:S01]  /*0320*/  @!P3 IMAD.WIDE.U32 R18, R29, 0x2, R18 ;  /* 0x000000021d12b825 */ /* 0x001fe200078e0012 */
[----:B------:R-:W-:-:S03]  /*0330*/  PRMT R29, RZ, 0x7610, R29 ;  /* 0x00007610ff1d7816 */ /* 0x000fc6000000001d */
[----:B-1----:R-:W-:-:S03]  /*0340*/  @!P2 IMAD.WIDE.U32 R10, R27, 0x2, R10 ;  /* 0x000000021b0aa825 */ /* 0x002fc600078e000a */
[----:B------:R0:W5:Y:S01]  /*0350*/  @!P3 LDG.E.U16 R29, desc[UR4][R18.64] ;  /* 0x00000004121db981 */ /* 0x000162000c1e1500 */
[----:B--2---:R-:W-:Y:S01]  /*0360*/  @!P1 IMAD.WIDE.U32 R12, R25, 0x2, R12 ;  /* 0x00000002190c9825 */ /* 0x004fe200078e000c */
[----:B------:R-:W-:-:S06]  /*0370*/  PRMT R25, RZ, 0x7610, R25 ;  /* 0x00007610ff197816 */ /* 0x000fcc0000000019 */
[----:B------:R1:W2:Y:S01]  /*0380*/  @!P2 LDG.E.U16 R25, desc[UR4][R10.64] ;  /* 0x000000040a19a981 */ /* 0x0002a2000c1e1500 */
[----:B0-----:R-:W-:Y:S02]  /*0390*/  @!P5 IMAD.IADD R19, R2, 0x1, R26 ;  /* 0x000000010213d824 */ /* 0x001fe400078e021a */
[--C-:B---3--:R-:W-:Y:S01]  /*03a0*/  @!P0 IMAD.WIDE.U32 R26, R23, 0x2, R14.reuse ;  /* 0x00000002171a8825 */ /* 0x108fe200078e000e */
[----:B------:R-:W-:Y:S02]  /*03b0*/  PRMT R15, RZ, 0x7610, R15 ;  /* 0x00007610ff0f7816 */ /* 0x000fe4000000000f */
[----:B------:R-:W-:Y:S01]  /*03c0*/  PRMT R14, RZ, 0x7610, R14 ;  /* 0x00007610ff0e7816 */ /* 0x000fe2000000000e */
[----:B------:R-:W-:Y:S01]  /*03d0*/  @!P5 IMAD.WIDE.U32 R16, R19, 0x2, R16 ;  /* 0x000000021310d825 */ /* 0x000fe200078e0010 */
[----:B------:R-:W-:Y:S02]  /*03e0*/  PRMT R23, RZ, 0x7610, R23 ;  /* 0x00007610ff177816 */ /* 0x000fe40000000017 */
[----:B------:R-:W3:Y:S04]  /*03f0*/  @!P1 LDG.E.U16 R15, desc[UR4][R12.64] ;  /* 0x000000040c0f9981 */ /* 0x000ee8000c1e1500 */
[----:B------:R-:W3:Y:S04]  /*0400*/  @!P0 LDG.E.U16 R14, desc[UR4][R26.64] ;  /* 0x000000041a0e8981 */ /* 0x000ee8000c1e1500 */
[----:B------:R0:W3:Y:S01]  /*0410*/  @!P5 LDG.E.U16 R23, desc[UR4][R16.64] ;  /* 0x000000041017d981 */ /* 0x0000e2000c1e1500 */
[----:B------:R-:W-:-:S04]  /*0420*/  IADD3 R18, PT, PT, R5, 0x80, RZ ;  /* 0x0000008005127810 */ /* 0x000fc80007ffe0ff */
[-C--:B------:R-:W-:Y:S02]  /*0430*/  ISETP.GE.U32.AND P5, PT, R18, R3.reuse, PT ;  /* 0x000000031200720c */ /* 0x080fe40003fa6070 */
[C---:B------:R-:W-:Y:S01]  /*0440*/  ISETP.GE.U32.AND P0, PT, R5.reuse, R3, PT ;  /* 0x000000030500720c */ /* 0x040fe20003f06070 */
[----:B------:R-:W-:-:S10]  /*0450*/  VIADD R19, R5, 0x100 ;  /* 0x0000010005137836 */ /* 0x000fd40000000000 */
[----:B-1----:R-:W-:-:S06]  /*0460*/  @!P5 IMAD.U32 R10, R6, 0x10000, RZ ;  /* 0x00010000060ad824 */ /* 0x002fcc00078e00ff */
[----:B------:R-:W1:Y:S01]  /*0470*/  @!P5 MUFU.RCP R10, R10 ;  /* 0x0000000a000ad308 */ /* 0x000e620000001000 */
[----:B------:R-:W-:Y:S01]  /*0480*/  ISETP.GE.U32.AND P1, PT, R19, R3, PT ;  /* 0x000000031300720c */ /* 0x000fe20003f26070 */
[----:B------:R-:W-:Y:S01]  /*0490*/  @!P0 IMAD.U32 R19, R6, 0x10000, RZ ;  /* 0x0001000006138824 */ /* 0x000fe200078e00ff */
[----:B------:R-:W-:-:S04]  /*04a0*/  IADD3 R11, PT, PT, R5, 0x180, RZ ;  /* 0x00000180050b7810 */ /* 0x000fc80007ffe0ff */
[----:B------:R-:W-:Y:S01]  /*04b0*/  ISETP.GE.U32.AND P2, PT, R11, R3, PT ;  /* 0x000000030b00720c */ /* 0x000fe20003f46070 */
[----:B------:R-:W5:Y:S01]  /*04c0*/  @!P0 MUFU.RCP R19, R19 ;  /* 0x0000001300138308 */ /* 0x000f620000001000 */
[C---:B0-----:R-:W-:Y:S02]  /*04d0*/  VIADD R16, R5.reuse, 0x280 ;  /* 0x0000028005107836 */ /* 0x041fe40000000000 */
[----:B------:R-:W-:-:S03]  /*04e0*/  VIADD R12, R5, 0x200 ;  /* 0x00000200050c7836 */ /* 0x000fc60000000000 */
[-C--:B------:R-:W-:Y:S01]  /*04f0*/  ISETP.GE.U32.AND P4, PT, R16, R3.reuse, PT ;  /* 0x000000031000720c */ /* 0x080fe20003f86070 */
[----:B------:R-:W-:Y:S01]  /*0500*/  VIADD R16, R5, 0x300 ;  /* 0x0000030005107836 */ /* 0x000fe20000000000 */
[----:B------:R-:W-:-:S04]  /*0510*/  ISETP.GE.U32.AND P3, PT, R12, R3, PT ;  /* 0x000000030c00720c */ /* 0x000fc80003f66070 */
[----:B------:R-:W-:Y:S02]  /*0520*/  ISETP.GE.U32.AND P6, PT, R16, R3, PT ;  /* 0x000000031000720c */ /* 0x000fe40003fc6070 */
[C---:B------:R-:W-:Y:S02]  /*0530*/  @!P1 SHF.L.U32 R17, R6.reuse, 0x10, RZ ;  /* 0x0000001006119819 */ /* 0x040fe400000006ff */
[----:B------:R-:W-:Y:S02]  /*0540*/  @!P2 SHF.L.U32 R13, R6, 0x10, RZ ;  /* 0x00000010060da819 */ /* 0x000fe400000006ff */
[----:B------:R0:W5:Y:S01]  /*0550*/  @!P1 MUFU.RCP R12, R17 ;  /* 0x00000011000c9308 */ /* 0x0001620000001000 */
[----:B------:R-:W-:Y:S02]  /*0560*/  @!P0 IMAD.IADD R27, R2, 0x1, R5 ;  /* 0x00000001021b8824 */ /* 0x000fe400078e0205 */
[C---:B------:R-:W-:Y:S02]  /*0570*/  @!P3 IMAD.U32 R26, R6.reuse, 0x10000, RZ ;  /* 0x00010000061ab824 */ /* 0x040fe400078e00ff */
[----:B0-----:R-:W-:-:S03]  /*0580*/  @!P4 IMAD.U32 R17, R6, 0x10000, RZ ;  /* 0x000100000611c824 */ /* 0x001fc600078e00ff */
[----:B------:R-:W0:Y:S08]  /*0590*/  @!P2 MUFU.RCP R13, R13 ;  /* 0x0000000d000da308 */ /* 0x000e300000001000 */
[----:B------:R0:W2:Y:S08]  /*05a0*/  @!P3 MUFU.RCP R16, R26 ;  /* 0x0000001a0010b308 */ /* 0x0000b00000001000 */
[----:B------:R-:W3:Y:S01]  /*05b0*/  @!P4 MUFU.RCP R17, R17 ;  /* 0x000000110011c308 */ /* 0x000ee20000001000 */
[----:B------:R-:W-:Y:S04]  /*05c0*/  BSSY.RECONVERGENT B0, `(.L_x_1456) ;  /* 0x0000050000007945 */ /* 0x000fe80003800200 */
[----:B------:R-:W-:Y:S01]  /*05d0*/  BSSY.RELIABLE B1, `(.L_x_1457) ;  /* 0x0000048000017945 */ /* 0x000fe20003800100 */
[----:B----4-:R-:W-:-:S04]  /*05e0*/  @!P5 IMAD.U32 R11, R24, 0x10000, RZ ;  /* 0x00010000180bd824 */ /* 0x010fc800078e00ff */
[----:B-1----:R-:W-:Y:S01]  /*05f0*/  @!P5 FMUL.FTZ R10, R11, R10 ;  /* 0x0000000a0b0ad220 */ /* 0x002fe20000410000 */
[----:B------:R-:W-:-:S04]  /*0600*/  IADD3 R24, PT, PT, R5, 0x380, RZ ;  /* 0x0000038005187810 */ /* 0x000fc80007ffe0ff */
[----:B------:R-:W-:Y:S02]  /*0610*/  @!P5 F2FP.BF16.F32.PACK_AB R4, RZ, R10 ;  /* 0x0000000aff04d23e */ /* 0x000fe400000010ff */
[----:B------:R-:W1:Y:S01]  /*0620*/  @!P0 LDC.64 R10, c[0x0][0x388] ;  /* 0x0000e200ff0a8b82 */ /* 0x000e620000000a00 */
[----:B------:R-:W-:Y:S02]  /*0630*/  ISETP.GE.U32.AND P5, PT, R24, R3, PT ;  /* 0x000000031800720c */ /* 0x000fe40003fa6070 */
[----:B------:R-:W-:Y:S01]  /*0640*/  @!P6 SHF.L.U32 R24, R6, 0x10, RZ ;  /* 0x000000100618e819 */ /* 0x000fe200000006ff */
[----:B------:R-:W-:Y:S02]  /*0650*/  @!P0 IMAD.MOV.U32 R5, RZ, RZ, R18 ;  /* 0x000000ffff058224 */ /* 0x000fe400078e0012 */
[----:B-1----:R-:W-:-:S04]  /*0660*/  @!P0 IMAD.WIDE.U32 R10, R27, 0x2, R10 ;  /* 0x000000021b0a8825 */ /* 0x002fc800078e000a */
[----:B-----5:R-:W-:-:S04]  /*0670*/  @!P0 IMAD.U32 R0, R0, 0x10000, RZ ;  /* 0x0001000000008824 */ /* 0x020fc800078e00ff */
[----:B------:R-:W-:-:S05]  /*0680*/  @!P0 FMUL.FTZ R19, R0, R19 ;  /* 0x0000001300138220 */ /* 0x000fca0000410000 */
[----:B------:R-:W-:Y:S01]  /*0690*/  @!P0 F2FP.BF16.F32.PACK_AB R22, RZ, R19 ;  /* 0x00000013ff16823e */ /* 0x000fe200000010ff */
[----:B------:R-:W-:Y:S01]  /*06a0*/  @!P5 IMAD.U32 R19, R6, 0x10000, RZ ;  /* 0x000100000613d824 */ /* 0x000fe200078e00ff */
[----:B------:R-:W1:Y:S02]  /*06b0*/  @!P6 MUFU.RCP R0, R24 ;  /* 0x000000180000e308 */ /* 0x000e640000001000 */
[----:B0-----:R-:W-:-:S06]  /*06c0*/  PRMT R26, R22, 0x7610, R26 ;  /* 0x00007610161a7816 */ /* 0x001fcc000000001a */
[----:B------:R-:W0:Y:S01]  /*06d0*/  @!P5 MUFU.RCP R19, R19 ;  /* 0x000000130013d308 */ /* 0x000e220000001000 */
[----:B------:R4:W-:Y:S01]  /*06e0*/  @!P0 STG.E.U16 desc[UR4][R10.64], R26 ;  /* 0x0000001a0a008986 */ /* 0x0009e2000c101504 */
[----:B------:R-:W-:Y:S02]  /*06f0*/  ISETP.GE.U32.AND P0, PT, R5, R3, PT ;  /* 0x000000030500720c */ /* 0x000fe40003f06070 */
[----:B------:R-:W-:-:S05]  /*0700*/  @!P1 SHF.L.U32 R27, R28, 0x10, RZ ;  /* 0x000000101c1b9819 */ /* 0x000fca00000006ff */
[----:B------:R-:W-:-:S05]  /*0710*/  @!P1 FMUL.FTZ R12, R27, R12 ;  /* 0x0000000c1b0c9220 */ /* 0x000fca0000410000 */
[----:B------:R-:W-:Y:S02]  /*0720*/  @!P1 F2FP.BF16.F32.PACK_AB R6, RZ, R12 ;  /* 0x0000000cff06923e */ /* 0x000fe400000010ff */
[----:B------:R-:W-:Y:S01]  /*0730*/  @!P2 SHF.L.U32 R18, R29, 0x10, RZ ;  /* 0x000000101d12a819 */ /* 0x000fe200000006ff */
[----:B--2---:R-:W-:-:S04]  /*0740*/  @!P3 IMAD.U32 R25, R25, 0x10000, RZ ;  /* 0x000100001919b824 */ /* 0x004fc800078e00ff */
[----:B------:R-:W-:Y:S01]  /*0750*/  @!P2 FMUL.FTZ R13, R18, R13 ;  /* 0x0000000d120da220 */ /* 0x000fe20000410000 */
[----:B------:R-:W-:Y:S01]  /*0760*/  @!P3 FMUL.FTZ R16, R25, R16 ;  /* 0x000000101910b220 */ /* 0x000fe20000410000 */
[----:B---3--:R-:W-:Y:S01]  /*0770*/  @!P4 SHF.L.U32 R22, R15, 0x10, RZ ;  /* 0x000000100f16c819 */ /* 0x008fe200000006ff */
[----:B------:R-:W-:Y:S01]  /*0780*/  @!P6 IMAD.U32 R15, R14, 0x10000, RZ ;  /* 0x000100000e0fe824 */ /* 0x000fe200078e00ff */
[----:B------:R-:W-:-:S03]  /*0790*/  @!P5 SHF.L.U32 R14, R23, 0x10, RZ ;  /* 0x00000010170ed819 */ /* 0x000fc600000006ff */
[----:B------:R-:W-:Y:S01]  /*07a0*/  @!P4 FMUL.FTZ R17, R22, R17 ;  /* 0x000000111611c220 */ /* 0x000fe20000410000 */
[----:B-1----:R-:W-:Y:S01]  /*07b0*/  @!P6 FMUL.FTZ R0, R15, R0 ;  /* 0x000000000f00e220 */ /* 0x002fe20000410000 */
[----:B0-----:R-:W-:Y:S01]  /*07c0*/  @!P5 FMUL.FTZ R14, R14, R19 ;  /* 0x000000130e0ed220 */ /* 0x001fe20000410000 */
[----:B------:R-:W-:Y:S02]  /*07d0*/  @!P2 F2FP.BF16.F32.PACK_AB R7, RZ, R13 ;  /* 0x0000000dff07a23e */ /* 0x000fe400000010ff */
[----:B------:R-:W-:Y:S02]  /*07e0*/  @!P3 F2FP.BF16.F32.PACK_AB R8, RZ, R16 ;  /* 0x00000010ff08b23e */ /* 0x000fe400000010ff */
[----:B------:R-:W-:Y:S02]  /*07f0*/  @!P4 F2FP.BF16.F32.PACK_AB R9, RZ, R17 ;  /* 0x00000011ff09c23e */ /* 0x000fe400000010ff */
[----:B------:R-:W-:Y:S02]  /*0800*/  @!P6 F2FP.BF16.F32.PACK_AB R20, RZ, R0 ;  /* 0x00000000ff14e23e */ /* 0x000fe400000010ff */
[----:B------:R-:W-:Y:S01]  /*0810*/  @!P5 F2FP.BF16.F32.PACK_AB R21, RZ, R14 ;  /* 0x0000000eff15d23e */ /* 0x000fe200000010ff */
[----:B----4-:R-:W-:Y:S06]  /*0820*/  @P0 BRA `(.L_x_1458) ;  /* 0x0000000000300947 */ /* 0x010fec0003800000 */
[----:B------:R-:W0:Y:S01]  /*0830*/  LDC.64 R10, c[0x0][0x388] ;  /* 0x0000e200ff0a7b82 */ /* 0x000e220000000a00 */
[----:B------:R-:W-:Y:S01]  /*0840*/  IMAD.IADD R13, R2, 0x1, R5 ;  /* 0x00000001020d7824 */ /* 0x000fe200078e0205 */
[----:B------:R-:W-:-:S04]  /*0850*/  IADD3 R5, PT, PT, R5, 0x80, RZ ;  /* 0x0000008005057810 */ /* 0x000fc80007ffe0ff */
[----:B------:R-:W-:Y:S01]  /*0860*/  ISETP.GE.U32.AND P0, PT, R5, R3, PT ;  /* 0x000000030500720c */ /* 0x000fe20003f06070 */
[----:B0-----:R-:W-:-:S05]  /*0870*/  IMAD.WIDE.U32 R10, R13, 0x2, R10 ;  /* 0x000000020d0a7825 */ /* 0x001fca00078e000a */
[----:B------:R0:W-:Y:S07]  /*0880*/  STG.E.U16 desc[UR4][R10.64], R4 ;  /* 0x000000040a007986 */ /* 0x0001ee000c101504 */
[----:B------:R-:W-:Y:S05]  /*0890*/  @P0 BRA `(.L_x_1459) ;  /* 0x0000000000300947 */ /* 0x000fea0003800000 */
[----:B0-----:R-:W0:Y:S01]  /*08a0*/  LDC.64 R10, c[0x0][0x388] ;  /* 0x0000e200ff0a7b82 */ /* 0x001e220000000a00 */
[----:B------:R-:W-:Y:S01]  /*08b0*/  IMAD.IADD R13, R2, 0x1, R5 ;  /* 0x00000001020d7824 */ /* 0x000fe200078e0205 */
[----:B------:R-:W-:-:S03]  /*08c0*/  IADD3 R5, PT, PT, R5, 0x80, RZ ;  /* 0x0000008005057810 */ /* 0x000fc60007ffe0ff */
[----:B0-----:R-:W-:-:S05]  /*08d0*/  IMAD.WIDE.U32 R10, R13, 0x2, R10 ;  /* 0x000000020d0a7825 */ /* 0x001fca00078e000a */
[----:B------:R0:W-:Y:S02]  /*08e0*/  STG.E.U16 desc[UR4][R10.64], R6 ;  /* 0x000000060a007986 */ /* 0x0001e4000c101504 */
.L_x_1458:
[----:B------:R-:W-:-:S13]  /*08f0*/  ISETP.GE.U32.AND P0, PT, R5, R3, PT ;  /* 0x000000030500720c */ /* 0x000fda0003f06070 */
[----:B------:R-:W-:Y:S05]  /*0900*/  @P0 BRA `(.L_x_1460) ;  /* 0x0000000000300947 */ /* 0x000fea0003800000 */
[----:B0-----:R-:W0:Y:S01]  /*0910*/  LDC.64 R10, c[0x0][0x388] ;  /* 0x0000e200ff0a7b82 */ /* 0x001e220000000a00 */
[----:B------:R-:W-:Y:S01]  /*0920*/  IMAD.IADD R13, R2, 0x1, R5 ;  /* 0x00000001020d7824 */ /* 0x000fe200078e0205 */
[----:B------:R-:W-:-:S03]  /*0930*/  IADD3 R5, PT, PT, R5, 0x80, RZ ;  /* 0x0000008005057810 */ /* 0x000fc60007ffe0ff */
[----:B0-----:R-:W-:-:S05]  /*0940*/  IMAD.WIDE.U32 R10, R13, 0x2, R10 ;  /* 0x000000020d0a7825 */ /* 0x001fca00078e000a */
[----:B------:R1:W-:Y:S02]  /*0950*/  STG.E.U16 desc[UR4][R10.64], R7 ;  /* 0x000000070a007986 */ /* 0x0003e4000c101504 */
.L_x_1459:
[----:B------:R-:W-:-:S13]  /*0960*/  ISETP.GE.U32.AND P0, PT, R5, R3, PT ;  /* 0x000000030500720c */ /* 0x000fda0003f06070 */
[----:B------:R-:W-:Y:S05]  /*0970*/  @P0 BRA `(.L_x_1461) ;  /* 0x0000000000340947 */ /* 0x000fea0003800000 */
[----:B-1----:R-:W1:Y:S01]  /*0980*/  LDC.64 R6, c[0x0][0x388] ;  /* 0x0000e200ff067b82 */ /* 0x002e620000000a00 */
[----:B0-----:R-:W-:Y:S01]  /*0990*/  IMAD.IADD R11, R2, 0x1, R5 ;  /* 0x00000001020b7824 */ /* 0x001fe200078e0205 */
[----:B------:R-:W-:-:S03]  /*09a0*/  IADD3 R5, PT, PT, R5, 0x80, RZ ;  /* 0x0000008005057810 */ /* 0x000fc60007ffe0ff */
[----:B-1----:R-:W-:-:S05]  /*09b0*/  IMAD.WIDE.U32 R6, R11, 0x2, R6 ;  /* 0x000000020b067825 */ /* 0x002fca00078e0006 */
[----:B------:R1:W-:Y:S02]  /*09c0*/  STG.E.U16 desc[UR4][R6.64], R8 ;  /* 0x0000000806007986 */ /* 0x0003e4000c101504 */
.L_x_1460:
[----:B------:R-:W-:-:S13]  /*09d0*/  ISETP.GE.U32.AND P0, PT, R5, R3, PT ;  /* 0x000000030500720c */ /* 0x000fda0003f06070 */
[----:B------:R-:W-:Y:S05]  /*09e0*/  @P0 BREAK.RELIABLE B1 ;  /* 0x0000000000010942 */ /* 0x000fea0003800100 */
[----:B------:R-:W-:Y:S05]  /*09f0*/  @P0 BRA `(.L_x_1462) ;  /* 0x0000000000300947 */ /* 0x000fea0003800000 */
[----:B01----:R-:W0:Y:S01]  /*0a00*/  LDC.64 R6, c[0x0][0x388] ;  /* 0x0000e200ff067b82 */ /* 0x003e220000000a00 */
[----:B------:R-:W-:Y:S01]  /*0a10*/  IMAD.IADD R11, R2, 0x1, R5 ;  /* 0x00000001020b7824 */ /* 0x000fe200078e0205 */
[----:B------:R-:W-:-:S03]  /*0a20*/  IADD3 R5, PT, PT, R5, 0x80, RZ ;  /* 0x0000008005057810 */ /* 0x000fc60007ffe0ff */
[----:B0-----:R-:W-:-:S05]  /*0a30*/  IMAD.WIDE.U32 R6, R11, 0x2, R6 ;  /* 0x000000020b067825 */ /* 0x001fca00078e0006 */
[----:B------:R2:W-:Y:S02]  /*0a40*/  STG.E.U16 desc[UR4][R6.64], R9 ;  /* 0x0000000906007986 */ /* 0x0005e4000c101504 */
.L_x_1461:
[----:B------:R-:W-:Y:S05]  /*0a50*/  BSYNC.RELIABLE B1 ;  /* 0x0000000000017941 */ /* 0x000fea0003800100 */
.L_x_1457:
[----:B------:R-:W-:-:S13]  /*0a60*/  ISETP.GE.U32.AND P0, PT, R5, R3, PT ;  /* 0x000000030500720c */ /* 0x000fda0003f06070 */
[----:B-12---:R-:W1:Y:S01]  /*0a70*/  @!P0 LDC.64 R6, c[0x0][0x388] ;  /* 0x0000e200ff068b82 */ /* 0x006e620000000a00 */
[----:B------:R-:W-:Y:S01]  /*0a80*/  @!P0 IMAD.IADD R9, R2, 0x1, R5 ;  /* 0x0000000102098824 */ /* 0x000fe200078e0205 */
[----:B------:R-:W-:-:S03]  /*0a90*/  @!P0 IADD3 R5, PT, PT, R5, 0x80, RZ ;  /* 0x0000008005058810 */ /* 0x000fc60007ffe0ff */
[----:B-1----:R-:W-:-:S05]  /*0aa0*/  @!P0 IMAD.WIDE.U32 R6, R9, 0x2, R6 ;  /* 0x0000000209068825 */ /* 0x002fca00078e0006 */
[----:B------:R2:W-:Y:S02]  /*0ab0*/  @!P0 STG.E.U16 desc[UR4][R6.64], R20 ;  /* 0x0000001406008986 */ /* 0x0005e4000c101504 */
.L_x_1462:
[----:B------:R-:W-:Y:S05]  /*0ac0*/  BSYNC.RECONVERGENT B0 ;  /* 0x0000000000007941 */ /* 0x000fea0003800200 */
.L_x_1456:
[----:B------:R-:W-:Y:S05]  /*0ad0*/  WARPSYNC.ALL ;  /* 0x0000000000007948 */ /* 0x000fea0003800000 */
[----:B------:R-:W-:-:S13]  /*0ae0*/  ISETP.GE.U32.AND P0, PT, R5, R3, PT ;  /* 0x000000030500720c */ /* 0x000fda0003f06070 */
[----:B------:R-:W-:Y:S05]  /*0af0*/  @P0 EXIT ;  /* 0x000000000000094d */ /* 0x000fea0003800000 */
[----:B012---:R-:W0:Y:S01]  /*0b00*/  LDC.64 R6, c[0x0][0x388] ;  /* 0x0000e200ff067b82 */ /* 0x007e220000000a00 */
[----:B------:R-:W-:-:S04]  /*0b10*/  IMAD.IADD R3, R2, 0x1, R5 ;  /* 0x0000000102037824 */ /* 0x000fc800078e0205 */
[----:B0-----:R-:W-:-:S05]  /*0b20*/  IMAD.WIDE.U32 R2, R3, 0x2, R6 ;  /* 0x0000000203027825 */ /* 0x001fca00078e0006 */
[----:B------:R-:W-:Y:S01]  /*0b30*/  STG.E.U16 desc[UR4][R2.64], R21 ;  /* 0x0000001502007986 */ /* 0x000fe2000c101504 */
[----:B------:R-:W-:Y:S05]  /*0b40*/  EXIT ;  /* 0x000000000000794d */ /* 0x000fea0003800000 */
.L_x_1455:
[----:B------:R-:W0:Y:S01]  /*0b50*/  S2R R5, SR_TID.X ;  /* 0x0000000000057919 */ /* 0x000e220000002100 */
[----:B------:R-:W1:Y:S08]  /*0b60*/  LDC.64 R8, c[0x0][0x390] ;  /* 0x0000e400ff087b82 */ /* 0x000e700000000a00 */
[----:B------:R-:W3:Y:S01]  /*0b70*/  LDC.64 R10, c[0x0][0x388] ;  /* 0x0000e200ff0a7b82 */ /* 0x000ee20000000a00 */
[----:B-1----:R-:W-:-:S04]  /*0b80*/  IMAD.WIDE.U32 R8, R2, 0x2, R8 ;  /* 0x0000000202087825 */ /* 0x002fc800078e0008 */
[----:B0-----:R-:W-:-:S05]  /*0b90*/  IMAD.WIDE.U32 R8, R5, 0x4, R8 ;  /* 0x0000000405087825 */ /* 0x001fca00078e0008 */
[----:B------:R-:W4:Y:S04]  /*0ba0*/  LDG.E R4, desc[UR4][R8.64] ;  /* 0x0000000408047981 */ /* 0x000f28000c1e1900 */
[----:B------:R-:W5:Y:S04]  /*0bb0*/  LDG.E R7, desc[UR4][R8.64+0x200] ;  /* 0x0002000408077981 */ /* 0x000f68000c1e1900 */
[----:B------:R-:W5:Y:S04]  /*0bc0*/  LDG.E R12, desc[UR4][R8.64+0x400] ;  /* 0x00040004080c7981 */ /* 0x000f68000c1e1900 */
[----:B------:R0:W5:Y:S01]  /*0bd0*/  LDG.E R13, desc[UR4][R8.64+0x600] ;  /* 0x00060004080d7981 */ /* 0x000162000c1e1900 */
[----:B--2---:R-:W-:Y:S01]  /*0be0*/  SHF.L.U32 R0, R6, 0x10, RZ ;  /* 0x0000001006007819 */ /* 0x004fe200000006ff */
[----:B---3--:R-:W-:-:S05]  /*0bf0*/  IMAD.WIDE.U32 R2, R2, 0x2, R10 ;  /* 0x0000000202027825 */ /* 0x008fca00078e000a */
[----:B------:R-:W1:Y:S01]  /*0c00*/  MUFU.RCP R0, R0 ;  /* 0x0000000000007308 */ /* 0x000e620000001000 */
[----:B------:R-:W-:Y:S01]  /*0c10*/  IMAD.WIDE.U32 R2, R5, 0x4, R2 ;  /* 0x0000000405027825 */ /* 0x000fe200078e0002 */
[----:B----4-:R-:W-:-:S03]  /*0c20*/  PRMT R6, R4, 0x7632, R6 ;  /* 0x0000763204067816 */ /* 0x010fc60000000006 */
[----:B------:R-:W-:Y:S01]  /*0c30*/  IMAD.U32 R11, R4, 0x10000, RZ ;  /* 0x00010000040b7824 */ /* 0x000fe200078e00ff */
[C---:B-----5:R-:W-:Y:S01]  /*0c40*/  PRMT R4, R7.reuse, 0x7632, R4 ;  /* 0x0000763207047816 */ /* 0x060fe20000000004 */
[----:B0-----:R-:W-:Y:S01]  /*0c50*/  IMAD.U32 R9, R6, 0x10000, RZ ;  /* 0x0001000006097824 */ /* 0x001fe200078e00ff */
[----:B------:R-:W-:Y:S01]  /*0c60*/  SHF.L.U32 R15, R7, 0x10, RZ ;  /* 0x00000010070f7819 */ /* 0x000fe200000006ff */
[-C--:B-1----:R-:W-:Y:S01]  /*0c70*/  FMUL.FTZ R11, R11, R0.reuse ;  /* 0x000000000b0b7220 */ /* 0x082fe20000410000 */
[C---:B------:R-:W-:Y:S01]  /*0c80*/  PRMT R7, R12.reuse, 0x7632, R7 ;  /* 0x000076320c077816 */ /* 0x040fe20000000007 */
[----:B------:R-:W-:Y:S02]  /*0c90*/  IMAD.U32 R17, R12, 0x10000, RZ ;  /* 0x000100000c117824 */ /* 0x000fe400078e00ff */
[-C--:B------:R-:W-:Y:S01]  /*0ca0*/  FMUL.FTZ R15, R15, R0.reuse ;  /* 0x000000000f0f7220 */ /* 0x080fe20000410000 */
[----:B------:R-:W-:Y:S01]  /*0cb0*/  PRMT R8, R13, 0x7632, R8 ;  /* 0x000076320d087816 */ /* 0x000fe20000000008 */
[----:B------:R-:W-:Y:S01]  /*0cc0*/  IMAD.U32 R7, R7, 0x10000, RZ ;  /* 0x0001000007077824 */ /* 0x000fe200078e00ff */
[----:B------:R-:W-:Y:S01]  /*0cd0*/  SHF.L.U32 R19, R13, 0x10, RZ ;  /* 0x000000100d137819 */ /* 0x000fe200000006ff */
[-C--:B------:R-:W-:Y:S01]  /*0ce0*/  FMUL.FTZ R17, R17, R0.reuse ;  /* 0x0000000011117220 */ /* 0x080fe20000410000 */
[----:B------:R-:W-:Y:S01]  /*0cf0*/  SHF.L.U32 R13, R4, 0x10, RZ ;  /* 0x00000010040d7819 */ /* 0x000fe200000006ff */
[-C--:B------:R-:W-:Y:S01]  /*0d00*/  FMUL.FTZ R4, R9, R0.reuse ;  /* 0x0000000009047220 */ /* 0x080fe20000410000 */
[----:B------:R-:W-:Y:S01]  /*0d10*/  SHF.L.U32 R21, R8, 0x10, RZ ;  /* 0x0000001008157819 */ /* 0x000fe200000006ff */
[-C--:B------:R-:W-:Y:S01]  /*0d20*/  FMUL.FTZ R19, R19, R0.reuse ;  /* 0x0000000013137220 */ /* 0x080fe20000410000 */
[-C--:B------:R-:W-:Y:S01]  /*0d30*/  FMUL.FTZ R8, R7, R0.reuse ;  /* 0x0000000007087220 */ /* 0x080fe20000410000 */
[-C--:B------:R-:W-:Y:S01]  /*0d40*/  FMUL.FTZ R6, R13, R0.reuse ;  /* 0x000000000d067220 */ /* 0x080fe20000410000 */
[----:B------:R-:W-:Y:S01]  /*0d50*/  F2FP.BF16.F32.PACK_AB R11, R4, R11 ;  /* 0x0000000b040b723e */ /* 0x000fe200000010ff */
[----:B------:R-:W-:-:S02]  /*0d60*/  FMUL.FTZ R0, R21, R0 ;  /* 0x0000000015007220 */ /* 0x000fc40000410000 */
[----:B------:R-:W-:Y:S02]  /*0d70*/  F2FP.BF16.F32.PACK_AB R17, R8, R17 ;  /* 0x000000110811723e */ /* 0x000fe400000010ff */
[----:B------:R-:W-:Y:S01]  /*0d80*/  F2FP.BF16.F32.PACK_AB R15, R6, R15 ;  /* 0x0000000f060f723e */ /* 0x000fe200000010ff */
[----:B------:R-:W-:Y:S01]  /*0d90*/  STG.E desc[UR4][R2.64], R11 ;  /* 0x0000000b02007986 */ /* 0x000fe2000c101904 */
[----:B------:R-:W-:-:S03]  /*0da0*/  F2FP.BF16.F32.PACK_AB R19, R0, R19 ;  /* 0x000000130013723e */ /* 0x000fc600000010ff */
[----:B------:R-:W-:Y:S04]  /*0db0*/  STG.E desc[UR4][R2.64+0x200], R15 ;  /* 0x0002000f02007986 */ /* 0x000fe8000c101904 */
[----:B------:R-:W-:Y:S04]  /*0dc0*/  STG.E desc[UR4][R2.64+0x400], R17 ;  /* 0x0004001102007986 */ /* 0x000fe8000c101904 */
[----:B------:R-:W-:Y:S01]  /*0dd0*/  STG.E desc[UR4][R2.64+0x600], R19 ;  /* 0x0006001302007986 */ /* 0x000fe2000c101904 */
[----:B------:R-:W-:Y:S05]  /*0de0*/  EXIT ;  /* 0x000000000000794d */ /* 0x000fea0003800000 */
.L_x_1463:
        /* <DEDUP_REMOVED lines=9> */
.L_x_18255:


//--------------------- .text._ZN2at6native29vectorized_elementwise_kernelILi4ENS0_13BUnaryFunctorIN3c108BFloat16ES4_S4_NS0_15binary_internal10DivFunctorIS4_EEEESt5arrayIPcLm2EEEEviT0_T1_ --------------------------
	.section	.text._ZN2at6native29vectorized_elementwise_kernelILi4ENS0_13BUnaryFunctorIN3c108BFloat16ES4_S4_NS0_15binary_internal10DivFunctorIS4_EEEESt5arrayIPcLm2EEEEviT0_T1_,"ax",@progbits
	.align	128
        .global         _ZN2at6native29vectorized_elementwise_kernelILi4ENS0_13BUnaryFunctorIN3c108BFloat16ES4_S4_NS0_15binary_internal10DivFunctorIS4_EEEESt5arrayIPcLm2EEEEviT0_T1_
        .type           _ZN2at6native29vectorized_elementwise_kernelILi4ENS0_13BUnaryFunctorIN3c108BFloat16ES4_S4_NS0_15binary_internal10DivFunctorIS4_EEEESt5arrayIPcLm2EEEEviT0_T1_,@function
        .size           _ZN2at6native29vectorized_elementwise_kernelILi4ENS0_13BUnaryFunctorIN3c108BFloat16ES4_S4_NS0_15binary_internal10DivFunctorIS4_EEEESt5arrayIPcLm2EEEEviT0_T1_,(.L_x_18256 - _ZN2at6native29vectorized_elementwise_kernelILi4ENS0_13BUnaryFunctorIN3c108BFloat16ES4_S4_NS0_15binary_internal10DivFunctorIS4_EEEESt5arrayIPcLm2EEEEviT0_T1_)
        .other          _ZN2at6native29vectorized_elementwise_kernelILi4ENS0_13BUnaryFunctorIN3c108BFloat16ES4_S4_NS0_15binary_internal10DivFunctorIS4_EEEESt5arrayIPcLm2EEEEviT0_T1_,@"STO_CUDA_ENTRY STV_DEFAULT"
_ZN2at6native29vectorized_elementwise_kernelILi4ENS0_13BUnaryFunctorIN3c108BFloat16ES4_S4_NS0_15binary_internal10DivFunctorIS4_EEEESt5arrayIPcLm2EEEEviT0_T1_:
.text._ZN2at6native29vectorized_elementwise_kernelILi4ENS0_13BUnaryFunctorIN3c108BFloat16ES4_S4_NS0_15binary_internal10DivFunctorIS4_EEEESt5arrayIPcLm2EEEEviT0_T1_:
        /* <DEDUP_REMOVED lines=143> */
.L_x_1467:
[----:B------:R-:W-:-:S13]  /*08f0*/  ISETP.GE.U32.AND P0, PT, R5, R3, PT ;  /* 0x000000030500720c */ /* 0x000fda0003f06070 */
[----:B------:R-:W-:Y:S05]  /*0900*/  @P0 BRA `(.L_x_1469) ;  /* 0x0000000000300947 */ /* 0x000fea0003800000 */
[----:B0-----:R-:W0:Y:S01]  /*0910*/  LDC.64 R10, c[0x0][0x388] ;  /* 0x0000e200ff0a7b82 */ /* 0x001e220000000a00 */
[----:B------:R-:W-:Y:S01]  /*0920*/  IMAD.IADD R13, R2, 0x1, R5 ;  /* 0x00000001020d7824 */ /* 0x000fe200078e0205 */
[----:B------:R-:W-:-:S03]  /*0930*/  IADD3 R5, PT, PT, R5, 0x80, RZ ;  /* 0x0000008005057810 */ /* 0x000fc60007ffe0ff */
[----:B0-----:R-:W-:-:S05]  /*0940*/  IMAD.WIDE.U32 R10, R13, 0x2, R10 ;  /* 0x000000020d0a7825 */ /* 0x001fca00078e000a */
[----:B------:R1:W-:Y:S02]  /*0950*/  STG.E.U16 desc[UR4][R10.64], R7 ;  /* 0x000000070a007986 */ /* 0x0003e4000c101504 */
.L_x_1468:
[----:B------:R-:W-:-:S13]  /*0960*/  ISETP.GE.U32.AND P0, PT, R5, R3, PT ;  /* 0x000000030500720c */ /* 0x000fda0003f06070 */
[----:B------:R-:W-:Y:S05]  /*0970*/  @P0 BRA `(.L_x_1470) ;  /* 0x0000000000340947 */ /* 0x000fea0003800000 */
[----:B-1----:R-:W1:Y:S01]  /*0980*/  LDC.64 R6, c[0x0][0x388] ;  /* 0x0000e200ff067b82 */ /* 0x002e620000000a00 */
[----:B0-----:R-:W-:Y:S01]  /*0990*/  IMAD.IADD R11, R2, 0x1, R5 ;  /* 0x00000001020b7824 */ /* 0x001fe200078e0205 */
[----:B------:R-:W-:-:S03]  /*09a0*/  IADD3 R5, PT, PT, R5, 0x80, RZ ;  /* 0x0000008005057810 */ /* 0x000fc60007ffe0ff */
[----:B-1----:R-:W-:-:S05]  /*09b0*/  IMAD.WIDE.U32 R6, R11, 0x2, R6 ;  /* 0x000000020b067825 */ /* 0x002fca00078e0006 */
[----:B------:R1:W-:Y:S02]  /*09c0*/  STG.E.U16 desc[UR4][R6.64], R8 ;  /* 0x0000000806007986 */ /* 0x0003e4000c101504 */
.L_x_1469:
        /* <DEDUP_REMOVED lines=8> */
.L_x_1470:
[----:B------:R-:W-:Y:S05]  /*0a50*/  BSYNC.RELIABLE B1 ;  /* 0x0000000000017941 */ /* 0x000fea0003800100 */
.L_x_1466:
[----:B------:R-:W-:-:S13]  /*0a60*/  ISETP.GE.U32.AND P0, PT, R5, R3, PT ;  /* 0x000000030500720c */ /* 0x000fda0003f06070 */
[----:B-12---:R-:W1:Y:S01]  /*0a70*/  @!P0 LDC.64 R6, c[0x0][0x388] ;  /* 0x0000e200ff068b82 */ /* 0x006e620000000a00 */
[----:B------:R-:W-:Y:S01]  /*0a80*/  @!P0 IMAD.IADD R9, R2, 0x1, R5 ;  /* 0x0000000102098824 */ /* 0x000fe200078e0205 */
[----:B------:R-:W-:-:S03]  /*0a90*/  @!P0 IADD3 R5, PT, PT, R5, 0x80, RZ ;  /* 0x0000008005058810 */ /* 0x000fc60007ffe0ff */
[----:B-1----:R-:W-:-:S05]  /*0aa0*/  @!P0 IMAD.WIDE.U32 R6, R9, 0x2, R6 ;  /* 0x0000000209068825 */ /* 0x002fca00078e0006 */
[----:B------:R2:W-:Y:S02]  /*0ab0*/  @!P0 STG.E.U16 desc[UR4][R6.64], R20 ;  /* 0x0000001406008986 */ /* 0x0005e4000c101504 */
.L_x_1471:
[----:B------:R-:W-:Y:S05]  /*0ac0*/  BSYNC.RECONVERGENT B0 ;  /* 0x0000000000007941 */ /* 0x000fea0003800200 */
.L_x_1465:
        /* <DEDUP_REMOVED lines=8> */
.L_x_1464:
[----:B------:R-:W0:Y:S01]  /*0b50*/  S2R R5, SR_TID.X ;  /* 0x0000000000057919 */ /* 0x000e220000002100 */
[----:B------:R-:W1:Y:S08]  /*0b60*/  LDC.64 R8, c[0x0][0x390] ;  /* 0x0000e400ff087b82 */ /* 0x000e700000000a00 */
[----:B------:R-:W3:Y:S01]  /*0b70*/  LDC.64 R12, c[0x0][0x388] ;  /* 0x0000e200ff0c7b82 */ /* 0x000ee20000000a00 */
[----:B-1----:R-:W-:-:S04]  /*0b80*/  IMAD.WIDE.U32 R8, R2, 0x2, R8 ;  /* 0x0000000202087825 */ /* 0x002fc800078e0008 */
[----:B0-----:R-:W-:-:S05]  /*0b90*/  IMAD.WIDE.U32 R10, R5, 0x8, R8 ;  /* 0x00000008050a7825 */ /* 0x001fca00078e0008 */
[----:B------:R-:W4:Y:S04]  /*0ba0*/  LDG.E.64 R14, desc[UR4][R10.64] ;  /* 0x000000040a0e7981 */ /* 0x000f28000c1e1b00 */
[----:B------:R-:W5:Y:S01]  /*0bb0*/  LDG.E.64 R8, desc[UR4][R10.64+0x400] ;  /* 0x000400040a087981 */ /* 0x000f62000c1e1b00 */
[----:B--2---:R-:W-:Y:S01]  /*0bc0*/  SHF.L.U32 R0, R6, 0x10, RZ ;  /* 0x0000001006007819 */ /* 0x004fe200000006ff */
[----:B---3--:R-:W-:-:S05]  /*0bd0*/  IMAD.WIDE.U32 R2, R2, 0x2, R12 ;  /* 0x0000000202027825 */ /* 0x008fca00078e000c */
[----:B------:R-:W0:Y:S01]  /*0be0*/  MUFU.RCP R0, R0 ;  /* 0x0000000000007308 */ /* 0x000e220000001000 */
[----:B------:R-:W-:Y:S01]  /*0bf0*/  IMAD.WIDE.U32 R2, R5, 0x8, R2 ;  /* 0x0000000805027825 */ /* 0x000fe200078e0002 */
[----:B----4-:R-:W-:-:S03]  /*0c00*/  PRMT R4, R14, 0x7632, R4 ;  /* 0x000076320e047816 */ /* 0x010fc60000000004 */
[----:B------:R-:W-:Y:S01]  /*0c10*/  IMAD.U32 R13, R14, 0x10000, RZ ;  /* 0x000100000e0d7824 */ /* 0x000fe200078e00ff */
[----:B------:R-:W-:Y:S02]  /*0c20*/  PRMT R6, R15, 0x7632, R6 ;  /* 0x000076320f067816 */ /* 0x000fe40000000006 */
[C---:B-----5:R-:W-:Y:S01]  /*0c30*/  PRMT R7, R8.reuse, 0x7632, R7 ;  /* 0x0000763208077816 */ /* 0x060fe20000000007 */
[----:B------:R-:W-:Y:S01]  /*0c40*/  IMAD.U32 R17, R8, 0x10000, RZ ;  /* 0x0001000008117824 */ /* 0x000fe200078e00ff */
[----:B------:R-:W-:Y:S01]  /*0c50*/  PRMT R8, R9, 0x7632, R8 ;  /* 0x0000763209087816 */ /* 0x000fe20000000008 */
[-C--:B0-----:R-:W-:Y:S01]  /*0c60*/  FMUL.FTZ R13, R13, R0.reuse ;  /* 0x000000000d0d7220 */ /* 0x081fe20000410000 */
[----:B------:R-:W-:Y:S01]  /*0c70*/  SHF.L.U32 R15, R15, 0x10, RZ ;  /* 0x000000100f0f7819 */ /* 0x000fe200000006ff */
[----:B------:R-:W-:Y:S01]  /*0c80*/  IMAD.U32 R7, R7, 0x10000, RZ ;  /* 0x0001000007077824 */ /* 0x000fe200078e00ff */
[----:B------:R-:W-:Y:S01]  /*0c90*/  SHF.L.U32 R19, R9, 0x10, RZ ;  /* 0x0000001009137819 */ /* 0x000fe200000006ff */
[----:B------:R-:W-:Y:S01]  /*0ca0*/  IMAD.U32 R9, R4, 0x10000, RZ ;  /* 0x0001000004097824 */ /* 0x000fe200078e00ff */
[----:B------:R-:W-:Y:S01]  /*0cb0*/  SHF.L.U32 R11, R6, 0x10, RZ ;  /* 0x00000010060b7819 */ /* 0x000fe200000006ff */
[-C--:B------:R-:W-:Y:S01]  /*0cc0*/  FMUL.FTZ R15, R15, R0.reuse ;  /* 0x000000000f0f7220 */ /* 0x080fe20000410000 */
[----:B------:R-:W-:Y:S01]  /*0cd0*/  SHF.L.U32 R21, R8, 0x10, RZ ;  /* 0x0000001008157819 */ /* 0x000fe200000006ff */
[-C--:B------:R-:W-:Y:S01]  /*0ce0*/  FMUL.FTZ R17, R17, R0.reuse ;  /* 0x0000000011117220 */ /* 0x080fe20000410000 */
[-C--:B------:R-:W-:Y:S01]  /*0cf0*/  FMUL.FTZ R19, R19, R0.reuse ;  /* 0x0000000013137220 */ /* 0x080fe20000410000 */
[-C--:B------:R-:W-:Y:S01]  /*0d00*/  FMUL.FTZ R4, R9, R0.reuse ;  /* 0x0000000009047220 */ /* 0x080fe20000410000 */
[-C--:B------:R-:W-:Y:S01]  /*0d10*/  FMUL.FTZ R6, R11, R0.reuse ;  /* 0x000000000b067220 */ /* 0x080fe20000410000 */
[-C--:B------:R-:W-:Y:S01]  /*0d20*/  FMUL.FTZ R8, R7, R0.reuse ;  /* 0x0000000007087220 */ /* 0x080fe20000410000 */
[----:B------:R-:W-:-:S02]  /*0d30*/  FMUL.FTZ R0, R21, R0 ;  /* 0x0000000015007220 */ /* 0x000fc40000410000 */
[----:B------:R-:W-:Y:S02]  /*0d40*/  F2FP.BF16.F32.PACK_AB R4, R4, R13 ;  /* 0x0000000d0404723e */ /* 0x000fe400000010ff */
[----:B------:R-:W-:Y:S02]  /*0d50*/  F2FP.BF16.F32.PACK_AB R5, R6, R15 ;  /* 0x0000000f0605723e */ /* 0x000fe400000010ff */
[----:B------:R-:W-:Y:S02]  /*0d60*/  F2FP.BF16.F32.PACK_AB R8, R8, R17 ;  /* 0x000000110808723e */ /* 0x000fe400000010ff */
[----:B------:R-:W-:Y:S01]  /*0d70*/  F2FP.BF16.F32.PACK_AB R9, R0, R19 ;  /* 0x000000130009723e */ /* 0x000fe200000010ff */
[----:B------:R-:W-:Y:S04]  /*0d80*/  STG.E.64 desc[UR4][R2.64], R4 ;  /* 0x0000000402007986 */ /* 0x000fe8000c101b04 */
[----:B------:R-:W-:Y:S01]  /*0d90*/  STG.E.64 desc[UR4][R2.64+0x400], R8 ;  /* 0x0004000802007986 */ /* 0x000fe2000c101b04 */
[----:B------:R-:W-:Y:S05]  /*0da0*/  EXIT ;  /* 0x000000000000794d */ /* 0x000fea0003800000 */
.L_x_1472:
        /* <DEDUP_REMOVED lines=13> */
.L_x_18256:


//--------------------- .text._ZN2at6native29vectorized_elementwise_kernelILi8ENS0_13BUnaryFunctorIN3c108BFloat16ES4_S4_NS0_15binary_internal10DivFunctorIS4_EEEESt5arrayIPcLm2EEEEviT0_T1_ --------------------------
	.section	.text._ZN2at6native29vectorized_elementwise_kernelILi8ENS0_13BUnaryFunctorIN3c108BFloat16ES4_S4_NS0_15binary_internal10DivFunctorIS4_EEEESt5arrayIPcLm2EEEEviT0_T1_,"ax",@progbits
	.align	128
        .global         _ZN2at6native29vectorized_elementwise_kernelILi8ENS0_13BUnaryFunctorIN3c108BFloat16ES4_S4_NS0_15binary_internal10DivFunctorIS4_EEEESt5arrayIPcLm2EEEEviT0_T1_
        .type           _ZN2at6native29vectorized_elementwise_kernelILi8ENS0_13BUnaryFunctorIN3c108BFloat16ES4_S4_NS0_15binary_internal10DivFunctorIS4_EEEESt5arrayIPcLm2EEEEviT0_T1_,@function
        .size           _ZN2at6native29vectorized_elementwise_kernelILi8ENS0_13BUnaryFunctorIN3c108BFloat16ES4_S4_NS0_15binary_internal10DivFunctorIS4_EEEESt5arrayIPcLm2EEEEviT0_T1_,(.L_x_18257 - _ZN2at6native29vectorized_elementwise_kernelILi8ENS0_13BUnaryFunctorIN3c108BFloat16ES4_S4_NS0_15binary_internal10DivFunctorIS4_EEEESt5arrayIPcLm2EEEEviT0_T1_)
        .other          _ZN2at6native29vectorized_elementwise_kernelILi8ENS0_13BUnaryFunctorIN3c108BFloat16ES4_S4_NS0_15binary_internal10DivFunctorIS4_EEEESt5arrayIPcLm2EEEEviT0_T1_,@"STO_CUDA_ENTRY STV_DEFAULT"
_ZN2at6native29vectorized_elementwise_kernelILi8ENS0_13BUnaryFunctorIN3c108BFloat16ES4_S4_NS0_15binary_internal10DivFunctorIS4_EEEESt5arrayIPcLm2EEEEviT0_T1_:
.text._ZN2at6native29vectorized_elementwise_kernelILi8ENS0_13BUnaryFunctorIN3c108BFloat16ES4_S4_NS0_15binary_internal10DivFunctorIS4_EEEESt5arrayIPcLm2EEEEviT0_T1_:
[----:B------:R-:W-:Y:S01]  /*0000*/  LDC R1, c[0x0][0x37c] ;  /* 0x0000df00ff017b82 */ /* 0x000fe20000000800 */
[----:B------:R-:W-:Y:S05]  /*0010*/  EXIT ;  /* 0x000000000000794d */ /* 0x000fea0003800000 */
.L_x_1473:
        /* <DEDUP_REMOVED lines=14> */
.L_x_18257:


//--------------------- .text._ZN2at6native18elementwise_kernelILi128ELi4EZNS0_15gpu_kernel_implINS0_13AUnaryFunctorIN3c108BFloat16ES5_S5_NS0_15binary_internal10DivFunctorIS5_EEEEEEvRNS_18TensorIteratorBaseERKT_EUliE_EEviT1_ --------------------------
	.section	.text._ZN2at6native18elementwise_kernelILi128ELi4EZNS0_15gpu_kernel_implINS0_13AUnaryFunctorIN3c108BFloat16ES5_S5_NS0_15binary_internal10DivFunctorIS5_EEEEEEvRNS_18TensorIteratorBaseERKT_EUliE_EEviT1_,"ax",@progbits
	.align	128
        .global         _ZN2at6native18elementwise_kernelILi128ELi4EZNS0_15gpu_kernel_implINS0_13AUnaryFunctorIN3c108BFloat16ES5_S5_NS0_15binary_internal10DivFunctorIS5_EEEEEEvRNS_18TensorIteratorBaseERKT_EUliE_EEviT1_
        .type           _ZN2at6native18elementwise_kernelILi128ELi4EZNS0_15gpu_kernel_implINS0_13AUnaryFunctorIN3c108BFloat16ES5_S5_NS0_15binary_internal10DivFunctorIS5_EEEEEEvRNS_18TensorIteratorBaseERKT_EUliE_EEviT1_,@function
        .size           _ZN2at6native18elementwise_kernelILi128ELi4EZNS0_15gpu_kernel_implINS0_13AUnaryFunctorIN3c108BFloat16ES5_S5_NS0_15binary_internal10DivFunctorIS5_EEEEEEvRNS_18TensorIteratorBaseERKT_EUliE_EEviT1_,(.L_x_18258 - _ZN2at6native18elementwise_kernelILi128ELi4EZNS0_15gpu_kernel_implINS0_13AUnaryFunctorIN3c108BFloat16ES5_S5_NS0_15binary_internal10DivFunctorIS5_EEEEEEvRNS_18TensorIteratorBaseERKT_EUliE_EEviT1_)
        .other          _ZN2at6native18elementwise_kernelILi128ELi4EZNS0_15gpu_kernel_implINS0_13AUnaryFunctorIN3c108BFloat16ES5_S5_NS0_15binary_internal10DivFunctorIS5_EEEEEEvRNS_18TensorIteratorBaseERKT_EUliE_EEviT1_,@"STO_CUDA_ENTRY STV_DEFAULT"
_ZN2at6native18elementwise_kernelILi128ELi4EZNS0_15gpu_kernel_implINS0_13AUnaryFunctorIN3c108BFloat16ES5_S5_NS0_15binary_internal10DivFunctorIS5_EEEEEEvRNS_18TensorIteratorBaseERKT_EUliE_EEviT1_:
.text._ZN2at6native18elementwise_kernelILi128ELi4EZNS0_15gpu_kernel_implINS0_13AUnaryFunctorIN3c108BFloat16ES5_S5_NS0_15binary_internal10DivFunctorIS5_EEEEEEvRNS_18TensorIteratorBaseERKT_EUliE_EEviT1_:
        /* <DEDUP_REMOVED lines=320> */
.L_x_1476:
        /* <DEDUP_REMOVED lines=18> */
.L_x_1480:
[----:B------:R-:W2:Y:S02]  /*1520*/  LDG.E.U8 R2, desc[UR36][R2.64] ;  /* 0x0000002402027981 */ /* 0x000ea4000c1e1100 */
[----:B--2---:R-:W-:-:S04]  /*1530*/  I2FP.F32.U32 R0, R2 ;  /* 0x0000000200007245 */ /* 0x004fc80000201000 */
[----:B------:R-:W-:Y:S01]  /*1540*/  F2FP.BF16.F32.PACK_AB R0, RZ, R0 ;  /* 0x00000000ff00723e */ /* 0x000fe200000010ff */
[----:B------:R-:W-:Y:S06]  /*1550*/  BRA `(.L_x_1482) ;  /* 0x0000000c00a47947 */ /* 0x000fec0003800000 */
.L_x_1479:
        /* <DEDUP_REMOVED lines=10> */
.L_x_1484:
[----:B------:R-:W2:Y:S02]  /*1600*/  LDG.E R2, desc[UR36][R2.64] ;  /* 0x0000002402027981 */ /* 0x000ea4000c1e1900 */
[----:B--2---:R-:W-:-:S04]  /*1610*/  I2FP.F32.S32 R0, R2 ;  /* 0x0000000200007245 */ /* 0x004fc80000201400 */
[----:B------:R-:W-:Y:S01]  /*1620*/  F2FP.BF16.F32.PACK_AB R0, RZ, R0 ;  /* 0x00000000ff00723e */ /* 0x000fe200000010ff */
[----:B------:R-:W-:Y:S06]  /*1630*/  BRA `(.L_x_1482) ;  /* 0x0000000c006c7947 */ /* 0x000fec0003800000 */
.L_x_1483:
[----:B------:R-:W2:Y:S02]  /*1640*/  LDG.E.U16 R2, desc[UR36][R2.64] ;  /* 0x0000002402027981 */ /* 0x000ea4000c1e1500 */
[----:B--2---:R-:W0:Y:S02]  /*1650*/  I2F.S16 R0, R2 ;  /* 0x0000000200007306 */ /* 0x004e240000101400 */
[----:B0-----:R-:W-:Y:S01]  /*1660*/  F2FP.BF16.F32.PACK_AB R0, RZ, R0 ;  /* 0x00000000ff00723e */ /* 0x001fe200000010ff */
[----:B------:R-:W-:Y:S06]  /*1670*/  BRA `(.L_x_1482) ;  /* 0x0000000c005c7947 */ /* 0x000fec0003800000 */
.L_x_1478:
        /* <DEDUP_REMOVED lines=9> */
.L_x_1486:
[----:B------:R-:W2:Y:S02]  /*1710*/  LDG.E.U16 R0, desc[UR36][R2.64] ;  /* 0x0000002402007981 */ /* 0x000ea4000c1e1500 */
[----:B--2---:R-:W-:-:S05]  /*1720*/  HADD2.F32 R0, -RZ, R0.H0_H0 ;  /* 0x20000000ff007230 */ /* 0x004fca0000004100 */
[----:B------:R-:W-:Y:S01]  /*1730*/  F2FP.BF16.F32.PACK_AB R0, RZ, R0 ;  /* 0x00000000ff00723e */ /* 0x000fe200000010ff */
[----:B------:R-:W-:Y:S06]  /*1740*/  BRA `(.L_x_1482) ;  /* 0x0000000c00287947 */ /* 0x000fec0003800000 */
.L_x_1485:
        /* <DEDUP_REMOVED lines=9> */
.L_x_1488:
[----:B------:R-:W2:Y:S02]  /*17e0*/  LDG.E.U16 R2, desc[UR36][R2.64] ;  /* 0x0000002402027981 */ /* 0x000ea4000c1e1500 */
[----:B--2---:R-:W-:-:S05]  /*17f0*/  HADD2.F32 R0, -RZ, R2.H0_H0 ;  /* 0x20000002ff007230 */ /* 0x004fca0000004100 */
[----:B------:R-:W-:Y:S01]  /*1800*/  F2FP.BF16.F32.PACK_AB R0, RZ, R0 ;  /* 0x00000000ff00723e */ /* 0x000fe200000010ff */
[----:B------:R-:W-:Y:S06]  /*1810*/  BRA `(.L_x_1482) ;  /* 0x0000000800f47947 */ /* 0x000fec0003800000 */
.L_x_1487:
        /* <DEDUP_REMOVED lines=12> */
.L_x_1477:
        /* <DEDUP_REMOVED lines=13> */
.L_x_1491:
        /* <DEDUP_REMOVED lines=12> */
.L_x_1490:
        /* <DEDUP_REMOVED lines=27> */
.L_x_1493:
        /* <DEDUP_REMOVED lines=13> */
.L_x_1492:
[----:B------:R0:W5:Y:S01]  /*1cf0*/  LDG.E.U16 R0, desc[UR36][R2.64] ;  /* 0x0000002402007981 */ /* 0x000162000c1e1500 */
[----:B------:R-:W-:Y:S05]  /*1d00*/  BRA `(.L_x_1482) ;  /* 0x0000000400b87947 */ /* 0x000fea0003800000 */
.L_x_1489:
        /* <DEDUP_REMOVED lines=12> */
.L_x_1496:
        /* <DEDUP_REMOVED lines=21> */
.L_x_1500:
[----:B------:R-:W-:Y:S05]  /*1f20*/  BSYNC.RECONVERGENT B1 ;  /* 0x0000000000017941 */ /* 0x000fea0003800200 */
.L_x_1499:
[----:B------:R-:W-:Y:S01]  /*1f30*/  IMAD.SHL.U32 R0, R0, 0x100000, RZ ;  /* 0x0010000000007824 */ /* 0x000fe200078e00ff */
[----:B------:R-:W-:-:S04]  /*1f40*/  LEA R2, R2, 0x3b800000, 0x17 ;  /* 0x3b80000002027811 */ /* 0x000fc800078eb8ff */
[----:B------:R-:W-:-:S07]  /*1f50*/  LOP3.LUT R0, R2, R0, R7, 0xfe, !PT ;  /* 0x0000000002007212 */ /* 0x000fce00078efe07 */
.L_x_1498:
[----:B------:R-:W-:Y:S05]  /*1f60*/  BSYNC.RECONVERGENT B0 ;  /* 0x0000000000007941 */ /* 0x000fea0003800200 */
.L_x_1497:
[----:B------:R-:W-:Y:S01]  /*1f70*/  F2FP.BF16.F32.PACK_AB R0, RZ, R0 ;  /* 0x00000000ff00723e */ /* 0x000fe200000010ff */
[----:B------:R-:W-:Y:S06]  /*1f80*/  BRA `(.L_x_1482) ;  /* 0x0000000400187947 */ /* 0x000fec0003800000 */
.L_x_1495:
        /* <DEDUP_REMOVED lines=21> */
.L_x_1504:
[----:B------:R-:W-:Y:S05]  /*20e0*/  BSYNC.RECONVERGENT B1 ;  /* 0x0000000000017941 */ /* 0x000fea0003800200 */
.L_x_1503:
[----:B------:R-:W-:Y:S02]  /*20f0*/  SHF.L.U32 R0, R0, 0x15, RZ ;  /* 0x0000001500007819 */ /* 0x000fe400000006ff */
[----:B------:R-:W-:-:S04]  /*2100*/  LEA R2, R2, 0x37800000, 0x17 ;  /* 0x3780000002027811 */ /* 0x000fc800078eb8ff */
[----:B------:R-:W-:-:S07]  /*2110*/  LOP3.LUT R0, R2, R0, R7, 0xfe, !PT ;  /* 0x0000000002007212 */ /* 0x000fce00078efe07 */
.L_x_1502:
[----:B------:R-:W-:Y:S05]  /*2120*/  BSYNC.RECONVERGENT B0 ;  /* 0x0000000000007941 */ /* 0x000fea0003800200 */
.L_x_1501:
[----:B------:R-:W-:Y:S01]  /*2130*/  F2FP.BF16.F32.PACK_AB R0, RZ, R0 ;  /* 0x00000000ff00723e */ /* 0x000fe200000010ff */
[----:B------:R-:W-:Y:S06]  /*2140*/  BRA `(.L_x_1482) ;  /* 0x0000000000a87947 */ /* 0x000fec0003800000 */
.L_x_1494:
[----:B------:R-:W-:-:S09]  /*2150*/  UISETP.NE.AND UP0, UPT, UR4, 0x1c, UPT ;  /* 0x0000001c0400788c */ /* 0x000fd2000bf05270 */
[----:B------:R-:W-:Y:S05]  /*2160*/  BRA.U !UP0, `(.L_x_1505) ;  /* 0x0000000108947547 */ /* 0x000fea000b800000 */
[----:B------:R-:W-:-:S09]  /*2170*/  UISETP.NE.AND UP0, UPT, UR4, 0x1d, UPT ;  /* 0x0000001d0400788c */ /* 0x000fd2000bf05270 */
[----:B------:R-:W-:Y:S05]  /*2180*/  BRA.U !UP0, `(.L_x_1506) ;  /* 0x00000001087c7547 */ /* 0x000fea000b800000 */
[----:B------:R-:W-:-:S09]  /*2190*/  UISETP.NE.AND UP0, UPT, UR4, 0x2c, UPT ;  /* 0x0000002c0400788c */ /* 0x000fd2000bf05270 */
[----:B------:R-:W-:Y:S05]  /*21a0*/  BRA.U !UP0, `(.L_x_1507) ;  /* 0x0000000108487547 */ /* 0x000fea000b800000 */
.L_x_1481:
        /* <DEDUP_REMOVED lines=16> */
.L_x_1508:
[----:B------:R-:W-:Y:S01]  /*22b0*/  PRMT R0, RZ, 0x7610, R0 ;  /* 0x00007610ff007816 */ /* 0x000fe20000000000 */
[----:B------:R-:W-:Y:S06]  /*22c0*/  BRA `(.L_x_1482) ;  /* 0x0000000000487947 */ /* 0x000fec0003800000 */
.L_x_1507:
        /* <DEDUP_REMOVED lines=8> */
.L_x_1510:
[----:B------:R-:W-:Y:S05]  /*2350*/  BSYNC.RECONVERGENT B0 ;  /* 0x0000000000007941 */ /* 0x000fea0003800200 */
.L_x_1509:
[----:B------:R-:W-:Y:S01]  /*2360*/  F2FP.BF16.F32.PACK_AB R0, RZ, R0 ;  /* 0x00000000ff00723e */ /* 0x000fe200000010ff */
[----:B------:R-:W-:Y:S06]  /*2370*/  BRA `(.L_x_1482) ;  /* 0x00000000001c7947 */ /* 0x000fec0003800000 */
.L_x_1506:
[----:B------:R-:W2:Y:S02]  /*2380*/  LDG.E.64 R2, desc[UR36][R2.64] ;  /* 0x0000002402027981 */ /* 0x000ea4000c1e1b00 */
[----:B--2---:R-:W0:Y:S02]  /*2390*/  I2F.U64 R0, R2 ;  /* 0x0000000200007312 */ /* 0x004e240000301000 */
[----:B0-----:R-:W-:Y:S01]  /*23a0*/  F2FP.BF16.F32.PACK_AB R0, RZ, R0 ;  /* 0x00000000ff00723e */ /* 0x001fe200000010ff */
[----:B------:R-:W-:Y:S06]  /*23b0*/  BRA `(.L_x_1482) ;  /* 0x00000000000c7947 */ /* 0x000fec0003800000 */
.L_x_1505:
[----:B------:R-:W2:Y:S02]  /*23c0*/  LDG.E R2, desc[UR36][R2.64] ;  /* 0x0000002402027981 */ /* 0x000ea4000c1e1900 */
[----:B--2---:R-:W-:-:S04]  /*23d0*/  I2FP.F32.U32 R0, R2 ;  /* 0x0000000200007245 */ /* 0x004fc80000201000 */
[----:B------:R-:W-:-:S07]  /*23e0*/  F2FP.BF16.F32.PACK_AB R0, RZ, R0 ;  /* 0x00000000ff00723e */ /* 0x000fce00000010ff */
.L_x_1482:
[----:B-----5:R-:W-:Y:S01]  /*23f0*/  IMAD.U32 R0, R0, 0x10000, RZ ;  /* 0x0001000000007824 */ /* 0x020fe200078e00ff */
[----:B------:R-:W0:Y:S01]  /*2400*/  LDCU.64 UR6, c[0x0][0x580] ;  /* 0x0000b000ff0677ac */ /* 0x000e220008000a00 */
[----:B------:R-:W-:-:S04]  /*2410*/  USHF.L.U32 UR5, UR43, 0x10, URZ ;  /* 0x000000102b057899 */ /* 0x000fc800080006ff */
[----:B------:R-:W1:Y:S01]  /*2420*/  MUFU.RCP R0, R0 ;  /* 0x0000000000007308 */ /* 0x000e620000001000 */
[----:B------:R-:W-:-:S04]  /*2430*/  UPRMT UR4, UR39, 0x9910, URZ ;  /* 0x0000991027047896 */ /* 0x000fc800080000ff */
[----:B------:R-:W-:Y:S01]  /*2440*/  UISETP.GT.AND UP0, UPT, UR4, 0x9, UPT ;  /* 0x000000090400788c */ /* 0x000fe2000bf04270 */
[----:B0-----:R-:W-:Y:S01]  /*2450*/  IADD3 R2, P0, PT, R16, UR6, RZ ;  /* 0x0000000610027c10 */ /* 0x001fe2000ff1e0ff */
[----:B-1----:R-:W-:-:S04]  /*2460*/  FMUL.FTZ R4, R0, UR5 ;  /* 0x0000000500047c20 */ /* 0x002fc80008410000 */
        /* <DEDUP_REMOVED lines=12> */
[----:B------:R-:W1:Y:S02]  /*2530*/  F2I.FTZ.TRUNC.NTZ R5, R0 ;  /* 0x0000000000057305 */ /* 0x000e64000021f100 */
[----:B-1----:R4:W-:Y:S01]  /*2540*/  STG.E.U8 desc[UR36][R2.64], R5 ;  /* 0x0000000502007986 */ /* 0x0029e2000c101124 */
[----:B------:R-:W-:Y:S05]  /*2550*/  BRA `(.L_x_1516) ;  /* 0x0000000c00807947 */ /* 0x000fea0003800000 */
.L_x_1514:
[----:B-1----:R-:W-:-:S06]  /*2560*/  SHF.L.U32 R5, R5, 0x10, RZ ;  /* 0x0000001005057819 */ /* 0x002fcc00000006ff */
[----:B0-----:R-:W0:Y:S02]  /*2570*/  F2I.S64.TRUNC R4, R5 ;  /* 0x0000000500047311 */ /* 0x001e24000020d900 */
[----:B0-----:R3:W-:Y:S01]  /*2580*/  STG.E.U8 desc[UR36][R2.64], R4 ;  /* 0x0000000402007986 */ /* 0x0017e2000c101124 */
[----:B------:R-:W-:Y:S05]  /*2590*/  BRA `(.L_x_1516) ;  /* 0x0000000c00707947 */ /* 0x000fea0003800000 */
.L_x_1513:
[----:B------:R-:W-:-:S09]  /*25a0*/  UISETP.NE.AND UP0, UPT, UR4, 0x2, UPT ;  /* 0x000000020400788c */ /* 0x000fd2000bf05270 */
[----:B------:R-:W-:Y:S05]  /*25b0*/  BRA.U !UP0, `(.L_x_1517) ;  /* 0x0000000108307547 */ /* 0x000fea000b800000 */
[----:B------:R-:W-:-:S09]  /*25c0*/  UISETP.NE.AND UP0, UPT, UR4, 0x3, UPT ;  /* 0x000000030400788c */ /* 0x000fd2000bf05270 */
[----:B------:R-:W-:Y:S05]  /*25d0*/  BRA.U !UP0, `(.L_x_1518) ;  /* 0x0000000108187547 */ /* 0x000fea000b800000 */
[----:B------:R-:W-:-:S09]  /*25e0*/  UISETP.NE.AND UP0, UPT, UR4, 0x4, UPT ;  /* 0x000000040400788c */ /* 0x000fd2000bf05270 */
[----:B------:R-:W-:Y:S05]  /*25f0*/  BRA.U UP0, `(.L_x_1515) ;  /* 0x0000000900b87547 */ /* 0x000fea000b800000 */
[----:B-1----:R-:W-:-:S06]  /*2600*/  IMAD.U32 R5, R5, 0x10000, RZ ;  /* 0x0001000005057824 */ /* 0x002fcc00078e00ff */
[----:B0-----:R-:W0:Y:S02]  /*2610*/  F2I.S64.TRUNC R4, R5 ;  /* 0x0000000500047311 */ /* 0x001e24000020d900 */
[----:B0-----:R0:W-:Y:S01]  /*2620*/  STG.E.64 desc[UR36][R2.64], R4 ;  /* 0x0000000402007986 */ /* 0x0011e2000c101b24 */
[----:B------:R-:W-:Y:S05]  /*2630*/  BRA `(.L_x_1516) ;  /* 0x0000000c00487947 */ /* 0x000fea0003800000 */
.L_x_1518:
[----:B-1----:R-:W-:-:S06]  /*2640*/  IMAD.U32 R5, R5, 0x10000, RZ ;  /* 0x0001000005057824 */ /* 0x002fcc00078e00ff */
[----:B------:R-:W1:Y:S02]  /*2650*/  F2I.FTZ.TRUNC.NTZ R5, R5 ;  /* 0x0000000500057305 */ /* 0x000e64000021f100 */
[----:B-1----:R1:W-:Y:S01]  /*2660*/  STG.E desc[UR36][R2.64], R5 ;  /* 0x0000000502007986 */ /* 0x0023e2000c101924 */
[----:B------:R-:W-:Y:S05]  /*2670*/  BRA `(.L_x_1516) ;  /* 0x0000000c00387947 */ /* 0x000fea0003800000 */
.L_x_1517:
[----:B-1----:R-:W-:-:S06]  /*2680*/  IMAD.U32 R5, R5, 0x10000, RZ ;  /* 0x0001000005057824 */ /* 0x002fcc00078e00ff */
[----:B------:R-:W1:Y:S02]  /*2690*/  F2I.FTZ.TRUNC.NTZ R5, R5 ;  /* 0x0000000500057305 */ /* 0x000e64000021f100 */
[----:B-1----:R2:W-:Y:S01]  /*26a0*/  STG.E.U16 desc[UR36][R2.64], R5 ;  /* 0x0000000502007986 */ /* 0x0025e2000c101524 */
[----:B------:R-:W-:Y:S05]  /*26b0*/  BRA `(.L_x_1516) ;  /* 0x0000000c00287947 */ /* 0x000fea0003800000 */
.L_x_1512:
        /* <DEDUP_REMOVED lines=9> */
.L_x_1520:
[----:B-1----:R-:W-:-:S05]  /*2750*/  IMAD.U32 R0, R5, 0x10000, RZ ;  /* 0x0001000005007824 */ /* 0x002fca00078e00ff */
[----:B------:R-:W-:-:S05]  /*2760*/  F2FP.F16.F32.PACK_AB R0, RZ, R0 ;  /* 0x00000000ff00723e */ /* 0x000fca00000000ff */
[----:B------:R1:W-:Y:S01]  /*2770*/  STG.E.U16 desc[UR36][R2.64], R0 ;  /* 0x0000000002007986 */ /* 0x0003e2000c101524 */
[----:B------:R-:W-:Y:S05]  /*2780*/  BRA `(.L_x_1516) ;  /* 0x0000000800f47947 */ /* 0x000fea0003800000 */
.L_x_1519:
        /* <DEDUP_REMOVED lines=8> */
[----:B------:R0:W-:Y:S01]  /*2810*/  STG.E.64 desc[UR36][R2.64], R4 ;  /* 0x0000000402007986 */ /* 0x0001e2000c101b24 */
[----:B------:R-:W-:Y:S05]  /*2820*/  BRA `(.L_x_1516) ;  /* 0x0000000800cc7947 */ /* 0x000fea0003800000 */
.L_x_1522:
[----:B-1----:R-:W-:-:S04]  /*2830*/  SHF.L.U32 R5, R5, 0x10, RZ ;  /* 0x0000001005057819 */ /* 0x002fc800000006ff */
[----:B------:R-:W-:-:S04]  /*2840*/  F2FP.F16.F32.PACK_AB R5, RZ, R5 ;  /* 0x00000005ff05723e */ /* 0x000fc800000000ff */
[----:B------:R-:W-:-:S05]  /*2850*/  PRMT R5, R5, 0x5410, RZ ;  /* 0x0000541005057816 */ /* 0x000fca00000000ff */
[----:B------:R1:W-:Y:S01]  /*2860*/  STG.E desc[UR36][R2.64], R5 ;  /* 0x0000000502007986 */ /* 0x0003e2000c101924 */
[----:B------:R-:W-:Y:S05]  /*2870*/  BRA `(.L_x_1516) ;  /* 0x0000000800b87947 */ /* 0x000fea0003800000 */
.L_x_1521:
[----:B01----:R-:W-:-:S04]  /*2880*/  IMAD.U32 R4, R5, 0x10000, RZ ;  /* 0x0001000005047824 */ /* 0x003fc800078e00ff */
[----:B------:R-:W-:-:S06]  /*2890*/  FMUL.FTZ R4, R4, 1 ;  /* 0x3f80000004047820 */ /* 0x000fcc0000410000 */
[----:B------:R-:W0:Y:S02]  /*28a0*/  F2F.F64.F32 R4, R4 ;  /* 0x0000000400047310 */ /* 0x000e240000201800 */
[----:B0-----:R0:W-:Y:S01]  /*28b0*/  STG.E.64 desc[UR36][R2.64], R4 ;  /* 0x0000000402007986 */ /* 0x0011e2000c101b24 */
[----:B------:R-:W-:Y:S05]  /*28c0*/  BRA `(.L_x_1516) ;  /* 0x0000000800a47947 */ /* 0x000fea0003800000 */
.L_x_1511:
        /* <DEDUP_REMOVED lines=13> */
.L_x_1525:
[----:B-1----:R-:W-:Y:S01]  /*29a0*/  IMAD.U32 R5, R5, 0x10000, RZ ;  /* 0x0001000005057824 */ /* 0x002fe200078e00ff */
[----:B------:R-:W-:-:S03]  /*29b0*/  CS2R R6, SRZ ;  /* 0x0000000000067805 */ /* 0x000fc6000001ff00 */
[----:B------:R-:W-:-:S06]  /*29c0*/  FMUL.FTZ R5, R5, 1 ;  /* 0x3f80000005057820 */ /* 0x000fcc0000410000 */
[----:B0-----:R-:W0:Y:S02]  /*29d0*/  F2F.F64.F32 R4, R5 ;  /* 0x0000000500047310 */ /* 0x001e240000201800 */
[----:B0-----:R0:W-:Y:S01]  /*29e0*/  STG.E.128 desc[UR36][R2.64], R4 ;  /* 0x0000000402007986 */ /* 0x0011e2000c101d24 */
[----:B------:R-:W-:Y:S05]  /*29f0*/  BRA `(.L_x_1516) ;  /* 0x0000000800587947 */ /* 0x000fea0003800000 */
.L_x_1524:
        /* <DEDUP_REMOVED lines=8> */
[----:B------:R-:W-:Y:S02]  /*2a80*/  IMAD.MOV.U32 R0, RZ, RZ, 0x7f ;  /* 0x0000007fff007424 */ /* 0x000fe400078e00ff */
[----:B------:R-:W-:Y:S02]  /*2a90*/  LOP3.LUT R6, R7, 0x7fffffff, RZ, 0xc0, !PT ;  /* 0x7fffffff07067812 */ /* 0x000fe400078ec0ff */
[----:B------:R-:W-:Y:S02]  /*2aa0*/  SHF.R.U32.HI R5, RZ, 0x18, R7 ;  /* 0x00000018ff057819 */ /* 0x000fe40000011607 */
[----:B------:R-:W-:-:S13]  /*2ab0*/  ISETP.GT.U32.AND P0, PT, R6, 0x43efffff, PT ;  /* 0x43efffff0600780c */ /* 0x000fda0003f04070 */
[----:B------:R-:W-:Y:S05]  /*2ac0*/  @P0 BRA `(.L_x_1529) ;  /* 0x0000000000180947 */ /* 0x000fea0003800000 */
[----:B------:R-:W-:-:S13]  /*2ad0*/  ISETP.GT.U32.AND P0, PT, R6, 0x3c7fffff, PT ;  /* 0x3c7fffff0600780c */ /* 0x000fda0003f04070 */
[----:B------:R-:W-:-:S04]  /*2ae0*/  @P0 SHF.R.U32.HI R0, RZ, 0x14, R7 ;  /* 0x00000014ff000819 */ /* 0x000fc80000011607 */
[----:B0-----:R-:W-:Y:S01]  /*2af0*/  @P0 LOP3.LUT R4, R0, 0x1, RZ, 0xc0, !PT ;  /* 0x0000000100040812 */ /* 0x001fe200078ec0ff */
[----:B------:R-:W-:-:S03]  /*2b00*/  @!P0 FADD.FTZ R0, R6, 16384 ;  /* 0x4680000006008421 */ /* 0x000fc60000010000 */
[----:B------:R-:W-:-:S04]  /*2b10*/  @P0 IADD3 R4, PT, PT, R7, 0x407ffff, R4 ;  /* 0x0407ffff07040810 */ /* 0x000fc80007ffe004 */
[----:B------:R-:W-:-:S07]  /*2b20*/  @P0 SHF.R.U32.HI R0, RZ, 0x14, R4 ;  /* 0x00000014ff000819 */ /* 0x000fce0000011604 */
.L_x_1529:
[----:B------:R-:W-:Y:S05]  /*2b30*/  BSYNC.RECONVERGENT B0 ;  /* 0x0000000000007941 */ /* 0x000fea0003800200 */
.L_x_1528:
[----:B------:R-:W-:-:S05]  /*2b40*/  LOP3.LUT R5, R0, 0x80, R5, 0xf8, !PT ;  /* 0x0000008000057812 */ /* 0x000fca00078ef805 */
[----:B------:R1:W-:Y:S01]  /*2b50*/  STG.E.U8 desc[UR36][R2.64], R5 ;  /* 0x0000000502007986 */ /* 0x0003e2000c101124 */
[----:B------:R-:W-:Y:S05]  /*2b60*/  BRA `(.L_x_1516) ;  /* 0x0000000400fc7947 */ /* 0x000fea0003800000 */
.L_x_1527:
[----:B-1----:R-:W-:Y:S01]  /*2b70*/  IMAD.U32 R7, R5, 0x10000, RZ ;  /* 0x0001000005077824 */ /* 0x002fe200078e00ff */
        /* <DEDUP_REMOVED lines=10> */
[----:B0-----:R-:W-:Y:S01]  /*2c20*/  @P0 LOP3.LUT R4, R0, 0x1, RZ, 0xc0, !PT ;  /* 0x0000000100040812 */ /* 0x001fe200078ec0ff */
[----:B------:R-:W-:-:S03]  /*2c30*/  @!P0 FADD.FTZ R0, R6, 128 ;  /* 0x4300000006008421 */ /* 0x000fc60000010000 */
[----:B------:R-:W-:-:S04]  /*2c40*/  @P0 IADD3 R4, PT, PT, R7, 0x80fffff, R4 ;  /* 0x080fffff07040810 */ /* 0x000fc80007ffe004 */
[----:B------:R-:W-:-:S07]  /*2c50*/  @P0 SHF.R.U32.HI R0, RZ, 0x15, R4 ;  /* 0x00000015ff000819 */ /* 0x000fce0000011604 */
.L_x_1531:
[----:B------:R-:W-:Y:S05]  /*2c60*/  BSYNC.RECONVERGENT B0 ;  /* 0x0000000000007941 */ /* 0x000fea0003800200 */
.L_x_1530:
[----:B------:R-:W-:-:S05]  /*2c70*/  LOP3.LUT R5, R0, 0x80, R5, 0xf8, !PT ;  /* 0x0000008000057812 */ /* 0x000fca00078ef805 */
[----:B------:R1:W-:Y:S01]  /*2c80*/  STG.E.U8 desc[UR36][R2.64], R5 ;  /* 0x0000000502007986 */ /* 0x0003e2000c101124 */
[----:B------:R-:W-:Y:S05]  /*2c90*/  BRA `(.L_x_1516) ;  /* 0x0000000400b07947 */ /* 0x000fea0003800000 */
.L_x_1526:
[----:B-1----:R1:W-:Y:S01]  /*2ca0*/  STG.E.U16 desc[UR36][R2.64], R5 ;  /* 0x0000000502007986 */ /* 0x0023e2000c101524 */
[----:B------:R-:W-:Y:S05]  /*2cb0*/  BRA `(.L_x_1516) ;  /* 0x0000000400a87947 */ /* 0x000fea0003800000 */
.L_x_1523:
        /* <DEDUP_REMOVED lines=12> */
.L_x_1534:
[----:B-1----:R-:W-:Y:S01]  /*2d80*/  IMAD.U32 R5, R5, 0x10000, RZ ;  /* 0x0001000005057824 */ /* 0x002fe200078e00ff */
[----:B------:R-:W-:Y:S01]  /*2d90*/  BSSY.RECONVERGENT B0, `(.L_x_1535) ;  /* 0x0000014000007945 */ /* 0x000fe20003800200 */
[----:B------:R-:W-:-:S03]  /*2da0*/  IMAD.MOV.U32 R0, RZ, RZ, 0x80 ;  /* 0x00000080ff007424 */ /* 0x000fc600078e00ff */
[----:B0-----:R-:W-:-:S04]  /*2db0*/  LOP3.LUT R4, R5, 0x7fffffff, RZ, 0xc0, !PT ;  /* 0x7fffffff05047812 */ /* 0x001fc800078ec0ff */
        /* <DEDUP_REMOVED lines=9> */
.L_x_1537:
[----:B------:R-:W-:-:S04]  /*2e50*/  SHF.R.U32.HI R0, RZ, 0x14, R5 ;  /* 0x00000014ff007819 */ /* 0x000fc80000011605 */
[----:B------:R-:W-:-:S04]  /*2e60*/  LOP3.LUT R0, R0, 0x1, RZ, 0xc0, !PT ;  /* 0x0000000100007812 */ /* 0x000fc800078ec0ff */
[----:B------:R-:W-:-:S04]  /*2e70*/  IADD3 R0, PT, PT, R5, 0x487ffff, R0 ;  /* 0x0487ffff05007810 */ /* 0x000fc80007ffe000 */
[----:B------:R-:W-:-:S04]  /*2e80*/  SHF.R.U32.HI R0, RZ, 0x14, R0 ;  /* 0x00000014ff007819 */ /* 0x000fc80000011600 */
[----:B------:R-:W-:-:S07]  /*2e90*/  LOP3.LUT R4, R0, 0xff, RZ, 0xc0, !PT ;  /* 0x000000ff00047812 */ /* 0x000fce00078ec0ff */
.L_x_1538:
[----:B------:R-:W-:-:S04]  /*2ea0*/  SHF.R.U32.HI R5, RZ, 0x18, R5 ;  /* 0x00000018ff057819 */ /* 0x000fc80000011605 */
[----:B------:R-:W-:-:S04]  /*2eb0*/  LOP3.LUT R4, R4, 0x80, R5, 0xf8, !PT ;  /* 0x0000008004047812 */ /* 0x000fc800078ef805 */
[----:B------:R-:W-:-:S07]  /*2ec0*/  PRMT R0, R4, 0x7610, R0 ;  /* 0x0000761004007816 */ /* 0x000fce0000000000 */
.L_x_1536:
[----:B------:R-:W-:Y:S05]  /*2ed0*/  BSYNC.RECONVERGENT B0 ;  /* 0x0000000000007941 */ /* 0x000fea0003800200 */
.L_x_1535:
[----:B------:R0:W-:Y:S01]  /*2ee0*/  STG.E.U8 desc[UR36][R2.64], R0 ;  /* 0x0000000002007986 */ /* 0x0001e2000c101124 */
[----:B------:R-:W-:Y:S05]  /*2ef0*/  BRA `(.L_x_1516) ;  /* 0x0000000400187947 */ /* 0x000fea0003800000 */
.L_x_1533:
[----:B-1----:R-:W-:Y:S01]  /*2f00*/  IMAD.U32 R5, R5, 0x10000, RZ ;  /* 0x0001000005057824 */ /* 0x002fe200078e00ff */
[----:B------:R-:W-:Y:S01]  /*2f10*/  BSSY.RECONVERGENT B0, `(.L_x_1539) ;  /* 0x0000014000007945 */ /* 0x000fe20003800200 */
[----:B------:R-:W-:-:S03]  /*2f20*/  MOV R0, 0x80 ;  /* 0x0000008000007802 */ /* 0x000fc60000000f00 */
        /* <DEDUP_REMOVED lines=10> */
.L_x_1541:
[----:B------:R-:W-:-:S04]  /*2fd0*/  SHF.R.U32.HI R0, RZ, 0x15, R5 ;  /* 0x00000015ff007819 */ /* 0x000fc80000011605 */
[----:B------:R-:W-:-:S04]  /*2fe0*/  LOP3.LUT R0, R0, 0x1, RZ, 0xc0, !PT ;  /* 0x0000000100007812 */ /* 0x000fc800078ec0ff */
[----:B------:R-:W-:-:S04]  /*2ff0*/  IADD3 R0, PT, PT, R5, 0x88fffff, R0 ;  /* 0x088fffff05007810 */ /* 0x000fc80007ffe000 */
[----:B------:R-:W-:-:S04]  /*3000*/  SHF.R.U32.HI R0, RZ, 0x15, R0 ;  /* 0x00000015ff007819 */ /* 0x000fc80000011600 */
[----:B------:R-:W-:-:S07]  /*3010*/  LOP3.LUT R4, R0, 0xff, RZ, 0xc0, !PT ;  /* 0x000000ff00047812 */ /* 0x000fce00078ec0ff */
.L_x_1542:
[----:B------:R-:W-:-:S04]  /*3020*/  SHF.R.U32.HI R5, RZ, 0x18, R5 ;  /* 0x00000018ff057819 */ /* 0x000fc80000011605 */
[----:B------:R-:W-:-:S04]  /*3030*/  LOP3.LUT R4, R4, 0x80, R5, 0xf8, !PT ;  /* 0x0000008004047812 */ /* 0x000fc800078ef805 */
[----:B------:R-:W-:-:S07]  /*3040*/  PRMT R0, R4, 0x7610, R0 ;  /* 0x0000761004007816 */ /* 0x000fce0000000000 */
.L_x_1540:
[----:B------:R-:W-:Y:S05]  /*3050*/  BSYNC.RECONVERGENT B0 ;  /* 0x0000000000007941 */ /* 0x000fea0003800200 */
.L_x_1539:
[----:B------:R0:W-:Y:S01]  /*3060*/  STG.E.U8 desc[UR36][R2.64], R0 ;  /* 0x0000000002007986 */ /* 0x0001e2000c101124 */
[----:B------:R-:W-:Y:S05]  /*3070*/  BRA `(.L_x_1516) ;  /* 0x0000000000b87947 */ /* 0x000fea0003800000 */
.L_x_1532:
[----:B------:R-:W-:-:S09]  /*3080*/  UISETP.NE.AND UP0, UPT, UR4, 0x1c, UPT ;  /* 0x0000001c0400788c */ /* 0x000fd2000bf05270 */
[----:B------:R-:W-:Y:S05]  /*3090*/  BRA.U !UP0, `(.L_x_1543) ;  /* 0x0000000108a47547 */ /* 0x000fea000b800000 */
[----:B------:R-:W-:-:S09]  /*30a0*/  UISETP.NE.AND UP0, UPT, UR4, 0x1d, UPT ;  /* 0x0000001d0400788c */ /* 0x000fd2000bf05270 */
[----:B------:R-:W-:Y:S05]  /*30b0*/  BRA.U !UP0, `(.L_x_1544) ;  /* 0x00000001088c7547 */ /* 0x000fea000b800000 */
[----:B------:R-:W-:-:S09]  /*30c0*/  UISETP.NE.AND UP0, UPT, UR4, 0x2c, UPT ;  /* 0x0000002c0400788c */ /* 0x000fd2000bf05270 */
[----:B------:R-:W-:Y:S05]  /*30d0*/  BRA.U !UP0, `(.L_x_1545) ;  /* 0x0000000108447547 */ /* 0x000fea000b800000 */
.L_x_1515:
[----:B------:R-:W-:Y:S01]  /*30e0*/  MOV R0, 0x0 ;  /* 0x0000000000007802 */ /* 0x000fe20000000f00 */
        /* <DEDUP_REMOVED lines=15> */
.L_x_1546:
[----:B------:R-:W-:Y:S05]  /*31e0*/  BRA `(.L_x_1516) ;  /* 0x00000000005c7947 */ /* 0x000fea0003800000 */
.L_x_1545:
[----:B-1----:R-:W-:-:S05]  /*31f0*/  IMAD.U32 R5, R5, 0x10000, RZ ;  /* 0x0001000005057824 */ /* 0x002fca00078e00ff */
[----:B------:R-:W-:-:S04]  /*3200*/  SHF.R.U32.HI R6, RZ, 0x17, R5 ;  /* 0x00000017ff067819 */ /* 0x000fc80000011605 */
[----:B0-----:R-:W-:-:S04]  /*3210*/  LOP3.LUT R4, R6, 0xff, RZ, 0xc0, !PT ;  /* 0x000000ff06047812 */ /* 0x001fc800078ec0ff */
[----:B------:R-:W-:-:S13]  /*3220*/  ISETP.NE.AND P1, PT, R4, 0xff, PT ;  /* 0x000000ff0400780c */ /* 0x000fda0003f25270 */
[--C-:B------:R-:W-:Y:S02]  /*3230*/  @P1 SHF.R.U32.HI R0, RZ, 0x16, R5.reuse ;  /* 0x00000016ff001819 */ /* 0x100fe40000011605 */
        /* <DEDUP_REMOVED lines=11> */
.L_x_1544:
[----:B-1----:R-:W-:-:S06]  /*32f0*/  IMAD.U32 R5, R5, 0x10000, RZ ;  /* 0x0001000005057824 */ /* 0x002fcc00078e00ff */
[----:B0-----:R-:W0:Y:S02]  /*3300*/  F2I.U64.TRUNC R4, R5 ;  /* 0x0000000500047311 */ /* 0x001e24000020d800 */
[----:B0-----:R0:W-:Y:S01]  /*3310*/  STG.E.64 desc[UR36][R2.64], R4 ;  /* 0x0000000402007986 */ /* 0x0011e2000c101b24 */
[----:B------:R-:W-:Y:S05]  /*3320*/  BRA `(.L_x_1516) ;  /* 0x00000000000c7947 */ /* 0x000fea0003800000 */
.L_x_1543:
[----:B-1----:R-:W-:-:S06]  /*3330*/  SHF.L.U32 R5, R5, 0x10, RZ ;  /* 0x0000001005057819 */ /* 0x002fcc00000006ff */
[----:B------:R-:W1:Y:S02]  /*3340*/  F2I.FTZ.U32.TRUNC.NTZ R5, R5 ;  /* 0x0000000500057305 */ /* 0x000e64000021f000 */
[----:B-1----:R1:W-:Y:S02]  /*3350*/  STG.E desc[UR36][R2.64], R5 ;  /* 0x0000000502007986 */ /* 0x0023e4000c101924 */
.L_x_1516:
[----:B------:R-:W-:-:S07]  /*3360*/  VIADD R17, R17, 0x80 ;  /* 0x0000008011117836 */ /* 0x000fce0000000000 */
.L_x_1475:
[----:B------:R-:W-:Y:S05]  /*3370*/  BSYNC.RECONVERGENT B6 ;  /* 0x0000000000067941 */ /* 0x000fea0003800200 */
.L_x_1474:
[----:B------:R-:W5:Y:S01]  /*3380*/  LDCU UR4, c[0x0][0x380] ;  /* 0x00007000ff0477ac */ /* 0x000f620008000800 */
[----:B------:R-:W-:Y:S01]  /*3390*/  BSSY.RECONVERGENT B6, `(.L_x_1547) ;  /* 0x0000328000067945 */ /* 0x000fe20003800200 */
[----:B-----5:R-:W-:-:S13]  /*33a0*/  ISETP.GE.AND P0, PT, R17, UR4, PT ;  /* 0x0000000411007c0c */ /* 0x020fda000bf06270 */
[----:B------:R-:W-:Y:S05]  /*33b0*/  @P0 BRA `(.L_x_1548) ;  /* 0x0000003000940947 */ /* 0x000fea0003800000 */
[----:B------:R-:W5:Y:S01]  /*33c0*/  LDCU UR4, c[0x0][0x388] ;  /* 0x00007100ff0477ac */ /* 0x000f620008000800 */
[----:B01----:R-:W-:Y:S02]  /*33d0*/  IMAD.MOV.U32 R0, RZ, RZ, RZ ;  /* 0x000000ffff007224 */ /* 0x003fe400078e00ff */
[----:B------:R-:W-:Y:S01]  /*33e0*/  IMAD.MOV.U32 R16, RZ, RZ, RZ ;  /* 0x000000ffff107224 */ /* 0x000fe200078e00ff */
[----:B-----5:R-:W-:-:S09]  /*33f0*/  UISETP.NE.AND UP0, UPT, UR4, URZ, UPT ;  /* 0x000000ff0400728c */ /* 0x020fd2000bf05270 */
[----:B------:R-:W-:Y:S05]  /*3400*/  BRA.U !UP0, `(.L_x_1549) ;  /* 0x0000001108a87547 */ /* 0x000fea000b800000 */
[----:B------:R-:W2:Y:S01]  /*3410*/  LDCU.64 UR4, c[0x0][0x390] ;  /* 0x00007200ff0477ac */ /* 0x000ea20008000a00 */
[----:B------:R-:W-:Y:S01]  /*3420*/  HFMA2 R16, -RZ, RZ, 0, 0 ;  /* 0x00000000ff107431 */ /* 0x000fe200000001ff */
[----:B------:R-:W0:Y:S01]  /*3430*/  LDCU UR6, c[0x0][0x38c] ;  /* 0x00007180ff0677ac */ /* 0x000e220008000800 */
[----:B------:R-:W1:Y:S01]  /*3440*/  LDCU.64 UR8, c[0x0][0x4b8] ;  /* 0x00009700ff0877ac */ /* 0x000e620008000a00 */
[----:B------:R-:W-:Y:S02]  /*3450*/  UISETP.NE.AND UP0, UPT, UR41, URZ, UPT ;  /* 0x000000ff2900728c */ /* 0x000fe4000bf05270 */
[----:B--234-:R-:W-:-:S05]  /*3460*/  IMAD.HI.U32 R2, R17, UR4, R16 ;  /* 0x0000000411027c27 */ /* 0x01cfca000f8e0010 */
[----:B------:R-:W-:-:S05]  /*3470*/  SHF.R.U32.HI R3, RZ, UR5, R2 ;  /* 0x00000005ff037c19 */ /* 0x000fca0008011602 */
[----:B------:R-:W-:-:S04]  /*3480*/  IMAD.MOV R0, RZ, RZ, -R3 ;  /* 0x000000ffff007224 */ /* 0x000fc800078e0a03 */
[----:B0-----:R-:W-:-:S04]  /*3490*/  IMAD R0, R0, UR6, R17 ;  /* 0x0000000600007c24 */ /* 0x001fc8000f8e0211 */
[C---:B-1----:R-:W-:Y:S02]  /*34a0*/  IMAD R16, R0.reuse, UR8, RZ ;  /* 0x0000000800107c24 */ /* 0x042fe4000f8e02ff */
        /* <DEDUP_REMOVED lines=288> */
.L_x_1549:
[----:B------:R-:W2:Y:S01]  /*46b0*/  LDCU.64 UR6, c[0x0][0x588] ;  /* 0x0000b100ff0677ac */ /* 0x000ea20008000a00 */
[----:B------:R-:W-:-:S04]  /*46c0*/  UPRMT UR4, UR42, 0x9910, URZ ;  /* 0x000099102a047896 */ /* 0x000fc800080000ff */
[----:B------:R-:W-:Y:S01]  /*46d0*/  UISETP.GT.AND UP0, UPT, UR4, 0x9, UPT ;  /* 0x000000090400788c */ /* 0x000fe2000bf04270 */
[----:B--234-:R-:W-:-:S04]  /*46e0*/  IADD3 R2, P0, PT, R0, UR6, RZ ;  /* 0x0000000600027c10 */ /* 0x01cfc8000ff1e0ff */
        /* <DEDUP_REMOVED lines=14> */
.L_x_1553:
[----:B------:R-:W2:Y:S02]  /*47d0*/  LDG.E.U8 R2, desc[UR36][R2.64] ;  /* 0x0000002402027981 */ /* 0x000ea4000c1e1100 */
[----:B--2---:R-:W-:-:S04]  /*47e0*/  I2FP.F32.U32 R0, R2 ;  /* 0x0000000200007245 */ /* 0x004fc80000201000 */
[----:B------:R-:W-:Y:S01]  /*47f0*/  F2FP.BF16.F32.PACK_AB R0, RZ, R0 ;  /* 0x00000000ff00723e */ /* 0x000fe200000010ff */
[----:B------:R-:W-:Y:S06]  /*4800*/  BRA `(.L_x_1555) ;  /* 0x0000000c00a47947 */ /* 0x000fec0003800000 */
.L_x_1552:
        /* <DEDUP_REMOVED lines=10> */
.L_x_1557:
[----:B------:R-:W2:Y:S02]  /*48b0*/  LDG.E R2, desc[UR36][R2.64] ;  /* 0x0000002402027981 */ /* 0x000ea4000c1e1900 */
[----:B--2---:R-:W-:-:S04]  /*48c0*/  I2FP.F32.S32 R0, R2 ;  /* 0x0000000200007245 */ /* 0x004fc80000201400 */
[----:B------:R-:W-:Y:S01]  /*48d0*/  F2FP.BF16.F32.PACK_AB R0, RZ, R0 ;  /* 0x00000000ff00723e */ /* 0x000fe200000010ff */
[----:B------:R-:W-:Y:S06]  /*48e0*/  BRA `(.L_x_1555) ;  /* 0x0000000c006c7947 */ /* 0x000fec0003800000 */
.L_x_1556:
[----:B------:R-:W2:Y:S02]  /*48f0*/  LDG.E.U16 R2, desc[UR36][R2.64] ;  /* 0x0000002402027981 */ /* 0x000ea4000c1e1500 */
[----:B--2---:R-:W0:Y:S02]  /*4900*/  I2F.S16 R0, R2 ;  /* 0x0000000200007306 */ /* 0x004e240000101400 */
[----:B0-----:R-:W-:Y:S01]  /*4910*/  F2FP.BF16.F32.PACK_AB R0, RZ, R0 ;  /* 0x00000000ff00723e */ /* 0x001fe200000010ff */
[----:B------:R-:W-:Y:S06]  /*4920*/  BRA `(.L_x_1555) ;  /* 0x0000000c005c7947 */ /* 0x000fec0003800000 */
.L_x_1551:
        /* <DEDUP_REMOVED lines=9> */
.L_x_1559:
[----:B------:R-:W2:Y:S02]  /*49c0*/  LDG.E.U16 R0, desc[UR36][R2.64] ;  /* 0x0000002402007981 */ /* 0x000ea4000c1e1500 */
[----:B--2---:R-:W-:-:S05]  /*49d0*/  HADD2.F32 R0, -RZ, R0.H0_H0 ;  /* 0x20000000ff007230 */ /* 0x004fca0000004100 */
[----:B------:R-:W-:Y:S01]  /*49e0*/  F2FP.BF16.F32.PACK_AB R0, RZ, R0 ;  /* 0x00000000ff00723e */ /* 0x000fe200000010ff */
[----:B------:R-:W-:Y:S06]  /*49f0*/  BRA `(.L_x_1555) ;  /* 0x0000000c00287947 */ /* 0x000fec0003800000 */
.L_x_1558:
        /* <DEDUP_REMOVED lines=9> */
.L_x_1561:
[----:B------:R-:W2:Y:S02]  /*4a90*/  LDG.E.U16 R2, desc[UR36][R2.64] ;  /* 0x0000002402027981 */ /* 0x000ea4000c1e1500 */
[----:B--2---:R-:W-:-:S05]  /*4aa0*/  HADD2.F32 R0, -RZ, R2.H0_H0 ;  /* 0x20000002ff007230 */ /* 0x004fca0000004100 */
[----:B------:R-:W-:Y:S01]  /*4ab0*/  F2FP.BF16.F32.PACK_AB R0, RZ, R0 ;  /* 0x00000000ff00723e */ /* 0x000fe200000010ff */
[----:B------:R-:W-:Y:S06]  /*4ac0*/  BRA `(.L_x_1555) ;  /* 0x0000000800f47947 */ /* 0x000fec0003800000 */
.L_x_1560:
        /* <DEDUP_REMOVED lines=12> */
.L_x_1550:
        /* <DEDUP_REMOVED lines=13> */
.L_x_1564:
        /* <DEDUP_REMOVED lines=12> */
.L_x_1563:
        /* <DEDUP_REMOVED lines=27> */
.L_x_1566:
        /* <DEDUP_REMOVED lines=13> */
.L_x_1565:
[----:B------:R0:W5:Y:S01]  /*4fa0*/  LDG.E.U16 R0, desc[UR36][R2.64] ;  /* 0x0000002402007981 */ /* 0x000162000c1e1500 */
[----:B------:R-:W-:Y:S05]  /*4fb0*/  BRA `(.L_x_1555) ;  /* 0x0000000400b87947 */ /* 0x000fea0003800000 */
.L_x_1562:
        /* <DEDUP_REMOVED lines=12> */
.L_x_1569:
        /* <DEDUP_REMOVED lines=21> */
.L_x_1573:
[----:B------:R-:W-:Y:S05]  /*51d0*/  BSYNC.RECONVERGENT B1 ;  /* 0x0000000000017941 */ /* 0x000fea0003800200 */
.L_x_1572:
[----:B------:R-:W-:Y:S01]  /*51e0*/  IMAD.SHL.U32 R0, R0, 0x100000, RZ ;  /* 0x0010000000007824 */ /* 0x000fe200078e00ff */
[----:B------:R-:W-:-:S04]  /*51f0*/  LEA R2, R2, 0x3b800000, 0x17 ;  /* 0x3b80000002027811 */ /* 0x000fc800078eb8ff */
[----:B------:R-:W-:-:S07]  /*5200*/  LOP3.LUT R0, R2, R0, R7, 0xfe, !PT ;  /* 0x0000000002007212 */ /* 0x000fce00078efe07 */
.L_x_1571:
[----:B------:R-:W-:Y:S05]  /*5210*/  BSYNC.RECONVERGENT B0 ;  /* 0x0000000000007941 */ /* 0x000fea0003800200 */
.L_x_1570:
[----:B------:R-:W-:Y:S01]  /*5220*/  F2FP.BF16.F32.PACK_AB R0, RZ, R0 ;  /* 0x00000000ff00723e */ /* 0x000fe200000010ff */
[----:B------:R-:W-:Y:S06]  /*5230*/  BRA `(.L_x_1555) ;  /* 0x0000000400187947 */ /* 0x000fec0003800000 */
.L_x_1568:
        /* <DEDUP_REMOVED lines=21> */
.L_x_1577:
[----:B------:R-:W-:Y:S05]  /*5390*/  BSYNC.RECONVERGENT B1 ;  /* 0x0000000000017941 */ /* 0x000fea0003800200 */
.L_x_1576:
[----:B------:R-:W-:Y:S01]  /*53a0*/  IMAD.SHL.U32 R0, R0, 0x200000, RZ ;  /* 0x0020000000007824 */ /* 0x000fe200078e00ff */
[----:B------:R-:W-:-:S04]  /*53b0*/  LEA R2, R2, 0x37800000, 0x17 ;  /* 0x3780000002027811 */ /* 0x000fc800078eb8ff */
[----:B------:R-:W-:-:S07]  /*53c0*/  LOP3.LUT R0, R2, R0, R7, 0xfe, !PT ;  /* 0x0000000002007212 */ /* 0x000fce00078efe07 */
.L_x_1575:
[----:B------:R-:W-:Y:S05]  /*53d0*/  BSYNC.RECONVERGENT B0 ;  /* 0x0000000000007941 */ /* 0x000fea0003800200 */
.L_x_1574:
[----:B------:R-:W-:Y:S01]  /*53e0*/  F2FP.BF16.F32.PACK_AB R0, RZ, R0 ;  /* 0x00000000ff00723e */ /* 0x000fe200000010ff */
[----:B------:R-:W-:Y:S06]  /*53f0*/  BRA `(.L_x_1555) ;  /* 0x0000000000a87947 */ /* 0x000fec0003800000 */
.L_x_1567:
        /* <DEDUP_REMOVED lines=14> */
.L_x_1581:
[----:B------:R-:W-:Y:S05]  /*54e0*/  BSYNC.RECONVERGENT B0 ;  /* 0x0000000000007941 */ /* 0x000fea0003800200 */
.L_x_1580:
[----:B------:R-:W-:Y:S01]  /*54f0*/  F2FP.BF16.F32.PACK_AB R0, RZ, R0 ;  /* 0x00000000ff00723e */ /* 0x000fe200000010ff */
[----:B------:R-:W-:Y:S06]  /*5500*/  BRA `(.L_x_1555) ;  /* 0x0000000000647947 */ /* 0x000fec0003800000 */
.L_x_1554:
        /* <DEDUP_REMOVED lines=16> */
.L_x_1582:
[----:B------:R-:W-:Y:S01]  /*5610*/  PRMT R0, RZ, 0x7610, R0 ;  /* 0x00007610ff007816 */ /* 0x000fe20000000000 */
[----:B------:R-:W-:Y:S06]  /*5620*/  BRA `(.L_x_1555) ;  /* 0x00000000001c7947 */ /* 0x000fec0003800000 */
.L_x_1579:
[----:B------:R-:W2:Y:S02]  /*5630*/  LDG.E.64 R2, desc[UR36][R2.64] ;  /* 0x0000002402027981 */ /* 0x000ea4000c1e1b00 */
[----:B--2---:R-:W0:Y:S02]  /*5640*/  I2F.U64 R0, R2 ;  /* 0x0000000200007312 */ /* 0x004e240000301000 */
[----:B0-----:R-:W-:Y:S01]  /*5650*/  F2FP.BF16.F32.PACK_AB R0, RZ, R0 ;  /* 0x00000000ff00723e */ /* 0x001fe200000010ff */
[----:B------:R-:W-:Y:S06]  /*5660*/  BRA `(.L_x_1555) ;  /* 0x00000000000c7947 */ /* 0x000fec0003800000 */
.L_x_1578:
[----:B------:R-:W2:Y:S02]  /*5670*/  LDG.E R2, desc[UR36][R2.64] ;  /* 0x0000002402027981 */ /* 0x000ea4000c1e1900 */
[----:B--2---:R-:W-:-:S04]  /*5680*/  I2FP.F32.U32 R0, R2 ;  /* 0x0000000200007245 */ /* 0x004fc80000201000 */
[----:B------:R-:W-:-:S07]  /*5690*/  F2FP.BF16.F32.PACK_AB R0, RZ, R0 ;  /* 0x00000000ff00723e */ /* 0x000fce00000010ff */
.L_x_1555:
[----:B-----5:R-:W-:Y:S01]  /*56a0*/  IMAD.U32 R0, R0, 0x10000, RZ ;  /* 0x0001000000007824 */ /* 0x020fe200078e00ff */
[----:B------:R-:W0:Y:S01]  /*56b0*/  LDCU.64 UR6, c[0x0][0x580] ;  /* 0x0000b000ff0677ac */ /* 0x000e220008000a00 */
[----:B------:R-:W-:-:S04]  /*56c0*/  USHF.L.U32 UR5, UR43, 0x10, URZ ;  /* 0x000000102b057899 */ /* 0x000fc800080006ff */
[----:B------:R-:W1:Y:S01]  /*56d0*/  MUFU.RCP R0, R0 ;  /* 0x0000000000007308 */ /* 0x000e620000001000 */
[----:B------:R-:W-:-:S04]  /*56e0*/  UPRMT UR4, UR39, 0x9910, URZ ;  /* 0x0000991027047896 */ /* 0x000fc800080000ff */
[----:B------:R-:W-:Y:S01]  /*56f0*/  UISETP.GT.AND UP0, UPT, UR4, 0x9, UPT ;  /* 0x000000090400788c */ /* 0x000fe2000bf04270 */
[----:B0-----:R-:W-:-:S04]  /*5700*/  IADD3 R2, P0, PT, R16, UR6, RZ ;  /* 0x0000000610027c10 */ /* 0x001fc8000ff1e0ff */
[----:B------:R-:W-:Y:S01]  /*5710*/  IADD3.X R3, PT, PT, RZ, UR7, RZ, P0, !PT ;  /* 0x00000007ff037c10 */ /* 0x000fe200087fe4ff */
[----:B-1----:R-:W-:-:S04]  /*5720*/  FMUL.FTZ R4, R0, UR5 ;  /* 0x0000000500047c20 */ /* 0x002fc80008410000 */
[----:B------:R0:W1:Y:S01]  /*5730*/  F2F.BF16.F32 R5, R4 ;  /* 0x0000000400057304 */ /* 0x0000620000202000 */
        /* <DEDUP_REMOVED lines=13> */
.L_x_1586:
[----:B-1----:R-:W-:-:S06]  /*5810*/  IMAD.U32 R5, R5, 0x10000, RZ ;  /* 0x0001000005057824 */ /* 0x002fcc00078e00ff */
[----:B0-----:R-:W0:Y:S02]  /*5820*/  F2I.S64.TRUNC R4, R5 ;  /* 0x0000000500047311 */ /* 0x001e24000020d900 */
[----:B0-----:R0:W-:Y:S01]  /*5830*/  STG.E.U8 desc[UR36][R2.64], R4 ;  /* 0x0000000402007986 */ /* 0x0011e2000c101124 */
[----:B------:R-:W-:Y:S05]  /*5840*/  BRA `(.L_x_1588) ;  /* 0x0000000c006c7947 */ /* 0x000fea0003800000 */
.L_x_1585:
[----:B------:R-:W-:-:S09]  /*5850*/  UISETP.NE.AND UP0, UPT, UR4, 0x2, UPT ;  /* 0x000000020400788c */ /* 0x000fd2000bf05270 */
[----:B------:R-:W-:Y:S05]  /*5860*/  BRA.U !UP0, `(.L_x_1589) ;  /* 0x0000000108307547 */ /* 0x000fea000b800000 */
[----:B------:R-:W-:-:S09]  /*5870*/  UISETP.NE.AND UP0, UPT, UR4, 0x3, UPT ;  /* 0x000000030400788c */ /* 0x000fd2000bf05270 */
[----:B------:R-:W-:Y:S05]  /*5880*/  BRA.U !UP0, `(.L_x_1590) ;  /* 0x0000000108187547 */ /* 0x000fea000b800000 */
[----:B------:R-:W-:-:S09]  /*5890*/  UISETP.NE.AND UP0, UPT, UR4, 0x4, UPT ;  /* 0x000000040400788c */ /* 0x000fd2000bf05270 */
[----:B------:R-:W-:Y:S05]  /*58a0*/  BRA.U UP0, `(.L_x_1587) ;  /* 0x0000000900787547 */ /* 0x000fea000b800000 */
[----:B-1----:R-:W-:-:S06]  /*58b0*/  SHF.L.U32 R5, R5, 0x10, RZ ;  /* 0x0000001005057819 */ /* 0x002fcc00000006ff */
[----:B0-----:R-:W0:Y:S02]  /*58c0*/  F2I.S64.TRUNC R4, R5 ;  /* 0x0000000500047311 */ /* 0x001e24000020d900 */
[----:B0-----:R0:W-:Y:S01]  /*58d0*/  STG.E.64 desc[UR36][R2.64], R4 ;  /* 0x0000000402007986 */ /* 0x0011e2000c101b24 */
[----:B------:R-:W-:Y:S05]  /*58e0*/  BRA `(.L_x_1588) ;  /* 0x0000000c00447947 */ /* 0x000fea0003800000 */
.L_x_1590:
[----:B-1----:R-:W-:-:S06]  /*58f0*/  IMAD.U32 R5, R5, 0x10000, RZ ;  /* 0x0001000005057824 */ /* 0x002fcc00078e00ff */
[----:B------:R-:W1:Y:S02]  /*5900*/  F2I.FTZ.TRUNC.NTZ R5, R5 ;  /* 0x0000000500057305 */ /* 0x000e64000021f100 */
[----:B-1----:R1:W-:Y:S01]  /*5910*/  STG.E desc[UR36][R2.64], R5 ;  /* 0x0000000502007986 */ /* 0x0023e2000c101924 */
[----:B------:R-:W-:Y:S05]  /*5920*/  BRA `(.L_x_1588) ;  /* 0x0000000c00347947 */ /* 0x000fea0003800000 */
.L_x_1589:
[----:B-1----:R-:W-:-:S06]  /*5930*/  IMAD.U32 R5, R5, 0x10000, RZ ;  /* 0x0001000005057824 */ /* 0x002fcc00078e00ff */
[----:B------:R-:W1:Y:S02]  /*5940*/  F2I.FTZ.TRUNC.NTZ R5, R5 ;  /* 0x0000000500057305 */ /* 0x000e64000021f100 */
[----:B-1----:R1:W-:Y:S01]  /*5950*/  STG.E.U16 desc[UR36][R2.64], R5 ;  /* 0x0000000502007986 */ /* 0x0023e2000c101524 */
[----:B------:R-:W-:Y:S05]  /*5960*/  BRA `(.L_x_1588) ;  /* 0x0000000c00247947 */ /* 0x000fea0003800000 */
.L_x_1584:
        /* <DEDUP_REMOVED lines=9> */
.L_x_1592:
[----:B-1----:R-:W-:-:S05]  /*5a00*/  IMAD.U32 R0, R5, 0x10000, RZ ;  /* 0x0001000005007824 */ /* 0x002fca00078e00ff */
[----:B------:R-:W-:-:S05]  /*5a10*/  F2FP.F16.F32.PACK_AB R0, RZ, R0 ;  /* 0x00000000ff00723e */ /* 0x000fca00000000ff */
[----:B------:R1:W-:Y:S01]  /*5a20*/  STG.E.U16 desc[UR36][R2.64], R0 ;  /* 0x0000000002007986 */ /* 0x0003e2000c101524 */
[----:B------:R-:W-:Y:S05]  /*5a30*/  BRA `(.L_x_1588) ;  /* 0x0000000800f07947 */ /* 0x000fea0003800000 */
.L_x_1591:
[----:B------:R-:W-:-:S09]  /*5a40*/  UISETP.NE.AND UP0, UPT, UR4, 0x7, UPT ;  /* 0x000000070400788c */ /* 0x000fd2000bf05270 */
[----:B------:R-:W-:Y:S05]  /*5a50*/  BRA.U !UP0, `(.L_x_1593) ;  /* 0x0000000108347547 */ /* 0x000fea000b800000 */
[----:B------:R-:W-:-:S09]  /*5a60*/  UISETP.NE.AND UP0, UPT, UR4, 0x8, UPT ;  /* 0x000000080400788c */ /* 0x000fd2000bf05270 */
[----:B------:R-:W-:Y:S05]  /*5a70*/  BRA.U !UP0, `(.L_x_1594) ;  /* 0x0000000108187547 */ /* 0x000fea000b800000 */
[----:B------:R-:W-:-:S09]  /*5a80*/  UISETP.NE.AND UP0, UPT, UR4, 0x9, UPT ;  /* 0x000000090400788c */ /* 0x000fd2000bf05270 */
[----:B------:R-:W-:Y:S05]  /*5a90*/  BRA.U UP0, `(.L_x_1587) ;  /* 0x0000000500fc7547 */ /* 0x000fea000b800000 */
[----:B01----:R-:W-:Y:S01]  /*5aa0*/  IMAD.U32 R4, R5, 0x10000, RZ ;  /* 0x0001000005047824 */ /* 0x003fe200078e00ff */
[----:B------:R-:W-:-:S05]  /*5ab0*/  MOV R5, RZ ;  /* 0x000000ff00057202 */ /* 0x000fca0000000f00 */
[----:B------:R0:W-:Y:S01]  /*5ac0*/  STG.E.64 desc[UR36][R2.64], R4 ;  /* 0x0000000402007986 */ /* 0x0001e2000c101b24 */
[----:B------:R-:W-:Y:S05]  /*5ad0*/  BRA `(.L_x_1588) ;  /* 0x0000000800c87947 */ /* 0x000fea0003800000 */
.L_x_1594:
[----:B-1----:R-:W-:-:S05]  /*5ae0*/  IMAD.U32 R5, R5, 0x10000, RZ ;  /* 0x0001000005057824 */ /* 0x002fca00078e00ff */
[----:B------:R-:W-:-:S04]  /*5af0*/  F2FP.F16.F32.PACK_AB R5, RZ, R5 ;  /* 0x00000005ff05723e */ /* 0x000fc800000000ff */
[----:B------:R-:W-:-:S05]  /*5b00*/  PRMT R5, R5, 0x5410, RZ ;  /* 0x0000541005057816 */ /* 0x000fca00000000ff */
[----:B------:R1:W-:Y:S01]  /*5b10*/  STG.E desc[UR36][R2.64], R5 ;  /* 0x0000000502007986 */ /* 0x0003e2000c101924 */
[----:B------:R-:W-:Y:S05]  /*5b20*/  BRA `(.L_x_1588) ;  /* 0x0000000800b47947 */ /* 0x000fea0003800000 */
.L_x_1593:
[----:B01----:R-:W-:-:S04]  /*5b30*/  IMAD.U32 R4, R5, 0x10000, RZ ;  /* 0x0001000005047824 */ /* 0x003fc800078e00ff */
[----:B------:R-:W-:-:S06]  /*5b40*/  FMUL.FTZ R4, R4, 1 ;  /* 0x3f80000004047820 */ /* 0x000fcc0000410000 */
[----:B------:R-:W0:Y:S02]  /*5b50*/  F2F.F64.F32 R4, R4 ;  /* 0x0000000400047310 */ /* 0x000e240000201800 */
[----:B0-----:R0:W-:Y:S01]  /*5b60*/  STG.E.64 desc[UR36][R2.64], R4 ;  /* 0x0000000402007986 */ /* 0x0011e2000c101b24 */
[----:B------:R-:W-:Y:S05]  /*5b70*/  BRA `(.L_x_1588) ;  /* 0x0000000800a07947 */ /* 0x000fea0003800000 */
.L_x_1583:
        /* <DEDUP_REMOVED lines=14> */
.L_x_1598:
[----:B-1----:R-:W-:Y:S01]  /*5c60*/  IMAD.U32 R5, R5, 0x10000, RZ ;  /* 0x0001000005057824 */ /* 0x002fe200078e00ff */
[----:B------:R-:W-:Y:S01]  /*5c70*/  BSSY.RECONVERGENT B0, `(.L_x_1599) ;  /* 0x0000013000007945 */ /* 0x000fe20003800200 */
[----:B------:R-:W-:-:S03]  /*5c80*/  IMAD.MOV.U32 R0, RZ, RZ, 0x80 ;  /* 0x00000080ff007424 */ /* 0x000fc600078e00ff */
[----:B0-----:R-:W-:-:S04]  /*5c90*/  LOP3.LUT R4, R5, 0x7fffffff, RZ, 0xc0, !PT ;  /* 0x7fffffff05047812 */ /* 0x001fc800078ec0ff */
        /* <DEDUP_REMOVED lines=14> */
.L_x_1601:
[----:B------:R-:W-:-:S04]  /*5d80*/  SHF.R.U32.HI R5, RZ, 0x18, R5 ;  /* 0x00000018ff057819 */ /* 0x000fc80000011605 */
[----:B------:R-:W-:-:S07]  /*5d90*/  LOP3.LUT R0, R0, 0x80, R5, 0xf8, !PT ;  /* 0x0000008000007812 */ /* 0x000fce00078ef805 */
.L_x_1600:
[----:B------:R-:W-:Y:S05]  /*5da0*/  BSYNC.RECONVERGENT B0 ;  /* 0x0000000000007941 */ /* 0x000fea0003800200 */
.L_x_1599:
[----:B------:R0:W-:Y:S01]  /*5db0*/  STG.E.U8 desc[UR36][R2.64], R0 ;  /* 0x0000000002007986 */ /* 0x0001e2000c101124 */
[----:B------:R-:W-:Y:S05]  /*5dc0*/  BRA `(.L_x_1588) ;  /* 0x00000008000c7947 */ /* 0x000fea0003800000 */
.L_x_1597:
        /* <DEDUP_REMOVED lines=18> */
.L_x_1604:
[----:B------:R-:W-:-:S04]  /*5ef0*/  SHF.R.U32.HI R5, RZ, 0x18, R5 ;  /* 0x00000018ff057819 */ /* 0x000fc80000011605 */
[----:B------:R-:W-:-:S07]  /*5f00*/  LOP3.LUT R0, R0, 0x80, R5, 0xf8, !PT ;  /* 0x0000008000007812 */ /* 0x000fce00078ef805 */
.L_x_1603:
[----:B------:R-:W-:Y:S05]  /*5f10*/  BSYNC.RECONVERGENT B0 ;  /* 0x0000000000007941 */ /* 0x000fea0003800200 */
.L_x_1602:
[----:B------:R0:W-:Y:S01]  /*5f20*/  STG.E.U8 desc[UR36][R2.64], R0 ;  /* 0x0000000002007986 */ /* 0x0001e2000c101124 */
[----:B------:R-:W-:Y:S05]  /*5f30*/  BRA `(.L_x_1588) ;  /* 0x0000000400b07947 */ /* 0x000fea0003800000 */
.L_x_1596:
        /* <DEDUP_REMOVED lines=22> */
.L_x_1606:
[----:B-1----:R-:W-:-:S06]  /*60a0*/  SHF.L.U32 R5, R5, 0x10, RZ ;  /* 0x0000001005057819 */ /* 0x002fcc00000006ff */
[----:B0-----:R-:W0:Y:S02]  /*60b0*/  F2I.U64.TRUNC R4, R5 ;  /* 0x0000000500047311 */ /* 0x001e24000020d800 */
[----:B0-----:R0:W-:Y:S01]  /*60c0*/  STG.E.64 desc[UR36][R2.64], R4 ;  /* 0x0000000402007986 */ /* 0x0011e2000c101b24 */
[----:B------:R-:W-:Y:S05]  /*60d0*/  BRA `(.L_x_1588) ;  /* 0x0000000400487947 */ /* 0x000fea0003800000 */
.L_x_1605:
[----:B-1----:R-:W-:-:S06]  /*60e0*/  IMAD.U32 R5, R5, 0x10000, RZ ;  /* 0x0001000005057824 */ /* 0x002fcc00078e00ff */
[----:B------:R-:W1:Y:S02]  /*60f0*/  F2I.FTZ.U32.TRUNC.NTZ R5, R5 ;  /* 0x0000000500057305 */ /* 0x000e64000021f000 */
[----:B-1----:R1:W-:Y:S01]  /*6100*/  STG.E desc[UR36][R2.64], R5 ;  /* 0x0000000502007986 */ /* 0x0023e2000c101924 */
[----:B------:R-:W-:Y:S05]  /*6110*/  BRA `(.L_x_1588) ;  /* 0x0000000400387947 */ /* 0x000fea0003800000 */
.L_x_1595:
        /* <DEDUP_REMOVED lines=11> */
.L_x_1608:
[----:B-1----:R-:W-:Y:S02]  /*61d0*/  SHF.L.U32 R5, R5, 0x10, RZ ;  /* 0x0000001005057819 */ /* 0x002fe400000006ff */
[----:B------:R-:W-:-:S03]  /*61e0*/  CS2R R6, SRZ ;  /* 0x0000000000067805 */ /* 0x000fc6000001ff00 */
[----:B------:R-:W-:-:S06]  /*61f0*/  FMUL.FTZ R5, R5, 1 ;  /* 0x3f80000005057820 */ /* 0x000fcc0000410000 */
[----:B0-----:R-:W0:Y:S02]  /*6200*/  F2F.F64.F32 R4, R5 ;  /* 0x0000000500047310 */ /* 0x001e240000201800 */
[----:B0-----:R0:W-:Y:S01]  /*6210*/  STG.E.128 desc[UR36][R2.64], R4 ;  /* 0x0000000402007986 */ /* 0x0011e2000c101d24 */
[----:B------:R-:W-:Y:S05]  /*6220*/  BRA `(.L_x_1588) ;  /* 0x0000000000f47947 */ /* 0x000fea0003800000 */
.L_x_1607:
[----:B------:R-:W-:-:S09]  /*6230*/  UISETP.NE.AND UP0, UPT, UR4, 0xf, UPT ;  /* 0x0000000f0400788c */ /* 0x000fd2000bf05270 */
[----:B------:R-:W-:Y:S05]  /*6240*/  BRA.U !UP0, `(.L_x_1609) ;  /* 0x0000000108e87547 */ /* 0x000fea000b800000 */
[----:B------:R-:W-:-:S09]  /*6250*/  UISETP.NE.AND UP0, UPT, UR4, 0x17, UPT ;  /* 0x000000170400788c */ /* 0x000fd2000bf05270 */
[----:B------:R-:W-:Y:S05]  /*6260*/  BRA.U !UP0, `(.L_x_1610) ;  /* 0x0000000108907547 */ /* 0x000fea000b800000 */
[----:B------:R-:W-:-:S09]  /*6270*/  UISETP.NE.AND UP0, UPT, UR4, 0x18, UPT ;  /* 0x000000180400788c */ /* 0x000fd2000bf05270 */
[----:B------:R-:W-:Y:S05]  /*6280*/  BRA.U !UP0, `(.L_x_1611) ;  /* 0x0000000108447547 */ /* 0x000fea000b800000 */
.L_x_1587:
[----:B------:R-:W-:Y:S01]  /*6290*/  MOV R0, 0x0 ;  /* 0x0000000000007802 */ /* 0x000fe20000000f00 */
        /* <DEDUP_REMOVED lines=15> */
.L_x_1612:
[----:B------:R-:W-:Y:S05]  /*6390*/  BRA `(.L_x_1588) ;  /* 0x0000000000987947 */ /* 0x000fea0003800000 */
.L_x_1611:
[----:B-1----:R-:W-:Y:S01]  /*63a0*/  IMAD.U32 R7, R5, 0x10000, RZ ;  /* 0x0001000005077824 */ /* 0x002fe200078e00ff */
[----:B------:R-:W-:Y:S01]  /*63b0*/  BSSY.RECONVERGENT B0, `(.L_x_1613) ;  /* 0x000000c000007945 */ /* 0x000fe20003800200 */
[----:B------:R-:W-:-:S03]  /*63c0*/  IMAD.MOV.U32 R0, RZ, RZ, 0x7f ;  /* 0x0000007fff007424 */ /* 0x000fc600078e00ff */
        /* <DEDUP_REMOVED lines=10> */
.L_x_1614:
[----:B------:R-:W-:Y:S05]  /*6470*/  BSYNC.RECONVERGENT B0 ;  /* 0x0000000000007941 */ /* 0x000fea0003800200 */
.L_x_1613:
[----:B------:R-:W-:-:S05]  /*6480*/  LOP3.LUT R5, R0, 0x80, R5, 0xf8, !PT ;  /* 0x0000008000057812 */ /* 0x000fca00078ef805 */
[----:B------:R3:W-:Y:S01]  /*6490*/  STG.E.U8 desc[UR36][R2.64], R5 ;  /* 0x0000000502007986 */ /* 0x0007e2000c101124 */
[----:B------:R-:W-:Y:S05]  /*64a0*/  BRA `(.L_x_1588) ;  /* 0x0000000000547947 */ /* 0x000fea0003800000 */
.L_x_1610:
[----:B-1----:R-:W-:Y:S01]  /*64b0*/  SHF.L.U32 R5, R5, 0x10, RZ ;  /* 0x0000001005057819 */ /* 0x002fe200000006ff */
[----:B------:R-:W-:Y:S03]  /*64c0*/  BSSY.RECONVERGENT B0, `(.L_x_1615) ;  /* 0x000000e000007945 */ /* 0x000fe60003800200 */
[----:B0-----:R-:W-:-:S04]  /*64d0*/  LOP3.LUT R4, R5, 0x7fffffff, RZ, 0xc0, !PT ;  /* 0x7fffffff05047812 */ /* 0x001fc800078ec0ff */
        /* <DEDUP_REMOVED lines=9> */
.L_x_1616:
[----:B------:R-:W-:Y:S01]  /*6570*/  IMAD.MOV.U32 R0, RZ, RZ, 0x7f ;  /* 0x0000007fff007424 */ /* 0x000fe200078e00ff */
[----:B------:R-:W-:-:S04]  /*6580*/  ISETP.GT.U32.AND P0, PT, R4, 0x7f800000, PT ;  /* 0x7f8000000400780c */ /* 0x000fc80003f04070 */
[----:B------:R-:W-:-:S09]  /*6590*/  SEL R0, R0, 0x7c, P0 ;  /* 0x0000007c00007807 */ /* 0x000fd20000000000 */
.L_x_1617:
[----:B------:R-:W-:Y:S05]  /*65a0*/  BSYNC.RECONVERGENT B0 ;  /* 0x0000000000007941 */ /* 0x000fea0003800200 */
.L_x_1615:
[----:B------:R-:W-:-:S04]  /*65b0*/  SHF.R.U32.HI R5, RZ, 0x18, R5 ;  /* 0x00000018ff057819 */ /* 0x000fc80000011605 */
[----:B------:R-:W-:-:S05]  /*65c0*/  LOP3.LUT R5, R0, 0x80, R5, 0xf8, !PT ;  /* 0x0000008000057812 */ /* 0x000fca00078ef805 */
[----:B------:R2:W-:Y:S01]  /*65d0*/  STG.E.U8 desc[UR36][R2.64], R5 ;  /* 0x0000000502007986 */ /* 0x0005e2000c101124 */
[----:B------:R-:W-:Y:S05]  /*65e0*/  BRA `(.L_x_1588) ;  /* 0x0000000000047947 */ /* 0x000fea0003800000 */
.L_x_1609:
[----:B-1----:R1:W-:Y:S02]  /*65f0*/  STG.E.U16 desc[UR36][R2.64], R5 ;  /* 0x0000000502007986 */ /* 0x0023e4000c101524 */
.L_x_1588:
[----:B------:R-:W-:-:S07]  /*6600*/  VIADD R17, R17, 0x80 ;  /* 0x0000008011117836 */ /* 0x000fce0000000000 */
.L_x_1548:
[----:B------:R-:W-:Y:S05]  /*6610*/  BSYNC.RECONVERGENT B6 ;  /* 0x0000000000067941 */ /* 0x000fea0003800200 */
.L_x_1547:
[----:B------:R-:W5:Y:S01]  /*6620*/  LDCU UR4, c[0x0][0x380] ;  /* 0x00007000ff0477ac */ /* 0x000f620008000800 */
[----:B------:R-:W-:Y:S01]  /*6630*/  BSSY.RECONVERGENT B6, `(.L_x_1618) ;  /* 0x0000328000067945 */ /* 0x000fe20003800200 */
[----:B-----5:R-:W-:-:S13]  /*6640*/  ISETP.GE.AND P0, PT, R17, UR4, PT ;  /* 0x0000000411007c0c */ /* 0x020fda000bf06270 */
[----:B------:R-:W-:Y:S05]  /*6650*/  @P0 BRA `(.L_x_1619) ;  /* 0x0000003000940947 */ /* 0x000fea0003800000 */
[----:B------:R-:W5:Y:S01]  /*6660*/  LDCU UR4, c[0x0][0x388] ;  /* 0x00007100ff0477ac */ /* 0x000f620008000800 */
[----:B01----:R-:W-:Y:S01]  /*6670*/  MOV R0, RZ ;  /* 0x000000ff00007202 */ /* 0x003fe20000000f00 */
[----:B------:R-:W-:Y:S01]  /*6680*/  IMAD.MOV.U32 R16, RZ, RZ, RZ ;  /* 0x000000ffff107224 */ /* 0x000fe200078e00ff */
[----:B-----5:R-:W-:-:S09]  /*6690*/  UISETP.NE.AND UP0, UPT, UR4, URZ, UPT ;  /* 0x000000ff0400728c */ /* 0x020fd2000bf05270 */
[----:B------:R-:W-:Y:S05]  /*66a0*/  BRA.U !UP0, `(.L_x_1620) ;  /* 0x0000001108a87547 */ /* 0x000fea000b800000 */
[----:B------:R-:W2:Y:S01]  /*66b0*/  LDCU.64 UR4, c[0x0][0x390] ;  /* 0x00007200ff0477ac */ /* 0x000ea20008000a00 */
[----:B------:R-:W-:Y:S01]  /*66c0*/  IMAD.MOV.U32 R16, RZ, RZ, RZ ;  /* 0x000000ffff107224 */ /* 0x000fe200078e00ff */
[----:B------:R-:W0:Y:S01]  /*66d0*/  LDCU UR6, c[0x0][0x38c] ;  /* 0x00007180ff0677ac */ /* 0x000e220008000800 */
[----:B------:R-:W1:Y:S01]  /*66e0*/  LDCU.64 UR8, c[0x0][0x4b8] ;  /* 0x00009700ff0877ac */ /* 0x000e620008000a00 */
[----:B------:R-:W-:Y:S01]  /*66f0*/  UISETP.NE.AND UP0, UPT, UR41, URZ, UPT ;  /* 0x000000ff2900728c */ /* 0x000fe2000bf05270 */
[----:B--234-:R-:W-:-:S05]  /*6700*/  IMAD.HI.U32 R2, R17, UR4, R16 ;  /* 0x0000000411027c27 */ /* 0x01cfca000f8e0010 */
[----:B------:R-:W-:-:S04]  /*6710*/  SHF.R.U32.HI R3, RZ, UR5, R2 ;  /* 0x00000005ff037c19 */ /* 0x000fc80008011602 */
[----:B------:R-:W-:-:S05]  /*6720*/  IADD3 R0, PT, PT, -R3, RZ, RZ ;  /* 0x000000ff03007210 */ /* 0x000fca0007ffe1ff */
        /* <DEDUP_REMOVED lines=290> */
.L_x_1620:
[----:B------:R-:W2:Y:S01]  /*7950*/  LDCU.64 UR6, c[0x0][0x588] ;  /* 0x0000b100ff0677ac */ /* 0x000ea20008000a00 */
[----:B------:R-:W-:-:S04]  /*7960*/  UPRMT UR4, UR42, 0x9910, URZ ;  /* 0x000099102a047896 */ /* 0x000fc800080000ff */
[----:B------:R-:W-:Y:S01]  /*7970*/  UISETP.GT.AND UP0, UPT, UR4, 0x9, UPT ;  /* 0x000000090400788c */ /* 0x000fe2000bf04270 */
[----:B--234-:R-:W-:-:S05]  /*7980*/  IADD3 R2, P0, PT, R0, UR6, RZ ;  /* 0x0000000600027c10 */ /* 0x01cfca000ff1e0ff */
        /* <DEDUP_REMOVED lines=14> */
.L_x_1624:
[----:B------:R-:W2:Y:S02]  /*7a70*/  LDG.E.U8 R2, desc[UR36][R2.64] ;  /* 0x0000002402027981 */ /* 0x000ea4000c1e1100 */
[----:B--2---:R-:W-:-:S04]  /*7a80*/  I2FP.F32.U32 R0, R2 ;  /* 0x0000000200007245 */ /* 0x004fc80000201000 */
[----:B------:R-:W-:Y:S01]  /*7a90*/  F2FP.BF16.F32.PACK_AB R0, RZ, R0 ;  /* 0x00000000ff00723e */ /* 0x000fe200000010ff */
[----:B------:R-:W-:Y:S06]  /*7aa0*/  BRA `(.L_x_1626) ;  /* 0x0000000c00a47947 */ /* 0x000fec0003800000 */
.L_x_1623:
        /* <DEDUP_REMOVED lines=10> */
.L_x_1628:
[----:B------:R-:W2:Y:S02]  /*7b50*/  LDG.E R2, desc[UR36][R2.64] ;  /* 0x0000002402027981 */ /* 0x000ea4000c1e1900 */
[----:B--2---:R-:W-:-:S04]  /*7b60*/  I2FP.F32.S32 R0, R2 ;  /* 0x0000000200007245 */ /* 0x004fc80000201400 */
[----:B------:R-:W-:Y:S01]  /*7b70*/  F2FP.BF16.F32.PACK_AB R0, RZ, R0 ;  /* 0x00000000ff00723e */ /* 0x000fe200000010ff */
[----:B------:R-:W-:Y:S06]  /*7b80*/  BRA `(.L_x_1626) ;  /* 0x0000000c006c7947 */ /* 0x000fec0003800000 */
.L_x_1627:
[----:B------:R-:W2:Y:S02]  /*7b90*/  LDG.E.U16 R2, desc[UR36][R2.64] ;  /* 0x0000002402027981 */ /* 0x000ea4000c1e1500 */
[----:B--2---:R-:W0:Y:S02]  /*7ba0*/  I2F.S16 R0, R2 ;  /* 0x0000000200007306 */ /* 0x004e240000101400 */
[----:B0-----:R-:W-:Y:S01]  /*7bb0*/  F2FP.BF16.F32.PACK_AB R0, RZ, R0 ;  /* 0x00000000ff00723e */ /* 0x001fe200000010ff */
[----:B------:R-:W-:Y:S06]  /*7bc0*/  BRA `(.L_x_1626) ;  /* 0x0000000c005c7947 */ /* 0x000fec0003800000 */
.L_x_1622:
        /* <DEDUP_REMOVED lines=9> */
.L_x_1630:
[----:B------:R-:W2:Y:S02]  /*7c60*/  LDG.E.U16 R0, desc[UR36][R2.64] ;  /* 0x0000002402007981 */ /* 0x000ea4000c1e1500 */
[----:B--2---:R-:W-:-:S05]  /*7c70*/  HADD2.F32 R0, -RZ, R0.H0_H0 ;  /* 0x20000000ff007230 */ /* 0x004fca0000004100 */
[----:B------:R-:W-:Y:S01]  /*7c80*/  F2FP.BF16.F32.PACK_AB R0, RZ, R0 ;  /* 0x00000000ff00723e */ /* 0x000fe200000010ff */
[----:B------:R-:W-:Y:S06]  /*7c90*/  BRA `(.L_x_1626) ;  /* 0x0000000c00287947 */ /* 0x000fec0003800000 */
.L_x_1629:
        /* <DEDUP_REMOVED lines=9> */
.L_x_1632:
[----:B------:R-:W2:Y:S02]  /*7d30*/  LDG.E.U16 R2, desc[UR36][R2.64] ;  /* 0x0000002402027981 */ /* 0x000ea4000c1e1500 */
[----:B--2---:R-:W-:-:S05]  /*7d40*/  HADD2.F32 R0, -RZ, R2.H0_H0 ;  /* 0x20000002ff007230 */ /* 0x004fca0000004100 */
[----:B------:R-:W-:Y:S01]  /*7d50*/  F2FP.BF16.F32.PACK_AB R0, RZ, R0 ;  /* 0x00000000ff00723e */ /* 0x000fe200000010ff */
[----:B------:R-:W-:Y:S06]  /*7d60*/  BRA `(.L_x_1626) ;  /* 0x0000000800f47947 */ /* 0x000fec0003800000 */
.L_x_1631:
        /* <DEDUP_REMOVED lines=12> */
.L_x_1621:
        /* <DEDUP_REMOVED lines=13> */
.L_x_1635:
        /* <DEDUP_REMOVED lines=12> */
.L_x_1634:
        /* <DEDUP_REMOVED lines=27> */
.L_x_1637:
        /* <DEDUP_REMOVED lines=13> */
.L_x_1636:
[----:B------:R0:W5:Y:S01]  /*8240*/  LDG.E.U16 R0, desc[UR36][R2.64] ;  /* 0x0000002402007981 */ /* 0x000162000c1e1500 */
[----:B------:R-:W-:Y:S05]  /*8250*/  BRA `(.L_x_1626) ;  /* 0x0000000400b87947 */ /* 0x000fea0003800000 */
.L_x_1633:
        /* <DEDUP_REMOVED lines=12> */
.L_x_1640:
        /* <DEDUP_REMOVED lines=21> */
.L_x_1644:
[----:B------:R-:W-:Y:S05]  /*8470*/  BSYNC.RECONVERGENT B1 ;  /* 0x0000000000017941 */ /* 0x000fea0003800200 */
.L_x_1643:
[----:B------:R-:W-:Y:S02]  /*8480*/  SHF.L.U32 R0, R0, 0x14, RZ ;  /* 0x0000001400007819 */ /* 0x000fe400000006ff */
[----:B------:R-:W-:-:S04]  /*8490*/  LEA R2, R2, 0x3b800000, 0x17 ;  /* 0x3b80000002027811 */ /* 0x000fc800078eb8ff */
[----:B------:R-:W-:-:S07]  /*84a0*/  LOP3.LUT R0, R2, R0, R7, 0xfe, !PT ;  /* 0x0000000002007212 */ /* 0x000fce00078efe07 */
.L_x_1642:
[----:B------:R-:W-:Y:S05]  /*84b0*/  BSYNC.RECONVERGENT B0 ;  /* 0x0000000000007941 */ /* 0x000fea0003800200 */
.L_x_1641:
[----:B------:R-:W-:Y:S01]  /*84c0*/  F2FP.BF16.F32.PACK_AB R0, RZ, R0 ;  /* 0x00000000ff00723e */ /* 0x000fe200000010ff */
[----:B------:R-:W-:Y:S06]  /*84d0*/  BRA `(.L_x_1626) ;  /* 0x0000000400187947 */ /* 0x000fec0003800000 */
.L_x_1639:
        /* <DEDUP_REMOVED lines=21> */
.L_x_1648:
[----:B------:R-:W-:Y:S05]  /*8630*/  BSYNC.RECONVERGENT B1 ;  /* 0x0000000000017941 */ /* 0x000fea0003800200 */
.L_x_1647:
[----:B------:R-:W-:Y:S01]  /*8640*/  IMAD.SHL.U32 R0, R0, 0x200000, RZ ;  /* 0x0020000000007824 */ /* 0x000fe200078e00ff */
[----:B------:R-:W-:-:S04]  /*8650*/  LEA R2, R2, 0x37800000, 0x17 ;  /* 0x3780000002027811 */ /* 0x000fc800078eb8ff */
[----:B------:R-:W-:-:S07]  /*8660*/  LOP3.LUT R0, R2, R0, R7, 0xfe, !PT ;  /* 0x0000000002007212 */ /* 0x000fce00078efe07 */
.L_x_1646:
[----:B------:R-:W-:Y:S05]  /*8670*/  BSYNC.RECONVERGENT B0 ;  /* 0x0000000000007941 */ /* 0x000fea0003800200 */
.L_x_1645:
[----:B------:R-:W-:Y:S01]  /*8680*/  F2FP.BF16.F32.PACK_AB R0, RZ, R0 ;  /* 0x00000000ff00723e */ /* 0x000fe200000010ff */
[----:B------:R-:W-:Y:S06]  /*8690*/  BRA `(.L_x_1626) ;  /* 0x0000000000a87947 */ /* 0x000fec0003800000 */
.L_x_1638:
        /* <DEDUP_REMOVED lines=14> */
.L_x_1652:
[----:B------:R-:W-:Y:S05]  /*8780*/  BSYNC.RECONVERGENT B0 ;  /* 0x0000000000007941 */ /* 0x000fea0003800200 */
.L_x_1651:
[----:B------:R-:W-:Y:S01]  /*8790*/  F2FP.BF16.F32.PACK_AB R0, RZ, R0 ;  /* 0x00000000ff00723e */ /* 0x000fe200000010ff */
[----:B------:R-:W-:Y:S06]  /*87a0*/  BRA `(.L_x_1626) ;  /* 0x0000000000647947 */ /* 0x000fec0003800000 */
.L_x_1625:
        /* <DEDUP_REMOVED lines=16> */
.L_x_1653:
[----:B------:R-:W-:Y:S01]  /*88b0*/  PRMT R0, RZ, 0x7610, R0 ;  /* 0x00007610ff007816 */ /* 0x000fe20000000000 */
[----:B------:R-:W-:Y:S06]  /*88c0*/  BRA `(.L_x_1626) ;  /* 0x00000000001c7947 */ /* 0x000fec0003800000 */
.L_x_1650:
[----:B------:R-:W2:Y:S02]  /*88d0*/  LDG.E.64 R2, desc[UR36][R2.64] ;  /* 0x0000002402027981 */ /* 0x000ea4000c1e1b00 */
[----:B--2---:R-:W0:Y:S02]  /*88e0*/  I2F.U64 R0, R2 ;  /* 0x0000000200007312 */ /* 0x004e240000301000 */
[----:B0-----:R-:W-:Y:S01]  /*88f0*/  F2FP.BF16.F32.PACK_AB R0, RZ, R0 ;  /* 0x00000000ff00723e */ /* 0x001fe200000010ff */
[----:B------:R-:W-:Y:S06]  /*8900*/  BRA `(.L_x_1626) ;  /* 0x00000000000c7947 */ /* 0x000fec0003800000 */
.L_x_1649:
[----:B------:R-:W2:Y:S02]  /*8910*/  LDG.E R2, desc[UR36][R2.64] ;  /* 0x0000002402027981 */ /* 0x000ea4000c1e1900 */
[----:B--2---:R-:W-:-:S04]  /*8920*/  I2FP.F32.U32 R0, R2 ;  /* 0x0000000200007245 */ /* 0x004fc80000201000 */
[----:B------:R-:W-:-:S07]  /*8930*/  F2FP.BF16.F32.PACK_AB R0, RZ, R0 ;  /* 0x00000000ff00723e */ /* 0x000fce00000010ff */
.L_x_1626:
[----:B-----5:R-:W-:Y:S01]  /*8940*/  SHF.L.U32 R0, R0, 0x10, RZ ;  /* 0x0000001000007819 */ /* 0x020fe200000006ff */
        /* <DEDUP_REMOVED lines=22> */
.L_x_1657:
[----:B-1----:R-:W-:-:S06]  /*8ab0*/  SHF.L.U32 R5, R5, 0x10, RZ ;  /* 0x0000001005057819 */ /* 0x002fcc00000006ff */
[----:B0-----:R-:W0:Y:S02]  /*8ac0*/  F2I.S64.TRUNC R4, R5 ;  /* 0x0000000500047311 */ /* 0x001e24000020d900 */
[----:B0-----:R0:W-:Y:S01]  /*8ad0*/  STG.E.U8 desc[UR36][R2.64], R4 ;  /* 0x0000000402007986 */ /* 0x0011e2000c101124 */
[----:B------:R-:W-:Y:S05]  /*8ae0*/  BRA `(.L_x_1659) ;  /* 0x0000000c006c7947 */ /* 0x000fea0003800000 */
.L_x_1656:
        /* <DEDUP_REMOVED lines=10> */
.L_x_1661:
[----:B-1----:R-:W-:-:S06]  /*8b90*/  IMAD.U32 R5, R5, 0x10000, RZ ;  /* 0x0001000005057824 */ /* 0x002fcc00078e00ff */
[----:B------:R-:W1:Y:S02]  /*8ba0*/  F2I.FTZ.TRUNC.NTZ R5, R5 ;  /* 0x0000000500057305 */ /* 0x000e64000021f100 */
[----:B-1----:R3:W-:Y:S01]  /*8bb0*/  STG.E desc[UR36][R2.64], R5 ;  /* 0x0000000502007986 */ /* 0x0027e2000c101924 */
[----:B------:R-:W-:Y:S05]  /*8bc0*/  BRA `(.L_x_1659) ;  /* 0x0000000c00347947 */ /* 0x000fea0003800000 */
.L_x_1660:
[----:B-1----:R-:W-:-:S06]  /*8bd0*/  SHF.L.U32 R5, R5, 0x10, RZ ;  /* 0x0000001005057819 */ /* 0x002fcc00000006ff */
[----:B------:R-:W1:Y:S02]  /*8be0*/  F2I.FTZ.TRUNC.NTZ R5, R5 ;  /* 0x0000000500057305 */ /* 0x000e64000021f100 */
[----:B-1----:R1:W-:Y:S01]  /*8bf0*/  STG.E.U16 desc[UR36][R2.64], R5 ;  /* 0x0000000502007986 */ /* 0x0023e2000c101524 */
[----:B------:R-:W-:Y:S05]  /*8c00*/  BRA `(.L_x_1659) ;  /* 0x0000000c00247947 */ /* 0x000fea0003800000 */
.L_x_1655:
        /* <DEDUP_REMOVED lines=9> */
.L_x_1663:
[----:B-1----:R-:W-:-:S05]  /*8ca0*/  IMAD.U32 R0, R5, 0x10000, RZ ;  /* 0x0001000005007824 */ /* 0x002fca00078e00ff */
[----:B------:R-:W-:-:S05]  /*8cb0*/  F2FP.F16.F32.PACK_AB R0, RZ, R0 ;  /* 0x00000000ff00723e */ /* 0x000fca00000000ff */
[----:B------:R1:W-:Y:S01]  /*8cc0*/  STG.E.U16 desc[UR36][R2.64], R0 ;  /* 0x0000000002007986 */ /* 0x0003e2000c101524 */
[----:B------:R-:W-:Y:S05]  /*8cd0*/  BRA `(.L_x_1659) ;  /* 0x0000000800f07947 */ /* 0x000fea0003800000 */
.L_x_1662:
[----:B------:R-:W-:-:S09]  /*8ce0*/  UISETP.NE.AND UP0, UPT, UR4, 0x7, UPT ;  /* 0x000000070400788c */ /* 0x000fd2000bf05270 */
[----:B------:R-:W-:Y:S05]  /*8cf0*/  BRA.U !UP0, `(.L_x_1664) ;  /* 0x0000000108347547 */ /* 0x000fea000b800000 */
[----:B------:R-:W-:-:S09]  /*8d00*/  UISETP.NE.AND UP0, UPT, UR4, 0x8, UPT ;  /* 0x000000080400788c */ /* 0x000fd2000bf05270 */
[----:B------:R-:W-:Y:S05]  /*8d10*/  BRA.U !UP0, `(.L_x_1665) ;  /* 0x0000000108187547 */ /* 0x000fea000b800000 */
[----:B------:R-:W-:-:S09]  /*8d20*/  UISETP.NE.AND UP0, UPT, UR4, 0x9, UPT ;  /* 0x000000090400788c */ /* 0x000fd2000bf05270 */
[----:B------:R-:W-:Y:S05]  /*8d30*/  BRA.U UP0, `(.L_x_1658) ;  /* 0x0000000500fc7547 */ /* 0x000fea000b800000 */
[----:B01----:R-:W-:Y:S01]  /*8d40*/  SHF.L.U32 R4, R5, 0x10, RZ ;  /* 0x0000001005047819 */ /* 0x003fe200000006ff */
[----:B------:R-:W-:-:S05]  /*8d50*/  IMAD.MOV.U32 R5, RZ, RZ, RZ ;  /* 0x000000ffff057224 */ /* 0x000fca00078e00ff */
[----:B------:R0:W-:Y:S01]  /*8d60*/  STG.E.64 desc[UR36][R2.64], R4 ;  /* 0x0000000402007986 */ /* 0x0001e2000c101b24 */
[----:B------:R-:W-:Y:S05]  /*8d70*/  BRA `(.L_x_1659) ;  /* 0x0000000800c87947 */ /* 0x000fea0003800000 */
.L_x_1665:
[----:B-1----:R-:W-:-:S05]  /*8d80*/  IMAD.U32 R5, R5, 0x10000, RZ ;  /* 0x0001000005057824 */ /* 0x002fca00078e00ff */
[----:B------:R-:W-:-:S04]  /*8d90*/  F2FP.F16.F32.PACK_AB R5, RZ, R5 ;  /* 0x00000005ff05723e */ /* 0x000fc800000000ff */
[----:B------:R-:W-:-:S05]  /*8da0*/  PRMT R5, R5, 0x5410, RZ ;  /* 0x0000541005057816 */ /* 0x000fca00000000ff */
[----:B------:R1:W-:Y:S01]  /*8db0*/  STG.E desc[UR36][R2.64], R5 ;  /* 0x0000000502007986 */ /* 0x0003e2000c101924 */
[----:B------:R-:W-:Y:S05]  /*8dc0*/  BRA `(.L_x_1659) ;  /* 0x0000000800b47947 */ /* 0x000fea0003800000 */
.L_x_1664:
[----:B01----:R-:W-:-:S05]  /*8dd0*/  SHF.L.U32 R4, R5, 0x10, RZ ;  /* 0x0000001005047819 */ /* 0x003fca00000006ff */
[----:B------:R-:W-:-:S06]  /*8de0*/  FMUL.FTZ R4, R4, 1 ;  /* 0x3f80000004047820 */ /* 0x000fcc0000410000 */
[----:B------:R-:W0:Y:S02]  /*8df0*/  F2F.F64.F32 R4, R4 ;  /* 0x0000000400047310 */ /* 0x000e240000201800 */
[----:B0-----:R0:W-:Y:S01]  /*8e00*/  STG.E.64 desc[UR36][R2.64], R4 ;  /* 0x0000000402007986 */ /* 0x0011e2000c101b24 */
[----:B------:R-:W-:Y:S05]  /*8e10*/  BRA `(.L_x_1659) ;  /* 0x0000000800a07947 */ /* 0x000fea0003800000 */
.L_x_1654:
        /* <DEDUP_REMOVED lines=14> */
.L_x_1669:
[----:B-1----:R-:W-:Y:S01]  /*8f00*/  IMAD.U32 R5, R5, 0x10000, RZ ;  /* 0x0001000005057824 */ /* 0x002fe200078e00ff */
[----:B------:R-:W-:Y:S01]  /*8f10*/  BSSY.RECONVERGENT B0, `(.L_x_1670) ;  /* 0x0000013000007945 */ /* 0x000fe20003800200 */
[----:B------:R-:W-:-:S03]  /*8f20*/  MOV R0, 0x80 ;  /* 0x0000008000007802 */ /* 0x000fc60000000f00 */
        /* <DEDUP_REMOVED lines=15> */
.L_x_1672:
[----:B------:R-:W-:-:S04]  /*9020*/  SHF.R.U32.HI R5, RZ, 0x18, R5 ;  /* 0x00000018ff057819 */ /* 0x000fc80000011605 */
[----:B------:R-:W-:-:S07]  /*9030*/  LOP3.LUT R0, R0, 0x80, R5, 0xf8, !PT ;  /* 0x0000008000007812 */ /* 0x000fce00078ef805 */
.L_x_1671:
[----:B------:R-:W-:Y:S05]  /*9040*/  BSYNC.RECONVERGENT B0 ;  /* 0x0000000000007941 */ /* 0x000fea0003800200 */
.L_x_1670:
[----:B------:R0:W-:Y:S01]  /*9050*/  STG.E.U8 desc[UR36][R2.64], R0 ;  /* 0x0000000002007986 */ /* 0x0001e2000c101124 */
[----:B------:R-:W-:Y:S05]  /*9060*/  BRA `(.L_x_1659) ;  /* 0x00000008000c7947 */ /* 0x000fea0003800000 */
.L_x_1668:
[----:B-1----:R-:W-:Y:S01]  /*9070*/  IMAD.U32 R5, R5, 0x10000, RZ ;  /* 0x0001000005057824 */ /* 0x002fe200078e00ff */
[----:B------:R-:W-:Y:S01]  /*9080*/  BSSY.RECONVERGENT B0, `(.L_x_1673) ;  /* 0x0000013000007945 */ /* 0x000fe20003800200 */
[----:B------:R-:W-:-:S03]  /*9090*/  HFMA2 R0, -RZ, RZ, 0, 7.62939453125e-06 ;  /* 0x00000080ff007431 */ /* 0x000fc600000001ff */
        /* <DEDUP_REMOVED lines=15> */
.L_x_1675:
[----:B------:R-:W-:-:S04]  /*9190*/  SHF.R.U32.HI R5, RZ, 0x18, R5 ;  /* 0x00000018ff057819 */ /* 0x000fc80000011605 */
[----:B------:R-:W-:-:S07]  /*91a0*/  LOP3.LUT R0, R0, 0x80, R5, 0xf8, !PT ;  /* 0x0000008000007812 */ /* 0x000fce00078ef805 */
.L_x_1674:
[----:B------:R-:W-:Y:S05]  /*91b0*/  BSYNC.RECONVERGENT B0 ;  /* 0x0000000000007941 */ /* 0x000fea0003800200 */
.L_x_1673:
[----:B------:R0:W-:Y:S01]  /*91c0*/  STG.E.U8 desc[UR36][R2.64], R0 ;  /* 0x0000000002007986 */ /* 0x0001e2000c101124 */
[----:B------:R-:W-:Y:S05]  /*91d0*/  BRA `(.L_x_1659) ;  /* 0x0000000400b07947 */ /* 0x000fea0003800000 */
.L_x_1667:
        /* <DEDUP_REMOVED lines=22> */
.L_x_1677:
[----:B-1----:R-:W-:-:S06]  /*9340*/  IMAD.U32 R5, R5, 0x10000, RZ ;  /* 0x0001000005057824 */ /* 0x002fcc00078e00ff */
[----:B0-----:R-:W0:Y:S02]  /*9350*/  F2I.U64.TRUNC R4, R5 ;  /* 0x0000000500047311 */ /* 0x001e24000020d800 */
[----:B0-----:R0:W-:Y:S01]  /*9360*/  STG.E.64 desc[UR36][R2.64], R4 ;  /* 0x0000000402007986 */ /* 0x0011e2000c101b24 */
[----:B------:R-:W-:Y:S05]  /*9370*/  BRA `(.L_x_1659) ;  /* 0x0000000400487947 */ /* 0x000fea0003800000 */
.L_x_1676:
[----:B-1----:R-:W-:-:S06]  /*9380*/  IMAD.U32 R5, R5, 0x10000, RZ ;  /* 0x0001000005057824 */ /* 0x002fcc00078e00ff */
[----:B------:R-:W1:Y:S02]  /*9390*/  F2I.FTZ.U32.TRUNC.NTZ R5, R5 ;  /* 0x0000000500057305 */ /* 0x000e64000021f000 */
[----:B-1----:R1:W-:Y:S01]  /*93a0*/  STG.E desc[UR36][R2.64], R5 ;  /* 0x0000000502007986 */ /* 0x0023e2000c101924 */
[----:B------:R-:W-:Y:S05]  /*93b0*/  BRA `(.L_x_1659) ;  /* 0x0000000400387947 */ /* 0x000fea0003800000 */
.L_x_1666:
        /* <DEDUP_REMOVED lines=11> */
.L_x_1679:
[----:B-1----:R-:W-:Y:S01]  /*9470*/  IMAD.U32 R5, R5, 0x10000, RZ ;  /* 0x0001000005057824 */ /* 0x002fe200078e00ff */
[----:B------:R-:W-:-:S03]  /*9480*/  CS2R R6, SRZ ;  /* 0x0000000000067805 */ /* 0x000fc6000001ff00 */
[----:B------:R-:W-:-:S06]  /*9490*/  FMUL.FTZ R5, R5, 1 ;  /* 0x3f80000005057820 */ /* 0x000fcc0000410000 */
[----:B0-----:R-:W0:Y:S02]  /*94a0*/  F2F.F64.F32 R4, R5 ;  /* 0x0000000500047310 */ /* 0x001e240000201800 */
[----:B0-----:R0:W-:Y:S01]  /*94b0*/  STG.E.128 desc[UR36][R2.64], R4 ;  /* 0x0000000402007986 */ /* 0x0011e2000c101d24 */
[----:B------:R-:W-:Y:S05]  /*94c0*/  BRA `(.L_x_1659) ;  /* 0x0000000000f47947 */ /* 0x000fea0003800000 */
.L_x_1678:
[----:B------:R-:W-:-:S09]  /*94d0*/  UISETP.NE.AND UP0, UPT, UR4, 0xf, UPT ;  /* 0x0000000f0400788c */ /* 0x000fd2000bf05270 */
[----:B------:R-:W-:Y:S05]  /*94e0*/  BRA.U !UP0, `(.L_x_1680) ;  /* 0x0000000108e87547 */ /* 0x000fea000b800000 */
[----:B------:R-:W-:-:S09]  /*94f0*/  UISETP.NE.AND UP0, UPT, UR4, 0x17, UPT ;  /* 0x000000170400788c */ /* 0x000fd2000bf05270 */
[----:B------:R-:W-:Y:S05]  /*9500*/  BRA.U !UP0, `(.L_x_1681) ;  /* 0x0000000108907547 */ /* 0x000fea000b800000 */
[----:B------:R-:W-:-:S09]  /*9510*/  UISETP.NE.AND UP0, UPT, UR4, 0x18, UPT ;  /* 0x000000180400788c */ /* 0x000fd2000bf05270 */
[----:B------:R-:W-:Y:S05]  /*9520*/  BRA.U !UP0, `(.L_x_1682) ;  /* 0x0000000108447547 */ /* 0x000fea000b800000 */
.L_x_1658:
        /* <DEDUP_REMOVED lines=16> */
.L_x_1683:
[----:B------:R-:W-:Y:S05]  /*9630*/  BRA `(.L_x_1659) ;  /* 0x0000000000987947 */ /* 0x000fea0003800000 */
.L_x_1682:
[----:B-1----:R-:W-:Y:S01]  /*9640*/  IMAD.U32 R7, R5, 0x10000, RZ ;  /* 0x0001000005077824 */ /* 0x002fe200078e00ff */
[----:B------:R-:W-:Y:S01]  /*9650*/  BSSY.RECONVERGENT B0, `(.L_x_1684) ;  /* 0x000000c000007945 */ /* 0x000fe20003800200 */
[----:B------:R-:W-:-:S03]  /*9660*/  MOV R0, 0x7f ;  /* 0x0000007f00007802 */ /* 0x000fc60000000f00 */
        /* <DEDUP_REMOVED lines=10> */
.L_x_1685:
[----:B------:R-:W-:Y:S05]  /*9710*/  BSYNC.RECONVERGENT B0 ;  /* 0x0000000000007941 */ /* 0x000fea0003800200 */
.L_x_1684:
[----:B------:R-:W-:-:S05]  /*9720*/  LOP3.LUT R5, R0, 0x80, R5, 0xf8, !PT ;  /* 0x0000008000057812 */ /* 0x000fca00078ef805 */
[----:B------:R0:W-:Y:S01]  /*9730*/  STG.E.U8 desc[UR36][R2.64], R5 ;  /* 0x0000000502007986 */ /* 0x0001e2000c101124 */
[----:B------:R-:W-:Y:S05]  /*9740*/  BRA `(.L_x_1659) ;  /* 0x0000000000547947 */ /* 0x000fea0003800000 */
.L_x_1681:
[----:B-1----:R-:W-:Y:S01]  /*9750*/  IMAD.U32 R5, R5, 0x10000, RZ ;  /* 0x0001000005057824 */ /* 0x002fe200078e00ff */
[----:B------:R-:W-:Y:S04]  /*9760*/  BSSY.RECONVERGENT B0, `(.L_x_1686) ;  /* 0x000000e000007945 */ /* 0x000fe80003800200 */
        /* <DEDUP_REMOVED lines=10> */
.L_x_1687:
[----:B------:R-:W-:Y:S01]  /*9810*/  IMAD.MOV.U32 R0, RZ, RZ, 0x7f ;  /* 0x0000007fff007424 */ /* 0x000fe200078e00ff */
[----:B------:R-:W-:-:S04]  /*9820*/  ISETP.GT.U32.AND P0, PT, R4, 0x7f800000, PT ;  /* 0x7f8000000400780c */ /* 0x000fc80003f04070 */
[----:B------:R-:W-:-:S09]  /*9830*/  SEL R0, R0, 0x7c, P0 ;  /* 0x0000007c00007807 */ /* 0x000fd20000000000 */
.L_x_1688:
[----:B------:R-:W-:Y:S05]  /*9840*/  BSYNC.RECONVERGENT B0 ;  /* 0x0000000000007941 */ /* 0x000fea0003800200 */
.L_x_1686:
[----:B------:R-:W-:-:S04]  /*9850*/  SHF.R.U32.HI R5, RZ, 0x18, R5 ;  /* 0x00000018ff057819 */ /* 0x000fc80000011605 */
[----:B------:R-:W-:-:S05]  /*9860*/  LOP3.LUT R5, R0, 0x80, R5, 0xf8, !PT ;  /* 0x0000008000057812 */ /* 0x000fca00078ef805 */
[----:B------:R0:W-:Y:S01]  /*9870*/  STG.E.U8 desc[UR36][R2.64], R5 ;  /* 0x0000000502007986 */ /* 0x0001e2000c101124 */
[----:B------:R-:W-:Y:S05]  /*9880*/  BRA `(.L_x_1659) ;  /* 0x0000000000047947 */ /* 0x000fea0003800000 */
.L_x_1680:
[----:B-1----:R1:W-:Y:S02]  /*9890*/  STG.E.U16 desc[UR36][R2.64], R5 ;  /* 0x0000000502007986 */ /* 0x0023e4000c101524 */
.L_x_1659:
[----:B------:R-:W-:-:S07]  /*98a0*/  IADD3 R17, PT, PT, R17, 0x80, RZ ;  /* 0x0000008011117810 */ /* 0x000fce0007ffe0ff */
.L_x_1619:
[----:B------:R-:W-:Y:S05]  /*98b0*/  BSYNC.RECONVERGENT B6 ;  /* 0x0000000000067941 */ /* 0x000fea0003800200 */
.L_x_1618:
[----:B------:R-:W5:Y:S02]  /*98c0*/  LDCU UR4, c[0x0][0x380] ;  /* 0x00007000ff0477ac */ /* 0x000f640008000800 */
[----:B-----5:R-:W-:-:S13]  /*98d0*/  ISETP.GE.AND P0, PT, R17, UR4, PT ;  /* 0x0000000411007c0c */ /* 0x020fda000bf06270 */
[----:B------:R-:W-:Y:S05]  /*98e0*/  @P0 EXIT ;  /* 0x000000000000094d */ /* 0x000fea0003800000 */
        /* <DEDUP_REMOVED lines=303> */
.L_x_1689:
[----:B------:R-:W0:Y:S01]  /*abe0*/  LDCU.128 UR8, c[0x0][0x580] ;  /* 0x0000b000ff0877ac */ /* 0x000e220008000c00 */
[----:B------:R-:W-:-:S04]  /*abf0*/  UPRMT UR4, UR42, 0x9910, URZ ;  /* 0x000099102a047896 */ /* 0x000fc800080000ff */
[----:B------:R-:W-:Y:S01]  /*ac00*/  UISETP.GT.AND UP0, UPT, UR4, 0x9, UPT ;  /* 0x000000090400788c */ /* 0x000fe2000bf04270 */
[----:B0-----:R-:W-:Y:S02]  /*ac10*/  IADD3 R16, P0, PT, R16, UR8, RZ ;  /* 0x0000000810107c10 */ /* 0x001fe4000ff1e0ff */
[----:B--234-:R-:W-:-:S03]  /*ac20*/  IADD3 R2, P1, PT, R0, UR10, RZ ;  /* 0x0000000a00027c10 */ /* 0x01cfc6000ff3e0ff */
        /* <DEDUP_REMOVED lines=15> */
.L_x_1693:
[----:B------:R-:W2:Y:S02]  /*ad20*/  LDG.E.U8 R2, desc[UR36][R2.64] ;  /* 0x0000002402027981 */ /* 0x000ea4000c1e1100 */
[----:B--2---:R-:W-:-:S04]  /*ad30*/  I2FP.F32.U32 R0, R2 ;  /* 0x0000000200007245 */ /* 0x004fc80000201000 */
[----:B------:R-:W-:Y:S01]  /*ad40*/  F2FP.BF16.F32.PACK_AB R0, RZ, R0 ;  /* 0x00000000ff00723e */ /* 0x000fe200000010ff */
[----:B------:R-:W-:Y:S06]  /*ad50*/  BRA `(.L_x_1695) ;  /* 0x0000000c00a47947 */ /* 0x000fec0003800000 */
.L_x_1692:
        /* <DEDUP_REMOVED lines=10> */
.L_x_1697:
[----:B------:R-:W2:Y:S02]  /*ae00*/  LDG.E R2, desc[UR36][R2.64] ;  /* 0x0000002402027981 */ /* 0x000ea4000c1e1900 */
[----:B--2---:R-:W-:-:S04]  /*ae10*/  I2FP.F32.S32 R0, R2 ;  /* 0x0000000200007245 */ /* 0x004fc80000201400 */
[----:B------:R-:W-:Y:S01]  /*ae20*/  F2FP.BF16.F32.PACK_AB R0, RZ, R0 ;  /* 0x00000000ff00723e */ /* 0x000fe200000010ff */
[----:B------:R-:W-:Y:S06]  /*ae30*/  BRA `(.L_x_1695) ;  /* 0x0000000c006c7947 */ /* 0x000fec0003800000 */
.L_x_1696:
[----:B------:R-:W2:Y:S02]  /*ae40*/  LDG.E.U16 R2, desc[UR36][R2.64] ;  /* 0x0000002402027981 */ /* 0x000ea4000c1e1500 */
[----:B--2---:R-:W0:Y:S02]  /*ae50*/  I2F.S16 R0, R2 ;  /* 0x0000000200007306 */ /* 0x004e240000101400 */
[----:B0-----:R-:W-:Y:S01]  /*ae60*/  F2FP.BF16.F32.PACK_AB R0, RZ, R0 ;  /* 0x00000000ff00723e */ /* 0x001fe200000010ff */
[----:B------:R-:W-:Y:S06]  /*ae70*/  BRA `(.L_x_1695) ;  /* 0x0000000c005c7947 */ /* 0x000fec0003800000 */
.L_x_1691:
        /* <DEDUP_REMOVED lines=9> */
.L_x_1699:
[----:B------:R-:W2:Y:S02]  /*af10*/  LDG.E.U16 R0, desc[UR36][R2.64] ;  /* 0x0000002402007981 */ /* 0x000ea4000c1e1500 */
[----:B--2---:R-:W-:-:S05]  /*af20*/  HADD2.F32 R0, -RZ, R0.H0_H0 ;  /* 0x20000000ff007230 */ /* 0x004fca0000004100 */
[----:B------:R-:W-:Y:S01]  /*af30*/  F2FP.BF16.F32.PACK_AB R0, RZ, R0 ;  /* 0x00000000ff00723e */ /* 0x000fe200000010ff */
[----:B------:R-:W-:Y:S06]  /*af40*/  BRA `(.L_x_1695) ;  /* 0x0000000c00287947 */ /* 0x000fec0003800000 */
.L_x_1698:
        /* <DEDUP_REMOVED lines=9> */
.L_x_1701:
[----:B------:R-:W2:Y:S02]  /*afe0*/  LDG.E.U16 R2, desc[UR36][R2.64] ;  /* 0x0000002402027981 */ /* 0x000ea4000c1e1500 */
[----:B--2---:R-:W-:-:S05]  /*aff0*/  HADD2.F32 R0, -RZ, R2.H0_H0 ;  /* 0x20000002ff007230 */ /* 0x004fca0000004100 */
[----:B------:R-:W-:Y:S01]  /*b000*/  F2FP.BF16.F32.PACK_AB R0, RZ, R0 ;  /* 0x00000000ff00723e */ /* 0x000fe200000010ff */
[----:B------:R-:W-:Y:S06]  /*b010*/  BRA `(.L_x_1695) ;  /* 0x0000000800f47947 */ /* 0x000fec0003800000 */
.L_x_1700:
        /* <DEDUP_REMOVED lines=12> */
.L_x_1690:
        /* <DEDUP_REMOVED lines=13> */
.L_x_1704:
        /* <DEDUP_REMOVED lines=12> */
.L_x_1703:
        /* <DEDUP_REMOVED lines=27> */
.L_x_1706:
        /* <DEDUP_REMOVED lines=13> */
.L_x_1705:
[----:B------:R0:W5:Y:S01]  /*b4f0*/  LDG.E.U16 R0, desc[UR36][R2.64] ;  /* 0x0000002402007981 */ /* 0x000162000c1e1500 */
[----:B------:R-:W-:Y:S05]  /*b500*/  BRA `(.L_x_1695) ;  /* 0x0000000400b87947 */ /* 0x000fea0003800000 */
.L_x_1702:
        /* <DEDUP_REMOVED lines=12> */
.L_x_1709:
        /* <DEDUP_REMOVED lines=21> */
.L_x_1713:
[----:B------:R-:W-:Y:S05]  /*b720*/  BSYNC.RECONVERGENT B1 ;  /* 0x0000000000017941 */ /* 0x000fea0003800200 */
.L_x_1712:
[----:B------:R-:W-:Y:S01]  /*b730*/  IMAD.SHL.U32 R0, R0, 0x100000, RZ ;  /* 0x0010000000007824 */ /* 0x000fe200078e00ff */
[----:B------:R-:W-:-:S04]  /*b740*/  LEA R2, R2, 0x3b800000, 0x17 ;  /* 0x3b80000002027811 */ /* 0x000fc800078eb8ff */
[----:B------:R-:W-:-:S07]  /*b750*/  LOP3.LUT R0, R2, R0, R7, 0xfe, !PT ;  /* 0x0000000002007212 */ /* 0x000fce00078efe07 */
.L_x_1711:
[----:B------:R-:W-:Y:S05]  /*b760*/  BSYNC.RECONVERGENT B0 ;  /* 0x0000000000007941 */ /* 0x000fea0003800200 */
.L_x_1710:
[----:B------:R-:W-:Y:S01]  /*b770*/  F2FP.BF16.F32.PACK_AB R0, RZ, R0 ;  /* 0x00000000ff00723e */ /* 0x000fe200000010ff */
[----:B------:R-:W-:Y:S06]  /*b780*/  BRA `(.L_x_1695) ;  /* 0x0000000400187947 */ /* 0x000fec0003800000 */
.L_x_1708:
        /* <DEDUP_REMOVED lines=21> */
.L_x_1717:
[----:B------:R-:W-:Y:S05]  /*b8e0*/  BSYNC.RECONVERGENT B1 ;  /* 0x0000000000017941 */ /* 0x000fea0003800200 */
.L_x_1716:
[----:B------:R-:W-:Y:S01]  /*b8f0*/  IMAD.SHL.U32 R0, R0, 0x200000, RZ ;  /* 0x0020000000007824 */ /* 0x000fe200078e00ff */
[----:B------:R-:W-:-:S04]  /*b900*/  LEA R2, R2, 0x37800000, 0x17 ;  /* 0x3780000002027811 */ /* 0x000fc800078eb8ff */
[----:B------:R-:W-:-:S07]  /*b910*/  LOP3.LUT R0, R2, R0, R7, 0xfe, !PT ;  /* 0x0000000002007212 */ /* 0x000fce00078efe07 */
.L_x_1715:
[----:B------:R-:W-:Y:S05]  /*b920*/  BSYNC.RECONVERGENT B0 ;  /* 0x0000000000007941 */ /* 0x000fea0003800200 */
.L_x_1714:
[----:B------:R-:W-:Y:S01]  /*b930*/  F2FP.BF16.F32.PACK_AB R0, RZ, R0 ;  /* 0x00000000ff00723e */ /* 0x000fe200000010ff */
[----:B------:R-:W-:Y:S06]  /*b940*/  BRA `(.L_x_1695) ;  /* 0x0000000000a87947 */ /* 0x000fec0003800000 */
.L_x_1707:
        /* <DEDUP_REMOVED lines=14> */
.L_x_1721:
[----:B------:R-:W-:Y:S05]  /*ba30*/  BSYNC.RECONVERGENT B0 ;  /* 0x0000000000007941 */ /* 0x000fea0003800200 */
.L_x_1720:
[----:B------:R-:W-:Y:S01]  /*ba40*/  F2FP.BF16.F32.PACK_AB R0, RZ, R0 ;  /* 0x00000000ff00723e */ /* 0x000fe200000010ff */
[----:B------:R-:W-:Y:S06]  /*ba50*/  BRA `(.L_x_1695) ;  /* 0x0000000000647947 */ /* 0x000fec0003800000 */
.L_x_1694:
        /* <DEDUP_REMOVED lines=16> */
.L_x_1722:
[----:B------:R-:W-:Y:S01]  /*bb60*/  PRMT R0, RZ, 0x7610, R0 ;  /* 0x00007610ff007816 */ /* 0x000fe20000000000 */
[----:B------:R-:W-:Y:S06]  /*bb70*/  BRA `(.L_x_1695) ;  /* 0x00000000001c7947 */ /* 0x000fec0003800000 */
.L_x_1719:
[----:B------:R-:W2:Y:S02]  /*bb80*/  LDG.E.64 R2, desc[UR36][R2.64] ;  /* 0x0000002402027981 */ /* 0x000ea4000c1e1b00 */
[----:B--2---:R-:W0:Y:S02]  /*bb90*/  I2F.U64 R0, R2 ;  /* 0x0000000200007312 */ /* 0x004e240000301000 */
[----:B0-----:R-:W-:Y:S01]  /*bba0*/  F2FP.BF16.F32.PACK_AB R0, RZ, R0 ;  /* 0x00000000ff00723e */ /* 0x001fe200000010ff */
[----:B------:R-:W-:Y:S06]  /*bbb0*/  BRA `(.L_x_1695) ;  /* 0x00000000000c7947 */ /* 0x000fec0003800000 */
.L_x_1718:
[----:B------:R-:W2:Y:S02]  /*bbc0*/  LDG.E R2, desc[UR36][R2.64] ;  /* 0x0000002402027981 */ /* 0x000ea4000c1e1900 */
[----:B--2---:R-:W-:-:S04]  /*bbd0*/  I2FP.F32.U32 R0, R2 ;  /* 0x0000000200007245 */ /* 0x004fc80000201000 */
[----:B------:R-:W-:-:S07]  /*bbe0*/  F2FP.BF16.F32.PACK_AB R0, RZ, R0 ;  /* 0x00000000ff00723e */ /* 0x000fce00000010ff */
.L_x_1695:
[----:B-----5:R-:W-:Y:S01]  /*bbf0*/  IMAD.U32 R0, R0, 0x10000, RZ ;  /* 0x0001000000007824 */ /* 0x020fe200078e00ff */
[----:B------:R-:W-:Y:S02]  /*bc00*/  USHF.L.U32 UR5, UR43, 0x10, URZ ;  /* 0x000000102b057899 */ /* 0x000fe400080006ff */
[----:B------:R-:W-:-:S03]  /*bc10*/  UPRMT UR4, UR39, 0x9910, URZ ;  /* 0x0000991027047896 */ /* 0x000fc600080000ff */
[----:B------:R-:W0:Y:S01]  /*bc20*/  MUFU.RCP R0, R0 ;  /* 0x0000000000007308 */ /* 0x000e220000001000 */
[----:B------:R-:W-:Y:S01]  /*bc30*/  UISETP.GT.AND UP0, UPT, UR4, 0x9, UPT ;  /* 0x000000090400788c */ /* 0x000fe2000bf04270 */
[----:B0-----:R-:W-:-:S06]  /*bc40*/  FMUL.FTZ R2, R0, UR5 ;  /* 0x0000000500027c20 */ /* 0x001fcc0008410000 */
        /* <DEDUP_REMOVED lines=10> */
[----:B-1----:R-:W-:-:S04]  /*bcf0*/  SHF.L.U32 R0, R3, 0x10, RZ ;  /* 0x0000001003007819 */ /* 0x002fc800000006ff */
[----:B------:R-:W1:Y:S02]  /*bd00*/  F2I.FTZ.TRUNC.NTZ R3, R0 ;  /* 0x0000000000037305 */ /* 0x000e64000021f100 */
[----:B-1----:R-:W-:Y:S01]  /*bd10*/  STG.E.U8 desc[UR36][R16.64], R3 ;  /* 0x0000000310007986 */ /* 0x002fe2000c101124 */
[----:B------:R-:W-:Y:S05]  /*bd20*/  EXIT ;  /* 0x000000000000794d */ /* 0x000fea0003800000 */
.L_x_1726:
[----:B-1----:R-:W-:-:S06]  /*bd30*/  IMAD.U32 R3, R3, 0x10000, RZ ;  /* 0x0001000003037824 */ /* 0x002fcc00078e00ff */
[----:B0-----:R-:W0:Y:S02]  /*bd40*/  F2I.S64.TRUNC R2, R3 ;  /* 0x0000000300027311 */ /* 0x001e24000020d900 */
[----:B0-----:R-:W-:Y:S01]  /*bd50*/  STG.E.U8 desc[UR36][R16.64], R2 ;  /* 0x0000000210007986 */ /* 0x001fe2000c101124 */
[----:B------:R-:W-:Y:S05]  /*bd60*/  EXIT ;  /* 0x000000000000794d */ /* 0x000fea0003800000 */
.L_x_1725:
        /* <DEDUP_REMOVED lines=8> */
[----:B0-----:R-:W-:Y:S01]  /*bdf0*/  STG.E.64 desc[UR36][R16.64], R2 ;  /* 0x0000000210007986 */ /* 0x001fe2000c101b24 */
[----:B------:R-:W-:Y:S05]  /*be00*/  EXIT ;  /* 0x000000000000794d */ /* 0x000fea0003800000 */
.L_x_1729:
[----:B-1----:R-:W-:-:S06]  /*be10*/  SHF.L.U32 R3, R3, 0x10, RZ ;  /* 0x0000001003037819 */ /* 0x002fcc00000006ff */
[----:B------:R-:W1:Y:S02]  /*be20*/  F2I.FTZ.TRUNC.NTZ R3, R3 ;  /* 0x0000000300037305 */ /* 0x000e64000021f100 */
[----:B-1----:R-:W-:Y:S01]  /*be30*/  STG.E desc[UR36][R16.64], R3 ;  /* 0x0000000310007986 */ /* 0x002fe2000c101924 */
[----:B------:R-:W-:Y:S05]  /*be40*/  EXIT ;  /* 0x000000000000794d */ /* 0x000fea0003800000 */
.L_x_1728:
[----:B-1----:R-:W-:-:S06]  /*be50*/  IMAD.U32 R3, R3, 0x10000, RZ ;  /* 0x0001000003037824 */ /* 0x002fcc00078e00ff */
[----:B------:R-:W1:Y:S02]  /*be60*/  F2I.FTZ.TRUNC.NTZ R3, R3 ;  /* 0x0000000300037305 */ /* 0x000e64000021f100 */
[----:B-1----:R-:W-:Y:S01]  /*be70*/  STG.E.U16 desc[UR36][R16.64], R3 ;  /* 0x0000000310007986 */ /* 0x002fe2000c101524 */
[----:B------:R-:W-:Y:S05]  /*be80*/  EXIT ;  /* 0x000000000000794d */ /* 0x000fea0003800000 */
.L_x_1724:
        /* <DEDUP_REMOVED lines=9> */
.L_x_1731:
[----:B-1----:R-:W-:-:S04]  /*bf20*/  SHF.L.U32 R0, R3, 0x10, RZ ;  /* 0x0000001003007819 */ /* 0x002fc800000006ff */
[----:B------:R-:W-:-:S05]  /*bf30*/  F2FP.F16.F32.PACK_AB R0, RZ, R0 ;  /* 0x00000000ff00723e */ /* 0x000fca00000000ff */
[----:B------:R-:W-:Y:S01]  /*bf40*/  STG.E.U16 desc[UR36][R16.64], R0 ;  /* 0x0000000010007986 */ /* 0x000fe2000c101524 */
[----:B------:R-:W-:Y:S05]  /*bf50*/  EXIT ;  /* 0x000000000000794d */ /* 0x000fea0003800000 */
.L_x_1730:
        /* <DEDUP_REMOVED lines=10> */
.L_x_1733:
[----:B-1----:R-:W-:-:S04]  /*c000*/  SHF.L.U32 R3, R3, 0x10, RZ ;  /* 0x0000001003037819 */ /* 0x002fc800000006ff */
[----:B------:R-:W-:-:S04]  /*c010*/  F2FP.F16.F32.PACK_AB R3, RZ, R3 ;  /* 0x00000003ff03723e */ /* 0x000fc800000000ff */
[----:B------:R-:W-:-:S05]  /*c020*/  PRMT R3, R3, 0x5410, RZ ;  /* 0x0000541003037816 */ /* 0x000fca00000000ff */
[----:B------:R-:W-:Y:S01]  /*c030*/  STG.E desc[UR36][R16.64], R3 ;  /* 0x0000000310007986 */ /* 0x000fe2000c101924 */
[----:B------:R-:W-:Y:S05]  /*c040*/  EXIT ;  /* 0x000000000000794d */ /* 0x000fea0003800000 */
.L_x_1732:
[----:B01----:R-:W-:-:S04]  /*c050*/  IMAD.U32 R2, R3, 0x10000, RZ ;  /* 0x0001000003027824 */ /* 0x003fc800078e00ff */
[----:B------:R-:W-:-:S06]  /*c060*/  FMUL.FTZ R2, R2, 1 ;  /* 0x3f80000002027820 */ /* 0x000fcc0000410000 */
[----:B------:R-:W0:Y:S02]  /*c070*/  F2F.F64.F32 R2, R2 ;  /* 0x0000000200027310 */ /* 0x000e240000201800 */
[----:B0-----:R-:W-:Y:S01]  /*c080*/  STG.E.64 desc[UR36][R16.64], R2 ;  /* 0x0000000210007986 */ /* 0x001fe2000c101b24 */
[----:B------:R-:W-:Y:S05]  /*c090*/  EXIT ;  /* 0x000000000000794d */ /* 0x000fea0003800000 */
.L_x_1723:
        /* <DEDUP_REMOVED lines=14> */
.L_x_1737:
[----:B-1----:R-:W-:Y:S01]  /*c180*/  SHF.L.U32 R3, R3, 0x10, RZ ;  /* 0x0000001003037819 */ /* 0x002fe200000006ff */
[----:B------:R-:W-:Y:S01]  /*c190*/  BSSY.RECONVERGENT B0, `(.L_x_1738) ;  /* 0x0000013000007945 */ /* 0x000fe20003800200 */
[----:B------:R-:W-:Y:S02]  /*c1a0*/  IMAD.MOV.U32 R8, RZ, RZ, 0x80 ;  /* 0x00000080ff087424 */ /* 0x000fe400078e00ff */
        /* <DEDUP_REMOVED lines=14> */
.L_x_1740:
[----:B------:R-:W-:-:S04]  /*c290*/  SHF.R.U32.HI R3, RZ, 0x18, R3 ;  /* 0x00000018ff037819 */ /* 0x000fc80000011603 */
[----:B------:R-:W-:-:S04]  /*c2a0*/  LOP3.LUT R0, R0, 0x80, R3, 0xf8, !PT ;  /* 0x0000008000007812 */ /* 0x000fc800078ef803 */
[----:B------:R-:W-:-:S07]  /*c2b0*/  PRMT R8, R0, 0x7610, R8 ;  /* 0x0000761000087816 */ /* 0x000fce0000000008 */
.L_x_1739:
[----:B------:R-:W-:Y:S05]  /*c2c0*/  BSYNC.RECONVERGENT B0 ;  /* 0x0000000000007941 */ /* 0x000fea0003800200 */
.L_x_1738:
[----:B------:R-:W-:Y:S01]  /*c2d0*/  STG.E.U8 desc[UR36][R16.64], R8 ;  /* 0x0000000810007986 */ /* 0x000fe2000c101124 */
[----:B------:R-:W-:Y:S05]  /*c2e0*/  EXIT ;  /* 0x000000000000794d */ /* 0x000fea0003800000 */
.L_x_1736:
        /* <DEDUP_REMOVED lines=17> */
.L_x_1743:
[----:B------:R-:W-:-:S04]  /*c400*/  SHF.R.U32.HI R3, RZ, 0x18, R3 ;  /* 0x00000018ff037819 */ /* 0x000fc80000011603 */
[----:B------:R-:W-:-:S04]  /*c410*/  LOP3.LUT R0, R0, 0x80, R3, 0xf8, !PT ;  /* 0x0000008000007812 */ /* 0x000fc800078ef803 */
[----:B------:R-:W-:-:S07]  /*c420*/  PRMT R8, R0, 0x7610, R8 ;  /* 0x0000761000087816 */ /* 0x000fce0000000008 */
.L_x_1742:
[----:B------:R-:W-:Y:S05]  /*c430*/  BSYNC.RECONVERGENT B0 ;  /* 0x0000000000007941 */ /* 0x000fea0003800200 */
.L_x_1741:
[----:B------:R-:W-:Y:S01]  /*c440*/  STG.E.U8 desc[UR36][R16.64], R8 ;  /* 0x0000000810007986 */ /* 0x000fe2000c101124 */
[----:B------:R-:W-:Y:S05]  /*c450*/  EXIT ;  /* 0x000000000000794d */ /* 0x000fea0003800000 */
.L_x_1735:
        /* <DEDUP_REMOVED lines=22> */
.L_x_1745:
[----:B-1----:R-:W-:-:S06]  /*c5c0*/  SHF.L.U32 R3, R3, 0x10, RZ ;  /* 0x0000001003037819 */ /* 0x002fcc00000006ff */
[----:B0-----:R-:W0:Y:S02]  /*c5d0*/  F2I.U64.TRUNC R2, R3 ;  /* 0x0000000300027311 */ /* 0x001e24000020d800 */
[----:B0-----:R-:W-:Y:S01]  /*c5e0*/  STG.E.64 desc[UR36][R16.64], R2 ;  /* 0x0000000210007986 */ /* 0x001fe2000c101b24 */
[----:B------:R-:W-:Y:S05]  /*c5f0*/  EXIT ;  /* 0x000000000000794d */ /* 0x000fea0003800000 */
.L_x_1744:
[----:B-1----:R-:W-:-:S06]  /*c600*/  IMAD.U32 R3, R3, 0x10000, RZ ;  /* 0x0001000003037824 */ /* 0x002fcc00078e00ff */
[----:B------:R-:W1:Y:S02]  /*c610*/  F2I.FTZ.U32.TRUNC.NTZ R3, R3 ;  /* 0x0000000300037305 */ /* 0x000e64000021f000 */
[----:B-1----:R-:W-:Y:S01]  /*c620*/  STG.E desc[UR36][R16.64], R3 ;  /* 0x0000000310007986 */ /* 0x002fe2000c101924 */
[----:B------:R-:W-:Y:S05]  /*c630*/  EXIT ;  /* 0x000000000000794d */ /* 0x000fea0003800000 */
.L_x_1734:
        /* <DEDUP_REMOVED lines=11> */
.L_x_1747:
[----:B-1----:R-:W-:Y:S02]  /*c6f0*/  SHF.L.U32 R3, R3, 0x10, RZ ;  /* 0x0000001003037819 */ /* 0x002fe400000006ff */
[----:B------:R-:W-:-:S03]  /*c700*/  CS2R R6, SRZ ;  /* 0x0000000000067805 */ /* 0x000fc6000001ff00 */
[----:B------:R-:W-:-:S04]  /*c710*/  FMUL.FTZ R3, R3, 1 ;  /* 0x3f80000003037820 */ /* 0x000fc80000410000 */
[----:B------:R-:W1:Y:S02]  /*c720*/  F2F.F64.F32 R4, R3 ;  /* 0x0000000300047310 */ /* 0x000e640000201800 */
[----:B-1----:R-:W-:Y:S01]  /*c730*/  STG.E.128 desc[UR36][R16.64], R4 ;  /* 0x0000000410007986 */ /* 0x002fe2000c101d24 */
[----:B------:R-:W-:Y:S05]  /*c740*/  EXIT ;  /* 0x000000000000794d */ /* 0x000fea0003800000 */
.L_x_1746:
[----:B------:R-:W-:-:S09]  /*c750*/  UISETP.NE.AND UP0, UPT, UR4, 0xf, UPT ;  /* 0x0000000f0400788c */ /* 0x000fd2000bf05270 */
[----:B------:R-:W-:Y:S05]  /*c760*/  BRA.U !UP0, `(.L_x_1748) ;  /* 0x0000000108e87547 */ /* 0x000fea000b800000 */
[----:B------:R-:W-:-:S09]  /*c770*/  UISETP.NE.AND UP0, UPT, UR4, 0x17, UPT ;  /* 0x000000170400788c */ /* 0x000fd2000bf05270 */
[----:B------:R-:W-:Y:S05]  /*c780*/  BRA.U !UP0, `(.L_x_1749) ;  /* 0x0000000108907547 */ /* 0x000fea000b800000 */
[----:B------:R-:W-:-:S09]  /*c790*/  UISETP.NE.AND UP0, UPT, UR4, 0x18, UPT ;  /* 0x000000180400788c */ /* 0x000fd2000bf05270 */
[----:B------:R-:W-:Y:S05]  /*c7a0*/  BRA.U !UP0, `(.L_x_1750) ;  /* 0x0000000108447547 */ /* 0x000fea000b800000 */
.L_x_1727:
[----:B------:R-:W-:Y:S01]  /*c7b0*/  MOV R0, 0x0 ;  /* 0x0000000000007802 */ /* 0x000fe20000000f00 */
[----:B------:R-:W2:Y:S01]  /*c7c0*/  LDCU.64 UR4, c[0x4][0x148] ;  /* 0x01002900ff0477ac */ /* 0x000ea20008000a00 */
[----:B------:R-:W-:Y:S02]  /*c7d0*/  HFMA2 R13, -RZ, RZ, 0, 0 ;  /* 0x00000000ff0d7431 */ /* 0x000fe400000001ff */
[----:B------:R-:W-:Y:S01]  /*c7e0*/  IMAD.MOV.U32 R8, RZ, RZ, 0x65 ;  /* 0x00000065ff087424 */ /* 0x000fe200078e00ff */
[----:B01----:R0:W1:Y:S01]  /*c7f0*/  LDC.64 R2, c[0x4][R0] ;  /* 0x0100000000027b82 */ /* 0x0030620000000a00 */
[----:B------:R-:W3:Y:S01]  /*c800*/  LDCU.64 UR6, c[0x4][0x150] ;  /* 0x01002a00ff0677ac */ /* 0x000ee20008000a00 */
[----:B------:R-:W-:Y:S01]  /*c810*/  IMAD.MOV.U32 R12, RZ, RZ, 0x1 ;  /* 0x00000001ff0c7424 */ /* 0x000fe200078e00ff */
[----:B------:R-:W4:Y:S01]  /*c820*/  LDCU.64 UR8, c[0x4][0x60] ;  /* 0x01000c00ff0877ac */ /* 0x000f220008000a00 */
[----:B--2---:R-:W-:Y:S02]  /*c830*/  IMAD.U32 R4, RZ, RZ, UR4 ;  /* 0x00000004ff047e24 */ /* 0x004fe4000f8e00ff */
[----:B------:R-:W-:Y:S01]  /*c840*/  IMAD.U32 R5, RZ, RZ, UR5 ;  /* 0x00000005ff057e24 */ /* 0x000fe2000f8e00ff */
[----:B---3--:R-:W-:Y:S01]  /*c850*/  MOV R6, UR6 ;  /* 0x0000000600067c02 */ /* 0x008fe20008000f00 */
[----:B------:R-:W-:-:S02]  /*c860*/  IMAD.U32 R7, RZ, RZ, UR7 ;  /* 0x00000007ff077e24 */ /* 0x000fc4000f8e00ff */
[----:B----4-:R-:W-:Y:S01]  /*c870*/  IMAD.U32 R10, RZ, RZ, UR8 ;  /* 0x00000008ff0a7e24 */ /* 0x010fe2000f8e00ff */
[----:B0-----:R-:W-:-:S07]  /*c880*/  MOV R11, UR9 ;  /* 0x00000009000b7c02 */ /* 0x001fce0008000f00 */
[----:B------:R-:W-:-:S07]  /*c890*/  LEPC R20, `(.L_x_1751) ;  /* 0x000000001014794e */ /* 0x000fce0000000000 */
[----:B-1----:R-:W-:Y:S05]  /*c8a0*/  CALL.ABS.NOINC R2 ;  /* 0x0000000002007343 */ /* 0x002fea0003c00000 */
.L_x_1751:
[----:B------:R-:W-:Y:S05]  /*c8b0*/  EXIT ;  /* 0x000000000000794d */ /* 0x000fea0003800000 */
.L_x_1750:
        /* <DEDUP_REMOVED lines=13> */
.L_x_1753:
[----:B------:R-:W-:Y:S05]  /*c990*/  BSYNC.RECONVERGENT B0 ;  /* 0x0000000000007941 */ /* 0x000fea0003800200 */
.L_x_1752:
[----:B------:R-:W-:-:S05]  /*c9a0*/  LOP3.LUT R3, R0, 0x80, R3, 0xf8, !PT ;  /* 0x0000008000037812 */ /* 0x000fca00078ef803 */
[----:B------:R-:W-:Y:S01]  /*c9b0*/  STG.E.U8 desc[UR36][R16.64], R3 ;  /* 0x0000000310007986 */ /* 0x000fe2000c101124 */
[----:B------:R-:W-:Y:S05]  /*c9c0*/  EXIT ;  /* 0x000000000000794d */ /* 0x000fea0003800000 */
.L_x_1749:
        /* <DEDUP_REMOVED lines=12> */
.L_x_1755:
[----:B------:R-:W-:Y:S01]  /*ca90*/  IMAD.MOV.U32 R0, RZ, RZ, 0x7f ;  /* 0x0000007fff007424 */ /* 0x000fe200078e00ff */
[----:B------:R-:W-:-:S04]  /*caa0*/  ISETP.GT.U32.AND P0, PT, R2, 0x7f800000, PT ;  /* 0x7f8000000200780c */ /* 0x000fc80003f04070 */
[----:B------:R-:W-:-:S09]  /*cab0*/  SEL R0, R0, 0x7c, P0 ;  /* 0x0000007c00007807 */ /* 0x000fd20000000000 */
.L_x_1756:
[----:B------:R-:W-:Y:S05]  /*cac0*/  BSYNC.RECONVERGENT B0 ;  /* 0x0000000000007941 */ /* 0x000fea0003800200 */
.L_x_1754:
[----:B------:R-:W-:-:S04]  /*cad0*/  SHF.R.U32.HI R3, RZ, 0x18, R3 ;  /* 0x00000018ff037819 */ /* 0x000fc80000011603 */
[----:B------:R-:W-:-:S05]  /*cae0*/  LOP3.LUT R3, R0, 0x80, R3, 0xf8, !PT ;  /* 0x0000008000037812 */ /* 0x000fca00078ef803 */
[----:B------:R-:W-:Y:S01]  /*caf0*/  STG.E.U8 desc[UR36][R16.64], R3 ;  /* 0x0000000310007986 */ /* 0x000fe2000c101124 */
[----:B------:R-:W-:Y:S05]  /*cb00*/  EXIT ;  /* 0x000000000000794d */ /* 0x000fea0003800000 */
.L_x_1748:
[----:B-1----:R-:W-:Y:S01]  /*cb10*/  STG.E.U16 desc[UR36][R16.64], R3 ;  /* 0x0000000310007986 */ /* 0x002fe2000c101524 */
[----:B------:R-:W-:Y:S05]  /*cb20*/  EXIT ;  /* 0x000000000000794d */ /* 0x000fea0003800000 */
.L_x_1757:
        /* <DEDUP_REMOVED lines=13> */
.L_x_18258:


//--------------------- .text._ZN2at6native27unrolled_elementwise_kernelINS0_13AUnaryFunctorIN3c108BFloat16ES4_S4_NS0_15binary_internal10DivFunctorIS4_EEEESt5arrayIPcLm2EELi4E23TrivialOffsetCalculatorILi1EjESD_NS0_6memory12LoadWithCastILi1EEENSE_13StoreWithCastILi1EEEEEviT_T0_T2_T3_T4_T5_ --------------------------
	.section	.text._ZN2at6native27unrolled_elementwise_kernelINS0_13AUnaryFunctorIN3c108BFloat16ES4_S4_NS0_15binary_internal10DivFunctorIS4_EEEESt5arrayIPcLm2EELi4E23TrivialOffsetCalculatorILi1EjESD_NS0_6memory12LoadWithCastILi1EEENSE_13StoreWithCastILi1EEEEEviT_T0_T2_T3_T4_T5_,"ax",@progbits
	.align	128
        .global         _ZN2at6native27unrolled_elementwise_kernelINS0_13AUnaryFunctorIN3c108BFloat16ES4_S4_NS0_15binary_internal10DivFunctorIS4_EEEESt5arrayIPcLm2EELi4E23TrivialOffsetCalculatorILi1EjESD_NS0_6memory12LoadWithCastILi1EEENSE_13StoreWithCastILi1EEEEEviT_T0_T2_T3_T4_T5_
        .type           _ZN2at6native27unrolled_elementwise_kernelINS0_13AUnaryFunctorIN3c108BFloat16ES4_S4_NS0_15binary_internal10DivFunctorIS4_EEEESt5arrayIPcLm2EELi4E23TrivialOffsetCalculatorILi1EjESD_NS0_6memory12LoadWithCastILi1EEENSE_13StoreWithCastILi1EEEEEviT_T0_T2_T3_T4_T5_,@function
        .size           _ZN2at6native27unrolled_elementwise_kernelINS0_13AUnaryFunctorIN3c108BFloat16ES4_S4_NS0_15binary_internal10DivFunctorIS4_EEEESt5arrayIPcLm2EELi4E23TrivialOffsetCalculatorILi1EjESD_NS0_6memory12LoadWithCastILi1EEENSE_13StoreWithCastILi1EEEEEviT_T0_T2_T3_T4_T5_,(.L_x_18259 - _ZN2at6native27unrolled_elementwise_kernelINS0_13AUnaryFunctorIN3c108BFloat16ES4_S4_NS0_15binary_internal10DivFunctorIS4_EEEESt5arrayIPcLm2EELi4E23TrivialOffsetCalculatorILi1EjESD_NS0_6memory12LoadWithCastILi1EEENSE_13StoreWithCastILi1EEEEEviT_T0_T2_T3_T4_T5_)
        .other          _ZN2at6native27unrolled_elementwise_kernelINS0_13AUnaryFunctorIN3c108BFloat16ES4_S4_NS0_15binary_internal10DivFunctorIS4_EEEESt5arrayIPcLm2EELi4E23TrivialOffsetCalculatorILi1EjESD_NS0_6memory12LoadWithCastILi1EEENSE_13StoreWithCastILi1EEEEEviT_T0_T2_T3_T4_T5_,@"STO_CUDA_ENTRY STV_DEFAULT"
_ZN2at6native27unrolled_elementwise_kernelINS0_13AUnaryFunctorIN3c108BFloat16ES4_S4_NS0_15binary_internal10DivFunctorIS4_EEEESt5arrayIPcLm2EELi4E23TrivialOffsetCalculatorILi1EjESD_NS0_6memory12LoadWithCastILi1EEENSE_13StoreWithCastILi1EEEEEviT_T0_T2_T3_T4_T5_:
.text._ZN2at6native27unrolled_elementwise_kernelINS0_13AUnaryFunctorIN3c108BFloat16ES4_S4_NS0_15binary_internal10DivFunctorIS4_EEEESt5arrayIPcLm2EELi4E23TrivialOffsetCalculatorILi1EjESD_NS0_6memory12LoadWithCastILi1EEENSE_13StoreWithCastILi1EEEEEviT_T0_T2_T3_T4_T5_:
        /* <DEDUP_REMOVED lines=34> */
.L_x_1763:
[----:B------:R-:W2:Y:S02]  /*0220*/  LDG.E.U8 R4, desc[UR36][R4.64] ;  /* 0x0000002404047981 */ /* 0x000ea4000c1e1100 */
[----:B--2---:R-:W-:-:S04]  /*0230*/  I2FP.F32.U32 R0, R4 ;  /* 0x0000000400007245 */ /* 0x004fc80000201000 */
[----:B------:R-:W-:-:S04]  /*0240*/  F2FP.BF16.F32.PACK_AB R0, RZ, R0 ;  /* 0x00000000ff00723e */ /* 0x000fc800000010ff */
[----:B------:R-:W-:Y:S01]  /*0250*/  PRMT R17, R0, 0x7610, R17 ;  /* 0x0000761000117816 */ /* 0x000fe20000000011 */
[----:B------:R-:W-:Y:S06]  /*0260*/  BRA `(.L_x_1765) ;  /* 0x0000000c00e47947 */ /* 0x000fec0003800000 */
.L_x_1762:
        /* <DEDUP_REMOVED lines=11> */
.L_x_1767:
[----:B------:R-:W2:Y:S02]  /*0320*/  LDG.E R4, desc[UR36][R4.64] ;  /* 0x0000002404047981 */ /* 0x000ea4000c1e1900 */
[----:B--2---:R-:W-:-:S04]  /*0330*/  I2FP.F32.S32 R0, R4 ;  /* 0x0000000400007245 */ /* 0x004fc80000201400 */
[----:B------:R-:W-:-:S04]  /*0340*/  F2FP.BF16.F32.PACK_AB R0, RZ, R0 ;  /* 0x00000000ff00723e */ /* 0x000fc800000010ff */
[----:B------:R-:W-:Y:S01]  /*0350*/  PRMT R17, R0, 0x7610, R17 ;  /* 0x0000761000117816 */ /* 0x000fe20000000011 */
[----:B------:R-:W-:Y:S06]  /*0360*/  BRA `(.L_x_1765) ;  /* 0x0000000c00a47947 */ /* 0x000fec0003800000 */
.L_x_1766:
[----:B------:R-:W2:Y:S02]  /*0370*/  LDG.E.U16 R4, desc[UR36][R4.64] ;  /* 0x0000002404047981 */ /* 0x000ea4000c1e1500 */
[----:B--2---:R-:W0:Y:S02]  /*0380*/  I2F.S16 R0, R4 ;  /* 0x0000000400007306 */ /* 0x004e240000101400 */
[----:B0-----:R-:W-:-:S04]  /*0390*/  F2FP.BF16.F32.PACK_AB R0, RZ, R0 ;  /* 0x00000000ff00723e */ /* 0x001fc800000010ff */
[----:B------:R-:W-:Y:S01]  /*03a0*/  PRMT R17, R0, 0x7610, R17 ;  /* 0x0000761000117816 */ /* 0x000fe20000000011 */
[----:B------:R-:W-:Y:S06]  /*03b0*/  BRA `(.L_x_1765) ;  /* 0x0000000c00907947 */ /* 0x000fec0003800000 */
.L_x_1761:
        /* <DEDUP_REMOVED lines=9> */
.L_x_1769:
[----:B------:R-:W2:Y:S02]  /*0450*/  LDG.E.U16 R0, desc[UR36][R4.64] ;  /* 0x0000002404007981 */ /* 0x000ea4000c1e1500 */
[----:B--2---:R-:W-:-:S05]  /*0460*/  HADD2.F32 R0, -RZ, R0.H0_H0 ;  /* 0x20000000ff007230 */ /* 0x004fca0000004100 */
[----:B------:R-:W-:-:S04]  /*0470*/  F2FP.BF16.F32.PACK_AB R0, RZ, R0 ;  /* 0x00000000ff00723e */ /* 0x000fc800000010ff */
[----:B------:R-:W-:Y:S01]  /*0480*/  PRMT R17, R0, 0x7610, R17 ;  /* 0x0000761000117816 */ /* 0x000fe20000000011 */
[----:B------:R-:W-:Y:S06]  /*0490*/  BRA `(.L_x_1765) ;  /* 0x0000000c00587947 */ /* 0x000fec0003800000 */
.L_x_1768:
        /* <DEDUP_REMOVED lines=9> */
.L_x_1771:
[----:B------:R-:W2:Y:S02]  /*0530*/  LDG.E.U16 R4, desc[UR36][R4.64] ;  /* 0x0000002404047981 */ /* 0x000ea4000c1e1500 */
[----:B--2---:R-:W-:-:S05]  /*0540*/  HADD2.F32 R0, -RZ, R4.H0_H0 ;  /* 0x20000004ff007230 */ /* 0x004fca0000004100 */
[----:B------:R-:W-:-:S04]  /*0550*/  F2FP.BF16.F32.PACK_AB R0, RZ, R0 ;  /* 0x00000000ff00723e */ /* 0x000fc800000010ff */
[----:B------:R-:W-:Y:S01]  /*0560*/  PRMT R17, R0, 0x7610, R17 ;  /* 0x0000761000117816 */ /* 0x000fe20000000011 */
[----:B------:R-:W-:Y:S06]  /*0570*/  BRA `(.L_x_1765) ;  /* 0x0000000c00207947 */ /* 0x000fec0003800000 */
.L_x_1770:
        /* <DEDUP_REMOVED lines=13> */
.L_x_1760:
        /* <DEDUP_REMOVED lines=14> */
.L_x_1774:
        /* <DEDUP_REMOVED lines=13> */
.L_x_1773:
        /* <DEDUP_REMOVED lines=27> */
.L_x_1776:
        /* <DEDUP_REMOVED lines=15> */
.L_x_1775:
[----:B------:R0:W5:Y:S01]  /*0aa0*/  LDG.E.U16 R17, desc[UR36][R4.64] ;  /* 0x0000002404117981 */ /* 0x000162000c1e1500 */
[----:B------:R-:W-:Y:S05]  /*0ab0*/  BRA `(.L_x_1765) ;  /* 0x0000000400d07947 */ /* 0x000fea0003800000 */
.L_x_1772:
        /* <DEDUP_REMOVED lines=13> */
.L_x_1779:
        /* <DEDUP_REMOVED lines=21> */
.L_x_1783:
[----:B------:R-:W-:Y:S05]  /*0ce0*/  BSYNC.RECONVERGENT B1 ;  /* 0x0000000000017941 */ /* 0x000fea0003800200 */
.L_x_1782:
[----:B------:R-:W-:Y:S01]  /*0cf0*/  IMAD.SHL.U32 R0, R0, 0x100000, RZ ;  /* 0x0010000000007824 */ /* 0x000fe200078e00ff */
[----:B------:R-:W-:-:S04]  /*0d00*/  LEA R3, R3, 0x3b800000, 0x17 ;  /* 0x3b80000003037811 */ /* 0x000fc800078eb8ff */
[----:B------:R-:W-:-:S07]  /*0d10*/  LOP3.LUT R0, R3, R0, R7, 0xfe, !PT ;  /* 0x0000000003007212 */ /* 0x000fce00078efe07 */
.L_x_1781:
[----:B------:R-:W-:Y:S05]  /*0d20*/  BSYNC.RECONVERGENT B0 ;  /* 0x0000000000007941 */ /* 0x000fea0003800200 */
.L_x_1780:
[----:B------:R-:W-:-:S04]  /*0d30*/  F2FP.BF16.F32.PACK_AB R0, RZ, R0 ;  /* 0x00000000ff00723e */ /* 0x000fc800000010ff */
[----:B------:R-:W-:Y:S01]  /*0d40*/  PRMT R17, R0, 0x7610, R17 ;  /* 0x0000761000117816 */ /* 0x000fe20000000011 */
[----:B------:R-:W-:Y:S06]  /*0d50*/  BRA `(.L_x_1765) ;  /* 0x0000000400287947 */ /* 0x000fec0003800000 */
.L_x_1778:
        /* <DEDUP_REMOVED lines=21> */
.L_x_1787:
[----:B------:R-:W-:Y:S05]  /*0eb0*/  BSYNC.RECONVERGENT B1 ;  /* 0x0000000000017941 */ /* 0x000fea0003800200 */
.L_x_1786:
[----:B------:R-:W-:Y:S01]  /*0ec0*/  IMAD.SHL.U32 R0, R0, 0x200000, RZ ;  /* 0x0020000000007824 */ /* 0x000fe200078e00ff */
[----:B------:R-:W-:-:S04]  /*0ed0*/  LEA R3, R3, 0x37800000, 0x17 ;  /* 0x3780000003037811 */ /* 0x000fc800078eb8ff */
[----:B------:R-:W-:-:S07]  /*0ee0*/  LOP3.LUT R0, R3, R0, R7, 0xfe, !PT ;  /* 0x0000000003007212 */ /* 0x000fce00078efe07 */
.L_x_1785:
[----:B------:R-:W-:Y:S05]  /*0ef0*/  BSYNC.RECONVERGENT B0 ;  /* 0x0000000000007941 */ /* 0x000fea0003800200 */
.L_x_1784:
[----:B------:R-:W-:-:S04]  /*0f00*/  F2FP.BF16.F32.PACK_AB R0, RZ, R0 ;  /* 0x00000000ff00723e */ /* 0x000fc800000010ff */
[----:B------:R-:W-:Y:S01]  /*0f10*/  PRMT R17, R0, 0x7610, R17 ;  /* 0x0000761000117816 */ /* 0x000fe20000000011 */
[----:B------:R-:W-:Y:S06]  /*0f20*/  BRA `(.L_x_1765) ;  /* 0x0000000000b47947 */ /* 0x000fec0003800000 */
.L_x_1777:
[----:B------:R-:W-:-:S09]  /*0f30*/  UISETP.NE.AND UP0, UPT, UR4, 0x1c, UPT ;  /* 0x0000001c0400788c */ /* 0x000fd2000bf05270 */
[----:B------:R-:W-:Y:S05]  /*0f40*/  BRA.U !UP0, `(.L_x_1788) ;  /* 0x00000001089c7547 */ /* 0x000fea000b800000 */
[----:B------:R-:W-:-:S09]  /*0f50*/  UISETP.NE.AND UP0, UPT, UR4, 0x1d, UPT ;  /* 0x0000001d0400788c */ /* 0x000fd2000bf05270 */
[----:B------:R-:W-:Y:S05]  /*0f60*/  BRA.U !UP0, `(.L_x_1789) ;  /* 0x0000000108807547 */ /* 0x000fea000b800000 */
[----:B------:R-:W-:-:S09]  /*0f70*/  UISETP.NE.AND UP0, UPT, UR4, 0x2c, UPT ;  /* 0x0000002c0400788c */ /* 0x000fd2000bf05270 */
[----:B------:R-:W-:Y:S05]  /*0f80*/  BRA.U !UP0, `(.L_x_1790) ;  /* 0x0000000108487547 */ /* 0x000fea000b800000 */
.L_x_1764:
        /* <DEDUP_REMOVED lines=16> */
.L_x_1791:
[----:B------:R-:W-:Y:S01]  /*1090*/  PRMT R17, RZ, 0x7610, R17 ;  /* 0x00007610ff117816 */ /* 0x000fe20000000011 */
[----:B------:R-:W-:Y:S06]  /*10a0*/  BRA `(.L_x_1765) ;  /* 0x0000000000547947 */ /* 0x000fec0003800000 */
.L_x_1790:
        /* <DEDUP_REMOVED lines=8> */
.L_x_1793:
[----:B------:R-:W-:Y:S05]  /*1130*/  BSYNC.RECONVERGENT B0 ;  /* 0x0000000000007941 */ /* 0x000fea0003800200 */
.L_x_1792:
[----:B------:R-:W-:-:S04]  /*1140*/  F2FP.BF16.F32.PACK_AB R0, RZ, R0 ;  /* 0x00000000ff00723e */ /* 0x000fc800000010ff */
[----:B------:R-:W-:Y:S01]  /*1150*/  PRMT R17, R0, 0x7610, R17 ;  /* 0x0000761000117816 */ /* 0x000fe20000000011 */
[----:B------:R-:W-:Y:S06]  /*1160*/  BRA `(.L_x_1765) ;  /* 0x0000000000247947 */ /* 0x000fec0003800000 */
.L_x_1789:
[----:B------:R-:W2:Y:S02]  /*1170*/  LDG.E.64 R4, desc[UR36][R4.64] ;  /* 0x0000002404047981 */ /* 0x000ea4000c1e1b00 */
[----:B--2---:R-:W0:Y:S02]  /*1180*/  I2F.U64 R0, R4 ;  /* 0x0000000400007312 */ /* 0x004e240000301000 */
[----:B0-----:R-:W-:-:S04]  /*1190*/  F2FP.BF16.F32.PACK_AB R0, RZ, R0 ;  /* 0x00000000ff00723e */ /* 0x001fc800000010ff */
[----:B------:R-:W-:Y:S01]  /*11a0*/  PRMT R17, R0, 0x7610, R17 ;  /* 0x0000761000117816 */ /* 0x000fe20000000011 */
[----:B------:R-:W-:Y:S06]  /*11b0*/  BRA `(.L_x_1765) ;  /* 0x0000000000107947 */ /* 0x000fec0003800000 */
.L_x_1788:
[----:B------:R-:W2:Y:S02]  /*11c0*/  LDG.E R4, desc[UR36][R4.64] ;  /* 0x0000002404047981 */ /* 0x000ea4000c1e1900 */
[----:B--2---:R-:W-:-:S04]  /*11d0*/  I2FP.F32.U32 R0, R4 ;  /* 0x0000000400007245 */ /* 0x004fc80000201000 */
[----:B------:R-:W-:-:S04]  /*11e0*/  F2FP.BF16.F32.PACK_AB R0, RZ, R0 ;  /* 0x00000000ff00723e */ /* 0x000fc800000010ff */
[----:B------:R-:W-:-:S07]  /*11f0*/  PRMT R17, R0, 0x7610, R17 ;  /* 0x0000761000117816 */ /* 0x000fce0000000011 */
.L_x_1765:
[----:B------:R-:W-:-:S07]  /*1200*/  VIADD R23, R25, 0x80 ;  /* 0x0000008019177836 */ /* 0x000fce0000000000 */
.L_x_1759:
[----:B------:R-:W-:Y:S05]  /*1210*/  BSYNC.RECONVERGENT B6 ;  /* 0x0000000000067941 */ /* 0x000fea0003800200 */
.L_x_1758:
        /* <DEDUP_REMOVED lines=26> */
.L_x_1799:
[----:B------:R-:W2:Y:S02]  /*13c0*/  LDG.E.U8 R4, desc[UR36][R4.64] ;  /* 0x0000002404047981 */ /* 0x000ea4000c1e1100 */
[----:B--2---:R-:W-:-:S04]  /*13d0*/  I2FP.F32.U32 R0, R4 ;  /* 0x0000000400007245 */ /* 0x004fc80000201000 */
[----:B------:R-:W-:-:S04]  /*13e0*/  F2FP.BF16.F32.PACK_AB R0, RZ, R0 ;  /* 0x00000000ff00723e */ /* 0x000fc800000010ff */
[----:B------:R-:W-:Y:S01]  /*13f0*/  PRMT R18, R0, 0x7610, R18 ;  /* 0x0000761000127816 */ /* 0x000fe20000000012 */
[----:B------:R-:W-:Y:S06]  /*1400*/  BRA `(.L_x_1801) ;  /* 0x0000000c00e47947 */ /* 0x000fec0003800000 */
.L_x_1798:
        /* <DEDUP_REMOVED lines=11> */
.L_x_1803:
[----:B------:R-:W2:Y:S02]  /*14c0*/  LDG.E R4, desc[UR36][R4.64] ;  /* 0x0000002404047981 */ /* 0x000ea4000c1e1900 */
[----:B--2---:R-:W-:-:S04]  /*14d0*/  I2FP.F32.S32 R0, R4 ;  /* 0x0000000400007245 */ /* 0x004fc80000201400 */
[----:B------:R-:W-:-:S04]  /*14e0*/  F2FP.BF16.F32.PACK_AB R0, RZ, R0 ;  /* 0x00000000ff00723e */ /* 0x000fc800000010ff */
[----:B------:R-:W-:Y:S01]  /*14f0*/  PRMT R18, R0, 0x7610, R18 ;  /* 0x0000761000127816 */ /* 0x000fe20000000012 */
[----:B------:R-:W-:Y:S06]  /*1500*/  BRA `(.L_x_1801) ;  /* 0x0000000c00a47947 */ /* 0x000fec0003800000 */
.L_x_1802:
[----:B------:R-:W2:Y:S02]  /*1510*/  LDG.E.U16 R4, desc[UR36][R4.64] ;  /* 0x0000002404047981 */ /* 0x000ea4000c1e1500 */
[----:B--2---:R-:W0:Y:S02]  /*1520*/  I2F.S16 R0, R4 ;  /* 0x0000000400007306 */ /* 0x004e240000101400 */
[----:B0-----:R-:W-:-:S04]  /*1530*/  F2FP.BF16.F32.PACK_AB R0, RZ, R0 ;  /* 0x00000000ff00723e */ /* 0x001fc800000010ff */
[----:B------:R-:W-:Y:S01]  /*1540*/  PRMT R18, R0, 0x7610, R18 ;  /* 0x0000761000127816 */ /* 0x000fe20000000012 */
[----:B------:R-:W-:Y:S06]  /*1550*/  BRA `(.L_x_1801) ;  /* 0x0000000c00907947 */ /* 0x000fec0003800000 */
.L_x_1797:
        /* <DEDUP_REMOVED lines=9> */
.L_x_1805:
[----:B------:R-:W2:Y:S02]  /*15f0*/  LDG.E.U16 R0, desc[UR36][R4.64] ;  /* 0x0000002404007981 */ /* 0x000ea4000c1e1500 */
[----:B--2---:R-:W-:-:S05]  /*1600*/  HADD2.F32 R0, -RZ, R0.H0_H0 ;  /* 0x20000000ff007230 */ /* 0x004fca0000004100 */
[----:B------:R-:W-:-:S04]  /*1610*/  F2FP.BF16.F32.PACK_AB R0, RZ, R0 ;  /* 0x00000000ff00723e */ /* 0x000fc800000010ff */
[----:B------:R-:W-:Y:S01]  /*1620*/  PRMT R18, R0, 0x7610, R18 ;  /* 0x0000761000127816 */ /* 0x000fe20000000012 */
[----:B------:R-:W-:Y:S06]  /*1630*/  BRA `(.L_x_1801) ;  /* 0x0000000c00587947 */ /* 0x000fec0003800000 */
.L_x_1804:
        /* <DEDUP_REMOVED lines=9> */
.L_x_1807:
[----:B------:R-:W2:Y:S02]  /*16d0*/  LDG.E.U16 R4, desc[UR36][R4.64] ;  /* 0x0000002404047981 */ /* 0x000ea4000c1e1500 */
[----:B--2---:R-:W-:-:S05]  /*16e0*/  HADD2.F32 R0, -RZ, R4.H0_H0 ;  /* 0x20000004ff007230 */ /* 0x004fca0000004100 */
[----:B------:R-:W-:-:S04]  /*16f0*/  F2FP.BF16.F32.PACK_AB R0, RZ, R0 ;  /* 0x00000000ff00723e */ /* 0x000fc800000010ff */
[----:B------:R-:W-:Y:S01]  /*1700*/  PRMT R18, R0, 0x7610, R18 ;  /* 0x0000761000127816 */ /* 0x000fe20000000012 */
[----:B------:R-:W-:Y:S06]  /*1710*/  BRA `(.L_x_1801) ;  /* 0x0000000c00207947 */ /* 0x000fec0003800000 */
.L_x_1806:
        /* <DEDUP_REMOVED lines=13> */
.L_x_1796:
        /* <DEDUP_REMOVED lines=14> */
.L_x_1810:
        /* <DEDUP_REMOVED lines=13> */
.L_x_1809:
        /* <DEDUP_REMOVED lines=27> */
.L_x_1812:
        /* <DEDUP_REMOVED lines=15> */
.L_x_1811:
[----:B------:R0:W5:Y:S01]  /*1c40*/  LDG.E.U16 R18, desc[UR36][R4.64] ;  /* 0x0000002404127981 */ /* 0x000162000c1e1500 */
[----:B------:R-:W-:Y:S05]  /*1c50*/  BRA `(.L_x_1801) ;  /* 0x0000000400d07947 */ /* 0x000fea0003800000 */
.L_x_1808:
        /* <DEDUP_REMOVED lines=13> */
.L_x_1815:
        /* <DEDUP_REMOVED lines=21> */
.L_x_1819:
[----:B------:R-:W-:Y:S05]  /*1e80*/  BSYNC.RECONVERGENT B1 ;  /* 0x0000000000017941 */ /* 0x000fea0003800200 */
.L_x_1818:
[----:B------:R-:W-:Y:S01]  /*1e90*/  IMAD.SHL.U32 R0, R0, 0x100000, RZ ;  /* 0x0010000000007824 */ /* 0x000fe200078e00ff */
[----:B------:R-:W-:-:S04]  /*1ea0*/  LEA R3, R3, 0x3b800000, 0x17 ;  /* 0x3b80000003037811 */ /* 0x000fc800078eb8ff */
[----:B------:R-:W-:-:S07]  /*1eb0*/  LOP3.LUT R0, R3, R0, R7, 0xfe, !PT ;  /* 0x0000000003007212 */ /* 0x000fce00078efe07 */
.L_x_1817:
[----:B------:R-:W-:Y:S05]  /*1ec0*/  BSYNC.RECONVERGENT B0 ;  /* 0x0000000000007941 */ /* 0x000fea0003800200 */
.L_x_1816:
[----:B------:R-:W-:-:S04]  /*1ed0*/  F2FP.BF16.F32.PACK_AB R0, RZ, R0 ;  /* 0x00000000ff00723e */ /* 0x000fc800000010ff */
[----:B------:R-:W-:Y:S01]  /*1ee0*/  PRMT R18, R0, 0x7610, R18 ;  /* 0x0000761000127816 */ /* 0x000fe20000000012 */
[----:B------:R-:W-:Y:S06]  /*1ef0*/  BRA `(.L_x_1801) ;  /* 0x0000000400287947 */ /* 0x000fec0003800000 */
.L_x_1814:
        /* <DEDUP_REMOVED lines=21> */
.L_x_1823:
[----:B------:R-:W-:Y:S05]  /*2050*/  BSYNC.RECONVERGENT B1 ;  /* 0x0000000000017941 */ /* 0x000fea0003800200 */
.L_x_1822:
[----:B------:R-:W-:Y:S01]  /*2060*/  IMAD.SHL.U32 R0, R0, 0x200000, RZ ;  /* 0x0020000000007824 */ /* 0x000fe200078e00ff */
[----:B------:R-:W-:-:S04]  /*2070*/  LEA R3, R3, 0x37800000, 0x17 ;  /* 0x3780000003037811 */ /* 0x000fc800078eb8ff */
[----:B------:R-:W-:-:S07]  /*2080*/  LOP3.LUT R0, R3, R0, R7, 0xfe, !PT ;  /* 0x0000000003007212 */ /* 0x000fce00078efe07 */
.L_x_1821:
[----:B------:R-:W-:Y:S05]  /*2090*/  BSYNC.RECONVERGENT B0 ;  /* 0x0000000000007941 */ /* 0x000fea0003800200 */
.L_x_1820:
[----:B------:R-:W-:-:S04]  /*20a0*/  F2FP.BF16.F32.PACK_AB R0, RZ, R0 ;  /* 0x00000000ff00723e */ /* 0x000fc800000010ff */
[----:B------:R-:W-:Y:S01]  /*20b0*/  PRMT R18, R0, 0x7610, R18 ;  /* 0x0000761000127816 */ /* 0x000fe20000000012 */
[----:B------:R-:W-:Y:S06]  /*20c0*/  BRA `(.L_x_1801) ;  /* 0x0000000000b47947 */ /* 0x000fec0003800000 */
.L_x_1813:
        /* <DEDUP_REMOVED lines=14> */
.L_x_1827:
[----:B------:R-:W-:Y:S05]  /*21b0*/  BSYNC.RECONVERGENT B0 ;  /* 0x0000000000007941 */ /* 0x000fea0003800200 */
.L_x_1826:
[----:B------:R-:W-:-:S04]  /*21c0*/  F2FP.BF16.F32.PACK_AB R0, RZ, R0 ;  /* 0x00000000ff00723e */ /* 0x000fc800000010ff */
[----:B------:R-:W-:Y:S01]  /*21d0*/  PRMT R18, R0, 0x7610, R18 ;  /* 0x0000761000127816 */ /* 0x000fe20000000012 */
[----:B------:R-:W-:Y:S06]  /*21e0*/  BRA `(.L_x_1801) ;  /* 0x00000000006c7947 */ /* 0x000fec0003800000 */
.L_x_1800:
        /* <DEDUP_REMOVED lines=16> */
.L_x_1828:
[----:B------:R-:W-:Y:S01]  /*22f0*/  PRMT R18, RZ, 0x7610, R18 ;  /* 0x00007610ff127816 */ /* 0x000fe20000000012 */
[----:B------:R-:W-:Y:S06]  /*2300*/  BRA `(.L_x_1801) ;  /* 0x0000000000247947 */ /* 0x000fec0003800000 */
.L_x_1825:
[----:B------:R-:W2:Y:S02]  /*2310*/  LDG.E.64 R4, desc[UR36][R4.64] ;  /* 0x0000002404047981 */ /* 0x000ea4000c1e1b00 */
[----:B--2---:R-:W0:Y:S02]  /*2320*/  I2F.U64 R0, R4 ;  /* 0x0000000400007312 */ /* 0x004e240000301000 */
[----:B0-----:R-:W-:-:S04]  /*2330*/  F2FP.BF16.F32.PACK_AB R0, RZ, R0 ;  /* 0x00000000ff00723e */ /* 0x001fc800000010ff */
[----:B------:R-:W-:Y:S01]  /*2340*/  PRMT R18, R0, 0x7610, R18 ;  /* 0x0000761000127816 */ /* 0x000fe20000000012 */
[----:B------:R-:W-:Y:S06]  /*2350*/  BRA `(.L_x_1801) ;  /* 0x0000000000107947 */ /* 0x000fec0003800000 */
.L_x_1824:
[----:B------:R-:W2:Y:S02]  /*2360*/  LDG.E R4, desc[UR36][R4.64] ;  /* 0x0000002404047981 */ /* 0x000ea4000c1e1900 */
[----:B--2---:R-:W-:-:S04]  /*2370*/  I2FP.F32.U32 R0, R4 ;  /* 0x0000000400007245 */ /* 0x004fc80000201000 */
[----:B------:R-:W-:-:S04]  /*2380*/  F2FP.BF16.F32.PACK_AB R0, RZ, R0 ;  /* 0x00000000ff00723e */ /* 0x000fc800000010ff */
[----:B------:R-:W-:-:S07]  /*2390*/  PRMT R18, R0, 0x7610, R18 ;  /* 0x0000761000127816 */ /* 0x000fce0000000012 */
.L_x_1801:
[----:B------:R-:W-:-:S07]  /*23a0*/  VIADD R23, R23, 0x80 ;  /* 0x0000008017177836 */ /* 0x000fce0000000000 */
.L_x_1795:
[----:B------:R-:W-:Y:S05]  /*23b0*/  BSYNC.RECONVERGENT B6 ;  /* 0x0000000000067941 */ /* 0x000fea0003800200 */
.L_x_1794:
        /* <DEDUP_REMOVED lines=26> */
.L_x_1834:
[----:B------:R-:W2:Y:S02]  /*2560*/  LDG.E.U8 R4, desc[UR36][R4.64] ;  /* 0x0000002404047981 */ /* 0x000ea4000c1e1100 */
[----:B--2---:R-:W-:-:S04]  /*2570*/  I2FP.F32.U32 R0, R4 ;  /* 0x0000000400007245 */ /* 0x004fc80000201000 */
[----:B------:R-:W-:-:S04]  /*2580*/  F2FP.BF16.F32.PACK_AB R0, RZ, R0 ;  /* 0x00000000ff00723e */ /* 0x000fc800000010ff */
[----:B------:R-:W-:Y:S01]  /*2590*/  PRMT R19, R0, 0x7610, R19 ;  /* 0x0000761000137816 */ /* 0x000fe20000000013 */
[----:B------:R-:W-:Y:S06]  /*25a0*/  BRA `(.L_x_1836) ;  /* 0x0000000c00e47947 */ /* 0x000fec0003800000 */
.L_x_1833:
        /* <DEDUP_REMOVED lines=11> */
.L_x_1838:
[----:B------:R-:W2:Y:S02]  /*2660*/  LDG.E R4, desc[UR36][R4.64] ;  /* 0x0000002404047981 */ /* 0x000ea4000c1e1900 */
[----:B--2---:R-:W-:-:S04]  /*2670*/  I2FP.F32.S32 R0, R4 ;  /* 0x0000000400007245 */ /* 0x004fc80000201400 */
[----:B------:R-:W-:-:S04]  /*2680*/  F2FP.BF16.F32.PACK_AB R0, RZ, R0 ;  /* 0x00000000ff00723e */ /* 0x000fc800000010ff */
[----:B------:R-:W-:Y:S01]  /*2690*/  PRMT R19, R0, 0x7610, R19 ;  /* 0x0000761000137816 */ /* 0x000fe20000000013 */
[----:B------:R-:W-:Y:S06]  /*26a0*/  BRA `(.L_x_1836) ;  /* 0x0000000c00a47947 */ /* 0x000fec0003800000 */
.L_x_1837:
[----:B------:R-:W2:Y:S02]  /*26b0*/  LDG.E.U16 R4, desc[UR36][R4.64] ;  /* 0x0000002404047981 */ /* 0x000ea4000c1e1500 */
[----:B--2---:R-:W0:Y:S02]  /*26c0*/  I2F.S16 R0, R4 ;  /* 0x0000000400007306 */ /* 0x004e240000101400 */
[----:B0-----:R-:W-:-:S04]  /*26d0*/  F2FP.BF16.F32.PACK_AB R0, RZ, R0 ;  /* 0x00000000ff00723e */ /* 0x001fc800000010ff */
[----:B------:R-:W-:Y:S01]  /*26e0*/  PRMT R19, R0, 0x7610, R19 ;  /* 0x0000761000137816 */ /* 0x000fe20000000013 */
[----:B------:R-:W-:Y:S06]  /*26f0*/  BRA `(.L_x_1836) ;  /* 0x0000000c00907947 */ /* 0x000fec0003800000 */
.L_x_1832:
        /* <DEDUP_REMOVED lines=9> */
.L_x_1840:
[----:B------:R-:W2:Y:S02]  /*2790*/  LDG.E.U16 R0, desc[UR36][R4.64] ;  /* 0x0000002404007981 */ /* 0x000ea4000c1e1500 */
[----:B--2---:R-:W-:-:S05]  /*27a0*/  HADD2.F32 R0, -RZ, R0.H0_H0 ;  /* 0x20000000ff007230 */ /* 0x004fca0000004100 */
[----:B------:R-:W-:-:S04]  /*27b0*/  F2FP.BF16.F32.PACK_AB R0, RZ, R0 ;  /* 0x00000000ff00723e */ /* 0x000fc800000010ff */
[----:B------:R-:W-:Y:S01]  /*27c0*/  PRMT R19, R0, 0x7610, R19 ;  /* 0x0000761000137816 */ /* 0x000fe20000000013 */
[----:B------:R-:W-:Y:S06]  /*27d0*/  BRA `(.L_x_1836) ;  /* 0x0000000c00587947 */ /* 0x000fec0003800000 */
.L_x_1839:
        /* <DEDUP_REMOVED lines=9> */
.L_x_1842:
[----:B------:R-:W2:Y:S02]  /*2870*/  LDG.E.U16 R4, desc[UR36][R4.64] ;  /* 0x0000002404047981 */ /* 0x000ea4000c1e1500 */
[----:B--2---:R-:W-:-:S05]  /*2880*/  HADD2.F32 R0, -RZ, R4.H0_H0 ;  /* 0x20000004ff007230 */ /* 0x004fca0000004100 */
[----:B------:R-:W-:-:S04]  /*2890*/  F2FP.BF16.F32.PACK_AB R0, RZ, R0 ;  /* 0x00000000ff00723e */ /* 0x000fc800000010ff */
[----:B------:R-:W-:Y:S01]  /*28a0*/  PRMT R19, R0, 0x7610, R19 ;  /* 0x0000761000137816 */ /* 0x000fe20000000013 */
[----:B------:R-:W-:Y:S06]  /*28b0*/  BRA `(.L_x_1836) ;  /* 0x0000000c00207947 */ /* 0x000fec0003800000 */
.L_x_1841:
        /* <DEDUP_REMOVED lines=13> */
.L_x_1831:
        /* <DEDUP_REMOVED lines=14> */
.L_x_1845:
        /* <DEDUP_REMOVED lines=13> */
.L_x_1844:
        /* <DEDUP_REMOVED lines=27> */
.L_x_1847:
        /* <DEDUP_REMOVED lines=15> */
.L_x_1846:
[----:B------:R0:W5:Y:S01]  /*2de0*/  LDG.E.U16 R19, desc[UR36][R4.64] ;  /* 0x0000002404137981 */ /* 0x000162000c1e1500 */
[----:B------:R-:W-:Y:S05]  /*2df0*/  BRA `(.L_x_1836) ;  /* 0x0000000400d07947 */ /* 0x000fea0003800000 */
.L_x_1843:
        /* <DEDUP_REMOVED lines=13> */
.L_x_1850:
        /* <DEDUP_REMOVED lines=21> */
.L_x_1854:
[----:B------:R-:W-:Y:S05]  /*3020*/  BSYNC.RECONVERGENT B1 ;  /* 0x0000000000017941 */ /* 0x000fea0003800200 */
.L_x_1853:
[----:B------:R-:W-:Y:S01]  /*3030*/  IMAD.SHL.U32 R0, R0, 0x100000, RZ ;  /* 0x0010000000007824 */ /* 0x000fe200078e00ff */
[----:B------:R-:W-:-:S04]  /*3040*/  LEA R3, R3, 0x3b800000, 0x17 ;  /* 0x3b80000003037811 */ /* 0x000fc800078eb8ff */
[----:B------:R-:W-:-:S07]  /*3050*/  LOP3.LUT R0, R3, R0, R7, 0xfe, !PT ;  /* 0x0000000003007212 */ /* 0x000fce00078efe07 */
.L_x_1852:
[----:B------:R-:W-:Y:S05]  /*3060*/  BSYNC.RECONVERGENT B0 ;  /* 0x0000000000007941 */ /* 0x000fea0003800200 */
.L_x_1851:
[----:B------:R-:W-:-:S04]  /*3070*/  F2FP.BF16.F32.PACK_AB R0, RZ, R0 ;  /* 0x00000000ff00723e */ /* 0x000fc800000010ff */
[----:B------:R-:W-:Y:S01]  /*3080*/  PRMT R19, R0, 0x7610, R19 ;  /* 0x0000761000137816 */ /* 0x000fe20000000013 */
[----:B------:R-:W-:Y:S06]  /*3090*/  BRA `(.L_x_1836) ;  /* 0x0000000400287947 */ /* 0x000fec0003800000 */
.L_x_1849:
        /* <DEDUP_REMOVED lines=21> */
.L_x_1858:
[----:B------:R-:W-:Y:S05]  /*31f0*/  BSYNC.RECONVERGENT B1 ;  /* 0x0000000000017941 */ /* 0x000fea0003800200 */
.L_x_1857:
[----:B------:R-:W-:Y:S01]  /*3200*/  IMAD.SHL.U32 R0, R0, 0x200000, RZ ;  /* 0x0020000000007824 */ /* 0x000fe200078e00ff */
[----:B------:R-:W-:-:S04]  /*3210*/  LEA R3, R3, 0x37800000, 0x17 ;  /* 0x3780000003037811 */ /* 0x000fc800078eb8ff */
[----:B------:R-:W-:-:S07]  /*3220*/  LOP3.LUT R0, R3, R0, R7, 0xfe, !PT ;  /* 0x0000000003007212 */ /* 0x000fce00078efe07 */
.L_x_1856:
[----:B------:R-:W-:Y:S05]  /*3230*/  BSYNC.RECONVERGENT B0 ;  /* 0x0000000000007941 */ /* 0x000fea0003800200 */
.L_x_1855:
[----:B------:R-:W-:-:S04]  /*3240*/  F2FP.BF16.F32.PACK_AB R0, RZ, R0 ;  /* 0x00000000ff00723e */ /* 0x000fc800000010ff */
[----:B------:R-:W-:Y:S01]  /*3250*/  PRMT R19, R0, 0x7610, R19 ;  /* 0x0000761000137816 */ /* 0x000fe20000000013 */
[----:B------:R-:W-:Y:S06]  /*3260*/  BRA `(.L_x_1836) ;  /* 0x0000000000b47947 */ /* 0x000fec0003800000 */
.L_x_1848:
        /* <DEDUP_REMOVED lines=14> */
.L_x_1862:
[----:B------:R-:W-:Y:S05]  /*3350*/  BSYNC.RECONVERGENT B0 ;  /* 0x0000000000007941 */ /* 0x000fea0003800200 */
.L_x_1861:
[----:B------:R-:W-:-:S04]  /*3360*/  F2FP.BF16.F32.PACK_AB R0, RZ, R0 ;  /* 0x00000000ff00723e */ /* 0x000fc800000010ff */
[----:B------:R-:W-:Y:S01]  /*3370*/  PRMT R19, R0, 0x7610, R19 ;  /* 0x0000761000137816 */ /* 0x000fe20000000013 */
[----:B------:R-:W-:Y:S06]  /*3380*/  BRA `(.L_x_1836) ;  /* 0x00000000006c7947 */ /* 0x000fec0003800000 */
.L_x_1835:
        /* <DEDUP_REMOVED lines=16> */
.L_x_1863:
[----:B------:R-:W-:Y:S01]  /*3490*/  PRMT R19, RZ, 0x7610, R19 ;  /* 0x00007610ff137816 */ /* 0x000fe20000000013 */
[----:B------:R-:W-:Y:S06]  /*34a0*/  BRA `(.L_x_1836) ;  /* 0x0000000000247947 */ /* 0x000fec0003800000 */
.L_x_1860:
[----:B------:R-:W2:Y:S02]  /*34b0*/  LDG.E.64 R4, desc[UR36][R4.64] ;  /* 0x0000002404047981 */ /* 0x000ea4000c1e1b00 */
[----:B--2---:R-:W0:Y:S02]  /*34c0*/  I2F.U64 R0, R4 ;  /* 0x0000000400007312 */ /* 0x004e240000301000 */
[----:B0-----:R-:W-:-:S04]  /*34d0*/  F2FP.BF16.F32.PACK_AB R0, RZ, R0 ;  /* 0x00000000ff00723e */ /* 0x001fc800000010ff */
[----:B------:R-:W-:Y:S01]  /*34e0*/  PRMT R19, R0, 0x7610, R19 ;  /* 0x0000761000137816 */ /* 0x000fe20000000013 */
[----:B------:R-:W-:Y:S06]  /*34f0*/  BRA `(.L_x_1836) ;  /* 0x0000000000107947 */ /* 0x000fec0003800000 */
.L_x_1859:
[----:B------:R-:W2:Y:S02]  /*3500*/  LDG.E R4, desc[UR36][R4.64] ;  /* 0x0000002404047981 */ /* 0x000ea4000c1e1900 */
[----:B--2---:R-:W-:-:S04]  /*3510*/  I2FP.F32.U32 R0, R4 ;  /* 0x0000000400007245 */ /* 0x004fc80000201000 */
[----:B------:R-:W-:-:S04]  /*3520*/  F2FP.BF16.F32.PACK_AB R0, RZ, R0 ;  /* 0x00000000ff00723e */ /* 0x000fc800000010ff */
[----:B------:R-:W-:-:S07]  /*3530*/  PRMT R19, R0, 0x7610, R19 ;  /* 0x0000761000137816 */ /* 0x000fce0000000013 */
.L_x_1836:
[----:B------:R-:W-:-:S07]  /*3540*/  VIADD R23, R23, 0x80 ;  /* 0x0000008017177836 */ /* 0x000fce0000000000 */
.L_x_1830:
[----:B------:R-:W-:Y:S05]  /*3550*/  BSYNC.RECONVERGENT B6 ;  /* 0x0000000000067941 */ /* 0x000fea0003800200 */
.L_x_1829:
        /* <DEDUP_REMOVED lines=26> */
.L_x_1869:
[----:B------:R-:W2:Y:S02]  /*3700*/  LDG.E.U8 R4, desc[UR36][R4.64] ;  /* 0x0000002404047981 */ /* 0x000ea4000c1e1100 */
[----:B--2---:R-:W-:-:S04]  /*3710*/  I2FP.F32.U32 R0, R4 ;  /* 0x0000000400007245 */ /* 0x004fc80000201000 */
[----:B------:R-:W-:-:S04]  /*3720*/  F2FP.BF16.F32.PACK_AB R0, RZ, R0 ;  /* 0x00000000ff00723e */ /* 0x000fc800000010ff */
[----:B------:R-:W-:Y:S01]  /*3730*/  PRMT R3, R0, 0x7610, R3 ;  /* 0x0000761000037816 */ /* 0x000fe20000000003 */
[----:B------:R-:W-:Y:S06]  /*3740*/  BRA `(.L_x_1865) ;  /* 0x0000000c00e07947 */ /* 0x000fec0003800000 */
.L_x_1868:
        /* <DEDUP_REMOVED lines=11> */
.L_x_1872:
[----:B------:R-:W2:Y:S02]  /*3800*/  LDG.E R4, desc[UR36][R4.64] ;  /* 0x0000002404047981 */ /* 0x000ea4000c1e1900 */
[----:B--2---:R-:W-:-:S04]  /*3810*/  I2FP.F32.S32 R0, R4 ;  /* 0x0000000400007245 */ /* 0x004fc80000201400 */
[----:B------:R-:W-:-:S04]  /*3820*/  F2FP.BF16.F32.PACK_AB R0, RZ, R0 ;  /* 0x00000000ff00723e */ /* 0x000fc800000010ff */
[----:B------:R-:W-:Y:S01]  /*3830*/  PRMT R3, R0, 0x7610, R3 ;  /* 0x0000761000037816 */ /* 0x000fe20000000003 */
[----:B------:R-:W-:Y:S06]  /*3840*/  BRA `(.L_x_1865) ;  /* 0x0000000c00a07947 */ /* 0x000fec0003800000 */
.L_x_1871:
[----:B------:R-:W2:Y:S02]  /*3850*/  LDG.E.U16 R4, desc[UR36][R4.64] ;  /* 0x0000002404047981 */ /* 0x000ea4000c1e1500 */
[----:B--2---:R-:W0:Y:S02]  /*3860*/  I2F.S16 R0, R4 ;  /* 0x0000000400007306 */ /* 0x004e240000101400 */
[----:B0-----:R-:W-:-:S04]  /*3870*/  F2FP.BF16.F32.PACK_AB R0, RZ, R0 ;  /* 0x00000000ff00723e */ /* 0x001fc800000010ff */
[----:B------:R-:W-:Y:S01]  /*3880*/  PRMT R3, R0, 0x7610, R3 ;  /* 0x0000761000037816 */ /* 0x000fe20000000003 */
[----:B------:R-:W-:Y:S06]  /*3890*/  BRA `(.L_x_1865) ;  /* 0x0000000c008c7947 */ /* 0x000fec0003800000 */
.L_x_1867:
        /* <DEDUP_REMOVED lines=9> */
.L_x_1874:
[----:B------:R-:W2:Y:S02]  /*3930*/  LDG.E.U16 R0, desc[UR36][R4.64] ;  /* 0x0000002404007981 */ /* 0x000ea4000c1e1500 */
[----:B--2---:R-:W-:-:S05]  /*3940*/  HADD2.F32 R0, -RZ, R0.H0_H0 ;  /* 0x20000000ff007230 */ /* 0x004fca0000004100 */
[----:B------:R-:W-:-:S04]  /*3950*/  F2FP.BF16.F32.PACK_AB R0, RZ, R0 ;  /* 0x00000000ff00723e */ /* 0x000fc800000010ff */
[----:B------:R-:W-:Y:S01]  /*3960*/  PRMT R3, R0, 0x7610, R3 ;  /* 0x0000761000037816 */ /* 0x000fe20000000003 */
[----:B------:R-:W-:Y:S06]  /*3970*/  BRA `(.L_x_1865) ;  /* 0x0000000c00547947 */ /* 0x000fec0003800000 */
.L_x_1873:
        /* <DEDUP_REMOVED lines=9> */
.L_x_1876:
[----:B------:R-:W2:Y:S02]  /*3a10*/  LDG.E.U16 R4, desc[UR36][R4.64] ;  /* 0x0000002404047981 */ /* 0x000ea4000c1e1500 */
[----:B--2---:R-:W-:-:S05]  /*3a20*/  HADD2.F32 R0, -RZ, R4.H0_H0 ;  /* 0x20000004ff007230 */ /* 0x004fca0000004100 */
[----:B------:R-:W-:-:S04]  /*3a30*/  F2FP.BF16.F32.PACK_AB R0, RZ, R0 ;  /* 0x00000000ff00723e */ /* 0x000fc800000010ff */
[----:B------:R-:W-:Y:S01]  /*3a40*/  PRMT R3, R0, 0x7610, R3 ;  /* 0x0000761000037816 */ /* 0x000fe20000000003 */
[----:B------:R-:W-:Y:S06]  /*3a50*/  BRA `(.L_x_1865) ;  /* 0x0000000c001c7947 */ /* 0x000fec0003800000 */
.L_x_1875:
        /* <DEDUP_REMOVED lines=13> */
.L_x_1866:
        /* <DEDUP_REMOVED lines=14> */
.L_x_1879:
        /* <DEDUP_REMOVED lines=13> */
.L_x_1878:
        /* <DEDUP_REMOVED lines=24> */
[----:B------:R-:W-:Y:S01]  /*3e60*/  F2FP.BF16.F32.PACK_AB R3, RZ, R3 ;  /* 0x00000003ff03723e */ /* 0x000fe200000010ff */
[----:B------:R-:W-:Y:S06]  /*3e70*/  BRA `(.L_x_1865) ;  /* 0x0000000800147947 */ /* 0x000fec0003800000 */
.L_x_1881:
        /* <DEDUP_REMOVED lines=15> */
.L_x_1880:
[----:B------:R1:W5:Y:S01]  /*3f70*/  LDG.E.U16 R3, desc[UR36][R4.64] ;  /* 0x0000002404037981 */ /* 0x000362000c1e1500 */
[----:B------:R-:W-:Y:S05]  /*3f80*/  BRA `(.L_x_1865) ;  /* 0x0000000400d07947 */ /* 0x000fea0003800000 */
.L_x_1877:
        /* <DEDUP_REMOVED lines=13> */
.L_x_1884:
        /* <DEDUP_REMOVED lines=21> */
.L_x_1888:
[----:B------:R-:W-:Y:S05]  /*41b0*/  BSYNC.RECONVERGENT B1 ;  /* 0x0000000000017941 */ /* 0x000fea0003800200 */
.L_x_1887:
[----:B------:R-:W-:Y:S01]  /*41c0*/  IMAD.SHL.U32 R0, R0, 0x100000, RZ ;  /* 0x0010000000007824 */ /* 0x000fe200078e00ff */
[----:B------:R-:W-:-:S04]  /*41d0*/  LEA R3, R3, 0x3b800000, 0x17 ;  /* 0x3b80000003037811 */ /* 0x000fc800078eb8ff */
[----:B------:R-:W-:-:S07]  /*41e0*/  LOP3.LUT R0, R3, R0, R7, 0xfe, !PT ;  /* 0x0000000003007212 */ /* 0x000fce00078efe07 */
.L_x_1886:
[----:B------:R-:W-:Y:S05]  /*41f0*/  BSYNC.RECONVERGENT B0 ;  /* 0x0000000000007941 */ /* 0x000fea0003800200 */
.L_x_1885:
[----:B------:R-:W-:-:S04]  /*4200*/  F2FP.BF16.F32.PACK_AB R0, RZ, R0 ;  /* 0x00000000ff00723e */ /* 0x000fc800000010ff */
[----:B------:R-:W-:Y:S01]  /*4210*/  PRMT R3, R0, 0x7610, R3 ;  /* 0x0000761000037816 */ /* 0x000fe20000000003 */
[----:B------:R-:W-:Y:S06]  /*4220*/  BRA `(.L_x_1865) ;  /* 0x0000000400287947 */ /* 0x000fec0003800000 */
.L_x_1883:
        /* <DEDUP_REMOVED lines=21> */
.L_x_1892:
[----:B------:R-:W-:Y:S05]  /*4380*/  BSYNC.RECONVERGENT B1 ;  /* 0x0000000000017941 */ /* 0x000fea0003800200 */
.L_x_1891:
[----:B------:R-:W-:Y:S01]  /*4390*/  IMAD.SHL.U32 R0, R0, 0x200000, RZ ;  /* 0x0020000000007824 */ /* 0x000fe200078e00ff */
[----:B------:R-:W-:-:S04]  /*43a0*/  LEA R3, R3, 0x37800000, 0x17 ;  /* 0x3780000003037811 */ /* 0x000fc800078eb8ff */
[----:B------:R-:W-:-:S07]  /*43b0*/  LOP3.LUT R0, R3, R0, R7, 0xfe, !PT ;  /* 0x0000000003007212 */ /* 0x000fce00078efe07 */
.L_x_1890:
[----:B------:R-:W-:Y:S05]  /*43c0*/  BSYNC.RECONVERGENT B0 ;  /* 0x0000000000007941 */ /* 0x000fea0003800200 */
.L_x_1889:
[----:B------:R-:W-:-:S04]  /*43d0*/  F2FP.BF16.F32.PACK_AB R0, RZ, R0 ;  /* 0x00000000ff00723e */ /* 0x000fc800000010ff */
[----:B------:R-:W-:Y:S01]  /*43e0*/  PRMT R3, R0, 0x7610, R3 ;  /* 0x0000761000037816 */ /* 0x000fe20000000003 */
[----:B------:R-:W-:Y:S06]  /*43f0*/  BRA `(.L_x_1865) ;  /* 0x0000000000b47947 */ /* 0x000fec0003800000 */
.L_x_1882:
        /* <DEDUP_REMOVED lines=14> */
.L_x_1896:
[----:B------:R-:W-:Y:S05]  /*44e0*/  BSYNC.RECONVERGENT B0 ;  /* 0x0000000000007941 */ /* 0x000fea0003800200 */
.L_x_1895:
[----:B------:R-:W-:-:S04]  /*44f0*/  F2FP.BF16.F32.PACK_AB R0, RZ, R0 ;  /* 0x00000000ff00723e */ /* 0x000fc800000010ff */
[----:B------:R-:W-:Y:S01]  /*4500*/  PRMT R3, R0, 0x7610, R3 ;  /* 0x0000761000037816 */ /* 0x000fe20000000003 */
[----:B------:R-:W-:Y:S06]  /*4510*/  BRA `(.L_x_1865) ;  /* 0x00000000006c7947 */ /* 0x000fec0003800000 */
.L_x_1870:
        /* <DEDUP_REMOVED lines=16> */
.L_x_1897:
[----:B------:R-:W-:Y:S01]  /*4620*/  PRMT R3, RZ, 0x7610, R3 ;  /* 0x00007610ff037816 */ /* 0x000fe20000000003 */
[----:B------:R-:W-:Y:S06]  /*4630*/  BRA `(.L_x_1865) ;  /* 0x0000000000247947 */ /* 0x000fec0003800000 */
.L_x_1894:
[----:B------:R-:W2:Y:S02]  /*4640*/  LDG.E.64 R4, desc[UR36][R4.64] ;  /* 0x0000002404047981 */ /* 0x000ea4000c1e1b00 */
[----:B--2---:R-:W0:Y:S02]  /*4650*/  I2F.U64 R0, R4 ;  /* 0x0000000400007312 */ /* 0x004e240000301000 */
[----:B0-----:R-:W-:-:S04]  /*4660*/  F2FP.BF16.F32.PACK_AB R0, RZ, R0 ;  /* 0x00000000ff00723e */ /* 0x001fc800000010ff */
[----:B------:R-:W-:Y:S01]  /*4670*/  PRMT R3, R0, 0x7610, R3 ;  /* 0x0000761000037816 */ /* 0x000fe20000000003 */
[----:B------:R-:W-:Y:S06]  /*4680*/  BRA `(.L_x_1865) ;  /* 0x0000000000107947 */ /* 0x000fec0003800000 */
.L_x_1893:
[----:B------:R-:W2:Y:S02]  /*4690*/  LDG.E R4, desc[UR36][R4.64] ;  /* 0x0000002404047981 */ /* 0x000ea4000c1e1900 */
[----:B--2---:R-:W-:-:S04]  /*46a0*/  I2FP.F32.U32 R0, R4 ;  /* 0x0000000400007245 */ /* 0x004fc80000201000 */
[----:B------:R-:W-:-:S04]  /*46b0*/  F2FP.BF16.F32.PACK_AB R0, RZ, R0 ;  /* 0x00000000ff00723e */ /* 0x000fc800000010ff */
[----:B------:R-:W-:-:S07]  /*46c0*/  PRMT R3, R0, 0x7610, R3 ;  /* 0x0000761000037816 */ /* 0x000fce0000000003 */
.L_x_1865:
[----:B------:R-:W-:Y:S05]  /*46d0*/  BSYNC.RECONVERGENT B6 ;  /* 0x0000000000067941 */ /* 0x000fea0003800200 */
.L_x_1864:
[CC--:B------:R-:W-:Y:S01]  /*46e0*/  ISETP.GE.AND P0, PT, R25.reuse, R16.reuse, PT ;  /* 0x000000101900720c */ /* 0x0c0fe20003f06270 */
[C---:B------:R-:W-:Y:S01]  /*46f0*/  VIADD R23, R25.reuse, 0x80 ;  /* 0x0000008019177836 */ /* 0x040fe20000000000 */
[----:B------:R-:W2:Y:S01]  /*4700*/  LDC.U16 R0, c[0x0][0x386] ;  /* 0x0000e180ff007b82 */ /* 0x000ea20000000400 */
[C---:B01----:R-:W-:Y:S01]  /*4710*/  VIADD R5, R25.reuse, 0x100 ;  /* 0x0000010019057836 */ /* 0x043fe20000000000 */
[----:B------:R-:W-:Y:S01]  /*4720*/  BSSY.RECONVERGENT B6, `(.L_x_1898) ;  /* 0x0000127000067945 */ /* 0x000fe20003800200 */
[----:B------:R-:W-:Y:S01]  /*4730*/  VIADD R7, R25, 0x180 ;  /* 0x0000018019077836 */ /* 0x000fe20000000000 */
[-C--:B------:R-:W-:Y:S02]  /*4740*/  ISETP.GE.AND P1, PT, R23, R16.reuse, PT ;  /* 0x000000101700720c */ /* 0x080fe40003f26270 */
[-C--:B------:R-:W-:Y:S02]  /*4750*/  ISETP.GE.AND P2, PT, R5, R16.reuse, PT ;  /* 0x000000100500720c */ /* 0x080fe40003f46270 */
[----:B------:R-:W-:-:S03]  /*4760*/  ISETP.GE.AND P3, PT, R7, R16, PT ;  /* 0x000000100700720c */ /* 0x000fc60003f66270 */
[----:B-----5:R-:W-:-:S06]  /*4770*/  @!P0 IMAD.U32 R5, R17, 0x10000, RZ ;  /* 0x0001000011058824 */ /* 0x020fcc00078e00ff */
[----:B------:R-:W-:Y:S01]  /*4780*/  @!P1 IMAD.U32 R18, R18, 0x10000, RZ ;  /* 0x0001000012129824 */ /* 0x000fe200078e00ff */
[----:B------:R-:W0:Y:S01]  /*4790*/  @!P0 MUFU.RCP R5, R5 ;  /* 0x0000000500058308 */ /* 0x000e220000001000 */
[----:B------:R-:W-:Y:S02]  /*47a0*/  @!P2 IMAD.U32 R6, R19, 0x10000, RZ ;  /* 0x000100001306a824 */ /* 0x000fe400078e00ff */
[----:B------:R-:W-:Y:S02]  /*47b0*/  @!P3 IMAD.U32 R8, R3, 0x10000, RZ ;  /* 0x000100000308b824 */ /* 0x000fe400078e00ff */
[----:B--2---:R-:W-:-:S03]  /*47c0*/  @!P0 IMAD.U32 R4, R0, 0x10000, RZ ;  /* 0x0001000000048824 */ /* 0x004fc600078e00ff */
[----:B------:R-:W1:Y:S01]  /*47d0*/  @!P1 MUFU.RCP R18, R18 ;  /* 0x0000001200129308 */ /* 0x000e620000001000 */
[C---:B------:R-:W-:Y:S02]  /*47e0*/  @!P2 IMAD.U32 R7, R0.reuse, 0x10000, RZ ;  /* 0x000100000007a824 */ /* 0x040fe400078e00ff */
[----:B------:R-:W-:-:S05]  /*47f0*/  @!P3 IMAD.U32 R9, R0, 0x10000, RZ ;  /* 0x000100000009b824 */ /* 0x000fca00078e00ff */
[----:B------:R-:W2:Y:S01]  /*4800*/  @!P2 MUFU.RCP R6, R6 ;  /* 0x000000060006a308 */ /* 0x000ea20000001000 */
[----:B0-----:R-:W-:Y:S01]  /*4810*/  @!P0 FMUL.FTZ R4, R4, R5 ;  /* 0x0000000504048220 */ /* 0x001fe20000410000 */
[----:B------:R-:W-:-:S06]  /*4820*/  @!P1 IMAD.U32 R5, R0, 0x10000, RZ ;  /* 0x0001000000059824 */ /* 0x000fcc00078e00ff */
        /* <DEDUP_REMOVED lines=33> */
.L_x_1903:
[----:B------:R-:W-:Y:S02]  /*4a40*/  IMAD.U32 R5, R3, 0x10000, RZ ;  /* 0x0001000003057824 */ /* 0x000fe400078e00ff */
[----:B------:R-:W-:-:S04]  /*4a50*/  IMAD.MOV.U32 R25, RZ, RZ, R23 ;  /* 0x000000ffff197224 */ /* 0x000fc800078e0017 */
[----:B------:R-:W1:Y:S02]  /*4a60*/  F2I.S64.TRUNC R4, R5 ;  /* 0x0000000500047311 */ /* 0x000e64000020d900 */
[----:B-1----:R1:W-:Y:S01]  /*4a70*/  STG.E.U8 desc[UR36][R8.64], R4 ;  /* 0x0000000408007986 */ /* 0x0023e2000c101124 */
[----:B------:R-:W-:Y:S05]  /*4a80*/  BRA `(.L_x_1899) ;  /* 0x0000000c00c07947 */ /* 0x000fea0003800000 */
.L_x_1902:
        /* <DEDUP_REMOVED lines=11> */
.L_x_1906:
[----:B------:R-:W-:Y:S02]  /*4b40*/  IMAD.U32 R3, R3, 0x10000, RZ ;  /* 0x0001000003037824 */ /* 0x000fe400078e00ff */
[----:B------:R-:W-:-:S04]  /*4b50*/  IMAD.MOV.U32 R25, RZ, RZ, R23 ;  /* 0x000000ffff197224 */ /* 0x000fc800078e0017 */
[----:B------:R-:W1:Y:S02]  /*4b60*/  F2I.FTZ.TRUNC.NTZ R3, R3 ;  /* 0x0000000300037305 */ /* 0x000e64000021f100 */
[----:B-1----:R1:W-:Y:S01]  /*4b70*/  STG.E desc[UR36][R8.64], R3 ;  /* 0x0000000308007986 */ /* 0x0023e2000c101924 */
[----:B------:R-:W-:Y:S05]  /*4b80*/  BRA `(.L_x_1899) ;  /* 0x0000000c00807947 */ /* 0x000fea0003800000 */
.L_x_1905:
[----:B------:R-:W-:Y:S02]  /*4b90*/  IMAD.U32 R3, R3, 0x10000, RZ ;  /* 0x0001000003037824 */ /* 0x000fe400078e00ff */
[----:B------:R-:W-:-:S04]  /*4ba0*/  IMAD.MOV.U32 R25, RZ, RZ, R23 ;  /* 0x000000ffff197224 */ /* 0x000fc800078e0017 */
[----:B------:R-:W1:Y:S02]  /*4bb0*/  F2I.FTZ.TRUNC.NTZ R3, R3 ;  /* 0x0000000300037305 */ /* 0x000e64000021f100 */
[----:B-1----:R1:W-:Y:S01]  /*4bc0*/  STG.E.U16 desc[UR36][R8.64], R3 ;  /* 0x0000000308007986 */ /* 0x0023e2000c101524 */
[----:B------:R-:W-:Y:S05]  /*4bd0*/  BRA `(.L_x_1899) ;  /* 0x0000000c006c7947 */ /* 0x000fea0003800000 */
.L_x_1901:
        /* <DEDUP_REMOVED lines=10> */
.L_x_1908:
[----:B------:R-:W-:Y:S02]  /*4c80*/  IMAD.U32 R0, R3, 0x10000, RZ ;  /* 0x0001000003007824 */ /* 0x000fe400078e00ff */
[----:B------:R-:W-:-:S03]  /*4c90*/  IMAD.MOV.U32 R25, RZ, RZ, R23 ;  /* 0x000000ffff197224 */ /* 0x000fc600078e0017 */
[----:B------:R-:W-:-:S05]  /*4ca0*/  F2FP.F16.F32.PACK_AB R0, RZ, R0 ;  /* 0x00000000ff00723e */ /* 0x000fca00000000ff */
[----:B------:R1:W-:Y:S01]  /*4cb0*/  STG.E.U16 desc[UR36][R8.64], R0 ;  /* 0x0000000008007986 */ /* 0x0003e2000c101524 */
[----:B------:R-:W-:Y:S05]  /*4cc0*/  BRA `(.L_x_1899) ;  /* 0x0000000c00307947 */ /* 0x000fea0003800000 */
.L_x_1907:
        /* <DEDUP_REMOVED lines=11> */
.L_x_1910:
[----:B------:R-:W-:Y:S02]  /*4d80*/  IMAD.U32 R3, R3, 0x10000, RZ ;  /* 0x0001000003037824 */ /* 0x000fe400078e00ff */
[----:B------:R-:W-:-:S03]  /*4d90*/  IMAD.MOV.U32 R25, RZ, RZ, R23 ;  /* 0x000000ffff197224 */ /* 0x000fc600078e0017 */
[----:B------:R-:W-:-:S04]  /*4da0*/  F2FP.F16.F32.PACK_AB R3, RZ, R3 ;  /* 0x00000003ff03723e */ /* 0x000fc800000000ff */
[----:B------:R-:W-:-:S05]  /*4db0*/  PRMT R3, R3, 0x5410, RZ ;  /* 0x0000541003037816 */ /* 0x000fca00000000ff */
[----:B------:R1:W-:Y:S01]  /*4dc0*/  STG.E desc[UR36][R8.64], R3 ;  /* 0x0000000308007986 */ /* 0x0003e2000c101924 */
[----:B------:R-:W-:Y:S05]  /*4dd0*/  BRA `(.L_x_1899) ;  /* 0x0000000800ec7947 */ /* 0x000fea0003800000 */
.L_x_1909:
[----:B------:R-:W-:Y:S02]  /*4de0*/  IMAD.U32 R4, R3, 0x10000, RZ ;  /* 0x0001000003047824 */ /* 0x000fe400078e00ff */
[----:B------:R-:W-:Y:S02]  /*4df0*/  IMAD.MOV.U32 R25, RZ, RZ, R23 ;  /* 0x000000ffff197224 */ /* 0x000fe400078e0017 */
[----:B------:R-:W-:-:S06]  /*4e00*/  FMUL.FTZ R4, R4, 1 ;  /* 0x3f80000004047820 */ /* 0x000fcc0000410000 */
[----:B------:R-:W1:Y:S02]  /*4e10*/  F2F.F64.F32 R4, R4 ;  /* 0x0000000400047310 */ /* 0x000e640000201800 */
[----:B-1----:R1:W-:Y:S01]  /*4e20*/  STG.E.64 desc[UR36][R8.64], R4 ;  /* 0x0000000408007986 */ /* 0x0023e2000c101b24 */
[----:B------:R-:W-:Y:S05]  /*4e30*/  BRA `(.L_x_1899) ;  /* 0x0000000800d47947 */ /* 0x000fea0003800000 */
.L_x_1900:
        /* <DEDUP_REMOVED lines=14> */
.L_x_1913:
[----:B------:R-:W-:Y:S01]  /*4f20*/  IMAD.U32 R3, R3, 0x10000, RZ ;  /* 0x0001000003037824 */ /* 0x000fe200078e00ff */
[----:B------:R-:W-:Y:S01]  /*4f30*/  CS2R R6, SRZ ;  /* 0x0000000000067805 */ /* 0x000fe2000001ff00 */
[----:B------:R-:W-:Y:S02]  /*4f40*/  IMAD.MOV.U32 R25, RZ, RZ, R23 ;  /* 0x000000ffff197224 */ /* 0x000fe400078e0017 */
[----:B------:R-:W-:-:S04]  /*4f50*/  FMUL.FTZ R3, R3, 1 ;  /* 0x3f80000003037820 */ /* 0x000fc80000410000 */
[----:B------:R-:W1:Y:S02]  /*4f60*/  F2F.F64.F32 R4, R3 ;  /* 0x0000000300047310 */ /* 0x000e640000201800 */
[----:B-1----:R1:W-:Y:S01]  /*4f70*/  STG.E.128 desc[UR36][R8.64], R4 ;  /* 0x0000000408007986 */ /* 0x0023e2000c101d24 */
[----:B------:R-:W-:Y:S05]  /*4f80*/  BRA `(.L_x_1899) ;  /* 0x0000000800807947 */ /* 0x000fea0003800000 */
.L_x_1912:
        /* <DEDUP_REMOVED lines=19> */
.L_x_1917:
[----:B------:R-:W-:Y:S05]  /*50c0*/  BSYNC.RECONVERGENT B0 ;  /* 0x0000000000007941 */ /* 0x000fea0003800200 */
.L_x_1916:
[----:B------:R-:W-:Y:S01]  /*50d0*/  LOP3.LUT R5, R0, 0x80, R5, 0xf8, !PT ;  /* 0x0000008000057812 */ /* 0x000fe200078ef805 */
[----:B------:R-:W-:-:S04]  /*50e0*/  IMAD.MOV.U32 R25, RZ, RZ, R23 ;  /* 0x000000ffff197224 */ /* 0x000fc800078e0017 */
[----:B------:R1:W-:Y:S01]  /*50f0*/  STG.E.U8 desc[UR36][R8.64], R5 ;  /* 0x0000000508007986 */ /* 0x0003e2000c101124 */
[----:B------:R-:W-:Y:S05]  /*5100*/  BRA `(.L_x_1899) ;  /* 0x0000000800207947 */ /* 0x000fea0003800000 */
.L_x_1915:
        /* <DEDUP_REMOVED lines=15> */
.L_x_1919:
[----:B------:R-:W-:Y:S05]  /*5200*/  BSYNC.RECONVERGENT B0 ;  /* 0x0000000000007941 */ /* 0x000fea0003800200 */
.L_x_1918:
[----:B------:R-:W-:Y:S01]  /*5210*/  LOP3.LUT R5, R0, 0x80, R5, 0xf8, !PT ;  /* 0x0000008000057812 */ /* 0x000fe200078ef805 */
[----:B------:R-:W-:-:S04]  /*5220*/  IMAD.MOV.U32 R25, RZ, RZ, R23 ;  /* 0x000000ffff197224 */ /* 0x000fc800078e0017 */
[----:B------:R4:W-:Y:S01]  /*5230*/  STG.E.U8 desc[UR36][R8.64], R5 ;  /* 0x0000000508007986 */ /* 0x0009e2000c101124 */
[----:B------:R-:W-:Y:S05]  /*5240*/  BRA `(.L_x_1899) ;  /* 0x0000000400d07947 */ /* 0x000fea0003800000 */
.L_x_1914:
[----:B------:R2:W-:Y:S01]  /*5250*/  STG.E.U16 desc[UR36][R8.64], R3 ;  /* 0x0000000308007986 */ /* 0x0005e2000c101524 */
[----:B------:R-:W-:Y:S01]  /*5260*/  IMAD.MOV.U32 R25, RZ, RZ, R23 ;  /* 0x000000ffff197224 */ /* 0x000fe200078e0017 */
[----:B------:R-:W-:Y:S06]  /*5270*/  BRA `(.L_x_1899) ;  /* 0x0000000400c47947 */ /* 0x000fec0003800000 */
.L_x_1911:
        /* <DEDUP_REMOVED lines=13> */
.L_x_1922:
        /* <DEDUP_REMOVED lines=13> */
.L_x_1925:
[----:B------:R-:W-:-:S04]  /*5420*/  SHF.R.U32.HI R0, RZ, 0x14, R3 ;  /* 0x00000014ff007819 */ /* 0x000fc80000011603 */
[----:B------:R-:W-:-:S04]  /*5430*/  LOP3.LUT R0, R0, 0x1, RZ, 0xc0, !PT ;  /* 0x0000000100007812 */ /* 0x000fc800078ec0ff */
[----:B------:R-:W-:-:S04]  /*5440*/  IADD3 R0, PT, PT, R3, 0x487ffff, R0 ;  /* 0x0487ffff03007810 */ /* 0x000fc80007ffe000 */
[----:B------:R-:W-:-:S04]  /*5450*/  SHF.R.U32.HI R0, RZ, 0x14, R0 ;  /* 0x00000014ff007819 */ /* 0x000fc80000011600 */
[----:B------:R-:W-:-:S07]  /*5460*/  LOP3.LUT R0, R0, 0xff, RZ, 0xc0, !PT ;  /* 0x000000ff00007812 */ /* 0x000fce00078ec0ff */
.L_x_1926:
[----:B------:R-:W-:-:S04]  /*5470*/  SHF.R.U32.HI R3, RZ, 0x18, R3 ;  /* 0x00000018ff037819 */ /* 0x000fc80000011603 */
[----:B------:R-:W-:-:S04]  /*5480*/  LOP3.LUT R0, R0, 0x80, R3, 0xf8, !PT ;  /* 0x0000008000007812 */ /* 0x000fc800078ef803 */
[----:B------:R-:W-:-:S07]  /*5490*/  PRMT R4, R0, 0x7610, R4 ;  /* 0x0000761000047816 */ /* 0x000fce0000000004 */
.L_x_1924:
[----:B------:R-:W-:Y:S05]  /*54a0*/  BSYNC.RECONVERGENT B0 ;  /* 0x0000000000007941 */ /* 0x000fea0003800200 */
.L_x_1923:
[----:B------:R1:W-:Y:S01]  /*54b0*/  STG.E.U8 desc[UR36][R8.64], R4 ;  /* 0x0000000408007986 */ /* 0x0003e2000c101124 */
[----:B------:R-:W-:Y:S01]  /*54c0*/  IMAD.MOV.U32 R25, RZ, RZ, R23 ;  /* 0x000000ffff197224 */ /* 0x000fe200078e0017 */
[----:B------:R-:W-:Y:S06]  /*54d0*/  BRA `(.L_x_1899) ;  /* 0x00000004002c7947 */ /* 0x000fec0003800000 */
.L_x_1921:
        /* <DEDUP_REMOVED lines=13> */
.L_x_1929:
[----:B------:R-:W-:-:S04]  /*55b0*/  SHF.R.U32.HI R0, RZ, 0x15, R3 ;  /* 0x00000015ff007819 */ /* 0x000fc80000011603 */
[----:B------:R-:W-:-:S04]  /*55c0*/  LOP3.LUT R0, R0, 0x1, RZ, 0xc0, !PT ;  /* 0x0000000100007812 */ /* 0x000fc800078ec0ff */
[----:B------:R-:W-:-:S04]  /*55d0*/  IADD3 R0, PT, PT, R3, 0x88fffff, R0 ;  /* 0x088fffff03007810 */ /* 0x000fc80007ffe000 */
[----:B------:R-:W-:-:S04]  /*55e0*/  SHF.R.U32.HI R0, RZ, 0x15, R0 ;  /* 0x00000015ff007819 */ /* 0x000fc80000011600 */
[----:B------:R-:W-:-:S07]  /*55f0*/  LOP3.LUT R0, R0, 0xff, RZ, 0xc0, !PT ;  /* 0x000000ff00007812 */ /* 0x000fce00078ec0ff */
.L_x_1930:
[----:B------:R-:W-:-:S04]  /*5600*/  SHF.R.U32.HI R3, RZ, 0x18, R3 ;  /* 0x00000018ff037819 */ /* 0x000fc80000011603 */
[----:B------:R-:W-:-:S04]  /*5610*/  LOP3.LUT R0, R0, 0x80, R3, 0xf8, !PT ;  /* 0x0000008000007812 */ /* 0x000fc800078ef803 */
[----:B------:R-:W-:-:S07]  /*5620*/  PRMT R4, R0, 0x7610, R4 ;  /* 0x0000761000047816 */ /* 0x000fce0000000004 */
.L_x_1928:
[----:B------:R-:W-:Y:S05]  /*5630*/  BSYNC.RECONVERGENT B0 ;  /* 0x0000000000007941 */ /* 0x000fea0003800200 */
.L_x_1927:
[----:B------:R1:W-:Y:S01]  /*5640*/  STG.E.U8 desc[UR36][R8.64], R4 ;  /* 0x0000000408007986 */ /* 0x0003e2000c101124 */
[----:B------:R-:W-:Y:S01]  /*5650*/  IMAD.MOV.U32 R25, RZ, RZ, R23 ;  /* 0x000000ffff197224 */ /* 0x000fe200078e0017 */
[----:B------:R-:W-:Y:S06]  /*5660*/  BRA `(.L_x_1899) ;  /* 0x0000000000c87947 */ /* 0x000fec0003800000 */
.L_x_1920:
[----:B------:R-:W-:-:S13]  /*5670*/  ISETP.NE.AND P0, PT, R0, 0x1c, PT ;  /* 0x0000001c0000780c */ /* 0x000fda0003f05270 */
[----:B------:R-:W-:Y:S05]  /*5680*/  @!P0 BRA `(.L_x_1931) ;  /* 0x0000000000b08947 */ /* 0x000fea0003800000 */
[----:B------:R-:W-:-:S13]  /*5690*/  ISETP.NE.AND P0, PT, R0, 0x1d, PT ;  /* 0x0000001d0000780c */ /* 0x000fda0003f05270 */
[----:B------:R-:W-:Y:S05]  /*56a0*/  @!P0 BRA `(.L_x_1932) ;  /* 0x0000000000948947 */ /* 0x000fea0003800000 */
[----:B------:R-:W-:-:S13]  /*56b0*/  ISETP.NE.AND P0, PT, R0, 0x2c, PT ;  /* 0x0000002c0000780c */ /* 0x000fda0003f05270 */
[----:B------:R-:W-:Y:S05]  /*56c0*/  @!P0 BRA `(.L_x_1933) ;  /* 0x0000000000488947 */ /* 0x000fea0003800000 */
.L_x_1904:
        /* <DEDUP_REMOVED lines=16> */
.L_x_1934:
[----:B------:R-:W-:Y:S01]  /*57d0*/  IMAD.MOV.U32 R25, RZ, RZ, R23 ;  /* 0x000000ffff197224 */ /* 0x000fe200078e0017 */
[----:B------:R-:W-:Y:S06]  /*57e0*/  BRA `(.L_x_1899) ;  /* 0x0000000000687947 */ /* 0x000fec0003800000 */
.L_x_1933:
        /* <DEDUP_REMOVED lines=17> */
.L_x_1932:
[----:B------:R-:W-:Y:S02]  /*5900*/  IMAD.U32 R4, R3, 0x10000, RZ ;  /* 0x0001000003047824 */ /* 0x000fe400078e00ff */
[----:B------:R-:W-:-:S04]  /*5910*/  IMAD.MOV.U32 R25, RZ, RZ, R23 ;  /* 0x000000ffff197224 */ /* 0x000fc800078e0017 */
[----:B------:R-:W1:Y:S02]  /*5920*/  F2I.U64.TRUNC R4, R4 ;  /* 0x0000000400047311 */ /* 0x000e64000020d800 */
[----:B-1----:R1:W-:Y:S01]  /*5930*/  STG.E.64 desc[UR36][R8.64], R4 ;  /* 0x0000000408007986 */ /* 0x0023e2000c101b24 */
[----:B------:R-:W-:Y:S05]  /*5940*/  BRA `(.L_x_1899) ;  /* 0x0000000000107947 */ /* 0x000fea0003800000 */
.L_x_1931:
[----:B------:R-:W-:Y:S02]  /*5950*/  IMAD.U32 R3, R3, 0x10000, RZ ;  /* 0x0001000003037824 */ /* 0x000fe400078e00ff */
[----:B------:R-:W-:-:S04]  /*5960*/  IMAD.MOV.U32 R25, RZ, RZ, R23 ;  /* 0x000000ffff197224 */ /* 0x000fc800078e0017 */
[----:B------:R-:W1:Y:S02]  /*5970*/  F2I.FTZ.U32.TRUNC.NTZ R3, R3 ;  /* 0x0000000300037305 */ /* 0x000e64000021f000 */
[----:B-1----:R1:W-:Y:S02]  /*5980*/  STG.E desc[UR36][R8.64], R3 ;  /* 0x0000000308007986 */ /* 0x0023e4000c101924 */
.L_x_1899:
[----:B------:R-:W-:Y:S05]  /*5990*/  BSYNC.RECONVERGENT B6 ;  /* 0x0000000000067941 */ /* 0x000fea0003800200 */
.L_x_1898:
        /* <DEDUP_REMOVED lines=25> */
.L_x_1940:
[----:B0-----:R-:W-:-:S06]  /*5b30*/  IMAD.U32 R5, R22, 0x10000, RZ ;  /* 0x0001000016057824 */ /* 0x001fcc00078e00ff */
[----:B------:R-:W0:Y:S02]  /*5b40*/  F2I.S64.TRUNC R4, R5 ;  /* 0x0000000500047311 */ /* 0x000e24000020d900 */
[----:B0-----:R0:W-:Y:S01]  /*5b50*/  STG.E.U8 desc[UR36][R8.64], R4 ;  /* 0x0000000408007986 */ /* 0x0011e2000c101124 */
[----:B------:R-:W-:Y:S05]  /*5b60*/  BRA `(.L_x_1942) ;  /* 0x0000000c006c7947 */ /* 0x000fea0003800000 */
.L_x_1939:
        /* <DEDUP_REMOVED lines=10> */
.L_x_1944:
[----:B0-----:R-:W-:-:S04]  /*5c10*/  IMAD.U32 R22, R22, 0x10000, RZ ;  /* 0x0001000016167824 */ /* 0x001fc800078e00ff */
[----:B------:R-:W0:Y:S02]  /*5c20*/  F2I.FTZ.TRUNC.NTZ R3, R22 ;  /* 0x0000001600037305 */ /* 0x000e24000021f100 */
[----:B0-----:R0:W-:Y:S01]  /*5c30*/  STG.E desc[UR36][R8.64], R3 ;  /* 0x0000000308007986 */ /* 0x0011e2000c101924 */
[----:B------:R-:W-:Y:S05]  /*5c40*/  BRA `(.L_x_1942) ;  /* 0x0000000c00347947 */ /* 0x000fea0003800000 */
.L_x_1943:
[----:B0-----:R-:W-:-:S04]  /*5c50*/  IMAD.U32 R22, R22, 0x10000, RZ ;  /* 0x0001000016167824 */ /* 0x001fc800078e00ff */
[----:B------:R-:W0:Y:S02]  /*5c60*/  F2I.FTZ.TRUNC.NTZ R3, R22 ;  /* 0x0000001600037305 */ /* 0x000e24000021f100 */
[----:B0-----:R0:W-:Y:S01]  /*5c70*/  STG.E.U16 desc[UR36][R8.64], R3 ;  /* 0x0000000308007986 */ /* 0x0011e2000c101524 */
[----:B------:R-:W-:Y:S05]  /*5c80*/  BRA `(.L_x_1942) ;  /* 0x0000000c00247947 */ /* 0x000fea0003800000 */
.L_x_1938:
        /* <DEDUP_REMOVED lines=9> */
.L_x_1946:
[----:B0-----:R-:W-:-:S05]  /*5d20*/  IMAD.U32 R0, R22, 0x10000, RZ ;  /* 0x0001000016007824 */ /* 0x001fca00078e00ff */
[----:B------:R-:W-:-:S05]  /*5d30*/  F2FP.F16.F32.PACK_AB R0, RZ, R0 ;  /* 0x00000000ff00723e */ /* 0x000fca00000000ff */
[----:B------:R0:W-:Y:S01]  /*5d40*/  STG.E.U16 desc[UR36][R8.64], R0 ;  /* 0x0000000008007986 */ /* 0x0001e2000c101524 */
[----:B------:R-:W-:Y:S05]  /*5d50*/  BRA `(.L_x_1942) ;  /* 0x0000000800f07947 */ /* 0x000fea0003800000 */
.L_x_1945:
        /* <DEDUP_REMOVED lines=10> */
.L_x_1948:
[----:B0-----:R-:W-:-:S05]  /*5e00*/  IMAD.U32 R22, R22, 0x10000, RZ ;  /* 0x0001000016167824 */ /* 0x001fca00078e00ff */
[----:B------:R-:W-:-:S04]  /*5e10*/  F2FP.F16.F32.PACK_AB R3, RZ, R22 ;  /* 0x00000016ff03723e */ /* 0x000fc800000000ff */
[----:B------:R-:W-:-:S05]  /*5e20*/  PRMT R3, R3, 0x5410, RZ ;  /* 0x0000541003037816 */ /* 0x000fca00000000ff */
[----:B------:R0:W-:Y:S01]  /*5e30*/  STG.E desc[UR36][R8.64], R3 ;  /* 0x0000000308007986 */ /* 0x0001e2000c101924 */
[----:B------:R-:W-:Y:S05]  /*5e40*/  BRA `(.L_x_1942) ;  /* 0x0000000800b47947 */ /* 0x000fea0003800000 */
.L_x_1947:
[----:B0-----:R-:W-:-:S04]  /*5e50*/  IMAD.U32 R4, R22, 0x10000, RZ ;  /* 0x0001000016047824 */ /* 0x001fc800078e00ff */
[----:B------:R-:W-:-:S06]  /*5e60*/  FMUL.FTZ R4, R4, 1 ;  /* 0x3f80000004047820 */ /* 0x000fcc0000410000 */
[----:B------:R-:W0:Y:S02]  /*5e70*/  F2F.F64.F32 R4, R4 ;  /* 0x0000000400047310 */ /* 0x000e240000201800 */
[----:B0-----:R0:W-:Y:S01]  /*5e80*/  STG.E.64 desc[UR36][R8.64], R4 ;  /* 0x0000000408007986 */ /* 0x0011e2000c101b24 */
[----:B------:R-:W-:Y:S05]  /*5e90*/  BRA `(.L_x_1942) ;  /* 0x0000000800a07947 */ /* 0x000fea0003800000 */
.L_x_1937:
        /* <DEDUP_REMOVED lines=14> */
.L_x_1952:
        /* <DEDUP_REMOVED lines=17> */
.L_x_1955:
[----:B------:R-:W-:-:S04]  /*6090*/  SHF.R.U32.HI R3, RZ, 0x18, R5 ;  /* 0x00000018ff037819 */ /* 0x000fc80000011605 */
[----:B------:R-:W-:-:S04]  /*60a0*/  LOP3.LUT R0, R0, 0x80, R3, 0xf8, !PT ;  /* 0x0000008000007812 */ /* 0x000fc800078ef803 */
[----:B------:R-:W-:-:S07]  /*60b0*/  PRMT R4, R0, 0x7610, R4 ;  /* 0x0000761000047816 */ /* 0x000fce0000000004 */
.L_x_1954:
[----:B------:R-:W-:Y:S05]  /*60c0*/  BSYNC.RECONVERGENT B0 ;  /* 0x0000000000007941 */ /* 0x000fea0003800200 */
.L_x_1953:
[----:B------:R0:W-:Y:S01]  /*60d0*/  STG.E.U8 desc[UR36][R8.64], R4 ;  /* 0x0000000408007986 */ /* 0x0001e2000c101124 */
[----:B------:R-:W-:Y:S05]  /*60e0*/  BRA `(.L_x_1942) ;  /* 0x00000008000c7947 */ /* 0x000fea0003800000 */
.L_x_1951:
        /* <DEDUP_REMOVED lines=17> */
.L_x_1958:
[----:B------:R-:W-:-:S04]  /*6200*/  SHF.R.U32.HI R3, RZ, 0x18, R5 ;  /* 0x00000018ff037819 */ /* 0x000fc80000011605 */
[----:B------:R-:W-:-:S04]  /*6210*/  LOP3.LUT R0, R0, 0x80, R3, 0xf8, !PT ;  /* 0x0000008000007812 */ /* 0x000fc800078ef803 */
[----:B------:R-:W-:-:S07]  /*6220*/  PRMT R4, R0, 0x7610, R4 ;  /* 0x0000761000047816 */ /* 0x000fce0000000004 */
.L_x_1957:
[----:B------:R-:W-:Y:S05]  /*6230*/  BSYNC.RECONVERGENT B0 ;  /* 0x0000000000007941 */ /* 0x000fea0003800200 */
.L_x_1956:
[----:B------:R0:W-:Y:S01]  /*6240*/  STG.E.U8 desc[UR36][R8.64], R4 ;  /* 0x0000000408007986 */ /* 0x0001e2000c101124 */
[----:B------:R-:W-:Y:S05]  /*6250*/  BRA `(.L_x_1942) ;  /* 0x0000000400b07947 */ /* 0x000fea0003800000 */
.L_x_1950:
        /* <DEDUP_REMOVED lines=22> */
.L_x_1960:
[----:B0-----:R-:W-:-:S06]  /*63c0*/  IMAD.U32 R4, R22, 0x10000, RZ ;  /* 0x0001000016047824 */ /* 0x001fcc00078e00ff */
[----:B------:R-:W0:Y:S02]  /*63d0*/  F2I.U64.TRUNC R4, R4 ;  /* 0x0000000400047311 */ /* 0x000e24000020d800 */
[----:B0-----:R0:W-:Y:S01]  /*63e0*/  STG.E.64 desc[UR36][R8.64], R4 ;  /* 0x0000000408007986 */ /* 0x0011e2000c101b24 */
[----:B------:R-:W-:Y:S05]  /*63f0*/  BRA `(.L_x_1942) ;  /* 0x0000000400487947 */ /* 0x000fea0003800000 */
.L_x_1959:
[----:B0-----:R-:W-:-:S04]  /*6400*/  IMAD.U32 R22, R22, 0x10000, RZ ;  /* 0x0001000016167824 */ /* 0x001fc800078e00ff */
[----:B------:R-:W0:Y:S02]  /*6410*/  F2I.FTZ.U32.TRUNC.NTZ R3, R22 ;  /* 0x0000001600037305 */ /* 0x000e24000021f000 */
[----:B0-----:R0:W-:Y:S01]  /*6420*/  STG.E desc[UR36][R8.64], R3 ;  /* 0x0000000308007986 */ /* 0x0011e2000c101924 */
[----:B------:R-:W-:Y:S05]  /*6430*/  BRA `(.L_x_1942) ;  /* 0x0000000400387947 */ /* 0x000fea0003800000 */
.L_x_1949:
        /* <DEDUP_REMOVED lines=11> */
.L_x_1962:
[----:B0-----:R-:W-:Y:S01]  /*64f0*/  IMAD.U32 R22, R22, 0x10000, RZ ;  /* 0x0001000016167824 */ /* 0x001fe200078e00ff */
[----:B------:R-:W-:-:S03]  /*6500*/  CS2R R6, SRZ ;  /* 0x0000000000067805 */ /* 0x000fc6000001ff00 */
[----:B------:R-:W-:-:S06]  /*6510*/  FMUL.FTZ R4, R22, 1 ;  /* 0x3f80000016047820 */ /* 0x000fcc0000410000 */
[----:B------:R-:W0:Y:S02]  /*6520*/  F2F.F64.F32 R4, R4 ;  /* 0x0000000400047310 */ /* 0x000e240000201800 */
[----:B0-----:R4:W-:Y:S01]  /*6530*/  STG.E.128 desc[UR36][R8.64], R4 ;  /* 0x0000000408007986 */ /* 0x0019e2000c101d24 */
[----:B------:R-:W-:Y:S05]  /*6540*/  BRA `(.L_x_1942) ;  /* 0x0000000000f47947 */ /* 0x000fea0003800000 */
.L_x_1961:
[----:B------:R-:W-:-:S13]  /*6550*/  ISETP.NE.AND P0, PT, R0, 0xf, PT ;  /* 0x0000000f0000780c */ /* 0x000fda0003f05270 */
[----:B------:R-:W-:Y:S05]  /*6560*/  @!P0 BRA `(.L_x_1963) ;  /* 0x0000000000e88947 */ /* 0x000fea0003800000 */
[----:B------:R-:W-:-:S13]  /*6570*/  ISETP.NE.AND P0, PT, R0, 0x17, PT ;  /* 0x000000170000780c */ /* 0x000fda0003f05270 */
[----:B------:R-:W-:Y:S05]  /*6580*/  @!P0 BRA `(.L_x_1964) ;  /* 0x0000000000908947 */ /* 0x000fea0003800000 */
[----:B------:R-:W-:-:S13]  /*6590*/  ISETP.NE.AND P0, PT, R0, 0x18, PT ;  /* 0x000000180000780c */ /* 0x000fda0003f05270 */
[----:B------:R-:W-:Y:S05]  /*65a0*/  @!P0 BRA `(.L_x_1965) ;  /* 0x0000000000448947 */ /* 0x000fea0003800000 */
.L_x_1941:
        /* <DEDUP_REMOVED lines=16> */
.L_x_1966:
[----:B------:R-:W-:Y:S05]  /*66b0*/  BRA `(.L_x_1942) ;  /* 0x0000000000987947 */ /* 0x000fea0003800000 */
.L_x_1965:
        /* <DEDUP_REMOVED lines=13> */
.L_x_1968:
[----:B------:R-:W-:Y:S05]  /*6790*/  BSYNC.RECONVERGENT B0 ;  /* 0x0000000000007941 */ /* 0x000fea0003800200 */
.L_x_1967:
[----:B------:R-:W-:-:S05]  /*67a0*/  LOP3.LUT R3, R0, 0x80, R3, 0xf8, !PT ;  /* 0x0000008000037812 */ /* 0x000fca00078ef803 */
[----:B------:R2:W-:Y:S01]  /*67b0*/  STG.E.U8 desc[UR36][R8.64], R3 ;  /* 0x0000000308007986 */ /* 0x0005e2000c101124 */
[----:B------:R-:W-:Y:S05]  /*67c0*/  BRA `(.L_x_1942) ;  /* 0x0000000000547947 */ /* 0x000fea0003800000 */
.L_x_1964:
        /* <DEDUP_REMOVED lines=12> */
.L_x_1970:
[----:B------:R-:W-:Y:S01]  /*6890*/  IMAD.MOV.U32 R0, RZ, RZ, 0x7f ;  /* 0x0000007fff007424 */ /* 0x000fe200078e00ff */
[----:B------:R-:W-:-:S04]  /*68a0*/  ISETP.GT.U32.AND P0, PT, R4, 0x7f800000, PT ;  /* 0x7f8000000400780c */ /* 0x000fc80003f04070 */
[----:B------:R-:W-:-:S09]  /*68b0*/  SEL R0, R0, 0x7c, P0 ;  /* 0x0000007c00007807 */ /* 0x000fd20000000000 */
.L_x_1971:
[----:B------:R-:W-:Y:S05]  /*68c0*/  BSYNC.RECONVERGENT B0 ;  /* 0x0000000000007941 */ /* 0x000fea0003800200 */
.L_x_1969:
[----:B------:R-:W-:-:S04]  /*68d0*/  SHF.R.U32.HI R3, RZ, 0x18, R3 ;  /* 0x00000018ff037819 */ /* 0x000fc80000011603 */
[----:B------:R-:W-:-:S05]  /*68e0*/  LOP3.LUT R3, R0, 0x80, R3, 0xf8, !PT ;  /* 0x0000008000037812 */ /* 0x000fca00078ef803 */
[----:B------:R1:W-:Y:S01]  /*68f0*/  STG.E.U8 desc[UR36][R8.64], R3 ;  /* 0x0000000308007986 */ /* 0x0003e2000c101124 */
[----:B------:R-:W-:Y:S05]  /*6900*/  BRA `(.L_x_1942) ;  /* 0x0000000000047947 */ /* 0x000fea0003800000 */
.L_x_1963:
[----:B0-----:R0:W-:Y:S02]  /*6910*/  STG.E.U16 desc[UR36][R8.64], R22 ;  /* 0x0000001608007986 */ /* 0x0011e4000c101524 */
.L_x_1942:
        /* <DEDUP_REMOVED lines=25> */
.L_x_1975:
[----:B------:R-:W-:-:S06]  /*6ab0*/  IMAD.U32 R5, R17, 0x10000, RZ ;  /* 0x0001000011057824 */ /* 0x000fcc00078e00ff */
[----:B------:R-:W0:Y:S02]  /*6ac0*/  F2I.S64.TRUNC R4, R5 ;  /* 0x0000000500047311 */ /* 0x000e24000020d900 */
[----:B0-----:R0:W-:Y:S01]  /*6ad0*/  STG.E.U8 desc[UR36][R8.64], R4 ;  /* 0x0000000408007986 */ /* 0x0011e2000c101124 */
[----:B------:R-:W-:Y:S05]  /*6ae0*/  BRA `(.L_x_1977) ;  /* 0x0000000c006c7947 */ /* 0x000fea0003800000 */
.L_x_1974:
        /* <DEDUP_REMOVED lines=10> */
.L_x_1979:
[----:B------:R-:W-:-:S06]  /*6b90*/  IMAD.U32 R17, R17, 0x10000, RZ ;  /* 0x0001000011117824 */ /* 0x000fcc00078e00ff */
[----:B------:R-:W0:Y:S02]  /*6ba0*/  F2I.FTZ.TRUNC.NTZ R17, R17 ;  /* 0x0000001100117305 */ /* 0x000e24000021f100 */
[----:B0-----:R3:W-:Y:S01]  /*6bb0*/  STG.E desc[UR36][R8.64], R17 ;  /* 0x0000001108007986 */ /* 0x0017e2000c101924 */
[----:B------:R-:W-:Y:S05]  /*6bc0*/  BRA `(.L_x_1977) ;  /* 0x0000000c00347947 */ /* 0x000fea0003800000 */
.L_x_1978:
[----:B------:R-:W-:-:S06]  /*6bd0*/  IMAD.U32 R17, R17, 0x10000, RZ ;  /* 0x0001000011117824 */ /* 0x000fcc00078e00ff */
[----:B------:R-:W0:Y:S02]  /*6be0*/  F2I.FTZ.TRUNC.NTZ R17, R17 ;  /* 0x0000001100117305 */ /* 0x000e24000021f100 */
[----:B0-----:R2:W-:Y:S01]  /*6bf0*/  STG.E.U16 desc[UR36][R8.64], R17 ;  /* 0x0000001108007986 */ /* 0x0015e2000c101524 */
[----:B------:R-:W-:Y:S05]  /*6c00*/  BRA `(.L_x_1977) ;  /* 0x0000000c00247947 */ /* 0x000fea0003800000 */
.L_x_1973:
        /* <DEDUP_REMOVED lines=9> */
.L_x_1981:
[----:B------:R-:W-:-:S05]  /*6ca0*/  IMAD.U32 R0, R17, 0x10000, RZ ;  /* 0x0001000011007824 */ /* 0x000fca00078e00ff */
[----:B------:R-:W-:-:S05]  /*6cb0*/  F2FP.F16.F32.PACK_AB R0, RZ, R0 ;  /* 0x00000000ff00723e */ /* 0x000fca00000000ff */
[----:B------:R0:W-:Y:S01]  /*6cc0*/  STG.E.U16 desc[UR36][R8.64], R0 ;  /* 0x0000000008007986 */ /* 0x0001e2000c101524 */
[----:B------:R-:W-:Y:S05]  /*6cd0*/  BRA `(.L_x_1977) ;  /* 0x0000000800f07947 */ /* 0x000fea0003800000 */
.L_x_1980:
        /* <DEDUP_REMOVED lines=10> */
.L_x_1983:
[----:B------:R-:W-:-:S05]  /*6d80*/  IMAD.U32 R17, R17, 0x10000, RZ ;  /* 0x0001000011117824 */ /* 0x000fca00078e00ff */
[----:B------:R-:W-:-:S04]  /*6d90*/  F2FP.F16.F32.PACK_AB R3, RZ, R17 ;  /* 0x00000011ff03723e */ /* 0x000fc800000000ff */
[----:B------:R-:W-:-:S05]  /*6da0*/  PRMT R3, R3, 0x5410, RZ ;  /* 0x0000541003037816 */ /* 0x000fca00000000ff */
[----:B------:R0:W-:Y:S01]  /*6db0*/  STG.E desc[UR36][R8.64], R3 ;  /* 0x0000000308007986 */ /* 0x0001e2000c101924 */
[----:B------:R-:W-:Y:S05]  /*6dc0*/  BRA `(.L_x_1977) ;  /* 0x0000000800b47947 */ /* 0x000fea0003800000 */
.L_x_1982:
[----:B------:R-:W-:-:S04]  /*6dd0*/  IMAD.U32 R4, R17, 0x10000, RZ ;  /* 0x0001000011047824 */ /* 0x000fc800078e00ff */
[----:B------:R-:W-:-:S06]  /*6de0*/  FMUL.FTZ R4, R4, 1 ;  /* 0x3f80000004047820 */ /* 0x000fcc0000410000 */
[----:B------:R-:W0:Y:S02]  /*6df0*/  F2F.F64.F32 R4, R4 ;  /* 0x0000000400047310 */ /* 0x000e240000201800 */
[----:B0-----:R0:W-:Y:S01]  /*6e00*/  STG.E.64 desc[UR36][R8.64], R4 ;  /* 0x0000000408007986 */ /* 0x0011e2000c101b24 */
[----:B------:R-:W-:Y:S05]  /*6e10*/  BRA `(.L_x_1977) ;  /* 0x0000000800a07947 */ /* 0x000fea0003800000 */
.L_x_1972:
        /* <DEDUP_REMOVED lines=14> */
.L_x_1987:
        /* <DEDUP_REMOVED lines=17> */
.L_x_1990:
[----:B------:R-:W-:-:S04]  /*7010*/  SHF.R.U32.HI R3, RZ, 0x18, R17 ;  /* 0x00000018ff037819 */ /* 0x000fc80000011611 */
[----:B------:R-:W-:-:S04]  /*7020*/  LOP3.LUT R0, R0, 0x80, R3, 0xf8, !PT ;  /* 0x0000008000007812 */ /* 0x000fc800078ef803 */
[----:B------:R-:W-:-:S07]  /*7030*/  PRMT R4, R0, 0x7610, R4 ;  /* 0x0000761000047816 */ /* 0x000fce0000000004 */
.L_x_1989:
[----:B------:R-:W-:Y:S05]  /*7040*/  BSYNC.RECONVERGENT B0 ;  /* 0x0000000000007941 */ /* 0x000fea0003800200 */
.L_x_1988:
[----:B------:R0:W-:Y:S01]  /*7050*/  STG.E.U8 desc[UR36][R8.64], R4 ;  /* 0x0000000408007986 */ /* 0x0001e2000c101124 */
[----:B------:R-:W-:Y:S05]  /*7060*/  BRA `(.L_x_1977) ;  /* 0x00000008000c7947 */ /* 0x000fea0003800000 */
.L_x_1986:
        /* <DEDUP_REMOVED lines=17> */
.L_x_1993:
[----:B------:R-:W-:-:S04]  /*7180*/  SHF.R.U32.HI R3, RZ, 0x18, R17 ;  /* 0x00000018ff037819 */ /* 0x000fc80000011611 */
[----:B------:R-:W-:-:S04]  /*7190*/  LOP3.LUT R0, R0, 0x80, R3, 0xf8, !PT ;  /* 0x0000008000007812 */ /* 0x000fc800078ef803 */
[----:B------:R-:W-:-:S07]  /*71a0*/  PRMT R4, R0, 0x7610, R4 ;  /* 0x0000761000047816 */ /* 0x000fce0000000004 */
.L_x_1992:
[----:B------:R-:W-:Y:S05]  /*71b0*/  BSYNC.RECONVERGENT B0 ;  /* 0x0000000000007941 */ /* 0x000fea0003800200 */
.L_x_1991:
[----:B------:R0:W-:Y:S01]  /*71c0*/  STG.E.U8 desc[UR36][R8.64], R4 ;  /* 0x0000000408007986 */ /* 0x0001e2000c101124 */
[----:B------:R-:W-:Y:S05]  /*71d0*/  BRA `(.L_x_1977) ;  /* 0x0000000400b07947 */ /* 0x000fea0003800000 */
.L_x_1985:
        /* <DEDUP_REMOVED lines=22> */
.L_x_1995:
[----:B------:R-:W-:-:S06]  /*7340*/  IMAD.U32 R4, R17, 0x10000, RZ ;  /* 0x0001000011047824 */ /* 0x000fcc00078e00ff */
[----:B------:R-:W0:Y:S02]  /*7350*/  F2I.U64.TRUNC R4, R4 ;  /* 0x0000000400047311 */ /* 0x000e24000020d800 */
[----:B0-----:R0:W-:Y:S01]  /*7360*/  STG.E.64 desc[UR36][R8.64], R4 ;  /* 0x0000000408007986 */ /* 0x0011e2000c101b24 */
[----:B------:R-:W-:Y:S05]  /*7370*/  BRA `(.L_x_1977) ;  /* 0x0000000400487947 */ /* 0x000fea0003800000 */
.L_x_1994:
[----:B------:R-:W-:-:S06]  /*7380*/  IMAD.U32 R17, R17, 0x10000, RZ ;  /* 0x0001000011117824 */ /* 0x000fcc00078e00ff */
[----:B------:R-:W0:Y:S02]  /*7390*/  F2I.FTZ.U32.TRUNC.NTZ R17, R17 ;  /* 0x0000001100117305 */ /* 0x000e24000021f000 */
[----:B0-----:R0:W-:Y:S01]  /*73a0*/  STG.E desc[UR36][R8.64], R17 ;  /* 0x0000001108007986 */ /* 0x0011e2000c101924 */
[----:B------:R-:W-:Y:S05]  /*73b0*/  BRA `(.L_x_1977) ;  /* 0x0000000400387947 */ /* 0x000fea0003800000 */
.L_x_1984:
        /* <DEDUP_REMOVED lines=11> */
.L_x_1997:
[----:B------:R-:W-:Y:S01]  /*7470*/  IMAD.U32 R17, R17, 0x10000, RZ ;  /* 0x0001000011117824 */ /* 0x000fe200078e00ff */
[----:B------:R-:W-:-:S03]  /*7480*/  CS2R R6, SRZ ;  /* 0x0000000000067805 */ /* 0x000fc6000001ff00 */
[----:B------:R-:W-:-:S06]  /*7490*/  FMUL.FTZ R4, R17, 1 ;  /* 0x3f80000011047820 */ /* 0x000fcc0000410000 */
[----:B------:R-:W0:Y:S02]  /*74a0*/  F2F.F64.F32 R4, R4 ;  /* 0x0000000400047310 */ /* 0x000e240000201800 */
[----:B0-----:R0:W-:Y:S01]  /*74b0*/  STG.E.128 desc[UR36][R8.64], R4 ;  /* 0x0000000408007986 */ /* 0x0011e2000c101d24 */
[----:B------:R-:W-:Y:S05]  /*74c0*/  BRA `(.L_x_1977) ;  /* 0x0000000000f47947 */ /* 0x000fea0003800000 */
.L_x_1996:
[----:B------:R-:W-:-:S13]  /*74d0*/  ISETP.NE.AND P0, PT, R0, 0xf, PT ;  /* 0x0000000f0000780c */ /* 0x000fda0003f05270 */
[----:B------:R-:W-:Y:S05]  /*74e0*/  @!P0 BRA `(.L_x_1998) ;  /* 0x0000000000e88947 */ /* 0x000fea0003800000 */
[----:B------:R-:W-:-:S13]  /*74f0*/  ISETP.NE.AND P0, PT, R0, 0x17, PT ;  /* 0x000000170000780c */ /* 0x000fda0003f05270 */
[----:B------:R-:W-:Y:S05]  /*7500*/  @!P0 BRA `(.L_x_1999) ;  /* 0x0000000000908947 */ /* 0x000fea0003800000 */
[----:B------:R-:W-:-:S13]  /*7510*/  ISETP.NE.AND P0, PT, R0, 0x18, PT ;  /* 0x000000180000780c */ /* 0x000fda0003f05270 */
[----:B------:R-:W-:Y:S05]  /*7520*/  @!P0 BRA `(.L_x_2000) ;  /* 0x0000000000448947 */ /* 0x000fea0003800000 */
.L_x_1976:
        /* <DEDUP_REMOVED lines=16> */
.L_x_2001:
[----:B------:R-:W-:Y:S05]  /*7630*/  BRA `(.L_x_1977) ;  /* 0x0000000000987947 */ /* 0x000fea0003800000 */
.L_x_2000:
        /* <DEDUP_REMOVED lines=13> */
.L_x_2003:
[----:B------:R-:W-:Y:S05]  /*7710*/  BSYNC.RECONVERGENT B0 ;  /* 0x0000000000007941 */ /* 0x000fea0003800200 */
.L_x_2002:
[----:B------:R-:W-:-:S05]  /*7720*/  LOP3.LUT R3, R0, 0x80, R3, 0xf8, !PT ;  /* 0x0000008000037812 */ /* 0x000fca00078ef803 */
[----:B------:R0:W-:Y:S01]  /*7730*/  STG.E.U8 desc[UR36][R8.64], R3 ;  /* 0x0000000308007986 */ /* 0x0001e2000c101124 */
[----:B------:R-:W-:Y:S05]  /*7740*/  BRA `(.L_x_1977) ;  /* 0x0000000000547947 */ /* 0x000fea0003800000 */
.L_x_1999:
        /* <DEDUP_REMOVED lines=12> */
.L_x_2005:
[----:B------:R-:W-:Y:S01]  /*7810*/  IMAD.MOV.U32 R0, RZ, RZ, 0x7f ;  /* 0x0000007fff007424 */ /* 0x000fe200078e00ff */
[----:B------:R-:W-:-:S04]  /*7820*/  ISETP.GT.U32.AND P0, PT, R4, 0x7f800000, PT ;  /* 0x7f8000000400780c */ /* 0x000fc80003f04070 */
[----:B------:R-:W-:-:S09]  /*7830*/  SEL R0, R0, 0x7c, P0 ;  /* 0x0000007c00007807 */ /* 0x000fd20000000000 */
.L_x_2006:
[----:B------:R-:W-:Y:S05]  /*7840*/  BSYNC.RECONVERGENT B0 ;  /* 0x0000000000007941 */ /* 0x000fea0003800200 */
.L_x_2004:
[----:B------:R-:W-:-:S04]  /*7850*/  SHF.R.U32.HI R3, RZ, 0x18, R3 ;  /* 0x00000018ff037819 */ /* 0x000fc80000011603 */
[----:B------:R-:W-:-:S05]  /*7860*/  LOP3.LUT R3, R0, 0x80, R3, 0xf8, !PT ;  /* 0x0000008000037812 */ /* 0x000fca00078ef803 */
[----:B------:R0:W-:Y:S01]  /*7870*/  STG.E.U8 desc[UR36][R8.64], R3 ;  /* 0x0000000308007986 */ /* 0x0001e2000c101124 */
[----:B------:R-:W-:Y:S05]  /*7880*/  BRA `(.L_x_1977) ;  /* 0x0000000000047947 */ /* 0x000fea0003800000 */
.L_x_1998:
[----:B------:R0:W-:Y:S02]  /*7890*/  STG.E.U16 desc[UR36][R8.64], R17 ;  /* 0x0000001108007986 */ /* 0x0001e4000c101524 */
.L_x_1977:
[----:B------:R-:W-:-:S07]  /*78a0*/  VIADD R25, R25, 0x80 ;  /* 0x0000008019197836 */ /* 0x000fce0000000000 */
.L_x_1936:
[----:B------:R-:W-:Y:S05]  /*78b0*/  BSYNC.RECONVERGENT B6 ;  /* 0x0000000000067941 */ /* 0x000fea0003800200 */
.L_x_1935:
        /* <DEDUP_REMOVED lines=23> */
.L_x_2010:
[----:B------:R-:W-:-:S06]  /*7a30*/  IMAD.U32 R5, R19, 0x10000, RZ ;  /* 0x0001000013057824 */ /* 0x000fcc00078e00ff */
[----:B------:R-:W0:Y:S02]  /*7a40*/  F2I.S64.TRUNC R4, R5 ;  /* 0x0000000500047311 */ /* 0x000e24000020d900 */
[----:B0-----:R-:W-:Y:S01]  /*7a50*/  STG.E.U8 desc[UR36][R2.64], R4 ;  /* 0x0000000402007986 */ /* 0x001fe2000c101124 */
[----:B------:R-:W-:Y:S05]  /*7a60*/  EXIT ;  /* 0x000000000000794d */ /* 0x000fea0003800000 */
.L_x_2009:
        /* <DEDUP_REMOVED lines=10> */
.L_x_2013:
[----:B------:R-:W-:-:S06]  /*7b10*/  IMAD.U32 R19, R19, 0x10000, RZ ;  /* 0x0001000013137824 */ /* 0x000fcc00078e00ff */
[----:B------:R-:W0:Y:S02]  /*7b20*/  F2I.FTZ.TRUNC.NTZ R19, R19 ;  /* 0x0000001300137305 */ /* 0x000e24000021f100 */
[----:B0-----:R-:W-:Y:S01]  /*7b30*/  STG.E desc[UR36][R2.64], R19 ;  /* 0x0000001302007986 */ /* 0x001fe2000c101924 */
[----:B------:R-:W-:Y:S05]  /*7b40*/  EXIT ;  /* 0x000000000000794d */ /* 0x000fea0003800000 */
.L_x_2012:
[----:B------:R-:W-:-:S06]  /*7b50*/  IMAD.U32 R19, R19, 0x10000, RZ ;  /* 0x0001000013137824 */ /* 0x000fcc00078e00ff */
[----:B------:R-:W0:Y:S02]  /*7b60*/  F2I.FTZ.TRUNC.NTZ R19, R19 ;  /* 0x0000001300137305 */ /* 0x000e24000021f100 */
[----:B0-----:R-:W-:Y:S01]  /*7b70*/  STG.E.U16 desc[UR36][R2.64], R19 ;  /* 0x0000001302007986 */ /* 0x001fe2000c101524 */
[----:B------:R-:W-:Y:S05]  /*7b80*/  EXIT ;  /* 0x000000000000794d */ /* 0x000fea0003800000 */
.L_x_2008:
        /* <DEDUP_REMOVED lines=9> */
.L_x_2015:
[----:B------:R-:W-:-:S05]  /*7c20*/  IMAD.U32 R0, R19, 0x10000, RZ ;  /* 0x0001000013007824 */ /* 0x000fca00078e00ff */
[----:B------:R-:W-:-:S05]  /*7c30*/  F2FP.F16.F32.PACK_AB R0, RZ, R0 ;  /* 0x00000000ff00723e */ /* 0x000fca00000000ff */
[----:B------:R-:W-:Y:S01]  /*7c40*/  STG.E.U16 desc[UR36][R2.64], R0 ;  /* 0x0000000002007986 */ /* 0x000fe2000c101524 */
[----:B------:R-:W-:Y:S05]  /*7c50*/  EXIT ;  /* 0x000000000000794d */ /* 0x000fea0003800000 */
.L_x_2014:
        /* <DEDUP_REMOVED lines=10> */
.L_x_2017:
[----:B------:R-:W-:-:S05]  /*7d00*/  IMAD.U32 R19, R19, 0x10000, RZ ;  /* 0x0001000013137824 */ /* 0x000fca00078e00ff */
[----:B------:R-:W-:-:S04]  /*7d10*/  F2FP.F16.F32.PACK_AB R5, RZ, R19 ;  /* 0x00000013ff05723e */ /* 0x000fc800000000ff */
[----:B------:R-:W-:-:S05]  /*7d20*/  PRMT R5, R5, 0x5410, RZ ;  /* 0x0000541005057816 */ /* 0x000fca00000000ff */
[----:B------:R-:W-:Y:S01]  /*7d30*/  STG.E desc[UR36][R2.64], R5 ;  /* 0x0000000502007986 */ /* 0x000fe2000c101924 */
[----:B------:R-:W-:Y:S05]  /*7d40*/  EXIT ;  /* 0x000000000000794d */ /* 0x000fea0003800000 */
.L_x_2016:
[----:B------:R-:W-:-:S04]  /*7d50*/  IMAD.U32 R4, R19, 0x10000, RZ ;  /* 0x0001000013047824 */ /* 0x000fc800078e00ff */
[----:B------:R-:W-:-:S06]  /*7d60*/  FMUL.FTZ R4, R4, 1 ;  /* 0x3f80000004047820 */ /* 0x000fcc0000410000 */
[----:B------:R-:W0:Y:S02]  /*7d70*/  F2F.F64.F32 R4, R4 ;  /* 0x0000000400047310 */ /* 0x000e240000201800 */
[----:B0-----:R-:W-:Y:S01]  /*7d80*/  STG.E.64 desc[UR36][R2.64], R4 ;  /* 0x0000000402007986 */ /* 0x001fe2000c101b24 */
[----:B------:R-:W-:Y:S05]  /*7d90*/  EXIT ;  /* 0x000000000000794d */ /* 0x000fea0003800000 */
.L_x_2007:
        /* <DEDUP_REMOVED lines=14> */
.L_x_2021:
        /* <DEDUP_REMOVED lines=18> */
.L_x_2024:
[----:B------:R-:W-:-:S04]  /*7fa0*/  SHF.R.U32.HI R5, RZ, 0x18, R5 ;  /* 0x00000018ff057819 */ /* 0x000fc80000011605 */
[----:B------:R-:W-:-:S07]  /*7fb0*/  LOP3.LUT R0, R0, 0x80, R5, 0xf8, !PT ;  /* 0x0000008000007812 */ /* 0x000fce00078ef805 */
.L_x_2023:
[----:B------:R-:W-:Y:S05]  /*7fc0*/  BSYNC.RECONVERGENT B0 ;  /* 0x0000000000007941 */ /* 0x000fea0003800200 */
.L_x_2022:
[----:B------:R-:W-:Y:S01]  /*7fd0*/  STG.E.U8 desc[UR36][R2.64], R0 ;  /* 0x0000000002007986 */ /* 0x000fe2000c101124 */
[----:B------:R-:W-:Y:S05]  /*7fe0*/  EXIT ;  /* 0x000000000000794d */ /* 0x000fea0003800000 */
.L_x_2020:
        /* <DEDUP_REMOVED lines=18> */
.L_x_2027:
[----:B------:R-:W-:-:S04]  /*8110*/  SHF.R.U32.HI R5, RZ, 0x18, R5 ;  /* 0x00000018ff057819 */ /* 0x000fc80000011605 */
[----:B------:R-:W-:-:S07]  /*8120*/  LOP3.LUT R0, R0, 0x80, R5, 0xf8, !PT ;  /* 0x0000008000007812 */ /* 0x000fce00078ef805 */
.L_x_2026:
[----:B------:R-:W-:Y:S05]  /*8130*/  BSYNC.RECONVERGENT B0 ;  /* 0x0000000000007941 */ /* 0x000fea0003800200 */
.L_x_2025:
[----:B------:R-:W-:Y:S01]  /*8140*/  STG.E.U8 desc[UR36][R2.64], R0 ;  /* 0x0000000002007986 */ /* 0x000fe2000c101124 */
[----:B------:R-:W-:Y:S05]  /*8150*/  EXIT ;  /* 0x000000000000794d */ /* 0x000fea0003800000 */
.L_x_2019:
        /* <DEDUP_REMOVED lines=22> */
.L_x_2029:
[----:B------:R-:W-:-:S06]  /*82c0*/  IMAD.U32 R4, R19, 0x10000, RZ ;  /* 0x0001000013047824 */ /* 0x000fcc00078e00ff */
[----:B------:R-:W0:Y:S02]  /*82d0*/  F2I.U64.TRUNC R4, R4 ;  /* 0x0000000400047311 */ /* 0x000e24000020d800 */
[----:B0-----:R-:W-:Y:S01]  /*82e0*/  STG.E.64 desc[UR36][R2.64], R4 ;  /* 0x0000000402007986 */ /* 0x001fe2000c101b24 */
[----:B------:R-:W-:Y:S05]  /*82f0*/  EXIT ;  /* 0x000000000000794d */ /* 0x000fea0003800000 */
.L_x_2028:
[----:B------:R-:W-:-:S06]  /*8300*/  IMAD.U32 R19, R19, 0x10000, RZ ;  /* 0x0001000013137824 */ /* 0x000fcc00078e00ff */
[----:B------:R-:W0:Y:S02]  /*8310*/  F2I.FTZ.U32.TRUNC.NTZ R19, R19 ;  /* 0x0000001300137305 */ /* 0x000e24000021f000 */
[----:B0-----:R-:W-:Y:S01]  /*8320*/  STG.E desc[UR36][R2.64], R19 ;  /* 0x0000001302007986 */ /* 0x001fe2000c101924 */
[----:B------:R-:W-:Y:S05]  /*8330*/  EXIT ;  /* 0x000000000000794d */ /* 0x000fea0003800000 */
.L_x_2018:
        /* <DEDUP_REMOVED lines=11> */
.L_x_2031:
[----:B------:R-:W-:Y:S01]  /*83f0*/  IMAD.U32 R19, R19, 0x10000, RZ ;  /* 0x0001000013137824 */ /* 0x000fe200078e00ff */
[----:B------:R-:W-:-:S03]  /*8400*/  CS2R R6, SRZ ;  /* 0x0000000000067805 */ /* 0x000fc6000001ff00 */
[----:B------:R-:W-:-:S06]  /*8410*/  FMUL.FTZ R4, R19, 1 ;  /* 0x3f80000013047820 */ /* 0x000fcc0000410000 */
[----:B------:R-:W0:Y:S02]  /*8420*/  F2F.F64.F32 R4, R4 ;  /* 0x0000000400047310 */ /* 0x000e240000201800 */
[----:B0-----:R-:W-:Y:S01]  /*8430*/  STG.E.128 desc[UR36][R2.64], R4 ;  /* 0x0000000402007986 */ /* 0x001fe2000c101d24 */
[----:B------:R-:W-:Y:S05]  /*8440*/  EXIT ;  /* 0x000000000000794d */ /* 0x000fea0003800000 */
.L_x_2030:
[----:B------:R-:W-:-:S13]  /*8450*/  ISETP.NE.AND P0, PT, R0, 0xf, PT ;  /* 0x0000000f0000780c */ /* 0x000fda0003f05270 */
[----:B------:R-:W-:Y:S05]  /*8460*/  @!P0 BRA `(.L_x_2032) ;  /* 0x0000000000e88947 */ /* 0x000fea0003800000 */
[----:B------:R-:W-:-:S13]  /*8470*/  ISETP.NE.AND P0, PT, R0, 0x17, PT ;  /* 0x000000170000780c */ /* 0x000fda0003f05270 */
[----:B------:R-:W-:Y:S05]  /*8480*/  @!P0 BRA `(.L_x_2033) ;  /* 0x0000000000908947 */ /* 0x000fea0003800000 */
[----:B------:R-:W-:-:S13]  /*8490*/  ISETP.NE.AND P0, PT, R0, 0x18, PT ;  /* 0x000000180000780c */ /* 0x000fda0003f05270 */
[----:B------:R-:W-:Y:S05]  /*84a0*/  @!P0 BRA `(.L_x_2034) ;  /* 0x0000000000448947 */ /* 0x000fea0003800000 */
.L_x_2011:
        /* <DEDUP_REMOVED lines=16> */
.L_x_2035:
[----:B------:R-:W-:Y:S05]  /*85b0*/  EXIT ;  /* 0x000000000000794d */ /* 0x000fea0003800000 */
.L_x_2034:
        /* <DEDUP_REMOVED lines=13> */
.L_x_2037:
[----:B------:R-:W-:Y:S05]  /*8690*/  BSYNC.RECONVERGENT B0 ;  /* 0x0000000000007941 */ /* 0x000fea0003800200 */
.L_x_2036:
[----:B------:R-:W-:-:S05]  /*86a0*/  LOP3.LUT R5, R0, 0x80, R5, 0xf8, !PT ;  /* 0x0000008000057812 */ /* 0x000fca00078ef805 */
[----:B------:R-:W-:Y:S01]  /*86b0*/  STG.E.U8 desc[UR36][R2.64], R5 ;  /* 0x0000000502007986 */ /* 0x000fe2000c101124 */
[----:B------:R-:W-:Y:S05]  /*86c0*/  EXIT ;  /* 0x000000000000794d */ /* 0x000fea0003800000 */
.L_x_2033:
        /* <DEDUP_REMOVED lines=12> */
.L_x_2039:
[----:B------:R-:W-:Y:S01]  /*8790*/  IMAD.MOV.U32 R0, RZ, RZ, 0x7f ;  /* 0x0000007fff007424 */ /* 0x000fe200078e00ff */
[----:B------:R-:W-:-:S04]  /*87a0*/  ISETP.GT.U32.AND P0, PT, R4, 0x7f800000, PT ;  /* 0x7f8000000400780c */ /* 0x000fc80003f04070 */
[----:B------:R-:W-:-:S09]  /*87b0*/  SEL R0, R0, 0x7c, P0 ;  /* 0x0000007c00007807 */ /* 0x000fd20000000000 */
.L_x_2040:
[----:B------:R-:W-:Y:S05]  /*87c0*/  BSYNC.RECONVERGENT B0 ;  /* 0x0000000000007941 */ /* 0x000fea0003800200 */
.L_x_2038:
[----:B------:R-:W-:-:S04]  /*87d0*/  SHF.R.U32.HI R5, RZ, 0x18, R5 ;  /* 0x00000018ff057819 */ /* 0x000fc80000011605 */
[----:B------:R-:W-:-:S05]  /*87e0*/  LOP3.LUT R5, R0, 0x80, R5, 0xf8, !PT ;  /* 0x0000008000057812 */ /* 0x000fca00078ef805 */
[----:B------:R-:W-:Y:S01]  /*87f0*/  STG.E.U8 desc[UR36][R2.64], R5 ;  /* 0x0000000502007986 */ /* 0x000fe2000c101124 */
[----:B------:R-:W-:Y:S05]  /*8800*/  EXIT ;  /* 0x000000000000794d */ /* 0x000fea0003800000 */
.L_x_2032:
[----:B------:R-:W-:Y:S01]  /*8810*/  STG.E.U16 desc[UR36][R2.64], R19 ;  /* 0x0000001302007986 */ /* 0x000fe2000c101524 */
[----:B------:R-:W-:Y:S05]  /*8820*/  EXIT ;  /* 0x000000000000794d */ /* 0x000fea0003800000 */
.L_x_2041:
        /* <DEDUP_REMOVED lines=13> */
.L_x_18259:


//--------------------- .text._ZN2at6native18elementwise_kernelILi128ELi4EZNS0_22gpu_kernel_impl_nocastINS0_13AUnaryFunctorIN3c108BFloat16ES5_S5_NS0_15binary_internal10DivFunctorIS5_EEEEEEvRNS_18TensorIteratorBaseERKT_EUliE_EEviT1_ --------------------------
	.section	.text._ZN2at6native18elementwise_kernelILi128ELi4EZNS0_22gpu_kernel_impl_nocastINS0_13AUnaryFunctorIN3c108BFloat16ES5_S5_NS0_15binary_internal10DivFunctorIS5_EEEEEEvRNS_18TensorIteratorBaseERKT_EUliE_EEviT1_,"ax",@progbits
	.align	128
        .global         _ZN2at6native18elementwise_kernelILi128ELi4EZNS0_22gpu_kernel_impl_nocastINS0_13AUnaryFunctorIN3c108BFloat16ES5_S5_NS0_15binary_internal10DivFunctorIS5_EEEEEEvRNS_18TensorIteratorBaseERKT_EUliE_EEviT1_
        .type           _ZN2at6native18elementwise_kernelILi128ELi4EZNS0_22gpu_kernel_impl_nocastINS0_13AUnaryFunctorIN3c108BFloat16ES5_S5_NS0_15binary_internal10DivFunctorIS5_EEEEEEvRNS_18TensorIteratorBaseERKT_EUliE_EEviT1_,@function
        .size           _ZN2at6native18elementwise_kernelILi128ELi4EZNS0_22gpu_kernel_impl_nocastINS0_13AUnaryFunctorIN3c108BFloat16ES5_S5_NS0_15binary_internal10DivFunctorIS5_EEEEEEvRNS_18TensorIteratorBaseERKT_EUliE_EEviT1_,(.L_x_18260 - _ZN2at6native18elementwise_kernelILi128ELi4EZNS0_22gpu_kernel_impl_nocastINS0_13AUnaryFunctorIN3c108BFloat16ES5_S5_NS0_15binary_internal10DivFunctorIS5_EEEEEEvRNS_18TensorIteratorBaseERKT_EUliE_EEviT1_)
        .other          _ZN2at6native18elementwise_kernelILi128ELi4EZNS0_22gpu_kernel_impl_nocastINS0_13AUnaryFunctorIN3c108BFloat16ES5_S5_NS0_15binary_internal10DivFunctorIS5_EEEEEEvRNS_18TensorIteratorBaseERKT_EUliE_EEviT1_,@"STO_CUDA_ENTRY STV_DEFAULT"
_ZN2at6native18elementwise_kernelILi128ELi4EZNS0_22gpu_kernel_impl_nocastINS0_13AUnaryFunctorIN3c108BFloat16ES5_S5_NS0_15binary_internal10DivFunctorIS5_EEEEEEvRNS_18TensorIteratorBaseERKT_EUliE_EEviT1_:
.text._ZN2at6native18elementwise_kernelILi128ELi4EZNS0_22gpu_kernel_impl_nocastINS0_13AUnaryFunctorIN3c108BFloat16ES5_S5_NS0_15binary_internal10DivFunctorIS5_EEEEEEvRNS_18TensorIteratorBaseERKT_EUliE_EEviT1_:
        /* <DEDUP_REMOVED lines=16> */
[----:B0-----:R-:W2:Y:S06]  /*0100*/  LDG.E.U16 R4, desc[UR6][R4.64] ;  /* 0x0000000604047981 */ /* 0x001eac000c1e1500 */
[----:B------:R-:W0:Y:S01]  /*0110*/  LDC.64 R6, c[0x0][0x580] ;  /* 0x00016000ff067b82 */ /* 0x000e220000000a00 */
[----:B------:R-:W-:Y:S01]  /*0120*/  USHF.L.U32 UR4, UR5, 0x10, URZ ;  /* 0x0000001005047899 */ /* 0x000fe200080006ff */
[----:B------:R-:W-:-:S04]  /*0130*/  IADD3 R3, PT, PT, R3, 0x80, RZ ;  /* 0x0000008003037810 */ /* 0x000fc80007ffe0ff */
[----:B------:R-:W-:Y:S02]  /*0140*/  ISETP.GE.AND P0, PT, R3, UR8, PT ;  /* 0x0000000803007c0c */ /* 0x000fe4000bf06270 */
[----:B--2---:R-:W-:-:S06]  /*0150*/  SHF.L.U32 R0, R4, 0x10, RZ ;  /* 0x0000001004007819 */ /* 0x004fcc00000006ff */
[----:B------:R-:W1:Y:S02]  /*0160*/  MUFU.RCP R0, R0 ;  /* 0x0000000000007308 */ /* 0x000e640000001000 */
[----:B-1----:R-:W-:-:S03]  /*0170*/  FMUL.FTZ R2, R0, UR4 ;  /* 0x0000000400027c20 */ /* 0x002fc60008410000 */
[----:B------:R-:W-:Y:S05]  /*0180*/  @P0 BREAK.RELIABLE B1 ;  /* 0x0000000000010942 */ /* 0x000fea0003800100 */
[----:B------:R-:W-:-:S05]  /*0190*/  F2FP.BF16.F32.PACK_AB R2, RZ, R2 ;  /* 0x00000002ff02723e */ /* 0x000fca00000010ff */
[----:B0-----:R0:W-:Y:S01]  /*01a0*/  STG.E.U16 desc[UR6][R6.64], R2 ;  /* 0x0000000206007986 */ /* 0x0011e2000c101506 */
[----:B------:R-:W-:Y:S05]  /*01b0*/  @P0 BRA `(.L_x_2046) ;  /* 0x0000000000600947 */ /* 0x000fea0003800000 */
[----:B------:R-:W1:Y:S02]  /*01c0*/  LDC.64 R4, c[0x0][0x588] ;  /* 0x00016200ff047b82 */ /* 0x000e640000000a00 */
[----:B-1----:R-:W2:Y:S06]  /*01d0*/  LDG.E.U16 R4, desc[UR6][R4.64] ;  /* 0x0000000604047981 */ /* 0x002eac000c1e1500 */
[----:B0-----:R-:W0:Y:S01]  /*01e0*/  LDC.64 R6, c[0x0][0x580] ;  /* 0x00016000ff067b82 */ /* 0x001e220000000a00 */
[----:B------:R-:W-:Y:S01]  /*01f0*/  USHF.L.U32 UR4, UR5, 0x10, URZ ;  /* 0x0000001005047899 */ /* 0x000fe200080006ff */
[----:B------:R-:W-:-:S02]  /*0200*/  IADD3 R3, PT, PT, R3, 0x80, RZ ;  /* 0x0000008003037810 */ /* 0x000fc40007ffe0ff */
[----:B--2---:R-:W-:-:S06]  /*0210*/  SHF.L.U32 R0, R4, 0x10, RZ ;  /* 0x0000001004007819 */ /* 0x004fcc00000006ff */
[----:B------:R-:W1:Y:S02]  /*0220*/  MUFU.RCP R0, R0 ;  /* 0x0000000000007308 */ /* 0x000e640000001000 */
[----:B-1----:R-:W-:-:S05]  /*0230*/  FMUL.FTZ R2, R0, UR4 ;  /* 0x0000000400027c20 */ /* 0x002fca0008410000 */
[----:B------:R-:W-:-:S05]  /*0240*/  F2FP.BF16.F32.PACK_AB R2, RZ, R2 ;  /* 0x00000002ff02723e */ /* 0x000fca00000010ff */
[----:B0-----:R0:W-:Y:S02]  /*0250*/  STG.E.U16 desc[UR6][R6.64], R2 ;  /* 0x0000000206007986 */ /* 0x0011e4000c101506 */
.L_x_2045:
[----:B------:R-:W-:-:S13]  /*0260*/  ISETP.GE.AND P0, PT, R3, UR8, PT ;  /* 0x0000000803007c0c */ /* 0x000fda000bf06270 */
[----:B------:R-:W-:Y:S05]  /*0270*/  @P0 BREAK.RELIABLE B1 ;  /* 0x0000000000010942 */ /* 0x000fea0003800100 */
[----:B------:R-:W-:Y:S05]  /*0280*/  @P0 BRA `(.L_x_2046) ;  /* 0x00000000002c0947 */ /* 0x000fea0003800000 */
[----:B------:R-:W-:Y:S05]  /*0290*/  BSYNC.RELIABLE B1 ;  /* 0x0000000000017941 */ /* 0x000fea0003800100 */
.L_x_2044:
        /* <DEDUP_REMOVED lines=10> */
.L_x_2046:
[----:B------:R-:W-:Y:S05]  /*0340*/  BSYNC.RECONVERGENT B0 ;  /* 0x0000000000007941 */ /* 0x000fea0003800200 */
.L_x_2043:
[----:B------:R-:W-:Y:S05]  /*0350*/  WARPSYNC.ALL ;  /* 0x0000000000007948 */ /* 0x000fea0003800000 */
[----:B------:R-:W-:-:S13]  /*0360*/  ISETP.GE.AND P0, PT, R3, UR8, PT ;  /* 0x0000000803007c0c */ /* 0x000fda000bf06270 */
[----:B------:R-:W-:Y:S05]  /*0370*/  @P0 EXIT ;  /* 0x000000000000094d */ /* 0x000fea0003800000 */
[----:B01----:R-:W0:Y:S02]  /*0380*/  LDC.64 R2, c[0x0][0x588] ;  /* 0x00016200ff027b82 */ /* 0x003e240000000a00 */
[----:B0-----:R-:W2:Y:S06]  /*0390*/  LDG.E.U16 R2, desc[UR6][R2.64] ;  /* 0x0000000602027981 */ /* 0x001eac000c1e1500 */
[----:B------:R-:W0:Y:S01]  /*03a0*/  LDC.64 R4, c[0x0][0x580] ;  /* 0x00016000ff047b82 */ /* 0x000e220000000a00 */
[----:B------:R-:W-:Y:S01]  /*03b0*/  USHF.L.U32 UR4, UR5, 0x10, URZ ;  /* 0x0000001005047899 */ /* 0x000fe200080006ff */
[----:B--2---:R-:W-:-:S06]  /*03c0*/  SHF.L.U32 R0, R2, 0x10, RZ ;  /* 0x0000001002007819 */ /* 0x004fcc00000006ff */
[----:B------:R-:W1:Y:S02]  /*03d0*/  MUFU.RCP R0, R0 ;  /* 0x0000000000007308 */ /* 0x000e640000001000 */
[----:B-1----:R-:W-:-:S05]  /*03e0*/  FMUL.FTZ R6, R0, UR4 ;  /* 0x0000000400067c20 */ /* 0x002fca0008410000 */
[----:B------:R-:W-:-:S05]  /*03f0*/  F2FP.BF16.F32.PACK_AB R6, RZ, R6 ;  /* 0x00000006ff06723e */ /* 0x000fca00000010ff */
[----:B0-----:R-:W-:Y:S01]  /*0400*/  STG.E.U16 desc[UR6][R4.64], R6 ;  /* 0x0000000604007986 */ /* 0x001fe2000c101506 */
[----:B------:R-:W-:Y:S05]  /*0410*/  EXIT ;  /* 0x000000000000794d */ /* 0x000fea0003800000 */
.L_x_2042:
        /* <DEDUP_REMOVED lines=306> */
.L_x_2050:
[----:B------:R-:W0:Y:S02]  /*1740*/  LDCU.128 UR8, c[0x0][0x580] ;  /* 0x0000b000ff0877ac */ /* 0x000e240008000c00 */
[----:B0-----:R-:W-:-:S04]  /*1750*/  IADD3 R6, P0, PT, R4, UR10, RZ ;  /* 0x0000000a04067c10 */ /* 0x001fc8000ff1e0ff */
[----:B------:R-:W-:-:S05]  /*1760*/  IADD3.X R7, PT, PT, RZ, UR11, RZ, P0, !PT ;  /* 0x0000000bff077c10 */ /* 0x000fca00087fe4ff */
[----:B------:R-:W2:Y:S01]  /*1770*/  LDG.E.U16 R6, desc[UR6][R6.64] ;  /* 0x0000000606067981 */ /* 0x000ea2000c1e1500 */
[----:B------:R-:W-:Y:S01]  /*1780*/  USHF.L.U32 UR10, UR5, 0x10, URZ ;  /* 0x00000010050a7899 */ /* 0x000fe200080006ff */
[----:B------:R-:W-:Y:S02]  /*1790*/  IADD3 R4, P0, PT, R5, UR8, RZ ;  /* 0x0000000805047c10 */ /* 0x000fe4000ff1e0ff */
[----:B------:R-:W-:Y:S02]  /*17a0*/  IADD3 R3, PT, PT, R3, 0x80, RZ ;  /* 0x0000008003037810 */ /* 0x000fe40007ffe0ff */
[----:B------:R-:W-:Y:S02]  /*17b0*/  IADD3.X R5, PT, PT, RZ, UR9, RZ, P0, !PT ;  /* 0x00000009ff057c10 */ /* 0x000fe400087fe4ff */
[----:B------:R-:W-:Y:S02]  /*17c0*/  ISETP.GE.AND P0, PT, R3, UR4, PT ;  /* 0x0000000403007c0c */ /* 0x000fe4000bf06270 */
[----:B--2---:R-:W-:-:S06]  /*17d0*/  SHF.L.U32 R8, R6, 0x10, RZ ;  /* 0x0000001006087819 */ /* 0x004fcc00000006ff */
[----:B------:R-:W0:Y:S02]  /*17e0*/  MUFU.RCP R8, R8 ;  /* 0x0000000800087308 */ /* 0x000e240000001000 */
[----:B0-----:R-:W-:-:S03]  /*17f0*/  FMUL.FTZ R9, R8, UR10 ;  /* 0x0000000a08097c20 */ /* 0x001fc60008410000 */
[----:B------:R-:W-:Y:S05]  /*1800*/  @P0 BREAK.RELIABLE B1 ;  /* 0x0000000000010942 */ /* 0x000fea0003800100 */
[----:B------:R-:W-:-:S05]  /*1810*/  F2FP.BF16.F32.PACK_AB R9, RZ, R9 ;  /* 0x00000009ff09723e */ /* 0x000fca00000010ff */
[----:B------:R0:W-:Y:S01]  /*1820*/  STG.E.U16 desc[UR6][R4.64], R9 ;  /* 0x0000000904007986 */ /* 0x0001e2000c101506 */
        /* <DEDUP_REMOVED lines=299> */
.L_x_2052:
        /* <DEDUP_REMOVED lines=8> */
[----:B--2---:R-:W-:-:S06]  /*2b60*/  SHF.L.U32 R8, R6, 0x10, RZ ;  /* 0x0000001006087819 */ /* 0x004fcc00000006ff */
[----:B------:R-:W0:Y:S02]  /*2b70*/  MUFU.RCP R8, R8 ;  /* 0x0000000800087308 */ /* 0x000e240000001000 */
[----:B0-----:R-:W-:-:S05]  /*2b80*/  FMUL.FTZ R9, R8, UR10 ;  /* 0x0000000a08097c20 */ /* 0x001fca0008410000 */
[----:B------:R-:W-:-:S05]  /*2b90*/  F2FP.BF16.F32.PACK_AB R9, RZ, R9 ;  /* 0x00000009ff09723e */ /* 0x000fca00000010ff */
[----:B------:R0:W-:Y:S02]  /*2ba0*/  STG.E.U16 desc[UR6][R4.64], R9 ;  /* 0x0000000904007986 */ /* 0x0001e4000c101506 */
.L_x_2049:
[----:B------:R-:W-:-:S13]  /*2bb0*/  ISETP.GE.AND P0, PT, R3, UR4, PT ;  /* 0x0000000403007c0c */ /* 0x000fda000bf06270 */
[----:B------:R-:W-:Y:S05]  /*2bc0*/  @P0 BREAK.RELIABLE B1 ;  /* 0x0000000000010942 */ /* 0x000fea0003800100 */
[----:B------:R-:W-:Y:S05]  /*2bd0*/  @P0 BRA `(.L_x_2051) ;  /* 0x0000001000e00947 */ /* 0x000fea0003800000 */
[----:B------:R-:W-:Y:S05]  /*2be0*/  BSYNC.RELIABLE B1 ;  /* 0x0000000000017941 */ /* 0x000fea0003800100 */
.L_x_2048:
        /* <DEDUP_REMOVED lines=298> */
.L_x_2053:
[----:B------:R-:W0:Y:S02]  /*3e90*/  LDCU.128 UR8, c[0x0][0x580] ;  /* 0x0000b000ff0877ac */ /* 0x000e240008000c00 */
[----:B0-----:R-:W-:-:S04]  /*3ea0*/  IADD3 R6, P0, PT, R4, UR10, RZ ;  /* 0x0000000a04067c10 */ /* 0x001fc8000ff1e0ff */
[----:B------:R-:W-:-:S05]  /*3eb0*/  IADD3.X R7, PT, PT, RZ, UR11, RZ, P0, !PT ;  /* 0x0000000bff077c10 */ /* 0x000fca00087fe4ff */
[----:B------:R-:W2:Y:S01]  /*3ec0*/  LDG.E.U16 R6, desc[UR6][R6.64] ;  /* 0x0000000606067981 */ /* 0x000ea2000c1e1500 */
[----:B------:R-:W-:Y:S01]  /*3ed0*/  USHF.L.U32 UR10, UR5, 0x10, URZ ;  /* 0x00000010050a7899 */ /* 0x000fe200080006ff */
[----:B------:R-:W-:Y:S01]  /*3ee0*/  IADD3 R4, P0, PT, R5, UR8, RZ ;  /* 0x0000000805047c10 */ /* 0x000fe2000ff1e0ff */
[----:B------:R-:W-:-:S03]  /*3ef0*/  VIADD R3, R3, 0x80 ;  /* 0x0000008003037836 */ /* 0x000fc60000000000 */
[----:B------:R-:W-:Y:S02]  /*3f00*/  IADD3.X R5, PT, PT, RZ, UR9, RZ, P0, !PT ;  /* 0x00000009ff057c10 */ /* 0x000fe400087fe4ff */
[----:B--2---:R-:W-:-:S06]  /*3f10*/  SHF.L.U32 R8, R6, 0x10, RZ ;  /* 0x0000001006087819 */ /* 0x004fcc00000006ff */
[----:B------:R-:W0:Y:S02]  /*3f20*/  MUFU.RCP R8, R8 ;  /* 0x0000000800087308 */ /* 0x000e240000001000 */
[----:B0-----:R-:W-:-:S05]  /*3f30*/  FMUL.FTZ R9, R8, UR10 ;  /* 0x0000000a08097c20 */ /* 0x001fca0008410000 */
[----:B------:R-:W-:-:S05]  /*3f40*/  F2FP.BF16.F32.PACK_AB R9, RZ, R9 ;  /* 0x00000009ff09723e */ /* 0x000fca00000010ff */
[----:B------:R1:W-:Y:S02]  /*3f50*/  STG.E.U16 desc[UR6][R4.64], R9 ;  /* 0x0000000904007986 */ /* 0x0003e4000c101506 */
.L_x_2051:
[----:B------:R-:W-:Y:S05]  /*3f60*/  BSYNC.RECONVERGENT B0 ;  /* 0x0000000000007941 */ /* 0x000fea0003800200 */
.L_x_2047:
        /* <DEDUP_REMOVED lines=301> */
.L_x_2054:
[----:B------:R-:W0:Y:S02]  /*5240*/  LDCU.128 UR8, c[0x0][0x580] ;  /* 0x0000b000ff0877ac */ /* 0x000e240008000c00 */
[----:B0-----:R-:W-:-:S04]  /*5250*/  IADD3 R4, P0, PT, R2, UR10, RZ ;  /* 0x0000000a02047c10 */ /* 0x001fc8000ff1e0ff */
[----:B------:R-:W-:-:S05]  /*5260*/  IADD3.X R5, PT, PT, RZ, UR11, RZ, P0, !PT ;  /* 0x0000000bff057c10 */ /* 0x000fca00087fe4ff */
[----:B------:R-:W2:Y:S01]  /*5270*/  LDG.E.U16 R4, desc[UR6][R4.64] ;  /* 0x0000000604047981 */ /* 0x000ea2000c1e1500 */
[----:B------:R-:W-:Y:S01]  /*5280*/  USHF.L.U32 UR4, UR5, 0x10, URZ ;  /* 0x0000001005047899 */ /* 0x000fe200080006ff */
[----:B------:R-:W-:-:S04]  /*5290*/  IADD3 R2, P0, PT, R3, UR8, RZ ;  /* 0x0000000803027c10 */ /* 0x000fc8000ff1e0ff */
[----:B------:R-:W-:Y:S02]  /*52a0*/  IADD3.X R3, PT, PT, RZ, UR9, RZ, P0, !PT ;  /* 0x00000009ff037c10 */ /* 0x000fe400087fe4ff */
[----:B--2---:R-:W-:-:S06]  /*52b0*/  SHF.L.U32 R0, R4, 0x10, RZ ;  /* 0x0000001004007819 */ /* 0x004fcc00000006ff */
[----:B------:R-:W0:Y:S02]  /*52c0*/  MUFU.RCP R0, R0 ;  /* 0x0000000000007308 */ /* 0x000e240000001000 */
[----:B0-----:R-:W-:-:S05]  /*52d0*/  FMUL.FTZ R6, R0, UR4 ;  /* 0x0000000400067c20 */ /* 0x001fca0008410000 */
[----:B------:R-:W-:-:S05]  /*52e0*/  F2FP.BF16.F32.PACK_AB R6, RZ, R6 ;  /* 0x00000006ff06723e */ /* 0x000fca00000010ff */
[----:B------:R-:W-:Y:S01]  /*52f0*/  STG.E.U16 desc[UR6][R2.64], R6 ;  /* 0x0000000602007986 */ /* 0x000fe2000c101506 */
[----:B------:R-:W-:Y:S05]  /*5300*/  EXIT ;  /* 0x000000000000794d */ /* 0x000fea0003800000 */
.L_x_2055:
        /* <DEDUP_REMOVED lines=15> */
.L_x_18260:


//--------------------- .text._ZN2at6native27unrolled_elementwise_kernelINS0_13AUnaryFunctorIN3c108BFloat16ES4_S4_NS0_15binary_internal10DivFunctorIS4_EEEESt5arrayIPcLm2EELi4E23TrivialOffsetCalculatorILi1EjESD_NS0_6memory15LoadWithoutCastENSE_16StoreWithoutCastEEEviT_T0_T2_T3_T4_T5_ --------------------------
	.section	.text._ZN2at6native27unrolled_elementwise_kernelINS0_13AUnaryFunctorIN3c108BFloat16ES4_S4_NS0_15binary_internal10DivFunctorIS4_EEEESt5arrayIPcLm2EELi4E23TrivialOffsetCalculatorILi1EjESD_NS0_6memory15LoadWithoutCastENSE_16StoreWithoutCastEEEviT_T0_T2_T3_T4_T5_,"ax",@progbits
	.align	128
        .global         _ZN2at6native27unrolled_elementwise_kernelINS0_13AUnaryFunctorIN3c108BFloat16ES4_S4_NS0_15binary_internal10DivFunctorIS4_EEEESt5arrayIPcLm2EELi4E23TrivialOffsetCalculatorILi1EjESD_NS0_6memory15LoadWithoutCastENSE_16StoreWithoutCastEEEviT_T0_T2_T3_T4_T5_
        .type           _ZN2at6native27unrolled_elementwise_kernelINS0_13AUnaryFunctorIN3c108BFloat16ES4_S4_NS0_15binary_internal10DivFunctorIS4_EEEESt5arrayIPcLm2EELi4E23TrivialOffsetCalculatorILi1EjESD_NS0_6memory15LoadWithoutCastENSE_16StoreWithoutCastEEEviT_T0_T2_T3_T4_T5_,@function
        .size           _ZN2at6native27unrolled_elementwise_kernelINS0_13AUnaryFunctorIN3c108BFloat16ES4_S4_NS0_15binary_internal10DivFunctorIS4_EEEESt5arrayIPcLm2EELi4E23TrivialOffsetCalculatorILi1EjESD_NS0_6memory15LoadWithoutCastENSE_16StoreWithoutCastEEEviT_T0_T2_T3_T4_T5_,(.L_x_18261 - _ZN2at6native27unrolled_elementwise_kernelINS0_13AUnaryFunctorIN3c108BFloat16ES4_S4_NS0_15binary_internal10DivFunctorIS4_EEEESt5arrayIPcLm2EELi4E23TrivialOffsetCalculatorILi1EjESD_NS0_6memory15LoadWithoutCastENSE_16StoreWithoutCastEEEviT_T0_T2_T3_T4_T5_)
        .other          _ZN2at6native27unrolled_elementwise_kernelINS0_13AUnaryFunctorIN3c108BFloat16ES4_S4_NS0_15binary_internal10DivFunctorIS4_EEEESt5arrayIPcLm2EELi4E23TrivialOffsetCalculatorILi1EjESD_NS0_6memory15LoadWithoutCastENSE_16StoreWithoutCastEEEviT_T0_T2_T3_T4_T5_,@"STO_CUDA_ENTRY STV_DEFAULT"
_ZN2at6native27unrolled_elementwise_kernelINS0_13AUnaryFunctorIN3c108BFloat16ES4_S4_NS0_15binary_internal10DivFunctorIS4_EEEESt5arrayIPcLm2EELi4E23TrivialOffsetCalculatorILi1EjESD_NS0_6memory15LoadWithoutCastENSE_16StoreWithoutCastEEEviT_T0_T2_T3_T4_T5_:
.text._ZN2at6native27unrolled_elementwise_kernelINS0_13AUnaryFunctorIN3c108BFloat16ES4_S4_NS0_15binary_internal10DivFunctorIS4_EEEESt5arrayIPcLm2EELi4E23TrivialOffsetCalculatorILi1EjESD_NS0_6memory15LoadWithoutCastENSE_16StoreWithoutCastEEEviT_T0_T2_T3_T4_T5_:
[----:B------:R-:W-:Y:S01]  /*0000*/  LDC R1, c[0x0][0x37c] ;  /* 0x0000df00ff017b82 */ /* 0x000fe20000000800 */
[----:B------:R-:W0:Y:S07]  /*0010*/  S2R R0, SR_CTAID.X ;  /* 0x0000000000007919 */ /* 0x000e2e0000002500 */
[----:B------:R-:W0:Y:S01]  /*0020*/  LDC R3, c[0x0][0x380] ;  /* 0x0000e000ff037b82 */ /* 0x000e220000000800 */
[----:B------:R-:W1:Y:S01]  /*0030*/  LDCU.64 UR4, c[0x0][0x358] ;  /* 0x00006b00ff0477ac */ /* 0x000e620008000a00 */
[----:B------:R-:W-:Y:S01]  /*0040*/  PRMT R10, RZ, 0x7610, R10 ;  /* 0x00007610ff0a7816 */ /* 0x000fe2000000000a */
        /* <DEDUP_REMOVED lines=12> */
[----:B0-----:R-:W-:-:S05]  /*0110*/  @!P0 IMAD.WIDE.U32 R14, R11, 0x2, R14 ;  /* 0x000000020b0e8825 */ /* 0x001fca00078e000e */
[----:B-1----:R0:W3:Y:S07]  /*0120*/  @!P0 LDG.E.U16 R10, desc[UR4][R14.64] ;  /* 0x000000040e0a8981 */ /* 0x0020ee000c1e1500 */
[----:B------:R-:W1:Y:S01]  /*0130*/  @!P2 LDC.64 R8, c[0x0][0x390] ;  /* 0x0000e400ff08ab82 */ /* 0x000e620000000a00 */
[----:B------:R-:W-:Y:S02]  /*0140*/  @!P2 LEA R19, R0, R7, 0x9 ;  /* 0x000000070013a211 */ /* 0x000fe400078e48ff */
[----:B------:R-:W-:Y:S01]  /*0150*/  PRMT R12, RZ, 0x7610, R12 ;  /* 0x00007610ff0c7816 */ /* 0x000fe2000000000c */
[----:B--2---:R-:W-:Y:S01]  /*0160*/  @!P1 IMAD.WIDE.U32 R16, R13, 0x2, R16 ;  /* 0x000000020d109825 */ /* 0x004fe200078e0010 */
[----:B------:R-:W-:-:S04]  /*0170*/  PRMT R13, RZ, 0x7610, R13 ;  /* 0x00007610ff0d7816 */ /* 0x000fc8000000000d */
[----:B------:R2:W4:Y:S01]  /*0180*/  @!P1 LDG.E.U16 R12, desc[UR4][R16.64] ;  /* 0x00000004100c9981 */ /* 0x000522000c1e1500 */
[----:B-1----:R-:W-:-:S05]  /*0190*/  @!P2 IMAD.WIDE.U32 R18, R19, 0x2, R8 ;  /* 0x000000021312a825 */ /* 0x002fca00078e0008 */
[----:B------:R-:W4:Y:S01]  /*01a0*/  @!P2 LDG.E.U16 R13, desc[UR4][R18.64] ;  /* 0x00000004120da981 */ /* 0x000f22000c1e1500 */
[----:B------:R-:W-:-:S05]  /*01b0*/  @!P2 VIADD R7, R7, 0x80 ;  /* 0x000000800707a836 */ /* 0x000fca0000000000 */
[----:B------:R-:W-:-:S13]  /*01c0*/  ISETP.GE.AND P0, PT, R7, R2, PT ;  /* 0x000000020700720c */ /* 0x000fda0003f06270 */
[----:B------:R-:W1:Y:S01]  /*01d0*/  @!P0 LDC.64 R8, c[0x0][0x390] ;  /* 0x0000e400ff088b82 */ /* 0x000e620000000a00 */
[C---:B------:R-:W-:Y:S01]  /*01e0*/  ISETP.GE.AND P1, PT, R3.reuse, R2, PT ;  /* 0x000000020300720c */ /* 0x040fe20003f26270 */
[----:B0-----:R-:W-:Y:S01]  /*01f0*/  @!P0 IMAD R15, R0, 0x200, R7 ;  /* 0x00000200000f8824 */ /* 0x001fe200078e0207 */
[----:B--2---:R-:W-:-:S03]  /*0200*/  IADD3 R17, PT, PT, R3, 0x80, RZ ;  /* 0x0000008003117810 */ /* 0x004fc60007ffe0ff */
[----:B-1----:R-:W-:Y:S02]  /*0210*/  @!P0 IMAD.WIDE.U32 R14, R15, 0x2, R8 ;  /* 0x000000020f0e8825 */ /* 0x002fe400078e0008 */
[----:B------:R-:W0:Y:S02]  /*0220*/  LDC.U16 R8, c[0x0][0x386] ;  /* 0x0000e180ff087b82 */ /* 0x000e240000000400 */
[----:B------:R-:W-:Y:S01]  /*0230*/  VIADD R9, R3, 0x100 ;  /* 0x0000010003097836 */ /* 0x000fe20000000000 */
[----:B------:R-:W-:Y:S02]  /*0240*/  PRMT R7, RZ, 0x7610, R7 ;  /* 0x00007610ff077816 */ /* 0x000fe40000000007 */
[-C--:B------:R-:W-:Y:S02]  /*0250*/  ISETP.GE.AND P2, PT, R17, R2.reuse, PT ;  /* 0x000000021100720c */ /* 0x080fe40003f46270 */
[----:B------:R-:W-:Y:S02]  /*0260*/  ISETP.GE.AND P3, PT, R9, R2, PT ;  /* 0x000000020900720c */ /* 0x000fe40003f66270 */
[----:B------:R1:W5:Y:S02]  /*0270*/  @!P0 LDG.E.U16 R7, desc[UR4][R14.64] ;  /* 0x000000040e078981 */ /* 0x000364000c1e1500 */
[----:B-1----:R-:W-:Y:S01]  /*0280*/  VIADD R15, R3, 0x180 ;  /* 0x00000180030f7836 */ /* 0x002fe20000000000 */
[----:B0-----:R-:W-:-:S04]  /*0290*/  @!P1 SHF.L.U32 R9, R8, 0x10, RZ ;  /* 0x0000001008099819 */ /* 0x001fc800000006ff */
[----:B------:R-:W-:Y:S02]  /*02a0*/  ISETP.GE.AND P0, PT, R15, R2, PT ;  /* 0x000000020f00720c */ /* 0x000fe40003f06270 */
[----:B------:R-:W-:Y:S01]  /*02b0*/  @!P1 LEA R15, R0, R3, 0x9 ;  /* 0x00000003000f9211 */ /* 0x000fe200078e48ff */
[----:B------:R-:W-:-:S05]  /*02c0*/  @!P1 IMAD.MOV.U32 R3, RZ, RZ, R17 ;  /* 0x000000ffff039224 */ /* 0x000fca00078e0011 */
[----:B------:R-:W-:Y:S01]  /*02d0*/  ISETP.GE.AND P4, PT, R3, R2, PT ;  /* 0x000000020300720c */ /* 0x000fe20003f86270 */
[----:B------:R-:W-:Y:S01]  /*02e0*/  @!P3 IMAD.U32 R14, R8, 0x10000, RZ ;  /* 0x00010000080eb824 */ /* 0x000fe200078e00ff */
[----:B------:R-:W-:Y:S01]  /*02f0*/  BSSY.RECONVERGENT B0, `(.L_x_2056) ;  /* 0x000001d000007945 */ /* 0x000fe20003800200 */
[----:B---3--:R-:W-:Y:S02]  /*0300*/  @!P1 IMAD.U32 R16, R10, 0x10000, RZ ;  /* 0x000100000a109824 */ /* 0x008fe400078e00ff */
[----:B------:R-:W0:Y:S04]  /*0310*/  @!P1 LDC.64 R10, c[0x0][0x388] ;  /* 0x0000e200ff0a9b82 */ /* 0x000e280000000a00 */
[----:B------:R-:W1:Y:S01]  /*0320*/  @!P1 MUFU.RCP R16, R16 ;  /* 0x0000001000109308 */ /* 0x000e620000001000 */
[----:B----4-:R-:W-:Y:S01]  /*0330*/  @!P2 SHF.L.U32 R12, R12, 0x10, RZ ;  /* 0x000000100c0ca819 */ /* 0x010fe200000006ff */
[----:B-1----:R-:W-:Y:S01]  /*0340*/  @!P1 FMUL.FTZ R9, R9, R16 ;  /* 0x0000001009099220 */ /* 0x002fe20000410000 */
[----:B0-----:R-:W-:-:S04]  /*0350*/  @!P1 IMAD.WIDE.U32 R10, R15, 0x2, R10 ;  /* 0x000000020f0a9825 */ /* 0x001fc800078e000a */
[----:B------:R-:W-:Y:S01]  /*0360*/  @!P1 F2FP.BF16.F32.PACK_AB R6, RZ, R9 ;  /* 0x00000009ff06923e */ /* 0x000fe200000010ff */
[----:B------:R-:W0:Y:S01]  /*0370*/  @!P2 MUFU.RCP R12, R12 ;  /* 0x0000000c000ca308 */ /* 0x000e220000001000 */
[----:B------:R-:W-:Y:S02]  /*0380*/  @!P3 IMAD.U32 R13, R13, 0x10000, RZ ;  /* 0x000100000d0db824 */ /* 0x000fe400078e00ff */
[----:B------:R-:W-:-:S05]  /*0390*/  PRMT R15, R6, 0x7610, R15 ;  /* 0x00007610060f7816 */ /* 0x000fca000000000f */
[----:B------:R-:W1:Y:S01]  /*03a0*/  @!P3 MUFU.RCP R13, R13 ;  /* 0x0000000d000db308 */ /* 0x000e620000001000 */
[----:B------:R2:W-:Y:S01]  /*03b0*/  @!P1 STG.E.U16 desc[UR4][R10.64], R15 ;  /* 0x0000000f0a009986 */ /* 0x0005e2000c101504 */
[----:B------:R-:W-:-:S05]  /*03c0*/  @!P2 SHF.L.U32 R9, R8, 0x10, RZ ;  /* 0x000000100809a819 */ /* 0x000fca00000006ff */
[----:B0-----:R-:W-:-:S05]  /*03d0*/  @!P2 FMUL.FTZ R6, R9, R12 ;  /* 0x0000000c0906a220 */ /* 0x001fca0000410000 */
[----:B------:R-:W-:Y:S01]  /*03e0*/  @!P2 F2FP.BF16.F32.PACK_AB R4, RZ, R6 ;  /* 0x00000006ff04a23e */ /* 0x000fe200000010ff */
[----:B-1----:R-:W-:-:S05]  /*03f0*/  @!P3 FMUL.FTZ R9, R14, R13 ;  /* 0x0000000d0e09b220 */ /* 0x002fca0000410000 */
[----:B------:R-:W-:Y:S01]  /*0400*/  @!P3 F2FP.BF16.F32.PACK_AB R5, RZ, R9 ;  /* 0x00000009ff05b23e */ /* 0x000fe200000010ff */
[----:B--2---:R-:W-:Y:S06]  /*0410*/  @P4 BRA `(.L_x_2057) ;  /* 0x0000000000284947 */ /* 0x004fec0003800000 */
        /* <DEDUP_REMOVED lines=10> */
.L_x_2057:
[----:B------:R-:W-:Y:S05]  /*04c0*/  BSYNC.RECONVERGENT B0 ;  /* 0x0000000000007941 */ /* 0x000fea0003800200 */
.L_x_2056:
[----:B-----5:R-:W-:Y:S02]  /*04d0*/  @!P0 SHF.L.U32 R7, R7, 0x10, RZ ;  /* 0x0000001007078819 */ /* 0x020fe400000006ff */
[----:B------:R-:W-:Y:S02]  /*04e0*/  ISETP.GE.AND P1, PT, R3, R2, PT ;  /* 0x000000020300720c */ /* 0x000fe40003f26270 */
[----:B------:R1:W2:Y:S11]  /*04f0*/  @!P0 MUFU.RCP R2, R7 ;  /* 0x0000000700028308 */ /* 0x0002b60000001000 */
[----:B-1----:R-:W-:Y:S05]  /*0500*/  @P1 EXIT ;  /* 0x000000000000194d */ /* 0x002fea0003800000 */
[----:B0-----:R-:W0:Y:S01]  /*0510*/  LDC.64 R4, c[0x0][0x388] ;  /* 0x0000e200ff047b82 */ /* 0x001e220000000a00 */
[----:B------:R-:W-:Y:S01]  /*0520*/  @!P0 IMAD.U32 R7, R8, 0x10000, RZ ;  /* 0x0001000008078824 */ /* 0x000fe200078e00ff */
[----:B------:R-:W-:-:S03]  /*0530*/  LEA R3, R0, R3, 0x9 ;  /* 0x0000000300037211 */ /* 0x000fc600078e48ff */
[----:B--2---:R-:W-:-:S05]  /*0540*/  @!P0 FMUL.FTZ R2, R7, R2 ;  /* 0x0000000207028220 */ /* 0x004fca0000410000 */
[----:B------:R-:W-:Y:S01]  /*0550*/  @!P0 F2FP.BF16.F32.PACK_AB R6, RZ, R2 ;  /* 0x00000002ff06823e */ /* 0x000fe200000010ff */
[----:B0-----:R-:W-:-:S05]  /*0560*/  IMAD.WIDE.U32 R2, R3, 0x2, R4 ;  /* 0x0000000203027825 */ /* 0x001fca00078e0004 */
[----:B------:R-:W-:Y:S01]  /*0570*/  STG.E.U16 desc[UR4][R2.64], R6 ;  /* 0x0000000602007986 */ /* 0x000fe2000c101504 */
[----:B------:R-:W-:Y:S05]  /*0580*/  EXIT ;  /* 0x000000000000794d */ /* 0x000fea0003800000 */
.L_x_2058:
        /* <DEDUP_REMOVED lines=15> */
.L_x_18261:


//--------------------- .text._ZN2at6native29vectorized_elementwise_kernelILi2ENS0_13AUnaryFunctorIN3c108BFloat16ES4_S4_NS0_15binary_internal10DivFunctorIS4_EEEESt5arrayIPcLm2EEEEviT0_T1_ --------------------------
	.section	.text._ZN2at6native29vectorized_elementwise_kernelILi2ENS0_13AUnaryFunctorIN3c108BFloat16ES4_S4_NS0_15binary_internal10DivFunctorIS4_EEEESt5arrayIPcLm2EEEEviT0_T1_,"ax",@progbits
	.align	128
        .global         _ZN2at6native29vectorized_elementwise_kernelILi2ENS0_13AUnaryFunctorIN3c108BFloat16ES4_S4_NS0_15binary_internal10DivFunctorIS4_EEEESt5arrayIPcLm2EEEEviT0_T1_
        .type           _ZN2at6native29vectorized_elementwise_kernelILi2ENS0_13AUnaryFunctorIN3c108BFloat16ES4_S4_NS0_15binary_internal10DivFunctorIS4_EEEESt5arrayIPcLm2EEEEviT0_T1_,@function
        .size           _ZN2at6native29vectorized_elementwise_kernelILi2ENS0_13AUnaryFunctorIN3c108BFloat16ES4_S4_NS0_15binary_internal10DivFunctorIS4_EEEESt5arrayIPcLm2EEEEviT0_T1_,(.L_x_18262 - _ZN2at6native29vectorized_elementwise_kernelILi2ENS0_13AUnaryFunctorIN3c108BFloat16ES4_S4_NS0_15binary_internal10DivFunctorIS4_EEEESt5arrayIPcLm2EEEEviT0_T1_)
        .other          _ZN2at6native29vectorized_elementwise_kernelILi2ENS0_13AUnaryFunctorIN3c108BFloat16ES4_S4_NS0_15binary_internal10DivFunctorIS4_EEEESt5arrayIPcLm2EEEEviT0_T1_,@"STO_CUDA_ENTRY STV_DEFAULT"
_ZN2at6native29vectorized_elementwise_kernelILi2ENS0_13AUnaryFunctorIN3c108BFloat16ES4_S4_NS0_15binary_internal10DivFunctorIS4_EEEESt5arrayIPcLm2EEEEviT0_T1_:
.text._ZN2at6native29vectorized_elementwise_kernelILi2ENS0_13AUnaryFunctorIN3c108BFloat16ES4_S4_NS0_15binary_internal10DivFunctorIS4_EEEESt5arrayIPcLm2EEEEviT0_T1_:
        /* <DEDUP_REMOVED lines=14> */
[----:B------:R-:W0:Y:S01]  /*00e0*/  @!P5 LDC.64 R28, c[0x0][0x390] ;  /* 0x0000e400ff1cdb82 */ /* 0x000e220000000a00 */
[----:B------:R-:W-:Y:S02]  /*00f0*/  @!P5 IMAD.IADD R17, R2, 0x1, R4 ;  /* 0x000000010211d824 */ /* 0x000fe400078e0204 */
[----:B------:R-:W-:-:S13]  /*0100*/  ISETP.GE.U32.AND P6, PT, R0, R3, PT ;  /* 0x000000030000720c */ /* 0x000fda0003fc6070 */
[----:B------:R-:W-:Y:S01]  /*0110*/  @!P6 IMAD.IADD R23, R2, 0x1, R0 ;  /* 0x000000010217e824 */ /* 0x000fe200078e0200 */
[----:B------:R-:W1:Y:S01]  /*0120*/  @!P6 LDC.64 R14, c[0x0][0x390] ;  /* 0x0000e400ff0eeb82 */ /* 0x000e620000000a00 */
[----:B------:R-:W-:-:S05]  /*0130*/  @!P6 VIADD R0, R0, 0x80 ;  /* 0x000000800000e836 */ /* 0x000fca0000000000 */
[----:B------:R-:W-:Y:S01]  /*0140*/  ISETP.GE.U32.AND P4, PT, R0, R3, PT ;  /* 0x000000030000720c */ /* 0x000fe20003f86070 */
[----:B0-----:R-:W-:-:S05]  /*0150*/  @!P5 IMAD.WIDE.U32 R28, R17, 0x2, R28 ;  /* 0x00000002111cd825 */ /* 0x001fca00078e001c */
[----:B------:R-:W3:Y:S07]  /*0160*/  @!P5 LDG.E.U16 R24, desc[UR4][R28.64] ;  /* 0x000000041c18d981 */ /* 0x000eee000c1e1500 */
[----:B------:R-:W-:Y:S01]  /*0170*/  @!P4 IADD3 R26, PT, PT, R2, R0, RZ ;  /* 0x00000000021ac210 */ /* 0x000fe20007ffe0ff */
[----:B------:R-:W-:Y:S01]  /*0180*/  @!P4 VIADD R0, R0, 0x80 ;  /* 0x000000800000c836 */ /* 0x000fe20000000000 */
[----:B------:R-:W0:Y:S01]  /*0190*/  @!P4 LDC.64 R12, c[0x0][0x390] ;  /* 0x0000e400ff0ccb82 */ /* 0x000e220000000a00 */
[----:B-1----:R-:W-:-:S03]  /*01a0*/  @!P6 IMAD.WIDE.U32 R14, R23, 0x2, R14 ;  /* 0x00000002170ee825 */ /* 0x002fc600078e000e */
[----:B------:R-:W-:Y:S02]  /*01b0*/  ISETP.GE.U32.AND P3, PT, R0, R3, PT ;  /* 0x000000030000720c */ /* 0x000fe40003f66070 */
[----:B------:R-:W-:-:S06]  /*01c0*/  PRMT R23, RZ, 0x7610, R23 ;  /* 0x00007610ff177816 */ /* 0x000fcc0000000017 */
[----:B------:R1:W4:Y:S05]  /*01d0*/  @!P6 LDG.E.U16 R23, desc[UR4][R14.64] ;  /* 0x000000040e17e981 */ /* 0x00032a000c1e1500 */
[----:B------:R-:W-:Y:S01]  /*01e0*/  @!P3 IMAD.IADD R27, R2, 0x1, R0 ;  /* 0x00000001021bb824 */ /* 0x000fe200078e0200 */
[----:B------:R-:W-:Y:S01]  /*01f0*/  @!P3 IADD3 R0, PT, PT, R0, 0x80, RZ ;  /* 0x000000800000b810 */ /* 0x000fe20007ffe0ff */
[----:B------:R-:W5:Y:S03]  /*0200*/  @!P3 LDC.64 R18, c[0x0][0x390] ;  /* 0x0000e400ff12bb82 */ /* 0x000f660000000a00 */
[----:B------:R-:W-:-:S13]  /*0210*/  ISETP.GE.U32.AND P2, PT, R0, R3, PT ;  /* 0x000000030000720c */ /* 0x000fda0003f46070 */
[----:B------:R-:W-:Y:S01]  /*0220*/  @!P2 IMAD.IADD R20, R2, 0x1, R0 ;  /* 0x000000010214a824 */ /* 0x000fe200078e0200 */
[----:B------:R-:W2:Y:S01]  /*0230*/  @!P2 LDC.64 R16, c[0x0][0x390] ;  /* 0x0000e400ff10ab82 */ /* 0x000ea20000000a00 */
[----:B------:R-:W-:-:S05]  /*0240*/  @!P2 VIADD R0, R0, 0x80 ;  /* 0x000000800000a836 */ /* 0x000fca0000000000 */
[----:B------:R-:W-:-:S13]  /*0250*/  ISETP.GE.U32.AND P1, PT, R0, R3, PT ;  /* 0x000000030000720c */ /* 0x000fda0003f26070 */
[----:B------:R-:W-:Y:S01]  /*0260*/  @!P1 IADD3 R22, PT, PT, R2, R0, RZ ;  /* 0x0000000002169210 */ /* 0x000fe20007ffe0ff */
[----:B------:R-:W-:Y:S01]  /*0270*/  @!P1 VIADD R0, R0, 0x80 ;  /* 0x0000008000009836 */ /* 0x000fe20000000000 */
[----:B-1----:R-:W1:Y:S04]  /*0280*/  @!P1 LDC.64 R14, c[0x0][0x390] ;  /* 0x0000e400ff0e9b82 */ /* 0x002e680000000a00 */
[----:B------:R-:W-:Y:S01]  /*0290*/  ISETP.GE.U32.AND P0, PT, R0, R3, PT ;  /* 0x000000030000720c */ /* 0x000fe20003f06070 */
[----:B0-----:R-:W-:Y:S01]  /*02a0*/  @!P4 IMAD.WIDE.U32 R12, R26, 0x2, R12 ;  /* 0x000000021a0cc825 */ /* 0x001fe200078e000c */
[----:B------:R-:W-:-:S03]  /*02b0*/  PRMT R26, RZ, 0x7610, R26 ;  /* 0x00007610ff1a7816 */ /* 0x000fc6000000001a */
[----:B-----5:R-:W-:-:S08]  /*02c0*/  @!P3 IMAD.WIDE.U32 R18, R27, 0x2, R18 ;  /* 0x000000021b12b825 */ /* 0x020fd000078e0012 */
[----:B------:R-:W-:Y:S01]  /*02d0*/  @!P0 IADD3 R25, PT, PT, R2, R0, RZ ;  /* 0x0000000002198210 */ /* 0x000fe20007ffe0ff */
[----:B------:R-:W-:Y:S01]  /*02e0*/  @!P0 VIADD R0, R0, 0x80 ;  /* 0x0000008000008836 */ /* 0x000fe20000000000 */
[----:B------:R0:W5:Y:S04]  /*02f0*/  @!P4 LDG.E.U16 R26, desc[UR4][R12.64] ;  /* 0x000000040c1ac981 */ /* 0x000168000c1e1500 */
[----:B------:R-:W-:Y:S02]  /*0300*/  ISETP.GE.U32.AND P5, PT, R0, R3, PT ;  /* 0x000000030000720c */ /* 0x000fe40003fa6070 */
[----:B------:R-:W-:Y:S01]  /*0310*/  PRMT R27, RZ, 0x7610, R27 ;  /* 0x00007610ff1b7816 */ /* 0x000fe2000000001b */
[----:B0-----:R-:W0:Y:S05]  /*0320*/  @!P0 LDC.64 R12, c[0x0][0x390] ;  /* 0x0000e400ff0c8b82 */ /* 0x001e2a0000000a00 */
[----:B------:R1:W5:Y:S01]  /*0330*/  @!P3 LDG.E.U16 R27, desc[UR4][R18.64] ;  /* 0x00000004121bb981 */ /* 0x000362000c1e1500 */
[----:B--2---:R-:W-:Y:S01]  /*0340*/  @!P2 IMAD.WIDE.U32 R16, R20, 0x2, R16 ;  /* 0x000000021410a825 */ /* 0x004fe200078e0010 */
[----:B------:R-:W-:-:S06]  /*0350*/  PRMT R20, RZ, 0x7610, R20 ;  /* 0x00007610ff147816 */ /* 0x000fcc0000000014 */
[----:B------:R2:W5:Y:S01]  /*0360*/  @!P2 LDG.E.U16 R20, desc[UR4][R16.64] ;  /* 0x000000041014a981 */ /* 0x000562000c1e1500 */
[----:B-1----:R-:W1:Y:S01]  /*0370*/  @!P5 LDC.64 R18, c[0x0][0x390] ;  /* 0x0000e400ff12db82 */ /* 0x002e620000000a00 */
[----:B------:R-:W-:Y:S01]  /*0380*/  @!P1 IMAD.WIDE.U32 R14, R22, 0x2, R14 ;  /* 0x00000002160e9825 */ /* 0x000fe200078e000e */
[----:B------:R-:W-:Y:S02]  /*0390*/  PRMT R22, RZ, 0x7610, R22 ;  /* 0x00007610ff167816 */ /* 0x000fe40000000016 */
[----:B--2---:R-:W-:Y:S01]  /*03a0*/  PRMT R16, RZ, 0x7610, R16 ;  /* 0x00007610ff107816 */ /* 0x004fe20000000010 */
[----:B0-----:R-:W-:-:S05]  /*03b0*/  @!P0 IMAD.WIDE.U32 R12, R25, 0x2, R12 ;  /* 0x00000002190c8825 */ /* 0x001fca00078e000c */
[----:B------:R0:W2:Y:S01]  /*03c0*/  @!P1 LDG.E.U16 R16, desc[UR4][R14.64] ;  /* 0x000000040e109981 */ /* 0x0000a2000c1e1500 */
[--C-:B------:R-:W-:Y:S01]  /*03d0*/  @!P5 IMAD.IADD R25, R2, 0x1, R0.reuse ;  /* 0x000000010219d824 */ /* 0x100fe200078e0200 */
[----:B------:R-:W-:Y:S02]  /*03e0*/  PRMT R0, RZ, 0x7610, R0 ;  /* 0x00007610ff007816 */ /* 0x000fe40000000000 */
[----:B------:R0:W2:Y:S01]  /*03f0*/  @!P0 LDG.E.U16 R22, desc[UR4][R12.64] ;  /* 0x000000040c168981 */ /* 0x0000a2000c1e1500 */
[----:B-1----:R-:W-:-:S05]  /*0400*/  @!P5 IMAD.WIDE.U32 R18, R25, 0x2, R18 ;  /* 0x000000021912d825 */ /* 0x002fca00078e0012 */
[----:B------:R1:W2:Y:S01]  /*0410*/  @!P5 LDG.E.U16 R0, desc[UR4][R18.64] ;  /* 0x000000041200d981 */ /* 0x0002a2000c1e1500 */
[----:B------:R-:W-:-:S04]  /*0420*/  IADD3 R28, PT, PT, R4, 0x80, RZ ;  /* 0x00000080041c7810 */ /* 0x000fc80007ffe0ff */
[-C--:B------:R-:W-:Y:S01]  /*0430*/  ISETP.GE.U32.AND P5, PT, R28, R3.reuse, PT ;  /* 0x000000031c00720c */ /* 0x080fe20003fa6070 */
[C---:B0-----:R-:W-:Y:S01]  /*0440*/  VIADD R14, R4.reuse, 0x100 ;  /* 0x00000100040e7836 */ /* 0x041fe20000000000 */
[----:B------:R-:W-:-:S04]  /*0450*/  ISETP.GE.U32.AND P0, PT, R4, R3, PT ;  /* 0x000000030400720c */ /* 0x000fc80003f06070 */
[----:B------:R-:W-:Y:S02]  /*0460*/  ISETP.GE.U32.AND P1, PT, R14, R3, PT ;  /* 0x000000030e00720c */ /* 0x000fe40003f26070 */
[----:B------:R-:W-:-:S04]  /*0470*/  IADD3 R14, PT, PT, R4, 0x180, RZ ;  /* 0x00000180040e7810 */ /* 0x000fc80007ffe0ff */
[----:B------:R-:W-:Y:S01]  /*0480*/  ISETP.GE.U32.AND P2, PT, R14, R3, PT ;  /* 0x000000030e00720c */ /* 0x000fe20003f46070 */
[----:B------:R-:W-:-:S05]  /*0490*/  VIADD R14, R4, 0x200 ;  /* 0x00000200040e7836 */ /* 0x000fca0000000000 */
[----:B------:R-:W-:Y:S01]  /*04a0*/  ISETP.GE.U32.AND P3, PT, R14, R3, PT ;  /* 0x000000030e00720c */ /* 0x000fe20003f66070 */
[----:B------:R-:W-:Y:S02]  /*04b0*/  @!P5 IMAD.U32 R13, R6, 0x10000, RZ ;  /* 0x00010000060dd824 */ /* 0x000fe400078e00ff */
[----:B-1----:R-:W-:-:S05]  /*04c0*/  VIADD R18, R4, 0x280 ;  /* 0x0000028004127836 */ /* 0x002fca0000000000 */
[----:B------:R-:W-:Y:S01]  /*04d0*/  ISETP.GE.U32.AND P4, PT, R18, R3, PT ;  /* 0x000000031200720c */ /* 0x000fe20003f86070 */
[----:B------:R-:W-:Y:S01]  /*04e0*/  @!P0 IMAD.IADD R19, R2, 0x1, R4 ;  /* 0x0000000102138824 */ /* 0x000fe200078e0204 */
[----:B------:R-:W-:Y:S04]  /*04f0*/  BSSY.RECONVERGENT B0, `(.L_x_2060) ;  /* 0x000005d000007945 */ /* 0x000fe80003800200 */
[----:B------:R-:W-:Y:S01]  /*0500*/  BSSY.RELIABLE B1, `(.L_x_2061) ;  /* 0x0000055000017945 */ /* 0x000fe20003800100 */
[----:B---3--:R-:W-:Y:S02]  /*0510*/  @!P0 IMAD.U32 R17, R24, 0x10000, RZ ;  /* 0x0001000018118824 */ /* 0x008fe400078e00ff */
[----:B----4-:R-:W-:-:S04]  /*0520*/  @!P5 IMAD.U32 R23, R23, 0x10000, RZ ;  /* 0x000100001717d824 */ /* 0x010fc800078e00ff */
[----:B------:R-:W0:Y:S01]  /*0530*/  @!P5 MUFU.RCP R12, R23 ;  /* 0x00000017000cd308 */ /* 0x000e220000001000 */
[----:B------:R-:W-:-:S07]  /*0540*/  VIADD R24, R4, 0x300 ;  /* 0x0000030004187836 */ /* 0x000fce0000000000 */
[----:B------:R-:W1:Y:S01]  /*0550*/  @!P0 MUFU.RCP R17, R17 ;  /* 0x0000001100118308 */ /* 0x000e620000001000 */
[----:B0-----:R-:W-:-:S05]  /*0560*/  @!P5 FMUL.FTZ R12, R13, R12 ;  /* 0x0000000c0d0cd220 */ /* 0x001fca0000410000 */
[----:B------:R-:W-:Y:S02]  /*0570*/  @!P5 F2FP.BF16.F32.PACK_AB R5, RZ, R12 ;  /* 0x0000000cff05d23e */ /* 0x000fe400000010ff */
[----:B------:R-:W0:Y:S01]  /*0580*/  @!P0 LDC.64 R12, c[0x0][0x388] ;  /* 0x0000e200ff0c8b82 */ /* 0x000e220000000a00 */
[----:B------:R-:W-:Y:S02]  /*0590*/  ISETP.GE.U32.AND P6, PT, R24, R3, PT ;  /* 0x000000031800720c */ /* 0x000fe40003fc6070 */
[----:B-----5:R-:W-:Y:S01]  /*05a0*/  @!P1 SHF.L.U32 R14, R26, 0x10, RZ ;  /* 0x000000101a0e9819 */ /* 0x020fe200000006ff */
[----:B------:R-:W-:Y:S01]  /*05b0*/  @!P3 IMAD.U32 R18, R20, 0x10000, RZ ;  /* 0x000100001412b824 */ /* 0x000fe200078e00ff */
[----:B------:R-:W-:-:S04]  /*05c0*/  IADD3 R20, PT, PT, R4, 0x380, RZ ;  /* 0x0000038004147810 */ /* 0x000fc80007ffe0ff */
[----:B------:R-:W-:Y:S01]  /*05d0*/  ISETP.GE.U32.AND P5, PT, R20, R3, PT ;  /* 0x000000031400720c */ /* 0x000fe20003fa6070 */
[----:B------:R-:W-:Y:S01]  /*05e0*/  @!P0 IMAD.U32 R20, R6, 0x10000, RZ ;  /* 0x0001000006148824 */ /* 0x000fe200078e00ff */
[----:B------:R-:W3:Y:S01]  /*05f0*/  @!P1 MUFU.RCP R14, R14 ;  /* 0x0000000e000e9308 */ /* 0x000ee20000001000 */
[----:B------:R-:W-:Y:S02]  /*0600*/  @!P2 SHF.L.U32 R15, R27, 0x10, RZ ;  /* 0x000000101b0fa819 */ /* 0x000fe400000006ff */
[----:B-1----:R-:W-:-:S05]  /*0610*/  @!P0 FMUL.FTZ R20, R20, R17 ;  /* 0x0000001114148220 */ /* 0x002fca0000410000 */
[----:B------:R-:W1:Y:S01]  /*0620*/  @!P3 MUFU.RCP R18, R18 ;  /* 0x000000120012b308 */ /* 0x000e620000001000 */
[----:B--2---:R-:W-:Y:S01]  /*0630*/  @!P4 IMAD.U32 R16, R16, 0x10000, RZ ;  /* 0x000100001010c824 */ /* 0x004fe200078e00ff */
[----:B------:R-:W-:Y:S02]  /*0640*/  @!P0 F2FP.BF16.F32.PACK_AB R21, RZ, R20 ;  /* 0x00000014ff15823e */ /* 0x000fe400000010ff */
[----:B------:R-:W-:Y:S01]  /*0650*/  @!P6 SHF.L.U32 R22, R22, 0x10, RZ ;  /* 0x000000101616e819 */ /* 0x000fe200000006ff */
[----:B0-----:R-:W-:-:S03]  /*0660*/  @!P0 IMAD.WIDE.U32 R12, R19, 0x2, R12 ;  /* 0x00000002130c8825 */ /* 0x001fc600078e000c */
[----:B------:R-:W0:Y:S01]  /*0670*/  @!P2 MUFU.RCP R15, R15 ;  /* 0x0000000f000fa308 */ /* 0x000e220000001000 */
[----:B------:R-:W-:-:S07]  /*0680*/  @!P5 IMAD.U32 R0, R0, 0x10000, RZ ;  /* 0x000100000000d824 */ /* 0x000fce00078e00ff */
[----:B------:R-:W2:Y:S01]  /*0690*/  @!P4 MUFU.RCP R16, R16 ;  /* 0x000000100010c308 */ /* 0x000ea20000001000 */
[----:B------:R-:W-:Y:S01]  /*06a0*/  PRMT R23, R21, 0x7610, R23 ;  /* 0x0000761015177816 */ /* 0x000fe20000000017 */
[----:B------:R-:W-:-:S06]  /*06b0*/  @!P0 IMAD.MOV.U32 R4, RZ, RZ, R28 ;  /* 0x000000ffff048224 */ /* 0x000fcc00078e001c */
[----:B------:R4:W5:Y:S01]  /*06c0*/  @!P6 MUFU.RCP R17, R22 ;  /* 0x000000160011e308 */ /* 0x0009620000001000 */
[----:B------:R-:W-:-:S07]  /*06d0*/  @!P1 SHF.L.U32 R19, R6, 0x10, RZ ;  /* 0x0000001006139819 */ /* 0x000fce00000006ff */
[----:B------:R-:W5:Y:S01]  /*06e0*/  @!P5 MUFU.RCP R0, R0 ;  /* 0x000000000000d308 */ /* 0x000f620000001000 */
[----:B------:R5:W-:Y:S01]  /*06f0*/  @!P0 STG.E.U16 desc[UR4][R12.64], R23 ;  /* 0x000000170c008986 */ /* 0x000be2000c101504 */
[----:B------:R-:W-:Y:S01]  /*0700*/  @!P3 IMAD.U32 R21, R6, 0x10000, RZ ;  /* 0x000100000615b824 */ /* 0x000fe200078e00ff */
[----:B------:R-:W-:Y:S01]  /*0710*/  ISETP.GE.U32.AND P0, PT, R4, R3, PT ;  /* 0x000000030400720c */ /* 0x000fe20003f06070 */
[----:B---3--:R-:W-:Y:S01]  /*0720*/  @!P1 FMUL.FTZ R14, R19, R14 ;  /* 0x0000000e130e9220 */ /* 0x008fe20000410000 */
[C---:B------:R-:W-:Y:S01]  /*0730*/  @!P2 SHF.L.U32 R20, R6.reuse, 0x10, RZ ;  /* 0x000000100614a819 */ /* 0x040fe200000006ff */
[----:B-1----:R-:W-:Y:S01]  /*0740*/  @!P3 FMUL.FTZ R18, R21, R18 ;  /* 0x000000121512b220 */ /* 0x002fe20000410000 */
[C---:B------:R-:W-:Y:S01]  /*0750*/  @!P4 SHF.L.U32 R19, R6.reuse, 0x10, RZ ;  /* 0x000000100613c819 */ /* 0x040fe200000006ff */
[C---:B----4-:R-:W-:Y:S01]  /*0760*/  @!P6 IMAD.U32 R22, R6.reuse, 0x10000, RZ ;  /* 0x000100000616e824 */ /* 0x050fe200078e00ff */
[----:B------:R-:W-:Y:S01]  /*0770*/  @!P5 SHF.L.U32 R21, R6, 0x10, RZ ;  /* 0x000000100615d819 */ /* 0x000fe200000006ff */
[----:B0-----:R-:W-:-:S02]  /*0780*/  @!P2 FMUL.FTZ R15, R20, R15 ;  /* 0x0000000f140fa220 */ /* 0x001fc40000410000 */
[----:B--2---:R-:W-:Y:S01]  /*0790*/  @!P4 FMUL.FTZ R16, R19, R16 ;  /* 0x000000101310c220 */ /* 0x004fe20000410000 */
[----:B-----5:R-:W-:Y:S01]  /*07a0*/  @!P6 FMUL.FTZ R17, R22, R17 ;  /* 0x000000111611e220 */ /* 0x020fe20000410000 */
[----:B------:R-:W-:Y:S01]  /*07b0*/  @!P5 FMUL.FTZ R0, R21, R0 ;  /* 0x000000001500d220 */ /* 0x000fe20000410000 */
[----:B------:R-:W-:Y:S02]  /*07c0*/  @!P1 F2FP.BF16.F32.PACK_AB R6, RZ, R14 ;  /* 0x0000000eff06923e */ /* 0x000fe400000010ff */
[----:B------:R-:W-:Y:S02]  /*07d0*/  @!P2 F2FP.BF16.F32.PACK_AB R7, RZ, R15 ;  /* 0x0000000fff07a23e */ /* 0x000fe400000010ff */
[----:B------:R-:W-:Y:S02]  /*07e0*/  @!P3 F2FP.BF16.F32.PACK_AB R8, RZ, R18 ;  /* 0x00000012ff08b23e */ /* 0x000fe400000010ff */
[----:B------:R-:W-:Y:S02]  /*07f0*/  @!P4 F2FP.BF16.F32.PACK_AB R9, RZ, R16 ;  /* 0x00000010ff09c23e */ /* 0x000fe400000010ff */
[----:B------:R-:W-:-:S02]  /*0800*/  @!P6 F2FP.BF16.F32.PACK_AB R10, RZ, R17 ;  /* 0x00000011ff0ae23e */ /* 0x000fc400000010ff */
[----:B------:R-:W-:Y:S01]  /*0810*/  @!P5 F2FP.BF16.F32.PACK_AB R11, RZ, R0 ;  /* 0x00000000ff0bd23e */ /* 0x000fe200000010ff */
[----:B------:R-:W-:Y:S06]  /*0820*/  @P0 BRA `(.L_x_2062) ;  /* 0x0000000000300947 */ /* 0x000fec0003800000 */
        /* <DEDUP_REMOVED lines=12> */
.L_x_2062:
[----:B------:R-:W-:-:S13]  /*08f0*/  ISETP.GE.U32.AND P0, PT, R4, R3, PT ;  /* 0x000000030400720c */ /* 0x000fda0003f06070 */
[----:B------:R-:W-:Y:S05]  /*0900*/  @P0 BRA `(.L_x_2064) ;  /* 0x0000000000300947 */ /* 0x000fea0003800000 */
[----:B0-----:R-:W0:Y:S01]  /*0910*/  LDC.64 R12, c[0x0][0x388] ;  /* 0x0000e200ff0c7b82 */ /* 0x001e220000000a00 */
[----:B------:R-:W-:Y:S01]  /*0920*/  IMAD.IADD R5, R2, 0x1, R4 ;  /* 0x0000000102057824 */ /* 0x000fe200078e0204 */
[----:B------:R-:W-:-:S03]  /*0930*/  IADD3 R4, PT, PT, R4, 0x80, RZ ;  /* 0x0000008004047810 */ /* 0x000fc60007ffe0ff */
[----:B0-----:R-:W-:-:S05]  /*0940*/  IMAD.WIDE.U32 R12, R5, 0x2, R12 ;  /* 0x00000002050c7825 */ /* 0x001fca00078e000c */
[----:B------:R1:W-:Y:S02]  /*0950*/  STG.E.U16 desc[UR4][R12.64], R7 ;  /* 0x000000070c007986 */ /* 0x0003e4000c101504 */
.L_x_2063:
[----:B------:R-:W-:-:S13]  /*0960*/  ISETP.GE.U32.AND P0, PT, R4, R3, PT ;  /* 0x000000030400720c */ /* 0x000fda0003f06070 */
[----:B------:R-:W-:Y:S05]  /*0970*/  @P0 BRA `(.L_x_2065) ;  /* 0x0000000000340947 */ /* 0x000fea0003800000 */
[----:B-1----:R-:W1:Y:S01]  /*0980*/  LDC.64 R6, c[0x0][0x388] ;  /* 0x0000e200ff067b82 */ /* 0x002e620000000a00 */
[----:B0-----:R-:W-:Y:S01]  /*0990*/  IMAD.IADD R5, R2, 0x1, R4 ;  /* 0x0000000102057824 */ /* 0x001fe200078e0204 */
[----:B------:R-:W-:-:S03]  /*09a0*/  IADD3 R4, PT, PT, R4, 0x80, RZ ;  /* 0x0000008004047810 */ /* 0x000fc60007ffe0ff */
[----:B-1----:R-:W-:-:S05]  /*09b0*/  IMAD.WIDE.U32 R6, R5, 0x2, R6 ;  /* 0x0000000205067825 */ /* 0x002fca00078e0006 */
[----:B------:R1:W-:Y:S02]  /*09c0*/  STG.E.U16 desc[UR4][R6.64], R8 ;  /* 0x0000000806007986 */ /* 0x0003e4000c101504 */
.L_x_2064:
        /* <DEDUP_REMOVED lines=8> */
.L_x_2065:
[----:B------:R-:W-:Y:S05]  /*0a50*/  BSYNC.RELIABLE B1 ;  /* 0x0000000000017941 */ /* 0x000fea0003800100 */
.L_x_2061:
[----:B------:R-:W-:-:S13]  /*0a60*/  ISETP.GE.U32.AND P0, PT, R4, R3, PT ;  /* 0x000000030400720c */ /* 0x000fda0003f06070 */
[----:B-12---:R-:W1:Y:S01]  /*0a70*/  @!P0 LDC.64 R6, c[0x0][0x388] ;  /* 0x0000e200ff068b82 */ /* 0x006e620000000a00 */
[----:B0-----:R-:W-:Y:S01]  /*0a80*/  @!P0 IMAD.IADD R5, R2, 0x1, R4 ;  /* 0x0000000102058824 */ /* 0x001fe200078e0204 */
[----:B------:R-:W-:-:S03]  /*0a90*/  @!P0 IADD3 R4, PT, PT, R4, 0x80, RZ ;  /* 0x0000008004048810 */ /* 0x000fc60007ffe0ff */
[----:B-1----:R-:W-:-:S05]  /*0aa0*/  @!P0 IMAD.WIDE.U32 R6, R5, 0x2, R6 ;  /* 0x0000000205068825 */ /* 0x002fca00078e0006 */
[----:B------:R2:W-:Y:S02]  /*0ab0*/  @!P0 STG.E.U16 desc[UR4][R6.64], R10 ;  /* 0x0000000a06008986 */ /* 0x0005e4000c101504 */
.L_x_2066:
[----:B------:R-:W-:Y:S05]  /*0ac0*/  BSYNC.RECONVERGENT B0 ;  /* 0x0000000000007941 */ /* 0x000fea0003800200 */
.L_x_2060:
        /* <DEDUP_REMOVED lines=8> */
.L_x_2059:
[----:B------:R-:W0:Y:S01]  /*0b50*/  S2R R0, SR_TID.X ;  /* 0x0000000000007919 */ /* 0x000e220000002100 */
[----:B------:R-:W1:Y:S02]  /*0b60*/  LDC.64 R4, c[0x0][0x390] ;  /* 0x0000e400ff047b82 */ /* 0x000e640000000a00 */
[----:B-1----:R-:W-:-:S04]  /*0b70*/  IMAD.WIDE.U32 R4, R2, 0x2, R4 ;  /* 0x0000000202047825 */ /* 0x002fc800078e0004 */
[----:B0-----:R-:W-:-:S05]  /*0b80*/  IMAD.WIDE.U32 R4, R0, 0x4, R4 ;  /* 0x0000000400047825 */ /* 0x001fca00078e0004 */
[----:B------:R-:W3:Y:S04]  /*0b90*/  LDG.E R10, desc[UR4][R4.64+0x200] ;  /* 0x00020004040a7981 */ /* 0x000ee8000c1e1900 */
[----:B------:R-:W4:Y:S04]  /*0ba0*/  LDG.E R9, desc[UR4][R4.64] ;  /* 0x0000000404097981 */ /* 0x000f28000c1e1900 */
[----:B------:R-:W5:Y:S04]  /*0bb0*/  LDG.E R11, desc[UR4][R4.64+0x400] ;  /* 0x00040004040b7981 */ /* 0x000f68000c1e1900 */
[----:B------:R0:W2:Y:S02]  /*0bc0*/  LDG.E R12, desc[UR4][R4.64+0x600] ;  /* 0x00060004040c7981 */ /* 0x0000a4000c1e1900 */
[----:B0-----:R-:W0:Y:S02]  /*0bd0*/  LDC.64 R4, c[0x0][0x388] ;  /* 0x0000e200ff047b82 */ /* 0x001e240000000a00 */
[----:B0-----:R-:W-:-:S04]  /*0be0*/  IMAD.WIDE.U32 R4, R2, 0x2, R4 ;  /* 0x0000000202047825 */ /* 0x001fc800078e0004 */
[----:B------:R-:W-:-:S04]  /*0bf0*/  IMAD.WIDE.U32 R4, R0, 0x4, R4 ;  /* 0x0000000400047825 */ /* 0x000fc800078e0004 */
[----:B---3--:R-:W-:Y:S01]  /*0c00*/  IMAD.U32 R8, R10, 0x10000, RZ ;  /* 0x000100000a087824 */ /* 0x008fe200078e00ff */
[----:B----4-:R-:W-:Y:S02]  /*0c10*/  PRMT R10, R9, 0x7632, R10 ;  /* 0x00007632090a7816 */ /* 0x010fe4000000000a */
[C---:B-----5:R-:W-:Y:S02]  /*0c20*/  SHF.L.U32 R7, R11.reuse, 0x10, RZ ;  /* 0x000000100b077819 */ /* 0x060fe400000006ff */
[----:B------:R-:W-:Y:S01]  /*0c30*/  PRMT R11, R11, 0x7632, R11 ;  /* 0x000076320b0b7816 */ /* 0x000fe2000000000b */
[C---:B--2---:R-:W-:Y:S01]  /*0c40*/  IMAD.U32 R14, R12.reuse, 0x10000, RZ ;  /* 0x000100000c0e7824 */ /* 0x044fe200078e00ff */
[----:B------:R-:W-:Y:S02]  /*0c50*/  PRMT R12, R12, 0x7632, R12 ;  /* 0x000076320c0c7816 */ /* 0x000fe4000000000c */
[C---:B------:R-:W-:Y:S02]  /*0c60*/  SHF.L.U32 R13, R10.reuse, 0x10, RZ ;  /* 0x000000100a0d7819 */ /* 0x040fe400000006ff */
[----:B------:R-:W-:Y:S01]  /*0c70*/  PRMT R10, R10, 0x7632, R10 ;  /* 0x000076320a0a7816 */ /* 0x000fe2000000000a */
[----:B------:R-:W-:Y:S01]  /*0c80*/  IMAD.U32 R12, R12, 0x10000, RZ ;  /* 0x000100000c0c7824 */ /* 0x000fe200078e00ff */
[----:B------:R-:W-:-:S02]  /*0c90*/  SHF.L.U32 R11, R11, 0x10, RZ ;  /* 0x000000100b0b7819 */ /* 0x000fc400000006ff */
[----:B------:R-:W-:Y:S01]  /*0ca0*/  SHF.L.U32 R3, R9, 0x10, RZ ;  /* 0x0000001009037819 */ /* 0x000fe200000006ff */
[----:B------:R-:W-:Y:S01]  /*0cb0*/  IMAD.U32 R10, R10, 0x10000, RZ ;  /* 0x000100000a0a7824 */ /* 0x000fe200078e00ff */
[----:B------:R0:W1:Y:S08]  /*0cc0*/  MUFU.RCP R9, R14 ;  /* 0x0000000e00097308 */ /* 0x0000700000001000 */
[----:B------:R-:W2:Y:S08]  /*0cd0*/  MUFU.RCP R7, R7 ;  /* 0x0000000700077308 */ /* 0x000eb00000001000 */
[----:B------:R-:W3:Y:S08]  /*0ce0*/  MUFU.RCP R11, R11 ;  /* 0x0000000b000b7308 */ /* 0x000ef00000001000 */
[----:B------:R-:W4:Y:S08]  /*0cf0*/  MUFU.RCP R3, R3 ;  /* 0x0000000300037308 */ /* 0x000f300000001000 */
[----:B------:R-:W5:Y:S08]  /*0d00*/  MUFU.RCP R8, R8 ;  /* 0x0000000800087308 */ /* 0x000f700000001000 */
[----:B------:R-:W5:Y:S08]  /*0d10*/  MUFU.RCP R13, R13 ;  /* 0x0000000d000d7308 */ /* 0x000f700000001000 */
[----:B------:R1:W5:Y:S08]  /*0d20*/  MUFU.RCP R15, R10 ;  /* 0x0000000a000f7308 */ /* 0x0003700000001000 */
[----:B------:R-:W5:Y:S01]  /*0d30*/  MUFU.RCP R12, R12 ;  /* 0x0000000c000c7308 */ /* 0x000f620000001000 */
[----:B0-----:R-:W-:-:S05]  /*0d40*/  SHF.L.U32 R14, R6, 0x10, RZ ;  /* 0x00000010060e7819 */ /* 0x001fca00000006ff */
[C---:B-1----:R-:W-:Y:S01]  /*0d50*/  FMUL.FTZ R10, R14.reuse, R9 ;  /* 0x000000090e0a7220 */ /* 0x042fe20000410000 */
[C---:B--2---:R-:W-:Y:S01]  /*0d60*/  FMUL.FTZ R6, R14.reuse, R7 ;  /* 0x000000070e067220 */ /* 0x044fe20000410000 */
[C---:B---3--:R-:W-:Y:S01]  /*0d70*/  FMUL.FTZ R9, R14.reuse, R11 ;  /* 0x0000000b0e097220 */ /* 0x048fe20000410000 */
[C---:B----4-:R-:W-:Y:S01]  /*0d80*/  FMUL.FTZ R3, R14.reuse, R3 ;  /* 0x000000030e037220 */ /* 0x050fe20000410000 */
[C---:B-----5:R-:W-:Y:S01]  /*0d90*/  FMUL.FTZ R8, R14.reuse, R8 ;  /* 0x000000080e087220 */ /* 0x060fe20000410000 */
[C---:B------:R-:W-:Y:S01]  /*0da0*/  FMUL.FTZ R2, R14.reuse, R13 ;  /* 0x0000000d0e027220 */ /* 0x040fe20000410000 */
[C---:B------:R-:W-:Y:S01]  /*0db0*/  FMUL.FTZ R7, R14.reuse, R15 ;  /* 0x0000000f0e077220 */ /* 0x040fe20000410000 */
[----:B------:R-:W-:Y:S01]  /*0dc0*/  F2FP.BF16.F32.PACK_AB R9, R9, R6 ;  /* 0x000000060909723e */ /* 0x000fe200000010ff */
[----:B------:R-:W-:Y:S02]  /*0dd0*/  FMUL.FTZ R11, R14, R12 ;  /* 0x0000000c0e0b7220 */ /* 0x000fe40000410000 */
[----:B------:R-:W-:-:S02]  /*0de0*/  F2FP.BF16.F32.PACK_AB R3, R2, R3 ;  /* 0x000000030203723e */ /* 0x000fc400000010ff */
[----:B------:R-:W-:Y:S02]  /*0df0*/  F2FP.BF16.F32.PACK_AB R7, R7, R8 ;  /* 0x000000080707723e */ /* 0x000fe400000010ff */
[----:B------:R-:W-:Y:S01]  /*0e00*/  F2FP.BF16.F32.PACK_AB R11, R11, R10 ;  /* 0x0000000a0b0b723e */ /* 0x000fe200000010ff */
[----:B------:R-:W-:Y:S04]  /*0e10*/  STG.E desc[UR4][R4.64], R3 ;  /* 0x0000000304007986 */ /* 0x000fe8000c101904 */
[----:B------:R-:W-:Y:S04]  /*0e20*/  STG.E desc[UR4][R4.64+0x200], R7 ;  /* 0x0002000704007986 */ /* 0x000fe8000c101904 */
[----:B------:R-:W-:Y:S04]  /*0e30*/  STG.E desc[UR4][R4.64+0x400], R9 ;  /* 0x0004000904007986 */ /* 0x000fe8000c101904 */
[----:B------:R-:W-:Y:S01]  /*0e40*/  STG.E desc[UR4][R4.64+0x600], R11 ;  /* 0x0006000b04007986 */ /* 0x000fe2000c101904 */
[----:B------:R-:W-:Y:S05]  /*0e50*/  EXIT ;  /* 0x000000000000794d */ /* 0x000fea0003800000 */
.L_x_2067:
        /* <DEDUP_REMOVED lines=10> */
.L_x_18262:


//--------------------- .text._ZN2at6native29vectorized_elementwise_kernelILi4ENS0_13AUnaryFunctorIN3c108BFloat16ES4_S4_NS0_15binary_internal10DivFunctorIS4_EEEESt5arrayIPcLm2EEEEviT0_T1_ --------------------------
	.section	.text._ZN2at6native29vectorized_elementwise_kernelILi4ENS0_13AUnaryFunctorIN3c108BFloat16ES4_S4_NS0_15binary_internal10DivFunctorIS4_EEEESt5arrayIPcLm2EEEEviT0_T1_,"ax",@progbits
	.align	128
        .global         _ZN2at6native29vectorized_elementwise_kernelILi4ENS0_13AUnaryFunctorIN3c108BFloat16ES4_S4_NS0_15binary_internal10DivFunctorIS4_EEEESt5arrayIPcLm2EEEEviT0_T1_
        .type           _ZN2at6native29vectorized_elementwise_kernelILi4ENS0_13AUnaryFunctorIN3c108BFloat16ES4_S4_NS0_15binary_internal10DivFunctorIS4_EEEESt5arrayIPcLm2EEEEviT0_T1_,@function
        .size           _ZN2at6native29vectorized_elementwise_kernelILi4ENS0_13AUnaryFunctorIN3c108BFloat16ES4_S4_NS0_15binary_internal10DivFunctorIS4_EEEESt5arrayIPcLm2EEEEviT0_T1_,(.L_x_18263 - _ZN2at6native29vectorized_elementwise_kernelILi4ENS0_13AUnaryFunctorIN3c108BFloat16ES4_S4_NS0_15binary_internal10DivFunctorIS4_EEEESt5arrayIPcLm2EEEEviT0_T1_)
        .other          _ZN2at6native29vectorized_elementwise_kernelILi4ENS0_13AUnaryFunctorIN3c108BFloat16ES4_S4_NS0_15binary_internal10DivFunctorIS4_EEEESt5arrayIPcLm2EEEEviT0_T1_,@"STO_CUDA_ENTRY STV_DEFAULT"
_ZN2at6native29vectorized_elementwise_kernelILi4ENS0_13AUnaryFunctorIN3c108BFloat16ES4_S4_NS0_15binary_internal10DivFunctorIS4_EEEESt5arrayIPcLm2EEEEviT0_T1_:
.text._ZN2at6native29vectorized_elementwise_kernelILi4ENS0_13AUnaryFunctorIN3c108BFloat16ES4_S4_NS0_15binary_internal10DivFunctorIS4_EEEESt5arrayIPcLm2EEEEviT0_T1_:
        /* <DEDUP_REMOVED lines=143> */
.L_x_2071:
[----:B------:R-:W-:-:S13]  /*08f0*/  ISETP.GE.U32.AND P0, PT, R4, R3, PT ;  /* 0x000000030400720c */ /* 0x000fda0003f06070 */
[----:B------:R-:W-:Y:S05]  /*0900*/  @P0 BRA `(.L_x_2073) ;  /* 0x0000000000300947 */ /* 0x000fea0003800000 */
[----:B0-----:R-:W0:Y:S01]  /*0910*/  LDC.64 R12, c[0x0][0x388] ;  /* 0x0000e200ff0c7b82 */ /* 0x001e220000000a00 */
[----:B------:R-:W-:Y:S01]  /*0920*/  IMAD.IADD R5, R2, 0x1, R4 ;  /* 0x0000000102057824 */ /* 0x000fe200078e0204 */
[----:B------:R-:W-:-:S03]  /*0930*/  IADD3 R4, PT, PT, R4, 0x80, RZ ;  /* 0x0000008004047810 */ /* 0x000fc60007ffe0ff */
[----:B0-----:R-:W-:-:S05]  /*0940*/  IMAD.WIDE.U32 R12, R5, 0x2, R12 ;  /* 0x00000002050c7825 */ /* 0x001fca00078e000c */
[----:B------:R1:W-:Y:S02]  /*0950*/  STG.E.U16 desc[UR4][R12.64], R7 ;  /* 0x000000070c007986 */ /* 0x0003e4000c101504 */
.L_x_2072:
[----:B------:R-:W-:-:S13]  /*0960*/  ISETP.GE.U32.AND P0, PT, R4, R3, PT ;  /* 0x000000030400720c */ /* 0x000fda0003f06070 */
[----:B------:R-:W-:Y:S05]  /*0970*/  @P0 BRA `(.L_x_2074) ;  /* 0x0000000000340947 */ /* 0x000fea0003800000 */
[----:B-1----:R-:W1:Y:S01]  /*0980*/  LDC.64 R6, c[0x0][0x388] ;  /* 0x0000e200ff067b82 */ /* 0x002e620000000a00 */
[----:B0-----:R-:W-:Y:S01]  /*0990*/  IMAD.IADD R5, R2, 0x1, R4 ;  /* 0x0000000102057824 */ /* 0x001fe200078e0204 */
[----:B------:R-:W-:-:S03]  /*09a0*/  IADD3 R4, PT, PT, R4, 0x80, RZ ;  /* 0x0000008004047810 */ /* 0x000fc60007ffe0ff */
[----:B-1----:R-:W-:-:S05]  /*09b0*/  IMAD.WIDE.U32 R6, R5, 0x2, R6 ;  /* 0x0000000205067825 */ /* 0x002fca00078e0006 */
[----:B------:R1:W-:Y:S02]  /*09c0*/  STG.E.U16 desc[UR4][R6.64], R8 ;  /* 0x0000000806007986 */ /* 0x0003e4000c101504 */
.L_x_2073:
        /* <DEDUP_REMOVED lines=8> */
.L_x_2074:
[----:B------:R-:W-:Y:S05]  /*0a50*/  BSYNC.RELIABLE B1 ;  /* 0x0000000000017941 */ /* 0x000fea0003800100 */
.L_x_2070:
[----:B------:R-:W-:-:S13]  /*0a60*/  ISETP.GE.U32.AND P0, PT, R4, R3, PT ;  /* 0x000000030400720c */ /* 0x000fda0003f06070 */
[----:B-12---:R-:W1:Y:S01]  /*0a70*/  @!P0 LDC.64 R6, c[0x0][0x388] ;  /* 0x0000e200ff068b82 */ /* 0x006e620000000a00 */
[----:B0-----:R-:W-:Y:S01]  /*0a80*/  @!P0 IMAD.IADD R5, R2, 0x1, R4 ;  /* 0x0000000102058824 */ /* 0x001fe200078e0204 */
[----:B------:R-:W-:-:S03]  /*0a90*/  @!P0 IADD3 R4, PT, PT, R4, 0x80, RZ ;  /* 0x0000008004048810 */ /* 0x000fc60007ffe0ff */
[----:B-1----:R-:W-:-:S05]  /*0aa0*/  @!P0 IMAD.WIDE.U32 R6, R5, 0x2, R6 ;  /* 0x0000000205068825 */ /* 0x002fca00078e0006 */
[----:B------:R2:W-:Y:S02]  /*0ab0*/  @!P0 STG.E.U16 desc[UR4][R6.64], R10 ;  /* 0x0000000a06008986 */ /* 0x0005e4000c101504 */
.L_x_2075:
[----:B------:R-:W-:Y:S05]  /*0ac0*/  BSYNC.RECONVERGENT B0 ;  /* 0x0000000000007941 */ /* 0x000fea0003800200 */
.L_x_2069:
        /* <DEDUP_REMOVED lines=8> */
.L_x_2068:
[----:B------:R-:W0:Y:S01]  /*0b50*/  S2R R0, SR_TID.X ;  /* 0x0000000000007919 */ /* 0x000e220000002100 */
[----:B------:R-:W1:Y:S02]  /*0b60*/  LDC.64 R4, c[0x0][0x390] ;  /* 0x0000e400ff047b82 */ /* 0x000e640000000a00 */
[----:B-1----:R-:W-:-:S04]  /*0b70*/  IMAD.WIDE.U32 R4, R2, 0x2, R4 ;  /* 0x0000000202047825 */ /* 0x002fc800078e0004 */
[----:B0-----:R-:W-:-:S05]  /*0b80*/  IMAD.WIDE.U32 R12, R0, 0x8, R4 ;  /* 0x00000008000c7825 */ /* 0x001fca00078e0004 */
[----:B------:R-:W3:Y:S04]  /*0b90*/  LDG.E.64 R4, desc[UR4][R12.64+0x400] ;  /* 0x000400040c047981 */ /* 0x000ee8000c1e1b00 */
[----:B------:R-:W4:Y:S01]  /*0ba0*/  LDG.E.64 R8, desc[UR4][R12.64] ;  /* 0x000000040c087981 */ /* 0x000f22000c1e1b00 */
[----:B--2---:R-:W-:Y:S02]  /*0bb0*/  SHF.L.U32 R6, R6, 0x10, RZ ;  /* 0x0000001006067819 */ /* 0x004fe400000006ff */
[----:B---3--:R-:W-:Y:S02]  /*0bc0*/  SHF.L.U32 R7, R4, 0x10, RZ ;  /* 0x0000001004077819 */ /* 0x008fe400000006ff */
[----:B----4-:R-:W-:Y:S02]  /*0bd0*/  PRMT R4, R9, 0x7632, R4 ;  /* 0x0000763209047816 */ /* 0x010fe40000000004 */
[----:B------:R-:W-:-:S02]  /*0be0*/  SHF.L.U32 R3, R8, 0x10, RZ ;  /* 0x0000001008037819 */ /* 0x000fc400000006ff */
[----:B------:R-:W-:Y:S01]  /*0bf0*/  PRMT R8, R8, 0x7632, R8 ;  /* 0x0000763208087816 */ /* 0x000fe20000000008 */
[C---:B------:R-:W-:Y:S01]  /*0c00*/  IMAD.U32 R11, R5.reuse, 0x10000, RZ ;  /* 0x00010000050b7824 */ /* 0x040fe200078e00ff */
[----:B------:R-:W-:Y:S01]  /*0c10*/  PRMT R5, R5, 0x7632, R5 ;  /* 0x0000763205057816 */ /* 0x000fe20000000005 */
[C---:B------:R-:W-:Y:S01]  /*0c20*/  IMAD.U32 R12, R4.reuse, 0x10000, RZ ;  /* 0x00010000040c7824 */ /* 0x040fe200078e00ff */
[----:B------:R-:W-:Y:S01]  /*0c30*/  PRMT R4, R4, 0x7632, R4 ;  /* 0x0000763204047816 */ /* 0x000fe20000000004 */
[----:B------:R-:W-:Y:S01]  /*0c40*/  IMAD.U32 R10, R9, 0x10000, RZ ;  /* 0x00010000090a7824 */ /* 0x000fe200078e00ff */
[----:B------:R-:W-:Y:S02]  /*0c50*/  SHF.L.U32 R14, R8, 0x10, RZ ;  /* 0x00000010080e7819 */ /* 0x000fe400000006ff */
[----:B------:R-:W0:Y:S01]  /*0c60*/  LDC.64 R8, c[0x0][0x388] ;  /* 0x0000e200ff087b82 */ /* 0x000e220000000a00 */
[----:B------:R-:W-:Y:S01]  /*0c70*/  SHF.L.U32 R4, R4, 0x10, RZ ;  /* 0x0000001004047819 */ /* 0x000fe200000006ff */
[----:B------:R-:W-:Y:S01]  /*0c80*/  IMAD.U32 R13, R5, 0x10000, RZ ;  /* 0x00010000050d7824 */ /* 0x000fe200078e00ff */
[----:B------:R-:W1:Y:S08]  /*0c90*/  MUFU.RCP R3, R3 ;  /* 0x0000000300037308 */ /* 0x000e700000001000 */
[----:B------:R-:W2:Y:S08]  /*0ca0*/  MUFU.RCP R14, R14 ;  /* 0x0000000e000e7308 */ /* 0x000eb00000001000 */
[----:B------:R-:W3:Y:S08]  /*0cb0*/  MUFU.RCP R10, R10 ;  /* 0x0000000a000a7308 */ /* 0x000ef00000001000 */
[----:B------:R-:W4:Y:S08]  /*0cc0*/  MUFU.RCP R7, R7 ;  /* 0x0000000700077308 */ /* 0x000f300000001000 */
[----:B------:R-:W5:Y:S08]  /*0cd0*/  MUFU.RCP R11, R11 ;  /* 0x0000000b000b7308 */ /* 0x000f700000001000 */
[----:B------:R-:W5:Y:S08]  /*0ce0*/  MUFU.RCP R12, R12 ;  /* 0x0000000c000c7308 */ /* 0x000f700000001000 */
[----:B------:R-:W5:Y:S08]  /*0cf0*/  MUFU.RCP R4, R4 ;  /* 0x0000000400047308 */ /* 0x000f700000001000 */
[----:B------:R-:W5:Y:S01]  /*0d00*/  MUFU.RCP R13, R13 ;  /* 0x0000000d000d7308 */ /* 0x000f620000001000 */
[----:B0-----:R-:W-:-:S04]  /*0d10*/  IMAD.WIDE.U32 R8, R2, 0x2, R8 ;  /* 0x0000000202087825 */ /* 0x001fc800078e0008 */
[C---:B-1----:R-:W-:Y:S01]  /*0d20*/  FMUL.FTZ R3, R6.reuse, R3 ;  /* 0x0000000306037220 */ /* 0x042fe20000410000 */
[C---:B--2---:R-:W-:Y:S01]  /*0d30*/  FMUL.FTZ R2, R6.reuse, R14 ;  /* 0x0000000e06027220 */ /* 0x044fe20000410000 */
[C---:B---3--:R-:W-:Y:S01]  /*0d40*/  FMUL.FTZ R10, R6.reuse, R10 ;  /* 0x0000000a060a7220 */ /* 0x048fe20000410000 */
[C---:B----4-:R-:W-:Y:S01]  /*0d50*/  FMUL.FTZ R7, R6.reuse, R7 ;  /* 0x0000000706077220 */ /* 0x050fe20000410000 */
[C---:B-----5:R-:W-:Y:S01]  /*0d60*/  FMUL.FTZ R11, R6.reuse, R11 ;  /* 0x0000000b060b7220 */ /* 0x060fe20000410000 */
[C---:B------:R-:W-:Y:S01]  /*0d70*/  FMUL.FTZ R5, R6.reuse, R12 ;  /* 0x0000000c06057220 */ /* 0x040fe20000410000 */
[----:B------:R-:W-:Y:S01]  /*0d80*/  FMUL.FTZ R4, R6, R4 ;  /* 0x0000000406047220 */ /* 0x000fe20000410000 */
[----:B------:R-:W-:Y:S01]  /*0d90*/  F2FP.BF16.F32.PACK_AB R2, R2, R3 ;  /* 0x000000030202723e */ /* 0x000fe200000010ff */
[----:B------:R-:W-:Y:S02]  /*0da0*/  IMAD.WIDE.U32 R8, R0, 0x8, R8 ;  /* 0x0000000800087825 */ /* 0x000fe400078e0008 */
[----:B------:R-:W-:-:S02]  /*0db0*/  F2FP.BF16.F32.PACK_AB R3, R5, R10 ;  /* 0x0000000a0503723e */ /* 0x000fc400000010ff */
[----:B------:R-:W-:Y:S01]  /*0dc0*/  FMUL.FTZ R6, R6, R13 ;  /* 0x0000000d06067220 */ /* 0x000fe20000410000 */
[----:B------:R-:W-:-:S04]  /*0dd0*/  F2FP.BF16.F32.PACK_AB R4, R4, R7 ;  /* 0x000000070404723e */ /* 0x000fc800000010ff */
[----:B------:R-:W-:Y:S01]  /*0de0*/  F2FP.BF16.F32.PACK_AB R5, R6, R11 ;  /* 0x0000000b0605723e */ /* 0x000fe200000010ff */
[----:B------:R-:W-:Y:S04]  /*0df0*/  STG.E.64 desc[UR4][R8.64], R2 ;  /* 0x0000000208007986 */ /* 0x000fe8000c101b04 */
[----:B------:R-:W-:Y:S01]  /*0e00*/  STG.E.64 desc[UR4][R8.64+0x400], R4 ;  /* 0x0004000408007986 */ /* 0x000fe2000c101b04 */
[----:B------:R-:W-:Y:S05]  /*0e10*/  EXIT ;  /* 0x000000000000794d */ /* 0x000fea0003800000 */
.L_x_2076:
        /* <DEDUP_REMOVED lines=14> */
.L_x_18263:


//--------------------- .text._ZN2at6native29vectorized_elementwise_kernelILi8ENS0_13AUnaryFunctorIN3c108BFloat16ES4_S4_NS0_15binary_internal10DivFunctorIS4_EEEESt5arrayIPcLm2EEEEviT0_T1_ --------------------------
	.section	.text._ZN2at6native29vectorized_elementwise_kernelILi8ENS0_13AUnaryFunctorIN3c108BFloat16ES4_S4_NS0_15binary_internal10DivFunctorIS4_EEEESt5arrayIPcLm2EEEEviT0_T1_,"ax",@progbits
	.align	128
        .global         _ZN2at6native29vectorized_elementwise_kernelILi8ENS0_13AUnaryFunctorIN3c108BFloat16ES4_S4_NS0_15binary_internal10DivFunctorIS4_EEEESt5arrayIPcLm2EEEEviT0_T1_
        .type           _ZN2at6native29vectorized_elementwise_kernelILi8ENS0_13AUnaryFunctorIN3c108BFloat16ES4_S4_NS0_15binary_internal10DivFunctorIS4_EEEESt5arrayIPcLm2EEEEviT0_T1_,@function
        .size           _ZN2at6native29vectorized_elementwise_kernelILi8ENS0_13AUnaryFunctorIN3c108BFloat16ES4_S4_NS0_15binary_internal10DivFunctorIS4_EEEESt5arrayIPcLm2EEEEviT0_T1_,(.L_x_18264 - _ZN2at6native29vectorized_elementwise_kernelILi8ENS0_13AUnaryFunctorIN3c108BFloat16ES4_S4_NS0_15binary_internal10DivFunctorIS4_EEEESt5arrayIPcLm2EEEEviT0_T1_)
        .other          _ZN2at6native29vectorized_elementwise_kernelILi8ENS0_13AUnaryFunctorIN3c108BFloat16ES4_S4_NS0_15binary_internal10DivFunctorIS4_EEEESt5arrayIPcLm2EEEEviT0_T1_,@"STO_CUDA_ENTRY STV_DEFAULT"
_ZN2at6native29vectorized_elementwise_kernelILi8ENS0_13AUnaryFunctorIN3c108BFloat16ES4_S4_NS0_15binary_internal10DivFunctorIS4_EEEESt5arrayIPcLm2EEEEviT0_T1_:
.text._ZN2at6native29vectorized_elementwise_kernelILi8ENS0_13AUnaryFunctorIN3c108BFloat16ES4_S4_NS0_15binary_internal10DivFunctorIS4_EEEESt5arrayIPcLm2EEEEviT0_T1_:
[----:B------:R-:W-:Y:S01]  /*0000*/  LDC R1, c[0x0][0x37c] ;  /* 0x0000df00ff017b82 */ /* 0x000fe20000000800 */
[----:B------:R-:W-:Y:S05]  /*0010*/  EXIT ;  /* 0x000000000000794d */ /* 0x000fea0003800000 */
.L_x_2077:
        /* <DEDUP_REMOVED lines=14> */
.L_x_18264:


//--------------------- .text._ZN2at6native18elementwise_kernelILi128ELi4EZNS0_15gpu_kernel_implINS0_13BinaryFunctorIN3c104HalfES5_S5_NS0_15binary_internal10DivFunctorIS5_EEEEEEvRNS_18TensorIteratorBaseERKT_EUliE_EEviT1_ --------------------------
	.section	.text._ZN2at6native18elementwise_kernelILi128ELi4EZNS0_15gpu_kernel_implINS0_13BinaryFunctorIN3c104HalfES5_S5_NS0_15binary_internal10DivFunctorIS5_EEEEEEvRNS_18TensorIteratorBaseERKT_EUliE_EEviT1_,"ax",@progbits
	.align	128
        .global         _ZN2at6native18elementwise_kernelILi128ELi4EZNS0_15gpu_kernel_implINS0_13BinaryFunctorIN3c104HalfES5_S5_NS0_15binary_internal10DivFunctorIS5_EEEEEEvRNS_18TensorIteratorBaseERKT_EUliE_EEviT1_
        .type           _ZN2at6native18elementwise_kernelILi128ELi4EZNS0_15gpu_kernel_implINS0_13BinaryFunctorIN3c104HalfES5_S5_NS0_15binary_internal10DivFunctorIS5_EEEEEEvRNS_18TensorIteratorBaseERKT_EUliE_EEviT1_,@function
        .size           _ZN2at6native18elementwise_kernelILi128ELi4EZNS0_15gpu_kernel_implINS0_13BinaryFunctorIN3c104HalfES5_S5_NS0_15binary_internal10DivFunctorIS5_EEEEEEvRNS_18TensorIteratorBaseERKT_EUliE_EEviT1_,(.L_x_18265 - _ZN2at6native18elementwise_kernelILi128ELi4EZNS0_15gpu_kernel_implINS0_13BinaryFunctorIN3c104HalfES5_S5_NS0_15binary_internal10DivFunctorIS5_EEEEEEvRNS_18TensorIteratorBaseERKT_EUliE_EEviT1_)
        .other          _ZN2at6native18elementwise_kernelILi128ELi4EZNS0_15gpu_kernel_implINS0_13BinaryFunctorIN3c104HalfES5_S5_NS0_15binary_internal10DivFunctorIS5_EEEEEEvRNS_18TensorIteratorBaseERKT_EUliE_EEviT1_,@"STO_CUDA_ENTRY STV_DEFAULT"
_ZN2at6native18elementwise_kernelILi128ELi4EZNS0_15gpu_kernel_implINS0_13BinaryFunctorIN3c104HalfES5_S5_NS0_15binary_internal10DivFunctorIS5_EEEEEEvRNS_18TensorIteratorBaseERKT_EUliE_EEviT1_:
.text._ZN2at6native18elementwise_kernelILi128ELi4EZNS0_15gpu_kernel_implINS0_13BinaryFunctorIN3c104HalfES5_S5_NS0_15binary_internal10DivFunctorIS5_EEEEEEvRNS_18TensorIteratorBaseERKT_EUliE_EEviT1_:
        /* <DEDUP_REMOVED lines=371> */
.L_x_2080:
        /* <DEDUP_REMOVED lines=16> */
[----:B0-----:R-:W-:-:S04]  /*1830*/  F2FP.F16.F32.PACK_AB R0, RZ, R0 ;  /* 0x00000000ff00723e */ /* 0x001fc800000000ff */
[----:B------:R-:W-:Y:S01]  /*1840*/  PRMT R19, R0, 0x7610, R19 ;  /* 0x0000761000137816 */ /* 0x000fe20000000013 */
[----:B------:R-:W-:Y:S06]  /*1850*/  BRA `(.L_x_2086) ;  /* 0x0000000c00e87947 */ /* 0x000fec0003800000 */
.L_x_2084:
[----:B------:R-:W2:Y:S02]  /*1860*/  LDG.E.U8 R2, desc[UR36][R2.64] ;  /* 0x0000002402027981 */ /* 0x000ea4000c1e1100 */
[----:B--2---:R-:W-:-:S04]  /*1870*/  I2FP.F32.U32 R0, R2 ;  /* 0x0000000200007245 */ /* 0x004fc80000201000 */
[----:B------:R-:W-:-:S04]  /*1880*/  F2FP.F16.F32.PACK_AB R0, RZ, R0 ;  /* 0x00000000ff00723e */ /* 0x000fc800000000ff */
[----:B------:R-:W-:Y:S01]  /*1890*/  PRMT R19, R0, 0x7610, R19 ;  /* 0x0000761000137816 */ /* 0x000fe20000000013 */
[----:B------:R-:W-:Y:S06]  /*18a0*/  BRA `(.L_x_2086) ;  /* 0x0000000c00d47947 */ /* 0x000fec0003800000 */
.L_x_2083:
        /* <DEDUP_REMOVED lines=8> */
[----:B0-----:R-:W-:-:S04]  /*1930*/  F2FP.F16.F32.PACK_AB R0, RZ, R0 ;  /* 0x00000000ff00723e */ /* 0x001fc800000000ff */
[----:B------:R-:W-:Y:S01]  /*1940*/  PRMT R19, R0, 0x7610, R19 ;  /* 0x0000761000137816 */ /* 0x000fe20000000013 */
[----:B------:R-:W-:Y:S06]  /*1950*/  BRA `(.L_x_2086) ;  /* 0x0000000c00a87947 */ /* 0x000fec0003800000 */
.L_x_2088:
[----:B------:R-:W2:Y:S02]  /*1960*/  LDG.E R2, desc[UR36][R2.64] ;  /* 0x0000002402027981 */ /* 0x000ea4000c1e1900 */
[----:B--2---:R-:W-:-:S04]  /*1970*/  I2FP.F32.S32 R0, R2 ;  /* 0x0000000200007245 */ /* 0x004fc80000201400 */
[----:B------:R-:W-:-:S04]  /*1980*/  F2FP.F16.F32.PACK_AB R0, RZ, R0 ;  /* 0x00000000ff00723e */ /* 0x000fc800000000ff */
[----:B------:R-:W-:Y:S01]  /*1990*/  PRMT R19, R0, 0x7610, R19 ;  /* 0x0000761000137816 */ /* 0x000fe20000000013 */
[----:B------:R-:W-:Y:S06]  /*19a0*/  BRA `(.L_x_2086) ;  /* 0x0000000c00947947 */ /* 0x000fec0003800000 */
.L_x_2087:
[----:B------:R-:W2:Y:S02]  /*19b0*/  LDG.E.U16 R2, desc[UR36][R2.64] ;  /* 0x0000002402027981 */ /* 0x000ea4000c1e1500 */
[----:B--2---:R-:W0:Y:S02]  /*19c0*/  I2F.S16 R0, R2 ;  /* 0x0000000200007306 */ /* 0x004e240000101400 */
[----:B0-----:R-:W-:-:S04]  /*19d0*/  F2FP.F16.F32.PACK_AB R0, RZ, R0 ;  /* 0x00000000ff00723e */ /* 0x001fc800000000ff */
[----:B------:R-:W-:Y:S01]  /*19e0*/  PRMT R19, R0, 0x7610, R19 ;  /* 0x0000761000137816 */ /* 0x000fe20000000013 */
[----:B------:R-:W-:Y:S06]  /*19f0*/  BRA `(.L_x_2086) ;  /* 0x0000000c00807947 */ /* 0x000fec0003800000 */
.L_x_2082:
[----:B------:R-:W-:-:S09]  /*1a00*/  UISETP.GT.AND UP0, UPT, UR4, 0x6, UPT ;  /* 0x000000060400788c */ /* 0x000fd2000bf04270 */
[----:B------:R-:W-:Y:S05]  /*1a10*/  BRA.U UP0, `(.L_x_2089) ;  /* 0x0000000100247547 */ /* 0x000fea000b800000 */
[----:B------:R-:W-:-:S09]  /*1a20*/  UISETP.NE.AND UP0, UPT, UR4, 0x5, UPT ;  /* 0x000000050400788c */ /* 0x000fd2000bf05270 */
[----:B------:R-:W-:Y:S05]  /*1a30*/  BRA.U !UP0, `(.L_x_2090) ;  /* 0x0000000108147547 */ /* 0x000fea000b800000 */
[----:B------:R-:W-:-:S09]  /*1a40*/  UISETP.NE.AND UP0, UPT, UR4, 0x6, UPT ;  /* 0x000000060400788c */ /* 0x000fd2000bf05270 */
[----:B------:R-:W-:Y:S05]  /*1a50*/  BRA.U UP0, `(.L_x_2085) ;  /* 0x0000000900cc7547 */ /* 0x000fea000b800000 */
[----:B------:R-:W2:Y:S02]  /*1a60*/  LDG.E R2, desc[UR36][R2.64] ;  /* 0x0000002402027981 */ /* 0x000ea4000c1e1900 */
[----:B--2---:R-:W-:Y:S01]  /*1a70*/  F2FP.F16.F32.PACK_AB R19, RZ, R2 ;  /* 0x00000002ff13723e */ /* 0x004fe200000000ff */
[----:B------:R-:W-:Y:S06]  /*1a80*/  BRA `(.L_x_2086) ;  /* 0x0000000c005c7947 */ /* 0x000fec0003800000 */
.L_x_2090:
[----:B------:R0:W5:Y:S01]  /*1a90*/  LDG.E.U16 R19, desc[UR36][R2.64] ;  /* 0x0000002402137981 */ /* 0x000162000c1e1500 */
[----:B------:R-:W-:Y:S05]  /*1aa0*/  BRA `(.L_x_2086) ;  /* 0x0000000c00547947 */ /* 0x000fea0003800000 */
.L_x_2089:
[----:B------:R-:W-:-:S09]  /*1ab0*/  UISETP.NE.AND UP0, UPT, UR4, 0x7, UPT ;  /* 0x000000070400788c */ /* 0x000fd2000bf05270 */
[----:B------:R-:W-:Y:S05]  /*1ac0*/  BRA.U !UP0, `(.L_x_2091) ;  /* 0x0000000108247547 */ /* 0x000fea000b800000 */
[----:B------:R-:W-:-:S09]  /*1ad0*/  UISETP.NE.AND UP0, UPT, UR4, 0x8, UPT ;  /* 0x000000080400788c */ /* 0x000fd2000bf05270 */
[----:B------:R-:W-:Y:S05]  /*1ae0*/  BRA.U !UP0, `(.L_x_2092) ;  /* 0x0000000108147547 */ /* 0x000fea000b800000 */
[----:B------:R-:W-:-:S09]  /*1af0*/  UISETP.NE.AND UP0, UPT, UR4, 0x9, UPT ;  /* 0x000000090400788c */ /* 0x000fd2000bf05270 */
[----:B------:R-:W-:Y:S05]  /*1b00*/  BRA.U UP0, `(.L_x_2085) ;  /* 0x0000000900a07547 */ /* 0x000fea000b800000 */
[----:B------:R-:W2:Y:S02]  /*1b10*/  LDG.E R2, desc[UR36][R2.64] ;  /* 0x0000002402027981 */ /* 0x000ea4000c1e1900 */
[----:B--2---:R-:W-:Y:S01]  /*1b20*/  F2FP.F16.F32.PACK_AB R19, RZ, R2 ;  /* 0x00000002ff13723e */ /* 0x004fe200000000ff */
[----:B------:R-:W-:Y:S06]  /*1b30*/  BRA `(.L_x_2086) ;  /* 0x0000000c00307947 */ /* 0x000fec0003800000 */
.L_x_2092:
[----:B------:R1:W5:Y:S01]  /*1b40*/  LDG.E.U16 R19, desc[UR36][R2.64] ;  /* 0x0000002402137981 */ /* 0x000362000c1e1500 */
[----:B------:R-:W-:Y:S05]  /*1b50*/  BRA `(.L_x_2086) ;  /* 0x0000000c00287947 */ /* 0x000fea0003800000 */
.L_x_2091:
        /* <DEDUP_REMOVED lines=10> */
[----:B------:R-:W-:-:S04]  /*1c00*/  F2FP.F16.F32.PACK_AB R0, RZ, R0 ;  /* 0x00000000ff00723e */ /* 0x000fc800000000ff */
[----:B------:R-:W-:Y:S01]  /*1c10*/  PRMT R19, R0, 0x7610, R19 ;  /* 0x0000761000137816 */ /* 0x000fe20000000013 */
[----:B------:R-:W-:Y:S06]  /*1c20*/  BRA `(.L_x_2086) ;  /* 0x0000000800f47947 */ /* 0x000fec0003800000 */
.L_x_2081:
        /* <DEDUP_REMOVED lines=11> */
[----:B------:R-:W-:-:S04]  /*1ce0*/  F2FP.F16.F32.PACK_AB R0, RZ, R0 ;  /* 0x00000000ff00723e */ /* 0x000fc800000000ff */
[----:B------:R-:W-:Y:S01]  /*1cf0*/  PRMT R19, R0, 0x7610, R19 ;  /* 0x0000761000137816 */ /* 0x000fe20000000013 */
[----:B------:R-:W-:Y:S06]  /*1d00*/  BRA `(.L_x_2086) ;  /* 0x0000000800bc7947 */ /* 0x000fec0003800000 */
.L_x_2095:
        /* <DEDUP_REMOVED lines=13> */
.L_x_2094:
        /* <DEDUP_REMOVED lines=24> */
[----:B------:R-:W-:-:S04]  /*1f60*/  F2FP.F16.F32.PACK_AB R5, RZ, R5 ;  /* 0x00000005ff05723e */ /* 0x000fc800000000ff */
[----:B------:R-:W-:Y:S01]  /*1f70*/  PRMT R19, R5, 0x7610, R19 ;  /* 0x0000761005137816 */ /* 0x000fe20000000013 */
[----:B------:R-:W-:Y:S06]  /*1f80*/  BRA `(.L_x_2086) ;  /* 0x00000008001c7947 */ /* 0x000fec0003800000 */
.L_x_2097:
        /* <DEDUP_REMOVED lines=11> */
[----:B------:R-:W-:-:S04]  /*2040*/  F2FP.F16.F32.PACK_AB R0, RZ, R0 ;  /* 0x00000000ff00723e */ /* 0x000fc800000000ff */
[----:B------:R-:W-:Y:S01]  /*2050*/  PRMT R19, R0, 0x7610, R19 ;  /* 0x0000761000137816 */ /* 0x000fe20000000013 */
[----:B------:R-:W-:Y:S06]  /*2060*/  BRA `(.L_x_2086) ;  /* 0x0000000400e47947 */ /* 0x000fec0003800000 */
.L_x_2096:
[----:B------:R-:W2:Y:S02]  /*2070*/  LDG.E.U16 R0, desc[UR36][R2.64] ;  /* 0x0000002402007981 */ /* 0x000ea4000c1e1500 */
[----:B--2---:R-:W-:-:S05]  /*2080*/  IMAD.U32 R0, R0, 0x10000, RZ ;  /* 0x0001000000007824 */ /* 0x004fca00078e00ff */
[----:B------:R-:W-:-:S04]  /*2090*/  F2FP.F16.F32.PACK_AB R0, RZ, R0 ;  /* 0x00000000ff00723e */ /* 0x000fc800000000ff */
[----:B------:R-:W-:Y:S01]  /*20a0*/  PRMT R19, R0, 0x7610, R19 ;  /* 0x0000761000137816 */ /* 0x000fe20000000013 */
[----:B------:R-:W-:Y:S06]  /*20b0*/  BRA `(.L_x_2086) ;  /* 0x0000000400d07947 */ /* 0x000fec0003800000 */
.L_x_2093:
        /* <DEDUP_REMOVED lines=10> */
[----:B------:R-:W-:-:S04]  /*2160*/  F2FP.F16.F32.PACK_AB R0, RZ, R0 ;  /* 0x00000000ff00723e */ /* 0x000fc800000000ff */
[----:B------:R-:W-:Y:S01]  /*2170*/  PRMT R19, R0, 0x7610, R19 ;  /* 0x0000761000137816 */ /* 0x000fe20000000013 */
[----:B------:R-:W-:Y:S06]  /*2180*/  BRA `(.L_x_2086) ;  /* 0x00000004009c7947 */ /* 0x000fec0003800000 */
.L_x_2100:
        /* <DEDUP_REMOVED lines=21> */
.L_x_2104:
[----:B------:R-:W-:Y:S05]  /*22e0*/  BSYNC.RECONVERGENT B1 ;  /* 0x0000000000017941 */ /* 0x000fea0003800200 */
.L_x_2103:
[----:B------:R-:W-:Y:S01]  /*22f0*/  IMAD.SHL.U32 R0, R0, 0x100000, RZ ;  /* 0x0010000000007824 */ /* 0x000fe200078e00ff */
[----:B------:R-:W-:-:S04]  /*2300*/  LEA R2, R2, 0x3b800000, 0x17 ;  /* 0x3b80000002027811 */ /* 0x000fc800078eb8ff */
[----:B------:R-:W-:-:S07]  /*2310*/  LOP3.LUT R0, R2, R0, R7, 0xfe, !PT ;  /* 0x0000000002007212 */ /* 0x000fce00078efe07 */
.L_x_2102:
[----:B------:R-:W-:Y:S05]  /*2320*/  BSYNC.RECONVERGENT B0 ;  /* 0x0000000000007941 */ /* 0x000fea0003800200 */
.L_x_2101:
[----:B------:R-:W-:-:S04]  /*2330*/  F2FP.F16.F32.PACK_AB R0, RZ, R0 ;  /* 0x00000000ff00723e */ /* 0x000fc800000000ff */
[----:B------:R-:W-:Y:S01]  /*2340*/  PRMT R19, R0, 0x7610, R19 ;  /* 0x0000761000137816 */ /* 0x000fe20000000013 */
[----:B------:R-:W-:Y:S06]  /*2350*/  BRA `(.L_x_2086) ;  /* 0x0000000400287947 */ /* 0x000fec0003800000 */
.L_x_2099:
        /* <DEDUP_REMOVED lines=21> */
.L_x_2108:
[----:B------:R-:W-:Y:S05]  /*24b0*/  BSYNC.RECONVERGENT B1 ;  /* 0x0000000000017941 */ /* 0x000fea0003800200 */
.L_x_2107:
[----:B------:R-:W-:Y:S01]  /*24c0*/  IMAD.SHL.U32 R0, R0, 0x200000, RZ ;  /* 0x0020000000007824 */ /* 0x000fe200078e00ff */
[----:B------:R-:W-:-:S04]  /*24d0*/  LEA R2, R2, 0x37800000, 0x17 ;  /* 0x3780000002027811 */ /* 0x000fc800078eb8ff */
[----:B------:R-:W-:-:S07]  /*24e0*/  LOP3.LUT R0, R2, R0, R7, 0xfe, !PT ;  /* 0x0000000002007212 */ /* 0x000fce00078efe07 */
.L_x_2106:
[----:B------:R-:W-:Y:S05]  /*24f0*/  BSYNC.RECONVERGENT B0 ;  /* 0x0000000000007941 */ /* 0x000fea0003800200 */
.L_x_2105:
[----:B------:R-:W-:-:S04]  /*2500*/  F2FP.F16.F32.PACK_AB R0, RZ, R0 ;  /* 0x00000000ff00723e */ /* 0x000fc800000000ff */
[----:B------:R-:W-:Y:S01]  /*2510*/  PRMT R19, R0, 0x7610, R19 ;  /* 0x0000761000137816 */ /* 0x000fe20000000013 */
[----:B------:R-:W-:Y:S06]  /*2520*/  BRA `(.L_x_2086) ;  /* 0x0000000000b47947 */ /* 0x000fec0003800000 */
.L_x_2098:
[----:B------:R-:W-:-:S09]  /*2530*/  UISETP.NE.AND UP0, UPT, UR4, 0x1c, UPT ;  /* 0x0000001c0400788c */ /* 0x000fd2000bf05270 */
[----:B------:R-:W-:Y:S05]  /*2540*/  BRA.U !UP0, `(.L_x_2109) ;  /* 0x00000001089c7547 */ /* 0x000fea000b800000 */
[----:B------:R-:W-:-:S09]  /*2550*/  UISETP.NE.AND UP0, UPT, UR4, 0x1d, UPT ;  /* 0x0000001d0400788c */ /* 0x000fd2000bf05270 */
[----:B------:R-:W-:Y:S05]  /*2560*/  BRA.U !UP0, `(.L_x_2110) ;  /* 0x0000000108807547 */ /* 0x000fea000b800000 */
[----:B------:R-:W-:-:S09]  /*2570*/  UISETP.NE.AND UP0, UPT, UR4, 0x2c, UPT ;  /* 0x0000002c0400788c */ /* 0x000fd2000bf05270 */
[----:B------:R-:W-:Y:S05]  /*2580*/  BRA.U !UP0, `(.L_x_2111) ;  /* 0x0000000108487547 */ /* 0x000fea000b800000 */
.L_x_2085:
        /* <DEDUP_REMOVED lines=16> */
.L_x_2112:
[----:B------:R-:W-:Y:S01]  /*2690*/  PRMT R19, RZ, 0x7610, R19 ;  /* 0x00007610ff137816 */ /* 0x000fe20000000013 */
[----:B------:R-:W-:Y:S06]  /*26a0*/  BRA `(.L_x_2086) ;  /* 0x0000000000547947 */ /* 0x000fec0003800000 */
.L_x_2111:
        /* <DEDUP_REMOVED lines=8> */
.L_x_2114:
[----:B------:R-:W-:Y:S05]  /*2730*/  BSYNC.RECONVERGENT B0 ;  /* 0x0000000000007941 */ /* 0x000fea0003800200 */
.L_x_2113:
[----:B------:R-:W-:-:S04]  /*2740*/  F2FP.F16.F32.PACK_AB R0, RZ, R0 ;  /* 0x00000000ff00723e */ /* 0x000fc800000000ff */
[----:B------:R-:W-:Y:S01]  /*2750*/  PRMT R19, R0, 0x7610, R19 ;  /* 0x0000761000137816 */ /* 0x000fe20000000013 */
[----:B------:R-:W-:Y:S06]  /*2760*/  BRA `(.L_x_2086) ;  /* 0x0000000000247947 */ /* 0x000fec0003800000 */
.L_x_2110:
[----:B------:R-:W2:Y:S02]  /*2770*/  LDG.E.64 R2, desc[UR36][R2.64] ;  /* 0x0000002402027981 */ /* 0x000ea4000c1e1b00 */
[----:B--2---:R-:W0:Y:S02]  /*2780*/  I2F.U64 R0, R2 ;  /* 0x0000000200007312 */ /* 0x004e240000301000 */
[----:B0-----:R-:W-:-:S04]  /*2790*/  F2FP.F16.F32.PACK_AB R0, RZ, R0 ;  /* 0x00000000ff00723e */ /* 0x001fc800000000ff */
[----:B------:R-:W-:Y:S01]  /*27a0*/  PRMT R19, R0, 0x7610, R19 ;  /* 0x0000761000137816 */ /* 0x000fe20000000013 */
[----:B------:R-:W-:Y:S06]  /*27b0*/  BRA `(.L_x_2086) ;  /* 0x0000000000107947 */ /* 0x000fec0003800000 */
.L_x_2109:
[----:B------:R-:W2:Y:S02]  /*27c0*/  LDG.E R2, desc[UR36][R2.64] ;  /* 0x0000002402027981 */ /* 0x000ea4000c1e1900 */
[----:B--2---:R-:W-:-:S04]  /*27d0*/  I2FP.F32.U32 R0, R2 ;  /* 0x0000000200007245 */ /* 0x004fc80000201000 */
[----:B------:R-:W-:-:S04]  /*27e0*/  F2FP.F16.F32.PACK_AB R0, RZ, R0 ;  /* 0x00000000ff00723e */ /* 0x000fc800000000ff */
[----:B------:R-:W-:-:S07]  /*27f0*/  PRMT R19, R0, 0x7610, R19 ;  /* 0x0000761000137816 */ /* 0x000fce0000000013 */
.L_x_2086:
[----:B------:R-:W0:Y:S01]  /*2800*/  LDCU.64 UR6, c[0x0][0x5f8] ;  /* 0x0000bf00ff0677ac */ /* 0x000e220008000a00 */
[----:B------:R-:W-:-:S04]  /*2810*/  UPRMT UR4, UR42, 0x9910, URZ ;  /* 0x000099102a047896 */ /* 0x000fc800080000ff */
[----:B------:R-:W-:Y:S01]  /*2820*/  UISETP.GT.AND UP0, UPT, UR4, 0x9, UPT ;  /* 0x000000090400788c */ /* 0x000fe2000bf04270 */
[----:B01----:R-:W-:-:S05]  /*2830*/  IADD3 R2, P0, PT, R18, UR6, RZ ;  /* 0x0000000612027c10 */ /* 0x003fca000ff1e0ff */
        /* <DEDUP_REMOVED lines=12> */
[----:B0-----:R-:W-:Y:S01]  /*2900*/  F2FP.F16.F32.PACK_AB R0, RZ, R0 ;  /* 0x00000000ff00723e */ /* 0x001fe200000000ff */
[----:B------:R-:W-:Y:S06]  /*2910*/  BRA `(.L_x_2120) ;  /* 0x0000000c00ac7947 */ /* 0x000fec0003800000 */
.L_x_2118:
[----:B------:R-:W2:Y:S02]  /*2920*/  LDG.E.U8 R2, desc[UR36][R2.64] ;  /* 0x0000002402027981 */ /* 0x000ea4000c1e1100 */
[----:B--2---:R-:W-:-:S04]  /*2930*/  I2FP.F32.U32 R0, R2 ;  /* 0x0000000200007245 */ /* 0x004fc80000201000 */
[----:B------:R-:W-:Y:S01]  /*2940*/  F2FP.F16.F32.PACK_AB R0, RZ, R0 ;  /* 0x00000000ff00723e */ /* 0x000fe200000000ff */
[----:B------:R-:W-:Y:S06]  /*2950*/  BRA `(.L_x_2120) ;  /* 0x0000000c009c7947 */ /* 0x000fec0003800000 */
.L_x_2117:
        /* <DEDUP_REMOVED lines=8> */
[----:B0-----:R-:W-:Y:S01]  /*29e0*/  F2FP.F16.F32.PACK_AB R0, RZ, R0 ;  /* 0x00000000ff00723e */ /* 0x001fe200000000ff */
[----:B------:R-:W-:Y:S06]  /*29f0*/  BRA `(.L_x_2120) ;  /* 0x0000000c00747947 */ /* 0x000fec0003800000 */
.L_x_2122:
[----:B------:R-:W2:Y:S02]  /*2a00*/  LDG.E R2, desc[UR36][R2.64] ;  /* 0x0000002402027981 */ /* 0x000ea4000c1e1900 */
[----:B--2---:R-:W-:-:S04]  /*2a10*/  I2FP.F32.S32 R0, R2 ;  /* 0x0000000200007245 */ /* 0x004fc80000201400 */
[----:B------:R-:W-:Y:S01]  /*2a20*/  F2FP.F16.F32.PACK_AB R0, RZ, R0 ;  /* 0x00000000ff00723e */ /* 0x000fe200000000ff */
[----:B------:R-:W-:Y:S06]  /*2a30*/  BRA `(.L_x_2120) ;  /* 0x0000000c00647947 */ /* 0x000fec0003800000 */
.L_x_2121:
[----:B------:R-:W2:Y:S02]  /*2a40*/  LDG.E.U16 R2, desc[UR36][R2.64] ;  /* 0x0000002402027981 */ /* 0x000ea4000c1e1500 */
[----:B--2---:R-:W0:Y:S02]  /*2a50*/  I2F.S16 R0, R2 ;  /* 0x0000000200007306 */ /* 0x004e240000101400 */
[----:B0-----:R-:W-:Y:S01]  /*2a60*/  F2FP.F16.F32.PACK_AB R0, RZ, R0 ;  /* 0x00000000ff00723e */ /* 0x001fe200000000ff */
[----:B------:R-:W-:Y:S06]  /*2a70*/  BRA `(.L_x_2120) ;  /* 0x0000000c00547947 */ /* 0x000fec0003800000 */
.L_x_2116:
        /* <DEDUP_REMOVED lines=9> */
.L_x_2124:
[----:B------:R1:W5:Y:S01]  /*2b10*/  LDG.E.U16 R0, desc[UR36][R2.64] ;  /* 0x0000002402007981 */ /* 0x000362000c1e1500 */
[----:B------:R-:W-:Y:S05]  /*2b20*/  BRA `(.L_x_2120) ;  /* 0x0000000c00287947 */ /* 0x000fea0003800000 */
.L_x_2123:
        /* <DEDUP_REMOVED lines=9> */
.L_x_2126:
[----:B------:R0:W5:Y:S01]  /*2bc0*/  LDG.E.U16 R0, desc[UR36][R2.64] ;  /* 0x0000002402007981 */ /* 0x000162000c1e1500 */
[----:B------:R-:W-:Y:S05]  /*2bd0*/  BRA `(.L_x_2120) ;  /* 0x0000000800fc7947 */ /* 0x000fea0003800000 */
.L_x_2125:
        /* <DEDUP_REMOVED lines=10> */
[----:B------:R-:W-:Y:S01]  /*2c80*/  F2FP.F16.F32.PACK_AB R0, RZ, R0 ;  /* 0x00000000ff00723e */ /* 0x000fe200000000ff */
[----:B------:R-:W-:Y:S06]  /*2c90*/  BRA `(.L_x_2120) ;  /* 0x0000000800cc7947 */ /* 0x000fec0003800000 */
.L_x_2115:
        /* <DEDUP_REMOVED lines=11> */
[----:B------:R-:W-:Y:S01]  /*2d50*/  F2FP.F16.F32.PACK_AB R0, RZ, R0 ;  /* 0x00000000ff00723e */ /* 0x000fe200000000ff */
[----:B------:R-:W-:Y:S06]  /*2d60*/  BRA `(.L_x_2120) ;  /* 0x0000000800987947 */ /* 0x000fec0003800000 */
.L_x_2129:
        /* <DEDUP_REMOVED lines=12> */
.L_x_2128:
        /* <DEDUP_REMOVED lines=27> */
.L_x_2131:
[----:B------:R-:W2:Y:S02]  /*2fe0*/  LDG.E.U8 R2, desc[UR36][R2.64] ;  /* 0x0000002402027981 */ /* 0x000ea4000c1e1100 */
[C---:B--2---:R-:W-:Y:S01]  /*2ff0*/  IMAD.SHL.U32 R4, R2.reuse, 0x2000000, RZ ;  /* 0x0200000002047824 */ /* 0x044fe200078e00ff */
[----:B------:R-:W-:-:S04]  /*3000*/  SHF.L.U32 R5, R2, 0x8, RZ ;  /* 0x0000000802057819 */ /* 0x000fc800000006ff */
        /* <DEDUP_REMOVED lines=8> */
[----:B------:R-:W-:Y:S01]  /*3090*/  F2FP.F16.F32.PACK_AB R0, RZ, R0 ;  /* 0x00000000ff00723e */ /* 0x000fe200000000ff */
[----:B------:R-:W-:Y:S06]  /*30a0*/  BRA `(.L_x_2120) ;  /* 0x0000000400c87947 */ /* 0x000fec0003800000 */
.L_x_2130:
[----:B------:R-:W2:Y:S02]  /*30b0*/  LDG.E.U16 R0, desc[UR36][R2.64] ;  /* 0x0000002402007981 */ /* 0x000ea4000c1e1500 */
[----:B--2---:R-:W-:-:S05]  /*30c0*/  IMAD.U32 R0, R0, 0x10000, RZ ;  /* 0x0001000000007824 */ /* 0x004fca00078e00ff */
[----:B------:R-:W-:Y:S01]  /*30d0*/  F2FP.F16.F32.PACK_AB R0, RZ, R0 ;  /* 0x00000000ff00723e */ /* 0x000fe200000000ff */
[----:B------:R-:W-:Y:S06]  /*30e0*/  BRA `(.L_x_2120) ;  /* 0x0000000400b87947 */ /* 0x000fec0003800000 */
.L_x_2127:
        /* <DEDUP_REMOVED lines=10> */
[----:B------:R-:W-:Y:S01]  /*3190*/  F2FP.F16.F32.PACK_AB R0, RZ, R0 ;  /* 0x00000000ff00723e */ /* 0x000fe200000000ff */
[----:B------:R-:W-:Y:S06]  /*31a0*/  BRA `(.L_x_2120) ;  /* 0x0000000400887947 */ /* 0x000fec0003800000 */
.L_x_2134:
        /* <DEDUP_REMOVED lines=21> */
.L_x_2138:
[----:B------:R-:W-:Y:S05]  /*3300*/  BSYNC.RECONVERGENT B1 ;  /* 0x0000000000017941 */ /* 0x000fea0003800200 */
.L_x_2137:
[----:B------:R-:W-:Y:S01]  /*3310*/  IMAD.SHL.U32 R0, R0, 0x100000, RZ ;  /* 0x0010000000007824 */ /* 0x000fe200078e00ff */
[----:B------:R-:W-:-:S04]  /*3320*/  LEA R2, R2, 0x3b800000, 0x17 ;  /* 0x3b80000002027811 */ /* 0x000fc800078eb8ff */
[----:B------:R-:W-:-:S07]  /*3330*/  LOP3.LUT R0, R2, R0, R7, 0xfe, !PT ;  /* 0x0000000002007212 */ /* 0x000fce00078efe07 */
.L_x_2136:
[----:B------:R-:W-:Y:S05]  /*3340*/  BSYNC.RECONVERGENT B0 ;  /* 0x0000000000007941 */ /* 0x000fea0003800200 */
.L_x_2135:
[----:B------:R-:W-:Y:S01]  /*3350*/  F2FP.F16.F32.PACK_AB R0, RZ, R0 ;  /* 0x00000000ff00723e */ /* 0x000fe200000000ff */
[----:B------:R-:W-:Y:S06]  /*3360*/  BRA `(.L_x_2120) ;  /* 0x0000000400187947 */ /* 0x000fec0003800000 */
.L_x_2133:
        /* <DEDUP_REMOVED lines=21> */
.L_x_2142:
[----:B------:R-:W-:Y:S05]  /*34c0*/  BSYNC.RECONVERGENT B1 ;  /* 0x0000000000017941 */ /* 0x000fea0003800200 */
.L_x_2141:
[----:B------:R-:W-:Y:S01]  /*34d0*/  IMAD.SHL.U32 R0, R0, 0x200000, RZ ;  /* 0x0020000000007824 */ /* 0x000fe200078e00ff */
[----:B------:R-:W-:-:S04]  /*34e0*/  LEA R2, R2, 0x37800000, 0x17 ;  /* 0x3780000002027811 */ /* 0x000fc800078eb8ff */
[----:B------:R-:W-:-:S07]  /*34f0*/  LOP3.LUT R0, R2, R0, R7, 0xfe, !PT ;  /* 0x0000000002007212 */ /* 0x000fce00078efe07 */
.L_x_2140:
[----:B------:R-:W-:Y:S05]  /*3500*/  BSYNC.RECONVERGENT B0 ;  /* 0x0000000000007941 */ /* 0x000fea0003800200 */
.L_x_2139:
[----:B------:R-:W-:Y:S01]  /*3510*/  F2FP.F16.F32.PACK_AB R0, RZ, R0 ;  /* 0x00000000ff00723e */ /* 0x000fe200000000ff */
[----:B------:R-:W-:Y:S06]  /*3520*/  BRA `(.L_x_2120) ;  /* 0x0000000000a87947 */ /* 0x000fec0003800000 */
.L_x_2132:
[----:B------:R-:W-:-:S09]  /*3530*/  UISETP.NE.AND UP0, UPT, UR4, 0x1c, UPT ;  /* 0x0000001c0400788c */ /* 0x000fd2000bf05270 */
[----:B------:R-:W-:Y:S05]  /*3540*/  BRA.U !UP0, `(.L_x_2143) ;  /* 0x0000000108947547 */ /* 0x000fea000b800000 */
[----:B------:R-:W-:-:S09]  /*3550*/  UISETP.NE.AND UP0, UPT, UR4, 0x1d, UPT ;  /* 0x0000001d0400788c */ /* 0x000fd2000bf05270 */
[----:B------:R-:W-:Y:S05]  /*3560*/  BRA.U !UP0, `(.L_x_2144) ;  /* 0x00000001087c7547 */ /* 0x000fea000b800000 */
[----:B------:R-:W-:-:S09]  /*3570*/  UISETP.NE.AND UP0, UPT, UR4, 0x2c, UPT ;  /* 0x0000002c0400788c */ /* 0x000fd2000bf05270 */
[----:B------:R-:W-:Y:S05]  /*3580*/  BRA.U !UP0, `(.L_x_2145) ;  /* 0x0000000108487547 */ /* 0x000fea000b800000 */
.L_x_2119:
        /* <DEDUP_REMOVED lines=16> */
.L_x_2146:
[----:B------:R-:W-:Y:S01]  /*3690*/  PRMT R0, RZ, 0x7610, R0 ;  /* 0x00007610ff007816 */ /* 0x000fe20000000000 */
[----:B------:R-:W-:Y:S06]  /*36a0*/  BRA `(.L_x_2120) ;  /* 0x0000000000487947 */ /* 0x000fec0003800000 */
.L_x_2145:
        /* <DEDUP_REMOVED lines=8> */
.L_x_2148:
[----:B------:R-:W-:Y:S05]  /*3730*/  BSYNC.RECONVERGENT B0 ;  /* 0x0000000000007941 */ /* 0x000fea0003800200 */
.L_x_2147:
[----:B------:R-:W-:Y:S01]  /*3740*/  F2FP.F16.F32.PACK_AB R0, RZ, R0 ;  /* 0x00000000ff00723e */ /* 0x000fe200000000ff */
[----:B------:R-:W-:Y:S06]  /*3750*/  BRA `(.L_x_2120) ;  /* 0x00000000001c7947 */ /* 0x000fec0003800000 */
.L_x_2144:
[----:B------:R-:W2:Y:S02]  /*3760*/  LDG.E.64 R2, desc[UR36][R2.64] ;  /* 0x0000002402027981 */ /* 0x000ea4000c1e1b00 */
[----:B--2---:R-:W0:Y:S02]  /*3770*/  I2F.U64 R0, R2 ;  /* 0x0000000200007312 */ /* 0x004e240000301000 */
[----:B0-----:R-:W-:Y:S01]  /*3780*/  F2FP.F16.F32.PACK_AB R0, RZ, R0 ;  /* 0x00000000ff00723e */ /* 0x001fe200000000ff */
[----:B------:R-:W-:Y:S06]  /*3790*/  BRA `(.L_x_2120) ;  /* 0x00000000000c7947 */ /* 0x000fec0003800000 */
.L_x_2143:
[----:B------:R-:W2:Y:S02]  /*37a0*/  LDG.E R2, desc[UR36][R2.64] ;  /* 0x0000002402027981 */ /* 0x000ea4000c1e1900 */
[----:B--2---:R-:W-:-:S04]  /*37b0*/  I2FP.F32.U32 R0, R2 ;  /* 0x0000000200007245 */ /* 0x004fc80000201000 */
[----:B------:R-:W-:-:S07]  /*37c0*/  F2FP.F16.F32.PACK_AB R0, RZ, R0 ;  /* 0x00000000ff00723e */ /* 0x000fce00000000ff */
.L_x_2120:
[----:B-----5:R-:W-:Y:S01]  /*37d0*/  HADD2.F32 R0, -RZ, R0.H0_H0 ;  /* 0x20000000ff007230 */ /* 0x020fe20000004100 */
[----:B------:R-:W0:Y:S01]  /*37e0*/  LDCU.64 UR6, c[0x0][0x5e8] ;  /* 0x0000bd00ff0677ac */ /* 0x000e220008000a00 */
[----:B------:R-:W-:Y:S01]  /*37f0*/  HADD2.F32 R19, -RZ, R19.H0_H0 ;  /* 0x20000013ff137230 */ /* 0x000fe20000004100 */
[----:B------:R-:W-:-:S03]  /*3800*/  UPRMT UR4, UR43, 0x9910, URZ ;  /* 0x000099102b047896 */ /* 0x000fc600080000ff */
[----:B------:R-:W2:Y:S01]  /*3810*/  MUFU.RCP R0, R0 ;  /* 0x0000000000007308 */ /* 0x000ea20000001000 */
[----:B------:R-:W-:Y:S01]  /*3820*/  UISETP.GT.AND UP0, UPT, UR4, 0x9, UPT ;  /* 0x000000090400788c */ /* 0x000fe2000bf04270 */
[----:B01----:R-:W-:Y:S01]  /*3830*/  IADD3 R2, P0, PT, R16, UR6, RZ ;  /* 0x0000000610027c10 */ /* 0x003fe2000ff1e0ff */
[----:B--2---:R-:W-:-:S04]  /*3840*/  FMUL.FTZ R19, R19, R0 ;  /* 0x0000000013137220 */ /* 0x004fc80000410000 */
[----:B------:R-:W-:Y:S01]  /*3850*/  IMAD.X R3, RZ, RZ, UR7, P0 ;  /* 0x00000007ff037e24 */ /* 0x000fe200080e06ff */
[----:B------:R-:W-:Y:S02]  /*3860*/  F2FP.F16.F32.PACK_AB R19, RZ, R19 ;  /* 0x00000013ff13723e */ /* 0x000fe400000000ff */
        /* <DEDUP_REMOVED lines=9> */
[----:B------:R-:W-:-:S04]  /*3900*/  HADD2.F32 R0, -RZ, R19.H0_H0 ;  /* 0x20000013ff007230 */ /* 0x000fc80000004100 */
[----:B------:R-:W0:Y:S02]  /*3910*/  F2I.FTZ.TRUNC.NTZ R5, R0 ;  /* 0x0000000000057305 */ /* 0x000e24000021f100 */
[----:B0-----:R0:W-:Y:S01]  /*3920*/  STG.E.U8 desc[UR36][R2.64], R5 ;  /* 0x0000000502007986 */ /* 0x0011e2000c101124 */
[----:B------:R-:W-:Y:S05]  /*3930*/  BRA `(.L_x_2154) ;  /* 0x0000000c00807947 */ /* 0x000fea0003800000 */
.L_x_2152:
[----:B------:R-:W-:-:S06]  /*3940*/  HADD2.F32 R5, -RZ, R19.H0_H0 ;  /* 0x20000013ff057230 */ /* 0x000fcc0000004100 */
[----:B------:R-:W0:Y:S02]  /*3950*/  F2I.S64.TRUNC R4, R5 ;  /* 0x0000000500047311 */ /* 0x000e24000020d900 */
[----:B0-----:R1:W-:Y:S01]  /*3960*/  STG.E.U8 desc[UR36][R2.64], R4 ;  /* 0x0000000402007986 */ /* 0x0013e2000c101124 */
[----:B------:R-:W-:Y:S05]  /*3970*/  BRA `(.L_x_2154) ;  /* 0x0000000c00707947 */ /* 0x000fea0003800000 */
.L_x_2151:
[----:B------:R-:W-:-:S09]  /*3980*/  UISETP.NE.AND UP0, UPT, UR4, 0x2, UPT ;  /* 0x000000020400788c */ /* 0x000fd2000bf05270 */
[----:B------:R-:W-:Y:S05]  /*3990*/  BRA.U !UP0, `(.L_x_2155) ;  /* 0x0000000108307547 */ /* 0x000fea000b800000 */
[----:B------:R-:W-:-:S09]  /*39a0*/  UISETP.NE.AND UP0, UPT, UR4, 0x3, UPT ;  /* 0x000000030400788c */ /* 0x000fd2000bf05270 */
[----:B------:R-:W-:Y:S05]  /*39b0*/  BRA.U !UP0, `(.L_x_2156) ;  /* 0x0000000108187547 */ /* 0x000fea000b800000 */
[----:B------:R-:W-:-:S09]  /*39c0*/  UISETP.NE.AND UP0, UPT, UR4, 0x4, UPT ;  /* 0x000000040400788c */ /* 0x000fd2000bf05270 */
[----:B------:R-:W-:Y:S05]  /*39d0*/  BRA.U UP0, `(.L_x_2153) ;  /* 0x0000000900b87547 */ /* 0x000fea000b800000 */
[----:B------:R-:W-:-:S06]  /*39e0*/  HADD2.F32 R4, -RZ, R19.H0_H0 ;  /* 0x20000013ff047230 */ /* 0x000fcc0000004100 */
[----:B------:R-:W0:Y:S02]  /*39f0*/  F2I.S64.TRUNC R4, R4 ;  /* 0x0000000400047311 */ /* 0x000e24000020d900 */
[----:B0-----:R4:W-:Y:S01]  /*3a00*/  STG.E.64 desc[UR36][R2.64], R4 ;  /* 0x0000000402007986 */ /* 0x0019e2000c101b24 */
[----:B------:R-:W-:Y:S05]  /*3a10*/  BRA `(.L_x_2154) ;  /* 0x0000000c00487947 */ /* 0x000fea0003800000 */
.L_x_2156:
[----:B------:R-:W-:-:S06]  /*3a20*/  HADD2.F32 R19, -RZ, R19.H0_H0 ;  /* 0x20000013ff137230 */ /* 0x000fcc0000004100 */
[----:B------:R-:W0:Y:S02]  /*3a30*/  F2I.FTZ.TRUNC.NTZ R19, R19 ;  /* 0x0000001300137305 */ /* 0x000e24000021f100 */
[----:B0-----:R3:W-:Y:S01]  /*3a40*/  STG.E desc[UR36][R2.64], R19 ;  /* 0x0000001302007986 */ /* 0x0017e2000c101924 */
[----:B------:R-:W-:Y:S05]  /*3a50*/  BRA `(.L_x_2154) ;  /* 0x0000000c00387947 */ /* 0x000fea0003800000 */
.L_x_2155:
[----:B------:R-:W-:-:S06]  /*3a60*/  HADD2.F32 R19, -RZ, R19.H0_H0 ;  /* 0x20000013ff137230 */ /* 0x000fcc0000004100 */
[----:B------:R-:W0:Y:S02]  /*3a70*/  F2I.FTZ.TRUNC.NTZ R19, R19 ;  /* 0x0000001300137305 */ /* 0x000e24000021f100 */
[----:B0-----:R2:W-:Y:S01]  /*3a80*/  STG.E.U16 desc[UR36][R2.64], R19 ;  /* 0x0000001302007986 */ /* 0x0015e2000c101524 */
[----:B------:R-:W-:Y:S05]  /*3a90*/  BRA `(.L_x_2154) ;  /* 0x0000000c00287947 */ /* 0x000fea0003800000 */
.L_x_2150:
[----:B------:R-:W-:-:S09]  /*3aa0*/  UISETP.GT.AND UP0, UPT, UR4, 0x6, UPT ;  /* 0x000000060400788c */ /* 0x000fd2000bf04270 */
[----:B------:R-:W-:Y:S05]  /*3ab0*/  BRA.U UP0, `(.L_x_2157) ;  /* 0x0000000100247547 */ /* 0x000fea000b800000 */
[----:B------:R-:W-:-:S09]  /*3ac0*/  UISETP.NE.AND UP0, UPT, UR4, 0x5, UPT ;  /* 0x000000050400788c */ /* 0x000fd2000bf05270 */
[----:B------:R-:W-:Y:S05]  /*3ad0*/  BRA.U !UP0, `(.L_x_2158) ;  /* 0x0000000108147547 */ /* 0x000fea000b800000 */
[----:B------:R-:W-:-:S09]  /*3ae0*/  UISETP.NE.AND UP0, UPT, UR4, 0x6, UPT ;  /* 0x000000060400788c */ /* 0x000fd2000bf05270 */
[----:B------:R-:W-:Y:S05]  /*3af0*/  BRA.U UP0, `(.L_x_2153) ;  /* 0x0000000900707547 */ /* 0x000fea000b800000 */
[----:B------:R-:W-:-:S05]  /*3b00*/  HADD2.F32 R19, -RZ, R19.H0_H0 ;  /* 0x20000013ff137230 */ /* 0x000fca0000004100 */
[----:B------:R0:W-:Y:S01]  /*3b10*/  STG.E desc[UR36][R2.64], R19 ;  /* 0x0000001302007986 */ /* 0x0001e2000c101924 */
[----:B------:R-:W-:Y:S05]  /*3b20*/  BRA `(.L_x_2154) ;  /* 0x0000000c00047947 */ /* 0x000fea0003800000 */
.L_x_2158:
[----:B------:R0:W-:Y:S01]  /*3b30*/  STG.E.U16 desc[UR36][R2.64], R19 ;  /* 0x0000001302007986 */ /* 0x0001e2000c101524 */
[----:B------:R-:W-:Y:S05]  /*3b40*/  BRA `(.L_x_2154) ;  /* 0x0000000800fc7947 */ /* 0x000fea0003800000 */
.L_x_2157:
[----:B------:R-:W-:-:S09]  /*3b50*/  UISETP.NE.AND UP0, UPT, UR4, 0x7, UPT ;  /* 0x000000070400788c */ /* 0x000fd2000bf05270 */
[----:B------:R-:W-:Y:S05]  /*3b60*/  BRA.U !UP0, `(.L_x_2159) ;  /* 0x0000000108347547 */ /* 0x000fea000b800000 */
[----:B------:R-:W-:-:S09]  /*3b70*/  UISETP.NE.AND UP0, UPT, UR4, 0x8, UPT ;  /* 0x000000080400788c */ /* 0x000fd2000bf05270 */
[----:B------:R-:W-:Y:S05]  /*3b80*/  BRA.U !UP0, `(.L_x_2160) ;  /* 0x0000000108187547 */ /* 0x000fea000b800000 */
[----:B------:R-:W-:-:S09]  /*3b90*/  UISETP.NE.AND UP0, UPT, UR4, 0x9, UPT ;  /* 0x000000090400788c */ /* 0x000fd2000bf05270 */
[----:B------:R-:W-:Y:S05]  /*3ba0*/  BRA.U UP0, `(.L_x_2153) ;  /* 0x0000000900447547 */ /* 0x000fea000b800000 */
[----:B------:R-:W-:Y:S01]  /*3bb0*/  HADD2.F32 R4, -RZ, R19.H0_H0 ;  /* 0x20000013ff047230 */ /* 0x000fe20000004100 */
[----:B------:R-:W-:-:S05]  /*3bc0*/  MOV R5, RZ ;  /* 0x000000ff00057202 */ /* 0x000fca0000000f00 */
[----:B------:R0:W-:Y:S01]  /*3bd0*/  STG.E.64 desc[UR36][R2.64], R4 ;  /* 0x0000000402007986 */ /* 0x0001e2000c101b24 */
[----:B------:R-:W-:Y:S05]  /*3be0*/  BRA `(.L_x_2154) ;  /* 0x0000000800d47947 */ /* 0x000fea0003800000 */
.L_x_2160:
[----:B------:R-:W-:-:S05]  /*3bf0*/  HADD2.F32 R0, -RZ, R19.H0_H0 ;  /* 0x20000013ff007230 */ /* 0x000fca0000004100 */
[----:B------:R-:W-:-:S04]  /*3c00*/  F2FP.F16.F32.PACK_AB R0, RZ, R0 ;  /* 0x00000000ff00723e */ /* 0x000fc800000000ff */
[----:B------:R-:W-:-:S05]  /*3c10*/  PRMT R0, R0, 0x5410, RZ ;  /* 0x0000541000007816 */ /* 0x000fca00000000ff */
[----:B------:R0:W-:Y:S01]  /*3c20*/  STG.E desc[UR36][R2.64], R0 ;  /* 0x0000000002007986 */ /* 0x0001e2000c101924 */
[----:B------:R-:W-:Y:S05]  /*3c30*/  BRA `(.L_x_2154) ;  /* 0x0000000800c07947 */ /* 0x000fea0003800000 */
.L_x_2159:
[----:B------:R-:W-:-:S05]  /*3c40*/  HADD2.F32 R4, -RZ, R19.H0_H0 ;  /* 0x20000013ff047230 */ /* 0x000fca0000004100 */
[----:B------:R-:W-:-:S06]  /*3c50*/  FMUL.FTZ R4, R4, 1 ;  /* 0x3f80000004047820 */ /* 0x000fcc0000410000 */
[----:B------:R-:W0:Y:S02]  /*3c60*/  F2F.F64.F32 R4, R4 ;  /* 0x0000000400047310 */ /* 0x000e240000201800 */
[----:B0-----:R0:W-:Y:S01]  /*3c70*/  STG.E.64 desc[UR36][R2.64], R4 ;  /* 0x0000000402007986 */ /* 0x0011e2000c101b24 */
[----:B------:R-:W-:Y:S05]  /*3c80*/  BRA `(.L_x_2154) ;  /* 0x0000000800ac7947 */ /* 0x000fea0003800000 */
.L_x_2149:
        /* <DEDUP_REMOVED lines=8> */
[----:B------:R-:W-:-:S05]  /*3d10*/  HADD2.F32 R19, -RZ, R19.H0_H0 ;  /* 0x20000013ff137230 */ /* 0x000fca0000004100 */
[----:B------:R-:W-:-:S04]  /*3d20*/  FSETP.NEU.FTZ.AND P0, PT, R19, RZ, PT ;  /* 0x000000ff1300720b */ /* 0x000fc80003f1d000 */
[----:B------:R-:W-:-:S05]  /*3d30*/  SEL R5, RZ, 0x1, !P0 ;  /* 0x00000001ff057807 */ /* 0x000fca0004000000 */
[----:B------:R0:W-:Y:S01]  /*3d40*/  STG.E.U8 desc[UR36][R2.64], R5 ;  /* 0x0000000502007986 */ /* 0x0001e2000c101124 */
[----:B------:R-:W-:Y:S05]  /*3d50*/  BRA `(.L_x_2154) ;  /* 0x0000000800787947 */ /* 0x000fea0003800000 */
.L_x_2163:
[----:B------:R-:W-:Y:S01]  /*3d60*/  HADD2.F32 R19, -RZ, R19.H0_H0 ;  /* 0x20000013ff137230 */ /* 0x000fe20000004100 */
[----:B------:R-:W-:-:S04]  /*3d70*/  CS2R R6, SRZ ;  /* 0x0000000000067805 */ /* 0x000fc8000001ff00 */
[----:B------:R-:W-:-:S06]  /*3d80*/  FMUL.FTZ R4, R19, 1 ;  /* 0x3f80000013047820 */ /* 0x000fcc0000410000 */
[----:B------:R-:W0:Y:S02]  /*3d90*/  F2F.F64.F32 R4, R4 ;  /* 0x0000000400047310 */ /* 0x000e240000201800 */
[----:B0-----:R0:W-:Y:S01]  /*3da0*/  STG.E.128 desc[UR36][R2.64], R4 ;  /* 0x0000000402007986 */ /* 0x0011e2000c101d24 */
[----:B------:R-:W-:Y:S05]  /*3db0*/  BRA `(.L_x_2154) ;  /* 0x0000000800607947 */ /* 0x000fea0003800000 */
.L_x_2162:
[----:B------:R-:W-:-:S09]  /*3dc0*/  UISETP.NE.AND UP0, UPT, UR4, 0xf, UPT ;  /* 0x0000000f0400788c */ /* 0x000fd2000bf05270 */
[----:B------:R-:W-:Y:S05]  /*3dd0*/  BRA.U !UP0, `(.L_x_2164) ;  /* 0x0000000108a07547 */ /* 0x000fea000b800000 */
[----:B------:R-:W-:-:S09]  /*3de0*/  UISETP.NE.AND UP0, UPT, UR4, 0x17, UPT ;  /* 0x000000170400788c */ /* 0x000fd2000bf05270 */
[----:B------:R-:W-:Y:S05]  /*3df0*/  BRA.U !UP0, `(.L_x_2165) ;  /* 0x00000001084c7547 */ /* 0x000fea000b800000 */
[----:B------:R-:W-:-:S09]  /*3e00*/  UISETP.NE.AND UP0, UPT, UR4, 0x18, UPT ;  /* 0x000000180400788c */ /* 0x000fd2000bf05270 */
[----:B------:R-:W-:Y:S05]  /*3e10*/  BRA.U UP0, `(.L_x_2153) ;  /* 0x0000000500a87547 */ /* 0x000fea000b800000 */
[----:B------:R-:W-:Y:S01]  /*3e20*/  HADD2.F32 R19, -RZ, R19.H0_H0 ;  /* 0x20000013ff137230 */ /* 0x000fe20000004100 */
        /* <DEDUP_REMOVED lines=12> */
.L_x_2167:
[----:B------:R-:W-:Y:S05]  /*3ef0*/  BSYNC.RECONVERGENT B0 ;  /* 0x0000000000007941 */ /* 0x000fea0003800200 */
.L_x_2166:
[----:B------:R-:W-:-:S05]  /*3f00*/  LOP3.LUT R5, R0, 0x80, R5, 0xf8, !PT ;  /* 0x0000008000057812 */ /* 0x000fca00078ef805 */
[----:B------:R0:W-:Y:S01]  /*3f10*/  STG.E.U8 desc[UR36][R2.64], R5 ;  /* 0x0000000502007986 */ /* 0x0001e2000c101124 */
[----:B------:R-:W-:Y:S05]  /*3f20*/  BRA `(.L_x_2154) ;  /* 0x0000000800047947 */ /* 0x000fea0003800000 */
.L_x_2165:
[----:B------:R-:W-:Y:S01]  /*3f30*/  HADD2.F32 R19, -RZ, R19.H0_H0 ;  /* 0x20000013ff137230 */ /* 0x000fe20000004100 */
        /* <DEDUP_REMOVED lines=14> */
.L_x_2169:
[----:B------:R-:W-:Y:S05]  /*4020*/  BSYNC.RECONVERGENT B0 ;  /* 0x0000000000007941 */ /* 0x000fea0003800200 */
.L_x_2168:
[----:B------:R-:W-:-:S05]  /*4030*/  LOP3.LUT R5, R0, 0x80, R5, 0xf8, !PT ;  /* 0x0000008000057812 */ /* 0x000fca00078ef805 */
[----:B------:R0:W-:Y:S01]  /*4040*/  STG.E.U8 desc[UR36][R2.64], R5 ;  /* 0x0000000502007986 */ /* 0x0001e2000c101124 */
[----:B------:R-:W-:Y:S05]  /*4050*/  BRA `(.L_x_2154) ;  /* 0x0000000400b87947 */ /* 0x000fea0003800000 */
.L_x_2164:
[----:B------:R-:W-:-:S05]  /*4060*/  HADD2.F32 R0, -RZ, R19.H0_H0 ;  /* 0x20000013ff007230 */ /* 0x000fca0000004100 */
[----:B------:R-:W-:-:S05]  /*4070*/  F2FP.BF16.F32.PACK_AB R0, RZ, R0 ;  /* 0x00000000ff00723e */ /* 0x000fca00000010ff */
[----:B------:R0:W-:Y:S01]  /*4080*/  STG.E.U16 desc[UR36][R2.64], R0 ;  /* 0x0000000002007986 */ /* 0x0001e2000c101524 */
[----:B------:R-:W-:Y:S05]  /*4090*/  BRA `(.L_x_2154) ;  /* 0x0000000400a87947 */ /* 0x000fea0003800000 */
.L_x_2161:
        /* <DEDUP_REMOVED lines=8> */
[----:B------:R-:W-:-:S06]  /*4120*/  HADD2.F32 R5, -RZ, R19.H0_H0 ;  /* 0x20000013ff057230 */ /* 0x000fcc0000004100 */
[----:B------:R-:W0:Y:S02]  /*4130*/  F2I.FTZ.U32.TRUNC.NTZ R5, R5 ;  /* 0x0000000500057305 */ /* 0x000e24000021f000 */
[----:B0-----:R0:W-:Y:S01]  /*4140*/  STG.E.U16 desc[UR36][R2.64], R5 ;  /* 0x0000000502007986 */ /* 0x0011e2000c101524 */
[----:B------:R-:W-:Y:S05]  /*4150*/  BRA `(.L_x_2154) ;  /* 0x0000000400787947 */ /* 0x000fea0003800000 */
.L_x_2172:
[----:B------:R-:W-:Y:S01]  /*4160*/  HADD2.F32 R5, -RZ, R19.H0_H0 ;  /* 0x20000013ff057230 */ /* 0x000fe20000004100 */
        /* <DEDUP_REMOVED lines=12> */
.L_x_2175:
[----:B------:R-:W-:-:S04]  /*4230*/  SHF.R.U32.HI R0, RZ, 0x14, R5 ;  /* 0x00000014ff007819 */ /* 0x000fc80000011605 */
[----:B------:R-:W-:-:S04]  /*4240*/  LOP3.LUT R0, R0, 0x1, RZ, 0xc0, !PT ;  /* 0x0000000100007812 */ /* 0x000fc800078ec0ff */
[----:B------:R-:W-:-:S04]  /*4250*/  IADD3 R0, PT, PT, R5, 0x487ffff, R0 ;  /* 0x0487ffff05007810 */ /* 0x000fc80007ffe000 */
[----:B------:R-:W-:-:S04]  /*4260*/  SHF.R.U32.HI R0, RZ, 0x14, R0 ;  /* 0x00000014ff007819 */ /* 0x000fc80000011600 */
[----:B------:R-:W-:-:S07]  /*4270*/  LOP3.LUT R4, R0, 0xff, RZ, 0xc0, !PT ;  /* 0x000000ff00047812 */ /* 0x000fce00078ec0ff */
.L_x_2176:
[----:B------:R-:W-:-:S04]  /*4280*/  SHF.R.U32.HI R5, RZ, 0x18, R5 ;  /* 0x00000018ff057819 */ /* 0x000fc80000011605 */
[----:B------:R-:W-:-:S04]  /*4290*/  LOP3.LUT R4, R4, 0x80, R5, 0xf8, !PT ;  /* 0x0000008004047812 */ /* 0x000fc800078ef805 */
[----:B------:R-:W-:-:S07]  /*42a0*/  PRMT R0, R4, 0x7610, R0 ;  /* 0x0000761004007816 */ /* 0x000fce0000000000 */
.L_x_2174:
[----:B------:R-:W-:Y:S05]  /*42b0*/  BSYNC.RECONVERGENT B0 ;  /* 0x0000000000007941 */ /* 0x000fea0003800200 */
.L_x_2173:
[----:B------:R0:W-:Y:S01]  /*42c0*/  STG.E.U8 desc[UR36][R2.64], R0 ;  /* 0x0000000002007986 */ /* 0x0001e2000c101124 */
[----:B------:R-:W-:Y:S05]  /*42d0*/  BRA `(.L_x_2154) ;  /* 0x0000000400187947 */ /* 0x000fea0003800000 */
.L_x_2171:
        /* <DEDUP_REMOVED lines=13> */
.L_x_2179:
[----:B------:R-:W-:-:S04]  /*43b0*/  SHF.R.U32.HI R0, RZ, 0x15, R5 ;  /* 0x00000015ff007819 */ /* 0x000fc80000011605 */
[----:B------:R-:W-:-:S04]  /*43c0*/  LOP3.LUT R0, R0, 0x1, RZ, 0xc0, !PT ;  /* 0x0000000100007812 */ /* 0x000fc800078ec0ff */
[----:B------:R-:W-:-:S04]  /*43d0*/  IADD3 R0, PT, PT, R5, 0x88fffff, R0 ;  /* 0x088fffff05007810 */ /* 0x000fc80007ffe000 */
[----:B------:R-:W-:-:S04]  /*43e0*/  SHF.R.U32.HI R0, RZ, 0x15, R0 ;  /* 0x00000015ff007819 */ /* 0x000fc80000011600 */
[----:B------:R-:W-:-:S07]  /*43f0*/  LOP3.LUT R4, R0, 0xff, RZ, 0xc0, !PT ;  /* 0x000000ff00047812 */ /* 0x000fce00078ec0ff */
.L_x_2180:
[----:B------:R-:W-:-:S04]  /*4400*/  SHF.R.U32.HI R5, RZ, 0x18, R5 ;  /* 0x00000018ff057819 */ /* 0x000fc80000011605 */
[----:B------:R-:W-:-:S04]  /*4410*/  LOP3.LUT R4, R4, 0x80, R5, 0xf8, !PT ;  /* 0x0000008004047812 */ /* 0x000fc800078ef805 */
[----:B------:R-:W-:-:S07]  /*4420*/  PRMT R0, R4, 0x7610, R0 ;  /* 0x0000761004007816 */ /* 0x000fce0000000000 */
.L_x_2178:
[----:B------:R-:W-:Y:S05]  /*4430*/  BSYNC.RECONVERGENT B0 ;  /* 0x0000000000007941 */ /* 0x000fea0003800200 */
.L_x_2177:
[----:B------:R0:W-:Y:S01]  /*4440*/  STG.E.U8 desc[UR36][R2.64], R0 ;  /* 0x0000000002007986 */ /* 0x0001e2000c101124 */
[----:B------:R-:W-:Y:S05]  /*4450*/  BRA `(.L_x_2154) ;  /* 0x0000000000b87947 */ /* 0x000fea0003800000 */
.L_x_2170:
[----:B------:R-:W-:-:S09]  /*4460*/  UISETP.NE.AND UP0, UPT, UR4, 0x1c, UPT ;  /* 0x0000001c0400788c */ /* 0x000fd2000bf05270 */
[----:B------:R-:W-:Y:S05]  /*4470*/  BRA.U !UP0, `(.L_x_2181) ;  /* 0x0000000108a47547 */ /* 0x000fea000b800000 */
[----:B------:R-:W-:-:S09]  /*4480*/  UISETP.NE.AND UP0, UPT, UR4, 0x1d, UPT ;  /* 0x0000001d0400788c */ /* 0x000fd2000bf05270 */
[----:B------:R-:W-:Y:S05]  /*4490*/  BRA.U !UP0, `(.L_x_2182) ;  /* 0x00000001088c7547 */ /* 0x000fea000b800000 */
[----:B------:R-:W-:-:S09]  /*44a0*/  UISETP.NE.AND UP0, UPT, UR4, 0x2c, UPT ;  /* 0x0000002c0400788c */ /* 0x000fd2000bf05270 */
[----:B------:R-:W-:Y:S05]  /*44b0*/  BRA.U !UP0, `(.L_x_2183) ;  /* 0x0000000108447547 */ /* 0x000fea000b800000 */
.L_x_2153:
        /* <DEDUP_REMOVED lines=8> */
[----:B0-----:R-:W-:Y:S01]  /*4540*/  MOV R4, UR6 ;  /* 0x0000000600047c02 */ /* 0x001fe20008000f00 */
[----:B------:R-:W-:-:S02]  /*4550*/  IMAD.U32 R5, RZ, RZ, UR7 ;  /* 0x00000007ff057e24 */ /* 0x000fc4000f8e00ff */
[----:B---3--:R-:W-:Y:S02]  /*4560*/  IMAD.U32 R6, RZ, RZ, UR8 ;  /* 0x00000008ff067e24 */ /* 0x008fe4000f8e00ff */
[----:B------:R-:W-:Y:S02]  /*4570*/  IMAD.U32 R7, RZ, RZ, UR9 ;  /* 0x00000009ff077e24 */ /* 0x000fe4000f8e00ff */
[----:B----4-:R-:W-:Y:S01]  /*4580*/  IMAD.U32 R10, RZ, RZ, UR4 ;  /* 0x00000004ff0a7e24 */ /* 0x010fe2000f8e00ff */
[----:B-1----:R-:W-:-:S07]  /*4590*/  MOV R11, UR5 ;  /* 0x00000005000b7c02 */ /* 0x002fce0008000f00 */
[----:B------:R-:W-:-:S07]  /*45a0*/  LEPC R20, `(.L_x_2184) ;  /* 0x000000001014794e */ /* 0x000fce0000000000 */
[----:B--2---:R-:W-:Y:S05]  /*45b0*/  CALL.ABS.NOINC R2 ;  /* 0x0000000002007343 */ /* 0x004fea0003c00000 */
.L_x_2184:
[----:B------:R-:W-:Y:S05]  /*45c0*/  BRA `(.L_x_2154) ;  /* 0x00000000005c7947 */ /* 0x000fea0003800000 */
.L_x_2183:
[----:B------:R-:W-:Y:S02]  /*45d0*/  HADD2.F32 R19, -RZ, R19.H0_H0 ;  /* 0x20000013ff137230 */ /* 0x000fe40000004100 */
        /* <DEDUP_REMOVED lines=15> */
.L_x_2182:
[----:B------:R-:W-:-:S06]  /*46d0*/  HADD2.F32 R4, -RZ, R19.H0_H0 ;  /* 0x20000013ff047230 */ /* 0x000fcc0000004100 */
[----:B------:R-:W0:Y:S02]  /*46e0*/  F2I.U64.TRUNC R4, R4 ;  /* 0x0000000400047311 */ /* 0x000e24000020d800 */
[----:B0-----:R0:W-:Y:S01]  /*46f0*/  STG.E.64 desc[UR36][R2.64], R4 ;  /* 0x0000000402007986 */ /* 0x0011e2000c101b24 */
[----:B------:R-:W-:Y:S05]  /*4700*/  BRA `(.L_x_2154) ;  /* 0x00000000000c7947 */ /* 0x000fea0003800000 */
.L_x_2181:
[----:B------:R-:W-:-:S06]  /*4710*/  HADD2.F32 R19, -RZ, R19.H0_H0 ;  /* 0x20000013ff137230 */ /* 0x000fcc0000004100 */
[----:B------:R-:W0:Y:S02]  /*4720*/  F2I.FTZ.U32.TRUNC.NTZ R19, R19 ;  /* 0x0000001300137305 */ /* 0x000e24000021f000 */
[----:B0-----:R0:W-:Y:S02]  /*4730*/  STG.E desc[UR36][R2.64], R19 ;  /* 0x0000001302007986 */ /* 0x0011e4000c101924 */
.L_x_2154:
[----:B------:R-:W-:-:S07]  /*4740*/  VIADD R17, R17, 0x80 ;  /* 0x0000008011117836 */ /* 0x000fce0000000000 */
.L_x_2079:
[----:B------:R-:W-:Y:S05]  /*4750*/  BSYNC.RECONVERGENT B6 ;  /* 0x0000000000067941 */ /* 0x000fea0003800200 */
.L_x_2078:
[----:B------:R-:W5:Y:S01]  /*4760*/  LDCU UR4, c[0x0][0x380] ;  /* 0x00007000ff0477ac */ /* 0x000f620008000800 */
[----:B------:R-:W-:Y:S01]  /*4770*/  BSSY.RECONVERGENT B6, `(.L_x_2185) ;  /* 0x0000466000067945 */ /* 0x000fe20003800200 */
[----:B-----5:R-:W-:-:S13]  /*4780*/  ISETP.GE.AND P0, PT, R17, UR4, PT ;  /* 0x0000000411007c0c */ /* 0x020fda000bf06270 */
[----:B------:R-:W-:Y:S05]  /*4790*/  @P0 BRA `(.L_x_2186) ;  /* 0x00000044008c0947 */ /* 0x000fea0003800000 */
[----:B------:R-:W5:Y:S01]  /*47a0*/  LDCU UR4, c[0x0][0x388] ;  /* 0x00007100ff0477ac */ /* 0x000f620008000800 */
[----:B0-----:R-:W-:Y:S02]  /*47b0*/  HFMA2 R0, -RZ, RZ, 0, 0 ;  /* 0x00000000ff007431 */ /* 0x001fe400000001ff */
[----:B------:R-:W-:Y:S02]  /*47c0*/  IMAD.MOV.U32 R18, RZ, RZ, RZ ;  /* 0x000000ffff127224 */ /* 0x000fe400078e00ff */
        /* <DEDUP_REMOVED lines=351> */
.L_x_2187:
        /* <DEDUP_REMOVED lines=19> */
.L_x_2191:
[----:B------:R-:W2:Y:S02]  /*5ef0*/  LDG.E.U8 R2, desc[UR36][R2.64] ;  /* 0x0000002402027981 */ /* 0x000ea4000c1e1100 */
[----:B--2---:R-:W-:-:S04]  /*5f00*/  I2FP.F32.U32 R0, R2 ;  /* 0x0000000200007245 */ /* 0x004fc80000201000 */
[----:B------:R-:W-:-:S04]  /*5f10*/  F2FP.F16.F32.PACK_AB R0, RZ, R0 ;  /* 0x00000000ff00723e */ /* 0x000fc800000000ff */
[----:B------:R-:W-:Y:S01]  /*5f20*/  PRMT R19, R0, 0x7610, R19 ;  /* 0x0000761000137816 */ /* 0x000fe20000000013 */
[----:B------:R-:W-:Y:S06]  /*5f30*/  BRA `(.L_x_2193) ;  /* 0x0000000c00d47947 */ /* 0x000fec0003800000 */
.L_x_2190:
        /* <DEDUP_REMOVED lines=11> */
.L_x_2195:
[----:B------:R-:W2:Y:S02]  /*5ff0*/  LDG.E R2, desc[UR36][R2.64] ;  /* 0x0000002402027981 */ /* 0x000ea4000c1e1900 */
[----:B--2---:R-:W-:-:S04]  /*6000*/  I2FP.F32.S32 R0, R2 ;  /* 0x0000000200007245 */ /* 0x004fc80000201400 */
[----:B------:R-:W-:-:S04]  /*6010*/  F2FP.F16.F32.PACK_AB R0, RZ, R0 ;  /* 0x00000000ff00723e */ /* 0x000fc800000000ff */
[----:B------:R-:W-:Y:S01]  /*6020*/  PRMT R19, R0, 0x7610, R19 ;  /* 0x0000761000137816 */ /* 0x000fe20000000013 */
[----:B------:R-:W-:Y:S06]  /*6030*/  BRA `(.L_x_2193) ;  /* 0x0000000c00947947 */ /* 0x000fec0003800000 */
.L_x_2194:
[----:B------:R-:W2:Y:S02]  /*6040*/  LDG.E.U16 R2, desc[UR36][R2.64] ;  /* 0x0000002402027981 */ /* 0x000ea4000c1e1500 */
[----:B--2---:R-:W0:Y:S02]  /*6050*/  I2F.S16 R0, R2 ;  /* 0x0000000200007306 */ /* 0x004e240000101400 */
[----:B0-----:R-:W-:-:S04]  /*6060*/  F2FP.F16.F32.PACK_AB R0, RZ, R0 ;  /* 0x00000000ff00723e */ /* 0x001fc800000000ff */
[----:B------:R-:W-:Y:S01]  /*6070*/  PRMT R19, R0, 0x7610, R19 ;  /* 0x0000761000137816 */ /* 0x000fe20000000013 */
[----:B------:R-:W-:Y:S06]  /*6080*/  BRA `(.L_x_2193) ;  /* 0x0000000c00807947 */ /* 0x000fec0003800000 */
.L_x_2189:
        /* <DEDUP_REMOVED lines=9> */
.L_x_2197:
[----:B------:R1:W5:Y:S01]  /*6120*/  LDG.E.U16 R19, desc[UR36][R2.64] ;  /* 0x0000002402137981 */ /* 0x000362000c1e1500 */
[----:B------:R-:W-:Y:S05]  /*6130*/  BRA `(.L_x_2193) ;  /* 0x0000000c00547947 */ /* 0x000fea0003800000 */
.L_x_2196:
        /* <DEDUP_REMOVED lines=9> */
.L_x_2199:
[----:B------:R0:W5:Y:S01]  /*61d0*/  LDG.E.U16 R19, desc[UR36][R2.64] ;  /* 0x0000002402137981 */ /* 0x000162000c1e1500 */
[----:B------:R-:W-:Y:S05]  /*61e0*/  BRA `(.L_x_2193) ;  /* 0x0000000c00287947 */ /* 0x000fea0003800000 */
.L_x_2198:
        /* <DEDUP_REMOVED lines=13> */
.L_x_2188:
        /* <DEDUP_REMOVED lines=14> */
.L_x_2202:
        /* <DEDUP_REMOVED lines=13> */
.L_x_2201:
        /* <DEDUP_REMOVED lines=27> */
.L_x_2204:
        /* <DEDUP_REMOVED lines=11> */
[----:B------:R-:W-:-:S04]  /*66d0*/  F2FP.F16.F32.PACK_AB R0, RZ, R0 ;  /* 0x00000000ff00723e */ /* 0x000fc800000000ff */
[----:B------:R-:W-:Y:S01]  /*66e0*/  PRMT R19, R0, 0x7610, R19 ;  /* 0x0000761000137816 */ /* 0x000fe20000000013 */
[----:B------:R-:W-:Y:S06]  /*66f0*/  BRA `(.L_x_2193) ;  /* 0x0000000400e47947 */ /* 0x000fec0003800000 */
.L_x_2203:
[----:B------:R-:W2:Y:S02]  /*6700*/  LDG.E.U16 R0, desc[UR36][R2.64] ;  /* 0x0000002402007981 */ /* 0x000ea4000c1e1500 */
[----:B--2---:R-:W-:-:S05]  /*6710*/  IMAD.U32 R0, R0, 0x10000, RZ ;  /* 0x0001000000007824 */ /* 0x004fca00078e00ff */
[----:B------:R-:W-:-:S04]  /*6720*/  F2FP.F16.F32.PACK_AB R0, RZ, R0 ;  /* 0x00000000ff00723e */ /* 0x000fc800000000ff */
[----:B------:R-:W-:Y:S01]  /*6730*/  PRMT R19, R0, 0x7610, R19 ;  /* 0x0000761000137816 */ /* 0x000fe20000000013 */
[----:B------:R-:W-:Y:S06]  /*6740*/  BRA `(.L_x_2193) ;  /* 0x0000000400d07947 */ /* 0x000fec0003800000 */
.L_x_2200:
        /* <DEDUP_REMOVED lines=13> */
.L_x_2207:
        /* <DEDUP_REMOVED lines=21> */
.L_x_2211:
[----:B------:R-:W-:Y:S05]  /*6970*/  BSYNC.RECONVERGENT B1 ;  /* 0x0000000000017941 */ /* 0x000fea0003800200 */
.L_x_2210:
[----:B------:R-:W-:Y:S01]  /*6980*/  IMAD.SHL.U32 R0, R0, 0x100000, RZ ;  /* 0x0010000000007824 */ /* 0x000fe200078e00ff */
[----:B------:R-:W-:-:S04]  /*6990*/  LEA R2, R2, 0x3b800000, 0x17 ;  /* 0x3b80000002027811 */ /* 0x000fc800078eb8ff */
[----:B------:R-:W-:-:S07]  /*69a0*/  LOP3.LUT R0, R2, R0, R7, 0xfe, !PT ;  /* 0x0000000002007212 */ /* 0x000fce00078efe07 */
.L_x_2209:
[----:B------:R-:W-:Y:S05]  /*69b0*/  BSYNC.RECONVERGENT B0 ;  /* 0x0000000000007941 */ /* 0x000fea0003800200 */
.L_x_2208:
[----:B------:R-:W-:-:S04]  /*69c0*/  F2FP.F16.F32.PACK_AB R0, RZ, R0 ;  /* 0x00000000ff00723e */ /* 0x000fc800000000ff */
[----:B------:R-:W-:Y:S01]  /*69d0*/  PRMT R19, R0, 0x7610, R19 ;  /* 0x0000761000137816 */ /* 0x000fe20000000013 */
[----:B------:R-:W-:Y:S06]  /*69e0*/  BRA `(.L_x_2193) ;  /* 0x0000000400287947 */ /* 0x000fec0003800000 */
.L_x_2206:
        /* <DEDUP_REMOVED lines=21> */
.L_x_2215:
[----:B------:R-:W-:Y:S05]  /*6b40*/  BSYNC.RECONVERGENT B1 ;  /* 0x0000000000017941 */ /* 0x000fea0003800200 */
.L_x_2214:
[----:B------:R-:W-:Y:S01]  /*6b50*/  IMAD.SHL.U32 R0, R0, 0x200000, RZ ;  /* 0x0020000000007824 */ /* 0x000fe200078e00ff */
[----:B------:R-:W-:-:S04]  /*6b60*/  LEA R2, R2, 0x37800000, 0x17 ;  /* 0x3780000002027811 */ /* 0x000fc800078eb8ff */
[----:B------:R-:W-:-:S07]  /*6b70*/  LOP3.LUT R0, R2, R0, R7, 0xfe, !PT ;  /* 0x0000000002007212 */ /* 0x000fce00078efe07 */
.L_x_2213:
[----:B------:R-:W-:Y:S05]  /*6b80*/  BSYNC.RECONVERGENT B0 ;  /* 0x0000000000007941 */ /* 0x000fea0003800200 */
.L_x_2212:
[----:B------:R-:W-:-:S04]  /*6b90*/  F2FP.F16.F32.PACK_AB R0, RZ, R0 ;  /* 0x00000000ff00723e */ /* 0x000fc800000000ff */
[----:B------:R-:W-:Y:S01]  /*6ba0*/  PRMT R19, R0, 0x7610, R19 ;  /* 0x0000761000137816 */ /* 0x000fe20000000013 */
[----:B------:R-:W-:Y:S06]  /*6bb0*/  BRA `(.L_x_2193) ;  /* 0x0000000000b47947 */ /* 0x000fec0003800000 */
.L_x_2205:
        /* <DEDUP_REMOVED lines=14> */
.L_x_2219:
[----:B------:R-:W-:Y:S05]  /*6ca0*/  BSYNC.RECONVERGENT B0 ;  /* 0x0000000000007941 */ /* 0x000fea0003800200 */
.L_x_2218:
[----:B------:R-:W-:-:S04]  /*6cb0*/  F2FP.F16.F32.PACK_AB R0, RZ, R0 ;  /* 0x00000000ff00723e */ /* 0x000fc800000000ff */
[----:B------:R-:W-:Y:S01]  /*6cc0*/  PRMT R19, R0, 0x7610, R19 ;  /* 0x0000761000137816 */ /* 0x000fe20000000013 */
[----:B------:R-:W-:Y:S06]  /*6cd0*/  BRA `(.L_x_2193) ;  /* 0x00000000006c7947 */ /* 0x000fec0003800000 */
.L_x_2192:
        /* <DEDUP_REMOVED lines=16> */
.L_x_2220:
[----:B------:R-:W-:Y:S01]  /*6de0*/  PRMT R19, RZ, 0x7610, R19 ;  /* 0x00007610ff137816 */ /* 0x000fe20000000013 */
[----:B------:R-:W-:Y:S06]  /*6df0*/  BRA `(.L_x_2193) ;  /* 0x0000000000247947 */ /* 0x000fec0003800000 */
.L_x_2217:
[----:B------:R-:W2:Y:S02]  /*6e00*/  LDG.E.64 R2, desc[UR36][R2.64] ;  /* 0x0000002402027981 */ /* 0x000ea4000c1e1b00 */
[----:B--2---:R-:W0:Y:S02]  /*6e10*/  I2F.U64 R0, R2 ;  /* 0x0000000200007312 */ /* 0x004e240000301000 */
[----:B0-----:R-:W-:-:S04]  /*6e20*/  F2FP.F16.F32.PACK_AB R0, RZ, R0 ;  /* 0x00000000ff00723e */ /* 0x001fc800000000ff */
[----:B------:R-:W-:Y:S01]  /*6e30*/  PRMT R19, R0, 0x7610, R19 ;  /* 0x0000761000137816 */ /* 0x000fe20000000013 */
[----:B------:R-:W-:Y:S06]  /*6e40*/  BRA `(.L_x_2193) ;  /* 0x0000000000107947 */ /* 0x000fec0003800000 */
.L_x_2216:
[----:B------:R-:W2:Y:S02]  /*6e50*/  LDG.E R2, desc[UR36][R2.64] ;  /* 0x0000002402027981 */ /* 0x000ea4000c1e1900 */
[----:B--2---:R-:W-:-:S04]  /*6e60*/  I2FP.F32.U32 R0, R2 ;  /* 0x0000000200007245 */ /* 0x004fc80000201000 */
[----:B------:R-:W-:-:S04]  /*6e70*/  F2FP.F16.F32.PACK_AB R0, RZ, R0 ;  /* 0x00000000ff00723e */ /* 0x000fc800000000ff */
[----:B------:R-:W-:-:S07]  /*6e80*/  PRMT R19, R0, 0x7610, R19 ;  /* 0x0000761000137816 */ /* 0x000fce0000000013 */
.L_x_2193:
[----:B------:R-:W0:Y:S01]  /*6e90*/  LDCU.64 UR6, c[0x0][0x5f8] ;  /* 0x0000bf00ff0677ac */ /* 0x000e220008000a00 */
[----:B------:R-:W-:-:S04]  /*6ea0*/  UPRMT UR4, UR42, 0x9910, URZ ;  /* 0x000099102a047896 */ /* 0x000fc800080000ff */
[----:B------:R-:W-:Y:S01]  /*6eb0*/  UISETP.GT.AND UP0, UPT, UR4, 0x9, UPT ;  /* 0x000000090400788c */ /* 0x000fe2000bf04270 */
[----:B01----:R-:W-:-:S04]  /*6ec0*/  IADD3 R2, P0, PT, R18, UR6, RZ ;  /* 0x0000000612027c10 */ /* 0x003fc8000ff1e0ff */
        /* <DEDUP_REMOVED lines=14> */
.L_x_2224:
[----:B------:R-:W2:Y:S02]  /*6fb0*/  LDG.E.U8 R2, desc[UR36][R2.64] ;  /* 0x0000002402027981 */ /* 0x000ea4000c1e1100 */
[----:B--2---:R-:W-:-:S04]  /*6fc0*/  I2FP.F32.U32 R0, R2 ;  /* 0x0000000200007245 */ /* 0x004fc80000201000 */
[----:B------:R-:W-:Y:S01]  /*6fd0*/  F2FP.F16.F32.PACK_AB R0, RZ, R0 ;  /* 0x00000000ff00723e */ /* 0x000fe200000000ff */
[----:B------:R-:W-:Y:S06]  /*6fe0*/  BRA `(.L_x_2226) ;  /* 0x0000000c009c7947 */ /* 0x000fec0003800000 */
.L_x_2223:
        /* <DEDUP_REMOVED lines=10> */
.L_x_2228:
[----:B------:R-:W2:Y:S02]  /*7090*/  LDG.E R2, desc[UR36][R2.64] ;  /* 0x0000002402027981 */ /* 0x000ea4000c1e1900 */
[----:B--2---:R-:W-:-:S04]  /*70a0*/  I2FP.F32.S32 R0, R2 ;  /* 0x0000000200007245 */ /* 0x004fc80000201400 */
[----:B------:R-:W-:Y:S01]  /*70b0*/  F2FP.F16.F32.PACK_AB R0, RZ, R0 ;  /* 0x00000000ff00723e */ /* 0x000fe200000000ff */
[----:B------:R-:W-:Y:S06]  /*70c0*/  BRA `(.L_x_2226) ;  /* 0x0000000c00647947 */ /* 0x000fec0003800000 */
.L_x_2227:
[----:B------:R-:W2:Y:S02]  /*70d0*/  LDG.E.U16 R2, desc[UR36][R2.64] ;  /* 0x0000002402027981 */ /* 0x000ea4000c1e1500 */
[----:B--2---:R-:W0:Y:S02]  /*70e0*/  I2F.S16 R0, R2 ;  /* 0x0000000200007306 */ /* 0x004e240000101400 */
[----:B0-----:R-:W-:Y:S01]  /*70f0*/  F2FP.F16.F32.PACK_AB R0, RZ, R0 ;  /* 0x00000000ff00723e */ /* 0x001fe200000000ff */
[----:B------:R-:W-:Y:S06]  /*7100*/  BRA `(.L_x_2226) ;  /* 0x0000000c00547947 */ /* 0x000fec0003800000 */
.L_x_2222:
        /* <DEDUP_REMOVED lines=9> */
.L_x_2230:
[----:B------:R0:W5:Y:S01]  /*71a0*/  LDG.E.U16 R0, desc[UR36][R2.64] ;  /* 0x0000002402007981 */ /* 0x000162000c1e1500 */
[----:B------:R-:W-:Y:S05]  /*71b0*/  BRA `(.L_x_2226) ;  /* 0x0000000c00287947 */ /* 0x000fea0003800000 */
.L_x_2229:
        /* <DEDUP_REMOVED lines=9> */
.L_x_2232:
[----:B------:R1:W5:Y:S01]  /*7250*/  LDG.E.U16 R0, desc[UR36][R2.64] ;  /* 0x0000002402007981 */ /* 0x000362000c1e1500 */
[----:B------:R-:W-:Y:S05]  /*7260*/  BRA `(.L_x_2226) ;  /* 0x0000000800fc7947 */ /* 0x000fea0003800000 */
.L_x_2231:
        /* <DEDUP_REMOVED lines=12> */
.L_x_2221:
        /* <DEDUP_REMOVED lines=13> */
.L_x_2235:
        /* <DEDUP_REMOVED lines=12> */
.L_x_2234:
        /* <DEDUP_REMOVED lines=27> */
.L_x_2237:
        /* <DEDUP_REMOVED lines=11> */
[----:B------:R-:W-:Y:S01]  /*7720*/  F2FP.F16.F32.PACK_AB R0, RZ, R0 ;  /* 0x00000000ff00723e */ /* 0x000fe200000000ff */
[----:B------:R-:W-:Y:S06]  /*7730*/  BRA `(.L_x_2226) ;  /* 0x0000000400c87947 */ /* 0x000fec0003800000 */
.L_x_2236:
[----:B------:R-:W2:Y:S02]  /*7740*/  LDG.E.U16 R0, desc[UR36][R2.64] ;  /* 0x0000002402007981 */ /* 0x000ea4000c1e1500 */
[----:B--2---:R-:W-:-:S04]  /*7750*/  SHF.L.U32 R0, R0, 0x10, RZ ;  /* 0x0000001000007819 */ /* 0x004fc800000006ff */
[----:B------:R-:W-:Y:S01]  /*7760*/  F2FP.F16.F32.PACK_AB R0, RZ, R0 ;  /* 0x00000000ff00723e */ /* 0x000fe200000000ff */
[----:B------:R-:W-:Y:S06]  /*7770*/  BRA `(.L_x_2226) ;  /* 0x0000000400b87947 */ /* 0x000fec0003800000 */
.L_x_2233:
        /* <DEDUP_REMOVED lines=12> */
.L_x_2240:
        /* <DEDUP_REMOVED lines=21> */
.L_x_2244:
[----:B------:R-:W-:Y:S05]  /*7990*/  BSYNC.RECONVERGENT B1 ;  /* 0x0000000000017941 */ /* 0x000fea0003800200 */
.L_x_2243:
[----:B------:R-:W-:Y:S02]  /*79a0*/  SHF.L.U32 R0, R0, 0x14, RZ ;  /* 0x0000001400007819 */ /* 0x000fe400000006ff */
[----:B------:R-:W-:-:S04]  /*79b0*/  LEA R2, R2, 0x3b800000, 0x17 ;  /* 0x3b80000002027811 */ /* 0x000fc800078eb8ff */
[----:B------:R-:W-:-:S07]  /*79c0*/  LOP3.LUT R0, R2, R0, R7, 0xfe, !PT ;  /* 0x0000000002007212 */ /* 0x000fce00078efe07 */
.L_x_2242:
[----:B------:R-:W-:Y:S05]  /*79d0*/  BSYNC.RECONVERGENT B0 ;  /* 0x0000000000007941 */ /* 0x000fea0003800200 */
.L_x_2241:
[----:B------:R-:W-:Y:S01]  /*79e0*/  F2FP.F16.F32.PACK_AB R0, RZ, R0 ;  /* 0x00000000ff00723e */ /* 0x000fe200000000ff */
[----:B------:R-:W-:Y:S06]  /*79f0*/  BRA `(.L_x_2226) ;  /* 0x0000000400187947 */ /* 0x000fec0003800000 */
.L_x_2239:
        /* <DEDUP_REMOVED lines=21> */
.L_x_2248:
[----:B------:R-:W-:Y:S05]  /*7b50*/  BSYNC.RECONVERGENT B1 ;  /* 0x0000000000017941 */ /* 0x000fea0003800200 */
.L_x_2247:
[----:B------:R-:W-:Y:S02]  /*7b60*/  SHF.L.U32 R0, R0, 0x15, RZ ;  /* 0x0000001500007819 */ /* 0x000fe400000006ff */
[----:B------:R-:W-:-:S04]  /*7b70*/  LEA R2, R2, 0x37800000, 0x17 ;  /* 0x3780000002027811 */ /* 0x000fc800078eb8ff */
[----:B------:R-:W-:-:S07]  /*7b80*/  LOP3.LUT R0, R2, R0, R7, 0xfe, !PT ;  /* 0x0000000002007212 */ /* 0x000fce00078efe07 */
.L_x_2246:
[----:B------:R-:W-:Y:S05]  /*7b90*/  BSYNC.RECONVERGENT B0 ;  /* 0x0000000000007941 */ /* 0x000fea0003800200 */
.L_x_2245:
[----:B------:R-:W-:Y:S01]  /*7ba0*/  F2FP.F16.F32.PACK_AB R0, RZ, R0 ;  /* 0x00000000ff00723e */ /* 0x000fe200000000ff */
[----:B------:R-:W-:Y:S06]  /*7bb0*/  BRA `(.L_x_2226) ;  /* 0x0000000000a87947 */ /* 0x000fec0003800000 */
.L_x_2238:
        /* <DEDUP_REMOVED lines=14> */
.L_x_2252:
[----:B------:R-:W-:Y:S05]  /*7ca0*/  BSYNC.RECONVERGENT B0 ;  /* 0x0000000000007941 */ /* 0x000fea0003800200 */
.L_x_2251:
[----:B------:R-:W-:Y:S01]  /*7cb0*/  F2FP.F16.F32.PACK_AB R0, RZ, R0 ;  /* 0x00000000ff00723e */ /* 0x000fe200000000ff */
[----:B------:R-:W-:Y:S06]  /*7cc0*/  BRA `(.L_x_2226) ;  /* 0x0000000000647947 */ /* 0x000fec0003800000 */
.L_x_2225:
        /* <DEDUP_REMOVED lines=11> */
[----:B------:R-:W-:Y:S02]  /*7d80*/  IMAD.U32 R7, RZ, RZ, UR7 ;  /* 0x00000007ff077e24 */ /* 0x000fe4000f8e00ff */
[----:B---3--:R-:W-:Y:S02]  /*7d90*/  IMAD.U32 R10, RZ, RZ, UR8 ;  /* 0x00000008ff0a7e24 */ /* 0x008fe4000f8e00ff */
[----:B------:R-:W-:-:S07]  /*7da0*/  IMAD.U32 R11, RZ, RZ, UR9 ;  /* 0x00000009ff0b7e24 */ /* 0x000fce000f8e00ff */
[----:B------:R-:W-:-:S07]  /*7db0*/  LEPC R20, `(.L_x_2253) ;  /* 0x000000001014794e */ /* 0x000fce0000000000 */
[----:B--2--5:R-:W-:Y:S05]  /*7dc0*/  CALL.ABS.NOINC R2 ;  /* 0x0000000002007343 */ /* 0x024fea0003c00000 */
.L_x_2253:
[----:B------:R-:W-:Y:S01]  /*7dd0*/  PRMT R0, RZ, 0x7610, R0 ;  /* 0x00007610ff007816 */ /* 0x000fe20000000000 */
[----:B------:R-:W-:Y:S06]  /*7de0*/  BRA `(.L_x_2226) ;  /* 0x00000000001c7947 */ /* 0x000fec0003800000 */
.L_x_2250:
[----:B------:R-:W2:Y:S02]  /*7df0*/  LDG.E.64 R2, desc[UR36][R2.64] ;  /* 0x0000002402027981 */ /* 0x000ea4000c1e1b00 */
[----:B--2---:R-:W0:Y:S02]  /*7e00*/  I2F.U64 R0, R2 ;  /* 0x0000000200007312 */ /* 0x004e240000301000 */
[----:B0-----:R-:W-:Y:S01]  /*7e10*/  F2FP.F16.F32.PACK_AB R0, RZ, R0 ;  /* 0x00000000ff00723e */ /* 0x001fe200000000ff */
[----:B------:R-:W-:Y:S06]  /*7e20*/  BRA `(.L_x_2226) ;  /* 0x00000000000c7947 */ /* 0x000fec0003800000 */
.L_x_2249:
[----:B------:R-:W2:Y:S02]  /*7e30*/  LDG.E R2, desc[UR36][R2.64] ;  /* 0x0000002402027981 */ /* 0x000ea4000c1e1900 */
[----:B--2---:R-:W-:-:S04]  /*7e40*/  I2FP.F32.U32 R0, R2 ;  /* 0x0000000200007245 */ /* 0x004fc80000201000 */
[----:B------:R-:W-:-:S07]  /*7e50*/  F2FP.F16.F32.PACK_AB R0, RZ, R0 ;  /* 0x00000000ff00723e */ /* 0x000fce00000000ff */
.L_x_2226:
        /* <DEDUP_REMOVED lines=23> */
.L_x_2257:
[----:B------:R-:W-:-:S06]  /*7fd0*/  HADD2.F32 R5, -RZ, R19.H0_H0 ;  /* 0x20000013ff057230 */ /* 0x000fcc0000004100 */
[----:B------:R-:W0:Y:S02]  /*7fe0*/  F2I.S64.TRUNC R4, R5 ;  /* 0x0000000500047311 */ /* 0x000e24000020d900 */
[----:B0-----:R0:W-:Y:S01]  /*7ff0*/  STG.E.U8 desc[UR36][R2.64], R4 ;  /* 0x0000000402007986 */ /* 0x0011e2000c101124 */
[----:B------:R-:W-:Y:S05]  /*8000*/  BRA `(.L_x_2259) ;  /* 0x0000000c006c7947 */ /* 0x000fea0003800000 */
.L_x_2256:
        /* <DEDUP_REMOVED lines=10> */
.L_x_2261:
[----:B------:R-:W-:-:S06]  /*80b0*/  HADD2.F32 R19, -RZ, R19.H0_H0 ;  /* 0x20000013ff137230 */ /* 0x000fcc0000004100 */
[----:B------:R-:W0:Y:S02]  /*80c0*/  F2I.FTZ.TRUNC.NTZ R19, R19 ;  /* 0x0000001300137305 */ /* 0x000e24000021f100 */
[----:B0-----:R0:W-:Y:S01]  /*80d0*/  STG.E desc[UR36][R2.64], R19 ;  /* 0x0000001302007986 */ /* 0x0011e2000c101924 */
[----:B------:R-:W-:Y:S05]  /*80e0*/  BRA `(.L_x_2259) ;  /* 0x0000000c00347947 */ /* 0x000fea0003800000 */
.L_x_2260:
[----:B------:R-:W-:-:S06]  /*80f0*/  HADD2.F32 R19, -RZ, R19.H0_H0 ;  /* 0x20000013ff137230 */ /* 0x000fcc0000004100 */
[----:B------:R-:W0:Y:S02]  /*8100*/  F2I.FTZ.TRUNC.NTZ R19, R19 ;  /* 0x0000001300137305 */ /* 0x000e24000021f100 */
[----:B0-----:R0:W-:Y:S01]  /*8110*/  STG.E.U16 desc[UR36][R2.64], R19 ;  /* 0x0000001302007986 */ /* 0x0011e2000c101524 */
[----:B------:R-:W-:Y:S05]  /*8120*/  BRA `(.L_x_2259) ;  /* 0x0000000c00247947 */ /* 0x000fea0003800000 */
.L_x_2255:
        /* <DEDUP_REMOVED lines=9> */
.L_x_2263:
[----:B------:R0:W-:Y:S01]  /*81c0*/  STG.E.U16 desc[UR36][R2.64], R19 ;  /* 0x0000001302007986 */ /* 0x0001e2000c101524 */
[----:B------:R-:W-:Y:S05]  /*81d0*/  BRA `(.L_x_2259) ;  /* 0x0000000800f87947 */ /* 0x000fea0003800000 */
.L_x_2262:
[----:B------:R-:W-:-:S09]  /*81e0*/  UISETP.NE.AND UP0, UPT, UR4, 0x7, UPT ;  /* 0x000000070400788c */ /* 0x000fd2000bf05270 */
[----:B------:R-:W-:Y:S05]  /*81f0*/  BRA.U !UP0, `(.L_x_2264) ;  /* 0x0000000108347547 */ /* 0x000fea000b800000 */
[----:B------:R-:W-:-:S09]  /*8200*/  UISETP.NE.AND UP0, UPT, UR4, 0x8, UPT ;  /* 0x000000080400788c */ /* 0x000fd2000bf05270 */
[----:B------:R-:W-:Y:S05]  /*8210*/  BRA.U !UP0, `(.L_x_2265) ;  /* 0x0000000108187547 */ /* 0x000fea000b800000 */
[----:B------:R-:W-:-:S09]  /*8220*/  UISETP.NE.AND UP0, UPT, UR4, 0x9, UPT ;  /* 0x000000090400788c */ /* 0x000fd2000bf05270 */
[----:B------:R-:W-:Y:S05]  /*8230*/  BRA.U UP0, `(.L_x_2258) ;  /* 0x0000000500fc7547 */ /* 0x000fea000b800000 */
[----:B------:R-:W-:Y:S02]  /*8240*/  HADD2.F32 R4, -RZ, R19.H0_H0 ;  /* 0x20000013ff047230 */ /* 0x000fe40000004100 */
[----:B------:R-:W-:-:S05]  /*8250*/  IMAD.MOV.U32 R5, RZ, RZ, RZ ;  /* 0x000000ffff057224 */ /* 0x000fca00078e00ff */
[----:B------:R0:W-:Y:S01]  /*8260*/  STG.E.64 desc[UR36][R2.64], R4 ;  /* 0x0000000402007986 */ /* 0x0001e2000c101b24 */
[----:B------:R-:W-:Y:S05]  /*8270*/  BRA `(.L_x_2259) ;  /* 0x0000000800d07947 */ /* 0x000fea0003800000 */
.L_x_2265:
[----:B------:R-:W-:-:S05]  /*8280*/  HADD2.F32 R0, -RZ, R19.H0_H0 ;  /* 0x20000013ff007230 */ /* 0x000fca0000004100 */
[----:B------:R-:W-:-:S04]  /*8290*/  F2FP.F16.F32.PACK_AB R0, RZ, R0 ;  /* 0x00000000ff00723e */ /* 0x000fc800000000ff */
[----:B------:R-:W-:-:S05]  /*82a0*/  PRMT R0, R0, 0x5410, RZ ;  /* 0x0000541000007816 */ /* 0x000fca00000000ff */
[----:B------:R0:W-:Y:S01]  /*82b0*/  STG.E desc[UR36][R2.64], R0 ;  /* 0x0000000002007986 */ /* 0x0001e2000c101924 */
[----:B------:R-:W-:Y:S05]  /*82c0*/  BRA `(.L_x_2259) ;  /* 0x0000000800bc7947 */ /* 0x000fea0003800000 */
.L_x_2264:
[----:B------:R-:W-:-:S05]  /*82d0*/  HADD2.F32 R4, -RZ, R19.H0_H0 ;  /* 0x20000013ff047230 */ /* 0x000fca0000004100 */
[----:B------:R-:W-:-:S06]  /*82e0*/  FMUL.FTZ R4, R4, 1 ;  /* 0x3f80000004047820 */ /* 0x000fcc0000410000 */
[----:B------:R-:W0:Y:S02]  /*82f0*/  F2F.F64.F32 R4, R4 ;  /* 0x0000000400047310 */ /* 0x000e240000201800 */
[----:B0-----:R0:W-:Y:S01]  /*8300*/  STG.E.64 desc[UR36][R2.64], R4 ;  /* 0x0000000402007986 */ /* 0x0011e2000c101b24 */
[----:B------:R-:W-:Y:S05]  /*8310*/  BRA `(.L_x_2259) ;  /* 0x0000000800a87947 */ /* 0x000fea0003800000 */
.L_x_2254:
        /* <DEDUP_REMOVED lines=14> */
.L_x_2269:
[----:B------:R-:W-:Y:S01]  /*8400*/  HADD2.F32 R5, -RZ, R19.H0_H0 ;  /* 0x20000013ff057230 */ /* 0x000fe20000004100 */
[----:B------:R-:W-:Y:S01]  /*8410*/  BSSY.RECONVERGENT B0, `(.L_x_2270) ;  /* 0x0000013000007945 */ /* 0x000fe20003800200 */
[----:B------:R-:W-:-:S03]  /*8420*/  MOV R0, 0x80 ;  /* 0x0000008000007802 */ /* 0x000fc60000000f00 */
        /* <DEDUP_REMOVED lines=15> */
.L_x_2272:
[----:B------:R-:W-:-:S04]  /*8520*/  SHF.R.U32.HI R5, RZ, 0x18, R5 ;  /* 0x00000018ff057819 */ /* 0x000fc80000011605 */
[----:B------:R-:W-:-:S07]  /*8530*/  LOP3.LUT R0, R0, 0x80, R5, 0xf8, !PT ;  /* 0x0000008000007812 */ /* 0x000fce00078ef805 */
.L_x_2271:
[----:B------:R-:W-:Y:S05]  /*8540*/  BSYNC.RECONVERGENT B0 ;  /* 0x0000000000007941 */ /* 0x000fea0003800200 */
.L_x_2270:
[----:B------:R3:W-:Y:S01]  /*8550*/  STG.E.U8 desc[UR36][R2.64], R0 ;  /* 0x0000000002007986 */ /* 0x0007e2000c101124 */
[----:B------:R-:W-:Y:S05]  /*8560*/  BRA `(.L_x_2259) ;  /* 0x0000000800147947 */ /* 0x000fea0003800000 */
.L_x_2268:
[----:B------:R-:W-:Y:S01]  /*8570*/  HADD2.F32 R5, -RZ, R19.H0_H0 ;  /* 0x20000013ff057230 */ /* 0x000fe20000004100 */
        /* <DEDUP_REMOVED lines=17> */
.L_x_2275:
[----:B------:R-:W-:-:S04]  /*8690*/  SHF.R.U32.HI R5, RZ, 0x18, R5 ;  /* 0x00000018ff057819 */ /* 0x000fc80000011605 */
[----:B------:R-:W-:-:S07]  /*86a0*/  LOP3.LUT R0, R0, 0x80, R5, 0xf8, !PT ;  /* 0x0000008000007812 */ /* 0x000fce00078ef805 */
.L_x_2274:
[----:B------:R-:W-:Y:S05]  /*86b0*/  BSYNC.RECONVERGENT B0 ;  /* 0x0000000000007941 */ /* 0x000fea0003800200 */
.L_x_2273:
[----:B------:R0:W-:Y:S01]  /*86c0*/  STG.E.U8 desc[UR36][R2.64], R0 ;  /* 0x0000000002007986 */ /* 0x0001e2000c101124 */
[----:B------:R-:W-:Y:S05]  /*86d0*/  BRA `(.L_x_2259) ;  /* 0x0000000400b87947 */ /* 0x000fea0003800000 */
.L_x_2267:
[----:B------:R-:W-:-:S09]  /*86e0*/  UISETP.NE.AND UP0, UPT, UR4, 0x1c, UPT ;  /* 0x0000001c0400788c */ /* 0x000fd2000bf05270 */
[----:B------:R-:W-:Y:S05]  /*86f0*/  BRA.U !UP0, `(.L_x_2276) ;  /* 0x0000000108607547 */ /* 0x000fea000b800000 */
[----:B------:R-:W-:-:S09]  /*8700*/  UISETP.NE.AND UP0, UPT, UR4, 0x1d, UPT ;  /* 0x0000001d0400788c */ /* 0x000fd2000bf05270 */
[----:B------:R-:W-:Y:S05]  /*8710*/  BRA.U !UP0, `(.L_x_2277) ;  /* 0x0000000108487547 */ /* 0x000fea000b800000 */
[----:B------:R-:W-:-:S09]  /*8720*/  UISETP.NE.AND UP0, UPT, UR4, 0x2c, UPT ;  /* 0x0000002c0400788c */ /* 0x000fd2000bf05270 */
[----:B------:R-:W-:Y:S05]  /*8730*/  BRA.U UP0, `(.L_x_2258) ;  /* 0x0000000100bc7547 */ /* 0x000fea000b800000 */
        /* <DEDUP_REMOVED lines=16> */
.L_x_2277:
[----:B------:R-:W-:-:S06]  /*8840*/  HADD2.F32 R4, -RZ, R19.H0_H0 ;  /* 0x20000013ff047230 */ /* 0x000fcc0000004100 */
[----:B------:R-:W0:Y:S02]  /*8850*/  F2I.U64.TRUNC R4, R4 ;  /* 0x0000000400047311 */ /* 0x000e24000020d800 */
[----:B0-----:R1:W-:Y:S01]  /*8860*/  STG.E.64 desc[UR36][R2.64], R4 ;  /* 0x0000000402007986 */ /* 0x0013e2000c101b24 */
[----:B------:R-:W-:Y:S05]  /*8870*/  BRA `(.L_x_2259) ;  /* 0x0000000400507947 */ /* 0x000fea0003800000 */
.L_x_2276:
[----:B------:R-:W-:-:S06]  /*8880*/  HADD2.F32 R19, -RZ, R19.H0_H0 ;  /* 0x20000013ff137230 */ /* 0x000fcc0000004100 */
[----:B------:R-:W0:Y:S02]  /*8890*/  F2I.FTZ.U32.TRUNC.NTZ R19, R19 ;  /* 0x0000001300137305 */ /* 0x000e24000021f000 */
[----:B0-----:R0:W-:Y:S01]  /*88a0*/  STG.E desc[UR36][R2.64], R19 ;  /* 0x0000001302007986 */ /* 0x0011e2000c101924 */
[----:B------:R-:W-:Y:S05]  /*88b0*/  BRA `(.L_x_2259) ;  /* 0x0000000400407947 */ /* 0x000fea0003800000 */
.L_x_2266:
        /* <DEDUP_REMOVED lines=11> */
.L_x_2279:
[----:B------:R-:W-:Y:S01]  /*8970*/  HADD2.F32 R19, -RZ, R19.H0_H0 ;  /* 0x20000013ff137230 */ /* 0x000fe20000004100 */
[----:B------:R-:W-:-:S04]  /*8980*/  CS2R R6, SRZ ;  /* 0x0000000000067805 */ /* 0x000fc8000001ff00 */
[----:B------:R-:W-:-:S06]  /*8990*/  FMUL.FTZ R4, R19, 1 ;  /* 0x3f80000013047820 */ /* 0x000fcc0000410000 */
[----:B------:R-:W0:Y:S02]  /*89a0*/  F2F.F64.F32 R4, R4 ;  /* 0x0000000400047310 */ /* 0x000e240000201800 */
[----:B0-----:R0:W-:Y:S01]  /*89b0*/  STG.E.128 desc[UR36][R2.64], R4 ;  /* 0x0000000402007986 */ /* 0x0011e2000c101d24 */
[----:B------:R-:W-:Y:S05]  /*89c0*/  BRA `(.L_x_2259) ;  /* 0x0000000000fc7947 */ /* 0x000fea0003800000 */
.L_x_2278:
[----:B------:R-:W-:-:S09]  /*89d0*/  UISETP.NE.AND UP0, UPT, UR4, 0xf, UPT ;  /* 0x0000000f0400788c */ /* 0x000fd2000bf05270 */
[----:B------:R-:W-:Y:S05]  /*89e0*/  BRA.U !UP0, `(.L_x_2280) ;  /* 0x0000000108e87547 */ /* 0x000fea000b800000 */
[----:B------:R-:W-:-:S09]  /*89f0*/  UISETP.NE.AND UP0, UPT, UR4, 0x17, UPT ;  /* 0x000000170400788c */ /* 0x000fd2000bf05270 */
[----:B------:R-:W-:Y:S05]  /*8a00*/  BRA.U !UP0, `(.L_x_2281) ;  /* 0x0000000108907547 */ /* 0x000fea000b800000 */
[----:B------:R-:W-:-:S09]  /*8a10*/  UISETP.NE.AND UP0, UPT, UR4, 0x18, UPT ;  /* 0x000000180400788c */ /* 0x000fd2000bf05270 */
[----:B------:R-:W-:Y:S05]  /*8a20*/  BRA.U !UP0, `(.L_x_2282) ;  /* 0x0000000108447547 */ /* 0x000fea000b800000 */
.L_x_2258:
        /* <DEDUP_REMOVED lines=8> */
[----:B0-----:R-:W-:Y:S02]  /*8ab0*/  IMAD.U32 R4, RZ, RZ, UR4 ;  /* 0x00000004ff047e24 */ /* 0x001fe4000f8e00ff */
[----:B------:R-:W-:Y:S01]  /*8ac0*/  IMAD.U32 R5, RZ, RZ, UR5 ;  /* 0x00000005ff057e24 */ /* 0x000fe2000f8e00ff */
[----:B---3--:R-:W-:Y:S01]  /*8ad0*/  MOV R6, UR6 ;  /* 0x0000000600067c02 */ /* 0x008fe20008000f00 */
[----:B------:R-:W-:-:S02]  /*8ae0*/  IMAD.U32 R7, RZ, RZ, UR7 ;  /* 0x00000007ff077e24 */ /* 0x000fc4000f8e00ff */
[----:B----4-:R-:W-:Y:S02]  /*8af0*/  IMAD.U32 R10, RZ, RZ, UR8 ;  /* 0x00000008ff0a7e24 */ /* 0x010fe4000f8e00ff */
[----:B-1----:R-:W-:-:S07]  /*8b00*/  IMAD.U32 R11, RZ, RZ, UR9 ;  /* 0x00000009ff0b7e24 */ /* 0x002fce000f8e00ff */
[----:B------:R-:W-:-:S07]  /*8b10*/  LEPC R20, `(.L_x_2283) ;  /* 0x000000001014794e */ /* 0x000fce0000000000 */
[----:B--2---:R-:W-:Y:S05]  /*8b20*/  CALL.ABS.NOINC R2 ;  /* 0x0000000002007343 */ /* 0x004fea0003c00000 */
.L_x_2283:
[----:B------:R-:W-:Y:S05]  /*8b30*/  BRA `(.L_x_2259) ;  /* 0x0000000000a07947 */ /* 0x000fea0003800000 */
.L_x_2282:
[----:B------:R-:W-:Y:S01]  /*8b40*/  HADD2.F32 R19, -RZ, R19.H0_H0 ;  /* 0x20000013ff137230 */ /* 0x000fe20000004100 */
        /* <DEDUP_REMOVED lines=12> */
.L_x_2285:
[----:B------:R-:W-:Y:S05]  /*8c10*/  BSYNC.RECONVERGENT B0 ;  /* 0x0000000000007941 */ /* 0x000fea0003800200 */
.L_x_2284:
[----:B------:R-:W-:-:S05]  /*8c20*/  LOP3.LUT R5, R0, 0x80, R5, 0xf8, !PT ;  /* 0x0000008000057812 */ /* 0x000fca00078ef805 */
[----:B------:R0:W-:Y:S01]  /*8c30*/  STG.E.U8 desc[UR36][R2.64], R5 ;  /* 0x0000000502007986 */ /* 0x0001e2000c101124 */
[----:B------:R-:W-:Y:S05]  /*8c40*/  BRA `(.L_x_2259) ;  /* 0x00000000005c7947 */ /* 0x000fea0003800000 */
.L_x_2281:
[----:B------:R-:W-:Y:S01]  /*8c50*/  HADD2.F32 R5, -RZ, R19.H0_H0 ;  /* 0x20000013ff057230 */ /* 0x000fe20000004100 */
        /* <DEDUP_REMOVED lines=11> */
.L_x_2287:
[----:B------:R-:W-:Y:S01]  /*8d10*/  IMAD.MOV.U32 R0, RZ, RZ, 0x7f ;  /* 0x0000007fff007424 */ /* 0x000fe200078e00ff */
[----:B------:R-:W-:-:S04]  /*8d20*/  ISETP.GT.U32.AND P0, PT, R4, 0x7f800000, PT ;  /* 0x7f8000000400780c */ /* 0x000fc80003f04070 */
[----:B------:R-:W-:-:S09]  /*8d30*/  SEL R0, R0, 0x7c, P0 ;  /* 0x0000007c00007807 */ /* 0x000fd20000000000 */
.L_x_2288:
[----:B------:R-:W-:Y:S05]  /*8d40*/  BSYNC.RECONVERGENT B0 ;  /* 0x0000000000007941 */ /* 0x000fea0003800200 */
.L_x_2286:
[----:B------:R-:W-:-:S04]  /*8d50*/  SHF.R.U32.HI R5, RZ, 0x18, R5 ;  /* 0x00000018ff057819 */ /* 0x000fc80000011605 */
[----:B------:R-:W-:-:S05]  /*8d60*/  LOP3.LUT R5, R0, 0x80, R5, 0xf8, !PT ;  /* 0x0000008000057812 */ /* 0x000fca00078ef805 */
[----:B------:R0:W-:Y:S01]  /*8d70*/  STG.E.U8 desc[UR36][R2.64], R5 ;  /* 0x0000000502007986 */ /* 0x0001e2000c101124 */
[----:B------:R-:W-:Y:S05]  /*8d80*/  BRA `(.L_x_2259) ;  /* 0x00000000000c7947 */ /* 0x000fea0003800000 */
.L_x_2280:
[----:B------:R-:W-:-:S05]  /*8d90*/  HADD2.F32 R0, -RZ, R19.H0_H0 ;  /* 0x20000013ff007230 */ /* 0x000fca0000004100 */
[----:B------:R-:W-:-:S05]  /*8da0*/  F2FP.BF16.F32.PACK_AB R0, RZ, R0 ;  /* 0x00000000ff00723e */ /* 0x000fca00000010ff */
[----:B------:R0:W-:Y:S02]  /*8db0*/  STG.E.U16 desc[UR36][R2.64], R0 ;  /* 0x0000000002007986 */ /* 0x0001e4000c101524 */
.L_x_2259:
[----:B------:R-:W-:-:S07]  /*8dc0*/  VIADD R17, R17, 0x80 ;  /* 0x0000008011117836 */ /* 0x000fce0000000000 */
.L_x_2186:
[----:B------:R-:W-:Y:S05]  /*8dd0*/  BSYNC.RECONVERGENT B6 ;  /* 0x0000000000067941 */ /* 0x000fea0003800200 */
.L_x_2185:
[----:B------:R-:W5:Y:S01]  /*8de0*/  LDCU UR4, c[0x0][0x380] ;  /* 0x00007000ff0477ac */ /* 0x000f620008000800 */
[----:B------:R-:W-:Y:S01]  /*8df0*/  BSSY.RECONVERGENT B6, `(.L_x_2289) ;  /* 0x0000466000067945 */ /* 0x000fe20003800200 */
[----:B-----5:R-:W-:-:S13]  /*8e00*/  ISETP.GE.AND P0, PT, R17, UR4, PT ;  /* 0x0000000411007c0c */ /* 0x020fda000bf06270 */
[----:B------:R-:W-:Y:S05]  /*8e10*/  @P0 BRA `(.L_x_2290) ;  /* 0x00000044008c0947 */ /* 0x000fea0003800000 */
[----:B------:R-:W5:Y:S01]  /*8e20*/  LDCU UR4, c[0x0][0x388] ;  /* 0x00007100ff0477ac */ /* 0x000f620008000800 */
[----:B------:R-:W-:Y:S01]  /*8e30*/  MOV R18, RZ ;  /* 0x000000ff00127202 */ /* 0x000fe20000000f00 */
        /* <DEDUP_REMOVED lines=352> */
.L_x_2291:
        /* <DEDUP_REMOVED lines=19> */
.L_x_2295:
[----:B------:R-:W2:Y:S02]  /*a570*/  LDG.E.U8 R2, desc[UR36][R2.64] ;  /* 0x0000002402027981 */ /* 0x000ea4000c1e1100 */
[----:B--2---:R-:W-:-:S04]  /*a580*/  I2FP.F32.U32 R0, R2 ;  /* 0x0000000200007245 */ /* 0x004fc80000201000 */
[----:B------:R-:W-:-:S04]  /*a590*/  F2FP.F16.F32.PACK_AB R0, RZ, R0 ;  /* 0x00000000ff00723e */ /* 0x000fc800000000ff */
[----:B------:R-:W-:Y:S01]  /*a5a0*/  PRMT R19, R0, 0x7610, R19 ;  /* 0x0000761000137816 */ /* 0x000fe20000000013 */
[----:B------:R-:W-:Y:S06]  /*a5b0*/  BRA `(.L_x_2297) ;  /* 0x0000000c00d47947 */ /* 0x000fec0003800000 */
.L_x_2294:
        /* <DEDUP_REMOVED lines=11> */
.L_x_2299:
[----:B------:R-:W2:Y:S02]  /*a670*/  LDG.E R2, desc[UR36][R2.64] ;  /* 0x0000002402027981 */ /* 0x000ea4000c1e1900 */
[----:B--2---:R-:W-:-:S04]  /*a680*/  I2FP.F32.S32 R0, R2 ;  /* 0x0000000200007245 */ /* 0x004fc80000201400 */
[----:B------:R-:W-:-:S04]  /*a690*/  F2FP.F16.F32.PACK_AB R0, RZ, R0 ;  /* 0x00000000ff00723e */ /* 0x000fc800000000ff */
[----:B------:R-:W-:Y:S01]  /*a6a0*/  PRMT R19, R0, 0x7610, R19 ;  /* 0x0000761000137816 */ /* 0x000fe20000000013 */
[----:B------:R-:W-:Y:S06]  /*a6b0*/  BRA `(.L_x_2297) ;  /* 0x0000000c00947947 */ /* 0x000fec0003800000 */
.L_x_2298:
[----:B------:R-:W2:Y:S02]  /*a6c0*/  LDG.E.U16 R2, desc[UR36][R2.64] ;  /* 0x0000002402027981 */ /* 0x000ea4000c1e1500 */
[----:B--2---:R-:W0:Y:S02]  /*a6d0*/  I2F.S16 R0, R2 ;  /* 0x0000000200007306 */ /* 0x004e240000101400 */
[----:B0-----:R-:W-:-:S04]  /*a6e0*/  F2FP.F16.F32.PACK_AB R0, RZ, R0 ;  /* 0x00000000ff00723e */ /* 0x001fc800000000ff */
[----:B------:R-:W-:Y:S01]  /*a6f0*/  PRMT R19, R0, 0x7610, R19 ;  /* 0x0000761000137816 */ /* 0x000fe20000000013 */
[----:B------:R-:W-:Y:S06]  /*a700*/  BRA `(.L_x_2297) ;  /* 0x0000000c00807947 */ /* 0x000fec0003800000 */
.L_x_2293:
        /* <DEDUP_REMOVED lines=9> */
.L_x_2301:
[----:B------:R1:W5:Y:S01]  /*a7a0*/  LDG.E.U16 R19, desc[UR36][R2.64] ;  /* 0x0000002402137981 */ /* 0x000362000c1e1500 */
[----:B------:R-:W-:Y:S05]  /*a7b0*/  BRA `(.L_x_2297) ;  /* 0x0000000c00547947 */ /* 0x000fea0003800000 */
.L_x_2300:
        /* <DEDUP_REMOVED lines=9> */
.L_x_2303:
[----:B------:R0:W5:Y:S01]  /*a850*/  LDG.E.U16 R19, desc[UR36][R2.64] ;  /* 0x0000002402137981 */ /* 0x000162000c1e1500 */
[----:B------:R-:W-:Y:S05]  /*a860*/  BRA `(.L_x_2297) ;  /* 0x0000000c00287947 */ /* 0x000fea0003800000 */
.L_x_2302:
        /* <DEDUP_REMOVED lines=13> */
.L_x_2292:
        /* <DEDUP_REMOVED lines=14> */
.L_x_2306:
        /* <DEDUP_REMOVED lines=13> */
.L_x_2305:
        /* <DEDUP_REMOVED lines=24> */
[----:B------:R-:W-:-:S04]  /*ac70*/  F2FP.F16.F32.PACK_AB R5, RZ, R5 ;  /* 0x00000005ff05723e */ /* 0x000fc800000000ff */
[----:B------:R-:W-:Y:S01]  /*ac80*/  PRMT R19, R5, 0x7610, R19 ;  /* 0x0000761005137816 */ /* 0x000fe20000000013 */
[----:B------:R-:W-:Y:S06]  /*ac90*/  BRA `(.L_x_2297) ;  /* 0x00000008001c7947 */ /* 0x000fec0003800000 */
.L_x_2308:
        /* <DEDUP_REMOVED lines=14> */
.L_x_2307:
[----:B------:R-:W2:Y:S02]  /*ad80*/  LDG.E.U16 R0, desc[UR36][R2.64] ;  /* 0x0000002402007981 */ /* 0x000ea4000c1e1500 */
[----:B--2---:R-:W-:-:S05]  /*ad90*/  IMAD.U32 R0, R0, 0x10000, RZ ;  /* 0x0001000000007824 */ /* 0x004fca00078e00ff */
[----:B------:R-:W-:-:S04]  /*ada0*/  F2FP.F16.F32.PACK_AB R0, RZ, R0 ;  /* 0x00000000ff00723e */ /* 0x000fc800000000ff */
[----:B------:R-:W-:Y:S01]  /*adb0*/  PRMT R19, R0, 0x7610, R19 ;  /* 0x0000761000137816 */ /* 0x000fe20000000013 */
[----:B------:R-:W-:Y:S06]  /*adc0*/  BRA `(.L_x_2297) ;  /* 0x0000000400d07947 */ /* 0x000fec0003800000 */
.L_x_2304:
        /* <DEDUP_REMOVED lines=13> */
.L_x_2311:
        /* <DEDUP_REMOVED lines=21> */
.L_x_2315:
[----:B------:R-:W-:Y:S05]  /*aff0*/  BSYNC.RECONVERGENT B1 ;  /* 0x0000000000017941 */ /* 0x000fea0003800200 */
.L_x_2314:
[----:B------:R-:W-:Y:S01]  /*b000*/  IMAD.SHL.U32 R0, R0, 0x100000, RZ ;  /* 0x0010000000007824 */ /* 0x000fe200078e00ff */
[----:B------:R-:W-:-:S04]  /*b010*/  LEA R2, R2, 0x3b800000, 0x17 ;  /* 0x3b80000002027811 */ /* 0x000fc800078eb8ff */
[----:B------:R-:W-:-:S07]  /*b020*/  LOP3.LUT R0, R2, R0, R7, 0xfe, !PT ;  /* 0x0000000002007212 */ /* 0x000fce00078efe07 */
.L_x_2313:
[----:B------:R-:W-:Y:S05]  /*b030*/  BSYNC.RECONVERGENT B0 ;  /* 0x0000000000007941 */ /* 0x000fea0003800200 */
.L_x_2312:
[----:B------:R-:W-:-:S04]  /*b040*/  F2FP.F16.F32.PACK_AB R0, RZ, R0 ;  /* 0x00000000ff00723e */ /* 0x000fc800000000ff */
[----:B------:R-:W-:Y:S01]  /*b050*/  PRMT R19, R0, 0x7610, R19 ;  /* 0x0000761000137816 */ /* 0x000fe20000000013 */
[----:B------:R-:W-:Y:S06]  /*b060*/  BRA `(.L_x_2297) ;  /* 0x0000000400287947 */ /* 0x000fec0003800000 */
.L_x_2310:
        /* <DEDUP_REMOVED lines=21> */
.L_x_2319:
[----:B------:R-:W-:Y:S05]  /*b1c0*/  BSYNC.RECONVERGENT B1 ;  /* 0x0000000000017941 */ /* 0x000fea0003800200 */
.L_x_2318:
[----:B------:R-:W-:Y:S01]  /*b1d0*/  IMAD.SHL.U32 R0, R0, 0x200000, RZ ;  /* 0x0020000000007824 */ /* 0x000fe200078e00ff */
[----:B------:R-:W-:-:S04]  /*b1e0*/  LEA R2, R2, 0x37800000, 0x17 ;  /* 0x3780000002027811 */ /* 0x000fc800078eb8ff */
[----:B------:R-:W-:-:S07]  /*b1f0*/  LOP3.LUT R0, R2, R0, R7, 0xfe, !PT ;  /* 0x0000000002007212 */ /* 0x000fce00078efe07 */
.L_x_2317:
[----:B------:R-:W-:Y:S05]  /*b200*/  BSYNC.RECONVERGENT B0 ;  /* 0x0000000000007941 */ /* 0x000fea0003800200 */
.L_x_2316:
[----:B------:R-:W-:-:S04]  /*b210*/  F2FP.F16.F32.PACK_AB R0, RZ, R0 ;  /* 0x00000000ff00723e */ /* 0x000fc800000000ff */
[----:B------:R-:W-:Y:S01]  /*b220*/  PRMT R19, R0, 0x7610, R19 ;  /* 0x0000761000137816 */ /* 0x000fe20000000013 */
[----:B------:R-:W-:Y:S06]  /*b230*/  BRA `(.L_x_2297) ;  /* 0x0000000000b47947 */ /* 0x000fec0003800000 */
.L_x_2309:
        /* <DEDUP_REMOVED lines=14> */
.L_x_2323:
[----:B------:R-:W-:Y:S05]  /*b320*/  BSYNC.RECONVERGENT B0 ;  /* 0x0000000000007941 */ /* 0x000fea0003800200 */
.L_x_2322:
[----:B------:R-:W-:-:S04]  /*b330*/  F2FP.F16.F32.PACK_AB R0, RZ, R0 ;  /* 0x00000000ff00723e */ /* 0x000fc800000000ff */
[----:B------:R-:W-:Y:S01]  /*b340*/  PRMT R19, R0, 0x7610, R19 ;  /* 0x0000761000137816 */ /* 0x000fe20000000013 */
[----:B------:R-:W-:Y:S06]  /*b350*/  BRA `(.L_x_2297) ;  /* 0x00000000006c7947 */ /* 0x000fec0003800000 */
.L_x_2296:
        /* <DEDUP_REMOVED lines=16> */
.L_x_2324:
[----:B------:R-:W-:Y:S01]  /*b460*/  PRMT R19, RZ, 0x7610, R19 ;  /* 0x00007610ff137816 */ /* 0x000fe20000000013 */
[----:B------:R-:W-:Y:S06]  /*b470*/  BRA `(.L_x_2297) ;  /* 0x0000000000247947 */ /* 0x000fec0003800000 */
.L_x_2321:
[----:B------:R-:W2:Y:S02]  /*b480*/  LDG.E.64 R2, desc[UR36][R2.64] ;  /* 0x0000002402027981 */ /* 0x000ea4000c1e1b00 */
[----:B--2---:R-:W0:Y:S02]  /*b490*/  I2F.U64 R0, R2 ;  /* 0x0000000200007312 */ /* 0x004e240000301000 */
[----:B0-----:R-:W-:-:S04]  /*b4a0*/  F2FP.F16.F32.PACK_AB R0, RZ, R0 ;  /* 0x00000000ff00723e */ /* 0x001fc800000000ff */
[----:B------:R-:W-:Y:S01]  /*b4b0*/  PRMT R19, R0, 0x7610, R19 ;  /* 0x0000761000137816 */ /* 0x000fe20000000013 */
[----:B------:R-:W-:Y:S06]  /*b4c0*/  BRA `(.L_x_2297) ;  /* 0x0000000000107947 */ /* 0x000fec0003800000 */
.L_x_2320:
[----:B------:R-:W2:Y:S02]  /*b4d0*/  LDG.E R2, desc[UR36][R2.64] ;  /* 0x0000002402027981 */ /* 0x000ea4000c1e1900 */
[----:B--2---:R-:W-:-:S04]  /*b4e0*/  I2FP.F32.U32 R0, R2 ;  /* 0x0000000200007245 */ /* 0x004fc80000201000 */
[----:B------:R-:W-:-:S04]  /*b4f0*/  F2FP.F16.F32.PACK_AB R0, RZ, R0 ;  /* 0x00000000ff00723e */ /* 0x000fc800000000ff */
[----:B------:R-:W-:-:S07]  /*b500*/  PRMT R19, R0, 0x7610, R19 ;  /* 0x0000761000137816 */ /* 0x000fce0000000013 */
.L_x_2297:
        /* <DEDUP_REMOVED lines=18> */
.L_x_2328:
[----:B------:R-:W2:Y:S02]  /*b630*/  LDG.E.U8 R2, desc[UR36][R2.64] ;  /* 0x0000002402027981 */ /* 0x000ea4000c1e1100 */
[----:B--2---:R-:W-:-:S04]  /*b640*/  I2FP.F32.U32 R0, R2 ;  /* 0x0000000200007245 */ /* 0x004fc80000201000 */
[----:B------:R-:W-:Y:S01]  /*b650*/  F2FP.F16.F32.PACK_AB R0, RZ, R0 ;  /* 0x00000000ff00723e */ /* 0x000fe200000000ff */
[----:B------:R-:W-:Y:S06]  /*b660*/  BRA `(.L_x_2330) ;  /* 0x0000000c009c7947 */ /* 0x000fec0003800000 */
.L_x_2327:
        /* <DEDUP_REMOVED lines=10> */
.L_x_2332:
[----:B------:R-:W2:Y:S02]  /*b710*/  LDG.E R2, desc[UR36][R2.64] ;  /* 0x0000002402027981 */ /* 0x000ea4000c1e1900 */
[----:B--2---:R-:W-:-:S04]  /*b720*/  I2FP.F32.S32 R0, R2 ;  /* 0x0000000200007245 */ /* 0x004fc80000201400 */
[----:B------:R-:W-:Y:S01]  /*b730*/  F2FP.F16.F32.PACK_AB R0, RZ, R0 ;  /* 0x00000000ff00723e */ /* 0x000fe200000000ff */
[----:B------:R-:W-:Y:S06]  /*b740*/  BRA `(.L_x_2330) ;  /* 0x0000000c00647947 */ /* 0x000fec0003800000 */
.L_x_2331:
[----:B------:R-:W2:Y:S02]  /*b750*/  LDG.E.U16 R2, desc[UR36][R2.64] ;  /* 0x0000002402027981 */ /* 0x000ea4000c1e1500 */
[----:B--2---:R-:W0:Y:S02]  /*b760*/  I2F.S16 R0, R2 ;  /* 0x0000000200007306 */ /* 0x004e240000101400 */
[----:B0-----:R-:W-:Y:S01]  /*b770*/  F2FP.F16.F32.PACK_AB R0, RZ, R0 ;  /* 0x00000000ff00723e */ /* 0x001fe200000000ff */
[----:B------:R-:W-:Y:S06]  /*b780*/  BRA `(.L_x_2330) ;  /* 0x0000000c00547947 */ /* 0x000fec0003800000 */
.L_x_2326:
        /* <DEDUP_REMOVED lines=9> */
.L_x_2334:
[----:B------:R0:W5:Y:S01]  /*b820*/  LDG.E.U16 R0, desc[UR36][R2.64] ;  /* 0x0000002402007981 */ /* 0x000162000c1e1500 */
[----:B------:R-:W-:Y:S05]  /*b830*/  BRA `(.L_x_2330) ;  /* 0x0000000c00287947 */ /* 0x000fea0003800000 */
.L_x_2333:
        /* <DEDUP_REMOVED lines=9> */
.L_x_2336:
[----:B------:R1:W5:Y:S01]  /*b8d0*/  LDG.E.U16 R0, desc[UR36][R2.64] ;  /* 0x0000002402007981 */ /* 0x000362000c1e1500 */
[----:B------:R-:W-:Y:S05]  /*b8e0*/  BRA `(.L_x_2330) ;  /* 0x0000000800fc7947 */ /* 0x000fea0003800000 */
.L_x_2335:
        /* <DEDUP_REMOVED lines=12> */
.L_x_2325:
        /* <DEDUP_REMOVED lines=13> */
.L_x_2339:
        /* <DEDUP_REMOVED lines=12> */
.L_x_2338:
        /* <DEDUP_REMOVED lines=27> */
.L_x_2341:
        /* <DEDUP_REMOVED lines=13> */
.L_x_2340:
[----:B------:R-:W2:Y:S02]  /*bdc0*/  LDG.E.U16 R0, desc[UR36][R2.64] ;  /* 0x0000002402007981 */ /* 0x000ea4000c1e1500 */
[----:B--2---:R-:W-:-:S05]  /*bdd0*/  IMAD.U32 R0, R0, 0x10000, RZ ;  /* 0x0001000000007824 */ /* 0x004fca00078e00ff */
[----:B------:R-:W-:Y:S01]  /*bde0*/  F2FP.F16.F32.PACK_AB R0, RZ, R0 ;  /* 0x00000000ff00723e */ /* 0x000fe200000000ff */
[----:B------:R-:W-:Y:S06]  /*bdf0*/  BRA `(.L_x_2330) ;  /* 0x0000000400b87947 */ /* 0x000fec0003800000 */
.L_x_2337:
        /* <DEDUP_REMOVED lines=12> */
.L_x_2344:
        /* <DEDUP_REMOVED lines=21> */
.L_x_2348:
[----:B------:R-:W-:Y:S05]  /*c010*/  BSYNC.RECONVERGENT B1 ;  /* 0x0000000000017941 */ /* 0x000fea0003800200 */
.L_x_2347:
[----:B------:R-:W-:Y:S01]  /*c020*/  IMAD.SHL.U32 R0, R0, 0x100000, RZ ;  /* 0x0010000000007824 */ /* 0x000fe200078e00ff */
[----:B------:R-:W-:-:S04]  /*c030*/  LEA R2, R2, 0x3b800000, 0x17 ;  /* 0x3b80000002027811 */ /* 0x000fc800078eb8ff */
[----:B------:R-:W-:-:S07]  /*c040*/  LOP3.LUT R0, R2, R0, R7, 0xfe, !PT ;  /* 0x0000000002007212 */ /* 0x000fce00078efe07 */
.L_x_2346:
[----:B------:R-:W-:Y:S05]  /*c050*/  BSYNC.RECONVERGENT B0 ;  /* 0x0000000000007941 */ /* 0x000fea0003800200 */
.L_x_2345:
[----:B------:R-:W-:Y:S01]  /*c060*/  F2FP.F16.F32.PACK_AB R0, RZ, R0 ;  /* 0x00000000ff00723e */ /* 0x000fe200000000ff */
[----:B------:R-:W-:Y:S06]  /*c070*/  BRA `(.L_x_2330) ;  /* 0x0000000400187947 */ /* 0x000fec0003800000 */
.L_x_2343:
        /* <DEDUP_REMOVED lines=21> */
.L_x_2352:
[----:B------:R-:W-:Y:S05]  /*c1d0*/  BSYNC.RECONVERGENT B1 ;  /* 0x0000000000017941 */ /* 0x000fea0003800200 */
.L_x_2351:
[----:B------:R-:W-:Y:S01]  /*c1e0*/  IMAD.SHL.U32 R0, R0, 0x200000, RZ ;  /* 0x0020000000007824 */ /* 0x000fe200078e00ff */
[----:B------:R-:W-:-:S04]  /*c1f0*/  LEA R2, R2, 0x37800000, 0x17 ;  /* 0x3780000002027811 */ /* 0x000fc800078eb8ff */
[----:B------:R-:W-:-:S07]  /*c200*/  LOP3.LUT R0, R2, R0, R7, 0xfe, !PT ;  /* 0x0000000002007212 */ /* 0x000fce00078efe07 */
.L_x_2350:
[----:B------:R-:W-:Y:S05]  /*c210*/  BSYNC.RECONVERGENT B0 ;  /* 0x0000000000007941 */ /* 0x000fea0003800200 */
.L_x_2349:
[----:B------:R-:W-:Y:S01]  /*c220*/  F2FP.F16.F32.PACK_AB R0, RZ, R0 ;  /* 0x00000000ff00723e */ /* 0x000fe200000000ff */
[----:B------:R-:W-:Y:S06]  /*c230*/  BRA `(.L_x_2330) ;  /* 0x0000000000a87947 */ /* 0x000fec0003800000 */
.L_x_2342:
        /* <DEDUP_REMOVED lines=14> */
.L_x_2356:
[----:B------:R-:W-:Y:S05]  /*c320*/  BSYNC.RECONVERGENT B0 ;  /* 0x0000000000007941 */ /* 0x000fea0003800200 */
.L_x_2355:
[----:B------:R-:W-:Y:S01]  /*c330*/  F2FP.F16.F32.PACK_AB R0, RZ, R0 ;  /* 0x00000000ff00723e */ /* 0x000fe200000000ff */
[----:B------:R-:W-:Y:S06]  /*c340*/  BRA `(.L_x_2330) ;  /* 0x0000000000647947 */ /* 0x000fec0003800000 */
.L_x_2329:
        /* <DEDUP_REMOVED lines=16> */
.L_x_2357:
[----:B------:R-:W-:Y:S01]  /*c450*/  PRMT R0, RZ, 0x7610, R0 ;  /* 0x00007610ff007816 */ /* 0x000fe20000000000 */
[----:B------:R-:W-:Y:S06]  /*c460*/  BRA `(.L_x_2330) ;  /* 0x00000000001c7947 */ /* 0x000fec0003800000 */
.L_x_2354:
[----:B------:R-:W2:Y:S02]  /*c470*/  LDG.E.64 R2, desc[UR36][R2.64] ;  /* 0x0000002402027981 */ /* 0x000ea4000c1e1b00 */
[----:B--2---:R-:W0:Y:S02]  /*c480*/  I2F.U64 R0, R2 ;  /* 0x0000000200007312 */ /* 0x004e240000301000 */
[----:B0-----:R-:W-:Y:S01]  /*c490*/  F2FP.F16.F32.PACK_AB R0, RZ, R0 ;  /* 0x00000000ff00723e */ /* 0x001fe200000000ff */
[----:B------:R-:W-:Y:S06]  /*c4a0*/  BRA `(.L_x_2330) ;  /* 0x00000000000c7947 */ /* 0x000fec0003800000 */
.L_x_2353:
[----:B------:R-:W2:Y:S02]  /*c4b0*/  LDG.E R2, desc[UR36][R2.64] ;  /* 0x0000002402027981 */ /* 0x000ea4000c1e1900 */
[----:B--2---:R-:W-:-:S04]  /*c4c0*/  I2FP.F32.U32 R0, R2 ;  /* 0x0000000200007245 */ /* 0x004fc80000201000 */
[----:B------:R-:W-:-:S07]  /*c4d0*/  F2FP.F16.F32.PACK_AB R0, RZ, R0 ;  /* 0x00000000ff00723e */ /* 0x000fce00000000ff */
.L_x_2330:
        /* <DEDUP_REMOVED lines=23> */
.L_x_2361:
[----:B------:R-:W-:-:S06]  /*c650*/  HADD2.F32 R5, -RZ, R19.H0_H0 ;  /* 0x20000013ff057230 */ /* 0x000fcc0000004100 */
[----:B------:R-:W0:Y:S02]  /*c660*/  F2I.S64.TRUNC R4, R5 ;  /* 0x0000000500047311 */ /* 0x000e24000020d900 */
[----:B0-----:R0:W-:Y:S01]  /*c670*/  STG.E.U8 desc[UR36][R2.64], R4 ;  /* 0x0000000402007986 */ /* 0x0011e2000c101124 */
[----:B------:R-:W-:Y:S05]  /*c680*/  BRA `(.L_x_2363) ;  /* 0x0000000c006c7947 */ /* 0x000fea0003800000 */
.L_x_2360:
        /* <DEDUP_REMOVED lines=10> */
.L_x_2365:
[----:B------:R-:W-:-:S06]  /*c730*/  HADD2.F32 R19, -RZ, R19.H0_H0 ;  /* 0x20000013ff137230 */ /* 0x000fcc0000004100 */
[----:B------:R-:W0:Y:S02]  /*c740*/  F2I.FTZ.TRUNC.NTZ R19, R19 ;  /* 0x0000001300137305 */ /* 0x000e24000021f100 */
[----:B0-----:R0:W-:Y:S01]  /*c750*/  STG.E desc[UR36][R2.64], R19 ;  /* 0x0000001302007986 */ /* 0x0011e2000c101924 */
[----:B------:R-:W-:Y:S05]  /*c760*/  BRA `(.L_x_2363) ;  /* 0x0000000c00347947 */ /* 0x000fea0003800000 */
.L_x_2364:
[----:B------:R-:W-:-:S06]  /*c770*/  HADD2.F32 R19, -RZ, R19.H0_H0 ;  /* 0x20000013ff137230 */ /* 0x000fcc0000004100 */
[----:B------:R-:W0:Y:S02]  /*c780*/  F2I.FTZ.TRUNC.NTZ R19, R19 ;  /* 0x0000001300137305 */ /* 0x000e24000021f100 */
[----:B0-----:R0:W-:Y:S01]  /*c790*/  STG.E.U16 desc[UR36][R2.64], R19 ;  /* 0x0000001302007986 */ /* 0x0011e2000c101524 */
[----:B------:R-:W-:Y:S05]  /*c7a0*/  BRA `(.L_x_2363) ;  /* 0x0000000c00247947 */ /* 0x000fea0003800000 */
.L_x_2359:
        /* <DEDUP_REMOVED lines=9> */
.L_x_2367:
[----:B------:R0:W-:Y:S01]  /*c840*/  STG.E.U16 desc[UR36][R2.64], R19 ;  /* 0x0000001302007986 */ /* 0x0001e2000c101524 */
[----:B------:R-:W-:Y:S05]  /*c850*/  BRA `(.L_x_2363) ;  /* 0x0000000800f87947 */ /* 0x000fea0003800000 */
.L_x_2366:
[----:B------:R-:W-:-:S09]  /*c860*/  UISETP.NE.AND UP0, UPT, UR4, 0x7, UPT ;  /* 0x000000070400788c */ /* 0x000fd2000bf05270 */
[----:B------:R-:W-:Y:S05]  /*c870*/  BRA.U !UP0, `(.L_x_2368) ;  /* 0x0000000108347547 */ /* 0x000fea000b800000 */
[----:B------:R-:W-:-:S09]  /*c880*/  UISETP.NE.AND UP0, UPT, UR4, 0x8, UPT ;  /* 0x000000080400788c */ /* 0x000fd2000bf05270 */
[----:B------:R-:W-:Y:S05]  /*c890*/  BRA.U !UP0, `(.L_x_2369) ;  /* 0x0000000108187547 */ /* 0x000fea000b800000 */
[----:B------:R-:W-:-:S09]  /*c8a0*/  UISETP.NE.AND UP0, UPT, UR4, 0x9, UPT ;  /* 0x000000090400788c */ /* 0x000fd2000bf05270 */
[----:B------:R-:W-:Y:S05]  /*c8b0*/  BRA.U UP0, `(.L_x_2362) ;  /* 0x0000000500fc7547 */ /* 0x000fea000b800000 */
[----:B------:R-:W-:Y:S02]  /*c8c0*/  HADD2.F32 R4, -RZ, R19.H0_H0 ;  /* 0x20000013ff047230 */ /* 0x000fe40000004100 */
[----:B------:R-:W-:-:S05]  /*c8d0*/  HFMA2 R5, -RZ, RZ, 0, 0 ;  /* 0x00000000ff057431 */ /* 0x000fca00000001ff */
[----:B------:R0:W-:Y:S01]  /*c8e0*/  STG.E.64 desc[UR36][R2.64], R4 ;  /* 0x0000000402007986 */ /* 0x0001e2000c101b24 */
[----:B------:R-:W-:Y:S05]  /*c8f0*/  BRA `(.L_x_2363) ;  /* 0x0000000800d07947 */ /* 0x000fea0003800000 */
.L_x_2369:
[----:B------:R-:W-:-:S05]  /*c900*/  HADD2.F32 R0, -RZ, R19.H0_H0 ;  /* 0x20000013ff007230 */ /* 0x000fca0000004100 */
[----:B------:R-:W-:-:S04]  /*c910*/  F2FP.F16.F32.PACK_AB R0, RZ, R0 ;  /* 0x00000000ff00723e */ /* 0x000fc800000000ff */
[----:B------:R-:W-:-:S05]  /*c920*/  PRMT R0, R0, 0x5410, RZ ;  /* 0x0000541000007816 */ /* 0x000fca00000000ff */
[----:B------:R0:W-:Y:S01]  /*c930*/  STG.E desc[UR36][R2.64], R0 ;  /* 0x0000000002007986 */ /* 0x0001e2000c101924 */
[----:B------:R-:W-:Y:S05]  /*c940*/  BRA `(.L_x_2363) ;  /* 0x0000000800bc7947 */ /* 0x000fea0003800000 */
.L_x_2368:
[----:B------:R-:W-:-:S05]  /*c950*/  HADD2.F32 R4, -RZ, R19.H0_H0 ;  /* 0x20000013ff047230 */ /* 0x000fca0000004100 */
[----:B------:R-:W-:-:S06]  /*c960*/  FMUL.FTZ R4, R4, 1 ;  /* 0x3f80000004047820 */ /* 0x000fcc0000410000 */
[----:B------:R-:W0:Y:S02]  /*c970*/  F2F.F64.F32 R4, R4 ;  /* 0x0000000400047310 */ /* 0x000e240000201800 */
[----:B0-----:R0:W-:Y:S01]  /*c980*/  STG.E.64 desc[UR36][R2.64], R4 ;  /* 0x0000000402007986 */ /* 0x0011e2000c101b24 */
[----:B------:R-:W-:Y:S05]  /*c990*/  BRA `(.L_x_2363) ;  /* 0x0000000800a87947 */ /* 0x000fea0003800000 */
.L_x_2358:
        /* <DEDUP_REMOVED lines=14> */
.L_x_2373:
        /* <DEDUP_REMOVED lines=18> */
.L_x_2376:
[----:B------:R-:W-:-:S04]  /*cba0*/  SHF.R.U32.HI R5, RZ, 0x18, R5 ;  /* 0x00000018ff057819 */ /* 0x000fc80000011605 */
[----:B------:R-:W-:-:S07]  /*cbb0*/  LOP3.LUT R0, R0, 0x80, R5, 0xf8, !PT ;  /* 0x0000008000007812 */ /* 0x000fce00078ef805 */
.L_x_2375:
[----:B------:R-:W-:Y:S05]  /*cbc0*/  BSYNC.RECONVERGENT B0 ;  /* 0x0000000000007941 */ /* 0x000fea0003800200 */
.L_x_2374:
[----:B------:R0:W-:Y:S01]  /*cbd0*/  STG.E.U8 desc[UR36][R2.64], R0 ;  /* 0x0000000002007986 */ /* 0x0001e2000c101124 */
[----:B------:R-:W-:Y:S05]  /*cbe0*/  BRA `(.L_x_2363) ;  /* 0x0000000800147947 */ /* 0x000fea0003800000 */
.L_x_2372:
        /* <DEDUP_REMOVED lines=18> */
.L_x_2379:
[----:B------:R-:W-:-:S04]  /*cd10*/  SHF.R.U32.HI R5, RZ, 0x18, R5 ;  /* 0x00000018ff057819 */ /* 0x000fc80000011605 */
[----:B------:R-:W-:-:S07]  /*cd20*/  LOP3.LUT R0, R0, 0x80, R5, 0xf8, !PT ;  /* 0x0000008000007812 */ /* 0x000fce00078ef805 */
.L_x_2378:
[----:B------:R-:W-:Y:S05]  /*cd30*/  BSYNC.RECONVERGENT B0 ;  /* 0x0000000000007941 */ /* 0x000fea0003800200 */
.L_x_2377:
[----:B------:R0:W-:Y:S01]  /*cd40*/  STG.E.U8 desc[UR36][R2.64], R0 ;  /* 0x0000000002007986 */ /* 0x0001e2000c101124 */
[----:B------:R-:W-:Y:S05]  /*cd50*/  BRA `(.L_x_2363) ;  /* 0x0000000400b87947 */ /* 0x000fea0003800000 */
.L_x_2371:
[----:B------:R-:W-:-:S09]  /*cd60*/  UISETP.NE.AND UP0, UPT, UR4, 0x1c, UPT ;  /* 0x0000001c0400788c */ /* 0x000fd2000bf05270 */
[----:B------:R-:W-:Y:S05]  /*cd70*/  BRA.U !UP0, `(.L_x_2380) ;  /* 0x0000000108607547 */ /* 0x000fea000b800000 */
[----:B------:R-:W-:-:S09]  /*cd80*/  UISETP.NE.AND UP0, UPT, UR4, 0x1d, UPT ;  /* 0x0000001d0400788c */ /* 0x000fd2000bf05270 */
[----:B------:R-:W-:Y:S05]  /*cd90*/  BRA.U !UP0, `(.L_x_2381) ;  /* 0x0000000108487547 */ /* 0x000fea000b800000 */
[----:B------:R-:W-:-:S09]  /*cda0*/  UISETP.NE.AND UP0, UPT, UR4, 0x2c, UPT ;  /* 0x0000002c0400788c */ /* 0x000fd2000bf05270 */
[----:B------:R-:W-:Y:S05]  /*cdb0*/  BRA.U UP0, `(.L_x_2362) ;  /* 0x0000000100bc7547 */ /* 0x000fea000b800000 */
[----:B------:R-:W-:Y:S02]  /*cdc0*/  HADD2.F32 R19, -RZ, R19.H0_H0 ;  /* 0x20000013ff137230 */ /* 0x000fe40000004100 */
[----:B------:R-:W-:-:S03]  /*cdd0*/  HFMA2 R5, -RZ, RZ, 0, 1.5199184417724609375e-05 ;  /* 0x000000ffff057431 */ /* 0x000fc600000001ff */
        /* <DEDUP_REMOVED lines=14> */
.L_x_2381:
[----:B------:R-:W-:-:S06]  /*cec0*/  HADD2.F32 R4, -RZ, R19.H0_H0 ;  /* 0x20000013ff047230 */ /* 0x000fcc0000004100 */
[----:B------:R-:W0:Y:S02]  /*ced0*/  F2I.U64.TRUNC R4, R4 ;  /* 0x0000000400047311 */ /* 0x000e24000020d800 */
[----:B0-----:R0:W-:Y:S01]  /*cee0*/  STG.E.64 desc[UR36][R2.64], R4 ;  /* 0x0000000402007986 */ /* 0x0011e2000c101b24 */
[----:B------:R-:W-:Y:S05]  /*cef0*/  BRA `(.L_x_2363) ;  /* 0x0000000400507947 */ /* 0x000fea0003800000 */
.L_x_2380:
[----:B------:R-:W-:-:S06]  /*cf00*/  HADD2.F32 R19, -RZ, R19.H0_H0 ;  /* 0x20000013ff137230 */ /* 0x000fcc0000004100 */
[----:B------:R-:W0:Y:S02]  /*cf10*/  F2I.FTZ.U32.TRUNC.NTZ R19, R19 ;  /* 0x0000001300137305 */ /* 0x000e24000021f000 */
[----:B0-----:R0:W-:Y:S01]  /*cf20*/  STG.E desc[UR36][R2.64], R19 ;  /* 0x0000001302007986 */ /* 0x0011e2000c101924 */
[----:B------:R-:W-:Y:S05]  /*cf30*/  BRA `(.L_x_2363) ;  /* 0x0000000400407947 */ /* 0x000fea0003800000 */
.L_x_2370:
        /* <DEDUP_REMOVED lines=11> */
.L_x_2383:
[----:B------:R-:W-:Y:S01]  /*cff0*/  HADD2.F32 R19, -RZ, R19.H0_H0 ;  /* 0x20000013ff137230 */ /* 0x000fe20000004100 */
[----:B------:R-:W-:-:S04]  /*d000*/  CS2R R6, SRZ ;  /* 0x0000000000067805 */ /* 0x000fc8000001ff00 */
[----:B------:R-:W-:-:S06]  /*d010*/  FMUL.FTZ R4, R19, 1 ;  /* 0x3f80000013047820 */ /* 0x000fcc0000410000 */
[----:B------:R-:W0:Y:S02]  /*d020*/  F2F.F64.F32 R4, R4 ;  /* 0x0000000400047310 */ /* 0x000e240000201800 */
[----:B0-----:R0:W-:Y:S01]  /*d030*/  STG.E.128 desc[UR36][R2.64], R4 ;  /* 0x0000000402007986 */ /* 0x0011e2000c101d24 */
[----:B------:R-:W-:Y:S05]  /*d040*/  BRA `(.L_x_2363) ;  /* 0x0000000000fc7947 */ /* 0x000fea0003800000 */
.L_x_2382:
[----:B------:R-:W-:-:S09]  /*d050*/  UISETP.NE.AND UP0, UPT, UR4, 0xf, UPT ;  /* 0x0000000f0400788c */ /* 0x000fd2000bf05270 */
[----:B------:R-:W-:Y:S05]  /*d060*/  BRA.U !UP0, `(.L_x_2384) ;  /* 0x0000000108e87547 */ /* 0x000fea000b800000 */
[----:B------:R-:W-:-:S09]  /*d070*/  UISETP.NE.AND UP0, UPT, UR4, 0x17, UPT ;  /* 0x000000170400788c */ /* 0x000fd2000bf05270 */
[----:B------:R-:W-:Y:S05]  /*d080*/  BRA.U !UP0, `(.L_x_2385) ;  /* 0x0000000108907547 */ /* 0x000fea000b800000 */
[----:B------:R-:W-:-:S09]  /*d090*/  UISETP.NE.AND UP0, UPT, UR4, 0x18, UPT ;  /* 0x000000180400788c */ /* 0x000fd2000bf05270 */
[----:B------:R-:W-:Y:S05]  /*d0a0*/  BRA.U !UP0, `(.L_x_2386) ;  /* 0x0000000108447547 */ /* 0x000fea000b800000 */
.L_x_2362:
[----:B------:R-:W-:Y:S01]  /*d0b0*/  MOV R0, 0x0 ;  /* 0x0000000000007802 */ /* 0x000fe20000000f00 */
[----:B------:R-:W0:Y:S01]  /*d0c0*/  LDCU.64 UR4, c[0x4][0x148] ;  /* 0x01002900ff0477ac */ /* 0x000e220008000a00 */
[----:B------:R-:W-:Y:S02]  /*d0d0*/  HFMA2 R8, -RZ, RZ, 0, 6.020069122314453125e-06 ;  /* 0x00000065ff087431 */ /* 0x000fe400000001ff */
        /* <DEDUP_REMOVED lines=8> */
[----:B------:R-:W-:Y:S02]  /*d160*/  IMAD.U32 R7, RZ, RZ, UR7 ;  /* 0x00000007ff077e24 */ /* 0x000fe4000f8e00ff */
[----:B----4-:R-:W-:Y:S02]  /*d170*/  IMAD.U32 R10, RZ, RZ, UR8 ;  /* 0x00000008ff0a7e24 */ /* 0x010fe4000f8e00ff */
[----:B-1----:R-:W-:-:S07]  /*d180*/  IMAD.U32 R11, RZ, RZ, UR9 ;  /* 0x00000009ff0b7e24 */ /* 0x002fce000f8e00ff */
[----:B------:R-:W-:-:S07]  /*d190*/  LEPC R20, `(.L_x_2387) ;  /* 0x000000001014794e */ /* 0x000fce0000000000 */
[----:B--2---:R-:W-:Y:S05]  /*d1a0*/  CALL.ABS.NOINC R2 ;  /* 0x0000000002007343 */ /* 0x004fea0003c00000 */
.L_x_2387:
[----:B------:R-:W-:Y:S05]  /*d1b0*/  BRA `(.L_x_2363) ;  /* 0x0000000000a07947 */ /* 0x000fea0003800000 */
.L_x_2386:
        /* <DEDUP_REMOVED lines=13> */
.L_x_2389:
[----:B------:R-:W-:Y:S05]  /*d290*/  BSYNC.RECONVERGENT B0 ;  /* 0x0000000000007941 */ /* 0x000fea0003800200 */
.L_x_2388:
[----:B------:R-:W-:-:S05]  /*d2a0*/  LOP3.LUT R5, R0, 0x80, R5, 0xf8, !PT ;  /* 0x0000008000057812 */ /* 0x000fca00078ef805 */
[----:B------:R3:W-:Y:S01]  /*d2b0*/  STG.E.U8 desc[UR36][R2.64], R5 ;  /* 0x0000000502007986 */ /* 0x0007e2000c101124 */
[----:B------:R-:W-:Y:S05]  /*d2c0*/  BRA `(.L_x_2363) ;  /* 0x00000000005c7947 */ /* 0x000fea0003800000 */
.L_x_2385:
        /* <DEDUP_REMOVED lines=12> */
.L_x_2391:
[----:B------:R-:W-:Y:S01]  /*d390*/  IMAD.MOV.U32 R0, RZ, RZ, 0x7f ;  /* 0x0000007fff007424 */ /* 0x000fe200078e00ff */
[----:B------:R-:W-:-:S04]  /*d3a0*/  ISETP.GT.U32.AND P0, PT, R4, 0x7f800000, PT ;  /* 0x7f8000000400780c */ /* 0x000fc80003f04070 */
[----:B------:R-:W-:-:S09]  /*d3b0*/  SEL R0, R0, 0x7c, P0 ;  /* 0x0000007c00007807 */ /* 0x000fd20000000000 */
.L_x_2392:
[----:B------:R-:W-:Y:S05]  /*d3c0*/  BSYNC.RECONVERGENT B0 ;  /* 0x0000000000007941 */ /* 0x000fea0003800200 */
.L_x_2390:
[----:B------:R-:W-:-:S04]  /*d3d0*/  SHF.R.U32.HI R5, RZ, 0x18, R5 ;  /* 0x00000018ff057819 */ /* 0x000fc80000011605 */
[----:B------:R-:W-:-:S05]  /*d3e0*/  LOP3.LUT R5, R0, 0x80, R5, 0xf8, !PT ;  /* 0x0000008000057812 */ /* 0x000fca00078ef805 */
[----:B------:R2:W-:Y:S01]  /*d3f0*/  STG.E.U8 desc[UR36][R2.64], R5 ;  /* 0x0000000502007986 */ /* 0x0005e2000c101124 */
[----:B------:R-:W-:Y:S05]  /*d400*/  BRA `(.L_x_2363) ;  /* 0x00000000000c7947 */ /* 0x000fea0003800000 */
.L_x_2384:
[----:B------:R-:W-:-:S05]  /*d410*/  HADD2.F32 R0, -RZ, R19.H0_H0 ;  /* 0x20000013ff007230 */ /* 0x000fca0000004100 */
[----:B------:R-:W-:-:S05]  /*d420*/  F2FP.BF16.F32.PACK_AB R0, RZ, R0 ;  /* 0x00000000ff00723e */ /* 0x000fca00000010ff */
[----:B------:R4:W-:Y:S02]  /*d430*/  STG.E.U16 desc[UR36][R2.64], R0 ;  /* 0x0000000002007986 */ /* 0x0009e4000c101524 */
.L_x_2363:
[----:B------:R-:W-:-:S07]  /*d440*/  IADD3 R17, PT, PT, R17, 0x80, RZ ;  /* 0x0000008011117810 */ /* 0x000fce0007ffe0ff */
.L_x_2290:
[----:B------:R-:W-:Y:S05]  /*d450*/  BSYNC.RECONVERGENT B6 ;  /* 0x0000000000067941 */ /* 0x000fea0003800200 */
.L_x_2289:
[----:B------:R-:W5:Y:S02]  /*d460*/  LDCU UR4, c[0x0][0x380] ;  /* 0x00007000ff0477ac */ /* 0x000f640008000800 */
[----:B-----5:R-:W-:-:S13]  /*d470*/  ISETP.GE.AND P0, PT, R17, UR4, PT ;  /* 0x0000000411007c0c */ /* 0x020fda000bf06270 */
[----:B------:R-:W-:Y:S05]  /*d480*/  @P0 EXIT ;  /* 0x000000000000094d */ /* 0x000fea0003800000 */
[----:B------:R-:W5:Y:S01]  /*d490*/  LDCU UR4, c[0x0][0x388] ;  /* 0x00007100ff0477ac */ /* 0x000f620008000800 */
[----:B------:R-:W-:Y:S02]  /*d4a0*/  IMAD.MOV.U32 R18, RZ, RZ, RZ ;  /* 0x000000ffff127224 */ /* 0x000fe400078e00ff */
[----:B0--34-:R-:W-:Y:S02]  /*d4b0*/  IMAD.MOV.U32 R0, RZ, RZ, RZ ;  /* 0x000000ffff007224 */ /* 0x019fe400078e00ff */
        /* <DEDUP_REMOVED lines=8> */
[----:B-12---:R-:W-:Y:S01]  /*d540*/  IMAD.HI.U32 R2, R17, UR4, R16 ;  /* 0x0000000411027c27 */ /* 0x006fe2000f8e0010 */
        /* <DEDUP_REMOVED lines=342> */
.L_x_2393:
[----:B------:R-:W0:Y:S01]  /*eab0*/  LDCU.64 UR6, c[0x0][0x5e8] ;  /* 0x0000bd00ff0677ac */ /* 0x000e220008000a00 */
[----:B------:R-:W1:Y:S01]  /*eac0*/  LDCU.64 UR8, c[0x0][0x5f0] ;  /* 0x0000be00ff0877ac */ /* 0x000e620008000a00 */
[----:B------:R-:W-:-:S04]  /*ead0*/  UPRMT UR4, UR39, 0x9910, URZ ;  /* 0x0000991027047896 */ /* 0x000fc800080000ff */
[----:B------:R-:W-:Y:S01]  /*eae0*/  UISETP.GT.AND UP0, UPT, UR4, 0x9, UPT ;  /* 0x000000090400788c */ /* 0x000fe2000bf04270 */
[----:B0-----:R-:W-:Y:S02]  /*eaf0*/  IADD3 R16, P0, PT, R16, UR6, RZ ;  /* 0x0000000610107c10 */ /* 0x001fe4000ff1e0ff */
[----:B-12---:R-:W-:-:S03]  /*eb00*/  IADD3 R2, P1, PT, R0, UR8, RZ ;  /* 0x0000000800027c10 */ /* 0x006fc6000ff3e0ff */
        /* <DEDUP_REMOVED lines=16> */
.L_x_2397:
[----:B------:R-:W2:Y:S02]  /*ec10*/  LDG.E.U8 R2, desc[UR36][R2.64] ;  /* 0x0000002402027981 */ /* 0x000ea4000c1e1100 */
[----:B--2---:R-:W-:-:S04]  /*ec20*/  I2FP.F32.U32 R0, R2 ;  /* 0x0000000200007245 */ /* 0x004fc80000201000 */
[----:B------:R-:W-:-:S04]  /*ec30*/  F2FP.F16.F32.PACK_AB R0, RZ, R0 ;  /* 0x00000000ff00723e */ /* 0x000fc800000000ff */
[----:B------:R-:W-:Y:S01]  /*ec40*/  PRMT R19, R0, 0x7610, R19 ;  /* 0x0000761000137816 */ /* 0x000fe20000000013 */
[----:B------:R-:W-:Y:S06]  /*ec50*/  BRA `(.L_x_2399) ;  /* 0x0000000c00d47947 */ /* 0x000fec0003800000 */
.L_x_2396:
        /* <DEDUP_REMOVED lines=11> */
.L_x_2401:
[----:B------:R-:W2:Y:S02]  /*ed10*/  LDG.E R2, desc[UR36][R2.64] ;  /* 0x0000002402027981 */ /* 0x000ea4000c1e1900 */
[----:B--2---:R-:W-:-:S04]  /*ed20*/  I2FP.F32.S32 R0, R2 ;  /* 0x0000000200007245 */ /* 0x004fc80000201400 */
[----:B------:R-:W-:-:S04]  /*ed30*/  F2FP.F16.F32.PACK_AB R0, RZ, R0 ;  /* 0x00000000ff00723e */ /* 0x000fc800000000ff */
[----:B------:R-:W-:Y:S01]  /*ed40*/  PRMT R19, R0, 0x7610, R19 ;  /* 0x0000761000137816 */ /* 0x000fe20000000013 */
[----:B------:R-:W-:Y:S06]  /*ed50*/  BRA `(.L_x_2399) ;  /* 0x0000000c00947947 */ /* 0x000fec0003800000 */
.L_x_2400:
[----:B------:R-:W2:Y:S02]  /*ed60*/  LDG.E.U16 R2, desc[UR36][R2.64] ;  /* 0x0000002402027981 */ /* 0x000ea4000c1e1500 */
[----:B--2---:R-:W0:Y:S02]  /*ed70*/  I2F.S16 R0, R2 ;  /* 0x0000000200007306 */ /* 0x004e240000101400 */
[----:B0-----:R-:W-:-:S04]  /*ed80*/  F2FP.F16.F32.PACK_AB R0, RZ, R0 ;  /* 0x00000000ff00723e */ /* 0x001fc800000000ff */
[----:B------:R-:W-:Y:S01]  /*ed90*/  PRMT R19, R0, 0x7610, R19 ;  /* 0x0000761000137816 */ /* 0x000fe20000000013 */
[----:B------:R-:W-:Y:S06]  /*eda0*/  BRA `(.L_x_2399) ;  /* 0x0000000c00807947 */ /* 0x000fec0003800000 */
.L_x_2395:
        /* <DEDUP_REMOVED lines=9> */
.L_x_2403:
[----:B------:R0:W5:Y:S01]  /*ee40*/  LDG.E.U16 R19, desc[UR36][R2.64] ;  /* 0x0000002402137981 */ /* 0x000162000c1e1500 */
[----:B------:R-:W-:Y:S05]  /*ee50*/  BRA `(.L_x_2399) ;  /* 0x0000000c00547947 */ /* 0x000fea0003800000 */
.L_x_2402:
        /* <DEDUP_REMOVED lines=9> */
.L_x_2405:
[----:B------:R1:W5:Y:S01]  /*eef0*/  LDG.E.U16 R19, desc[UR36][R2.64] ;  /* 0x0000002402137981 */ /* 0x000362000c1e1500 */
[----:B------:R-:W-:Y:S05]  /*ef00*/  BRA `(.L_x_2399) ;  /* 0x0000000c00287947 */ /* 0x000fea0003800000 */
.L_x_2404:
        /* <DEDUP_REMOVED lines=13> */
.L_x_2394:
        /* <DEDUP_REMOVED lines=14> */
.L_x_2408:
        /* <DEDUP_REMOVED lines=13> */
.L_x_2407:
        /* <DEDUP_REMOVED lines=27> */
.L_x_2410:
        /* <DEDUP_REMOVED lines=14> */
.L_x_2409:
[----:B------:R-:W2:Y:S02]  /*f420*/  LDG.E.U16 R0, desc[UR36][R2.64] ;  /* 0x0000002402007981 */ /* 0x000ea4000c1e1500 */
[----:B--2---:R-:W-:-:S04]  /*f430*/  SHF.L.U32 R0, R0, 0x10, RZ ;  /* 0x0000001000007819 */ /* 0x004fc800000006ff */
[----:B------:R-:W-:-:S04]  /*f440*/  F2FP.F16.F32.PACK_AB R0, RZ, R0 ;  /* 0x00000000ff00723e */ /* 0x000fc800000000ff */
[----:B------:R-:W-:Y:S01]  /*f450*/  PRMT R19, R0, 0x7610, R19 ;  /* 0x0000761000137816 */ /* 0x000fe20000000013 */
[----:B------:R-:W-:Y:S06]  /*f460*/  BRA `(.L_x_2399) ;  /* 0x0000000400d07947 */ /* 0x000fec0003800000 */
.L_x_2406:
        /* <DEDUP_REMOVED lines=13> */
.L_x_2413:
        /* <DEDUP_REMOVED lines=21> */
.L_x_2417:
[----:B------:R-:W-:Y:S05]  /*f690*/  BSYNC.RECONVERGENT B1 ;  /* 0x0000000000017941 */ /* 0x000fea0003800200 */
.L_x_2416:
[----:B------:R-:W-:Y:S02]  /*f6a0*/  SHF.L.U32 R0, R0, 0x14, RZ ;  /* 0x0000001400007819 */ /* 0x000fe400000006ff */
[----:B------:R-:W-:-:S04]  /*f6b0*/  LEA R2, R2, 0x3b800000, 0x17 ;  /* 0x3b80000002027811 */ /* 0x000fc800078eb8ff */
[----:B------:R-:W-:-:S07]  /*f6c0*/  LOP3.LUT R0, R2, R0, R7, 0xfe, !PT ;  /* 0x0000000002007212 */ /* 0x000fce00078efe07 */
.L_x_2415:
[----:B------:R-:W-:Y:S05]  /*f6d0*/  BSYNC.RECONVERGENT B0 ;  /* 0x0000000000007941 */ /* 0x000fea0003800200 */
.L_x_2414:
[----:B------:R-:W-:-:S04]  /*f6e0*/  F2FP.F16.F32.PACK_AB R0, RZ, R0 ;  /* 0x00000000ff00723e */ /* 0x000fc800000000ff */
[----:B------:R-:W-:Y:S01]  /*f6f0*/  PRMT R19, R0, 0x7610, R19 ;  /* 0x0000761000137816 */ /* 0x000fe20000000013 */
[----:B------:R-:W-:Y:S06]  /*f700*/  BRA `(.L_x_2399) ;  /* 0x0000000400287947 */ /* 0x000fec0003800000 */
.L_x_2412:
        /* <DEDUP_REMOVED lines=21> */
.L_x_2421:
[----:B------:R-:W-:Y:S05]  /*f860*/  BSYNC.RECONVERGENT B1 ;  /* 0x0000000000017941 */ /* 0x000fea0003800200 */
.L_x_2420:
[----:B------:R-:W-:Y:S02]  /*f870*/  SHF.L.U32 R0, R0, 0x15, RZ ;  /* 0x0000001500007819 */ /* 0x000fe400000006ff */
[----:B------:R-:W-:-:S04]  /*f880*/  LEA R2, R2, 0x37800000, 0x17 ;  /* 0x3780000002027811 */ /* 0x000fc800078eb8ff */
[----:B------:R-:W-:-:S07]  /*f890*/  LOP3.LUT R0, R2, R0, R7, 0xfe, !PT ;  /* 0x0000000002007212 */ /* 0x000fce00078efe07 */
.L_x_2419:
[----:B------:R-:W-:Y:S05]  /*f8a0*/  BSYNC.RECONVERGENT B0 ;  /* 0x0000000000007941 */ /* 0x000fea0003800200 */
.L_x_2418:
[----:B------:R-:W-:-:S04]  /*f8b0*/  F2FP.F16.F32.PACK_AB R0, RZ, R0 ;  /* 0x00000000ff00723e */ /* 0x000fc800000000ff */
[----:B------:R-:W-:Y:S01]  /*f8c0*/  PRMT R19, R0, 0x7610, R19 ;  /* 0x0000761000137816 */ /* 0x000fe20000000013 */
[----:B------:R-:W-:Y:S06]  /*f8d0*/  BRA `(.L_x_2399) ;  /* 0x0000000000b47947 */ /* 0x000fec0003800000 */
.L_x_2411:
        /* <DEDUP_REMOVED lines=14> */
.L_x_2425:
[----:B------:R-:W-:Y:S05]  /*f9c0*/  BSYNC.RECONVERGENT B0 ;  /* 0x0000000000007941 */ /* 0x000fea0003800200 */
.L_x_2424:
[----:B------:R-:W-:-:S04]  /*f9d0*/  F2FP.F16.F32.PACK_AB R0, RZ, R0 ;  /* 0x00000000ff00723e */ /* 0x000fc800000000ff */
[----:B------:R-:W-:Y:S01]  /*f9e0*/  PRMT R19, R0, 0x7610, R19 ;  /* 0x0000761000137816 */ /* 0x000fe20000000013 */
[----:B------:R-:W-:Y:S06]  /*f9f0*/  BRA `(.L_x_2399) ;  /* 0x00000000006c7947 */ /* 0x000fec0003800000 */
.L_x_2398:
        /* <DEDUP_REMOVED lines=15> */
[----:B--2---:R-:W-:Y:S05]  /*faf0*/  CALL.ABS.NOINC R2 ;  /* 0x0000000002007343 */ /* 0x004fea0003c00000 */
.L_x_2426:
[----:B------:R-:W-:Y:S01]  /*fb00*/  PRMT R19, RZ, 0x7610, R19 ;  /* 0x00007610ff137816 */ /* 0x000fe20000000013 */
[----:B------:R-:W-:Y:S06]  /*fb10*/  BRA `(.L_x_2399) ;  /* 0x0000000000247947 */ /* 0x000fec0003800000 */
.L_x_2423:
[----:B------:R-:W2:Y:S02]  /*fb20*/  LDG.E.64 R2, desc[UR36][R2.64] ;  /* 0x0000002402027981 */ /* 0x000ea4000c1e1b00 */
[----:B--2---:R-:W0:Y:S02]  /*fb30*/  I2F.U64 R0, R2 ;  /* 0x0000000200007312 */ /* 0x004e240000301000 */
[----:B0-----:R-:W-:-:S04]  /*fb40*/  F2FP.F16.F32.PACK_AB R0, RZ, R0 ;  /* 0x00000000ff00723e */ /* 0x001fc800000000ff */
[----:B------:R-:W-:Y:S01]  /*fb50*/  PRMT R19, R0, 0x7610, R19 ;  /* 0x0000761000137816 */ /* 0x000fe20000000013 */
[----:B------:R-:W-:Y:S06]  /*fb60*/  BRA `(.L_x_2399) ;  /* 0x0000000000107947 */ /* 0x000fec0003800000 */
.L_x_2422:
[----:B------:R-:W2:Y:S02]  /*fb70*/  LDG.E R2, desc[UR36][R2.64] ;  /* 0x0000002402027981 */ /* 0x000ea4000c1e1900 */
[----:B--2---:R-:W-:-:S04]  /*fb80*/  I2FP.F32.U32 R0, R2 ;  /* 0x0000000200007245 */ /* 0x004fc80000201000 */
[----:B------:R-:W-:-:S04]  /*fb90*/  F2FP.F16.F32.PACK_AB R0, RZ, R0 ;  /* 0x00000000ff00723e */ /* 0x000fc800000000ff */
[----:B------:R-:W-:-:S07]  /*fba0*/  PRMT R19, R0, 0x7610, R19 ;  /* 0x0000761000137816 */ /* 0x000fce0000000013 */
.L_x_2399:
        /* <DEDUP_REMOVED lines=18> */
.L_x_2430:
[----:B------:R-:W2:Y:S02]  /*fcd0*/  LDG.E.U8 R2, desc[UR36][R2.64] ;  /* 0x0000002402027981 */ /* 0x000ea4000c1e1100 */
[----:B--2---:R-:W-:-:S04]  /*fce0*/  I2FP.F32.U32 R0, R2 ;  /* 0x0000000200007245 */ /* 0x004fc80000201000 */
[----:B------:R-:W-:Y:S01]  /*fcf0*/  F2FP.F16.F32.PACK_AB R0, RZ, R0 ;  /* 0x00000000ff00723e */ /* 0x000fe200000000ff */
[----:B------:R-:W-:Y:S06]  /*fd00*/  BRA `(.L_x_2432) ;  /* 0x0000000c009c7947 */ /* 0x000fec0003800000 */
.L_x_2429:
        /* <DEDUP_REMOVED lines=10> */
.L_x_2434:
[----:B------:R-:W2:Y:S02]  /*fdb0*/  LDG.E R2, desc[UR36][R2.64] ;  /* 0x0000002402027981 */ /* 0x000ea4000c1e1900 */
[----:B--2---:R-:W-:-:S04]  /*fdc0*/  I2FP.F32.S32 R0, R2 ;  /* 0x0000000200007245 */ /* 0x004fc80000201400 */
[----:B------:R-:W-:Y:S01]  /*fdd0*/  F2FP.F16.F32.PACK_AB R0, RZ, R0 ;  /* 0x00000000ff00723e */ /* 0x000fe200000000ff */
[----:B------:R-:W-:Y:S06]  /*fde0*/  BRA `(.L_x_2432) ;  /* 0x0000000c00647947 */ /* 0x000fec0003800000 */
.L_x_2433:
[----:B------:R-:W2:Y:S02]  /*fdf0*/  LDG.E.U16 R2, desc[UR36][R2.64] ;  /* 0x0000002402027981 */ /* 0x000ea4000c1e1500 */
[----:B--2---:R-:W0:Y:S02]  /*fe00*/  I2F.S16 R0, R2 ;  /* 0x0000000200007306 */ /* 0x004e240000101400 */
[----:B0-----:R-:W-:Y:S01]  /*fe10*/  F2FP.F16.F32.PACK_AB R0, RZ, R0 ;  /* 0x00000000ff00723e */ /* 0x001fe200000000ff */
[----:B------:R-:W-:Y:S06]  /*fe20*/  BRA `(.L_x_2432) ;  /* 0x0000000c00547947 */ /* 0x000fec0003800000 */
.L_x_2428:
        /* <DEDUP_REMOVED lines=9> */
.L_x_2436:
[----:B------:R1:W5:Y:S01]  /*fec0*/  LDG.E.U16 R0, desc[UR36][R2.64] ;  /* 0x0000002402007981 */ /* 0x000362000c1e1500 */
[----:B------:R-:W-:Y:S05]  /*fed0*/  BRA `(.L_x_2432) ;  /* 0x0000000c00287947 */ /* 0x000fea0003800000 */
.L_x_2435:
        /* <DEDUP_REMOVED lines=9> */
.L_x_2438:
[----:B------:R0:W5:Y:S01]  /*ff70*/  LDG.E.U16 R0, desc[UR36][R2.64] ;  /* 0x0000002402007981 */ /* 0x000162000c1e1500 */
[----:B------:R-:W-:Y:S05]  /*ff80*/  BRA `(.L_x_2432) ;  /* 0x0000000800fc7947 */ /* 0x000fea0003800000 */
.L_x_2437:
        /* <DEDUP_REMOVED lines=12> */
.L_x_2427:
        /* <DEDUP_REMOVED lines=13> */
.L_x_2441:
        /* <DEDUP_REMOVED lines=12> */
.L_x_2440:
        /* <DEDUP_REMOVED lines=27> */
.L_x_2443:
        /* <DEDUP_REMOVED lines=13> */
.L_x_2442:
[----:B------:R-:W2:Y:S02]  /*10460*/  LDG.E.U16 R0, desc[UR36][R2.64] ;  /* 0x0000002402007981 */ /* 0x000ea4000c1e1500 */
[----:B--2---:R-:W-:-:S05]  /*10470*/  IMAD.U32 R0, R0, 0x10000, RZ ;  /* 0x0001000000007824 */ /* 0x004fca00078e00ff */
[----:B------:R-:W-:Y:S01]  /*10480*/  F2FP.F16.F32.PACK_AB R0, RZ, R0 ;  /* 0x00000000ff00723e */ /* 0x000fe200000000ff */
[----:B------:R-:W-:Y:S06]  /*10490*/  BRA `(.L_x_2432) ;  /* 0x0000000400b87947 */ /* 0x000fec0003800000 */
.L_x_2439:
        /* <DEDUP_REMOVED lines=12> */
.L_x_2446:
        /* <DEDUP_REMOVED lines=21> */
.L_x_2450:
[----:B------:R-:W-:Y:S05]  /*106b0*/  BSYNC.RECONVERGENT B1 ;  /* 0x0000000000017941 */ /* 0x000fea0003800200 */
.L_x_2449:
[----:B------:R-:W-:Y:S01]  /*106c0*/  IMAD.SHL.U32 R0, R0, 0x100000, RZ ;  /* 0x0010000000007824 */ /* 0x000fe200078e00ff */
[----:B------:R-:W-:-:S04]  /*106d0*/  LEA R2, R2, 0x3b800000, 0x17 ;  /* 0x3b80000002027811 */ /* 0x000fc800078eb8ff */
[----:B------:R-:W-:-:S07]  /*106e0*/  LOP3.LUT R0, R2, R0, R7, 0xfe, !PT ;  /* 0x0000000002007212 */ /* 0x000fce00078efe07 */
.L_x_2448:
[----:B------:R-:W-:Y:S05]  /*106f0*/  BSYNC.RECONVERGENT B0 ;  /* 0x0000000000007941 */ /* 0x000fea0003800200 */
.L_x_2447:
[----:B------:R-:W-:Y:S01]  /*10700*/  F2FP.F16.F32.PACK_AB R0, RZ, R0 ;  /* 0x00000000ff00723e */ /* 0x000fe200000000ff */
[----:B------:R-:W-:Y:S06]  /*10710*/  BRA `(.L_x_2432) ;  /* 0x0000000400187947 */ /* 0x000fec0003800000 */
.L_x_2445:
        /* <DEDUP_REMOVED lines=21> */
.L_x_2454:
[----:B------:R-:W-:Y:S05]  /*10870*/  BSYNC.RECONVERGENT B1 ;  /* 0x0000000000017941 */ /* 0x000fea0003800200 */
.L_x_2453:
[----:B------:R-:W-:Y:S01]  /*10880*/  IMAD.SHL.U32 R0, R0, 0x200000, RZ ;  /* 0x0020000000007824 */ /* 0x000fe200078e00ff */
[----:B------:R-:W-:-:S04]  /*10890*/  LEA R2, R2, 0x37800000, 0x17 ;  /* 0x3780000002027811 */ /* 0x000fc800078eb8ff */
[----:B------:R-:W-:-:S07]  /*108a0*/  LOP3.LUT R0, R2, R0, R7, 0xfe, !PT ;  /* 0x0000000002007212 */ /* 0x000fce00078efe07 */
.L_x_2452:
[----:B------:R-:W-:Y:S05]  /*108b0*/  BSYNC.RECONVERGENT B0 ;  /* 0x0000000000007941 */ /* 0x000fea0003800200 */
.L_x_2451:
[----:B------:R-:W-:Y:S01]  /*108c0*/  F2FP.F16.F32.PACK_AB R0, RZ, R0 ;  /* 0x00000000ff00723e */ /* 0x000fe200000000ff */
[----:B------:R-:W-:Y:S06]  /*108d0*/  BRA `(.L_x_2432) ;  /* 0x0000000000a87947 */ /* 0x000fec0003800000 */
.L_x_2444:
        /* <DEDUP_REMOVED lines=14> */
.L_x_2458:
[----:B------:R-:W-:Y:S05]  /*109c0*/  BSYNC.RECONVERGENT B0 ;  /* 0x0000000000007941 */ /* 0x000fea0003800200 */
.L_x_2457:
[----:B------:R-:W-:Y:S01]  /*109d0*/  F2FP.F16.F32.PACK_AB R0, RZ, R0 ;  /* 0x00000000ff00723e */ /* 0x000fe200000000ff */
[----:B------:R-:W-:Y:S06]  /*109e0*/  BRA `(.L_x_2432) ;  /* 0x0000000000647947 */ /* 0x000fec0003800000 */
.L_x_2431:
        /* <DEDUP_REMOVED lines=16> */
.L_x_2459:
[----:B------:R-:W-:Y:S01]  /*10af0*/  PRMT R0, RZ, 0x7610, R0 ;  /* 0x00007610ff007816 */ /* 0x000fe20000000000 */
[----:B------:R-:W-:Y:S06]  /*10b00*/  BRA `(.L_x_2432) ;  /* 0x00000000001c7947 */ /* 0x000fec0003800000 */
.L_x_2456:
[----:B------:R-:W2:Y:S02]  /*10b10*/  LDG.E.64 R2, desc[UR36][R2.64] ;  /* 0x0000002402027981 */ /* 0x000ea4000c1e1b00 */
[----:B--2---:R-:W0:Y:S02]  /*10b20*/  I2F.U64 R0, R2 ;  /* 0x0000000200007312 */ /* 0x004e240000301000 */
[----:B0-----:R-:W-:Y:S01]  /*10b30*/  F2FP.F16.F32.PACK_AB R0, RZ, R0 ;  /* 0x00000000ff00723e */ /* 0x001fe200000000ff */
[----:B------:R-:W-:Y:S06]  /*10b40*/  BRA `(.L_x_2432) ;  /* 0x00000000000c7947 */ /* 0x000fec0003800000 */
.L_x_2455:
[----:B------:R-:W2:Y:S02]  /*10b50*/  LDG.E R2, desc[UR36][R2.64] ;  /* 0x0000002402027981 */ /* 0x000ea4000c1e1900 */
[----:B--2---:R-:W-:-:S04]  /*10b60*/  I2FP.F32.U32 R0, R2 ;  /* 0x0000000200007245 */ /* 0x004fc80000201000 */
[----:B------:R-:W-:-:S07]  /*10b70*/  F2FP.F16.F32.PACK_AB R0, RZ, R0 ;  /* 0x00000000ff00723e */ /* 0x000fce00000000ff */
.L_x_2432:
[----:B-----5:R-:W-:Y:S01]  /*10b80*/  HADD2.F32 R0, -RZ, R0.H0_H0 ;  /* 0x20000000ff007230 */ /* 0x020fe20000004100 */
[----:B------:R-:W-:Y:S01]  /*10b90*/  UPRMT UR4, UR43, 0x9910, URZ ;  /* 0x000099102b047896 */ /* 0x000fe200080000ff */
[----:B------:R-:W-:-:S03]  /*10ba0*/  HADD2.F32 R19, -RZ, R19.H0_H0 ;  /* 0x20000013ff137230 */ /* 0x000fc60000004100 */
[----:B------:R-:W-:Y:S01]  /*10bb0*/  UISETP.GT.AND UP0, UPT, UR4, 0x9, UPT ;  /* 0x000000090400788c */ /* 0x000fe2000bf04270 */
[----:B------:R-:W2:Y:S02]  /*10bc0*/  MUFU.RCP R0, R0 ;  /* 0x0000000000007308 */ /* 0x000ea40000001000 */
[----:B--2---:R-:W-:-:S05]  /*10bd0*/  FMUL.FTZ R19, R19, R0 ;  /* 0x0000000013137220 */ /* 0x004fca0000410000 */
[----:B------:R-:W-:Y:S01]  /*10be0*/  F2FP.F16.F32.PACK_AB R19, RZ, R19 ;  /* 0x00000013ff13723e */ /* 0x000fe200000000ff */
[----:B------:R-:W-:Y:S06]  /*10bf0*/  BRA.U UP0, `(.L_x_2460) ;  /* 0x0000000500047547 */ /* 0x000fec000b800000 */
        /* <DEDUP_REMOVED lines=9> */
[----:B01----:R-:W0:Y:S02]  /*10c90*/  F2I.FTZ.TRUNC.NTZ R3, R0 ;  /* 0x0000000000037305 */ /* 0x003e24000021f100 */
[----:B0-----:R-:W-:Y:S01]  /*10ca0*/  STG.E.U8 desc[UR36][R16.64], R3 ;  /* 0x0000000310007986 */ /* 0x001fe2000c101124 */
[----:B------:R-:W-:Y:S05]  /*10cb0*/  EXIT ;  /* 0x000000000000794d */ /* 0x000fea0003800000 */
.L_x_2463:
[----:B01----:R-:W-:-:S06]  /*10cc0*/  HADD2.F32 R3, -RZ, R19.H0_H0 ;  /* 0x20000013ff037230 */ /* 0x003fcc0000004100 */
[----:B------:R-:W0:Y:S02]  /*10cd0*/  F2I.S64.TRUNC R2, R3 ;  /* 0x0000000300027311 */ /* 0x000e24000020d900 */
[----:B0-----:R-:W-:Y:S01]  /*10ce0*/  STG.E.U8 desc[UR36][R16.64], R2 ;  /* 0x0000000210007986 */ /* 0x001fe2000c101124 */
[----:B------:R-:W-:Y:S05]  /*10cf0*/  EXIT ;  /* 0x000000000000794d */ /* 0x000fea0003800000 */
.L_x_2462:
[----:B------:R-:W-:-:S09]  /*10d00*/  UISETP.NE.AND UP0, UPT, UR4, 0x2, UPT ;  /* 0x000000020400788c */ /* 0x000fd2000bf05270 */
[----:B------:R-:W-:Y:S05]  /*10d10*/  BRA.U !UP0, `(.L_x_2465) ;  /* 0x0000000108307547 */ /* 0x000fea000b800000 */
[----:B------:R-:W-:-:S09]  /*10d20*/  UISETP.NE.AND UP0, UPT, UR4, 0x3, UPT ;  /* 0x000000030400788c */ /* 0x000fd2000bf05270 */
[----:B------:R-:W-:Y:S05]  /*10d30*/  BRA.U !UP0, `(.L_x_2466) ;  /* 0x0000000108187547 */ /* 0x000fea000b800000 */
[----:B------:R-:W-:-:S09]  /*10d40*/  UISETP.NE.AND UP0, UPT, UR4, 0x4, UPT ;  /* 0x000000040400788c */ /* 0x000fd2000bf05270 */
[----:B------:R-:W-:Y:S05]  /*10d50*/  BRA.U UP0, `(.L_x_2464) ;  /* 0x0000000900707547 */ /* 0x000fea000b800000 */
[----:B01----:R-:W-:-:S06]  /*10d60*/  HADD2.F32 R2, -RZ, R19.H0_H0 ;  /* 0x20000013ff027230 */ /* 0x003fcc0000004100 */
[----:B------:R-:W0:Y:S02]  /*10d70*/  F2I.S64.TRUNC R2, R2 ;  /* 0x0000000200027311 */ /* 0x000e24000020d900 */
[----:B0-----:R-:W-:Y:S01]  /*10d80*/  STG.E.64 desc[UR36][R16.64], R2 ;  /* 0x0000000210007986 */ /* 0x001fe2000c101b24 */
[----:B------:R-:W-:Y:S05]  /*10d90*/  EXIT ;  /* 0x000000000000794d */ /* 0x000fea0003800000 */
.L_x_2466:
[----:B------:R-:W-:-:S06]  /*10da0*/  HADD2.F32 R19, -RZ, R19.H0_H0 ;  /* 0x20000013ff137230 */ /* 0x000fcc0000004100 */
[----:B------:R-:W2:Y:S02]  /*10db0*/  F2I.FTZ.TRUNC.NTZ R19, R19 ;  /* 0x0000001300137305 */ /* 0x000ea4000021f100 */
[----:B--2---:R-:W-:Y:S01]  /*10dc0*/  STG.E desc[UR36][R16.64], R19 ;  /* 0x0000001310007986 */ /* 0x004fe2000c101924 */
[----:B------:R-:W-:Y:S05]  /*10dd0*/  EXIT ;  /* 0x000000000000794d */ /* 0x000fea0003800000 */
.L_x_2465:
[----:B------:R-:W-:-:S06]  /*10de0*/  HADD2.F32 R19, -RZ, R19.H0_H0 ;  /* 0x20000013ff137230 */ /* 0x000fcc0000004100 */
[----:B------:R-:W2:Y:S02]  /*10df0*/  F2I.FTZ.TRUNC.NTZ R19, R19 ;  /* 0x0000001300137305 */ /* 0x000ea4000021f100 */
[----:B--2---:R-:W-:Y:S01]  /*10e00*/  STG.E.U16 desc[UR36][R16.64], R19 ;  /* 0x0000001310007986 */ /* 0x004fe2000c101524 */
[----:B------:R-:W-:Y:S05]  /*10e10*/  EXIT ;  /* 0x000000000000794d */ /* 0x000fea0003800000 */
.L_x_2461:
[----:B------:R-:W-:-:S09]  /*10e20*/  UISETP.GT.AND UP0, UPT, UR4, 0x6, UPT ;  /* 0x000000060400788c */ /* 0x000fd2000bf04270 */
[----:B------:R-:W-:Y:S05]  /*10e30*/  BRA.U UP0, `(.L_x_2467) ;  /* 0x0000000100247547 */ /* 0x000fea000b800000 */
[----:B------:R-:W-:-:S09]  /*10e40*/  UISETP.NE.AND UP0, UPT, UR4, 0x5, UPT ;  /* 0x000000050400788c */ /* 0x000fd2000bf05270 */
[----:B------:R-:W-:Y:S05]  /*10e50*/  BRA.U !UP0, `(.L_x_2468) ;  /* 0x0000000108147547 */ /* 0x000fea000b800000 */
[----:B------:R-:W-:-:S09]  /*10e60*/  UISETP.NE.AND UP0, UPT, UR4, 0x6, UPT ;  /* 0x000000060400788c */ /* 0x000fd2000bf05270 */
[----:B------:R-:W-:Y:S05]  /*10e70*/  BRA.U UP0, `(.L_x_2464) ;  /* 0x0000000900287547 */ /* 0x000fea000b800000 */
[----:B------:R-:W-:-:S05]  /*10e80*/  HADD2.F32 R19, -RZ, R19.H0_H0 ;  /* 0x20000013ff137230 */ /* 0x000fca0000004100 */
[----:B------:R-:W-:Y:S01]  /*10e90*/  STG.E desc[UR36][R16.64], R19 ;  /* 0x0000001310007986 */ /* 0x000fe2000c101924 */
[----:B------:R-:W-:Y:S05]  /*10ea0*/  EXIT ;  /* 0x000000000000794d */ /* 0x000fea0003800000 */
.L_x_2468:
[----:B------:R-:W-:Y:S01]  /*10eb0*/  STG.E.U16 desc[UR36][R16.64], R19 ;  /* 0x0000001310007986 */ /* 0x000fe2000c101524 */
[----:B------:R-:W-:Y:S05]  /*10ec0*/  EXIT ;  /* 0x000000000000794d */ /* 0x000fea0003800000 */
.L_x_2467:
[----:B------:R-:W-:-:S09]  /*10ed0*/  UISETP.NE.AND UP0, UPT, UR4, 0x7, UPT ;  /* 0x000000070400788c */ /* 0x000fd2000bf05270 */
[----:B------:R-:W-:Y:S05]  /*10ee0*/  BRA.U !UP0, `(.L_x_2469) ;  /* 0x0000000108347547 */ /* 0x000fea000b800000 */
[----:B------:R-:W-:-:S09]  /*10ef0*/  UISETP.NE.AND UP0, UPT, UR4, 0x8, UPT ;  /* 0x000000080400788c */ /* 0x000fd2000bf05270 */
[----:B------:R-:W-:Y:S05]  /*10f00*/  BRA.U !UP0, `(.L_x_2470) ;  /* 0x0000000108187547 */ /* 0x000fea000b800000 */
[----:B------:R-:W-:-:S09]  /*10f10*/  UISETP.NE.AND UP0, UPT, UR4, 0x9, UPT ;  /* 0x000000090400788c */ /* 0x000fd2000bf05270 */
[----:B------:R-:W-:Y:S05]  /*10f20*/  BRA.U UP0, `(.L_x_2464) ;  /* 0x0000000500fc7547 */ /* 0x000fea000b800000 */
[----:B01----:R-:W-:Y:S02]  /*10f30*/  HADD2.F32 R2, -RZ, R19.H0_H0 ;  /* 0x20000013ff027230 */ /* 0x003fe40000004100 */
[----:B------:R-:W-:-:S05]  /*10f40*/  IMAD.MOV.U32 R3, RZ, RZ, RZ ;  /* 0x000000ffff037224 */ /* 0x000fca00078e00ff */
[----:B------:R-:W-:Y:S01]  /*10f50*/  STG.E.64 desc[UR36][R16.64], R2 ;  /* 0x0000000210007986 */ /* 0x000fe2000c101b24 */
[----:B------:R-:W-:Y:S05]  /*10f60*/  EXIT ;  /* 0x000000000000794d */ /* 0x000fea0003800000 */
.L_x_2470:
[----:B------:R-:W-:-:S05]  /*10f70*/  HADD2.F32 R0, -RZ, R19.H0_H0 ;  /* 0x20000013ff007230 */ /* 0x000fca0000004100 */
[----:B------:R-:W-:-:S04]  /*10f80*/  F2FP.F16.F32.PACK_AB R0, RZ, R0 ;  /* 0x00000000ff00723e */ /* 0x000fc800000000ff */
[----:B------:R-:W-:-:S05]  /*10f90*/  PRMT R0, R0, 0x5410, RZ ;  /* 0x0000541000007816 */ /* 0x000fca00000000ff */
[----:B------:R-:W-:Y:S01]  /*10fa0*/  STG.E desc[UR36][R16.64], R0 ;  /* 0x0000000010007986 */ /* 0x000fe2000c101924 */
[----:B------:R-:W-:Y:S05]  /*10fb0*/  EXIT ;  /* 0x000000000000794d */ /* 0x000fea0003800000 */
.L_x_2469:
[----:B01----:R-:W-:-:S05]  /*10fc0*/  HADD2.F32 R2, -RZ, R19.H0_H0 ;  /* 0x20000013ff027230 */ /* 0x003fca0000004100 */
[----:B------:R-:W-:-:S06]  /*10fd0*/  FMUL.FTZ R2, R2, 1 ;  /* 0x3f80000002027820 */ /* 0x000fcc0000410000 */
[----:B------:R-:W0:Y:S02]  /*10fe0*/  F2F.F64.F32 R2, R2 ;  /* 0x0000000200027310 */ /* 0x000e240000201800 */
[----:B0-----:R-:W-:Y:S01]  /*10ff0*/  STG.E.64 desc[UR36][R16.64], R2 ;  /* 0x0000000210007986 */ /* 0x001fe2000c101b24 */
[----:B------:R-:W-:Y:S05]  /*11000*/  EXIT ;  /* 0x000000000000794d */ /* 0x000fea0003800000 */
.L_x_2460:
        /* <DEDUP_REMOVED lines=10> */
[----:B01----:R-:W-:-:S06]  /*110b0*/  HADD2.F32 R3, -RZ, R19.H0_H0 ;  /* 0x20000013ff037230 */ /* 0x003fcc0000004100 */
[----:B------:R-:W0:Y:S02]  /*110c0*/  F2I.FTZ.U32.TRUNC.NTZ R3, R3 ;  /* 0x0000000300037305 */ /* 0x000e24000021f000 */
[----:B0-----:R-:W-:Y:S01]  /*110d0*/  STG.E.U16 desc[UR36][R16.64], R3 ;  /* 0x0000000310007986 */ /* 0x001fe2000c101524 */
[----:B------:R-:W-:Y:S05]  /*110e0*/  EXIT ;  /* 0x000000000000794d */ /* 0x000fea0003800000 */
.L_x_2474:
[----:B01----:R-:W-:Y:S01]  /*110f0*/  HADD2.F32 R3, -RZ, R19.H0_H0 ;  /* 0x20000013ff037230 */ /* 0x003fe20000004100 */
        /* <DEDUP_REMOVED lines=16> */
.L_x_2477:
[----:B------:R-:W-:-:S04]  /*11200*/  SHF.R.U32.HI R3, RZ, 0x18, R3 ;  /* 0x00000018ff037819 */ /* 0x000fc80000011603 */
[----:B------:R-:W-:-:S04]  /*11210*/  LOP3.LUT R0, R0, 0x80, R3, 0xf8, !PT ;  /* 0x0000008000007812 */ /* 0x000fc800078ef803 */
[----:B------:R-:W-:-:S07]  /*11220*/  PRMT R8, R0, 0x7610, R8 ;  /* 0x0000761000087816 */ /* 0x000fce0000000008 */
.L_x_2476:
[----:B------:R-:W-:Y:S05]  /*11230*/  BSYNC.RECONVERGENT B0 ;  /* 0x0000000000007941 */ /* 0x000fea0003800200 */
.L_x_2475:
[----:B------:R-:W-:Y:S01]  /*11240*/  STG.E.U8 desc[UR36][R16.64], R8 ;  /* 0x0000000810007986 */ /* 0x000fe2000c101124 */
[----:B------:R-:W-:Y:S05]  /*11250*/  EXIT ;  /* 0x000000000000794d */ /* 0x000fea0003800000 */
.L_x_2473:
        /* <DEDUP_REMOVED lines=17> */
.L_x_2480:
[----:B------:R-:W-:-:S04]  /*11370*/  SHF.R.U32.HI R3, RZ, 0x18, R3 ;  /* 0x00000018ff037819 */ /* 0x000fc80000011603 */
[----:B------:R-:W-:-:S04]  /*11380*/  LOP3.LUT R0, R0, 0x80, R3, 0xf8, !PT ;  /* 0x0000008000007812 */ /* 0x000fc800078ef803 */
[----:B------:R-:W-:-:S07]  /*11390*/  PRMT R8, R0, 0x7610, R8 ;  /* 0x0000761000087816 */ /* 0x000fce0000000008 */
.L_x_2479:
[----:B------:R-:W-:Y:S05]  /*113a0*/  BSYNC.RECONVERGENT B0 ;  /* 0x0000000000007941 */ /* 0x000fea0003800200 */
.L_x_2478:
[----:B------:R-:W-:Y:S01]  /*113b0*/  STG.E.U8 desc[UR36][R16.64], R8 ;  /* 0x0000000810007986 */ /* 0x000fe2000c101124 */
[----:B------:R-:W-:Y:S05]  /*113c0*/  EXIT ;  /* 0x000000000000794d */ /* 0x000fea0003800000 */
.L_x_2472:
[----:B------:R-:W-:-:S09]  /*113d0*/  UISETP.NE.AND UP0, UPT, UR4, 0x1c, UPT ;  /* 0x0000001c0400788c */ /* 0x000fd2000bf05270 */
[----:B------:R-:W-:Y:S05]  /*113e0*/  BRA.U !UP0, `(.L_x_2481) ;  /* 0x0000000108607547 */ /* 0x000fea000b800000 */
[----:B------:R-:W-:-:S09]  /*113f0*/  UISETP.NE.AND UP0, UPT, UR4, 0x1d, UPT ;  /* 0x0000001d0400788c */ /* 0x000fd2000bf05270 */
[----:B------:R-:W-:Y:S05]  /*11400*/  BRA.U !UP0, `(.L_x_2482) ;  /* 0x0000000108487547 */ /* 0x000fea000b800000 */
[----:B------:R-:W-:-:S09]  /*11410*/  UISETP.NE.AND UP0, UPT, UR4, 0x2c, UPT ;  /* 0x0000002c0400788c */ /* 0x000fd2000bf05270 */
[----:B------:R-:W-:Y:S05]  /*11420*/  BRA.U UP0, `(.L_x_2464) ;  /* 0x0000000100bc7547 */ /* 0x000fea000b800000 */
[----:B------:R-:W-:Y:S02]  /*11430*/  HADD2.F32 R19, -RZ, R19.H0_H0 ;  /* 0x20000013ff137230 */ /* 0x000fe40000004100 */
[----:B01----:R-:W-:-:S03]  /*11440*/  IMAD.MOV.U32 R3, RZ, RZ, 0xff ;  /* 0x000000ffff037424 */ /* 0x003fc600078e00ff */
        /* <DEDUP_REMOVED lines=14> */
.L_x_2482:
[----:B01----:R-:W-:-:S06]  /*11530*/  HADD2.F32 R2, -RZ, R19.H0_H0 ;  /* 0x20000013ff027230 */ /* 0x003fcc0000004100 */
[----:B------:R-:W0:Y:S02]  /*11540*/  F2I.U64.TRUNC R2, R2 ;  /* 0x0000000200027311 */ /* 0x000e24000020d800 */
[----:B0-----:R-:W-:Y:S01]  /*11550*/  STG.E.64 desc[UR36][R16.64], R2 ;  /* 0x0000000210007986 */ /* 0x001fe2000c101b24 */
[----:B------:R-:W-:Y:S05]  /*11560*/  EXIT ;  /* 0x000000000000794d */ /* 0x000fea0003800000 */
.L_x_2481:
[----:B------:R-:W-:-:S06]  /*11570*/  HADD2.F32 R19, -RZ, R19.H0_H0 ;  /* 0x20000013ff137230 */ /* 0x000fcc0000004100 */
[----:B------:R-:W2:Y:S02]  /*11580*/  F2I.FTZ.U32.TRUNC.NTZ R19, R19 ;  /* 0x0000001300137305 */ /* 0x000ea4000021f000 */
[----:B--2---:R-:W-:Y:S01]  /*11590*/  STG.E desc[UR36][R16.64], R19 ;  /* 0x0000001310007986 */ /* 0x004fe2000c101924 */
[----:B------:R-:W-:Y:S05]  /*115a0*/  EXIT ;  /* 0x000000000000794d */ /* 0x000fea0003800000 */
.L_x_2471:
        /* <DEDUP_REMOVED lines=8> */
[----:B01----:R-:W-:-:S05]  /*11630*/  SEL R3, RZ, 0x1, !P0 ;  /* 0x00000001ff037807 */ /* 0x003fca0004000000 */
[----:B------:R-:W-:Y:S01]  /*11640*/  STG.E.U8 desc[UR36][R16.64], R3 ;  /* 0x0000000310007986 */ /* 0x000fe2000c101124 */
[----:B------:R-:W-:Y:S05]  /*11650*/  EXIT ;  /* 0x000000000000794d */ /* 0x000fea0003800000 */
.L_x_2484:
[----:B------:R-:W-:Y:S01]  /*11660*/  HADD2.F32 R19, -RZ, R19.H0_H0 ;  /* 0x20000013ff137230 */ /* 0x000fe20000004100 */
[----:B------:R-:W-:-:S04]  /*11670*/  CS2R R6, SRZ ;  /* 0x0000000000067805 */ /* 0x000fc8000001ff00 */
[----:B------:R-:W-:-:S06]  /*11680*/  FMUL.FTZ R4, R19, 1 ;  /* 0x3f80000013047820 */ /* 0x000fcc0000410000 */
[----:B------:R-:W2:Y:S02]  /*11690*/  F2F.F64.F32 R4, R4 ;  /* 0x0000000400047310 */ /* 0x000ea40000201800 */
[----:B--2---:R-:W-:Y:S01]  /*116a0*/  STG.E.128 desc[UR36][R16.64], R4 ;  /* 0x0000000410007986 */ /* 0x004fe2000c101d24 */
[----:B------:R-:W-:Y:S05]  /*116b0*/  EXIT ;  /* 0x000000000000794d */ /* 0x000fea0003800000 */
.L_x_2483:
[----:B------:R-:W-:-:S09]  /*116c0*/  UISETP.NE.AND UP0, UPT, UR4, 0xf, UPT ;  /* 0x0000000f0400788c */ /* 0x000fd2000bf05270 */
[----:B------:R-:W-:Y:S05]  /*116d0*/  BRA.U !UP0, `(.L_x_2485) ;  /* 0x0000000108e87547 */ /* 0x000fea000b800000 */
[----:B------:R-:W-:-:S09]  /*116e0*/  UISETP.NE.AND UP0, UPT, UR4, 0x17, UPT ;  /* 0x000000170400788c */ /* 0x000fd2000bf05270 */
[----:B------:R-:W-:Y:S05]  /*116f0*/  BRA.U !UP0, `(.L_x_2486) ;  /* 0x0000000108907547 */ /* 0x000fea000b800000 */
[----:B------:R-:W-:-:S09]  /*11700*/  UISETP.NE.AND UP0, UPT, UR4, 0x18, UPT ;  /* 0x000000180400788c */ /* 0x000fd2000bf05270 */
[----:B------:R-:W-:Y:S05]  /*11710*/  BRA.U !UP0, `(.L_x_2487) ;  /* 0x0000000108447547 */ /* 0x000fea000b800000 */
.L_x_2464:
[----:B------:R-:W-:Y:S01]  /*11720*/  MOV R0, 0x0 ;  /* 0x0000000000007802 */ /* 0x000fe20000000f00 */
[----:B------:R-:W2:Y:S01]  /*11730*/  LDCU.64 UR4, c[0x4][0x148] ;  /* 0x01002900ff0477ac */ /* 0x000ea20008000a00 */
[----:B------:R-:W-:Y:S02]  /*11740*/  HFMA2 R12, -RZ, RZ, 0, 5.9604644775390625e-08 ;  /* 0x00000001ff0c7431 */ /* 0x000fe400000001ff */
[----:B------:R-:W-:Y:S01]  /*11750*/  IMAD.MOV.U32 R8, RZ, RZ, 0x65 ;  /* 0x00000065ff087424 */ /* 0x000fe200078e00ff */
[----:B01----:R0:W1:Y:S01]  /*11760*/  LDC.64 R2, c[0x4][R0] ;  /* 0x0100000000027b82 */ /* 0x0030620000000a00 */
[----:B------:R-:W3:Y:S01]  /*11770*/  LDCU.64 UR6, c[0x4][0x150] ;  /* 0x01002a00ff0677ac */ /* 0x000ee20008000a00 */
[----:B------:R-:W-:Y:S01]  /*11780*/  IMAD.MOV.U32 R13, RZ, RZ, RZ ;  /* 0x000000ffff0d7224 */ /* 0x000fe200078e00ff */
[----:B------:R-:W4:Y:S01]  /*11790*/  LDCU.64 UR8, c[0x4][0x50] ;  /* 0x01000a00ff0877ac */ /* 0x000f220008000a00 */
[----:B--2---:R-:W-:Y:S02]  /*117a0*/  IMAD.U32 R4, RZ, RZ, UR4 ;  /* 0x00000004ff047e24 */ /* 0x004fe4000f8e00ff */
[----:B------:R-:W-:Y:S01]  /*117b0*/  IMAD.U32 R5, RZ, RZ, UR5 ;  /* 0x00000005ff057e24 */ /* 0x000fe2000f8e00ff */
[----:B---3--:R-:W-:Y:S01]  /*117c0*/  MOV R6, UR6 ;  /* 0x0000000600067c02 */ /* 0x008fe20008000f00 */
[----:B------:R-:W-:-:S02]  /*117d0*/  IMAD.U32 R7, RZ, RZ, UR7 ;  /* 0x00000007ff077e24 */ /* 0x000fc4000f8e00ff */
[----:B----4-:R-:W-:Y:S02]  /*117e0*/  IMAD.U32 R10, RZ, RZ, UR8 ;  /* 0x00000008ff0a7e24 */ /* 0x010fe4000f8e00ff */
[----:B0-----:R-:W-:-:S07]  /*117f0*/  IMAD.U32 R11, RZ, RZ, UR9 ;  /* 0x00000009ff0b7e24 */ /* 0x001fce000f8e00ff */
[----:B------:R-:W-:-:S07]  /*11800*/  LEPC R20, `(.L_x_2488) ;  /* 0x000000001014794e */ /* 0x000fce0000000000 */
[----:B-1----:R-:W-:Y:S05]  /*11810*/  CALL.ABS.NOINC R2 ;  /* 0x0000000002007343 */ /* 0x002fea0003c00000 */
.L_x_2488:
[----:B------:R-:W-:Y:S05]  /*11820*/  EXIT ;  /* 0x000000000000794d */ /* 0x000fea0003800000 */
.L_x_2487:
[----:B------:R-:W-:Y:S01]  /*11830*/  HADD2.F32 R19, -RZ, R19.H0_H0 ;  /* 0x20000013ff137230 */ /* 0x000fe20000004100 */
[----:B------:R-:W-:Y:S01]  /*11840*/  BSSY.RECONVERGENT B0, `(.L_x_2489) ;  /* 0x000000c000007945 */ /* 0x000fe20003800200 */
[----:B------:R-:W-:-:S03]  /*11850*/  IMAD.MOV.U32 R0, RZ, RZ, 0x7f ;  /* 0x0000007fff007424 */ /* 0x000fc600078e00ff */
[----:B01----:R-:W-:Y:S02]  /*11860*/  LOP3.LUT R2, R19, 0x7fffffff, RZ, 0xc0, !PT ;  /* 0x7fffffff13027812 */ /* 0x003fe400078ec0ff */
        /* <DEDUP_REMOVED lines=9> */
.L_x_2490:
[----:B------:R-:W-:Y:S05]  /*11900*/  BSYNC.RECONVERGENT B0 ;  /* 0x0000000000007941 */ /* 0x000fea0003800200 */
.L_x_2489:
[----:B------:R-:W-:-:S05]  /*11910*/  LOP3.LUT R3, R0, 0x80, R3, 0xf8, !PT ;  /* 0x0000008000037812 */ /* 0x000fca00078ef803 */
[----:B------:R-:W-:Y:S01]  /*11920*/  STG.E.U8 desc[UR36][R16.64], R3 ;  /* 0x0000000310007986 */ /* 0x000fe2000c101124 */
[----:B------:R-:W-:Y:S05]  /*11930*/  EXIT ;  /* 0x000000000000794d */ /* 0x000fea0003800000 */
.L_x_2486:
[----:B01----:R-:W-:Y:S01]  /*11940*/  HADD2.F32 R3, -RZ, R19.H0_H0 ;  /* 0x20000013ff037230 */ /* 0x003fe20000004100 */
        /* <DEDUP_REMOVED lines=11> */
.L_x_2492:
[----:B------:R-:W-:Y:S01]  /*11a00*/  IMAD.MOV.U32 R0, RZ, RZ, 0x7f ;  /* 0x0000007fff007424 */ /* 0x000fe200078e00ff */
[----:B------:R-:W-:-:S04]  /*11a10*/  ISETP.GT.U32.AND P0, PT, R2, 0x7f800000, PT ;  /* 0x7f8000000200780c */ /* 0x000fc80003f04070 */
[----:B------:R-:W-:-:S09]  /*11a20*/  SEL R0, R0, 0x7c, P0 ;  /* 0x0000007c00007807 */ /* 0x000fd20000000000 */
.L_x_2493:
[----:B------:R-:W-:Y:S05]  /*11a30*/  BSYNC.RECONVERGENT B0 ;  /* 0x0000000000007941 */ /* 0x000fea0003800200 */
.L_x_2491:
[----:B------:R-:W-:-:S04]  /*11a40*/  SHF.R.U32.HI R3, RZ, 0x18, R3 ;  /* 0x00000018ff037819 */ /* 0x000fc80000011603 */
[----:B------:R-:W-:-:S05]  /*11a50*/  LOP3.LUT R3, R0, 0x80, R3, 0xf8, !PT ;  /* 0x0000008000037812 */ /* 0x000fca00078ef803 */
[----:B------:R-:W-:Y:S01]  /*11a60*/  STG.E.U8 desc[UR36][R16.64], R3 ;  /* 0x0000000310007986 */ /* 0x000fe2000c101124 */
[----:B------:R-:W-:Y:S05]  /*11a70*/  EXIT ;  /* 0x000000000000794d */ /* 0x000fea0003800000 */
.L_x_2485:
[----:B------:R-:W-:-:S05]  /*11a80*/  HADD2.F32 R0, -RZ, R19.H0_H0 ;  /* 0x20000013ff007230 */ /* 0x000fca0000004100 */
[----:B------:R-:W-:-:S05]  /*11a90*/  F2FP.BF16.F32.PACK_AB R0, RZ, R0 ;  /* 0x00000000ff00723e */ /* 0x000fca00000010ff */
[----:B------:R-:W-:Y:S01]  /*11aa0*/  STG.E.U16 desc[UR36][R16.64], R0 ;  /* 0x0000000010007986 */ /* 0x000fe2000c101524 */
[----:B------:R-:W-:Y:S05]  /*11ab0*/  EXIT ;  /* 0x000000000000794d */ /* 0x000fea0003800000 */
.L_x_2494:
        /* <DEDUP_REMOVED lines=12> */
.L_x_18265:


//--------------------- .text._ZN2at6native27unrolled_elementwise_kernelINS0_13BinaryFunctorIN3c104HalfES4_S4_NS0_15binary_internal10DivFunctorIS4_EEEESt5arrayIPcLm3EELi4E23TrivialOffsetCalculatorILi2EjESC_ILi1EjENS0_6memory12LoadWithCastILi2EEENSF_13StoreWithCastILi1EEEEEviT_T0_T2_T3_T4_T5_ --------------------------
	.section	.text._ZN2at6native27unrolled_elementwise_kernelINS0_13BinaryFunctorIN3c104HalfES4_S4_NS0_15binary_internal10DivFunctorIS4_EEEESt5arrayIPcLm3EELi4E23TrivialOffsetCalculatorILi2EjESC_ILi1EjENS0_6memory12LoadWithCastILi2EEENSF_13StoreWithCastILi1EEEEEviT_T0_T2_T3_T4_T5_,"ax",@progbits
	.align	128
        .global         _ZN2at6native27unrolled_elementwise_kernelINS0_13BinaryFunctorIN3c104HalfES4_S4_NS0_15binary_internal10DivFunctorIS4_EEEESt5arrayIPcLm3EELi4E23TrivialOffsetCalculatorILi2EjESC_ILi1EjENS0_6memory12LoadWithCastILi2EEENSF_13StoreWithCastILi1EEEEEviT_T0_T2_T3_T4_T5_
        .type           _ZN2at6native27unrolled_elementwise_kernelINS0_13BinaryFunctorIN3c104HalfES4_S4_NS0_15binary_internal10DivFunctorIS4_EEEESt5arrayIPcLm3EELi4E23TrivialOffsetCalculatorILi2EjESC_ILi1EjENS0_6memory12LoadWithCastILi2EEENSF_13StoreWithCastILi1EEEEEviT_T0_T2_T3_T4_T5_,@function
        .size           _ZN2at6native27unrolled_elementwise_kernelINS0_13BinaryFunctorIN3c104HalfES4_S4_NS0_15binary_internal10DivFunctorIS4_EEEESt5arrayIPcLm3EELi4E23TrivialOffsetCalculatorILi2EjESC_ILi1EjENS0_6memory12LoadWithCastILi2EEENSF_13StoreWithCastILi1EEEEEviT_T0_T2_T3_T4_T5_,(.L_x_18266 - _ZN2at6native27unrolled_elementwise_kernelINS0_13BinaryFunctorIN3c104HalfES4_S4_NS0_15binary_internal10DivFunctorIS4_EEEESt5arrayIPcLm3EELi4E23TrivialOffsetCalculatorILi2EjESC_ILi1EjENS0_6memory12LoadWithCastILi2EEENSF_13StoreWithCastILi1EEEEEviT_T0_T2_T3_T4_T5_)
        .other          _ZN2at6native27unrolled_elementwise_kernelINS0_13BinaryFunctorIN3c104HalfES4_S4_NS0_15binary_internal10DivFunctorIS4_EEEESt5arrayIPcLm3EELi4E23TrivialOffsetCalculatorILi2EjESC_ILi1EjENS0_6memory12LoadWithCastILi2EEENSF_13StoreWithCastILi1EEEEEviT_T0_T2_T3_T4_T5_,@"STO_CUDA_ENTRY STV_DEFAULT"
_ZN2at6native27unrolled_elementwise_kernelINS0_13BinaryFunctorIN3c104HalfES4_S4_NS0_15binary_internal10DivFunctorIS4_EEEESt5arrayIPcLm3EELi4E23TrivialOffsetCalculatorILi2EjESC_ILi1EjENS0_6memory12LoadWithCastILi2EEENSF_13StoreWithCastILi1EEEEEviT_T0_T2_T3_T4_T5_:
.text._ZN2at6native27unrolled_elementwise_kernelINS0_13BinaryFunctorIN3c104HalfES4_S4_NS0_15binary_internal10DivFunctorIS4_EEEESt5arrayIPcLm3EELi4E23TrivialOffsetCalculatorILi2EjESC_ILi1EjENS0_6memory12LoadWithCastILi2EEENSF_13StoreWithCastILi1EEEEEviT_T0_T2_T3_T4_T5_:
        /* <DEDUP_REMOVED lines=36> */
.L_x_2500:
[----:B------:R-:W2:Y:S02]  /*0240*/  LDG.E.U8 R2, desc[UR36][R2.64] ;  /* 0x0000002402027981 */ /* 0x000ea4000c1e1100 */
[----:B--2---:R-:W-:-:S04]  /*0250*/  I2FP.F32.U32 R0, R2 ;  /* 0x0000000200007245 */ /* 0x004fc80000201000 */
[----:B------:R-:W-:-:S04]  /*0260*/  F2FP.F16.F32.PACK_AB R0, RZ, R0 ;  /* 0x00000000ff00723e */ /* 0x000fc800000000ff */
[----:B------:R-:W-:Y:S01]  /*0270*/  PRMT R24, R0, 0x7610, R24 ;  /* 0x0000761000187816 */ /* 0x000fe20000000018 */
[----:B------:R-:W-:Y:S06]  /*0280*/  BRA `(.L_x_2502) ;  /* 0x0000000c00d47947 */ /* 0x000fec0003800000 */
.L_x_2499:
        /* <DEDUP_REMOVED lines=11> */
.L_x_2504:
[----:B------:R-:W2:Y:S02]  /*0340*/  LDG.E R2, desc[UR36][R2.64] ;  /* 0x0000002402027981 */ /* 0x000ea4000c1e1900 */
[----:B--2---:R-:W-:-:S04]  /*0350*/  I2FP.F32.S32 R0, R2 ;  /* 0x0000000200007245 */ /* 0x004fc80000201400 */
[----:B------:R-:W-:-:S04]  /*0360*/  F2FP.F16.F32.PACK_AB R0, RZ, R0 ;  /* 0x00000000ff00723e */ /* 0x000fc800000000ff */
[----:B------:R-:W-:Y:S01]  /*0370*/  PRMT R24, R0, 0x7610, R24 ;  /* 0x0000761000187816 */ /* 0x000fe20000000018 */
[----:B------:R-:W-:Y:S06]  /*0380*/  BRA `(.L_x_2502) ;  /* 0x0000000c00947947 */ /* 0x000fec0003800000 */
.L_x_2503:
[----:B------:R-:W2:Y:S02]  /*0390*/  LDG.E.U16 R2, desc[UR36][R2.64] ;  /* 0x0000002402027981 */ /* 0x000ea4000c1e1500 */
[----:B--2---:R-:W0:Y:S02]  /*03a0*/  I2F.S16 R0, R2 ;  /* 0x0000000200007306 */ /* 0x004e240000101400 */
[----:B0-----:R-:W-:-:S04]  /*03b0*/  F2FP.F16.F32.PACK_AB R0, RZ, R0 ;  /* 0x00000000ff00723e */ /* 0x001fc800000000ff */
[----:B------:R-:W-:Y:S01]  /*03c0*/  PRMT R24, R0, 0x7610, R24 ;  /* 0x0000761000187816 */ /* 0x000fe20000000018 */
[----:B------:R-:W-:Y:S06]  /*03d0*/  BRA `(.L_x_2502) ;  /* 0x0000000c00807947 */ /* 0x000fec0003800000 */
.L_x_2498:
        /* <DEDUP_REMOVED lines=9> */
.L_x_2506:
[----:B------:R1:W5:Y:S01]  /*0470*/  LDG.E.U16 R24, desc[UR36][R2.64] ;  /* 0x0000002402187981 */ /* 0x000362000c1e1500 */
[----:B------:R-:W-:Y:S05]  /*0480*/  BRA `(.L_x_2502) ;  /* 0x0000000c00547947 */ /* 0x000fea0003800000 */
.L_x_2505:
        /* <DEDUP_REMOVED lines=9> */
.L_x_2508:
[----:B------:R0:W5:Y:S01]  /*0520*/  LDG.E.U16 R24, desc[UR36][R2.64] ;  /* 0x0000002402187981 */ /* 0x000162000c1e1500 */
[----:B------:R-:W-:Y:S05]  /*0530*/  BRA `(.L_x_2502) ;  /* 0x0000000c00287947 */ /* 0x000fea0003800000 */
.L_x_2507:
        /* <DEDUP_REMOVED lines=13> */
.L_x_2497:
        /* <DEDUP_REMOVED lines=14> */
.L_x_2511:
        /* <DEDUP_REMOVED lines=13> */
.L_x_2510:
        /* <DEDUP_REMOVED lines=27> */
.L_x_2513:
        /* <DEDUP_REMOVED lines=14> */
.L_x_2512:
[----:B------:R-:W2:Y:S02]  /*0a50*/  LDG.E.U16 R0, desc[UR36][R2.64] ;  /* 0x0000002402007981 */ /* 0x000ea4000c1e1500 */
[----:B--2---:R-:W-:-:S05]  /*0a60*/  IMAD.U32 R0, R0, 0x10000, RZ ;  /* 0x0001000000007824 */ /* 0x004fca00078e00ff */
[----:B------:R-:W-:-:S04]  /*0a70*/  F2FP.F16.F32.PACK_AB R0, RZ, R0 ;  /* 0x00000000ff00723e */ /* 0x000fc800000000ff */
[----:B------:R-:W-:Y:S01]  /*0a80*/  PRMT R24, R0, 0x7610, R24 ;  /* 0x0000761000187816 */ /* 0x000fe20000000018 */
[----:B------:R-:W-:Y:S06]  /*0a90*/  BRA `(.L_x_2502) ;  /* 0x0000000400d07947 */ /* 0x000fec0003800000 */
.L_x_2509:
        /* <DEDUP_REMOVED lines=13> */
.L_x_2516:
        /* <DEDUP_REMOVED lines=21> */
.L_x_2520:
[----:B------:R-:W-:Y:S05]  /*0cc0*/  BSYNC.RECONVERGENT B1 ;  /* 0x0000000000017941 */ /* 0x000fea0003800200 */
.L_x_2519:
[----:B------:R-:W-:Y:S01]  /*0cd0*/  IMAD.SHL.U32 R0, R0, 0x100000, RZ ;  /* 0x0010000000007824 */ /* 0x000fe200078e00ff */
[----:B------:R-:W-:-:S04]  /*0ce0*/  LEA R2, R2, 0x3b800000, 0x17 ;  /* 0x3b80000002027811 */ /* 0x000fc800078eb8ff */
[----:B------:R-:W-:-:S07]  /*0cf0*/  LOP3.LUT R0, R2, R0, R7, 0xfe, !PT ;  /* 0x0000000002007212 */ /* 0x000fce00078efe07 */
.L_x_2518:
[----:B------:R-:W-:Y:S05]  /*0d00*/  BSYNC.RECONVERGENT B0 ;  /* 0x0000000000007941 */ /* 0x000fea0003800200 */
.L_x_2517:
[----:B------:R-:W-:-:S04]  /*0d10*/  F2FP.F16.F32.PACK_AB R0, RZ, R0 ;  /* 0x00000000ff00723e */ /* 0x000fc800000000ff */
[----:B------:R-:W-:Y:S01]  /*0d20*/  PRMT R24, R0, 0x7610, R24 ;  /* 0x0000761000187816 */ /* 0x000fe20000000018 */
[----:B------:R-:W-:Y:S06]  /*0d30*/  BRA `(.L_x_2502) ;  /* 0x0000000400287947 */ /* 0x000fec0003800000 */
.L_x_2515:
        /* <DEDUP_REMOVED lines=21> */
.L_x_2524:
[----:B------:R-:W-:Y:S05]  /*0e90*/  BSYNC.RECONVERGENT B1 ;  /* 0x0000000000017941 */ /* 0x000fea0003800200 */
.L_x_2523:
[----:B------:R-:W-:Y:S01]  /*0ea0*/  IMAD.SHL.U32 R0, R0, 0x200000, RZ ;  /* 0x0020000000007824 */ /* 0x000fe200078e00ff */
[----:B------:R-:W-:-:S04]  /*0eb0*/  LEA R2, R2, 0x37800000, 0x17 ;  /* 0x3780000002027811 */ /* 0x000fc800078eb8ff */
[----:B------:R-:W-:-:S07]  /*0ec0*/  LOP3.LUT R0, R2, R0, R7, 0xfe, !PT ;  /* 0x0000000002007212 */ /* 0x000fce00078efe07 */
.L_x_2522:
[----:B------:R-:W-:Y:S05]  /*0ed0*/  BSYNC.RECONVERGENT B0 ;  /* 0x0000000000007941 */ /* 0x000fea0003800200 */
.L_x_2521:
[----:B------:R-:W-:-:S04]  /*0ee0*/  F2FP.F16.F32.PACK_AB R0, RZ, R0 ;  /* 0x00000000ff00723e */ /* 0x000fc800000000ff */
[----:B------:R-:W-:Y:S01]  /*0ef0*/  PRMT R24, R0, 0x7610, R24 ;  /* 0x0000761000187816 */ /* 0x000fe20000000018 */
[----:B------:R-:W-:Y:S06]  /*0f00*/  BRA `(.L_x_2502) ;  /* 0x0000000000b47947 */ /* 0x000fec0003800000 */
.L_x_2514:
[----:B------:R-:W-:-:S09]  /*0f10*/  UISETP.NE.AND UP0, UPT, UR4, 0x1c, UPT ;  /* 0x0000001c0400788c */ /* 0x000fd2000bf05270 */
[----:B------:R-:W-:Y:S05]  /*0f20*/  BRA.U !UP0, `(.L_x_2525) ;  /* 0x00000001089c7547 */ /* 0x000fea000b800000 */
[----:B------:R-:W-:-:S09]  /*0f30*/  UISETP.NE.AND UP0, UPT, UR4, 0x1d, UPT ;  /* 0x0000001d0400788c */ /* 0x000fd2000bf05270 */
[----:B------:R-:W-:Y:S05]  /*0f40*/  BRA.U !UP0, `(.L_x_2526) ;  /* 0x0000000108807547 */ /* 0x000fea000b800000 */
[----:B------:R-:W-:-:S09]  /*0f50*/  UISETP.NE.AND UP0, UPT, UR4, 0x2c, UPT ;  /* 0x0000002c0400788c */ /* 0x000fd2000bf05270 */
[----:B------:R-:W-:Y:S05]  /*0f60*/  BRA.U !UP0, `(.L_x_2527) ;  /* 0x0000000108487547 */ /* 0x000fea000b800000 */
.L_x_2501:
        /* <DEDUP_REMOVED lines=16> */
.L_x_2528:
[----:B------:R-:W-:Y:S01]  /*1070*/  PRMT R24, RZ, 0x7610, R24 ;  /* 0x00007610ff187816 */ /* 0x000fe20000000018 */
[----:B------:R-:W-:Y:S06]  /*1080*/  BRA `(.L_x_2502) ;  /* 0x0000000000547947 */ /* 0x000fec0003800000 */
.L_x_2527:
        /* <DEDUP_REMOVED lines=8> */
.L_x_2530:
[----:B------:R-:W-:Y:S05]  /*1110*/  BSYNC.RECONVERGENT B0 ;  /* 0x0000000000007941 */ /* 0x000fea0003800200 */
.L_x_2529:
[----:B------:R-:W-:-:S04]  /*1120*/  F2FP.F16.F32.PACK_AB R0, RZ, R0 ;  /* 0x00000000ff00723e */ /* 0x000fc800000000ff */
[----:B------:R-:W-:Y:S01]  /*1130*/  PRMT R24, R0, 0x7610, R24 ;  /* 0x0000761000187816 */ /* 0x000fe20000000018 */
[----:B------:R-:W-:Y:S06]  /*1140*/  BRA `(.L_x_2502) ;  /* 0x0000000000247947 */ /* 0x000fec0003800000 */
.L_x_2526:
[----:B------:R-:W2:Y:S02]  /*1150*/  LDG.E.64 R2, desc[UR36][R2.64] ;  /* 0x0000002402027981 */ /* 0x000ea4000c1e1b00 */
[----:B--2---:R-:W0:Y:S02]  /*1160*/  I2F.U64 R0, R2 ;  /* 0x0000000200007312 */ /* 0x004e240000301000 */
[----:B0-----:R-:W-:-:S04]  /*1170*/  F2FP.F16.F32.PACK_AB R0, RZ, R0 ;  /* 0x00000000ff00723e */ /* 0x001fc800000000ff */
[----:B------:R-:W-:Y:S01]  /*1180*/  PRMT R24, R0, 0x7610, R24 ;  /* 0x0000761000187816 */ /* 0x000fe20000000018 */
[----:B------:R-:W-:Y:S06]  /*1190*/  BRA `(.L_x_2502) ;  /* 0x0000000000107947 */ /* 0x000fec0003800000 */
.L_x_2525:
[----:B------:R-:W2:Y:S02]  /*11a0*/  LDG.E R2, desc[UR36][R2.64] ;  /* 0x0000002402027981 */ /* 0x000ea4000c1e1900 */
[----:B--2---:R-:W-:-:S04]  /*11b0*/  I2FP.F32.U32 R0, R2 ;  /* 0x0000000200007245 */ /* 0x004fc80000201000 */
[----:B------:R-:W-:-:S04]  /*11c0*/  F2FP.F16.F32.PACK_AB R0, RZ, R0 ;  /* 0x00000000ff00723e */ /* 0x000fc800000000ff */
[----:B------:R-:W-:-:S07]  /*11d0*/  PRMT R24, R0, 0x7610, R24 ;  /* 0x0000761000187816 */ /* 0x000fce0000000018 */
.L_x_2502:
[----:B01----:R-:W0:Y:S01]  /*11e0*/  LDC.64 R2, c[0x0][0x398] ;  /* 0x0000e600ff027b82 */ /* 0x003e220000000a00 */
        /* <DEDUP_REMOVED lines=20> */
.L_x_2534:
[----:B------:R-:W2:Y:S02]  /*1330*/  LDG.E.U8 R2, desc[UR36][R2.64] ;  /* 0x0000002402027981 */ /* 0x000ea4000c1e1100 */
[----:B--2---:R-:W-:-:S04]  /*1340*/  I2FP.F32.U32 R0, R2 ;  /* 0x0000000200007245 */ /* 0x004fc80000201000 */
[----:B------:R-:W-:-:S04]  /*1350*/  F2FP.F16.F32.PACK_AB R0, RZ, R0 ;  /* 0x00000000ff00723e */ /* 0x000fc800000000ff */
[----:B------:R-:W-:Y:S01]  /*1360*/  PRMT R23, R0, 0x7610, R23 ;  /* 0x0000761000177816 */ /* 0x000fe20000000017 */
[----:B------:R-:W-:Y:S06]  /*1370*/  BRA `(.L_x_2536) ;  /* 0x0000000c00d47947 */ /* 0x000fec0003800000 */
.L_x_2533:
        /* <DEDUP_REMOVED lines=11> */
.L_x_2538:
[----:B------:R-:W2:Y:S02]  /*1430*/  LDG.E R2, desc[UR36][R2.64] ;  /* 0x0000002402027981 */ /* 0x000ea4000c1e1900 */
[----:B--2---:R-:W-:-:S04]  /*1440*/  I2FP.F32.S32 R0, R2 ;  /* 0x0000000200007245 */ /* 0x004fc80000201400 */
[----:B------:R-:W-:-:S04]  /*1450*/  F2FP.F16.F32.PACK_AB R0, RZ, R0 ;  /* 0x00000000ff00723e */ /* 0x000fc800000000ff */
[----:B------:R-:W-:Y:S01]  /*1460*/  PRMT R23, R0, 0x7610, R23 ;  /* 0x0000761000177816 */ /* 0x000fe20000000017 */
[----:B------:R-:W-:Y:S06]  /*1470*/  BRA `(.L_x_2536) ;  /* 0x0000000c00947947 */ /* 0x000fec0003800000 */
.L_x_2537:
[----:B------:R-:W2:Y:S02]  /*1480*/  LDG.E.U16 R2, desc[UR36][R2.64] ;  /* 0x0000002402027981 */ /* 0x000ea4000c1e1500 */
[----:B--2---:R-:W0:Y:S02]  /*1490*/  I2F.S16 R0, R2 ;  /* 0x0000000200007306 */ /* 0x004e240000101400 */
[----:B0-----:R-:W-:-:S04]  /*14a0*/  F2FP.F16.F32.PACK_AB R0, RZ, R0 ;  /* 0x00000000ff00723e */ /* 0x001fc800000000ff */
[----:B------:R-:W-:Y:S01]  /*14b0*/  PRMT R23, R0, 0x7610, R23 ;  /* 0x0000761000177816 */ /* 0x000fe20000000017 */
[----:B------:R-:W-:Y:S06]  /*14c0*/  BRA `(.L_x_2536) ;  /* 0x0000000c00807947 */ /* 0x000fec0003800000 */
.L_x_2532:
        /* <DEDUP_REMOVED lines=9> */
.L_x_2540:
[----:B------:R1:W5:Y:S01]  /*1560*/  LDG.E.U16 R23, desc[UR36][R2.64] ;  /* 0x0000002402177981 */ /* 0x000362000c1e1500 */
[----:B------:R-:W-:Y:S05]  /*1570*/  BRA `(.L_x_2536) ;  /* 0x0000000c00547947 */ /* 0x000fea0003800000 */
.L_x_2539:
        /* <DEDUP_REMOVED lines=9> */
.L_x_2542:
[----:B------:R0:W5:Y:S01]  /*1610*/  LDG.E.U16 R23, desc[UR36][R2.64] ;  /* 0x0000002402177981 */ /* 0x000162000c1e1500 */
[----:B------:R-:W-:Y:S05]  /*1620*/  BRA `(.L_x_2536) ;  /* 0x0000000c00287947 */ /* 0x000fea0003800000 */
.L_x_2541:
        /* <DEDUP_REMOVED lines=13> */
.L_x_2531:
        /* <DEDUP_REMOVED lines=14> */
.L_x_2545:
        /* <DEDUP_REMOVED lines=13> */
.L_x_2544:
        /* <DEDUP_REMOVED lines=27> */
.L_x_2547:
        /* <DEDUP_REMOVED lines=14> */
.L_x_2546:
[----:B------:R-:W2:Y:S02]  /*1b40*/  LDG.E.U16 R0, desc[UR36][R2.64] ;  /* 0x0000002402007981 */ /* 0x000ea4000c1e1500 */
[----:B--2---:R-:W-:-:S05]  /*1b50*/  IMAD.U32 R0, R0, 0x10000, RZ ;  /* 0x0001000000007824 */ /* 0x004fca00078e00ff */
[----:B------:R-:W-:-:S04]  /*1b60*/  F2FP.F16.F32.PACK_AB R0, RZ, R0 ;  /* 0x00000000ff00723e */ /* 0x000fc800000000ff */
[----:B------:R-:W-:Y:S01]  /*1b70*/  PRMT R23, R0, 0x7610, R23 ;  /* 0x0000761000177816 */ /* 0x000fe20000000017 */
[----:B------:R-:W-:Y:S06]  /*1b80*/  BRA `(.L_x_2536) ;  /* 0x0000000400d07947 */ /* 0x000fec0003800000 */
.L_x_2543:
        /* <DEDUP_REMOVED lines=13> */
.L_x_2550:
        /* <DEDUP_REMOVED lines=21> */
.L_x_2554:
[----:B------:R-:W-:Y:S05]  /*1db0*/  BSYNC.RECONVERGENT B1 ;  /* 0x0000000000017941 */ /* 0x000fea0003800200 */
.L_x_2553:
[----:B------:R-:W-:Y:S01]  /*1dc0*/  IMAD.SHL.U32 R0, R0, 0x100000, RZ ;  /* 0x0010000000007824 */ /* 0x000fe200078e00ff */
[----:B------:R-:W-:-:S04]  /*1dd0*/  LEA R2, R2, 0x3b800000, 0x17 ;  /* 0x3b80000002027811 */ /* 0x000fc800078eb8ff */
[----:B------:R-:W-:-:S07]  /*1de0*/  LOP3.LUT R0, R2, R0, R7, 0xfe, !PT ;  /* 0x0000000002007212 */ /* 0x000fce00078efe07 */
.L_x_2552:
[----:B------:R-:W-:Y:S05]  /*1df0*/  BSYNC.RECONVERGENT B0 ;  /* 0x0000000000007941 */ /* 0x000fea0003800200 */
.L_x_2551:
[----:B------:R-:W-:-:S04]  /*1e00*/  F2FP.F16.F32.PACK_AB R0, RZ, R0 ;  /* 0x00000000ff00723e */ /* 0x000fc800000000ff */
[----:B------:R-:W-:Y:S01]  /*1e10*/  PRMT R23, R0, 0x7610, R23 ;  /* 0x0000761000177816 */ /* 0x000fe20000000017 */
[----:B------:R-:W-:Y:S06]  /*1e20*/  BRA `(.L_x_2536) ;  /* 0x0000000400287947 */ /* 0x000fec0003800000 */
.L_x_2549:
        /* <DEDUP_REMOVED lines=21> */
.L_x_2558:
[----:B------:R-:W-:Y:S05]  /*1f80*/  BSYNC.RECONVERGENT B1 ;  /* 0x0000000000017941 */ /* 0x000fea0003800200 */
.L_x_2557:
[----:B------:R-:W-:Y:S01]  /*1f90*/  IMAD.SHL.U32 R0, R0, 0x200000, RZ ;  /* 0x0020000000007824 */ /* 0x000fe200078e00ff */
[----:B------:R-:W-:-:S04]  /*1fa0*/  LEA R2, R2, 0x37800000, 0x17 ;  /* 0x3780000002027811 */ /* 0x000fc800078eb8ff */
[----:B------:R-:W-:-:S07]  /*1fb0*/  LOP3.LUT R0, R2, R0, R7, 0xfe, !PT ;  /* 0x0000000002007212 */ /* 0x000fce00078efe07 */
.L_x_2556:
[----:B------:R-:W-:Y:S05]  /*1fc0*/  BSYNC.RECONVERGENT B0 ;  /* 0x0000000000007941 */ /* 0x000fea0003800200 */
.L_x_2555:
[----:B------:R-:W-:-:S04]  /*1fd0*/  F2FP.F16.F32.PACK_AB R0, RZ, R0 ;  /* 0x00000000ff00723e */ /* 0x000fc800000000ff */
[----:B------:R-:W-:Y:S01]  /*1fe0*/  PRMT R23, R0, 0x7610, R23 ;  /* 0x0000761000177816 */ /* 0x000fe20000000017 */
[----:B------:R-:W-:Y:S06]  /*1ff0*/  BRA `(.L_x_2536) ;  /* 0x0000000000b47947 */ /* 0x000fec0003800000 */
.L_x_2548:
[----:B------:R-:W-:-:S09]  /*2000*/  UISETP.NE.AND UP0, UPT, UR4, 0x1c, UPT ;  /* 0x0000001c0400788c */ /* 0x000fd2000bf05270 */
[----:B------:R-:W-:Y:S05]  /*2010*/  BRA.U !UP0, `(.L_x_2559) ;  /* 0x00000001089c7547 */ /* 0x000fea000b800000 */
[----:B------:R-:W-:-:S09]  /*2020*/  UISETP.NE.AND UP0, UPT, UR4, 0x1d, UPT ;  /* 0x0000001d0400788c */ /* 0x000fd2000bf05270 */
[----:B------:R-:W-:Y:S05]  /*2030*/  BRA.U !UP0, `(.L_x_2560) ;  /* 0x0000000108807547 */ /* 0x000fea000b800000 */
[----:B------:R-:W-:-:S09]  /*2040*/  UISETP.NE.AND UP0, UPT, UR4, 0x2c, UPT ;  /* 0x0000002c0400788c */ /* 0x000fd2000bf05270 */
[----:B------:R-:W-:Y:S05]  /*2050*/  BRA.U !UP0, `(.L_x_2561) ;  /* 0x0000000108487547 */ /* 0x000fea000b800000 */
.L_x_2535:
        /* <DEDUP_REMOVED lines=16> */
.L_x_2562:
[----:B------:R-:W-:Y:S01]  /*2160*/  PRMT R23, RZ, 0x7610, R23 ;  /* 0x00007610ff177816 */ /* 0x000fe20000000017 */
[----:B------:R-:W-:Y:S06]  /*2170*/  BRA `(.L_x_2536) ;  /* 0x0000000000547947 */ /* 0x000fec0003800000 */
.L_x_2561:
        /* <DEDUP_REMOVED lines=8> */
.L_x_2564:
[----:B------:R-:W-:Y:S05]  /*2200*/  BSYNC.RECONVERGENT B0 ;  /* 0x0000000000007941 */ /* 0x000fea0003800200 */
.L_x_2563:
[----:B------:R-:W-:-:S04]  /*2210*/  F2FP.F16.F32.PACK_AB R0, RZ, R0 ;  /* 0x00000000ff00723e */ /* 0x000fc800000000ff */
[----:B------:R-:W-:Y:S01]  /*2220*/  PRMT R23, R0, 0x7610, R23 ;  /* 0x0000761000177816 */ /* 0x000fe20000000017 */
[----:B------:R-:W-:Y:S06]  /*2230*/  BRA `(.L_x_2536) ;  /* 0x0000000000247947 */ /* 0x000fec0003800000 */
.L_x_2560:
[----:B------:R-:W2:Y:S02]  /*2240*/  LDG.E.64 R2, desc[UR36][R2.64] ;  /* 0x0000002402027981 */ /* 0x000ea4000c1e1b00 */
[----:B--2---:R-:W0:Y:S02]  /*2250*/  I2F.U64 R0, R2 ;  /* 0x0000000200007312 */ /* 0x004e240000301000 */
[----:B0-----:R-:W-:-:S04]  /*2260*/  F2FP.F16.F32.PACK_AB R0, RZ, R0 ;  /* 0x00000000ff00723e */ /* 0x001fc800000000ff */
[----:B------:R-:W-:Y:S01]  /*2270*/  PRMT R23, R0, 0x7610, R23 ;  /* 0x0000761000177816 */ /* 0x000fe20000000017 */
[----:B------:R-:W-:Y:S06]  /*2280*/  BRA `(.L_x_2536) ;  /* 0x0000000000107947 */ /* 0x000fec0003800000 */
.L_x_2559:
[----:B------:R-:W2:Y:S02]  /*2290*/  LDG.E R2, desc[UR36][R2.64] ;  /* 0x0000002402027981 */ /* 0x000ea4000c1e1900 */
[----:B--2---:R-:W-:-:S04]  /*22a0*/  I2FP.F32.U32 R0, R2 ;  /* 0x0000000200007245 */ /* 0x004fc80000201000 */
[----:B------:R-:W-:-:S04]  /*22b0*/  F2FP.F16.F32.PACK_AB R0, RZ, R0 ;  /* 0x00000000ff00723e */ /* 0x000fc800000000ff */
[----:B------:R-:W-:-:S07]  /*22c0*/  PRMT R23, R0, 0x7610, R23 ;  /* 0x0000761000177816 */ /* 0x000fce0000000017 */
.L_x_2536:
[----:B------:R-:W-:-:S07]  /*22d0*/  VIADD R26, R22, 0x80 ;  /* 0x00000080161a7836 */ /* 0x000fce0000000000 */
.L_x_2496:
[----:B------:R-:W-:Y:S05]  /*22e0*/  BSYNC.RECONVERGENT B6 ;  /* 0x0000000000067941 */ /* 0x000fea0003800200 */
.L_x_2495:
[----:B------:R-:W-:Y:S01]  /*22f0*/  ISETP.GE.AND P0, PT, R26, R25, PT ;  /* 0x000000191a00720c */ /* 0x000fe20003f06270 */
[----:B------:R-:W-:Y:S01]  /*2300*/  BSSY.RECONVERGENT B6, `(.L_x_2565) ;  /* 0x0000224000067945 */ /* 0x000fe20003800200 */
[----:B------:R-:W-:Y:S02]  /*2310*/  PRMT R19, RZ, 0x7610, R19 ;  /* 0x00007610ff137816 */ /* 0x000fe40000000013 */
[----:B------:R-:W-:-:S09]  /*2320*/  PRMT R18, RZ, 0x7610, R18 ;  /* 0x00007610ff127816 */ /* 0x000fd20000000012 */
[----:B------:R-:W-:Y:S05]  /*2330*/  @P0 BRA `(.L_x_2566) ;  /* 0x0000002000800947 */ /* 0x000fea0003800000 */
[----:B01----:R-:W0:Y:S01]  /*2340*/  LDC.64 R2, c[0x0][0x390] ;  /* 0x0000e400ff027b82 */ /* 0x003e220000000a00 */
        /* <DEDUP_REMOVED lines=21> */
.L_x_2570:
[----:B------:R-:W2:Y:S02]  /*24a0*/  LDG.E.U8 R2, desc[UR36][R2.64] ;  /* 0x0000002402027981 */ /* 0x000ea4000c1e1100 */
[----:B--2---:R-:W-:-:S04]  /*24b0*/  I2FP.F32.U32 R0, R2 ;  /* 0x0000000200007245 */ /* 0x004fc80000201000 */
[----:B------:R-:W-:-:S04]  /*24c0*/  F2FP.F16.F32.PACK_AB R0, RZ, R0 ;  /* 0x00000000ff00723e */ /* 0x000fc800000000ff */
[----:B------:R-:W-:Y:S01]  /*24d0*/  PRMT R19, R0, 0x7610, R19 ;  /* 0x0000761000137816 */ /* 0x000fe20000000013 */
[----:B------:R-:W-:Y:S06]  /*24e0*/  BRA `(.L_x_2572) ;  /* 0x0000000c00d47947 */ /* 0x000fec0003800000 */
.L_x_2569:
        /* <DEDUP_REMOVED lines=11> */
.L_x_2574:
[----:B------:R-:W2:Y:S02]  /*25a0*/  LDG.E R2, desc[UR36][R2.64] ;  /* 0x0000002402027981 */ /* 0x000ea4000c1e1900 */
[----:B--2---:R-:W-:-:S04]  /*25b0*/  I2FP.F32.S32 R0, R2 ;  /* 0x0000000200007245 */ /* 0x004fc80000201400 */
[----:B------:R-:W-:-:S04]  /*25c0*/  F2FP.F16.F32.PACK_AB R0, RZ, R0 ;  /* 0x00000000ff00723e */ /* 0x000fc800000000ff */
[----:B------:R-:W-:Y:S01]  /*25d0*/  PRMT R19, R0, 0x7610, R19 ;  /* 0x0000761000137816 */ /* 0x000fe20000000013 */
[----:B------:R-:W-:Y:S06]  /*25e0*/  BRA `(.L_x_2572) ;  /* 0x0000000c00947947 */ /* 0x000fec0003800000 */
.L_x_2573:
[----:B------:R-:W2:Y:S02]  /*25f0*/  LDG.E.U16 R2, desc[UR36][R2.64] ;  /* 0x0000002402027981 */ /* 0x000ea4000c1e1500 */
[----:B--2---:R-:W0:Y:S02]  /*2600*/  I2F.S16 R0, R2 ;  /* 0x0000000200007306 */ /* 0x004e240000101400 */
[----:B0-----:R-:W-:-:S04]  /*2610*/  F2FP.F16.F32.PACK_AB R0, RZ, R0 ;  /* 0x00000000ff00723e */ /* 0x001fc800000000ff */
[----:B------:R-:W-:Y:S01]  /*2620*/  PRMT R19, R0, 0x7610, R19 ;  /* 0x0000761000137816 */ /* 0x000fe20000000013 */
[----:B------:R-:W-:Y:S06]  /*2630*/  BRA `(.L_x_2572) ;  /* 0x0000000c00807947 */ /* 0x000fec0003800000 */
.L_x_2568:
        /* <DEDUP_REMOVED lines=9> */
.L_x_2576:
[----:B------:R1:W5:Y:S01]  /*26d0*/  LDG.E.U16 R19, desc[UR36][R2.64] ;  /* 0x0000002402137981 */ /* 0x000362000c1e1500 */
[----:B------:R-:W-:Y:S05]  /*26e0*/  BRA `(.L_x_2572) ;  /* 0x0000000c00547947 */ /* 0x000fea0003800000 */
.L_x_2575:
        /* <DEDUP_REMOVED lines=9> */
.L_x_2578:
[----:B------:R0:W5:Y:S01]  /*2780*/  LDG.E.U16 R19, desc[UR36][R2.64] ;  /* 0x0000002402137981 */ /* 0x000162000c1e1500 */
[----:B------:R-:W-:Y:S05]  /*2790*/  BRA `(.L_x_2572) ;  /* 0x0000000c00287947 */ /* 0x000fea0003800000 */
.L_x_2577:
        /* <DEDUP_REMOVED lines=13> */
.L_x_2567:
        /* <DEDUP_REMOVED lines=14> */
.L_x_2581:
        /* <DEDUP_REMOVED lines=13> */
.L_x_2580:
        /* <DEDUP_REMOVED lines=27> */
.L_x_2583:
        /* <DEDUP_REMOVED lines=14> */
.L_x_2582:
[----:B------:R-:W2:Y:S02]  /*2cb0*/  LDG.E.U16 R0, desc[UR36][R2.64] ;  /* 0x0000002402007981 */ /* 0x000ea4000c1e1500 */
[----:B--2---:R-:W-:-:S05]  /*2cc0*/  IMAD.U32 R0, R0, 0x10000, RZ ;  /* 0x0001000000007824 */ /* 0x004fca00078e00ff */
[----:B------:R-:W-:-:S04]  /*2cd0*/  F2FP.F16.F32.PACK_AB R0, RZ, R0 ;  /* 0x00000000ff00723e */ /* 0x000fc800000000ff */
[----:B------:R-:W-:Y:S01]  /*2ce0*/  PRMT R19, R0, 0x7610, R19 ;  /* 0x0000761000137816 */ /* 0x000fe20000000013 */
[----:B------:R-:W-:Y:S06]  /*2cf0*/  BRA `(.L_x_2572) ;  /* 0x0000000400d07947 */ /* 0x000fec0003800000 */
.L_x_2579:
        /* <DEDUP_REMOVED lines=13> */
.L_x_2586:
        /* <DEDUP_REMOVED lines=21> */
.L_x_2590:
[----:B------:R-:W-:Y:S05]  /*2f20*/  BSYNC.RECONVERGENT B1 ;  /* 0x0000000000017941 */ /* 0x000fea0003800200 */
.L_x_2589:
[----:B------:R-:W-:Y:S01]  /*2f30*/  IMAD.SHL.U32 R0, R0, 0x100000, RZ ;  /* 0x0010000000007824 */ /* 0x000fe200078e00ff */
[----:B------:R-:W-:-:S04]  /*2f40*/  LEA R2, R2, 0x3b800000, 0x17 ;  /* 0x3b80000002027811 */ /* 0x000fc800078eb8ff */
[----:B------:R-:W-:-:S07]  /*2f50*/  LOP3.LUT R0, R2, R0, R7, 0xfe, !PT ;  /* 0x0000000002007212 */ /* 0x000fce00078efe07 */
.L_x_2588:
[----:B------:R-:W-:Y:S05]  /*2f60*/  BSYNC.RECONVERGENT B0 ;  /* 0x0000000000007941 */ /* 0x000fea0003800200 */
.L_x_2587:
[----:B------:R-:W-:-:S04]  /*2f70*/  F2FP.F16.F32.PACK_AB R0, RZ, R0 ;  /* 0x00000000ff00723e */ /* 0x000fc800000000ff */
[----:B------:R-:W-:Y:S01]  /*2f80*/  PRMT R19, R0, 0x7610, R19 ;  /* 0x0000761000137816 */ /* 0x000fe20000000013 */
[----:B------:R-:W-:Y:S06]  /*2f90*/  BRA `(.L_x_2572) ;  /* 0x0000000400287947 */ /* 0x000fec0003800000 */
.L_x_2585:
        /* <DEDUP_REMOVED lines=21> */
.L_x_2594:
[----:B------:R-:W-:Y:S05]  /*30f0*/  BSYNC.RECONVERGENT B1 ;  /* 0x0000000000017941 */ /* 0x000fea0003800200 */
.L_x_2593:
[----:B------:R-:W-:Y:S01]  /*3100*/  IMAD.SHL.U32 R0, R0, 0x200000, RZ ;  /* 0x0020000000007824 */ /* 0x000fe200078e00ff */
[----:B------:R-:W-:-:S04]  /*3110*/  LEA R2, R2, 0x37800000, 0x17 ;  /* 0x3780000002027811 */ /* 0x000fc800078eb8ff */
[----:B------:R-:W-:-:S07]  /*3120*/  LOP3.LUT R0, R2, R0, R7, 0xfe, !PT ;  /* 0x0000000002007212 */ /* 0x000fce00078efe07 */
.L_x_2592:
[----:B------:R-:W-:Y:S05]  /*3130*/  BSYNC.RECONVERGENT B0 ;  /* 0x0000000000007941 */ /* 0x000fea0003800200 */
.L_x_2591:
[----:B------:R-:W-:-:S04]  /*3140*/  F2FP.F16.F32.PACK_AB R0, RZ, R0 ;  /* 0x00000000ff00723e */ /* 0x000fc800000000ff */
[----:B------:R-:W-:Y:S01]  /*3150*/  PRMT R19, R0, 0x7610, R19 ;  /* 0x0000761000137816 */ /* 0x000fe20000000013 */
[----:B------:R-:W-:Y:S06]  /*3160*/  BRA `(.L_x_2572) ;  /* 0x0000000000b47947 */ /* 0x000fec0003800000 */
.L_x_2584:
        /* <DEDUP_REMOVED lines=14> */
.L_x_2598:
[----:B------:R-:W-:Y:S05]  /*3250*/  BSYNC.RECONVERGENT B0 ;  /* 0x0000000000007941 */ /* 0x000fea0003800200 */
.L_x_2597:
[----:B------:R-:W-:-:S04]  /*3260*/  F2FP.F16.F32.PACK_AB R0, RZ, R0 ;  /* 0x00000000ff00723e */ /* 0x000fc800000000ff */
[----:B------:R-:W-:Y:S01]  /*3270*/  PRMT R19, R0, 0x7610, R19 ;  /* 0x0000761000137816 */ /* 0x000fe20000000013 */
[----:B------:R-:W-:Y:S06]  /*3280*/  BRA `(.L_x_2572) ;  /* 0x00000000006c7947 */ /* 0x000fec0003800000 */
.L_x_2571:
        /* <DEDUP_REMOVED lines=16> */
.L_x_2599:
[----:B------:R-:W-:Y:S01]  /*3390*/  PRMT R19, RZ, 0x7610, R19 ;  /* 0x00007610ff137816 */ /* 0x000fe20000000013 */
[----:B------:R-:W-:Y:S06]  /*33a0*/  BRA `(.L_x_2572) ;  /* 0x0000000000247947 */ /* 0x000fec0003800000 */
.L_x_2596:
[----:B------:R-:W2:Y:S02]  /*33b0*/  LDG.E.64 R2, desc[UR36][R2.64] ;  /* 0x0000002402027981 */ /* 0x000ea4000c1e1b00 */
[----:B--2---:R-:W0:Y:S02]  /*33c0*/  I2F.U64 R0, R2 ;  /* 0x0000000200007312 */ /* 0x004e240000301000 */
[----:B0-----:R-:W-:-:S04]  /*33d0*/  F2FP.F16.F32.PACK_AB R0, RZ, R0 ;  /* 0x00000000ff00723e */ /* 0x001fc800000000ff */
[----:B------:R-:W-:Y:S01]  /*33e0*/  PRMT R19, R0, 0x7610, R19 ;  /* 0x0000761000137816 */ /* 0x000fe20000000013 */
[----:B------:R-:W-:Y:S06]  /*33f0*/  BRA `(.L_x_2572) ;  /* 0x0000000000107947 */ /* 0x000fec0003800000 */
.L_x_2595:
[----:B------:R-:W2:Y:S02]  /*3400*/  LDG.E R2, desc[UR36][R2.64] ;  /* 0x0000002402027981 */ /* 0x000ea4000c1e1900 */
[----:B--2---:R-:W-:-:S04]  /*3410*/  I2FP.F32.U32 R0, R2 ;  /* 0x0000000200007245 */ /* 0x004fc80000201000 */
[----:B------:R-:W-:-:S04]  /*3420*/  F2FP.F16.F32.PACK_AB R0, RZ, R0 ;  /* 0x00000000ff00723e */ /* 0x000fc800000000ff */
[----:B------:R-:W-:-:S07]  /*3430*/  PRMT R19, R0, 0x7610, R19 ;  /* 0x0000761000137816 */ /* 0x000fce0000000013 */
.L_x_2572:
        /* <DEDUP_REMOVED lines=21> */
.L_x_2603:
[----:B------:R-:W2:Y:S02]  /*3590*/  LDG.E.U8 R2, desc[UR36][R2.64] ;  /* 0x0000002402027981 */ /* 0x000ea4000c1e1100 */
[----:B--2---:R-:W-:-:S04]  /*35a0*/  I2FP.F32.U32 R0, R2 ;  /* 0x0000000200007245 */ /* 0x004fc80000201000 */
[----:B------:R-:W-:-:S04]  /*35b0*/  F2FP.F16.F32.PACK_AB R0, RZ, R0 ;  /* 0x00000000ff00723e */ /* 0x000fc800000000ff */
[----:B------:R-:W-:Y:S01]  /*35c0*/  PRMT R18, R0, 0x7610, R18 ;  /* 0x0000761000127816 */ /* 0x000fe20000000012 */
[----:B------:R-:W-:Y:S06]  /*35d0*/  BRA `(.L_x_2605) ;  /* 0x0000000c00d47947 */ /* 0x000fec0003800000 */
.L_x_2602:
        /* <DEDUP_REMOVED lines=11> */
.L_x_2607:
[----:B------:R-:W2:Y:S02]  /*3690*/  LDG.E R2, desc[UR36][R2.64] ;  /* 0x0000002402027981 */ /* 0x000ea4000c1e1900 */
[----:B--2---:R-:W-:-:S04]  /*36a0*/  I2FP.F32.S32 R0, R2 ;  /* 0x0000000200007245 */ /* 0x004fc80000201400 */
[----:B------:R-:W-:-:S04]  /*36b0*/  F2FP.F16.F32.PACK_AB R0, RZ, R0 ;  /* 0x00000000ff00723e */ /* 0x000fc800000000ff */
[----:B------:R-:W-:Y:S01]  /*36c0*/  PRMT R18, R0, 0x7610, R18 ;  /* 0x0000761000127816 */ /* 0x000fe20000000012 */
[----:B------:R-:W-:Y:S06]  /*36d0*/  BRA `(.L_x_2605) ;  /* 0x0000000c00947947 */ /* 0x000fec0003800000 */
.L_x_2606:
[----:B------:R-:W2:Y:S02]  /*36e0*/  LDG.E.U16 R2, desc[UR36][R2.64] ;  /* 0x0000002402027981 */ /* 0x000ea4000c1e1500 */
[----:B--2---:R-:W0:Y:S02]  /*36f0*/  I2F.S16 R0, R2 ;  /* 0x0000000200007306 */ /* 0x004e240000101400 */
[----:B0-----:R-:W-:-:S04]  /*3700*/  F2FP.F16.F32.PACK_AB R0, RZ, R0 ;  /* 0x00000000ff00723e */ /* 0x001fc800000000ff */
[----:B------:R-:W-:Y:S01]  /*3710*/  PRMT R18, R0, 0x7610, R18 ;  /* 0x0000761000127816 */ /* 0x000fe20000000012 */
[----:B------:R-:W-:Y:S06]  /*3720*/  BRA `(.L_x_2605) ;  /* 0x0000000c00807947 */ /* 0x000fec0003800000 */
.L_x_2601:
        /* <DEDUP_REMOVED lines=9> */
.L_x_2609:
[----:B------:R1:W5:Y:S01]  /*37c0*/  LDG.E.U16 R18, desc[UR36][R2.64] ;  /* 0x0000002402127981 */ /* 0x000362000c1e1500 */
[----:B------:R-:W-:Y:S05]  /*37d0*/  BRA `(.L_x_2605) ;  /* 0x0000000c00547947 */ /* 0x000fea0003800000 */
.L_x_2608:
        /* <DEDUP_REMOVED lines=9> */
.L_x_2611:
[----:B------:R0:W5:Y:S01]  /*3870*/  LDG.E.U16 R18, desc[UR36][R2.64] ;  /* 0x0000002402127981 */ /* 0x000162000c1e1500 */
[----:B------:R-:W-:Y:S05]  /*3880*/  BRA `(.L_x_2605) ;  /* 0x0000000c00287947 */ /* 0x000fea0003800000 */
.L_x_2610:
        /* <DEDUP_REMOVED lines=13> */
.L_x_2600:
        /* <DEDUP_REMOVED lines=14> */
.L_x_2614:
        /* <DEDUP_REMOVED lines=13> */
.L_x_2613:
        /* <DEDUP_REMOVED lines=27> */
.L_x_2616:
        /* <DEDUP_REMOVED lines=14> */
.L_x_2615:
[----:B------:R-:W2:Y:S02]  /*3da0*/  LDG.E.U16 R0, desc[UR36][R2.64] ;  /* 0x0000002402007981 */ /* 0x000ea4000c1e1500 */
[----:B--2---:R-:W-:-:S05]  /*3db0*/  IMAD.U32 R0, R0, 0x10000, RZ ;  /* 0x0001000000007824 */ /* 0x004fca00078e00ff */
[----:B------:R-:W-:-:S04]  /*3dc0*/  F2FP.F16.F32.PACK_AB R0, RZ, R0 ;  /* 0x00000000ff00723e */ /* 0x000fc800000000ff */
[----:B------:R-:W-:Y:S01]  /*3dd0*/  PRMT R18, R0, 0x7610, R18 ;  /* 0x0000761000127816 */ /* 0x000fe20000000012 */
[----:B------:R-:W-:Y:S06]  /*3de0*/  BRA `(.L_x_2605) ;  /* 0x0000000400d07947 */ /* 0x000fec0003800000 */
.L_x_2612:
        /* <DEDUP_REMOVED lines=13> */
.L_x_2619:
        /* <DEDUP_REMOVED lines=21> */
.L_x_2623:
[----:B------:R-:W-:Y:S05]  /*4010*/  BSYNC.RECONVERGENT B1 ;  /* 0x0000000000017941 */ /* 0x000fea0003800200 */
.L_x_2622:
[----:B------:R-:W-:Y:S01]  /*4020*/  IMAD.SHL.U32 R0, R0, 0x100000, RZ ;  /* 0x0010000000007824 */ /* 0x000fe200078e00ff */
[----:B------:R-:W-:-:S04]  /*4030*/  LEA R2, R2, 0x3b800000, 0x17 ;  /* 0x3b80000002027811 */ /* 0x000fc800078eb8ff */
[----:B------:R-:W-:-:S07]  /*4040*/  LOP3.LUT R0, R2, R0, R7, 0xfe, !PT ;  /* 0x0000000002007212 */ /* 0x000fce00078efe07 */
.L_x_2621:
[----:B------:R-:W-:Y:S05]  /*4050*/  BSYNC.RECONVERGENT B0 ;  /* 0x0000000000007941 */ /* 0x000fea0003800200 */
.L_x_2620:
[----:B------:R-:W-:-:S04]  /*4060*/  F2FP.F16.F32.PACK_AB R0, RZ, R0 ;  /* 0x00000000ff00723e */ /* 0x000fc800000000ff */
[----:B------:R-:W-:Y:S01]  /*4070*/  PRMT R18, R0, 0x7610, R18 ;  /* 0x0000761000127816 */ /* 0x000fe20000000012 */
[----:B------:R-:W-:Y:S06]  /*4080*/  BRA `(.L_x_2605) ;  /* 0x0000000400287947 */ /* 0x000fec0003800000 */
.L_x_2618:
        /* <DEDUP_REMOVED lines=21> */
.L_x_2627:
[----:B------:R-:W-:Y:S05]  /*41e0*/  BSYNC.RECONVERGENT B1 ;  /* 0x0000000000017941 */ /* 0x000fea0003800200 */
.L_x_2626:
[----:B------:R-:W-:Y:S01]  /*41f0*/  IMAD.SHL.U32 R0, R0, 0x200000, RZ ;  /* 0x0020000000007824 */ /* 0x000fe200078e00ff */
[----:B------:R-:W-:-:S04]  /*4200*/  LEA R2, R2, 0x37800000, 0x17 ;  /* 0x3780000002027811 */ /* 0x000fc800078eb8ff */
[----:B------:R-:W-:-:S07]  /*4210*/  LOP3.LUT R0, R2, R0, R7, 0xfe, !PT ;  /* 0x0000000002007212 */ /* 0x000fce00078efe07 */
.L_x_2625:
[----:B------:R-:W-:Y:S05]  /*4220*/  BSYNC.RECONVERGENT B0 ;  /* 0x0000000000007941 */ /* 0x000fea0003800200 */
.L_x_2624:
[----:B------:R-:W-:-:S04]  /*4230*/  F2FP.F16.F32.PACK_AB R0, RZ, R0 ;  /* 0x00000000ff00723e */ /* 0x000fc800000000ff */
[----:B------:R-:W-:Y:S01]  /*4240*/  PRMT R18, R0, 0x7610, R18 ;  /* 0x0000761000127816 */ /* 0x000fe20000000012 */
[----:B------:R-:W-:Y:S06]  /*4250*/  BRA `(.L_x_2605) ;  /* 0x0000000000b47947 */ /* 0x000fec0003800000 */
.L_x_2617:
        /* <DEDUP_REMOVED lines=14> */
.L_x_2631:
[----:B------:R-:W-:Y:S05]  /*4340*/  BSYNC.RECONVERGENT B0 ;  /* 0x0000000000007941 */ /* 0x000fea0003800200 */
.L_x_2630:
[----:B------:R-:W-:-:S04]  /*4350*/  F2FP.F16.F32.PACK_AB R0, RZ, R0 ;  /* 0x00000000ff00723e */ /* 0x000fc800000000ff */
[----:B------:R-:W-:Y:S01]  /*4360*/  PRMT R18, R0, 0x7610, R18 ;  /* 0x0000761000127816 */ /* 0x000fe20000000012 */
[----:B------:R-:W-:Y:S06]  /*4370*/  BRA `(.L_x_2605) ;  /* 0x00000000006c7947 */ /* 0x000fec0003800000 */
.L_x_2604:
        /* <DEDUP_REMOVED lines=16> */
.L_x_2632:
[----:B------:R-:W-:Y:S01]  /*4480*/  PRMT R18, RZ, 0x7610, R18 ;  /* 0x00007610ff127816 */ /* 0x000fe20000000012 */
[----:B------:R-:W-:Y:S06]  /*4490*/  BRA `(.L_x_2605) ;  /* 0x0000000000247947 */ /* 0x000fec0003800000 */
.L_x_2629:
[----:B------:R-:W2:Y:S02]  /*44a0*/  LDG.E.64 R2, desc[UR36][R2.64] ;  /* 0x0000002402027981 */ /* 0x000ea4000c1e1b00 */
[----:B--2---:R-:W0:Y:S02]  /*44b0*/  I2F.U64 R0, R2 ;  /* 0x0000000200007312 */ /* 0x004e240000301000 */
[----:B0-----:R-:W-:-:S04]  /*44c0*/  F2FP.F16.F32.PACK_AB R0, RZ, R0 ;  /* 0x00000000ff00723e */ /* 0x001fc800000000ff */
[----:B------:R-:W-:Y:S01]  /*44d0*/  PRMT R18, R0, 0x7610, R18 ;  /* 0x0000761000127816 */ /* 0x000fe20000000012 */
[----:B------:R-:W-:Y:S06]  /*44e0*/  BRA `(.L_x_2605) ;  /* 0x0000000000107947 */ /* 0x000fec0003800000 */
.L_x_2628:
[----:B------:R-:W2:Y:S02]  /*44f0*/  LDG.E R2, desc[UR36][R2.64] ;  /* 0x0000002402027981 */ /* 0x000ea4000c1e1900 */
[----:B--2---:R-:W-:-:S04]  /*4500*/  I2FP.F32.U32 R0, R2 ;  /* 0x0000000200007245 */ /* 0x004fc80000201000 */
[----:B------:R-:W-:-:S04]  /*4510*/  F2FP.F16.F32.PACK_AB R0, RZ, R0 ;  /* 0x00000000ff00723e */ /* 0x000fc800000000ff */
[----:B------:R-:W-:-:S07]  /*4520*/  PRMT R18, R0, 0x7610, R18 ;  /* 0x0000761000127816 */ /* 0x000fce0000000012 */
.L_x_2605:
[----:B------:R-:W-:-:S07]  /*4530*/  VIADD R26, R26, 0x80 ;  /* 0x000000801a1a7836 */ /* 0x000fce0000000000 */
.L_x_2566:
[----:B------:R-:W-:Y:S05]  /*4540*/  BSYNC.RECONVERGENT B6 ;  /* 0x0000000000067941 */ /* 0x000fea0003800200 */
.L_x_2565:
[----:B------:R-:W-:Y:S01]  /*4550*/  ISETP.GE.AND P0, PT, R26, R25, PT ;  /* 0x000000191a00720c */ /* 0x000fe20003f06270 */
[----:B------:R-:W-:Y:S01]  /*4560*/  BSSY.RECONVERGENT B6, `(.L_x_2633) ;  /* 0x0000226000067945 */ /* 0x000fe20003800200 */
[----:B------:R-:W-:Y:S02]  /*4570*/  PRMT R17, RZ, 0x7610, R17 ;  /* 0x00007610ff117816 */ /* 0x000fe40000000011 */
[----:B------:R-:W-:-:S09]  /*4580*/  PRMT R16, RZ, 0x7610, R16 ;  /* 0x00007610ff107816 */ /* 0x000fd20000000010 */
[----:B------:R-:W-:Y:S05]  /*4590*/  @P0 BRA `(.L_x_2634) ;  /* 0x0000002000880947 */ /* 0x000fea0003800000 */
[----:B------:R-:W2:Y:S01]  /*45a0*/  LDC.64 R4, c[0x0][0x390] ;  /* 0x0000e400ff047b82 */ /* 0x000ea20000000a00 */
[----:B------:R-:W3:Y:S01]  /*45b0*/  LDCU UR5, c[0x0][0x3a8] ;  /* 0x00007500ff0577ac */ /* 0x000ee20008000800 */
[----:B01----:R-:W-:Y:S01]  /*45c0*/  IMAD R2, R27, 0x200, R26 ;  /* 0x000002001b027824 */ /* 0x003fe200078e021a */
[----:B------:R-:W-:-:S04]  /*45d0*/  UPRMT UR4, UR38, 0x9910, URZ ;  /* 0x0000991026047896 */ /* 0x000fc800080000ff */
[----:B------:R-:W-:Y:S01]  /*45e0*/  UISETP.GT.AND UP0, UPT, UR4, 0x9, UPT ;  /* 0x000000090400788c */ /* 0x000fe2000bf04270 */
[----:B---3--:R-:W-:-:S05]  /*45f0*/  IMAD R3, R2, UR5, RZ ;  /* 0x0000000502037c24 */ /* 0x008fca000f8e02ff */
[----:B--2---:R-:W-:-:S05]  /*4600*/  IADD3 R4, P0, PT, R3, R4, RZ ;  /* 0x0000000403047210 */ /* 0x004fca0007f1e0ff */
        /* <DEDUP_REMOVED lines=15> */
.L_x_2638:
[----:B------:R-:W2:Y:S02]  /*4700*/  LDG.E.U8 R4, desc[UR36][R4.64] ;  /* 0x0000002404047981 */ /* 0x000ea4000c1e1100 */
[----:B--2---:R-:W-:-:S04]  /*4710*/  I2FP.F32.U32 R0, R4 ;  /* 0x0000000400007245 */ /* 0x004fc80000201000 */
[----:B------:R-:W-:-:S04]  /*4720*/  F2FP.F16.F32.PACK_AB R0, RZ, R0 ;  /* 0x00000000ff00723e */ /* 0x000fc800000000ff */
[----:B------:R-:W-:Y:S01]  /*4730*/  PRMT R17, R0, 0x7610, R17 ;  /* 0x0000761000117816 */ /* 0x000fe20000000011 */
[----:B------:R-:W-:Y:S06]  /*4740*/  BRA `(.L_x_2640) ;  /* 0x0000000c00d87947 */ /* 0x000fec0003800000 */
.L_x_2637:
        /* <DEDUP_REMOVED lines=11> */
.L_x_2642:
[----:B------:R-:W2:Y:S02]  /*4800*/  LDG.E R4, desc[UR36][R4.64] ;  /* 0x0000002404047981 */ /* 0x000ea4000c1e1900 */
[----:B--2---:R-:W-:-:S04]  /*4810*/  I2FP.F32.S32 R0, R4 ;  /* 0x0000000400007245 */ /* 0x004fc80000201400 */
[----:B------:R-:W-:-:S04]  /*4820*/  F2FP.F16.F32.PACK_AB R0, RZ, R0 ;  /* 0x00000000ff00723e */ /* 0x000fc800000000ff */
[----:B------:R-:W-:Y:S01]  /*4830*/  PRMT R17, R0, 0x7610, R17 ;  /* 0x0000761000117816 */ /* 0x000fe20000000011 */
[----:B------:R-:W-:Y:S06]  /*4840*/  BRA `(.L_x_2640) ;  /* 0x0000000c00987947 */ /* 0x000fec0003800000 */
.L_x_2641:
[----:B------:R-:W2:Y:S02]  /*4850*/  LDG.E.U16 R4, desc[UR36][R4.64] ;  /* 0x0000002404047981 */ /* 0x000ea4000c1e1500 */
[----:B--2---:R-:W0:Y:S02]  /*4860*/  I2F.S16 R0, R4 ;  /* 0x0000000400007306 */ /* 0x004e240000101400 */
[----:B0-----:R-:W-:-:S04]  /*4870*/  F2FP.F16.F32.PACK_AB R0, RZ, R0 ;  /* 0x00000000ff00723e */ /* 0x001fc800000000ff */
[----:B------:R-:W-:Y:S01]  /*4880*/  PRMT R17, R0, 0x7610, R17 ;  /* 0x0000761000117816 */ /* 0x000fe20000000011 */
[----:B------:R-:W-:Y:S06]  /*4890*/  BRA `(.L_x_2640) ;  /* 0x0000000c00847947 */ /* 0x000fec0003800000 */
.L_x_2636:
        /* <DEDUP_REMOVED lines=9> */
.L_x_2644:
[----:B------:R1:W5:Y:S01]  /*4930*/  LDG.E.U16 R17, desc[UR36][R4.64] ;  /* 0x0000002404117981 */ /* 0x000362000c1e1500 */
[----:B------:R-:W-:Y:S05]  /*4940*/  BRA `(.L_x_2640) ;  /* 0x0000000c00587947 */ /* 0x000fea0003800000 */
.L_x_2643:
        /* <DEDUP_REMOVED lines=9> */
.L_x_2646:
[----:B------:R0:W5:Y:S01]  /*49e0*/  LDG.E.U16 R17, desc[UR36][R4.64] ;  /* 0x0000002404117981 */ /* 0x000162000c1e1500 */
[----:B------:R-:W-:Y:S05]  /*49f0*/  BRA `(.L_x_2640) ;  /* 0x0000000c002c7947 */ /* 0x000fea0003800000 */
.L_x_2645:
        /* <DEDUP_REMOVED lines=13> */
.L_x_2635:
        /* <DEDUP_REMOVED lines=14> */
.L_x_2649:
        /* <DEDUP_REMOVED lines=13> */
.L_x_2648:
        /* <DEDUP_REMOVED lines=27> */
.L_x_2651:
        /* <DEDUP_REMOVED lines=12> */
[----:B------:R-:W-:-:S04]  /*4ef0*/  F2FP.F16.F32.PACK_AB R0, RZ, R0 ;  /* 0x00000000ff00723e */ /* 0x000fc800000000ff */
[----:B------:R-:W-:Y:S01]  /*4f00*/  PRMT R17, R0, 0x7610, R17 ;  /* 0x0000761000117816 */ /* 0x000fe20000000011 */
[----:B------:R-:W-:Y:S06]  /*4f10*/  BRA `(.L_x_2640) ;  /* 0x0000000400e47947 */ /* 0x000fec0003800000 */
.L_x_2650:
[----:B------:R-:W2:Y:S02]  /*4f20*/  LDG.E.U16 R0, desc[UR36][R4.64] ;  /* 0x0000002404007981 */ /* 0x000ea4000c1e1500 */
[----:B--2---:R-:W-:-:S05]  /*4f30*/  IMAD.U32 R0, R0, 0x10000, RZ ;  /* 0x0001000000007824 */ /* 0x004fca00078e00ff */
[----:B------:R-:W-:-:S04]  /*4f40*/  F2FP.F16.F32.PACK_AB R0, RZ, R0 ;  /* 0x00000000ff00723e */ /* 0x000fc800000000ff */
[----:B------:R-:W-:Y:S01]  /*4f50*/  PRMT R17, R0, 0x7610, R17 ;  /* 0x0000761000117816 */ /* 0x000fe20000000011 */
[----:B------:R-:W-:Y:S06]  /*4f60*/  BRA `(.L_x_2640) ;  /* 0x0000000400d07947 */ /* 0x000fec0003800000 */
.L_x_2647:
        /* <DEDUP_REMOVED lines=13> */
.L_x_2654:
        /* <DEDUP_REMOVED lines=21> */
.L_x_2658:
[----:B------:R-:W-:Y:S05]  /*5190*/  BSYNC.RECONVERGENT B1 ;  /* 0x0000000000017941 */ /* 0x000fea0003800200 */
.L_x_2657:
[----:B------:R-:W-:Y:S01]  /*51a0*/  IMAD.SHL.U32 R0, R0, 0x100000, RZ ;  /* 0x0010000000007824 */ /* 0x000fe200078e00ff */
[----:B------:R-:W-:-:S04]  /*51b0*/  LEA R3, R3, 0x3b800000, 0x17 ;  /* 0x3b80000003037811 */ /* 0x000fc800078eb8ff */
[----:B------:R-:W-:-:S07]  /*51c0*/  LOP3.LUT R0, R3, R0, R7, 0xfe, !PT ;  /* 0x0000000003007212 */ /* 0x000fce00078efe07 */
.L_x_2656:
[----:B------:R-:W-:Y:S05]  /*51d0*/  BSYNC.RECONVERGENT B0 ;  /* 0x0000000000007941 */ /* 0x000fea0003800200 */
.L_x_2655:
[----:B------:R-:W-:-:S04]  /*51e0*/  F2FP.F16.F32.PACK_AB R0, RZ, R0 ;  /* 0x00000000ff00723e */ /* 0x000fc800000000ff */
[----:B------:R-:W-:Y:S01]  /*51f0*/  PRMT R17, R0, 0x7610, R17 ;  /* 0x0000761000117816 */ /* 0x000fe20000000011 */
[----:B------:R-:W-:Y:S06]  /*5200*/  BRA `(.L_x_2640) ;  /* 0x0000000400287947 */ /* 0x000fec0003800000 */
.L_x_2653:
        /* <DEDUP_REMOVED lines=21> */
.L_x_2662:
[----:B------:R-:W-:Y:S05]  /*5360*/  BSYNC.RECONVERGENT B1 ;  /* 0x0000000000017941 */ /* 0x000fea0003800200 */
.L_x_2661:
[----:B------:R-:W-:Y:S01]  /*5370*/  IMAD.SHL.U32 R0, R0, 0x200000, RZ ;  /* 0x0020000000007824 */ /* 0x000fe200078e00ff */
[----:B------:R-:W-:-:S04]  /*5380*/  LEA R3, R3, 0x37800000, 0x17 ;  /* 0x3780000003037811 */ /* 0x000fc800078eb8ff */
[----:B------:R-:W-:-:S07]  /*5390*/  LOP3.LUT R0, R3, R0, R7, 0xfe, !PT ;  /* 0x0000000003007212 */ /* 0x000fce00078efe07 */
.L_x_2660:
[----:B------:R-:W-:Y:S05]  /*53a0*/  BSYNC.RECONVERGENT B0 ;  /* 0x0000000000007941 */ /* 0x000fea0003800200 */
.L_x_2659:
[----:B------:R-:W-:-:S04]  /*53b0*/  F2FP.F16.F32.PACK_AB R0, RZ, R0 ;  /* 0x00000000ff00723e */ /* 0x000fc800000000ff */
[----:B------:R-:W-:Y:S01]  /*53c0*/  PRMT R17, R0, 0x7610, R17 ;  /* 0x0000761000117816 */ /* 0x000fe20000000011 */
[----:B------:R-:W-:Y:S06]  /*53d0*/  BRA `(.L_x_2640) ;  /* 0x0000000000b47947 */ /* 0x000fec0003800000 */
.L_x_2652:
        /* <DEDUP_REMOVED lines=14> */
.L_x_2666:
[----:B------:R-:W-:Y:S05]  /*54c0*/  BSYNC.RECONVERGENT B0 ;  /* 0x0000000000007941 */ /* 0x000fea0003800200 */
.L_x_2665:
[----:B------:R-:W-:-:S04]  /*54d0*/  F2FP.F16.F32.PACK_AB R0, RZ, R0 ;  /* 0x00000000ff00723e */ /* 0x000fc800000000ff */
[----:B------:R-:W-:Y:S01]  /*54e0*/  PRMT R17, R0, 0x7610, R17 ;  /* 0x0000761000117816 */ /* 0x000fe20000000011 */
[----:B------:R-:W-:Y:S06]  /*54f0*/  BRA `(.L_x_2640) ;  /* 0x00000000006c7947 */ /* 0x000fec0003800000 */
.L_x_2639:
        /* <DEDUP_REMOVED lines=16> */
.L_x_2667:
[----:B------:R-:W-:Y:S01]  /*5600*/  PRMT R17, RZ, 0x7610, R17 ;  /* 0x00007610ff117816 */ /* 0x000fe20000000011 */
[----:B------:R-:W-:Y:S06]  /*5610*/  BRA `(.L_x_2640) ;  /* 0x0000000000247947 */ /* 0x000fec0003800000 */
.L_x_2664:
[----:B------:R-:W2:Y:S02]  /*5620*/  LDG.E.64 R4, desc[UR36][R4.64] ;  /* 0x0000002404047981 */ /* 0x000ea4000c1e1b00 */
[----:B--2---:R-:W0:Y:S02]  /*5630*/  I2F.U64 R0, R4 ;  /* 0x0000000400007312 */ /* 0x004e240000301000 */
[----:B0-----:R-:W-:-:S04]  /*5640*/  F2FP.F16.F32.PACK_AB R0, RZ, R0 ;  /* 0x00000000ff00723e */ /* 0x001fc800000000ff */
[----:B------:R-:W-:Y:S01]  /*5650*/  PRMT R17, R0, 0x7610, R17 ;  /* 0x0000761000117816 */ /* 0x000fe20000000011 */
[----:B------:R-:W-:Y:S06]  /*5660*/  BRA `(.L_x_2640) ;  /* 0x0000000000107947 */ /* 0x000fec0003800000 */
.L_x_2663:
[----:B------:R-:W2:Y:S02]  /*5670*/  LDG.E R4, desc[UR36][R4.64] ;  /* 0x0000002404047981 */ /* 0x000ea4000c1e1900 */
[----:B--2---:R-:W-:-:S04]  /*5680*/  I2FP.F32.U32 R0, R4 ;  /* 0x0000000400007245 */ /* 0x004fc80000201000 */
[----:B------:R-:W-:-:S04]  /*5690*/  F2FP.F16.F32.PACK_AB R0, RZ, R0 ;  /* 0x00000000ff00723e */ /* 0x000fc800000000ff */
[----:B------:R-:W-:-:S07]  /*56a0*/  PRMT R17, R0, 0x7610, R17 ;  /* 0x0000761000117816 */ /* 0x000fce0000000011 */
.L_x_2640:
[----:B------:R-:W2:Y:S01]  /*56b0*/  LDCU.U8 UR6, c[0x0][0x3a5] ;  /* 0x000074a0ff0677ac */ /* 0x000ea20008000000 */
[----:B01----:R-:W0:Y:S01]  /*56c0*/  LDC.64 R4, c[0x0][0x398] ;  /* 0x0000e600ff047b82 */ /* 0x003e220000000a00 */
[----:B------:R-:W1:Y:S01]  /*56d0*/  LDCU UR5, c[0x0][0x3ac] ;  /* 0x00007580ff0577ac */ /* 0x000e620008000800 */
[----:B--2---:R-:W-:-:S04]  /*56e0*/  UPRMT UR4, UR6, 0x9910, URZ ;  /* 0x0000991006047896 */ /* 0x004fc800080000ff */
        /* <DEDUP_REMOVED lines=18> */
.L_x_2671:
[----:B------:R-:W2:Y:S02]  /*5810*/  LDG.E.U8 R2, desc[UR36][R2.64] ;  /* 0x0000002402027981 */ /* 0x000ea4000c1e1100 */
[----:B--2---:R-:W-:-:S04]  /*5820*/  I2FP.F32.U32 R0, R2 ;  /* 0x0000000200007245 */ /* 0x004fc80000201000 */
[----:B------:R-:W-:-:S04]  /*5830*/  F2FP.F16.F32.PACK_AB R0, RZ, R0 ;  /* 0x00000000ff00723e */ /* 0x000fc800000000ff */
[----:B------:R-:W-:Y:S01]  /*5840*/  PRMT R16, R0, 0x7610, R16 ;  /* 0x0000761000107816 */ /* 0x000fe20000000010 */
[----:B------:R-:W-:Y:S06]  /*5850*/  BRA `(.L_x_2673) ;  /* 0x0000000c00d47947 */ /* 0x000fec0003800000 */
.L_x_2670:
        /* <DEDUP_REMOVED lines=11> */
.L_x_2675:
[----:B------:R-:W2:Y:S02]  /*5910*/  LDG.E R2, desc[UR36][R2.64] ;  /* 0x0000002402027981 */ /* 0x000ea4000c1e1900 */
[----:B--2---:R-:W-:-:S04]  /*5920*/  I2FP.F32.S32 R0, R2 ;  /* 0x0000000200007245 */ /* 0x004fc80000201400 */
[----:B------:R-:W-:-:S04]  /*5930*/  F2FP.F16.F32.PACK_AB R0, RZ, R0 ;  /* 0x00000000ff00723e */ /* 0x000fc800000000ff */
[----:B------:R-:W-:Y:S01]  /*5940*/  PRMT R16, R0, 0x7610, R16 ;  /* 0x0000761000107816 */ /* 0x000fe20000000010 */
[----:B------:R-:W-:Y:S06]  /*5950*/  BRA `(.L_x_2673) ;  /* 0x0000000c00947947 */ /* 0x000fec0003800000 */
.L_x_2674:
[----:B------:R-:W2:Y:S02]  /*5960*/  LDG.E.U16 R2, desc[UR36][R2.64] ;  /* 0x0000002402027981 */ /* 0x000ea4000c1e1500 */
[----:B--2---:R-:W0:Y:S02]  /*5970*/  I2F.S16 R0, R2 ;  /* 0x0000000200007306 */ /* 0x004e240000101400 */
[----:B0-----:R-:W-:-:S04]  /*5980*/  F2FP.F16.F32.PACK_AB R0, RZ, R0 ;  /* 0x00000000ff00723e */ /* 0x001fc800000000ff */
[----:B------:R-:W-:Y:S01]  /*5990*/  PRMT R16, R0, 0x7610, R16 ;  /* 0x0000761000107816 */ /* 0x000fe20000000010 */
[----:B------:R-:W-:Y:S06]  /*59a0*/  BRA `(.L_x_2673) ;  /* 0x0000000c00807947 */ /* 0x000fec0003800000 */
.L_x_2669:
        /* <DEDUP_REMOVED lines=9> */
.L_x_2677:
[----:B------:R1:W5:Y:S01]  /*5a40*/  LDG.E.U16 R16, desc[UR36][R2.64] ;  /* 0x0000002402107981 */ /* 0x000362000c1e1500 */
[----:B------:R-:W-:Y:S05]  /*5a50*/  BRA `(.L_x_2673) ;  /* 0x0000000c00547947 */ /* 0x000fea0003800000 */
.L_x_2676:
        /* <DEDUP_REMOVED lines=9> */
.L_x_2679:
[----:B------:R0:W5:Y:S01]  /*5af0*/  LDG.E.U16 R16, desc[UR36][R2.64] ;  /* 0x0000002402107981 */ /* 0x000162000c1e1500 */
[----:B------:R-:W-:Y:S05]  /*5b00*/  BRA `(.L_x_2673) ;  /* 0x0000000c00287947 */ /* 0x000fea0003800000 */
.L_x_2678:
        /* <DEDUP_REMOVED lines=13> */
.L_x_2668:
        /* <DEDUP_REMOVED lines=14> */
.L_x_2682:
        /* <DEDUP_REMOVED lines=13> */
.L_x_2681:
        /* <DEDUP_REMOVED lines=27> */
.L_x_2684:
        /* <DEDUP_REMOVED lines=14> */
.L_x_2683:
[----:B------:R-:W2:Y:S02]  /*6020*/  LDG.E.U16 R0, desc[UR36][R2.64] ;  /* 0x0000002402007981 */ /* 0x000ea4000c1e1500 */
[----:B--2---:R-:W-:-:S05]  /*6030*/  IMAD.U32 R0, R0, 0x10000, RZ ;  /* 0x0001000000007824 */ /* 0x004fca00078e00ff */
[----:B------:R-:W-:-:S04]  /*6040*/  F2FP.F16.F32.PACK_AB R0, RZ, R0 ;  /* 0x00000000ff00723e */ /* 0x000fc800000000ff */
[----:B------:R-:W-:Y:S01]  /*6050*/  PRMT R16, R0, 0x7610, R16 ;  /* 0x0000761000107816 */ /* 0x000fe20000000010 */
[----:B------:R-:W-:Y:S06]  /*6060*/  BRA `(.L_x_2673) ;  /* 0x0000000400d07947 */ /* 0x000fec0003800000 */
.L_x_2680:
        /* <DEDUP_REMOVED lines=13> */
.L_x_2687:
        /* <DEDUP_REMOVED lines=21> */
.L_x_2691:
[----:B------:R-:W-:Y:S05]  /*6290*/  BSYNC.RECONVERGENT B1 ;  /* 0x0000000000017941 */ /* 0x000fea0003800200 */
.L_x_2690:
[----:B------:R-:W-:Y:S01]  /*62a0*/  IMAD.SHL.U32 R0, R0, 0x100000, RZ ;  /* 0x0010000000007824 */ /* 0x000fe200078e00ff */
[----:B------:R-:W-:-:S04]  /*62b0*/  LEA R2, R2, 0x3b800000, 0x17 ;  /* 0x3b80000002027811 */ /* 0x000fc800078eb8ff */
[----:B------:R-:W-:-:S07]  /*62c0*/  LOP3.LUT R0, R2, R0, R7, 0xfe, !PT ;  /* 0x0000000002007212 */ /* 0x000fce00078efe07 */
.L_x_2689:
[----:B------:R-:W-:Y:S05]  /*62d0*/  BSYNC.RECONVERGENT B0 ;  /* 0x0000000000007941 */ /* 0x000fea0003800200 */
.L_x_2688:
[----:B------:R-:W-:-:S04]  /*62e0*/  F2FP.F16.F32.PACK_AB R0, RZ, R0 ;  /* 0x00000000ff00723e */ /* 0x000fc800000000ff */
[----:B------:R-:W-:Y:S01]  /*62f0*/  PRMT R16, R0, 0x7610, R16 ;  /* 0x0000761000107816 */ /* 0x000fe20000000010 */
[----:B------:R-:W-:Y:S06]  /*6300*/  BRA `(.L_x_2673) ;  /* 0x0000000400287947 */ /* 0x000fec0003800000 */
.L_x_2686:
        /* <DEDUP_REMOVED lines=21> */
.L_x_2695:
[----:B------:R-:W-:Y:S05]  /*6460*/  BSYNC.RECONVERGENT B1 ;  /* 0x0000000000017941 */ /* 0x000fea0003800200 */
.L_x_2694:
[----:B------:R-:W-:Y:S01]  /*6470*/  IMAD.SHL.U32 R0, R0, 0x200000, RZ ;  /* 0x0020000000007824 */ /* 0x000fe200078e00ff */
[----:B------:R-:W-:-:S04]  /*6480*/  LEA R2, R2, 0x37800000, 0x17 ;  /* 0x3780000002027811 */ /* 0x000fc800078eb8ff */
[----:B------:R-:W-:-:S07]  /*6490*/  LOP3.LUT R0, R2, R0, R7, 0xfe, !PT ;  /* 0x0000000002007212 */ /* 0x000fce00078efe07 */
.L_x_2693:
[----:B------:R-:W-:Y:S05]  /*64a0*/  BSYNC.RECONVERGENT B0 ;  /* 0x0000000000007941 */ /* 0x000fea0003800200 */
.L_x_2692:
[----:B------:R-:W-:-:S04]  /*64b0*/  F2FP.F16.F32.PACK_AB R0, RZ, R0 ;  /* 0x00000000ff00723e */ /* 0x000fc800000000ff */
[----:B------:R-:W-:Y:S01]  /*64c0*/  PRMT R16, R0, 0x7610, R16 ;  /* 0x0000761000107816 */ /* 0x000fe20000000010 */
[----:B------:R-:W-:Y:S06]  /*64d0*/  BRA `(.L_x_2673) ;  /* 0x0000000000b47947 */ /* 0x000fec0003800000 */
.L_x_2685:
        /* <DEDUP_REMOVED lines=14> */
.L_x_2699:
[----:B------:R-:W-:Y:S05]  /*65c0*/  BSYNC.RECONVERGENT B0 ;  /* 0x0000000000007941 */ /* 0x000fea0003800200 */
.L_x_2698:
[----:B------:R-:W-:-:S04]  /*65d0*/  F2FP.F16.F32.PACK_AB R0, RZ, R0 ;  /* 0x00000000ff00723e */ /* 0x000fc800000000ff */
[----:B------:R-:W-:Y:S01]  /*65e0*/  PRMT R16, R0, 0x7610, R16 ;  /* 0x0000761000107816 */ /* 0x000fe20000000010 */
[----:B------:R-:W-:Y:S06]  /*65f0*/  BRA `(.L_x_2673) ;  /* 0x00000000006c7947 */ /* 0x000fec0003800000 */
.L_x_2672:
        /* <DEDUP_REMOVED lines=16> */
.L_x_2700:
[----:B------:R-:W-:Y:S01]  /*6700*/  PRMT R16, RZ, 0x7610, R16 ;  /* 0x00007610ff107816 */ /* 0x000fe20000000010 */
[----:B------:R-:W-:Y:S06]  /*6710*/  BRA `(.L_x_2673) ;  /* 0x0000000000247947 */ /* 0x000fec0003800000 */
.L_x_2697:
[----:B------:R-:W2:Y:S02]  /*6720*/  LDG.E.64 R2, desc[UR36][R2.64] ;  /* 0x0000002402027981 */ /* 0x000ea4000c1e1b00 */
[----:B--2---:R-:W0:Y:S02]  /*6730*/  I2F.U64 R0, R2 ;  /* 0x0000000200007312 */ /* 0x004e240000301000 */
[----:B0-----:R-:W-:-:S04]  /*6740*/  F2FP.F16.F32.PACK_AB R0, RZ, R0 ;  /* 0x00000000ff00723e */ /* 0x001fc800000000ff */
[----:B------:R-:W-:Y:S01]  /*6750*/  PRMT R16, R0, 0x7610, R16 ;  /* 0x0000761000107816 */ /* 0x000fe20000000010 */
[----:B------:R-:W-:Y:S06]  /*6760*/  BRA `(.L_x_2673) ;  /* 0x0000000000107947 */ /* 0x000fec0003800000 */
.L_x_2696:
[----:B------:R-:W2:Y:S02]  /*6770*/  LDG.E R2, desc[UR36][R2.64] ;  /* 0x0000002402027981 */ /* 0x000ea4000c1e1900 */
[----:B--2---:R-:W-:-:S04]  /*6780*/  I2FP.F32.U32 R0, R2 ;  /* 0x0000000200007245 */ /* 0x004fc80000201000 */
[----:B------:R-:W-:-:S04]  /*6790*/  F2FP.F16.F32.PACK_AB R0, RZ, R0 ;  /* 0x00000000ff00723e */ /* 0x000fc800000000ff */
[----:B------:R-:W-:-:S07]  /*67a0*/  PRMT R16, R0, 0x7610, R16 ;  /* 0x0000761000107816 */ /* 0x000fce0000000010 */
.L_x_2673:
[----:B------:R-:W-:-:S07]  /*67b0*/  VIADD R26, R26, 0x80 ;  /* 0x000000801a1a7836 */ /* 0x000fce0000000000 */
.L_x_2634:
[----:B------:R-:W-:Y:S05]  /*67c0*/  BSYNC.RECONVERGENT B6 ;  /* 0x0000000000067941 */ /* 0x000fea0003800200 */
.L_x_2633:
[----:B------:R-:W-:Y:S01]  /*67d0*/  ISETP.GE.AND P0, PT, R26, R25, PT ;  /* 0x000000191a00720c */ /* 0x000fe20003f06270 */
[----:B------:R-:W-:Y:S01]  /*67e0*/  BSSY.RECONVERGENT B6, `(.L_x_2701) ;  /* 0x0000215000067945 */ /* 0x000fe20003800200 */
[----:B01----:R-:W-:Y:S02]  /*67f0*/  PRMT R2, RZ, 0x7610, R2 ;  /* 0x00007610ff027816 */ /* 0x003fe40000000002 */
[----:B------:R-:W-:-:S09]  /*6800*/  PRMT R0, RZ, 0x7610, R0 ;  /* 0x00007610ff007816 */ /* 0x000fd20000000000 */
[----:B------:R-:W-:Y:S05]  /*6810*/  @P0 BRA `(.L_x_2702) ;  /* 0x0000002000440947 */ /* 0x000fea0003800000 */
        /* <DEDUP_REMOVED lines=22> */
.L_x_2706:
[----:B------:R-:W2:Y:S02]  /*6980*/  LDG.E.U8 R4, desc[UR36][R4.64] ;  /* 0x0000002404047981 */ /* 0x000ea4000c1e1100 */
[----:B--2---:R-:W-:-:S04]  /*6990*/  I2FP.F32.U32 R0, R4 ;  /* 0x0000000400007245 */ /* 0x004fc80000201000 */
[----:B------:R-:W-:-:S04]  /*69a0*/  F2FP.F16.F32.PACK_AB R0, RZ, R0 ;  /* 0x00000000ff00723e */ /* 0x000fc800000000ff */
[----:B------:R-:W-:Y:S01]  /*69b0*/  PRMT R2, R0, 0x7610, R2 ;  /* 0x0000761000027816 */ /* 0x000fe20000000002 */
[----:B------:R-:W-:Y:S06]  /*69c0*/  BRA `(.L_x_2708) ;  /* 0x0000000c00d47947 */ /* 0x000fec0003800000 */
.L_x_2705:
        /* <DEDUP_REMOVED lines=11> */
.L_x_2710:
[----:B------:R-:W2:Y:S02]  /*6a80*/  LDG.E R4, desc[UR36][R4.64] ;  /* 0x0000002404047981 */ /* 0x000ea4000c1e1900 */
[----:B--2---:R-:W-:-:S04]  /*6a90*/  I2FP.F32.S32 R0, R4 ;  /* 0x0000000400007245 */ /* 0x004fc80000201400 */
[----:B------:R-:W-:-:S04]  /*6aa0*/  F2FP.F16.F32.PACK_AB R0, RZ, R0 ;  /* 0x00000000ff00723e */ /* 0x000fc800000000ff */
[----:B------:R-:W-:Y:S01]  /*6ab0*/  PRMT R2, R0, 0x7610, R2 ;  /* 0x0000761000027816 */ /* 0x000fe20000000002 */
[----:B------:R-:W-:Y:S06]  /*6ac0*/  BRA `(.L_x_2708) ;  /* 0x0000000c00947947 */ /* 0x000fec0003800000 */
.L_x_2709:
[----:B------:R-:W2:Y:S02]  /*6ad0*/  LDG.E.U16 R4, desc[UR36][R4.64] ;  /* 0x0000002404047981 */ /* 0x000ea4000c1e1500 */
[----:B--2---:R-:W0:Y:S02]  /*6ae0*/  I2F.S16 R0, R4 ;  /* 0x0000000400007306 */ /* 0x004e240000101400 */
[----:B0-----:R-:W-:-:S04]  /*6af0*/  F2FP.F16.F32.PACK_AB R0, RZ, R0 ;  /* 0x00000000ff00723e */ /* 0x001fc800000000ff */
[----:B------:R-:W-:Y:S01]  /*6b00*/  PRMT R2, R0, 0x7610, R2 ;  /* 0x0000761000027816 */ /* 0x000fe20000000002 */
[----:B------:R-:W-:Y:S06]  /*6b10*/  BRA `(.L_x_2708) ;  /* 0x0000000c00807947 */ /* 0x000fec0003800000 */
.L_x_2704:
        /* <DEDUP_REMOVED lines=9> */
.L_x_2712:
[----:B------:R0:W5:Y:S01]  /*6bb0*/  LDG.E.U16 R2, desc[UR36][R4.64] ;  /* 0x0000002404027981 */ /* 0x000162000c1e1500 */
[----:B------:R-:W-:Y:S05]  /*6bc0*/  BRA `(.L_x_2708) ;  /* 0x0000000c00547947 */ /* 0x000fea0003800000 */
.L_x_2711:
        /* <DEDUP_REMOVED lines=9> */
.L_x_2714:
[----:B------:R1:W5:Y:S01]  /*6c60*/  LDG.E.U16 R2, desc[UR36][R4.64] ;  /* 0x0000002404027981 */ /* 0x000362000c1e1500 */
[----:B------:R-:W-:Y:S05]  /*6c70*/  BRA `(.L_x_2708) ;  /* 0x0000000c00287947 */ /* 0x000fea0003800000 */
.L_x_2713:
        /* <DEDUP_REMOVED lines=13> */
.L_x_2703:
        /* <DEDUP_REMOVED lines=14> */
.L_x_2717:
        /* <DEDUP_REMOVED lines=13> */
.L_x_2716:
        /* <DEDUP_REMOVED lines=27> */
.L_x_2719:
        /* <DEDUP_REMOVED lines=14> */
.L_x_2718:
[----:B------:R-:W2:Y:S02]  /*7190*/  LDG.E.U16 R0, desc[UR36][R4.64] ;  /* 0x0000002404007981 */ /* 0x000ea4000c1e1500 */
[----:B--2---:R-:W-:-:S05]  /*71a0*/  IMAD.U32 R0, R0, 0x10000, RZ ;  /* 0x0001000000007824 */ /* 0x004fca00078e00ff */
[----:B------:R-:W-:-:S04]  /*71b0*/  F2FP.F16.F32.PACK_AB R0, RZ, R0 ;  /* 0x00000000ff00723e */ /* 0x000fc800000000ff */
[----:B------:R-:W-:Y:S01]  /*71c0*/  PRMT R2, R0, 0x7610, R2 ;  /* 0x0000761000027816 */ /* 0x000fe20000000002 */
[----:B------:R-:W-:Y:S06]  /*71d0*/  BRA `(.L_x_2708) ;  /* 0x0000000400d07947 */ /* 0x000fec0003800000 */
.L_x_2715:
        /* <DEDUP_REMOVED lines=13> */
.L_x_2722:
        /* <DEDUP_REMOVED lines=21> */
.L_x_2726:
[----:B------:R-:W-:Y:S05]  /*7400*/  BSYNC.RECONVERGENT B1 ;  /* 0x0000000000017941 */ /* 0x000fea0003800200 */
.L_x_2725:
[----:B------:R-:W-:Y:S01]  /*7410*/  IMAD.SHL.U32 R0, R0, 0x100000, RZ ;  /* 0x0010000000007824 */ /* 0x000fe200078e00ff */
[----:B------:R-:W-:-:S04]  /*7420*/  LEA R2, R2, 0x3b800000, 0x17 ;  /* 0x3b80000002027811 */ /* 0x000fc800078eb8ff */
[----:B------:R-:W-:-:S07]  /*7430*/  LOP3.LUT R0, R2, R0, R7, 0xfe, !PT ;  /* 0x0000000002007212 */ /* 0x000fce00078efe07 */
.L_x_2724:
[----:B------:R-:W-:Y:S05]  /*7440*/  BSYNC.RECONVERGENT B0 ;  /* 0x0000000000007941 */ /* 0x000fea0003800200 */
.L_x_2723:
[----:B------:R-:W-:-:S04]  /*7450*/  F2FP.F16.F32.PACK_AB R0, RZ, R0 ;  /* 0x00000000ff00723e */ /* 0x000fc800000000ff */
[----:B------:R-:W-:Y:S01]  /*7460*/  PRMT R2, R0, 0x7610, R2 ;  /* 0x0000761000027816 */ /* 0x000fe20000000002 */
[----:B------:R-:W-:Y:S06]  /*7470*/  BRA `(.L_x_2708) ;  /* 0x0000000400287947 */ /* 0x000fec0003800000 */
.L_x_2721:
        /* <DEDUP_REMOVED lines=21> */
.L_x_2730:
[----:B------:R-:W-:Y:S05]  /*75d0*/  BSYNC.RECONVERGENT B1 ;  /* 0x0000000000017941 */ /* 0x000fea0003800200 */
.L_x_2729:
[----:B------:R-:W-:Y:S01]  /*75e0*/  IMAD.SHL.U32 R0, R0, 0x200000, RZ ;  /* 0x0020000000007824 */ /* 0x000fe200078e00ff */
[----:B------:R-:W-:-:S04]  /*75f0*/  LEA R2, R2, 0x37800000, 0x17 ;  /* 0x3780000002027811 */ /* 0x000fc800078eb8ff */
[----:B------:R-:W-:-:S07]  /*7600*/  LOP3.LUT R0, R2, R0, R7, 0xfe, !PT ;  /* 0x0000000002007212 */ /* 0x000fce00078efe07 */
.L_x_2728:
[----:B------:R-:W-:Y:S05]  /*7610*/  BSYNC.RECONVERGENT B0 ;  /* 0x0000000000007941 */ /* 0x000fea0003800200 */
.L_x_2727:
[----:B------:R-:W-:-:S04]  /*7620*/  F2FP.F16.F32.PACK_AB R0, RZ, R0 ;  /* 0x00000000ff00723e */ /* 0x000fc800000000ff */
[----:B------:R-:W-:Y:S01]  /*7630*/  PRMT R2, R0, 0x7610, R2 ;  /* 0x0000761000027816 */ /* 0x000fe20000000002 */
[----:B------:R-:W-:Y:S06]  /*7640*/  BRA `(.L_x_2708) ;  /* 0x0000000000b47947 */ /* 0x000fec0003800000 */
.L_x_2720:
        /* <DEDUP_REMOVED lines=14> */
.L_x_2734:
[----:B------:R-:W-:Y:S05]  /*7730*/  BSYNC.RECONVERGENT B0 ;  /* 0x0000000000007941 */ /* 0x000fea0003800200 */
.L_x_2733:
[----:B------:R-:W-:-:S04]  /*7740*/  F2FP.F16.F32.PACK_AB R0, RZ, R0 ;  /* 0x00000000ff00723e */ /* 0x000fc800000000ff */
[----:B------:R-:W-:Y:S01]  /*7750*/  PRMT R2, R0, 0x7610, R2 ;  /* 0x0000761000027816 */ /* 0x000fe20000000002 */
[----:B------:R-:W-:Y:S06]  /*7760*/  BRA `(.L_x_2708) ;  /* 0x00000000006c7947 */ /* 0x000fec0003800000 */
.L_x_2707:
        /* <DEDUP_REMOVED lines=16> */
.L_x_2735:
[----:B------:R-:W-:Y:S01]  /*7870*/  PRMT R2, RZ, 0x7610, R2 ;  /* 0x00007610ff027816 */ /* 0x000fe20000000002 */
[----:B------:R-:W-:Y:S06]  /*7880*/  BRA `(.L_x_2708) ;  /* 0x0000000000247947 */ /* 0x000fec0003800000 */
.L_x_2732:
[----:B------:R-:W2:Y:S02]  /*7890*/  LDG.E.64 R4, desc[UR36][R4.64] ;  /* 0x0000002404047981 */ /* 0x000ea4000c1e1b00 */
[----:B--2---:R-:W0:Y:S02]  /*78a0*/  I2F.U64 R0, R4 ;  /* 0x0000000400007312 */ /* 0x004e240000301000 */
[----:B0-----:R-:W-:-:S04]  /*78b0*/  F2FP.F16.F32.PACK_AB R0, RZ, R0 ;  /* 0x00000000ff00723e */ /* 0x001fc800000000ff */
[----:B------:R-:W-:Y:S01]  /*78c0*/  PRMT R2, R0, 0x7610, R2 ;  /* 0x0000761000027816 */ /* 0x000fe20000000002 */
[----:B------:R-:W-:Y:S06]  /*78d0*/  BRA `(.L_x_2708) ;  /* 0x0000000000107947 */ /* 0x000fec0003800000 */
.L_x_2731:
[----:B------:R-:W2:Y:S02]  /*78e0*/  LDG.E R4, desc[UR36][R4.64] ;  /* 0x0000002404047981 */ /* 0x000ea4000c1e1900 */
[----:B--2---:R-:W-:-:S04]  /*78f0*/  I2FP.F32.U32 R0, R4 ;  /* 0x0000000400007245 */ /* 0x004fc80000201000 */
[----:B------:R-:W-:-:S04]  /*7900*/  F2FP.F16.F32.PACK_AB R0, RZ, R0 ;  /* 0x00000000ff00723e */ /* 0x000fc800000000ff */
[----:B------:R-:W-:-:S07]  /*7910*/  PRMT R2, R0, 0x7610, R2 ;  /* 0x0000761000027816 */ /* 0x000fce0000000002 */
.L_x_2708:
        /* <DEDUP_REMOVED lines=21> */
.L_x_2739:
[----:B------:R-:W2:Y:S02]  /*7a70*/  LDG.E.U8 R4, desc[UR36][R4.64] ;  /* 0x0000002404047981 */ /* 0x000ea4000c1e1100 */
[----:B--2---:R-:W-:-:S04]  /*7a80*/  I2FP.F32.U32 R0, R4 ;  /* 0x0000000400007245 */ /* 0x004fc80000201000 */
[----:B------:R-:W-:Y:S01]  /*7a90*/  F2FP.F16.F32.PACK_AB R0, RZ, R0 ;  /* 0x00000000ff00723e */ /* 0x000fe200000000ff */
[----:B------:R-:W-:Y:S06]  /*7aa0*/  BRA `(.L_x_2702) ;  /* 0x0000000c00a07947 */ /* 0x000fec0003800000 */
.L_x_2738:
        /* <DEDUP_REMOVED lines=10> */
.L_x_2742:
[----:B------:R-:W2:Y:S02]  /*7b50*/  LDG.E R4, desc[UR36][R4.64] ;  /* 0x0000002404047981 */ /* 0x000ea4000c1e1900 */
[----:B--2---:R-:W-:-:S04]  /*7b60*/  I2FP.F32.S32 R0, R4 ;  /* 0x0000000400007245 */ /* 0x004fc80000201400 */
[----:B------:R-:W-:Y:S01]  /*7b70*/  F2FP.F16.F32.PACK_AB R0, RZ, R0 ;  /* 0x00000000ff00723e */ /* 0x000fe200000000ff */
[----:B------:R-:W-:Y:S06]  /*7b80*/  BRA `(.L_x_2702) ;  /* 0x0000000c00687947 */ /* 0x000fec0003800000 */
.L_x_2741:
[----:B------:R-:W2:Y:S02]  /*7b90*/  LDG.E.U16 R4, desc[UR36][R4.64] ;  /* 0x0000002404047981 */ /* 0x000ea4000c1e1500 */
[----:B--2---:R-:W0:Y:S02]  /*7ba0*/  I2F.S16 R0, R4 ;  /* 0x0000000400007306 */ /* 0x004e240000101400 */
[----:B0-----:R-:W-:Y:S01]  /*7bb0*/  F2FP.F16.F32.PACK_AB R0, RZ, R0 ;  /* 0x00000000ff00723e */ /* 0x001fe200000000ff */
[----:B------:R-:W-:Y:S06]  /*7bc0*/  BRA `(.L_x_2702) ;  /* 0x0000000c00587947 */ /* 0x000fec0003800000 */
.L_x_2737:
        /* <DEDUP_REMOVED lines=9> */
.L_x_2744:
[----:B------:R0:W5:Y:S01]  /*7c60*/  LDG.E.U16 R0, desc[UR36][R4.64] ;  /* 0x0000002404007981 */ /* 0x000162000c1e1500 */
[----:B------:R-:W-:Y:S05]  /*7c70*/  BRA `(.L_x_2702) ;  /* 0x0000000c002c7947 */ /* 0x000fea0003800000 */
.L_x_2743:
        /* <DEDUP_REMOVED lines=9> */
.L_x_2746:
[----:B------:R1:W5:Y:S01]  /*7d10*/  LDG.E.U16 R0, desc[UR36][R4.64] ;  /* 0x0000002404007981 */ /* 0x000362000c1e1500 */
[----:B------:R-:W-:Y:S05]  /*7d20*/  BRA `(.L_x_2702) ;  /* 0x0000000c00007947 */ /* 0x000fea0003800000 */
.L_x_2745:
        /* <DEDUP_REMOVED lines=12> */
.L_x_2736:
        /* <DEDUP_REMOVED lines=13> */
.L_x_2749:
        /* <DEDUP_REMOVED lines=12> */
.L_x_2748:
        /* <DEDUP_REMOVED lines=27> */
.L_x_2751:
        /* <DEDUP_REMOVED lines=12> */
[----:B------:R-:W-:Y:S01]  /*81f0*/  F2FP.F16.F32.PACK_AB R0, RZ, R0 ;  /* 0x00000000ff00723e */ /* 0x000fe200000000ff */
[----:B------:R-:W-:Y:S06]  /*8200*/  BRA `(.L_x_2702) ;  /* 0x0000000400c87947 */ /* 0x000fec0003800000 */
.L_x_2750:
[----:B------:R-:W2:Y:S02]  /*8210*/  LDG.E.U16 R0, desc[UR36][R4.64] ;  /* 0x0000002404007981 */ /* 0x000ea4000c1e1500 */
[----:B--2---:R-:W-:-:S05]  /*8220*/  IMAD.U32 R0, R0, 0x10000, RZ ;  /* 0x0001000000007824 */ /* 0x004fca00078e00ff */
[----:B------:R-:W-:Y:S01]  /*8230*/  F2FP.F16.F32.PACK_AB R0, RZ, R0 ;  /* 0x00000000ff00723e */ /* 0x000fe200000000ff */
[----:B------:R-:W-:Y:S06]  /*8240*/  BRA `(.L_x_2702) ;  /* 0x0000000400b87947 */ /* 0x000fec0003800000 */
.L_x_2747:
        /* <DEDUP_REMOVED lines=12> */
.L_x_2754:
        /* <DEDUP_REMOVED lines=21> */
.L_x_2758:
[----:B------:R-:W-:Y:S05]  /*8460*/  BSYNC.RECONVERGENT B1 ;  /* 0x0000000000017941 */ /* 0x000fea0003800200 */
.L_x_2757:
[----:B------:R-:W-:Y:S01]  /*8470*/  IMAD.SHL.U32 R0, R0, 0x100000, RZ ;  /* 0x0010000000007824 */ /* 0x000fe200078e00ff */
[----:B------:R-:W-:-:S04]  /*8480*/  LEA R3, R3, 0x3b800000, 0x17 ;  /* 0x3b80000003037811 */ /* 0x000fc800078eb8ff */
[----:B------:R-:W-:-:S07]  /*8490*/  LOP3.LUT R0, R3, R0, R7, 0xfe, !PT ;  /* 0x0000000003007212 */ /* 0x000fce00078efe07 */
.L_x_2756:
[----:B------:R-:W-:Y:S05]  /*84a0*/  BSYNC.RECONVERGENT B0 ;  /* 0x0000000000007941 */ /* 0x000fea0003800200 */
.L_x_2755:
[----:B------:R-:W-:Y:S01]  /*84b0*/  F2FP.F16.F32.PACK_AB R0, RZ, R0 ;  /* 0x00000000ff00723e */ /* 0x000fe200000000ff */
[----:B------:R-:W-:Y:S06]  /*84c0*/  BRA `(.L_x_2702) ;  /* 0x0000000400187947 */ /* 0x000fec0003800000 */
.L_x_2753:
        /* <DEDUP_REMOVED lines=21> */
.L_x_2762:
[----:B------:R-:W-:Y:S05]  /*8620*/  BSYNC.RECONVERGENT B1 ;  /* 0x0000000000017941 */ /* 0x000fea0003800200 */
.L_x_2761:
[----:B------:R-:W-:Y:S01]  /*8630*/  IMAD.SHL.U32 R0, R0, 0x200000, RZ ;  /* 0x0020000000007824 */ /* 0x000fe200078e00ff */
[----:B------:R-:W-:-:S04]  /*8640*/  LEA R3, R3, 0x37800000, 0x17 ;  /* 0x3780000003037811 */ /* 0x000fc800078eb8ff */
[----:B------:R-:W-:-:S07]  /*8650*/  LOP3.LUT R0, R3, R0, R7, 0xfe, !PT ;  /* 0x0000000003007212 */ /* 0x000fce00078efe07 */
.L_x_2760:
[----:B------:R-:W-:Y:S05]  /*8660*/  BSYNC.RECONVERGENT B0 ;  /* 0x0000000000007941 */ /* 0x000fea0003800200 */
.L_x_2759:
[----:B------:R-:W-:Y:S01]  /*8670*/  F2FP.F16.F32.PACK_AB R0, RZ, R0 ;  /* 0x00000000ff00723e */ /* 0x000fe200000000ff */
[----:B------:R-:W-:Y:S06]  /*8680*/  BRA `(.L_x_2702) ;  /* 0x0000000000a87947 */ /* 0x000fec0003800000 */
.L_x_2752:
        /* <DEDUP_REMOVED lines=14> */
.L_x_2766:
[----:B------:R-:W-:Y:S05]  /*8770*/  BSYNC.RECONVERGENT B0 ;  /* 0x0000000000007941 */ /* 0x000fea0003800200 */
.L_x_2765:
[----:B------:R-:W-:Y:S01]  /*8780*/  F2FP.F16.F32.PACK_AB R0, RZ, R0 ;  /* 0x00000000ff00723e */ /* 0x000fe200000000ff */
[----:B------:R-:W-:Y:S06]  /*8790*/  BRA `(.L_x_2702) ;  /* 0x0000000000647947 */ /* 0x000fec0003800000 */
.L_x_2740:
        /* <DEDUP_REMOVED lines=16> */
.L_x_2767:
[----:B------:R-:W-:Y:S01]  /*88a0*/  PRMT R0, RZ, 0x7610, R0 ;  /* 0x00007610ff007816 */ /* 0x000fe20000000000 */
[----:B------:R-:W-:Y:S06]  /*88b0*/  BRA `(.L_x_2702) ;  /* 0x00000000001c7947 */ /* 0x000fec0003800000 */
.L_x_2764:
[----:B------:R-:W2:Y:S02]  /*88c0*/  LDG.E.64 R4, desc[UR36][R4.64] ;  /* 0x0000002404047981 */ /* 0x000ea4000c1e1b00 */
[----:B--2---:R-:W0:Y:S02]  /*88d0*/  I2F.U64 R0, R4 ;  /* 0x0000000400007312 */ /* 0x004e240000301000 */
[----:B0-----:R-:W-:Y:S01]  /*88e0*/  F2FP.F16.F32.PACK_AB R0, RZ, R0 ;  /* 0x00000000ff00723e */ /* 0x001fe200000000ff */
[----:B------:R-:W-:Y:S06]  /*88f0*/  BRA `(.L_x_2702) ;  /* 0x00000000000c7947 */ /* 0x000fec0003800000 */
.L_x_2763:
[----:B------:R-:W2:Y:S02]  /*8900*/  LDG.E R4, desc[UR36][R4.64] ;  /* 0x0000002404047981 */ /* 0x000ea4000c1e1900 */
[----:B--2---:R-:W-:-:S04]  /*8910*/  I2FP.F32.U32 R0, R4 ;  /* 0x0000000400007245 */ /* 0x004fc80000201000 */
[----:B------:R-:W-:-:S07]  /*8920*/  F2FP.F16.F32.PACK_AB R0, RZ, R0 ;  /* 0x00000000ff00723e */ /* 0x000fce00000000ff */
.L_x_2702:
[----:B------:R-:W-:Y:S05]  /*8930*/  BSYNC.RECONVERGENT B6 ;  /* 0x0000000000067941 */ /* 0x000fea0003800200 */
.L_x_2701:
        /* <DEDUP_REMOVED lines=8> */
[----:B-----5:R-:W-:Y:S02]  /*89c0*/  @!P0 HADD2.F32 R23, -RZ, R23.H0_H0 ;  /* 0x20000017ff178230 */ /* 0x020fe40000004100 */
[----:B------:R-:W-:Y:S02]  /*89d0*/  @!P0 HADD2.F32 R24, -RZ, R24.H0_H0 ;  /* 0x20000018ff188230 */ /* 0x000fe40000004100 */
[----:B------:R-:W-:Y:S02]  /*89e0*/  @!P2 HADD2.F32 R6, -RZ, R16.H0_H0 ;  /* 0x20000010ff06a230 */ /* 0x000fe40000004100 */
[----:B------:R-:W-:Y:S01]  /*89f0*/  @!P1 HADD2.F32 R4, -RZ, R18.H0_H0 ;  /* 0x20000012ff049230 */ /* 0x000fe20000004100 */
[----:B------:R-:W0:Y:S01]  /*8a00*/  @!P0 MUFU.RCP R23, R23 ;  /* 0x0000001700178308 */ /* 0x000e220000001000 */
[----:B------:R-:W1:Y:S01]  /*8a10*/  LDC.U8 R16, c[0x0][0x3b0] ;  /* 0x0000ec00ff107b82 */ /* 0x000e620000000000 */
[----:B------:R-:W-:Y:S02]  /*8a20*/  @!P1 HADD2.F32 R3, -RZ, R19.H0_H0 ;  /* 0x20000013ff039230 */ /* 0x000fe40000004100 */
[----:B------:R-:W-:-:S02]  /*8a30*/  @!P3 HADD2.F32 R7, -RZ, R0.H0_H0 ;  /* 0x20000000ff07b230 */ /* 0x000fc40000004100 */
[----:B------:R-:W-:Y:S02]  /*8a40*/  @!P2 HADD2.F32 R5, -RZ, R17.H0_H0 ;  /* 0x20000011ff05a230 */ /* 0x000fe40000004100 */
[----:B------:R-:W2:Y:S01]  /*8a50*/  @!P1 MUFU.RCP R4, R4 ;  /* 0x0000000400049308 */ /* 0x000ea20000001000 */
[----:B------:R-:W-:-:S07]  /*8a60*/  @!P3 HADD2.F32 R2, -RZ, R2.H0_H0 ;  /* 0x20000002ff02b230 */ /* 0x000fce0000004100 */
[----:B------:R-:W3:Y:S01]  /*8a70*/  @!P2 MUFU.RCP R6, R6 ;  /* 0x000000060006a308 */ /* 0x000ee20000001000 */
[----:B0-----:R-:W-:-:S05]  /*8a80*/  @!P0 FMUL.FTZ R24, R24, R23 ;  /* 0x0000001718188220 */ /* 0x001fca0000410000 */
[----:B------:R-:W-:Y:S02]  /*8a90*/  @!P0 F2FP.F16.F32.PACK_AB R0, RZ, R24 ;  /* 0x00000018ff00823e */ /* 0x000fe400000000ff */
[----:B------:R-:W0:Y:S01]  /*8aa0*/  @!P3 MUFU.RCP R7, R7 ;  /* 0x000000070007b308 */ /* 0x000e220000001000 */
[----:B--2---:R-:W-:-:S05]  /*8ab0*/  @!P1 FMUL.FTZ R3, R3, R4 ;  /* 0x0000000403039220 */ /* 0x004fca0000410000 */
[----:B------:R-:W-:Y:S01]  /*8ac0*/  @!P1 F2FP.F16.F32.PACK_AB R19, RZ, R3 ;  /* 0x00000003ff13923e */ /* 0x000fe200000000ff */
[----:B---3--:R-:W-:-:S05]  /*8ad0*/  @!P2 FMUL.FTZ R5, R5, R6 ;  /* 0x000000060505a220 */ /* 0x008fca0000410000 */
[----:B------:R-:W-:Y:S01]  /*8ae0*/  @!P2 F2FP.F16.F32.PACK_AB R18, RZ, R5 ;  /* 0x00000005ff12a23e */ /* 0x000fe200000000ff */
[----:B0-----:R-:W-:-:S05]  /*8af0*/  @!P3 FMUL.FTZ R2, R2, R7 ;  /* 0x000000070202b220 */ /* 0x001fca0000410000 */
[----:B------:R-:W-:Y:S01]  /*8b00*/  @!P3 F2FP.F16.F32.PACK_AB R17, RZ, R2 ;  /* 0x00000002ff11b23e */ /* 0x000fe200000000ff */
[----:B-1----:R-:W-:Y:S06]  /*8b10*/  @P0 BRA `(.L_x_2769) ;  /* 0x0000001000300947 */ /* 0x002fec0003800000 */
[----:B------:R-:W0:Y:S01]  /*8b20*/  LDCU UR4, c[0x0][0x3b4] ;  /* 0x00007680ff0477ac */ /* 0x000e220008000800 */
[----:B------:R-:W1:Y:S01]  /*8b30*/  LDC.64 R2, c[0x0][0x388] ;  /* 0x0000e200ff027b82 */ /* 0x000e620000000a00 */
[----:B------:R-:W-:Y:S01]  /*8b40*/  IMAD R4, R27, 0x200, R22 ;  /* 0x000002001b047824 */ /* 0x000fe200078e0216 */
[----:B------:R-:W-:-:S03]  /*8b50*/  PRMT R6, R16, 0x9910, RZ ;  /* 0x0000991010067816 */ /* 0x000fc600000000ff */
[----:B0-----:R-:W-:Y:S02]  /*8b60*/  IMAD R5, R4, UR4, RZ ;  /* 0x0000000404057c24 */ /* 0x001fe4000f8e02ff */
        /* <DEDUP_REMOVED lines=13> */
[----:B------:R-:W-:Y:S02]  /*8c40*/  HADD2.F32 R0, -RZ, R0.H0_H0 ;  /* 0x20000000ff007230 */ /* 0x000fe40000004100 */
[----:B------:R-:W-:Y:S02]  /*8c50*/  IMAD.MOV.U32 R22, RZ, RZ, R26 ;  /* 0x000000ffff167224 */ /* 0x000fe400078e001a */
[----:B------:R-:W0:Y:S02]  /*8c60*/  F2I.FTZ.TRUNC.NTZ R5, R0 ;  /* 0x0000000000057305 */ /* 0x000e24000021f100 */
[----:B0-----:R0:W-:Y:S01]  /*8c70*/  STG.E.U8 desc[UR36][R2.64], R5 ;  /* 0x0000000502007986 */ /* 0x0011e2000c101124 */
[----:B------:R-:W-:Y:S05]  /*8c80*/  BRA `(.L_x_2769) ;  /* 0x0000000c00d47947 */ /* 0x000fea0003800000 */
.L_x_2773:
[----:B------:R-:W-:Y:S02]  /*8c90*/  HADD2.F32 R5, -RZ, R0.H0_H0 ;  /* 0x20000000ff057230 */ /* 0x000fe40000004100 */
[----:B------:R-:W-:-:S04]  /*8ca0*/  IMAD.MOV.U32 R22, RZ, RZ, R26 ;  /* 0x000000ffff167224 */ /* 0x000fc800078e001a */
[----:B------:R-:W0:Y:S02]  /*8cb0*/  F2I.S64.TRUNC R4, R5 ;  /* 0x0000000500047311 */ /* 0x000e24000020d900 */
[----:B0-----:R0:W-:Y:S01]  /*8cc0*/  STG.E.U8 desc[UR36][R2.64], R4 ;  /* 0x0000000402007986 */ /* 0x0011e2000c101124 */
[----:B------:R-:W-:Y:S05]  /*8cd0*/  BRA `(.L_x_2769) ;  /* 0x0000000c00c07947 */ /* 0x000fea0003800000 */
.L_x_2772:
[----:B------:R-:W-:-:S13]  /*8ce0*/  ISETP.NE.AND P0, PT, R4, 0x2, PT ;  /* 0x000000020400780c */ /* 0x000fda0003f05270 */
[----:B------:R-:W-:Y:S05]  /*8cf0*/  @!P0 BRA `(.L_x_2775) ;  /* 0x0000000000388947 */ /* 0x000fea0003800000 */
[----:B------:R-:W-:-:S13]  /*8d00*/  ISETP.NE.AND P0, PT, R4, 0x3, PT ;  /* 0x000000030400780c */ /* 0x000fda0003f05270 */
[----:B------:R-:W-:Y:S05]  /*8d10*/  @!P0 BRA `(.L_x_2776) ;  /* 0x00000000001c8947 */ /* 0x000fea0003800000 */
[----:B------:R-:W-:-:S13]  /*8d20*/  ISETP.NE.AND P0, PT, R4, 0x4, PT ;  /* 0x000000040400780c */ /* 0x000fda0003f05270 */
[----:B------:R-:W-:Y:S05]  /*8d30*/  @P0 BRA `(.L_x_2774) ;  /* 0x0000000800f80947 */ /* 0x000fea0003800000 */
[----:B------:R-:W-:Y:S02]  /*8d40*/  HADD2.F32 R4, -RZ, R0.H0_H0 ;  /* 0x20000000ff047230 */ /* 0x000fe40000004100 */
[----:B------:R-:W-:-:S04]  /*8d50*/  IMAD.MOV.U32 R22, RZ, RZ, R26 ;  /* 0x000000ffff167224 */ /* 0x000fc800078e001a */
[----:B------:R-:W0:Y:S02]  /*8d60*/  F2I.S64.TRUNC R4, R4 ;  /* 0x0000000400047311 */ /* 0x000e24000020d900 */
[----:B0-----:R0:W-:Y:S01]  /*8d70*/  STG.E.64 desc[UR36][R2.64], R4 ;  /* 0x0000000402007986 */ /* 0x0011e2000c101b24 */
[----:B------:R-:W-:Y:S05]  /*8d80*/  BRA `(.L_x_2769) ;  /* 0x0000000c00947947 */ /* 0x000fea0003800000 */
.L_x_2776:
[----:B------:R-:W-:Y:S02]  /*8d90*/  HADD2.F32 R0, -RZ, R0.H0_H0 ;  /* 0x20000000ff007230 */ /* 0x000fe40000004100 */
[----:B------:R-:W-:Y:S02]  /*8da0*/  IMAD.MOV.U32 R22, RZ, RZ, R26 ;  /* 0x000000ffff167224 */ /* 0x000fe400078e001a */
[----:B------:R-:W0:Y:S02]  /*8db0*/  F2I.FTZ.TRUNC.NTZ R5, R0 ;  /* 0x0000000000057305 */ /* 0x000e24000021f100 */
[----:B0-----:R0:W-:Y:S01]  /*8dc0*/  STG.E desc[UR36][R2.64], R5 ;  /* 0x0000000502007986 */ /* 0x0011e2000c101924 */
[----:B------:R-:W-:Y:S05]  /*8dd0*/  BRA `(.L_x_2769) ;  /* 0x0000000c00807947 */ /* 0x000fea0003800000 */
.L_x_2775:
[----:B------:R-:W-:Y:S02]  /*8de0*/  HADD2.F32 R0, -RZ, R0.H0_H0 ;  /* 0x20000000ff007230 */ /* 0x000fe40000004100 */
[----:B------:R-:W-:Y:S02]  /*8df0*/  IMAD.MOV.U32 R22, RZ, RZ, R26 ;  /* 0x000000ffff167224 */ /* 0x000fe400078e001a */
[----:B------:R-:W0:Y:S02]  /*8e00*/  F2I.FTZ.TRUNC.NTZ R5, R0 ;  /* 0x0000000000057305 */ /* 0x000e24000021f100 */
[----:B0-----:R0:W-:Y:S01]  /*8e10*/  STG.E.U16 desc[UR36][R2.64], R5 ;  /* 0x0000000502007986 */ /* 0x0011e2000c101524 */
[----:B------:R-:W-:Y:S05]  /*8e20*/  BRA `(.L_x_2769) ;  /* 0x0000000c006c7947 */ /* 0x000fea0003800000 */
.L_x_2771:
[----:B------:R-:W-:-:S13]  /*8e30*/  ISETP.GT.AND P0, PT, R4, 0x6, PT ;  /* 0x000000060400780c */ /* 0x000fda0003f04270 */
[----:B------:R-:W-:Y:S05]  /*8e40*/  @P0 BRA `(.L_x_2777) ;  /* 0x00000000002c0947 */ /* 0x000fea0003800000 */
[----:B------:R-:W-:-:S13]  /*8e50*/  ISETP.NE.AND P0, PT, R4, 0x5, PT ;  /* 0x000000050400780c */ /* 0x000fda0003f05270 */
[----:B------:R-:W-:Y:S05]  /*8e60*/  @!P0 BRA `(.L_x_2778) ;  /* 0x0000000000188947 */ /* 0x000fea0003800000 */
[----:B------:R-:W-:-:S13]  /*8e70*/  ISETP.NE.AND P0, PT, R4, 0x6, PT ;  /* 0x000000060400780c */ /* 0x000fda0003f05270 */
[----:B------:R-:W-:Y:S05]  /*8e80*/  @P0 BRA `(.L_x_2774) ;  /* 0x0000000800a40947 */ /* 0x000fea0003800000 */
[----:B------:R-:W-:Y:S02]  /*8e90*/  HADD2.F32 R5, -RZ, R0.H0_H0 ;  /* 0x20000000ff057230 */ /* 0x000fe40000004100 */
[----:B------:R-:W-:-:S03]  /*8ea0*/  IMAD.MOV.U32 R22, RZ, RZ, R26 ;  /* 0x000000ffff167224 */ /* 0x000fc600078e001a */
[----:B------:R1:W-:Y:S01]  /*8eb0*/  STG.E desc[UR36][R2.64], R5 ;  /* 0x0000000502007986 */ /* 0x0003e2000c101924 */
[----:B------:R-:W-:Y:S05]  /*8ec0*/  BRA `(.L_x_2769) ;  /* 0x0000000c00447947 */ /* 0x000fea0003800000 */
.L_x_2778:
[----:B------:R0:W-:Y:S01]  /*8ed0*/  STG.E.U16 desc[UR36][R2.64], R0 ;  /* 0x0000000002007986 */ /* 0x0001e2000c101524 */
[----:B------:R-:W-:Y:S01]  /*8ee0*/  IMAD.MOV.U32 R22, RZ, RZ, R26 ;  /* 0x000000ffff167224 */ /* 0x000fe200078e001a */
[----:B------:R-:W-:Y:S06]  /*8ef0*/  BRA `(.L_x_2769) ;  /* 0x0000000c00387947 */ /* 0x000fec0003800000 */
.L_x_2777:
[----:B------:R-:W-:-:S13]  /*8f00*/  ISETP.NE.AND P0, PT, R4, 0x7, PT ;  /* 0x000000070400780c */ /* 0x000fda0003f05270 */
[----:B------:R-:W-:Y:S05]  /*8f10*/  @!P0 BRA `(.L_x_2779) ;  /* 0x00000000003c8947 */ /* 0x000fea0003800000 */
[----:B------:R-:W-:-:S13]  /*8f20*/  ISETP.NE.AND P0, PT, R4, 0x8, PT ;  /* 0x000000080400780c */ /* 0x000fda0003f05270 */
[----:B------:R-:W-:Y:S05]  /*8f30*/  @!P0 BRA `(.L_x_2780) ;  /* 0x00000000001c8947 */ /* 0x000fea0003800000 */
[----:B------:R-:W-:-:S13]  /*8f40*/  ISETP.NE.AND P0, PT, R4, 0x9, PT ;  /* 0x000000090400780c */ /* 0x000fda0003f05270 */
[----:B------:R-:W-:Y:S05]  /*8f50*/  @P0 BRA `(.L_x_2774) ;  /* 0x0000000800700947 */ /* 0x000fea0003800000 */
[----:B------:R-:W-:Y:S02]  /*8f60*/  HADD2.F32 R4, -RZ, R0.H0_H0 ;  /* 0x20000000ff047230 */ /* 0x000fe40000004100 */
[----:B------:R-:W-:Y:S02]  /*8f70*/  IMAD.MOV.U32 R5, RZ, RZ, RZ ;  /* 0x000000ffff057224 */ /* 0x000fe400078e00ff */
[----:B------:R-:W-:-:S03]  /*8f80*/  IMAD.MOV.U32 R22, RZ, RZ, R26 ;  /* 0x000000ffff167224 */ /* 0x000fc600078e001a */
[----:B------:R2:W-:Y:S01]  /*8f90*/  STG.E.64 desc[UR36][R2.64], R4 ;  /* 0x0000000402007986 */ /* 0x0005e2000c101b24 */
[----:B------:R-:W-:Y:S05]  /*8fa0*/  BRA `(.L_x_2769) ;  /* 0x0000000c000c7947 */ /* 0x000fea0003800000 */
.L_x_2780:
[----:B------:R-:W-:Y:S02]  /*8fb0*/  HADD2.F32 R0, -RZ, R0.H0_H0 ;  /* 0x20000000ff007230 */ /* 0x000fe40000004100 */
[----:B------:R-:W-:-:S03]  /*8fc0*/  IMAD.MOV.U32 R22, RZ, RZ, R26 ;  /* 0x000000ffff167224 */ /* 0x000fc600078e001a */
[----:B------:R-:W-:-:S04]  /*8fd0*/  F2FP.F16.F32.PACK_AB R0, RZ, R0 ;  /* 0x00000000ff00723e */ /* 0x000fc800000000ff */
[----:B------:R-:W-:-:S05]  /*8fe0*/  PRMT R0, R0, 0x5410, RZ ;  /* 0x0000541000007816 */ /* 0x000fca00000000ff */
[----:B------:R3:W-:Y:S01]  /*8ff0*/  STG.E desc[UR36][R2.64], R0 ;  /* 0x0000000002007986 */ /* 0x0007e2000c101924 */
[----:B------:R-:W-:Y:S05]  /*9000*/  BRA `(.L_x_2769) ;  /* 0x0000000800f47947 */ /* 0x000fea0003800000 */
.L_x_2779:
[----:B------:R-:W-:Y:S02]  /*9010*/  HADD2.F32 R4, -RZ, R0.H0_H0 ;  /* 0x20000000ff047230 */ /* 0x000fe40000004100 */
[----:B------:R-:W-:-:S03]  /*9020*/  IMAD.MOV.U32 R22, RZ, RZ, R26 ;  /* 0x000000ffff167224 */ /* 0x000fc600078e001a */
[----:B------:R-:W-:-:S06]  /*9030*/  FMUL.FTZ R4, R4, 1 ;  /* 0x3f80000004047820 */ /* 0x000fcc0000410000 */
[----:B------:R-:W0:Y:S02]  /*9040*/  F2F.F64.F32 R4, R4 ;  /* 0x0000000400047310 */ /* 0x000e240000201800 */
[----:B0-----:R4:W-:Y:S01]  /*9050*/  STG.E.64 desc[UR36][R2.64], R4 ;  /* 0x0000000402007986 */ /* 0x0019e2000c101b24 */
[----:B------:R-:W-:Y:S05]  /*9060*/  BRA `(.L_x_2769) ;  /* 0x0000000800dc7947 */ /* 0x000fea0003800000 */
.L_x_2770:
        /* <DEDUP_REMOVED lines=10> */
[----:B------:R-:W-:-:S04]  /*9110*/  FSETP.NEU.FTZ.AND P0, PT, R0, RZ, PT ;  /* 0x000000ff0000720b */ /* 0x000fc80003f1d000 */
[----:B------:R-:W-:-:S05]  /*9120*/  SEL R5, RZ, 0x1, !P0 ;  /* 0x00000001ff057807 */ /* 0x000fca0004000000 */
[----:B------:R0:W-:Y:S01]  /*9130*/  STG.E.U8 desc[UR36][R2.64], R5 ;  /* 0x0000000502007986 */ /* 0x0001e2000c101124 */
[----:B------:R-:W-:Y:S05]  /*9140*/  BRA `(.L_x_2769) ;  /* 0x0000000800a47947 */ /* 0x000fea0003800000 */
.L_x_2783:
[----:B------:R-:W-:Y:S01]  /*9150*/  HADD2.F32 R0, -RZ, R0.H0_H0 ;  /* 0x20000000ff007230 */ /* 0x000fe20000004100 */
[----:B------:R-:W-:Y:S01]  /*9160*/  CS2R R6, SRZ ;  /* 0x0000000000067805 */ /* 0x000fe2000001ff00 */
[----:B------:R-:W-:-:S03]  /*9170*/  IMAD.MOV.U32 R22, RZ, RZ, R26 ;  /* 0x000000ffff167224 */ /* 0x000fc600078e001a */
[----:B------:R-:W-:-:S04]  /*9180*/  FMUL.FTZ R0, R0, 1 ;  /* 0x3f80000000007820 */ /* 0x000fc80000410000 */
[----:B------:R-:W0:Y:S02]  /*9190*/  F2F.F64.F32 R4, R0 ;  /* 0x0000000000047310 */ /* 0x000e240000201800 */
[----:B0-----:R0:W-:Y:S01]  /*91a0*/  STG.E.128 desc[UR36][R2.64], R4 ;  /* 0x0000000402007986 */ /* 0x0011e2000c101d24 */
[----:B------:R-:W-:Y:S05]  /*91b0*/  BRA `(.L_x_2769) ;  /* 0x0000000800887947 */ /* 0x000fea0003800000 */
.L_x_2782:
[----:B------:R-:W-:-:S13]  /*91c0*/  ISETP.NE.AND P0, PT, R4, 0xf, PT ;  /* 0x0000000f0400780c */ /* 0x000fda0003f05270 */
[----:B------:R-:W-:Y:S05]  /*91d0*/  @!P0 BRA `(.L_x_2784) ;  /* 0x0000000000a88947 */ /* 0x000fea0003800000 */
[----:B------:R-:W-:-:S13]  /*91e0*/  ISETP.NE.AND P0, PT, R4, 0x17, PT ;  /* 0x000000170400780c */ /* 0x000fda0003f05270 */
[----:B------:R-:W-:Y:S05]  /*91f0*/  @!P0 BRA `(.L_x_2785) ;  /* 0x0000000000508947 */ /* 0x000fea0003800000 */
[----:B------:R-:W-:-:S13]  /*9200*/  ISETP.NE.AND P0, PT, R4, 0x18, PT ;  /* 0x000000180400780c */ /* 0x000fda0003f05270 */
[----:B------:R-:W-:Y:S05]  /*9210*/  @P0 BRA `(.L_x_2774) ;  /* 0x0000000400c00947 */ /* 0x000fea0003800000 */
        /* <DEDUP_REMOVED lines=13> */
.L_x_2787:
[----:B------:R-:W-:Y:S05]  /*92f0*/  BSYNC.RECONVERGENT B0 ;  /* 0x0000000000007941 */ /* 0x000fea0003800200 */
.L_x_2786:
[----:B------:R-:W-:Y:S01]  /*9300*/  LOP3.LUT R5, R0, 0x80, R5, 0xf8, !PT ;  /* 0x0000008000057812 */ /* 0x000fe200078ef805 */
[----:B------:R-:W-:-:S04]  /*9310*/  IMAD.MOV.U32 R22, RZ, RZ, R26 ;  /* 0x000000ffff167224 */ /* 0x000fc800078e001a */
[----:B------:R0:W-:Y:S01]  /*9320*/  STG.E.U8 desc[UR36][R2.64], R5 ;  /* 0x0000000502007986 */ /* 0x0001e2000c101124 */
[----:B------:R-:W-:Y:S05]  /*9330*/  BRA `(.L_x_2769) ;  /* 0x0000000800287947 */ /* 0x000fea0003800000 */
.L_x_2785:
        /* <DEDUP_REMOVED lines=15> */
.L_x_2789:
[----:B------:R-:W-:Y:S05]  /*9430*/  BSYNC.RECONVERGENT B0 ;  /* 0x0000000000007941 */ /* 0x000fea0003800200 */
.L_x_2788:
[----:B------:R-:W-:Y:S01]  /*9440*/  LOP3.LUT R5, R0, 0x80, R5, 0xf8, !PT ;  /* 0x0000008000057812 */ /* 0x000fe200078ef805 */
[----:B------:R-:W-:-:S04]  /*9450*/  IMAD.MOV.U32 R22, RZ, RZ, R26 ;  /* 0x000000ffff167224 */ /* 0x000fc800078e001a */
[----:B------:R0:W-:Y:S01]  /*9460*/  STG.E.U8 desc[UR36][R2.64], R5 ;  /* 0x0000000502007986 */ /* 0x0001e2000c101124 */
[----:B------:R-:W-:Y:S05]  /*9470*/  BRA `(.L_x_2769) ;  /* 0x0000000400d87947 */ /* 0x000fea0003800000 */
.L_x_2784:
[----:B------:R-:W-:Y:S02]  /*9480*/  HADD2.F32 R0, -RZ, R0.H0_H0 ;  /* 0x20000000ff007230 */ /* 0x000fe40000004100 */
[----:B------:R-:W-:-:S03]  /*9490*/  IMAD.MOV.U32 R22, RZ, RZ, R26 ;  /* 0x000000ffff167224 */ /* 0x000fc600078e001a */
[----:B------:R-:W-:-:S05]  /*94a0*/  F2FP.BF16.F32.PACK_AB R0, RZ, R0 ;  /* 0x00000000ff00723e */ /* 0x000fca00000010ff */
[----:B------:R0:W-:Y:S01]  /*94b0*/  STG.E.U16 desc[UR36][R2.64], R0 ;  /* 0x0000000002007986 */ /* 0x0001e2000c101524 */
[----:B------:R-:W-:Y:S05]  /*94c0*/  BRA `(.L_x_2769) ;  /* 0x0000000400c47947 */ /* 0x000fea0003800000 */
.L_x_2781:
        /* <DEDUP_REMOVED lines=10> */
[----:B------:R-:W0:Y:S02]  /*9570*/  F2I.FTZ.U32.TRUNC.NTZ R5, R5 ;  /* 0x0000000500057305 */ /* 0x000e24000021f000 */
[----:B0-----:R0:W-:Y:S01]  /*9580*/  STG.E.U16 desc[UR36][R2.64], R5 ;  /* 0x0000000502007986 */ /* 0x0011e2000c101524 */
[----:B------:R-:W-:Y:S05]  /*9590*/  BRA `(.L_x_2769) ;  /* 0x0000000400907947 */ /* 0x000fea0003800000 */
.L_x_2792:
        /* <DEDUP_REMOVED lines=13> */
.L_x_2795:
[----:B------:R-:W-:-:S04]  /*9670*/  SHF.R.U32.HI R0, RZ, 0x14, R5 ;  /* 0x00000014ff007819 */ /* 0x000fc80000011605 */
[----:B------:R-:W-:-:S04]  /*9680*/  LOP3.LUT R0, R0, 0x1, RZ, 0xc0, !PT ;  /* 0x0000000100007812 */ /* 0x000fc800078ec0ff */
[----:B------:R-:W-:-:S04]  /*9690*/  IADD3 R0, PT, PT, R5, 0x487ffff, R0 ;  /* 0x0487ffff05007810 */ /* 0x000fc80007ffe000 */
[----:B------:R-:W-:-:S04]  /*96a0*/  SHF.R.U32.HI R0, RZ, 0x14, R0 ;  /* 0x00000014ff007819 */ /* 0x000fc80000011600 */
[----:B------:R-:W-:-:S07]  /*96b0*/  LOP3.LUT R4, R0, 0xff, RZ, 0xc0, !PT ;  /* 0x000000ff00047812 */ /* 0x000fce00078ec0ff */
.L_x_2796:
[----:B------:R-:W-:-:S04]  /*96c0*/  SHF.R.U32.HI R5, RZ, 0x18, R5 ;  /* 0x00000018ff057819 */ /* 0x000fc80000011605 */
[----:B------:R-:W-:-:S04]  /*96d0*/  LOP3.LUT R4, R4, 0x80, R5, 0xf8, !PT ;  /* 0x0000008004047812 */ /* 0x000fc800078ef805 */
[----:B------:R-:W-:-:S07]  /*96e0*/  PRMT R0, R4, 0x7610, R0 ;  /* 0x0000761004007816 */ /* 0x000fce0000000000 */
.L_x_2794:
[----:B------:R-:W-:Y:S05]  /*96f0*/  BSYNC.RECONVERGENT B0 ;  /* 0x0000000000007941 */ /* 0x000fea0003800200 */
.L_x_2793:
[----:B------:R0:W-:Y:S01]  /*9700*/  STG.E.U8 desc[UR36][R2.64], R0 ;  /* 0x0000000002007986 */ /* 0x0001e2000c101124 */
[----:B------:R-:W-:Y:S01]  /*9710*/  IMAD.MOV.U32 R22, RZ, RZ, R26 ;  /* 0x000000ffff167224 */ /* 0x000fe200078e001a */
[----:B------:R-:W-:Y:S06]  /*9720*/  BRA `(.L_x_2769) ;  /* 0x00000004002c7947 */ /* 0x000fec0003800000 */
.L_x_2791:
        /* <DEDUP_REMOVED lines=13> */
.L_x_2799:
[----:B------:R-:W-:-:S04]  /*9800*/  SHF.R.U32.HI R0, RZ, 0x15, R5 ;  /* 0x00000015ff007819 */ /* 0x000fc80000011605 */
[----:B------:R-:W-:-:S04]  /*9810*/  LOP3.LUT R0, R0, 0x1, RZ, 0xc0, !PT ;  /* 0x0000000100007812 */ /* 0x000fc800078ec0ff */
[----:B------:R-:W-:-:S04]  /*9820*/  IADD3 R0, PT, PT, R5, 0x88fffff, R0 ;  /* 0x088fffff05007810 */ /* 0x000fc80007ffe000 */
[----:B------:R-:W-:-:S04]  /*9830*/  SHF.R.U32.HI R0, RZ, 0x15, R0 ;  /* 0x00000015ff007819 */ /* 0x000fc80000011600 */
[----:B------:R-:W-:-:S07]  /*9840*/  LOP3.LUT R4, R0, 0xff, RZ, 0xc0, !PT ;  /* 0x000000ff00047812 */ /* 0x000fce00078ec0ff */
.L_x_2800:
[----:B------:R-:W-:-:S04]  /*9850*/  SHF.R.U32.HI R5, RZ, 0x18, R5 ;  /* 0x00000018ff057819 */ /* 0x000fc80000011605 */
[----:B------:R-:W-:-:S04]  /*9860*/  LOP3.LUT R4, R4, 0x80, R5, 0xf8, !PT ;  /* 0x0000008004047812 */ /* 0x000fc800078ef805 */
[----:B------:R-:W-:-:S07]  /*9870*/  PRMT R0, R4, 0x7610, R0 ;  /* 0x0000761004007816 */ /* 0x000fce0000000000 */
.L_x_2798:
[----:B------:R-:W-:Y:S05]  /*9880*/  BSYNC.RECONVERGENT B0 ;  /* 0x0000000000007941 */ /* 0x000fea0003800200 */
.L_x_2797:
[----:B------:R0:W-:Y:S01]  /*9890*/  STG.E.U8 desc[UR36][R2.64], R0 ;  /* 0x0000000002007986 */ /* 0x0001e2000c101124 */
[----:B------:R-:W-:Y:S01]  /*98a0*/  IMAD.MOV.U32 R22, RZ, RZ, R26 ;  /* 0x000000ffff167224 */ /* 0x000fe200078e001a */
[----:B------:R-:W-:Y:S06]  /*98b0*/  BRA `(.L_x_2769) ;  /* 0x0000000000c87947 */ /* 0x000fec0003800000 */
.L_x_2790:
[----:B------:R-:W-:-:S13]  /*98c0*/  ISETP.NE.AND P0, PT, R4, 0x1c, PT ;  /* 0x0000001c0400780c */ /* 0x000fda0003f05270 */
[----:B------:R-:W-:Y:S05]  /*98d0*/  @!P0 BRA `(.L_x_2801) ;  /* 0x0000000000b08947 */ /* 0x000fea0003800000 */
[----:B------:R-:W-:-:S13]  /*98e0*/  ISETP.NE.AND P0, PT, R4, 0x1d, PT ;  /* 0x0000001d0400780c */ /* 0x000fda0003f05270 */
[----:B------:R-:W-:Y:S05]  /*98f0*/  @!P0 BRA `(.L_x_2802) ;  /* 0x0000000000948947 */ /* 0x000fea0003800000 */
[----:B------:R-:W-:-:S13]  /*9900*/  ISETP.NE.AND P0, PT, R4, 0x2c, PT ;  /* 0x0000002c0400780c */ /* 0x000fda0003f05270 */
[----:B------:R-:W-:Y:S05]  /*9910*/  @!P0 BRA `(.L_x_2803) ;  /* 0x0000000000488947 */ /* 0x000fea0003800000 */
.L_x_2774:
        /* <DEDUP_REMOVED lines=16> */
.L_x_2804:
[----:B------:R-:W-:Y:S01]  /*9a20*/  IMAD.MOV.U32 R22, RZ, RZ, R26 ;  /* 0x000000ffff167224 */ /* 0x000fe200078e001a */
[----:B------:R-:W-:Y:S06]  /*9a30*/  BRA `(.L_x_2769) ;  /* 0x0000000000687947 */ /* 0x000fec0003800000 */
.L_x_2803:
[----:B------:R-:W-:Y:S02]  /*9a40*/  HADD2.F32 R5, -RZ, R0.H0_H0 ;  /* 0x20000000ff057230 */ /* 0x000fe40000004100 */
        /* <DEDUP_REMOVED lines=16> */
.L_x_2802:
[----:B------:R-:W-:Y:S02]  /*9b50*/  HADD2.F32 R4, -RZ, R0.H0_H0 ;  /* 0x20000000ff047230 */ /* 0x000fe40000004100 */
[----:B------:R-:W-:-:S04]  /*9b60*/  IMAD.MOV.U32 R22, RZ, RZ, R26 ;  /* 0x000000ffff167224 */ /* 0x000fc800078e001a */
[----:B------:R-:W0:Y:S02]  /*9b70*/  F2I.U64.TRUNC R4, R4 ;  /* 0x0000000400047311 */ /* 0x000e24000020d800 */
[----:B0-----:R0:W-:Y:S01]  /*9b80*/  STG.E.64 desc[UR36][R2.64], R4 ;  /* 0x0000000402007986 */ /* 0x0011e2000c101b24 */
[----:B------:R-:W-:Y:S05]  /*9b90*/  BRA `(.L_x_2769) ;  /* 0x0000000000107947 */ /* 0x000fea0003800000 */
.L_x_2801:
[----:B------:R-:W-:Y:S02]  /*9ba0*/  HADD2.F32 R0, -RZ, R0.H0_H0 ;  /* 0x20000000ff007230 */ /* 0x000fe40000004100 */
[----:B------:R-:W-:Y:S02]  /*9bb0*/  IMAD.MOV.U32 R22, RZ, RZ, R26 ;  /* 0x000000ffff167224 */ /* 0x000fe400078e001a */
[----:B------:R-:W0:Y:S02]  /*9bc0*/  F2I.FTZ.U32.TRUNC.NTZ R5, R0 ;  /* 0x0000000000057305 */ /* 0x000e24000021f000 */
[----:B0-----:R0:W-:Y:S03]  /*9bd0*/  STG.E desc[UR36][R2.64], R5 ;  /* 0x0000000502007986 */ /* 0x0011e6000c101924 */
.L_x_2769:
[----:B------:R-:W-:Y:S05]  /*9be0*/  BSYNC.RECONVERGENT B6 ;  /* 0x0000000000067941 */ /* 0x000fea0003800200 */
.L_x_2768:
[----:B------:R-:W-:Y:S01]  /*9bf0*/  ISETP.GE.AND P0, PT, R22, R25, PT ;  /* 0x000000191600720c */ /* 0x000fe20003f06270 */
[----:B------:R-:W-:-:S12]  /*9c00*/  BSSY.RECONVERGENT B6, `(.L_x_2805) ;  /* 0x00001f0000067945 */ /* 0x000fd80003800200 */
        /* <DEDUP_REMOVED lines=19> */
[----:B------:R-:W-:-:S06]  /*9d40*/  HADD2.F32 R19, -RZ, R19.H0_H0 ;  /* 0x20000013ff137230 */ /* 0x000fcc0000004100 */
[----:B------:R-:W0:Y:S02]  /*9d50*/  F2I.FTZ.TRUNC.NTZ R19, R19 ;  /* 0x0000001300137305 */ /* 0x000e24000021f100 */
[----:B0-----:R0:W-:Y:S01]  /*9d60*/  STG.E.U8 desc[UR36][R2.64], R19 ;  /* 0x0000001302007986 */ /* 0x0011e2000c101124 */
[----:B------:R-:W-:Y:S05]  /*9d70*/  BRA `(.L_x_2812) ;  /* 0x0000000c007c7947 */ /* 0x000fea0003800000 */
.L_x_2810:
[----:B------:R-:W-:-:S06]  /*9d80*/  HADD2.F32 R5, -RZ, R19.H0_H0 ;  /* 0x20000013ff057230 */ /* 0x000fcc0000004100 */
[----:B------:R-:W0:Y:S02]  /*9d90*/  F2I.S64.TRUNC R4, R5 ;  /* 0x0000000500047311 */ /* 0x000e24000020d900 */
[----:B0-----:R0:W-:Y:S01]  /*9da0*/  STG.E.U8 desc[UR36][R2.64], R4 ;  /* 0x0000000402007986 */ /* 0x0011e2000c101124 */
[----:B------:R-:W-:Y:S05]  /*9db0*/  BRA `(.L_x_2812) ;  /* 0x0000000c006c7947 */ /* 0x000fea0003800000 */
.L_x_2809:
[----:B------:R-:W-:-:S13]  /*9dc0*/  ISETP.NE.AND P0, PT, R0, 0x2, PT ;  /* 0x000000020000780c */ /* 0x000fda0003f05270 */
[----:B------:R-:W-:Y:S05]  /*9dd0*/  @!P0 BRA `(.L_x_2813) ;  /* 0x0000000000308947 */ /* 0x000fea0003800000 */
[----:B------:R-:W-:-:S13]  /*9de0*/  ISETP.NE.AND P0, PT, R0, 0x3, PT ;  /* 0x000000030000780c */ /* 0x000fda0003f05270 */
[----:B------:R-:W-:Y:S05]  /*9df0*/  @!P0 BRA `(.L_x_2814) ;  /* 0x0000000000188947 */ /* 0x000fea0003800000 */
[----:B------:R-:W-:-:S13]  /*9e00*/  ISETP.NE.AND P0, PT, R0, 0x4, PT ;  /* 0x000000040000780c */ /* 0x000fda0003f05270 */
[----:B------:R-:W-:Y:S05]  /*9e10*/  @P0 BRA `(.L_x_2811) ;  /* 0x0000000800700947 */ /* 0x000fea0003800000 */
[----:B------:R-:W-:-:S06]  /*9e20*/  HADD2.F32 R4, -RZ, R19.H0_H0 ;  /* 0x20000013ff047230 */ /* 0x000fcc0000004100 */
[----:B------:R-:W0:Y:S02]  /*9e30*/  F2I.S64.TRUNC R4, R4 ;  /* 0x0000000400047311 */ /* 0x000e24000020d900 */
[----:B0-----:R0:W-:Y:S01]  /*9e40*/  STG.E.64 desc[UR36][R2.64], R4 ;  /* 0x0000000402007986 */ /* 0x0011e2000c101b24 */
[----:B------:R-:W-:Y:S05]  /*9e50*/  BRA `(.L_x_2812) ;  /* 0x0000000c00447947 */ /* 0x000fea0003800000 */
.L_x_2814:
[----:B------:R-:W-:-:S06]  /*9e60*/  HADD2.F32 R19, -RZ, R19.H0_H0 ;  /* 0x20000013ff137230 */ /* 0x000fcc0000004100 */
[----:B------:R-:W0:Y:S02]  /*9e70*/  F2I.FTZ.TRUNC.NTZ R19, R19 ;  /* 0x0000001300137305 */ /* 0x000e24000021f100 */
[----:B0-----:R0:W-:Y:S01]  /*9e80*/  STG.E desc[UR36][R2.64], R19 ;  /* 0x0000001302007986 */ /* 0x0011e2000c101924 */
[----:B------:R-:W-:Y:S05]  /*9e90*/  BRA `(.L_x_2812) ;  /* 0x0000000c00347947 */ /* 0x000fea0003800000 */
.L_x_2813:
[----:B------:R-:W-:-:S06]  /*9ea0*/  HADD2.F32 R19, -RZ, R19.H0_H0 ;  /* 0x20000013ff137230 */ /* 0x000fcc0000004100 */
[----:B------:R-:W0:Y:S02]  /*9eb0*/  F2I.FTZ.TRUNC.NTZ R19, R19 ;  /* 0x0000001300137305 */ /* 0x000e24000021f100 */
[----:B0-----:R0:W-:Y:S01]  /*9ec0*/  STG.E.U16 desc[UR36][R2.64], R19 ;  /* 0x0000001302007986 */ /* 0x0011e2000c101524 */
[----:B------:R-:W-:Y:S05]  /*9ed0*/  BRA `(.L_x_2812) ;  /* 0x0000000c00247947 */ /* 0x000fea0003800000 */
.L_x_2808:
[----:B------:R-:W-:-:S13]  /*9ee0*/  ISETP.GT.AND P0, PT, R0, 0x6, PT ;  /* 0x000000060000780c */ /* 0x000fda0003f04270 */
[----:B------:R-:W-:Y:S05]  /*9ef0*/  @P0 BRA `(.L_x_2815) ;  /* 0x0000000000240947 */ /* 0x000fea0003800000 */
[----:B------:R-:W-:-:S13]  /*9f00*/  ISETP.NE.AND P0, PT, R0, 0x5, PT ;  /* 0x000000050000780c */ /* 0x000fda0003f05270 */
[----:B------:R-:W-:Y:S05]  /*9f10*/  @!P0 BRA `(.L_x_2816) ;  /* 0x0000000000148947 */ /* 0x000fea0003800000 */
[----:B------:R-:W-:-:S13]  /*9f20*/  ISETP.NE.AND P0, PT, R0, 0x6, PT ;  /* 0x000000060000780c */ /* 0x000fda0003f05270 */
[----:B------:R-:W-:Y:S05]  /*9f30*/  @P0 BRA `(.L_x_2811) ;  /* 0x0000000800280947 */ /* 0x000fea0003800000 */
[----:B------:R-:W-:-:S05]  /*9f40*/  HADD2.F32 R19, -RZ, R19.H0_H0 ;  /* 0x20000013ff137230 */ /* 0x000fca0000004100 */
[----:B------:R1:W-:Y:S01]  /*9f50*/  STG.E desc[UR36][R2.64], R19 ;  /* 0x0000001302007986 */ /* 0x0003e2000c101924 */
[----:B------:R-:W-:Y:S05]  /*9f60*/  BRA `(.L_x_2812) ;  /* 0x0000000c00007947 */ /* 0x000fea0003800000 */
.L_x_2816:
[----:B------:R0:W-:Y:S01]  /*9f70*/  STG.E.U16 desc[UR36][R2.64], R19 ;  /* 0x0000001302007986 */ /* 0x0001e2000c101524 */
[----:B------:R-:W-:Y:S05]  /*9f80*/  BRA `(.L_x_2812) ;  /* 0x0000000800f87947 */ /* 0x000fea0003800000 */
.L_x_2815:
[----:B------:R-:W-:-:S13]  /*9f90*/  ISETP.NE.AND P0, PT, R0, 0x7, PT ;  /* 0x000000070000780c */ /* 0x000fda0003f05270 */
[----:B------:R-:W-:Y:S05]  /*9fa0*/  @!P0 BRA `(.L_x_2817) ;  /* 0x0000000000348947 */ /* 0x000fea0003800000 */
[----:B------:R-:W-:-:S13]  /*9fb0*/  ISETP.NE.AND P0, PT, R0, 0x8, PT ;  /* 0x000000080000780c */ /* 0x000fda0003f05270 */
[----:B------:R-:W-:Y:S05]  /*9fc0*/  @!P0 BRA `(.L_x_2818) ;  /* 0x0000000000188947 */ /* 0x000fea0003800000 */
[----:B------:R-:W-:-:S13]  /*9fd0*/  ISETP.NE.AND P0, PT, R0, 0x9, PT ;  /* 0x000000090000780c */ /* 0x000fda0003f05270 */
[----:B------:R-:W-:Y:S05]  /*9fe0*/  @P0 BRA `(.L_x_2811) ;  /* 0x0000000400fc0947 */ /* 0x000fea0003800000 */
[----:B------:R-:W-:Y:S02]  /*9ff0*/  HADD2.F32 R4, -RZ, R19.H0_H0 ;  /* 0x20000013ff047230 */ /* 0x000fe40000004100 */
[----:B------:R-:W-:-:S05]  /*a000*/  IMAD.MOV.U32 R5, RZ, RZ, RZ ;  /* 0x000000ffff057224 */ /* 0x000fca00078e00ff */
[----:B------:R3:W-:Y:S01]  /*a010*/  STG.E.64 desc[UR36][R2.64], R4 ;  /* 0x0000000402007986 */ /* 0x0007e2000c101b24 */
[----:B------:R-:W-:Y:S05]  /*a020*/  BRA `(.L_x_2812) ;  /* 0x0000000800d07947 */ /* 0x000fea0003800000 */
.L_x_2818:
[----:B------:R-:W-:-:S05]  /*a030*/  HADD2.F32 R0, -RZ, R19.H0_H0 ;  /* 0x20000013ff007230 */ /* 0x000fca0000004100 */
[----:B------:R-:W-:-:S04]  /*a040*/  F2FP.F16.F32.PACK_AB R0, RZ, R0 ;  /* 0x00000000ff00723e */ /* 0x000fc800000000ff */
[----:B------:R-:W-:-:S05]  /*a050*/  PRMT R0, R0, 0x5410, RZ ;  /* 0x0000541000007816 */ /* 0x000fca00000000ff */
[----:B------:R2:W-:Y:S01]  /*a060*/  STG.E desc[UR36][R2.64], R0 ;  /* 0x0000000002007986 */ /* 0x0005e2000c101924 */
[----:B------:R-:W-:Y:S05]  /*a070*/  BRA `(.L_x_2812) ;  /* 0x0000000800bc7947 */ /* 0x000fea0003800000 */
.L_x_2817:
[----:B------:R-:W-:-:S05]  /*a080*/  HADD2.F32 R4, -RZ, R19.H0_H0 ;  /* 0x20000013ff047230 */ /* 0x000fca0000004100 */
[----:B------:R-:W-:-:S06]  /*a090*/  FMUL.FTZ R4, R4, 1 ;  /* 0x3f80000004047820 */ /* 0x000fcc0000410000 */
[----:B------:R-:W0:Y:S02]  /*a0a0*/  F2F.F64.F32 R4, R4 ;  /* 0x0000000400047310 */ /* 0x000e240000201800 */
[----:B0-----:R4:W-:Y:S01]  /*a0b0*/  STG.E.64 desc[UR36][R2.64], R4 ;  /* 0x0000000402007986 */ /* 0x0019e2000c101b24 */
[----:B------:R-:W-:Y:S05]  /*a0c0*/  BRA `(.L_x_2812) ;  /* 0x0000000800a87947 */ /* 0x000fea0003800000 */
.L_x_2807:
        /* <DEDUP_REMOVED lines=10> */
[----:B------:R-:W-:-:S06]  /*a170*/  HADD2.F32 R5, -RZ, R19.H0_H0 ;  /* 0x20000013ff057230 */ /* 0x000fcc0000004100 */
[----:B------:R-:W0:Y:S02]  /*a180*/  F2I.FTZ.U32.TRUNC.NTZ R5, R5 ;  /* 0x0000000500057305 */ /* 0x000e24000021f000 */
[----:B0-----:R0:W-:Y:S01]  /*a190*/  STG.E.U16 desc[UR36][R2.64], R5 ;  /* 0x0000000502007986 */ /* 0x0011e2000c101524 */
[----:B------:R-:W-:Y:S05]  /*a1a0*/  BRA `(.L_x_2812) ;  /* 0x0000000800707947 */ /* 0x000fea0003800000 */
.L_x_2822:
        /* <DEDUP_REMOVED lines=18> */
.L_x_2825:
[----:B------:R-:W-:-:S04]  /*a2d0*/  SHF.R.U32.HI R5, RZ, 0x18, R5 ;  /* 0x00000018ff057819 */ /* 0x000fc80000011605 */
[----:B------:R-:W-:-:S07]  /*a2e0*/  LOP3.LUT R0, R0, 0x80, R5, 0xf8, !PT ;  /* 0x0000008000007812 */ /* 0x000fce00078ef805 */
.L_x_2824:
[----:B------:R-:W-:Y:S05]  /*a2f0*/  BSYNC.RECONVERGENT B0 ;  /* 0x0000000000007941 */ /* 0x000fea0003800200 */
.L_x_2823:
[----:B------:R0:W-:Y:S01]  /*a300*/  STG.E.U8 desc[UR36][R2.64], R0 ;  /* 0x0000000002007986 */ /* 0x0001e2000c101124 */
[----:B------:R-:W-:Y:S05]  /*a310*/  BRA `(.L_x_2812) ;  /* 0x0000000800147947 */ /* 0x000fea0003800000 */
.L_x_2821:
        /* <DEDUP_REMOVED lines=18> */
.L_x_2828:
[----:B------:R-:W-:-:S04]  /*a440*/  SHF.R.U32.HI R5, RZ, 0x18, R5 ;  /* 0x00000018ff057819 */ /* 0x000fc80000011605 */
[----:B------:R-:W-:-:S07]  /*a450*/  LOP3.LUT R0, R0, 0x80, R5, 0xf8, !PT ;  /* 0x0000008000007812 */ /* 0x000fce00078ef805 */
.L_x_2827:
[----:B------:R-:W-:Y:S05]  /*a460*/  BSYNC.RECONVERGENT B0 ;  /* 0x0000000000007941 */ /* 0x000fea0003800200 */
.L_x_2826:
[----:B------:R0:W-:Y:S01]  /*a470*/  STG.E.U8 desc[UR36][R2.64], R0 ;  /* 0x0000000002007986 */ /* 0x0001e2000c101124 */
[----:B------:R-:W-:Y:S05]  /*a480*/  BRA `(.L_x_2812) ;  /* 0x0000000400b87947 */ /* 0x000fea0003800000 */
.L_x_2820:
[----:B------:R-:W-:-:S13]  /*a490*/  ISETP.NE.AND P0, PT, R0, 0x1c, PT ;  /* 0x0000001c0000780c */ /* 0x000fda0003f05270 */
[----:B------:R-:W-:Y:S05]  /*a4a0*/  @!P0 BRA `(.L_x_2829) ;  /* 0x0000000000608947 */ /* 0x000fea0003800000 */
[----:B------:R-:W-:-:S13]  /*a4b0*/  ISETP.NE.AND P0, PT, R0, 0x1d, PT ;  /* 0x0000001d0000780c */ /* 0x000fda0003f05270 */
[----:B------:R-:W-:Y:S05]  /*a4c0*/  @!P0 BRA `(.L_x_2830) ;  /* 0x0000000000488947 */ /* 0x000fea0003800000 */
[----:B------:R-:W-:-:S13]  /*a4d0*/  ISETP.NE.AND P0, PT, R0, 0x2c, PT ;  /* 0x0000002c0000780c */ /* 0x000fda0003f05270 */
[----:B------:R-:W-:Y:S05]  /*a4e0*/  @P0 BRA `(.L_x_2811) ;  /* 0x0000000000bc0947 */ /* 0x000fea0003800000 */
        /* <DEDUP_REMOVED lines=16> */
.L_x_2830:
[----:B------:R-:W-:-:S06]  /*a5f0*/  HADD2.F32 R4, -RZ, R19.H0_H0 ;  /* 0x20000013ff047230 */ /* 0x000fcc0000004100 */
[----:B------:R-:W0:Y:S02]  /*a600*/  F2I.U64.TRUNC R4, R4 ;  /* 0x0000000400047311 */ /* 0x000e24000020d800 */
[----:B0-----:R0:W-:Y:S01]  /*a610*/  STG.E.64 desc[UR36][R2.64], R4 ;  /* 0x0000000402007986 */ /* 0x0011e2000c101b24 */
[----:B------:R-:W-:Y:S05]  /*a620*/  BRA `(.L_x_2812) ;  /* 0x0000000400507947 */ /* 0x000fea0003800000 */
.L_x_2829:
[----:B------:R-:W-:-:S06]  /*a630*/  HADD2.F32 R19, -RZ, R19.H0_H0 ;  /* 0x20000013ff137230 */ /* 0x000fcc0000004100 */
[----:B------:R-:W0:Y:S02]  /*a640*/  F2I.FTZ.U32.TRUNC.NTZ R19, R19 ;  /* 0x0000001300137305 */ /* 0x000e24000021f000 */
[----:B0-----:R0:W-:Y:S01]  /*a650*/  STG.E desc[UR36][R2.64], R19 ;  /* 0x0000001302007986 */ /* 0x0011e2000c101924 */
[----:B------:R-:W-:Y:S05]  /*a660*/  BRA `(.L_x_2812) ;  /* 0x0000000400407947 */ /* 0x000fea0003800000 */
.L_x_2819:
[----:B------:R-:W-:-:S13]  /*a670*/  ISETP.GT.AND P0, PT, R0, 0xe, PT ;  /* 0x0000000e0000780c */ /* 0x000fda0003f04270 */
[----:B------:R-:W-:Y:S05]  /*a680*/  @P0 BRA `(.L_x_2831) ;  /* 0x00000000003c0947 */ /* 0x000fea0003800000 */
[----:B------:R-:W-:-:S13]  /*a690*/  ISETP.NE.AND P0, PT, R0, 0xa, PT ;  /* 0x0000000a0000780c */ /* 0x000fda0003f05270 */
[----:B------:R-:W-:Y:S05]  /*a6a0*/  @!P0 BRA `(.L_x_2832) ;  /* 0x00000000001c8947 */ /* 0x000fea0003800000 */
[----:B------:R-:W-:-:S13]  /*a6b0*/  ISETP.NE.AND P0, PT, R0, 0xb, PT ;  /* 0x0000000b0000780c */ /* 0x000fda0003f05270 */
[----:B------:R-:W-:Y:S05]  /*a6c0*/  @P0 BRA `(.L_x_2811) ;  /* 0x0000000000440947 */ /* 0x000fea0003800000 */
[----:B------:R-:W-:-:S05]  /*a6d0*/  HADD2.F32 R19, -RZ, R19.H0_H0 ;  /* 0x20000013ff137230 */ /* 0x000fca0000004100 */
[----:B------:R-:W-:-:S04]  /*a6e0*/  FSETP.NEU.FTZ.AND P0, PT, R19, RZ, PT ;  /* 0x000000ff1300720b */ /* 0x000fc80003f1d000 */
[----:B------:R-:W-:-:S05]  /*a6f0*/  SEL R5, RZ, 0x1, !P0 ;  /* 0x00000001ff057807 */ /* 0x000fca0004000000 */
[----:B------:R0:W-:Y:S01]  /*a700*/  STG.E.U8 desc[UR36][R2.64], R5 ;  /* 0x0000000502007986 */ /* 0x0001e2000c101124 */
[----:B------:R-:W-:Y:S05]  /*a710*/  BRA `(.L_x_2812) ;  /* 0x0000000400147947 */ /* 0x000fea0003800000 */
.L_x_2832:
[----:B------:R-:W-:Y:S01]  /*a720*/  HADD2.F32 R19, -RZ, R19.H0_H0 ;  /* 0x20000013ff137230 */ /* 0x000fe20000004100 */
[----:B------:R-:W-:-:S04]  /*a730*/  CS2R R6, SRZ ;  /* 0x0000000000067805 */ /* 0x000fc8000001ff00 */
[----:B------:R-:W-:-:S06]  /*a740*/  FMUL.FTZ R4, R19, 1 ;  /* 0x3f80000013047820 */ /* 0x000fcc0000410000 */
[----:B------:R-:W0:Y:S02]  /*a750*/  F2F.F64.F32 R4, R4 ;  /* 0x0000000400047310 */ /* 0x000e240000201800 */
[----:B0-----:R0:W-:Y:S01]  /*a760*/  STG.E.128 desc[UR36][R2.64], R4 ;  /* 0x0000000402007986 */ /* 0x0011e2000c101d24 */
[----:B------:R-:W-:Y:S05]  /*a770*/  BRA `(.L_x_2812) ;  /* 0x0000000000fc7947 */ /* 0x000fea0003800000 */
.L_x_2831:
[----:B------:R-:W-:-:S13]  /*a780*/  ISETP.NE.AND P0, PT, R0, 0xf, PT ;  /* 0x0000000f0000780c */ /* 0x000fda0003f05270 */
[----:B------:R-:W-:Y:S05]  /*a790*/  @!P0 BRA `(.L_x_2833) ;  /* 0x0000000000e88947 */ /* 0x000fea0003800000 */
[----:B------:R-:W-:-:S13]  /*a7a0*/  ISETP.NE.AND P0, PT, R0, 0x17, PT ;  /* 0x000000170000780c */ /* 0x000fda0003f05270 */
[----:B------:R-:W-:Y:S05]  /*a7b0*/  @!P0 BRA `(.L_x_2834) ;  /* 0x0000000000908947 */ /* 0x000fea0003800000 */
[----:B------:R-:W-:-:S13]  /*a7c0*/  ISETP.NE.AND P0, PT, R0, 0x18, PT ;  /* 0x000000180000780c */ /* 0x000fda0003f05270 */
[----:B------:R-:W-:Y:S05]  /*a7d0*/  @!P0 BRA `(.L_x_2835) ;  /* 0x0000000000448947 */ /* 0x000fea0003800000 */
.L_x_2811:
        /* <DEDUP_REMOVED lines=16> */
.L_x_2836:
[----:B------:R-:W-:Y:S05]  /*a8e0*/  BRA `(.L_x_2812) ;  /* 0x0000000000a07947 */ /* 0x000fea0003800000 */
.L_x_2835:
        /* <DEDUP_REMOVED lines=13> */
.L_x_2838:
[----:B------:R-:W-:Y:S05]  /*a9c0*/  BSYNC.RECONVERGENT B0 ;  /* 0x0000000000007941 */ /* 0x000fea0003800200 */
.L_x_2837:
[----:B------:R-:W-:-:S05]  /*a9d0*/  LOP3.LUT R5, R0, 0x80, R5, 0xf8, !PT ;  /* 0x0000008000057812 */ /* 0x000fca00078ef805 */
[----:B------:R0:W-:Y:S01]  /*a9e0*/  STG.E.U8 desc[UR36][R2.64], R5 ;  /* 0x0000000502007986 */ /* 0x0001e2000c101124 */
[----:B------:R-:W-:Y:S05]  /*a9f0*/  BRA `(.L_x_2812) ;  /* 0x00000000005c7947 */ /* 0x000fea0003800000 */
.L_x_2834:
        /* <DEDUP_REMOVED lines=12> */
.L_x_2840:
[----:B------:R-:W-:Y:S01]  /*aac0*/  IMAD.MOV.U32 R0, RZ, RZ, 0x7f ;  /* 0x0000007fff007424 */ /* 0x000fe200078e00ff */
[----:B------:R-:W-:-:S04]  /*aad0*/  ISETP.GT.U32.AND P0, PT, R4, 0x7f800000, PT ;  /* 0x7f8000000400780c */ /* 0x000fc80003f04070 */
[----:B------:R-:W-:-:S09]  /*aae0*/  SEL R0, R0, 0x7c, P0 ;  /* 0x0000007c00007807 */ /* 0x000fd20000000000 */
.L_x_2841:
[----:B------:R-:W-:Y:S05]  /*aaf0*/  BSYNC.RECONVERGENT B0 ;  /* 0x0000000000007941 */ /* 0x000fea0003800200 */
.L_x_2839:
[----:B------:R-:W-:-:S04]  /*ab00*/  SHF.R.U32.HI R5, RZ, 0x18, R5 ;  /* 0x00000018ff057819 */ /* 0x000fc80000011605 */
[----:B------:R-:W-:-:S05]  /*ab10*/  LOP3.LUT R5, R0, 0x80, R5, 0xf8, !PT ;  /* 0x0000008000057812 */ /* 0x000fca00078ef805 */
[----:B------:R0:W-:Y:S01]  /*ab20*/  STG.E.U8 desc[UR36][R2.64], R5 ;  /* 0x0000000502007986 */ /* 0x0001e2000c101124 */
[----:B------:R-:W-:Y:S05]  /*ab30*/  BRA `(.L_x_2812) ;  /* 0x00000000000c7947 */ /* 0x000fea0003800000 */
.L_x_2833:
[----:B------:R-:W-:-:S05]  /*ab40*/  HADD2.F32 R0, -RZ, R19.H0_H0 ;  /* 0x20000013ff007230 */ /* 0x000fca0000004100 */
[----:B------:R-:W-:-:S05]  /*ab50*/  F2FP.BF16.F32.PACK_AB R0, RZ, R0 ;  /* 0x00000000ff00723e */ /* 0x000fca00000010ff */
[----:B------:R0:W-:Y:S02]  /*ab60*/  STG.E.U16 desc[UR36][R2.64], R0 ;  /* 0x0000000002007986 */ /* 0x0001e4000c101524 */
.L_x_2812:
        /* <DEDUP_REMOVED lines=21> */
[----:B------:R-:W-:-:S04]  /*acc0*/  HADD2.F32 R18, -RZ, R18.H0_H0 ;  /* 0x20000012ff127230 */ /* 0x000fc80000004100 */
[----:B------:R-:W0:Y:S02]  /*acd0*/  F2I.FTZ.TRUNC.NTZ R5, R18 ;  /* 0x0000001200057305 */ /* 0x000e24000021f100 */
[----:B0-----:R0:W-:Y:S01]  /*ace0*/  STG.E.U8 desc[UR36][R2.64], R5 ;  /* 0x0000000502007986 */ /* 0x0011e2000c101124 */
[----:B------:R-:W-:Y:S05]  /*acf0*/  BRA `(.L_x_2847) ;  /* 0x0000000c007c7947 */ /* 0x000fea0003800000 */
.L_x_2845:
[----:B------:R-:W-:-:S06]  /*ad00*/  HADD2.F32 R5, -RZ, R18.H0_H0 ;  /* 0x20000012ff057230 */ /* 0x000fcc0000004100 */
[----:B------:R-:W0:Y:S02]  /*ad10*/  F2I.S64.TRUNC R4, R5 ;  /* 0x0000000500047311 */ /* 0x000e24000020d900 */
[----:B0-----:R0:W-:Y:S01]  /*ad20*/  STG.E.U8 desc[UR36][R2.64], R4 ;  /* 0x0000000402007986 */ /* 0x0011e2000c101124 */
[----:B------:R-:W-:Y:S05]  /*ad30*/  BRA `(.L_x_2847) ;  /* 0x0000000c006c7947 */ /* 0x000fea0003800000 */
.L_x_2844:
        /* <DEDUP_REMOVED lines=10> */
.L_x_2849:
[----:B------:R-:W-:-:S04]  /*ade0*/  HADD2.F32 R18, -RZ, R18.H0_H0 ;  /* 0x20000012ff127230 */ /* 0x000fc80000004100 */
[----:B------:R-:W0:Y:S02]  /*adf0*/  F2I.FTZ.TRUNC.NTZ R5, R18 ;  /* 0x0000001200057305 */ /* 0x000e24000021f100 */
[----:B0-----:R0:W-:Y:S01]  /*ae00*/  STG.E desc[UR36][R2.64], R5 ;  /* 0x0000000502007986 */ /* 0x0011e2000c101924 */
[----:B------:R-:W-:Y:S05]  /*ae10*/  BRA `(.L_x_2847) ;  /* 0x0000000c00347947 */ /* 0x000fea0003800000 */
.L_x_2848:
[----:B------:R-:W-:-:S04]  /*ae20*/  HADD2.F32 R18, -RZ, R18.H0_H0 ;  /* 0x20000012ff127230 */ /* 0x000fc80000004100 */
[----:B------:R-:W0:Y:S02]  /*ae30*/  F2I.FTZ.TRUNC.NTZ R5, R18 ;  /* 0x0000001200057305 */ /* 0x000e24000021f100 */
[----:B0-----:R0:W-:Y:S01]  /*ae40*/  STG.E.U16 desc[UR36][R2.64], R5 ;  /* 0x0000000502007986 */ /* 0x0011e2000c101524 */
[----:B------:R-:W-:Y:S05]  /*ae50*/  BRA `(.L_x_2847) ;  /* 0x0000000c00247947 */ /* 0x000fea0003800000 */
.L_x_2843:
        /* <DEDUP_REMOVED lines=9> */
.L_x_2851:
[----:B------:R0:W-:Y:S01]  /*aef0*/  STG.E.U16 desc[UR36][R2.64], R18 ;  /* 0x0000001202007986 */ /* 0x0001e2000c101524 */
[----:B------:R-:W-:Y:S05]  /*af00*/  BRA `(.L_x_2847) ;  /* 0x0000000800f87947 */ /* 0x000fea0003800000 */
.L_x_2850:
        /* <DEDUP_REMOVED lines=10> */
.L_x_2853:
[----:B------:R-:W-:-:S05]  /*afb0*/  HADD2.F32 R0, -RZ, R18.H0_H0 ;  /* 0x20000012ff007230 */ /* 0x000fca0000004100 */
[----:B------:R-:W-:-:S04]  /*afc0*/  F2FP.F16.F32.PACK_AB R0, RZ, R0 ;  /* 0x00000000ff00723e */ /* 0x000fc800000000ff */
[----:B------:R-:W-:-:S05]  /*afd0*/  PRMT R0, R0, 0x5410, RZ ;  /* 0x0000541000007816 */ /* 0x000fca00000000ff */
[----:B------:R0:W-:Y:S01]  /*afe0*/  STG.E desc[UR36][R2.64], R0 ;  /* 0x0000000002007986 */ /* 0x0001e2000c101924 */
[----:B------:R-:W-:Y:S05]  /*aff0*/  BRA `(.L_x_2847) ;  /* 0x0000000800bc7947 */ /* 0x000fea0003800000 */
.L_x_2852:
[----:B------:R-:W-:-:S05]  /*b000*/  HADD2.F32 R4, -RZ, R18.H0_H0 ;  /* 0x20000012ff047230 */ /* 0x000fca0000004100 */
[----:B------:R-:W-:-:S06]  /*b010*/  FMUL.FTZ R4, R4, 1 ;  /* 0x3f80000004047820 */ /* 0x000fcc0000410000 */
[----:B------:R-:W0:Y:S02]  /*b020*/  F2F.F64.F32 R4, R4 ;  /* 0x0000000400047310 */ /* 0x000e240000201800 */
[----:B0-----:R0:W-:Y:S01]  /*b030*/  STG.E.64 desc[UR36][R2.64], R4 ;  /* 0x0000000402007986 */ /* 0x0011e2000c101b24 */
[----:B------:R-:W-:Y:S05]  /*b040*/  BRA `(.L_x_2847) ;  /* 0x0000000800a87947 */ /* 0x000fea0003800000 */
.L_x_2842:
        /* <DEDUP_REMOVED lines=14> */
.L_x_2857:
        /* <DEDUP_REMOVED lines=18> */
.L_x_2860:
[----:B------:R-:W-:-:S04]  /*b250*/  SHF.R.U32.HI R5, RZ, 0x18, R5 ;  /* 0x00000018ff057819 */ /* 0x000fc80000011605 */
[----:B------:R-:W-:-:S07]  /*b260*/  LOP3.LUT R0, R0, 0x80, R5, 0xf8, !PT ;  /* 0x0000008000007812 */ /* 0x000fce00078ef805 */
.L_x_2859:
[----:B------:R-:W-:Y:S05]  /*b270*/  BSYNC.RECONVERGENT B0 ;  /* 0x0000000000007941 */ /* 0x000fea0003800200 */
.L_x_2858:
[----:B------:R0:W-:Y:S01]  /*b280*/  STG.E.U8 desc[UR36][R2.64], R0 ;  /* 0x0000000002007986 */ /* 0x0001e2000c101124 */
[----:B------:R-:W-:Y:S05]  /*b290*/  BRA `(.L_x_2847) ;  /* 0x0000000800147947 */ /* 0x000fea0003800000 */
.L_x_2856:
        /* <DEDUP_REMOVED lines=18> */
.L_x_2863:
[----:B------:R-:W-:-:S04]  /*b3c0*/  SHF.R.U32.HI R5, RZ, 0x18, R5 ;  /* 0x00000018ff057819 */ /* 0x000fc80000011605 */
[----:B------:R-:W-:-:S07]  /*b3d0*/  LOP3.LUT R0, R0, 0x80, R5, 0xf8, !PT ;  /* 0x0000008000007812 */ /* 0x000fce00078ef805 */
.L_x_2862:
[----:B------:R-:W-:Y:S05]  /*b3e0*/  BSYNC.RECONVERGENT B0 ;  /* 0x0000000000007941 */ /* 0x000fea0003800200 */
.L_x_2861:
[----:B------:R0:W-:Y:S01]  /*b3f0*/  STG.E.U8 desc[UR36][R2.64], R0 ;  /* 0x0000000002007986 */ /* 0x0001e2000c101124 */
[----:B------:R-:W-:Y:S05]  /*b400*/  BRA `(.L_x_2847) ;  /* 0x0000000400b87947 */ /* 0x000fea0003800000 */
.L_x_2855:
[----:B------:R-:W-:-:S13]  /*b410*/  ISETP.NE.AND P0, PT, R0, 0x1c, PT ;  /* 0x0000001c0000780c */ /* 0x000fda0003f05270 */
[----:B------:R-:W-:Y:S05]  /*b420*/  @!P0 BRA `(.L_x_2864) ;  /* 0x0000000000608947 */ /* 0x000fea0003800000 */
[----:B------:R-:W-:-:S13]  /*b430*/  ISETP.NE.AND P0, PT, R0, 0x1d, PT ;  /* 0x0000001d0000780c */ /* 0x000fda0003f05270 */
[----:B------:R-:W-:Y:S05]  /*b440*/  @!P0 BRA `(.L_x_2865) ;  /* 0x0000000000488947 */ /* 0x000fea0003800000 */
[----:B------:R-:W-:-:S13]  /*b450*/  ISETP.NE.AND P0, PT, R0, 0x2c, PT ;  /* 0x0000002c0000780c */ /* 0x000fda0003f05270 */
[----:B------:R-:W-:Y:S05]  /*b460*/  @P0 BRA `(.L_x_2846) ;  /* 0x0000000000bc0947 */ /* 0x000fea0003800000 */
[----:B------:R-:W-:-:S05]  /*b470*/  HADD2.F32 R5, -RZ, R18.H0_H0 ;  /* 0x20000012ff057230 */ /* 0x000fca0000004100 */
        /* <DEDUP_REMOVED lines=15> */
.L_x_2865:
[----:B------:R-:W-:-:S06]  /*b570*/  HADD2.F32 R4, -RZ, R18.H0_H0 ;  /* 0x20000012ff047230 */ /* 0x000fcc0000004100 */
[----:B------:R-:W0:Y:S02]  /*b580*/  F2I.U64.TRUNC R4, R4 ;  /* 0x0000000400047311 */ /* 0x000e24000020d800 */
[----:B0-----:R0:W-:Y:S01]  /*b590*/  STG.E.64 desc[UR36][R2.64], R4 ;  /* 0x0000000402007986 */ /* 0x0011e2000c101b24 */
[----:B------:R-:W-:Y:S05]  /*b5a0*/  BRA `(.L_x_2847) ;  /* 0x0000000400507947 */ /* 0x000fea0003800000 */
.L_x_2864:
[----:B------:R-:W-:-:S04]  /*b5b0*/  HADD2.F32 R18, -RZ, R18.H0_H0 ;  /* 0x20000012ff127230 */ /* 0x000fc80000004100 */
[----:B------:R-:W0:Y:S02]  /*b5c0*/  F2I.FTZ.U32.TRUNC.NTZ R5, R18 ;  /* 0x0000001200057305 */ /* 0x000e24000021f000 */
[----:B0-----:R0:W-:Y:S01]  /*b5d0*/  STG.E desc[UR36][R2.64], R5 ;  /* 0x0000000502007986 */ /* 0x0011e2000c101924 */
[----:B------:R-:W-:Y:S05]  /*b5e0*/  BRA `(.L_x_2847) ;  /* 0x0000000400407947 */ /* 0x000fea0003800000 */
.L_x_2854:
        /* <DEDUP_REMOVED lines=11> */
.L_x_2867:
[----:B------:R-:W-:Y:S01]  /*b6a0*/  HADD2.F32 R18, -RZ, R18.H0_H0 ;  /* 0x20000012ff127230 */ /* 0x000fe20000004100 */
[----:B------:R-:W-:-:S04]  /*b6b0*/  CS2R R6, SRZ ;  /* 0x0000000000067805 */ /* 0x000fc8000001ff00 */
[----:B------:R-:W-:-:S06]  /*b6c0*/  FMUL.FTZ R4, R18, 1 ;  /* 0x3f80000012047820 */ /* 0x000fcc0000410000 */
[----:B------:R-:W0:Y:S02]  /*b6d0*/  F2F.F64.F32 R4, R4 ;  /* 0x0000000400047310 */ /* 0x000e240000201800 */
[----:B0-----:R3:W-:Y:S01]  /*b6e0*/  STG.E.128 desc[UR36][R2.64], R4 ;  /* 0x0000000402007986 */ /* 0x0017e2000c101d24 */
[----:B------:R-:W-:Y:S05]  /*b6f0*/  BRA `(.L_x_2847) ;  /* 0x0000000000fc7947 */ /* 0x000fea0003800000 */
.L_x_2866:
[----:B------:R-:W-:-:S13]  /*b700*/  ISETP.NE.AND P0, PT, R0, 0xf, PT ;  /* 0x0000000f0000780c */ /* 0x000fda0003f05270 */
[----:B------:R-:W-:Y:S05]  /*b710*/  @!P0 BRA `(.L_x_2868) ;  /* 0x0000000000e88947 */ /* 0x000fea0003800000 */
[----:B------:R-:W-:-:S13]  /*b720*/  ISETP.NE.AND P0, PT, R0, 0x17, PT ;  /* 0x000000170000780c */ /* 0x000fda0003f05270 */
[----:B------:R-:W-:Y:S05]  /*b730*/  @!P0 BRA `(.L_x_2869) ;  /* 0x0000000000908947 */ /* 0x000fea0003800000 */
[----:B------:R-:W-:-:S13]  /*b740*/  ISETP.NE.AND P0, PT, R0, 0x18, PT ;  /* 0x000000180000780c */ /* 0x000fda0003f05270 */
[----:B------:R-:W-:Y:S05]  /*b750*/  @!P0 BRA `(.L_x_2870) ;  /* 0x0000000000448947 */ /* 0x000fea0003800000 */
.L_x_2846:
        /* <DEDUP_REMOVED lines=16> */
.L_x_2871:
[----:B------:R-:W-:Y:S05]  /*b860*/  BRA `(.L_x_2847) ;  /* 0x0000000000a07947 */ /* 0x000fea0003800000 */
.L_x_2870:
        /* <DEDUP_REMOVED lines=13> */
.L_x_2873:
[----:B------:R-:W-:Y:S05]  /*b940*/  BSYNC.RECONVERGENT B0 ;  /* 0x0000000000007941 */ /* 0x000fea0003800200 */
.L_x_2872:
[----:B------:R-:W-:-:S05]  /*b950*/  LOP3.LUT R5, R0, 0x80, R5, 0xf8, !PT ;  /* 0x0000008000057812 */ /* 0x000fca00078ef805 */
[----:B------:R1:W-:Y:S01]  /*b960*/  STG.E.U8 desc[UR36][R2.64], R5 ;  /* 0x0000000502007986 */ /* 0x0003e2000c101124 */
[----:B------:R-:W-:Y:S05]  /*b970*/  BRA `(.L_x_2847) ;  /* 0x00000000005c7947 */ /* 0x000fea0003800000 */
.L_x_2869:
        /* <DEDUP_REMOVED lines=12> */
.L_x_2875:
[----:B------:R-:W-:Y:S01]  /*ba40*/  IMAD.MOV.U32 R0, RZ, RZ, 0x7f ;  /* 0x0000007fff007424 */ /* 0x000fe200078e00ff */
[----:B------:R-:W-:-:S04]  /*ba50*/  ISETP.GT.U32.AND P0, PT, R4, 0x7f800000, PT ;  /* 0x7f8000000400780c */ /* 0x000fc80003f04070 */
[----:B------:R-:W-:-:S09]  /*ba60*/  SEL R0, R0, 0x7c, P0 ;  /* 0x0000007c00007807 */ /* 0x000fd20000000000 */
.L_x_2876:
[----:B------:R-:W-:Y:S05]  /*ba70*/  BSYNC.RECONVERGENT B0 ;  /* 0x0000000000007941 */ /* 0x000fea0003800200 */
.L_x_2874:
[----:B------:R-:W-:-:S04]  /*ba80*/  SHF.R.U32.HI R5, RZ, 0x18, R5 ;  /* 0x00000018ff057819 */ /* 0x000fc80000011605 */
[----:B------:R-:W-:-:S05]  /*ba90*/  LOP3.LUT R5, R0, 0x80, R5, 0xf8, !PT ;  /* 0x0000008000057812 */ /* 0x000fca00078ef805 */
[----:B------:R2:W-:Y:S01]  /*baa0*/  STG.E.U8 desc[UR36][R2.64], R5 ;  /* 0x0000000502007986 */ /* 0x0005e2000c101124 */
[----:B------:R-:W-:Y:S05]  /*bab0*/  BRA `(.L_x_2847) ;  /* 0x00000000000c7947 */ /* 0x000fea0003800000 */
.L_x_2868:
[----:B------:R-:W-:-:S05]  /*bac0*/  HADD2.F32 R0, -RZ, R18.H0_H0 ;  /* 0x20000012ff007230 */ /* 0x000fca0000004100 */
[----:B------:R-:W-:-:S05]  /*bad0*/  F2FP.BF16.F32.PACK_AB R0, RZ, R0 ;  /* 0x00000000ff00723e */ /* 0x000fca00000010ff */
[----:B------:R0:W-:Y:S02]  /*bae0*/  STG.E.U16 desc[UR36][R2.64], R0 ;  /* 0x0000000002007986 */ /* 0x0001e4000c101524 */
.L_x_2847:
[----:B------:R-:W-:-:S07]  /*baf0*/  VIADD R22, R22, 0x80 ;  /* 0x0000008016167836 */ /* 0x000fce0000000000 */
.L_x_2806:
[----:B------:R-:W-:Y:S05]  /*bb00*/  BSYNC.RECONVERGENT B6 ;  /* 0x0000000000067941 */ /* 0x000fea0003800200 */
.L_x_2805:
[----:B------:R-:W-:-:S13]  /*bb10*/  ISETP.GE.AND P0, PT, R22, R25, PT ;  /* 0x000000191600720c */ /* 0x000fda0003f06270 */
[----:B------:R-:W-:Y:S05]  /*bb20*/  @P0 EXIT ;  /* 0x000000000000094d */ /* 0x000fea0003800000 */
[----:B01234-:R-:W0:Y:S01]  /*bb30*/  LDC.64 R2, c[0x0][0x388] ;  /* 0x0000e200ff027b82 */ /* 0x01fe220000000a00 */
[----:B------:R-:W1:Y:S01]  /*bb40*/  LDCU UR4, c[0x0][0x3b4] ;  /* 0x00007680ff0477ac */ /* 0x000e620008000800 */
[----:B------:R-:W-:Y:S01]  /*bb50*/  PRMT R0, R16, 0x9910, RZ ;  /* 0x0000991010007816 */ /* 0x000fe200000000ff */
        /* <DEDUP_REMOVED lines=16> */
[----:B0-----:R-:W-:Y:S01]  /*bc60*/  STG.E.U8 desc[UR36][R2.64], R17 ;  /* 0x0000001102007986 */ /* 0x001fe2000c101124 */
[----:B------:R-:W-:Y:S05]  /*bc70*/  EXIT ;  /* 0x000000000000794d */ /* 0x000fea0003800000 */
.L_x_2880:
[----:B------:R-:W-:-:S06]  /*bc80*/  HADD2.F32 R5, -RZ, R17.H0_H0 ;  /* 0x20000011ff057230 */ /* 0x000fcc0000004100 */
[----:B------:R-:W0:Y:S02]  /*bc90*/  F2I.S64.TRUNC R4, R5 ;  /* 0x0000000500047311 */ /* 0x000e24000020d900 */
[----:B0-----:R-:W-:Y:S01]  /*bca0*/  STG.E.U8 desc[UR36][R2.64], R4 ;  /* 0x0000000402007986 */ /* 0x001fe2000c101124 */
[----:B------:R-:W-:Y:S05]  /*bcb0*/  EXIT ;  /* 0x000000000000794d */ /* 0x000fea0003800000 */
.L_x_2879:
        /* <DEDUP_REMOVED lines=8> */
[----:B0-----:R-:W-:Y:S01]  /*bd40*/  STG.E.64 desc[UR36][R2.64], R4 ;  /* 0x0000000402007986 */ /* 0x001fe2000c101b24 */
[----:B------:R-:W-:Y:S05]  /*bd50*/  EXIT ;  /* 0x000000000000794d */ /* 0x000fea0003800000 */
.L_x_2883:
[----:B------:R-:W-:-:S06]  /*bd60*/  HADD2.F32 R17, -RZ, R17.H0_H0 ;  /* 0x20000011ff117230 */ /* 0x000fcc0000004100 */
[----:B------:R-:W0:Y:S02]  /*bd70*/  F2I.FTZ.TRUNC.NTZ R17, R17 ;  /* 0x0000001100117305 */ /* 0x000e24000021f100 */
[----:B0-----:R-:W-:Y:S01]  /*bd80*/  STG.E desc[UR36][R2.64], R17 ;  /* 0x0000001102007986 */ /* 0x001fe2000c101924 */
[----:B------:R-:W-:Y:S05]  /*bd90*/  EXIT ;  /* 0x000000000000794d */ /* 0x000fea0003800000 */
.L_x_2882:
[----:B------:R-:W-:-:S06]  /*bda0*/  HADD2.F32 R17, -RZ, R17.H0_H0 ;  /* 0x20000011ff117230 */ /* 0x000fcc0000004100 */
[----:B------:R-:W0:Y:S02]  /*bdb0*/  F2I.FTZ.TRUNC.NTZ R17, R17 ;  /* 0x0000001100117305 */ /* 0x000e24000021f100 */
[----:B0-----:R-:W-:Y:S01]  /*bdc0*/  STG.E.U16 desc[UR36][R2.64], R17 ;  /* 0x0000001102007986 */ /* 0x001fe2000c101524 */
[----:B------:R-:W-:Y:S05]  /*bdd0*/  EXIT ;  /* 0x000000000000794d */ /* 0x000fea0003800000 */
.L_x_2878:
[----:B------:R-:W-:-:S13]  /*bde0*/  ISETP.GT.AND P0, PT, R0, 0x6, PT ;  /* 0x000000060000780c */ /* 0x000fda0003f04270 */
[----:B------:R-:W-:Y:S05]  /*bdf0*/  @P0 BRA `(.L_x_2884) ;  /* 0x0000000000240947 */ /* 0x000fea0003800000 */
[----:B------:R-:W-:-:S13]  /*be00*/  ISETP.NE.AND P0, PT, R0, 0x5, PT ;  /* 0x000000050000780c */ /* 0x000fda0003f05270 */
[----:B------:R-:W-:Y:S05]  /*be10*/  @!P0 BRA `(.L_x_2885) ;  /* 0x0000000000148947 */ /* 0x000fea0003800000 */
[----:B------:R-:W-:-:S13]  /*be20*/  ISETP.NE.AND P0, PT, R0, 0x6, PT ;  /* 0x000000060000780c */ /* 0x000fda0003f05270 */
[----:B------:R-:W-:Y:S05]  /*be30*/  @P0 BRA `(.L_x_2881) ;  /* 0x0000000800280947 */ /* 0x000fea0003800000 */
[----:B------:R-:W-:-:S05]  /*be40*/  HADD2.F32 R17, -RZ, R17.H0_H0 ;  /* 0x20000011ff117230 */ /* 0x000fca0000004100 */
[----:B------:R-:W-:Y:S01]  /*be50*/  STG.E desc[UR36][R2.64], R17 ;  /* 0x0000001102007986 */ /* 0x000fe2000c101924 */
[----:B------:R-:W-:Y:S05]  /*be60*/  EXIT ;  /* 0x000000000000794d */ /* 0x000fea0003800000 */
.L_x_2885:
[----:B------:R-:W-:Y:S01]  /*be70*/  STG.E.U16 desc[UR36][R2.64], R17 ;  /* 0x0000001102007986 */ /* 0x000fe2000c101524 */
[----:B------:R-:W-:Y:S05]  /*be80*/  EXIT ;  /* 0x000000000000794d */ /* 0x000fea0003800000 */
.L_x_2884:
        /* <DEDUP_REMOVED lines=8> */
[----:B------:R-:W-:Y:S01]  /*bf10*/  STG.E.64 desc[UR36][R2.64], R4 ;  /* 0x0000000402007986 */ /* 0x000fe2000c101b24 */
[----:B------:R-:W-:Y:S05]  /*bf20*/  EXIT ;  /* 0x000000000000794d */ /* 0x000fea0003800000 */
.L_x_2887:
[----:B------:R-:W-:-:S05]  /*bf30*/  HADD2.F32 R0, -RZ, R17.H0_H0 ;  /* 0x20000011ff007230 */ /* 0x000fca0000004100 */
[----:B------:R-:W-:-:S04]  /*bf40*/  F2FP.F16.F32.PACK_AB R0, RZ, R0 ;  /* 0x00000000ff00723e */ /* 0x000fc800000000ff */
[----:B------:R-:W-:-:S05]  /*bf50*/  PRMT R0, R0, 0x5410, RZ ;  /* 0x0000541000007816 */ /* 0x000fca00000000ff */
[----:B------:R-:W-:Y:S01]  /*bf60*/  STG.E desc[UR36][R2.64], R0 ;  /* 0x0000000002007986 */ /* 0x000fe2000c101924 */
[----:B------:R-:W-:Y:S05]  /*bf70*/  EXIT ;  /* 0x000000000000794d */ /* 0x000fea0003800000 */
.L_x_2886:
[----:B------:R-:W-:-:S05]  /*bf80*/  HADD2.F32 R4, -RZ, R17.H0_H0 ;  /* 0x20000011ff047230 */ /* 0x000fca0000004100 */
[----:B------:R-:W-:-:S06]  /*bf90*/  FMUL.FTZ R4, R4, 1 ;  /* 0x3f80000004047820 */ /* 0x000fcc0000410000 */
[----:B------:R-:W0:Y:S02]  /*bfa0*/  F2F.F64.F32 R4, R4 ;  /* 0x0000000400047310 */ /* 0x000e240000201800 */
[----:B0-----:R-:W-:Y:S01]  /*bfb0*/  STG.E.64 desc[UR36][R2.64], R4 ;  /* 0x0000000402007986 */ /* 0x001fe2000c101b24 */
[----:B------:R-:W-:Y:S05]  /*bfc0*/  EXIT ;  /* 0x000000000000794d */ /* 0x000fea0003800000 */
.L_x_2877:
        /* <DEDUP_REMOVED lines=12> */
[----:B0-----:R-:W-:Y:S01]  /*c090*/  STG.E.U16 desc[UR36][R2.64], R5 ;  /* 0x0000000502007986 */ /* 0x001fe2000c101524 */
[----:B------:R-:W-:Y:S05]  /*c0a0*/  EXIT ;  /* 0x000000000000794d */ /* 0x000fea0003800000 */
.L_x_2891:
        /* <DEDUP_REMOVED lines=18> */
.L_x_2894:
[----:B------:R-:W-:-:S04]  /*c1d0*/  SHF.R.U32.HI R5, RZ, 0x18, R5 ;  /* 0x00000018ff057819 */ /* 0x000fc80000011605 */
[----:B------:R-:W-:-:S07]  /*c1e0*/  LOP3.LUT R0, R0, 0x80, R5, 0xf8, !PT ;  /* 0x0000008000007812 */ /* 0x000fce00078ef805 */
.L_x_2893:
[----:B------:R-:W-:Y:S05]  /*c1f0*/  BSYNC.RECONVERGENT B0 ;  /* 0x0000000000007941 */ /* 0x000fea0003800200 */
.L_x_2892:
[----:B------:R-:W-:Y:S01]  /*c200*/  STG.E.U8 desc[UR36][R2.64], R0 ;  /* 0x0000000002007986 */ /* 0x000fe2000c101124 */
[----:B------:R-:W-:Y:S05]  /*c210*/  EXIT ;  /* 0x000000000000794d */ /* 0x000fea0003800000 */
.L_x_2890:
        /* <DEDUP_REMOVED lines=18> */
.L_x_2897:
[----:B------:R-:W-:-:S04]  /*c340*/  SHF.R.U32.HI R5, RZ, 0x18, R5 ;  /* 0x00000018ff057819 */ /* 0x000fc80000011605 */
[----:B------:R-:W-:-:S07]  /*c350*/  LOP3.LUT R0, R0, 0x80, R5, 0xf8, !PT ;  /* 0x0000008000007812 */ /* 0x000fce00078ef805 */
.L_x_2896:
[----:B------:R-:W-:Y:S05]  /*c360*/  BSYNC.RECONVERGENT B0 ;  /* 0x0000000000007941 */ /* 0x000fea0003800200 */
.L_x_2895:
[----:B------:R-:W-:Y:S01]  /*c370*/  STG.E.U8 desc[UR36][R2.64], R0 ;  /* 0x0000000002007986 */ /* 0x000fe2000c101124 */
[----:B------:R-:W-:Y:S05]  /*c380*/  EXIT ;  /* 0x000000000000794d */ /* 0x000fea0003800000 */
.L_x_2889:
        /* <DEDUP_REMOVED lines=22> */
.L_x_2899:
[----:B------:R-:W-:-:S06]  /*c4f0*/  HADD2.F32 R4, -RZ, R17.H0_H0 ;  /* 0x20000011ff047230 */ /* 0x000fcc0000004100 */
[----:B------:R-:W0:Y:S02]  /*c500*/  F2I.U64.TRUNC R4, R4 ;  /* 0x0000000400047311 */ /* 0x000e24000020d800 */
[----:B0-----:R-:W-:Y:S01]  /*c510*/  STG.E.64 desc[UR36][R2.64], R4 ;  /* 0x0000000402007986 */ /* 0x001fe2000c101b24 */
[----:B------:R-:W-:Y:S05]  /*c520*/  EXIT ;  /* 0x000000000000794d */ /* 0x000fea0003800000 */
.L_x_2898:
[----:B------:R-:W-:-:S06]  /*c530*/  HADD2.F32 R17, -RZ, R17.H0_H0 ;  /* 0x20000011ff117230 */ /* 0x000fcc0000004100 */
[----:B------:R-:W0:Y:S02]  /*c540*/  F2I.FTZ.U32.TRUNC.NTZ R17, R17 ;  /* 0x0000001100117305 */ /* 0x000e24000021f000 */
[----:B0-----:R-:W-:Y:S01]  /*c550*/  STG.E desc[UR36][R2.64], R17 ;  /* 0x0000001102007986 */ /* 0x001fe2000c101924 */
[----:B------:R-:W-:Y:S05]  /*c560*/  EXIT ;  /* 0x000000000000794d */ /* 0x000fea0003800000 */
.L_x_2888:
        /* <DEDUP_REMOVED lines=9> */
[----:B------:R-:W-:Y:S01]  /*c600*/  STG.E.U8 desc[UR36][R2.64], R5 ;  /* 0x0000000502007986 */ /* 0x000fe2000c101124 */
[----:B------:R-:W-:Y:S05]  /*c610*/  EXIT ;  /* 0x000000000000794d */ /* 0x000fea0003800000 */
.L_x_2901:
[----:B------:R-:W-:Y:S01]  /*c620*/  HADD2.F32 R17, -RZ, R17.H0_H0 ;  /* 0x20000011ff117230 */ /* 0x000fe20000004100 */
[----:B------:R-:W-:-:S04]  /*c630*/  CS2R R6, SRZ ;  /* 0x0000000000067805 */ /* 0x000fc8000001ff00 */
[----:B------:R-:W-:-:S06]  /*c640*/  FMUL.FTZ R4, R17, 1 ;  /* 0x3f80000011047820 */ /* 0x000fcc0000410000 */
[----:B------:R-:W0:Y:S02]  /*c650*/  F2F.F64.F32 R4, R4 ;  /* 0x0000000400047310 */ /* 0x000e240000201800 */
[----:B0-----:R-:W-:Y:S01]  /*c660*/  STG.E.128 desc[UR36][R2.64], R4 ;  /* 0x0000000402007986 */ /* 0x001fe2000c101d24 */
[----:B------:R-:W-:Y:S05]  /*c670*/  EXIT ;  /* 0x000000000000794d */ /* 0x000fea0003800000 */
.L_x_2900:
[----:B------:R-:W-:-:S13]  /*c680*/  ISETP.NE.AND P0, PT, R0, 0xf, PT ;  /* 0x0000000f0000780c */ /* 0x000fda0003f05270 */
[----:B------:R-:W-:Y:S05]  /*c690*/  @!P0 BRA `(.L_x_2902) ;  /* 0x0000000000e88947 */ /* 0x000fea0003800000 */
[----:B------:R-:W-:-:S13]  /*c6a0*/  ISETP.NE.AND P0, PT, R0, 0x17, PT ;  /* 0x000000170000780c */ /* 0x000fda0003f05270 */
[----:B------:R-:W-:Y:S05]  /*c6b0*/  @!P0 BRA `(.L_x_2903) ;  /* 0x0000000000908947 */ /* 0x000fea0003800000 */
[----:B------:R-:W-:-:S13]  /*c6c0*/  ISETP.NE.AND P0, PT, R0, 0x18, PT ;  /* 0x000000180000780c */ /* 0x000fda0003f05270 */
[----:B------:R-:W-:Y:S05]  /*c6d0*/  @!P0 BRA `(.L_x_2904) ;  /* 0x0000000000448947 */ /* 0x000fea0003800000 */
.L_x_2881:
        /* <DEDUP_REMOVED lines=16> */
.L_x_2905:
[----:B------:R-:W-:Y:S05]  /*c7e0*/  EXIT ;  /* 0x000000000000794d */ /* 0x000fea0003800000 */
.L_x_2904:
        /* <DEDUP_REMOVED lines=13> */
.L_x_2907:
[----:B------:R-:W-:Y:S05]  /*c8c0*/  BSYNC.RECONVERGENT B0 ;  /* 0x0000000000007941 */ /* 0x000fea0003800200 */
.L_x_2906:
[----:B------:R-:W-:-:S05]  /*c8d0*/  LOP3.LUT R5, R0, 0x80, R5, 0xf8, !PT ;  /* 0x0000008000057812 */ /* 0x000fca00078ef805 */
[----:B------:R-:W-:Y:S01]  /*c8e0*/  STG.E.U8 desc[UR36][R2.64], R5 ;  /* 0x0000000502007986 */ /* 0x000fe2000c101124 */
[----:B------:R-:W-:Y:S05]  /*c8f0*/  EXIT ;  /* 0x000000000000794d */ /* 0x000fea0003800000 */
.L_x_2903:
        /* <DEDUP_REMOVED lines=12> */
.L_x_2909:
[----:B------:R-:W-:Y:S01]  /*c9c0*/  IMAD.MOV.U32 R0, RZ, RZ, 0x7f ;  /* 0x0000007fff007424 */ /* 0x000fe200078e00ff */
[----:B------:R-:W-:-:S04]  /*c9d0*/  ISETP.GT.U32.AND P0, PT, R4, 0x7f800000, PT ;  /* 0x7f8000000400780c */ /* 0x000fc80003f04070 */
[----:B------:R-:W-:-:S09]  /*c9e0*/  SEL R0, R0, 0x7c, P0 ;  /* 0x0000007c00007807 */ /* 0x000fd20000000000 */
.L_x_2910:
[----:B------:R-:W-:Y:S05]  /*c9f0*/  BSYNC.RECONVERGENT B0 ;  /* 0x0000000000007941 */ /* 0x000fea0003800200 */
.L_x_2908:
[----:B------:R-:W-:-:S04]  /*ca00*/  SHF.R.U32.HI R5, RZ, 0x18, R5 ;  /* 0x00000018ff057819 */ /* 0x000fc80000011605 */
[----:B------:R-:W-:-:S05]  /*ca10*/  LOP3.LUT R5, R0, 0x80, R5, 0xf8, !PT ;  /* 0x0000008000057812 */ /* 0x000fca00078ef805 */
[----:B------:R-:W-:Y:S01]  /*ca20*/  STG.E.U8 desc[UR36][R2.64], R5 ;  /* 0x0000000502007986 */ /* 0x000fe2000c101124 */
[----:B------:R-:W-:Y:S05]  /*ca30*/  EXIT ;  /* 0x000000000000794d */ /* 0x000fea0003800000 */
.L_x_2902:
[----:B------:R-:W-:-:S05]  /*ca40*/  HADD2.F32 R0, -RZ, R17.H0_H0 ;  /* 0x20000011ff007230 */ /* 0x000fca0000004100 */
[----:B------:R-:W-:-:S05]  /*ca50*/  F2FP.BF16.F32.PACK_AB R0, RZ, R0 ;  /* 0x00000000ff00723e */ /* 0x000fca00000010ff */
[----:B------:R-:W-:Y:S01]  /*ca60*/  STG.E.U16 desc[UR36][R2.64], R0 ;  /* 0x0000000002007986 */ /* 0x000fe2000c101524 */
[----:B------:R-:W-:Y:S05]  /*ca70*/  EXIT ;  /* 0x000000000000794d */ /* 0x000fea0003800000 */
.L_x_2911:
        /* <DEDUP_REMOVED lines=16> */
.L_x_18266:


//--------------------- .text._ZN2at6native18elementwise_kernelILi128ELi4EZNS0_22gpu_kernel_impl_nocastINS0_13BinaryFunctorIN3c104HalfES5_S5_NS0_15binary_internal10DivFunctorIS5_EEEEEEvRNS_18TensorIteratorBaseERKT_EUliE_EEviT1_ --------------------------
	.section	.text._ZN2at6native18elementwise_kernelILi128ELi4EZNS0_22gpu_kernel_impl_nocastINS0_13BinaryFunctorIN3c104HalfES5_S5_NS0_15binary_internal10DivFunctorIS5_EEEEEEvRNS_18TensorIteratorBaseERKT_EUliE_EEviT1_,"ax",@progbits
	.align	128
        .global         _ZN2at6native18elementwise_kernelILi128ELi4EZNS0_22gpu_kernel_impl_nocastINS0_13BinaryFunctorIN3c104HalfES5_S5_NS0_15binary_internal10DivFunctorIS5_EEEEEEvRNS_18TensorIteratorBaseERKT_EUliE_EEviT1_
        .type           _ZN2at6native18elementwise_kernelILi128ELi4EZNS0_22gpu_kernel_impl_nocastINS0_13BinaryFunctorIN3c104HalfES5_S5_NS0_15binary_internal10DivFunctorIS5_EEEEEEvRNS_18TensorIteratorBaseERKT_EUliE_EEviT1_,@function
        .size           _ZN2at6native18elementwise_kernelILi128ELi4EZNS0_22gpu_kernel_impl_nocastINS0_13BinaryFunctorIN3c104HalfES5_S5_NS0_15binary_internal10DivFunctorIS5_EEEEEEvRNS_18TensorIteratorBaseERKT_EUliE_EEviT1_,(.L_x_18267 - _ZN2at6native18elementwise_kernelILi128ELi4EZNS0_22gpu_kernel_impl_nocastINS0_13BinaryFunctorIN3c104HalfES5_S5_NS0_15binary_internal10DivFunctorIS5_EEEEEEvRNS_18TensorIteratorBaseERKT_EUliE_EEviT1_)
        .other          _ZN2at6native18elementwise_kernelILi128ELi4EZNS0_22gpu_kernel_impl_nocastINS0_13BinaryFunctorIN3c104HalfES5_S5_NS0_15binary_internal10DivFunctorIS5_EEEEEEvRNS_18TensorIteratorBaseERKT_EUliE_EEviT1_,@"STO_CUDA_ENTRY STV_DEFAULT"
_ZN2at6native18elementwise_kernelILi128ELi4EZNS0_22gpu_kernel_impl_nocastINS0_13BinaryFunctorIN3c104HalfES5_S5_NS0_15binary_internal10DivFunctorIS5_EEEEEEvRNS_18TensorIteratorBaseERKT_EUliE_EEviT1_:
.text._ZN2at6native18elementwise_kernelILi128ELi4EZNS0_22gpu_kernel_impl_nocastINS0_13BinaryFunctorIN3c104HalfES5_S5_NS0_15binary_internal10DivFunctorIS5_EEEEEEvRNS_18TensorIteratorBaseERKT_EUliE_EEviT1_:
        /* <DEDUP_REMOVED lines=22> */
[----:B--2---:R-:W-:-:S04]  /*0160*/  HADD2.F32 R2, -RZ, R6.H0_H0 ;  /* 0x20000006ff027230 */ /* 0x004fc80000004100 */
[----:B------:R-:W1:Y:S01]  /*0170*/  MUFU.RCP R11, R2 ;  /* 0x00000002000b7308 */ /* 0x000e620000001000 */
[----:B---3--:R-:W-:-:S05]  /*0180*/  HADD2.F32 R0, -RZ, R4.H0_H0 ;  /* 0x20000004ff007230 */ /* 0x008fca0000004100 */
[----:B-1----:R-:W-:-:S05]  /*0190*/  FMUL.FTZ R0, R0, R11 ;  /* 0x0000000b00007220 */ /* 0x002fca0000410000 */
[----:B------:R-:W-:-:S05]  /*01a0*/  F2FP.F16.F32.PACK_AB R0, RZ, R0 ;  /* 0x00000000ff00723e */ /* 0x000fca00000000ff */
[----:B0-----:R0:W-:Y:S01]  /*01b0*/  STG.E.U16 desc[UR6][R8.64], R0 ;  /* 0x0000000008007986 */ /* 0x0011e2000c101506 */
[----:B------:R-:W-:Y:S05]  /*01c0*/  @P0 BRA `(.L_x_2916) ;  /* 0x0000000000700947 */ /* 0x000fea0003800000 */
[----:B------:R-:W1:Y:S08]  /*01d0*/  LDC.64 R6, c[0x0][0x5f8] ;  /* 0x00017e00ff067b82 */ /* 0x000e700000000a00 */
[----:B------:R-:W2:Y:S01]  /*01e0*/  LDC.64 R4, c[0x0][0x5f0] ;  /* 0x00017c00ff047b82 */ /* 0x000ea20000000a00 */
[----:B-1----:R-:W3:Y:S04]  /*01f0*/  LDG.E.U16 R6, desc[UR6][R6.64] ;  /* 0x0000000606067981 */ /* 0x002ee8000c1e1500 */
[----:B--2---:R-:W2:Y:S03]  /*0200*/  LDG.E.U16 R4, desc[UR6][R4.64] ;  /* 0x0000000604047981 */ /* 0x004ea6000c1e1500 */
[----:B0-----:R-:W0:Y:S01]  /*0210*/  LDC.64 R8, c[0x0][0x5e8] ;  /* 0x00017a00ff087b82 */ /* 0x001e220000000a00 */
[----:B------:R-:W-:Y:S01]  /*0220*/  IADD3 R3, PT, PT, R3, 0x80, RZ ;  /* 0x0000008003037810 */ /* 0x000fe20007ffe0ff */
[----:B---3--:R-:W-:-:S04]  /*0230*/  HADD2.F32 R2, -RZ, R6.H0_H0 ;  /* 0x20000006ff027230 */ /* 0x008fc80000004100 */
[----:B------:R-:W1:Y:S01]  /*0240*/  MUFU.RCP R11, R2 ;  /* 0x00000002000b7308 */ /* 0x000e620000001000 */
[----:B--2---:R-:W-:-:S05]  /*0250*/  HADD2.F32 R0, -RZ, R4.H0_H0 ;  /* 0x20000004ff007230 */ /* 0x004fca0000004100 */
[----:B-1----:R-:W-:-:S05]  /*0260*/  FMUL.FTZ R0, R0, R11 ;  /* 0x0000000b00007220 */ /* 0x002fca0000410000 */
[----:B------:R-:W-:-:S05]  /*0270*/  F2FP.F16.F32.PACK_AB R0, RZ, R0 ;  /* 0x00000000ff00723e */ /* 0x000fca00000000ff */
[----:B0-----:R0:W-:Y:S02]  /*0280*/  STG.E.U16 desc[UR6][R8.64], R0 ;  /* 0x0000000008007986 */ /* 0x0011e4000c101506 */
.L_x_2915:
[----:B------:R-:W-:-:S13]  /*0290*/  ISETP.GE.AND P0, PT, R3, UR4, PT ;  /* 0x0000000403007c0c */ /* 0x000fda000bf06270 */
[----:B------:R-:W-:Y:S05]  /*02a0*/  @P0 BREAK.RELIABLE B1 ;  /* 0x0000000000010942 */ /* 0x000fea0003800100 */
[----:B------:R-:W-:Y:S05]  /*02b0*/  @P0 BRA `(.L_x_2916) ;  /* 0x0000000000340947 */ /* 0x000fea0003800000 */
[----:B------:R-:W-:Y:S05]  /*02c0*/  BSYNC.RELIABLE B1 ;  /* 0x0000000000017941 */ /* 0x000fea0003800100 */
.L_x_2914:
        /* <DEDUP_REMOVED lines=12> */
.L_x_2916:
[----:B------:R-:W-:Y:S05]  /*0390*/  BSYNC.RECONVERGENT B0 ;  /* 0x0000000000007941 */ /* 0x000fea0003800200 */
.L_x_2913:
        /* <DEDUP_REMOVED lines=8> */
[----:B01----:R-:W-:-:S04]  /*0420*/  HADD2.F32 R8, -RZ, R4.H0_H0 ;  /* 0x20000004ff087230 */ /* 0x003fc80000004100 */
[----:B------:R-:W0:Y:S01]  /*0430*/  MUFU.RCP R9, R8 ;  /* 0x0000000800097308 */ /* 0x000e220000001000 */
[----:B--2---:R-:W-:-:S05]  /*0440*/  HADD2.F32 R0, -RZ, R2.H0_H0 ;  /* 0x20000002ff007230 */ /* 0x004fca0000004100 */
[----:B0-----:R-:W-:-:S05]  /*0450*/  FMUL.FTZ R0, R0, R9 ;  /* 0x0000000900007220 */ /* 0x001fca0000410000 */
[----:B------:R-:W-:-:S05]  /*0460*/  F2FP.F16.F32.PACK_AB R0, RZ, R0 ;  /* 0x00000000ff00723e */ /* 0x000fca00000000ff */
[----:B---3--:R-:W-:Y:S01]  /*0470*/  STG.E.U16 desc[UR6][R6.64], R0 ;  /* 0x0000000006007986 */ /* 0x008fe2000c101506 */
[----:B------:R-:W-:Y:S05]  /*0480*/  EXIT ;  /* 0x000000000000794d */ /* 0x000fea0003800000 */
.L_x_2912:
        /* <DEDUP_REMOVED lines=356> */
.L_x_2920:
        /* <DEDUP_REMOVED lines=8> */
[----:B------:R-:W-:Y:S01]  /*1b50*/  IADD3 R3, PT, PT, R3, 0x80, RZ ;  /* 0x0000008003037810 */ /* 0x000fe20007ffe0ff */
[----:B--2---:R-:W-:-:S04]  /*1b60*/  HADD2.F32 R10, -RZ, R8.H0_H0 ;  /* 0x20000008ff0a7230 */ /* 0x004fc80000004100 */
[----:B------:R-:W1:Y:S01]  /*1b70*/  MUFU.RCP R11, R10 ;  /* 0x0000000a000b7308 */ /* 0x000e620000001000 */
[----:B---3--:R-:W-:-:S05]  /*1b80*/  HADD2.F32 R4, -RZ, R6.H0_H0 ;  /* 0x20000006ff047230 */ /* 0x008fca0000004100 */
[----:B-1----:R-:W-:Y:S01]  /*1b90*/  FMUL.FTZ R11, R4, R11 ;  /* 0x0000000b040b7220 */ /* 0x002fe20000410000 */
[----:B0-----:R-:W-:-:S04]  /*1ba0*/  IADD3 R4, P0, PT, R5, UR8, RZ ;  /* 0x0000000805047c10 */ /* 0x001fc8000ff1e0ff */
[----:B------:R-:W-:Y:S02]  /*1bb0*/  F2FP.F16.F32.PACK_AB R11, RZ, R11 ;  /* 0x0000000bff0b723e */ /* 0x000fe400000000ff */
        /* <DEDUP_REMOVED lines=353> */
.L_x_2922:
        /* <DEDUP_REMOVED lines=15> */
[----:B------:R-:W-:-:S05]  /*32c0*/  IADD3.X R5, PT, PT, RZ, UR9, RZ, P0, !PT ;  /* 0x00000009ff057c10 */ /* 0x000fca00087fe4ff */
[----:B------:R0:W-:Y:S02]  /*32d0*/  STG.E.U16 desc[UR6][R4.64], R11 ;  /* 0x0000000b04007986 */ /* 0x0001e4000c101506 */
.L_x_2919:
[----:B------:R-:W-:-:S13]  /*32e0*/  ISETP.GE.AND P0, PT, R3, UR4, PT ;  /* 0x0000000403007c0c */ /* 0x000fda000bf06270 */
[----:B------:R-:W-:Y:S05]  /*32f0*/  @P0 BREAK.RELIABLE B1 ;  /* 0x0000000000010942 */ /* 0x000fea0003800100 */
[----:B------:R-:W-:Y:S05]  /*3300*/  @P0 BRA `(.L_x_2921) ;  /* 0x0000001400b80947 */ /* 0x000fea0003800000 */
[----:B------:R-:W-:Y:S05]  /*3310*/  BSYNC.RELIABLE B1 ;  /* 0x0000000000017941 */ /* 0x000fea0003800100 */
.L_x_2918:
        /* <DEDUP_REMOVED lines=348> */
.L_x_2923:
        /* <DEDUP_REMOVED lines=17> */
.L_x_2921:
[----:B------:R-:W-:Y:S05]  /*49f0*/  BSYNC.RECONVERGENT B0 ;  /* 0x0000000000007941 */ /* 0x000fea0003800200 */
.L_x_2917:
        /* <DEDUP_REMOVED lines=351> */
.L_x_2924:
        /* <DEDUP_REMOVED lines=9> */
[----:B------:R-:W-:Y:S01]  /*6080*/  IADD3.X R3, PT, PT, RZ, UR5, RZ, P0, !PT ;  /* 0x00000005ff037c10 */ /* 0x000fe200087fe4ff */
[----:B--2---:R-:W-:-:S04]  /*6090*/  HADD2.F32 R8, -RZ, R6.H0_H0 ;  /* 0x20000006ff087230 */ /* 0x004fc80000004100 */
[----:B------:R-:W0:Y:S01]  /*60a0*/  MUFU.RCP R9, R8 ;  /* 0x0000000800097308 */ /* 0x000e220000001000 */
[----:B---3--:R-:W-:-:S05]  /*60b0*/  HADD2.F32 R0, -RZ, R4.H0_H0 ;  /* 0x20000004ff007230 */ /* 0x008fca0000004100 */
[----:B0-----:R-:W-:-:S05]  /*60c0*/  FMUL.FTZ R0, R0, R9 ;  /* 0x0000000900007220 */ /* 0x001fca0000410000 */
[----:B------:R-:W-:-:S05]  /*60d0*/  F2FP.F16.F32.PACK_AB R0, RZ, R0 ;  /* 0x00000000ff00723e */ /* 0x000fca00000000ff */
[----:B------:R-:W-:Y:S01]  /*60e0*/  STG.E.U16 desc[UR6][R2.64], R0 ;  /* 0x0000000002007986 */ /* 0x000fe2000c101506 */
[----:B------:R-:W-:Y:S05]  /*60f0*/  EXIT ;  /* 0x000000000000794d */ /* 0x000fea0003800000 */
.L_x_2925:
        /* <DEDUP_REMOVED lines=16> */
.L_x_18267:


//--------------------- .text._ZN2at6native27unrolled_elementwise_kernelINS0_13BinaryFunctorIN3c104HalfES4_S4_NS0_15binary_internal10DivFunctorIS4_EEEESt5arrayIPcLm3EELi4E23TrivialOffsetCalculatorILi2EjESC_ILi1EjENS0_6memory15LoadWithoutCastENSF_16StoreWithoutCastEEEviT_T0_T2_T3_T4_T5_ --------------------------
	.section	.text._ZN2at6native27unrolled_elementwise_kernelINS0_13BinaryFunctorIN3c104HalfES4_S4_NS0_15binary_internal10DivFunctorIS4_EEEESt5arrayIPcLm3EELi4E23TrivialOffsetCalculatorILi2EjESC_ILi1EjENS0_6memory15LoadWithoutCastENSF_16StoreWithoutCastEEEviT_T0_T2_T3_T4_T5_,"ax",@progbits
	.align	128
        .global         _ZN2at6native27unrolled_elementwise_kernelINS0_13BinaryFunctorIN3c104HalfES4_S4_NS0_15binary_internal10DivFunctorIS4_EEEESt5arrayIPcLm3EELi4E23TrivialOffsetCalculatorILi2EjESC_ILi1EjENS0_6memory15LoadWithoutCastENSF_16StoreWithoutCastEEEviT_T0_T2_T3_T4_T5_
        .type           _ZN2at6native27unrolled_elementwise_kernelINS0_13BinaryFunctorIN3c104HalfES4_S4_NS0_15binary_internal10DivFunctorIS4_EEEESt5arrayIPcLm3EELi4E23TrivialOffsetCalculatorILi2EjESC_ILi1EjENS0_6memory15LoadWithoutCastENSF_16StoreWithoutCastEEEviT_T0_T2_T3_T4_T5_,@function
        .size           _ZN2at6native27unrolled_elementwise_kernelINS0_13BinaryFunctorIN3c104HalfES4_S4_NS0_15binary_internal10DivFunctorIS4_EEEESt5arrayIPcLm3EELi4E23TrivialOffsetCalculatorILi2EjESC_ILi1EjENS0_6memory15LoadWithoutCastENSF_16StoreWithoutCastEEEviT_T0_T2_T3_T4_T5_,(.L_x_18268 - _ZN2at6native27unrolled_elementwise_kernelINS0_13BinaryFunctorIN3c104HalfES4_S4_NS0_15binary_internal10DivFunctorIS4_EEEESt5arrayIPcLm3EELi4E23TrivialOffsetCalculatorILi2EjESC_ILi1EjENS0_6memory15LoadWithoutCastENSF_16StoreWithoutCastEEEviT_T0_T2_T3_T4_T5_)
        .other          _ZN2at6native27unrolled_elementwise_kernelINS0_13BinaryFunctorIN3c104HalfES4_S4_NS0_15binary_internal10DivFunctorIS4_EEEESt5arrayIPcLm3EELi4E23TrivialOffsetCalculatorILi2EjESC_ILi1EjENS0_6memory15LoadWithoutCastENSF_16StoreWithoutCastEEEviT_T0_T2_T3_T4_T5_,@"STO_CUDA_ENTRY STV_DEFAULT"
_ZN2at6native27unrolled_elementwise_kernelINS0_13BinaryFunctorIN3c104HalfES4_S4_NS0_15binary_internal10DivFunctorIS4_EEEESt5arrayIPcLm3EELi4E23TrivialOffsetCalculatorILi2EjESC_ILi1EjENS0_6memory15LoadWithoutCastENSF_16StoreWithoutCastEEEviT_T0_T2_T3_T4_T5_:
.text._ZN2at6native27unrolled_elementwise_kernelINS0_13BinaryFunctorIN3c104HalfES4_S4_NS0_15binary_internal10DivFunctorIS4_EEEESt5arrayIPcLm3EELi4E23TrivialOffsetCalculatorILi2EjESC_ILi1EjENS0_6memory15LoadWithoutCastENSF_16StoreWithoutCastEEEviT_T0_T2_T3_T4_T5_:
        /* <DEDUP_REMOVED lines=11> */
[----:B--2---:R-:W-:Y:S02]  /*00b0*/  MOV R14, R0 ;  /* 0x00000000000e7202 */ /* 0x004fe40000000f00 */
[----:B------:R-:W-:-:S05]  /*00c0*/  ISETP.GE.AND P0, PT, R0, R17, PT ;  /* 0x000000110000720c */ /* 0x000fca0003f06270 */
[----:B------:R-:W2:Y:S08]  /*00d0*/  LDC.64 R2, c[0x0][0x390] ;  /* 0x0000e400ff027b82 */ /* 0x000eb00000000a00 */
[----:B------:R-:W2:Y:S01]  /*00e0*/  LDC.64 R4, c[0x0][0x390] ;  /* 0x0000e400ff047b82 */ /* 0x000ea20000000a00 */
[----:B------:R-:W-:Y:S01]  /*00f0*/  @!P0 VIADD R0, R14, 0x80 ;  /* 0x000000800e008836 */ /* 0x000fe20000000000 */
[----:B------:R-:W-:-:S04]  /*0100*/  @!P0 LEA R25, R15, R14, 0x9 ;  /* 0x0000000e0f198211 */ /* 0x000fc800078e48ff */
        /* <DEDUP_REMOVED lines=14> */
[----:B------:R-:W-:-:S04]  /*01f0*/  @!P2 IMAD R23, R15, 0x200, R0 ;  /* 0x000002000f17a824 */ /* 0x000fc800078e0200 */
        /* <DEDUP_REMOVED lines=9> */
[----:B------:R-:W-:Y:S02]  /*0290*/  ISETP.GE.AND P1, PT, R14, R17, PT ;  /* 0x000000110e00720c */ /* 0x000fe40003f26270 */
[----:B------:R-:W-:Y:S01]  /*02a0*/  @!P2 IADD3 R0, PT, PT, R0, 0x80, RZ ;  /* 0x000000800000a810 */ /* 0x000fe20007ffe0ff */
        /* <DEDUP_REMOVED lines=13> */
[----:B0-----:R-:W-:-:S04]  /*0380*/  @!P1 IMAD R5, R15, 0x200, R14 ;  /* 0x000002000f059824 */ /* 0x001fc800078e020e */
[----:B--2---:R-:W-:Y:S01]  /*0390*/  @!P1 IMAD.WIDE.U32 R2, R5, 0x2, R2 ;  /* 0x0000000205029825 */ /* 0x004fe200078e0002 */
[----:B------:R-:W-:Y:S02]  /*03a0*/  IADD3 R4, PT, PT, R14, 0x180, RZ ;  /* 0x000001800e047810 */ /* 0x000fe40007ffe0ff */
[----:B------:R-:W-:-:S04]  /*03b0*/  @!P1 MOV R14, R8 ;  /* 0x00000008000e9202 */ /* 0x000fc80000000f00 */
[-C--:B------:R-:W-:Y:S01]  /*03c0*/  ISETP.GE.AND P4, PT, R14, R17.reuse, PT ;  /* 0x000000110e00720c */ /* 0x080fe20003f86270 */
[----:B------:R-:W-:Y:S01]  /*03d0*/  BSSY.RECONVERGENT B0, `(.L_x_2926) ;  /* 0x000001d000007945 */ /* 0x000fe20003800200 */
[----:B------:R-:W-:Y:S01]  /*03e0*/  ISETP.GE.AND P0, PT, R4, R17, PT ;  /* 0x000000110400720c */ /* 0x000fe20003f06270 */
[----:B---3--:R-:W-:-:S06]  /*03f0*/  @!P1 HADD2.F32 R20, -RZ, R20.H0_H0 ;  /* 0x20000014ff149230 */ /* 0x008fcc0000004100 */
[----:B------:R-:W0:Y:S01]  /*0400*/  @!P1 MUFU.RCP R20, R20 ;  /* 0x0000001400149308 */ /* 0x000e220000001000 */
[----:B----4-:R-:W-:Y:S02]  /*0410*/  @!P1 HADD2.F32 R25, -RZ, R25.H0_H0 ;  /* 0x20000019ff199230 */ /* 0x010fe40000004100 */
[----:B------:R-:W-:-:S03]  /*0420*/  @!P2 HADD2.F32 R22, -RZ, R22.H0_H0 ;  /* 0x20000016ff16a230 */ /* 0x000fc60000004100 */
[----:B0-----:R-:W-:-:S05]  /*0430*/  @!P1 FMUL.FTZ R25, R25, R20 ;  /* 0x0000001419199220 */ /* 0x001fca0000410000 */
[----:B------:R-:W-:Y:S01]  /*0440*/  @!P1 F2FP.F16.F32.PACK_AB R19, RZ, R25 ;  /* 0x00000019ff13923e */ /* 0x000fe200000000ff */
[----:B------:R-:W-:Y:S01]  /*0450*/  @!P3 HADD2.F32 R24, -RZ, R24.H0_H0 ;  /* 0x20000018ff18b230 */ /* 0x000fe20000004100 */
[----:B------:R-:W0:Y:S03]  /*0460*/  @!P2 MUFU.RCP R22, R22 ;  /* 0x000000160016a308 */ /* 0x000e260000001000 */
[----:B------:R1:W-:Y:S05]  /*0470*/  @!P1 STG.E.U16 desc[UR4][R2.64], R19 ;  /* 0x0000001302009986 */ /* 0x0003ea000c101504 */
[----:B------:R-:W2:Y:S01]  /*0480*/  @!P3 MUFU.RCP R24, R24 ;  /* 0x000000180018b308 */ /* 0x000ea20000001000 */
[----:B------:R-:W-:-:S02]  /*0490*/  @!P2 HADD2.F32 R21, -RZ, R21.H0_H0 ;  /* 0x20000015ff15a230 */ /* 0x000fc40000004100 */
[----:B------:R-:W-:-:S03]  /*04a0*/  @!P3 HADD2.F32 R23, -RZ, R23.H0_H0 ;  /* 0x20000017ff17b230 */ /* 0x000fc60000004100 */
[----:B0-----:R-:W-:Y:S02]  /*04b0*/  @!P2 FMUL.FTZ R21, R21, R22 ;  /* 0x000000161515a220 */ /* 0x001fe40000410000 */
[----:B--2---:R-:W-:-:S03]  /*04c0*/  @!P3 FMUL.FTZ R23, R23, R24 ;  /* 0x000000181717b220 */ /* 0x004fc60000410000 */
[----:B------:R-:W-:Y:S02]  /*04d0*/  @!P2 F2FP.F16.F32.PACK_AB R16, RZ, R21 ;  /* 0x00000015ff10a23e */ /* 0x000fe400000000ff */
[----:B------:R-:W-:Y:S01]  /*04e0*/  @!P3 F2FP.F16.F32.PACK_AB R18, RZ, R23 ;  /* 0x00000017ff12b23e */ /* 0x000fe200000000ff */
[----:B-1----:R-:W-:Y:S06]  /*04f0*/  @P4 BRA `(.L_x_2927) ;  /* 0x0000000000284947 */ /* 0x002fec0003800000 */
[----:B------:R-:W0:Y:S01]  /*0500*/  LDC.64 R2, c[0x0][0x388] ;  /* 0x0000e200ff027b82 */ /* 0x000e220000000a00 */
[----:B------:R-:W-:Y:S01]  /*0510*/  IMAD R5, R15, 0x200, R14 ;  /* 0x000002000f057824 */ /* 0x000fe200078e020e */
[----:B------:R-:W-:-:S04]  /*0520*/  IADD3 R14, PT, PT, R14, 0x80, RZ ;  /* 0x000000800e0e7810 */ /* 0x000fc80007ffe0ff */
[----:B------:R-:W-:-:S13]  /*0530*/  ISETP.GE.AND P1, PT, R14, R17, PT ;  /* 0x000000110e00720c */ /* 0x000fda0003f26270 */
[----:B------:R-:W-:Y:S01]  /*0540*/  @!P1 IMAD R7, R15, 0x200, R14 ;  /* 0x000002000f079824 */ /* 0x000fe200078e020e */
[----:B------:R-:W-:Y:S01]  /*0550*/  @!P1 IADD3 R14, PT, PT, R14, 0x80, RZ ;  /* 0x000000800e0e9810 */ /* 0x000fe20007ffe0ff */
[----:B0-----:R-:W-:-:S04]  /*0560*/  IMAD.WIDE.U32 R4, R5, 0x2, R2 ;  /* 0x0000000205047825 */ /* 0x001fc800078e0002 */
[----:B------:R-:W-:Y:S01]  /*0570*/  @!P1 IMAD.WIDE.U32 R2, R7, 0x2, R2 ;  /* 0x0000000207029825 */ /* 0x000fe200078e0002 */
[----:B------:R0:W-:Y:S04]  /*0580*/  STG.E.U16 desc[UR4][R4.64], R16 ;  /* 0x0000001004007986 */ /* 0x0001e8000c101504 */
[----:B------:R0:W-:Y:S02]  /*0590*/  @!P1 STG.E.U16 desc[UR4][R2.64], R18 ;  /* 0x0000001202009986 */ /* 0x0001e4000c101504 */
.L_x_2927:
[----:B------:R-:W-:Y:S05]  /*05a0*/  BSYNC.RECONVERGENT B0 ;  /* 0x0000000000007941 */ /* 0x000fea0003800200 */
.L_x_2926:
[----:B-----5:R-:W-:Y:S01]  /*05b0*/  @!P0 HADD2.F32 R0, -RZ, R0.H0_H0 ;  /* 0x20000000ff008230 */ /* 0x020fe20000004100 */
[----:B------:R-:W-:-:S03]  /*05c0*/  ISETP.GE.AND P1, PT, R14, R17, PT ;  /* 0x000000110e00720c */ /* 0x000fc60003f26270 */
[----:B0-----:R0:W1:Y:S10]  /*05d0*/  @!P0 MUFU.RCP R5, R0 ;  /* 0x0000000000058308 */ /* 0x0010740000001000 */
[----:B0-----:R-:W-:Y:S05]  /*05e0*/  @P1 EXIT ;  /* 0x000000000000194d */ /* 0x001fea0003800000 */
[----:B------:R-:W0:Y:S01]  /*05f0*/  LDC.64 R2, c[0x0][0x388] ;  /* 0x0000e200ff027b82 */ /* 0x000e220000000a00 */
[----:B------:R-:W-:Y:S01]  /*0600*/  @!P0 HADD2.F32 R6, -RZ, R6.H0_H0 ;  /* 0x20000006ff068230 */ /* 0x000fe20000004100 */
[----:B------:R-:W-:-:S04]  /*0610*/  LEA R15, R15, R14, 0x9 ;  /* 0x0000000e0f0f7211 */ /* 0x000fc800078e48ff */
[----:B-1----:R-:W-:-:S05]  /*0620*/  @!P0 FMUL.FTZ R6, R6, R5 ;  /* 0x0000000506068220 */ /* 0x002fca0000410000 */
[----:B------:R-:W-:Y:S01]  /*0630*/  @!P0 F2FP.F16.F32.PACK_AB R0, RZ, R6 ;  /* 0x00000006ff00823e */ /* 0x000fe200000000ff */
[----:B0-----:R-:W-:-:S05]  /*0640*/  IMAD.WIDE.U32 R2, R15, 0x2, R2 ;  /* 0x000000020f027825 */ /* 0x001fca00078e0002 */
[----:B------:R-:W-:Y:S01]  /*0650*/  STG.E.U16 desc[UR4][R2.64], R0 ;  /* 0x0000000002007986 */ /* 0x000fe2000c101504 */
[----:B------:R-:W-:Y:S05]  /*0660*/  EXIT ;  /* 0x000000000000794d */ /* 0x000fea0003800000 */
.L_x_2928:
        /* <DEDUP_REMOVED lines=9> */
.L_x_18268:


//--------------------- .text._ZN2at6native29vectorized_elementwise_kernelILi2ENS0_13BinaryFunctorIN3c104HalfES4_S4_NS0_15binary_internal10DivFunctorIS4_EEEESt5arrayIPcLm3EEEEviT0_T1_ --------------------------
	.section	.text._ZN2at6native29vectorized_elementwise_kernelILi2ENS0_13BinaryFunctorIN3c104HalfES4_S4_NS0_15binary_internal10DivFunctorIS4_EEEESt5arrayIPcLm3EEEEviT0_T1_,"ax",@progbits
	.align	128
        .global         _ZN2at6native29vectorized_elementwise_kernelILi2ENS0_13BinaryFunctorIN3c104HalfES4_S4_NS0_15binary_internal10DivFunctorIS4_EEEESt5arrayIPcLm3EEEEviT0_T1_
        .type           _ZN2at6native29vectorized_elementwise_kernelILi2ENS0_13BinaryFunctorIN3c104HalfES4_S4_NS0_15binary_internal10DivFunctorIS4_EEEESt5arrayIPcLm3EEEEviT0_T1_,@function
        .size           _ZN2at6native29vectorized_elementwise_kernelILi2ENS0_13BinaryFunctorIN3c104HalfES4_S4_NS0_15binary_internal10DivFunctorIS4_EEEESt5arrayIPcLm3EEEEviT0_T1_,(.L_x_18269 - _ZN2at6native29vectorized_elementwise_kernelILi2ENS0_13BinaryFunctorIN3c104HalfES4_S4_NS0_15binary_internal10DivFunctorIS4_EEEESt5arrayIPcLm3EEEEviT0_T1_)
        .other          _ZN2at6native29vectorized_elementwise_kernelILi2ENS0_13BinaryFunctorIN3c104HalfES4_S4_NS0_15binary_internal10DivFunctorIS4_EEEESt5arrayIPcLm3EEEEviT0_T1_,@"STO_CUDA_ENTRY STV_DEFAULT"
_ZN2at6native29vectorized_elementwise_kernelILi2ENS0_13BinaryFunctorIN3c104HalfES4_S4_NS0_15binary_internal10DivFunctorIS4_EEEESt5arrayIPcLm3EEEEviT0_T1_:
.text._ZN2at6native29vectorized_elementwise_kernelILi2ENS0_13BinaryFunctorIN3c104HalfES4_S4_NS0_15binary_internal10DivFunctorIS4_EEEESt5arrayIPcLm3EEEEviT0_T1_:
[----:B------:R-:W-:Y:S01]  /*0000*/  LDC R1, c[0x0][0x37c] ;  /* 0x0000df00ff017b82 */ /* 0x000fe20000000800 */
[----:B------:R-:W0:Y:S01]  /*0010*/  S2R R0, SR_CTAID.X ;  /* 0x0000000000007919 */ /* 0x000e220000002500 */
[----:B------:R-:W1:Y:S01]  /*0020*/  LDCU UR6, c[0x0][0x380] ;  /* 0x00007000ff0677ac */ /* 0x000e620008000800 */
[----:B------:R-:W2:Y:S01]  /*0030*/  LDCU.64 UR4, c[0x0][0x358] ;  /* 0x00006b00ff0477ac */ /* 0x000ea20008000a00 */
[----:B0-----:R-:W-:-:S04]  /*0040*/  SHF.L.U32 R0, R0, 0xa, RZ ;  /* 0x0000000a00007819 */ /* 0x001fc800000006ff */
        /* <DEDUP_REMOVED lines=10> */
[----:B0-----:R-:W-:-:S07]  /*00f0*/  ISETP.GE.U32.AND P0, PT, R27, R2, PT ;  /* 0x000000021b00720c */ /* 0x001fce0003f06070 */
[----:B------:R-:W0:Y:S01]  /*0100*/  LDC.64 R32, c[0x0][0x390] ;  /* 0x0000e400ff207b82 */ /* 0x000e220000000a00 */
[----:B------:R-:W-:-:S07]  /*0110*/  MOV R3, R27 ;  /* 0x0000001b00037202 */ /* 0x000fce0000000f00 */
[----:B------:R-:W5:Y:S01]  /*0120*/  LDC.64 R34, c[0x0][0x390] ;  /* 0x0000e400ff227b82 */ /* 0x000f620000000a00 */
[----:B------:R-:W-:Y:S02]  /*0130*/  @!P0 IADD3 R27, PT, PT, R3, 0x80, RZ ;  /* 0x00000080031b8810 */ /* 0x000fe40007ffe0ff */
[----:B------:R-:W-:Y:S02]  /*0140*/  @!P0 IADD3 R13, PT, PT, R0, R3, RZ ;  /* 0x00000003000d8210 */ /* 0x000fe40007ffe0ff */
[----:B------:R-:W-:-:S03]  /*0150*/  ISETP.GE.U32.AND P1, PT, R27, R2, PT ;  /* 0x000000021b00720c */ /* 0x000fc60003f26070 */
[----:B------:R-:W5:Y:S01]  /*0160*/  LDC.64 R18, c[0x0][0x398] ;  /* 0x0000e600ff127b82 */ /* 0x000f620000000a00 */
[----:B-1----:R-:W-:-:S04]  /*0170*/  @!P0 IMAD.WIDE.U32 R30, R13, 0x2, R30 ;  /* 0x000000020d1e8825 */ /* 0x002fc800078e001e */
[----:B--2---:R-:W-:Y:S01]  /*0180*/  @!P0 IMAD.WIDE.U32 R28, R13, 0x2, R28 ;  /* 0x000000020d1c8825 */ /* 0x004fe200078e001c */
[----:B------:R1:W2:Y:S01]  /*0190*/  @!P0 LDG.E.U16 R16, desc[UR4][R30.64] ;  /* 0x000000041e108981 */ /* 0x0002a2000c1e1500 */
[----:B------:R-:W-:-:S03]  /*01a0*/  PRMT R13, RZ, 0x7610, R13 ;  /* 0x00007610ff0d7816 */ /* 0x000fc6000000000d */
[----:B------:R4:W2:Y:S01]  /*01b0*/  @!P0 LDG.E.U16 R25, desc[UR4][R28.64] ;  /* 0x000000041c198981 */ /* 0x0008a2000c1e1500 */
[----:B------:R-:W-:Y:S01]  /*01c0*/  @!P1 IADD3 R11, PT, PT, R0, R27, RZ ;  /* 0x0000001b000b9210 */ /* 0x000fe20007ffe0ff */
[----:B------:R-:W-:Y:S01]  /*01d0*/  @!P1 VIADD R27, R27, 0x80 ;  /* 0x000000801b1b9836 */ /* 0x000fe20000000000 */
[----:B-1----:R-:W1:Y:S04]  /*01e0*/  LDC.64 R30, c[0x0][0x398] ;  /* 0x0000e600ff1e7b82 */ /* 0x002e680000000a00 */
[----:B------:R-:W-:Y:S01]  /*01f0*/  ISETP.GE.U32.AND P2, PT, R27, R2, PT ;  /* 0x000000021b00720c */ /* 0x000fe20003f46070 */
[----:B---3--:R-:W-:Y:S01]  /*0200*/  @!P1 IMAD.WIDE.U32 R14, R11, 0x2, R14 ;  /* 0x000000020b0e9825 */ /* 0x008fe200078e000e */
[----:B------:R-:W-:-:S03]  /*0210*/  PRMT R24, RZ, 0x7610, R24 ;  /* 0x00007610ff187816 */ /* 0x000fc60000000018 */
[----:B----4-:R-:W-:Y:S01]  /*0220*/  @!P1 IMAD.WIDE.U32 R36, R11, 0x2, R36 ;  /* 0x000000020b249825 */ /* 0x010fe200078e0024 */
[----:B------:R3:W4:Y:S01]  /*0230*/  @!P1 LDG.E.U16 R13, desc[UR4][R14.64] ;  /* 0x000000040e0d9981 */ /* 0x000722000c1e1500 */
[----:B------:R-:W5:Y:S03]  /*0240*/  LDC.64 R28, c[0x0][0x390] ;  /* 0x0000e400ff1c7b82 */ /* 0x000f660000000a00 */
[----:B------:R0:W2:Y:S03]  /*0250*/  @!P1 LDG.E.U16 R24, desc[UR4][R36.64] ;  /* 0x0000000424189981 */ /* 0x0000a6000c1e1500 */
[----:B------:R-:W-:Y:S02]  /*0260*/  @!P2 IADD3 R21, PT, PT, R0, R27, RZ ;  /* 0x0000001b0015a210 */ /* 0x000fe40007ffe0ff */
[----:B------:R-:W-:Y:S01]  /*0270*/  @!P2 IADD3 R27, PT, PT, R27, 0x80, RZ ;  /* 0x000000801b1ba810 */ /* 0x000fe20007ffe0ff */
[----:B---3--:R-:W3:Y:S03]  /*0280*/  LDC.64 R14, c[0x0][0x398] ;  /* 0x0000e600ff0e7b82 */ /* 0x008ee60000000a00 */
[----:B------:R-:W-:-:S02]  /*0290*/  ISETP.GE.U32.AND P0, PT, R27, R2, PT ;  /* 0x000000021b00720c */ /* 0x000fc40003f06070 */
[----:B------:R-:W-:Y:S02]  /*02a0*/  PRMT R23, RZ, 0x7610, R23 ;  /* 0x00007610ff177816 */ /* 0x000fe40000000017 */
[----:B------:R-:W-:Y:S01]  /*02b0*/  PRMT R20, RZ, 0x7610, R20 ;  /* 0x00007610ff147816 */ /* 0x000fe20000000014 */
[----:B0-----:R-:W0:Y:S08]  /*02c0*/  LDC.64 R36, c[0x0][0x390] ;  /* 0x0000e400ff247b82 */ /* 0x001e300000000a00 */
[----:B------:R-:W-:Y:S01]  /*02d0*/  @!P0 IADD3 R11, PT, PT, R0, R27, RZ ;  /* 0x0000001b000b8210 */ /* 0x000fe20007ffe0ff */
[----:B------:R-:W-:-:S05]  /*02e0*/  @!P0 VIADD R27, R27, 0x80 ;  /* 0x000000801b1b8836 */ /* 0x000fca0000000000 */
[----:B------:R-:W-:Y:S01]  /*02f0*/  ISETP.GE.U32.AND P1, PT, R27, R2, PT ;  /* 0x000000021b00720c */ /* 0x000fe20003f26070 */
[----:B------:R-:W-:Y:S01]  /*0300*/  @!P0 IMAD.WIDE.U32 R32, R11, 0x2, R32 ;  /* 0x000000020b208825 */ /* 0x000fe200078e0020 */
[----:B------:R-:W-:-:S03]  /*0310*/  PRMT R17, RZ, 0x7610, R17 ;  /* 0x00007610ff117816 */ /* 0x000fc60000000011 */
[----:B-1----:R-:W-:Y:S01]  /*0320*/  @!P0 IMAD.WIDE.U32 R30, R11, 0x2, R30 ;  /* 0x000000020b1e8825 */ /* 0x002fe200078e001e */
[----:B------:R1:W4:Y:S03]  /*0330*/  @!P0 LDG.E.U16 R23, desc[UR4][R32.64] ;  /* 0x0000000420178981 */ /* 0x000326000c1e1500 */
[----:B-----5:R-:W-:Y:S01]  /*0340*/  @!P2 IMAD.WIDE.U32 R34, R21, 0x2, R34 ;  /* 0x000000021522a825 */ /* 0x020fe200078e0022 */
[----:B------:R-:W5:Y:S03]  /*0350*/  @!P0 LDG.E.U16 R20, desc[UR4][R30.64] ;  /* 0x000000041e148981 */ /* 0x000f66000c1e1500 */
[----:B------:R-:W-:Y:S01]  /*0360*/  @!P1 IADD3 R11, PT, PT, R0, R27, RZ ;  /* 0x0000001b000b9210 */ /* 0x000fe20007ffe0ff */
[----:B------:R3:W5:Y:S01]  /*0370*/  @!P2 LDG.E.U16 R17, desc[UR4][R34.64] ;  /* 0x000000042211a981 */ /* 0x000762000c1e1500 */
[----:B------:R-:W-:Y:S01]  /*0380*/  @!P1 IADD3 R27, PT, PT, R27, 0x80, RZ ;  /* 0x000000801b1b9810 */ /* 0x000fe20007ffe0ff */
[----:B------:R-:W-:Y:S01]  /*0390*/  @!P2 IMAD.WIDE.U32 R18, R21, 0x2, R18 ;  /* 0x000000021512a825 */ /* 0x000fe200078e0012 */
[----:B------:R-:W-:Y:S01]  /*03a0*/  PRMT R26, RZ, 0x7610, R26 ;  /* 0x00007610ff1a7816 */ /* 0x000fe2000000001a */
[----:B-1----:R-:W1:Y:S01]  /*03b0*/  LDC.64 R32, c[0x0][0x390] ;  /* 0x0000e400ff207b82 */ /* 0x002e620000000a00 */
[----:B------:R-:W-:-:S07]  /*03c0*/  ISETP.GE.U32.AND P0, PT, R27, R2, PT ;  /* 0x000000021b00720c */ /* 0x000fce0003f06070 */
[----:B---3--:R-:W3:Y:S01]  /*03d0*/  LDC.64 R34, c[0x0][0x398] ;  /* 0x0000e600ff227b82 */ /* 0x008ee20000000a00 */
[----:B------:R0:W5:Y:S01]  /*03e0*/  @!P2 LDG.E.U16 R26, desc[UR4][R18.64] ;  /* 0x00000004121aa981 */ /* 0x000162000c1e1500 */
[----:B------:R-:W-:Y:S01]  /*03f0*/  PRMT R21, RZ, 0x7610, R21 ;  /* 0x00007610ff157816 */ /* 0x000fe20000000015 */
[----:B------:R-:W-:-:S04]  /*0400*/  @!P1 IMAD.WIDE.U32 R28, R11, 0x2, R28 ;  /* 0x000000020b1c9825 */ /* 0x000fc800078e001c */
[----:B------:R-:W-:Y:S01]  /*0410*/  @!P1 IMAD.WIDE.U32 R14, R11, 0x2, R14 ;  /* 0x000000020b0e9825 */ /* 0x000fe200078e000e */
[----:B------:R-:W-:Y:S01]  /*0420*/  @!P0 IADD3 R11, PT, PT, R0, R27, RZ ;  /* 0x0000001b000b8210 */ /* 0x000fe20007ffe0ff */
[----:B------:R0:W5:Y:S02]  /*0430*/  @!P1 LDG.E.U16 R21, desc[UR4][R28.64] ;  /* 0x000000041c159981 */ /* 0x000164000c1e1500 */
[----:B0-----:R-:W-:Y:S02]  /*0440*/  PRMT R18, RZ, 0x7610, R18 ;  /* 0x00007610ff127816 */ /* 0x001fe40000000012 */
[----:B------:R-:W-:-:S04]  /*0450*/  @!P0 IADD3 R27, PT, PT, R27, 0x80, RZ ;  /* 0x000000801b1b8810 */ /* 0x000fc80007ffe0ff */
[----:B------:R0:W5:Y:S01]  /*0460*/  @!P1 LDG.E.U16 R18, desc[UR4][R14.64] ;  /* 0x000000040e129981 */ /* 0x000162000c1e1500 */
[-C--:B------:R-:W-:Y:S01]  /*0470*/  ISETP.GE.U32.AND P1, PT, R27, R2.reuse, PT ;  /* 0x000000021b00720c */ /* 0x080fe20003f26070 */
[C---:B------:R-:W-:Y:S01]  /*0480*/  @!P0 IMAD.WIDE.U32 R36, R11.reuse, 0x2, R36 ;  /* 0x000000020b248825 */ /* 0x040fe200078e0024 */
[----:B------:R-:W-:Y:S01]  /*0490*/  PRMT R12, RZ, 0x7610, R12 ;  /* 0x00007610ff0c7816 */ /* 0x000fe2000000000c */
[----:B------:R-:W1:Y:S02]  /*04a0*/  LDC.64 R28, c[0x0][0x398] ;  /* 0x0000e600ff1c7b82 */ /* 0x000e640000000a00 */
[----:B---3--:R-:W-:Y:S01]  /*04b0*/  @!P0 IMAD.WIDE.U32 R34, R11, 0x2, R34 ;  /* 0x000000020b228825 */ /* 0x008fe200078e0022 */
[----:B------:R-:W-:Y:S02]  /*04c0*/  PRMT R11, RZ, 0x7610, R11 ;  /* 0x00007610ff0b7816 */ /* 0x000fe4000000000b */
[----:B------:R-:W3:Y:S03]  /*04d0*/  @!P0 LDG.E.U16 R12, desc[UR4][R36.64] ;  /* 0x00000004240c8981 */ /* 0x000ee6000c1e1500 */
[----:B0-----:R-:W0:Y:S02]  /*04e0*/  LDC.64 R14, c[0x0][0x390] ;  /* 0x0000e400ff0e7b82 */ /* 0x001e240000000a00 */
[----:B------:R-:W-:Y:S01]  /*04f0*/  @!P1 IMAD.IADD R30, R0, 0x1, R27 ;  /* 0x00000001001e9824 */ /* 0x000fe200078e021b */
[----:B------:R-:W-:Y:S01]  /*0500*/  @!P1 IADD3 R27, PT, PT, R27, 0x80, RZ ;  /* 0x000000801b1b9810 */ /* 0x000fe20007ffe0ff */
[----:B------:R0:W3:Y:S03]  /*0510*/  @!P0 LDG.E.U16 R11, desc[UR4][R34.64] ;  /* 0x00000004220b8981 */ /* 0x0000e6000c1e1500 */
[----:B------:R-:W-:-:S13]  /*0520*/  ISETP.GE.U32.AND P0, PT, R27, R2, PT ;  /* 0x000000021b00720c */ /* 0x000fda0003f06070 */
[----:B------:R-:W-:-:S05]  /*0530*/  @!P0 IADD3 R27, PT, PT, R0, R27, RZ ;  /* 0x0000001b001b8210 */ /* 0x000fca0007ffe0ff */
[----:B0-----:R-:W-:Y:S02]  /*0540*/  @!P0 IMAD.WIDE.U32 R34, R27, 0x2, R14 ;  /* 0x000000021b228825 */ /* 0x001fe400078e000e */
[----:B------:R-:W0:Y:S02]  /*0550*/  LDC.64 R14, c[0x0][0x398] ;  /* 0x0000e600ff0e7b82 */ /* 0x000e240000000a00 */
[----:B-1----:R-:W-:-:S04]  /*0560*/  @!P1 IMAD.WIDE.U32 R32, R30, 0x2, R32 ;  /* 0x000000021e209825 */ /* 0x002fc800078e0020 */
[----:B------:R-:W-:Y:S01]  /*0570*/  @!P1 IMAD.WIDE.U32 R30, R30, 0x2, R28 ;  /* 0x000000021e1e9825 */ /* 0x000fe200078e001c */
[----:B------:R-:W-:-:S06]  /*0580*/  PRMT R28, RZ, 0x7610, R28 ;  /* 0x00007610ff1c7816 */ /* 0x000fcc000000001c */
[----:B------:R1:W3:Y:S01]  /*0590*/  @!P1 LDG.E.U16 R28, desc[UR4][R30.64] ;  /* 0x000000041e1c9981 */ /* 0x0002e2000c1e1500 */
[----:B0-----:R-:W-:Y:S01]  /*05a0*/  @!P0 IMAD.WIDE.U32 R14, R27, 0x2, R14 ;  /* 0x000000021b0e8825 */ /* 0x001fe200078e000e */
[----:B------:R-:W-:-:S06]  /*05b0*/  PRMT R27, RZ, 0x7610, R27 ;  /* 0x00007610ff1b7816 */ /* 0x000fcc000000001b */
[----:B------:R-:W3:Y:S01]  /*05c0*/  @!P0 LDG.E.U16 R27, desc[UR4][R14.64] ;  /* 0x000000040e1b8981 */ /* 0x000ee2000c1e1500 */
[----:B------:R-:W-:Y:S02]  /*05d0*/  PRMT R19, RZ, 0x7610, R19 ;  /* 0x00007610ff137816 */ /* 0x000fe40000000013 */
[----:B------:R-:W-:-:S04]  /*05e0*/  PRMT R29, RZ, 0x7610, R29 ;  /* 0x00007610ff1d7816 */ /* 0x000fc8000000001d */
[----:B------:R0:W3:Y:S04]  /*05f0*/  @!P1 LDG.E.U16 R19, desc[UR4][R32.64] ;  /* 0x0000000420139981 */ /* 0x0000e8000c1e1500 */
[----:B------:R-:W3:Y:S01]  /*0600*/  @!P0 LDG.E.U16 R29, desc[UR4][R34.64] ;  /* 0x00000004221d8981 */ /* 0x000ee2000c1e1500 */
[----:B-1----:R-:W-:-:S05]  /*0610*/  VIADD R31, R3, 0x200 ;  /* 0x00000200031f7836 */ /* 0x002fca0000000000 */
[----:B------:R-:W-:Y:S02]  /*0620*/  ISETP.GE.U32.AND P3, PT, R31, R2, PT ;  /* 0x000000021f00720c */ /* 0x000fe40003f66070 */
[----:B------:R-:W-:-:S04]  /*0630*/  IADD3 R31, PT, PT, R3, 0x280, RZ ;  /* 0x00000280031f7810 */ /* 0x000fc80007ffe0ff */
[----:B------:R-:W-:Y:S02]  /*0640*/  ISETP.GE.U32.AND P2, PT, R31, R2, PT ;  /* 0x000000021f00720c */ /* 0x000fe40003f46070 */
[----:B------:R-:W-:-:S04]  /*0650*/  IADD3 R31, PT, PT, R3, 0x80, RZ ;  /* 0x00000080031f7810 */ /* 0x000fc80007ffe0ff */
[-C--:B------:R-:W-:Y:S02]  /*0660*/  ISETP.GE.U32.AND P5, PT, R31, R2.reuse, PT ;  /* 0x000000021f00720c */ /* 0x080fe40003fa6070 */
[C---:B------:R-:W-:Y:S02]  /*0670*/  ISETP.GE.U32.AND P4, PT, R3.reuse, R2, PT ;  /* 0x000000020300720c */ /* 0x040fe40003f86070 */
[----:B0-----:R-:W-:-:S04]  /*0680*/  IADD3 R33, PT, PT, R3, 0x100, RZ ;  /* 0x0000010003217810 */ /* 0x001fc80007ffe0ff */
[----:B------:R-:W-:Y:S02]  /*0690*/  ISETP.GE.U32.AND P1, PT, R33, R2, PT ;  /* 0x000000022100720c */ /* 0x000fe40003f26070 */
[----:B------:R-:W-:-:S04]  /*06a0*/  IADD3 R33, PT, PT, R3, 0x180, RZ ;  /* 0x0000018003217810 */ /* 0x000fc80007ffe0ff */
[----:B------:R-:W-:Y:S01]  /*06b0*/  ISETP.GE.U32.AND P0, PT, R33, R2, PT ;  /* 0x000000022100720c */ /* 0x000fe20003f06070 */
[----:B------:R-:W-:Y:S04]  /*06c0*/  BSSY.RECONVERGENT B0, `(.L_x_2930) ;  /* 0x000005f000007945 */ /* 0x000fe80003800200 */
[----:B------:R-:W-:Y:S01]  /*06d0*/  BSSY.RELIABLE B1, `(.L_x_2931) ;  /* 0x0000057000017945 */ /* 0x000fe20003800100 */
[----:B--2---:R-:W-:-:S06]  /*06e0*/  @!P5 HADD2.F32 R14, -RZ, R24.H0_H0 ;  /* 0x20000018ff0ed230 */ /* 0x004fcc0000004100 */
[----:B------:R-:W0:Y:S01]  /*06f0*/  @!P5 MUFU.RCP R14, R14 ;  /* 0x0000000e000ed308 */ /* 0x000e220000001000 */
[----:B----4-:R-:W-:Y:S02]  /*0700*/  @!P5 HADD2.F32 R15, -RZ, R13.H0_H0 ;  /* 0x2000000dff0fd230 */ /* 0x010fe40000004100 */
[----:B------:R-:W-:Y:S01]  /*0710*/  @!P4 HADD2.F32 R24, -RZ, R25.H0_H0 ;  /* 0x20000019ff18c230 */ /* 0x000fe20000004100 */
[----:B------:R-:W-:-:S05]  /*0720*/  IADD3 R25, PT, PT, R3, 0x300, RZ ;  /* 0x0000030003197810 */ /* 0x000fca0007ffe0ff */
[----:B------:R-:W1:Y:S01]  /*0730*/  @!P4 MUFU.RCP R24, R24 ;  /* 0x000000180018c308 */ /* 0x000e620000001000 */
[----:B0-----:R-:W-:-:S05]  /*0740*/  @!P5 FMUL.FTZ R15, R15, R14 ;  /* 0x0000000e0f0fd220 */ /* 0x001fca0000410000 */
[----:B------:R-:W-:Y:S02]  /*0750*/  @!P5 F2FP.F16.F32.PACK_AB R4, RZ, R15 ;  /* 0x0000000fff04d23e */ /* 0x000fe400000000ff */
[----:B------:R-:W0:Y:S01]  /*0760*/  @!P4 LDC.64 R14, c[0x0][0x388] ;  /* 0x0000e200ff0ecb82 */ /* 0x000e220000000a00 */
[----:B------:R-:W-:Y:S02]  /*0770*/  ISETP.GE.U32.AND P6, PT, R25, R2, PT ;  /* 0x000000021900720c */ /* 0x000fe40003fc6070 */
[----:B------:R-:W-:-:S04]  /*0780*/  IADD3 R25, PT, PT, R3, 0x380, RZ ;  /* 0x0000038003197810 */ /* 0x000fc80007ffe0ff */
[----:B------:R-:W-:Y:S01]  /*0790*/  ISETP.GE.U32.AND P5, PT, R25, R2, PT ;  /* 0x000000021900720c */ /* 0x000fe20003fa6070 */
[----:B------:R-:W-:-:S05]  /*07a0*/  @!P4 HADD2.F32 R25, -RZ, R16.H0_H0 ;  /* 0x20000010ff19c230 */ /* 0x000fca0000004100 */
[----:B-1----:R-:W-:Y:S01]  /*07b0*/  @!P4 FMUL.FTZ R24, R25, R24 ;  /* 0x000000181918c220 */ /* 0x002fe20000410000 */
[----:B-----5:R-:W-:-:S04]  /*07c0*/  @!P1 HADD2.F32 R26, -RZ, R26.H0_H0 ;  /* 0x2000001aff1a9230 */ /* 0x020fc80000004100 */
[----:B------:R-:W1:Y:S01]  /*07d0*/  @!P1 MUFU.RCP R13, R26 ;  /* 0x0000001a000d9308 */ /* 0x000e620000001000 */
[----:B------:R-:W-:Y:S01]  /*07e0*/  @!P4 IMAD.IADD R25, R0, 0x1, R3 ;  /* 0x000000010019c824 */ /* 0x000fe200078e0203 */
[----:B------:R-:W-:Y:S01]  /*07f0*/  @!P4 F2FP.F16.F32.PACK_AB R22, RZ, R24 ;  /* 0x00000018ff16c23e */ /* 0x000fe200000000ff */
[----:B------:R-:W-:Y:S02]  /*0800*/  @!P0 HADD2.F32 R20, -RZ, R20.H0_H0 ;  /* 0x20000014ff148230 */ /* 0x000fe40000004100 */
[----:B0-----:R-:W-:Y:S01]  /*0810*/  @!P4 IMAD.WIDE.U32 R14, R25, 0x2, R14 ;  /* 0x00000002190ec825 */ /* 0x001fe200078e000e */
[----:B------:R-:W-:-:S03]  /*0820*/  PRMT R25, R22, 0x7610, R25 ;  /* 0x0000761016197816 */ /* 0x000fc60000000019 */
[----:B------:R-:W-:Y:S02]  /*0830*/  @!P1 HADD2.F32 R24, -RZ, R17.H0_H0 ;  /* 0x20000011ff189230 */ /* 0x000fe40000004100 */
[----:B------:R-:W-:Y:S01]  /*0840*/  @!P3 HADD2.F32 R18, -RZ, R18.H0_H0 ;  /* 0x20000012ff12b230 */ /* 0x000fe20000004100 */
[----:B------:R-:W0:Y:S01]  /*0850*/  @!P0 MUFU.RCP R20, R20 ;  /* 0x0000001400148308 */ /* 0x000e220000001000 */
[----:B------:R2:W-:Y:S01]  /*0860*/  @!P4 STG.E.U16 desc[UR4][R14.64], R25 ;  /* 0x000000190e00c986 */ /* 0x0005e2000c101504 */
[----:B------:R-:W-:Y:S01]  /*0870*/  @!P4 MOV R3, R31 ;  /* 0x0000001f0003c202 */ /* 0x000fe20000000f00 */
[----:B-1----:R-:W-:-:S05]  /*0880*/  @!P1 FMUL.FTZ R13, R24, R13 ;  /* 0x0000000d180d9220 */ /* 0x002fca0000410000 */
[----:B------:R-:W1:Y:S01]  /*0890*/  @!P3 MUFU.RCP R18, R18 ;  /* 0x000000120012b308 */ /* 0x000e620000001000 */
[----:B---3--:R-:W-:-:S07]  /*08a0*/  @!P2 HADD2.F32 R11, -RZ, R11.H0_H0 ;  /* 0x2000000bff0ba230 */ /* 0x008fce0000004100 */
[----:B------:R-:W3:Y:S01]  /*08b0*/  @!P2 MUFU.RCP R11, R11 ;  /* 0x0000000b000ba308 */ /* 0x000ee20000001000 */
[----:B------:R-:W-:Y:S02]  /*08c0*/  @!P1 F2FP.F16.F32.PACK_AB R5, RZ, R13 ;  /* 0x0000000dff05923e */ /* 0x000fe400000000ff */
[----:B------:R-:W-:Y:S01]  /*08d0*/  ISETP.GE.U32.AND P1, PT, R3, R2, PT ;  /* 0x000000020300720c */ /* 0x000fe20003f26070 */
[----:B------:R-:W-:Y:S02]  /*08e0*/  @!P0 HADD2.F32 R23, -RZ, R23.H0_H0 ;  /* 0x20000017ff178230 */ /* 0x000fe40000004100 */
[----:B------:R-:W-:Y:S02]  /*08f0*/  @!P3 HADD2.F32 R21, -RZ, R21.H0_H0 ;  /* 0x20000015ff15b230 */ /* 0x000fe40000004100 */
[----:B------:R-:W-:Y:S02]  /*0900*/  @!P2 HADD2.F32 R12, -RZ, R12.H0_H0 ;  /* 0x2000000cff0ca230 */ /* 0x000fe40000004100 */
[----:B------:R-:W-:-:S06]  /*0910*/  @!P6 HADD2.F32 R16, -RZ, R28.H0_H0 ;  /* 0x2000001cff10e230 */ /* 0x000fcc0000004100 */
[----:B------:R-:W4:Y:S01]  /*0920*/  @!P6 MUFU.RCP R16, R16 ;  /* 0x000000100010e308 */ /* 0x000f220000001000 */
[----:B------:R-:W-:-:S07]  /*0930*/  @!P5 HADD2.F32 R27, -RZ, R27.H0_H0 ;  /* 0x2000001bff1bd230 */ /* 0x000fce0000004100 */
[----:B------:R-:W5:Y:S01]  /*0940*/  @!P5 MUFU.RCP R22, R27 ;  /* 0x0000001b0016d308 */ /* 0x000f620000001000 */
[----:B------:R-:W-:Y:S02]  /*0950*/  @!P6 HADD2.F32 R19, -RZ, R19.H0_H0 ;  /* 0x20000013ff13e230 */ /* 0x000fe40000004100 */
[----:B------:R-:W-:Y:S02]  /*0960*/  @!P5 HADD2.F32 R29, -RZ, R29.H0_H0 ;  /* 0x2000001dff1dd230 */ /* 0x000fe40000004100 */
[----:B0-----:R-:W-:Y:S01]  /*0970*/  @!P0 FMUL.FTZ R20, R23, R20 ;  /* 0x0000001417148220 */ /* 0x001fe20000410000 */
[----:B-1----:R-:W-:Y:S01]  /*0980*/  @!P3 FMUL.FTZ R18, R21, R18 ;  /* 0x000000121512b220 */ /* 0x002fe20000410000 */
[----:B---3--:R-:W-:Y:S01]  /*0990*/  @!P2 FMUL.FTZ R11, R12, R11 ;  /* 0x0000000b0c0ba220 */ /* 0x008fe20000410000 */
[----:B----4-:R-:W-:Y:S02]  /*09a0*/  @!P6 FMUL.FTZ R16, R19, R16 ;  /* 0x000000101310e220 */ /* 0x010fe40000410000 */
[----:B------:R-:W-:Y:S01]  /*09b0*/  @!P0 F2FP.F16.F32.PACK_AB R6, RZ, R20 ;  /* 0x00000014ff06823e */ /* 0x000fe200000000ff */
[----:B-----5:R-:W-:Y:S01]  /*09c0*/  @!P5 FMUL.FTZ R22, R29, R22 ;  /* 0x000000161d16d220 */ /* 0x020fe20000410000 */
[----:B------:R-:W-:-:S02]  /*09d0*/  @!P3 F2FP.F16.F32.PACK_AB R7, RZ, R18 ;  /* 0x00000012ff07b23e */ /* 0x000fc400000000ff */
[----:B------:R-:W-:Y:S02]  /*09e0*/  @!P2 F2FP.F16.F32.PACK_AB R8, RZ, R11 ;  /* 0x0000000bff08a23e */ /* 0x000fe400000000ff */
[----:B------:R-:W-:Y:S02]  /*09f0*/  @!P6 F2FP.F16.F32.PACK_AB R9, RZ, R16 ;  /* 0x00000010ff09e23e */ /* 0x000fe400000000ff */
[----:B------:R-:W-:Y:S01]  /*0a00*/  @!P5 F2FP.F16.F32.PACK_AB R10, RZ, R22 ;  /* 0x00000016ff0ad23e */ /* 0x000fe200000000ff */
[----:B--2---:R-:W-:Y:S06]  /*0a10*/  @P1 BRA `(.L_x_2932) ;  /* 0x0000000000301947 */ /* 0x004fec0003800000 */
[----:B------:R-:W0:Y:S01]  /*0a20*/  LDC.64 R12, c[0x0][0x388] ;  /* 0x0000e200ff0c7b82 */ /* 0x000e220000000a00 */
[----:B------:R-:W-:Y:S02]  /*0a30*/  IADD3 R11, PT, PT, R0, R3, RZ ;  /* 0x00000003000b7210 */ /* 0x000fe40007ffe0ff */
[----:B------:R-:W-:-:S04]  /*0a40*/  IADD3 R3, PT, PT, R3, 0x80, RZ ;  /* 0x0000008003037810 */ /* 0x000fc80007ffe0ff */
        /* <DEDUP_REMOVED lines=9> */
.L_x_2932:
[----:B------:R-:W-:-:S13]  /*0ae0*/  ISETP.GE.U32.AND P0, PT, R3, R2, PT ;  /* 0x000000020300720c */ /* 0x000fda0003f06070 */
[----:B------:R-:W-:Y:S05]  /*0af0*/  @P0 BRA `(.L_x_2934) ;  /* 0x0000000000300947 */ /* 0x000fea0003800000 */
[----:B0-----:R-:W0:Y:S01]  /*0b00*/  LDC.64 R4, c[0x0][0x388] ;  /* 0x0000e200ff047b82 */ /* 0x001e220000000a00 */
[----:B------:R-:W-:Y:S02]  /*0b10*/  IADD3 R11, PT, PT, R0, R3, RZ ;  /* 0x00000003000b7210 */ /* 0x000fe40007ffe0ff */
[----:B------:R-:W-:-:S03]  /*0b20*/  IADD3 R3, PT, PT, R3, 0x80, RZ ;  /* 0x0000008003037810 */ /* 0x000fc60007ffe0ff */
[----:B0-----:R-:W-:-:S05]  /*0b30*/  IMAD.WIDE.U32 R4, R11, 0x2, R4 ;  /* 0x000000020b047825 */ /* 0x001fca00078e0004 */
[----:B------:R1:W-:Y:S02]  /*0b40*/  STG.E.U16 desc[UR4][R4.64], R6 ;  /* 0x0000000604007986 */ /* 0x0003e4000c101504 */
.L_x_2933:
[----:B------:R-:W-:-:S13]  /*0b50*/  ISETP.GE.U32.AND P0, PT, R3, R2, PT ;  /* 0x000000020300720c */ /* 0x000fda0003f06070 */
[----:B------:R-:W-:Y:S05]  /*0b60*/  @P0 BRA `(.L_x_2935) ;  /* 0x0000000000340947 */ /* 0x000fea0003800000 */
[----:B01----:R-:W0:Y:S01]  /*0b70*/  LDC.64 R4, c[0x0][0x388] ;  /* 0x0000e200ff047b82 */ /* 0x003e220000000a00 */
[----:B------:R-:W-:Y:S02]  /*0b80*/  IADD3 R11, PT, PT, R0, R3, RZ ;  /* 0x00000003000b7210 */ /* 0x000fe40007ffe0ff */
[----:B------:R-:W-:-:S03]  /*0b90*/  IADD3 R3, PT, PT, R3, 0x80, RZ ;  /* 0x0000008003037810 */ /* 0x000fc60007ffe0ff */
[----:B0-----:R-:W-:-:S05]  /*0ba0*/  IMAD.WIDE.U32 R4, R11, 0x2, R4 ;  /* 0x000000020b047825 */ /* 0x001fca00078e0004 */
[----:B------:R1:W-:Y:S02]  /*0bb0*/  STG.E.U16 desc[UR4][R4.64], R7 ;  /* 0x0000000704007986 */ /* 0x0003e4000c101504 */
.L_x_2934:
        /* <DEDUP_REMOVED lines=8> */
.L_x_2935:
[----:B------:R-:W-:Y:S05]  /*0c40*/  BSYNC.RELIABLE B1 ;  /* 0x0000000000017941 */ /* 0x000fea0003800100 */
.L_x_2931:
[----:B------:R-:W-:-:S13]  /*0c50*/  ISETP.GE.U32.AND P0, PT, R3, R2, PT ;  /* 0x000000020300720c */ /* 0x000fda0003f06070 */
[----:B012---:R-:W0:Y:S01]  /*0c60*/  @!P0 LDC.64 R4, c[0x0][0x388] ;  /* 0x0000e200ff048b82 */ /* 0x007e220000000a00 */
[----:B------:R-:W-:Y:S02]  /*0c70*/  @!P0 IADD3 R7, PT, PT, R0, R3, RZ ;  /* 0x0000000300078210 */ /* 0x000fe40007ffe0ff */
[----:B------:R-:W-:-:S03]  /*0c80*/  @!P0 IADD3 R3, PT, PT, R3, 0x80, RZ ;  /* 0x0000008003038810 */ /* 0x000fc60007ffe0ff */
[----:B0-----:R-:W-:-:S05]  /*0c90*/  @!P0 IMAD.WIDE.U32 R4, R7, 0x2, R4 ;  /* 0x0000000207048825 */ /* 0x001fca00078e0004 */
[----:B------:R2:W-:Y:S02]  /*0ca0*/  @!P0 STG.E.U16 desc[UR4][R4.64], R9 ;  /* 0x0000000904008986 */ /* 0x0005e4000c101504 */
.L_x_2936:
[----:B------:R-:W-:Y:S05]  /*0cb0*/  BSYNC.RECONVERGENT B0 ;  /* 0x0000000000007941 */ /* 0x000fea0003800200 */
.L_x_2930:
        /* <DEDUP_REMOVED lines=8> */
.L_x_2929:
        /* <DEDUP_REMOVED lines=17> */
[----:B------:R-:W-:-:S04]  /*0e50*/  IMAD.WIDE.U32 R2, R4, 0x4, R2 ;  /* 0x0000000404027825 */ /* 0x000fc800078e0002 */
[--C-:B--2---:R-:W-:Y:S02]  /*0e60*/  HADD2.F32 R15, -RZ, R7.reuse.H1_H1 ;  /* 0x30000007ff0f7230 */ /* 0x104fe40000004100 */
[----:B------:R-:W-:Y:S02]  /*0e70*/  HADD2.F32 R13, -RZ, R7.H0_H0 ;  /* 0x20000007ff0d7230 */ /* 0x000fe40000004100 */
[--C-:B---3--:R-:W-:Y:S02]  /*0e80*/  HADD2.F32 R17, -RZ, R9.reuse.H1_H1 ;  /* 0x30000009ff117230 */ /* 0x108fe40000004100 */
[----:B------:R-:W0:Y:S01]  /*0e90*/  MUFU.RCP R15, R15 ;  /* 0x0000000f000f7308 */ /* 0x000e220000001000 */
[----:B------:R-:W-:Y:S02]  /*0ea0*/  HADD2.F32 R14, -RZ, R9.H0_H0 ;  /* 0x20000009ff0e7230 */ /* 0x000fe40000004100 */
[--C-:B----4-:R-:W-:Y:S02]  /*0eb0*/  HADD2.F32 R7, -RZ, R11.reuse.H0_H0 ;  /* 0x2000000bff077230 */ /* 0x110fe40000004100 */
[----:B------:R-:W-:-:S02]  /*0ec0*/  HADD2.F32 R11, -RZ, R11.H1_H1 ;  /* 0x3000000bff0b7230 */ /* 0x000fc40000004100 */
[--C-:B-----5:R-:W-:Y:S01]  /*0ed0*/  HADD2.F32 R9, -RZ, R10.reuse.H0_H0 ;  /* 0x2000000aff097230 */ /* 0x120fe20000004100 */
[----:B------:R-:W1:Y:S01]  /*0ee0*/  MUFU.RCP R13, R13 ;  /* 0x0000000d000d7308 */ /* 0x000e620000001000 */
[----:B------:R-:W-:-:S07]  /*0ef0*/  HADD2.F32 R10, -RZ, R10.H1_H1 ;  /* 0x3000000aff0a7230 */ /* 0x000fce0000004100 */
[----:B------:R2:W3:Y:S08]  /*0f00*/  MUFU.RCP R19, R17 ;  /* 0x0000001100137308 */ /* 0x0004f00000001000 */
[----:B------:R-:W4:Y:S01]  /*0f10*/  MUFU.RCP R14, R14 ;  /* 0x0000000e000e7308 */ /* 0x000f220000001000 */
[----:B------:R-:W-:-:S07]  /*0f20*/  HADD2.F32 R16, -RZ, R12.H0_H0 ;  /* 0x2000000cff107230 */ /* 0x000fce0000004100 */
[----:B------:R-:W5:Y:S01]  /*0f30*/  MUFU.RCP R7, R7 ;  /* 0x0000000700077308 */ /* 0x000f620000001000 */
[----:B------:R-:W-:Y:S02]  /*0f40*/  HADD2.F32 R12, -RZ, R12.H1_H1 ;  /* 0x3000000cff0c7230 */ /* 0x000fe40000004100 */
[----:B--2---:R-:W-:-:S05]  /*0f50*/  HADD2.F32 R17, -RZ, R8.H0_H0 ;  /* 0x20000008ff117230 */ /* 0x004fca0000004100 */
[----:B------:R-:W2:Y:S01]  /*0f60*/  MUFU.RCP R11, R11 ;  /* 0x0000000b000b7308 */ /* 0x000ea20000001000 */
[----:B------:R-:W-:-:S07]  /*0f70*/  HADD2.F32 R8, -RZ, R8.H1_H1 ;  /* 0x30000008ff087230 */ /* 0x000fce0000004100 */
[----:B------:R-:W2:Y:S08]  /*0f80*/  MUFU.RCP R9, R9 ;  /* 0x0000000900097308 */ /* 0x000eb00000001000 */
[----:B------:R-:W2:Y:S01]  /*0f90*/  MUFU.RCP R10, R10 ;  /* 0x0000000a000a7308 */ /* 0x000ea20000001000 */
[----:B0-----:R-:W-:Y:S01]  /*0fa0*/  FMUL.FTZ R12, R12, R15 ;  /* 0x0000000f0c0c7220 */ /* 0x001fe20000410000 */
[----:B-1----:R-:W-:Y:S01]  /*0fb0*/  FMUL.FTZ R13, R16, R13 ;  /* 0x0000000d100d7220 */ /* 0x002fe20000410000 */
[----:B---3--:R-:W-:Y:S01]  /*0fc0*/  FMUL.FTZ R15, R8, R19 ;  /* 0x00000013080f7220 */ /* 0x008fe20000410000 */
[----:B------:R-:W-:-:S02]  /*0fd0*/  HADD2.F32 R8, -RZ, R5.H0_H0 ;  /* 0x20000005ff087230 */ /* 0x000fc40000004100 */
[----:B------:R-:W-:Y:S02]  /*0fe0*/  HADD2.F32 R16, -RZ, R5.H1_H1 ;  /* 0x30000005ff107230 */ /* 0x000fe40000004100 */
[--C-:B------:R-:W-:Y:S02]  /*0ff0*/  HADD2.F32 R18, -RZ, R6.reuse.H0_H0 ;  /* 0x20000006ff127230 */ /* 0x100fe40000004100 */
[----:B------:R-:W-:Y:S02]  /*1000*/  HADD2.F32 R5, -RZ, R6.H1_H1 ;  /* 0x30000006ff057230 */ /* 0x000fe40000004100 */
[----:B----4-:R-:W-:Y:S01]  /*1010*/  FMUL.FTZ R14, R17, R14 ;  /* 0x0000000e110e7220 */ /* 0x010fe20000410000 */
[----:B-----5:R-:W-:Y:S01]  /*1020*/  FMUL.FTZ R7, R8, R7 ;  /* 0x0000000708077220 */ /* 0x020fe20000410000 */
[----:B--2---:R-:W-:Y:S01]  /*1030*/  FMUL.FTZ R16, R16, R11 ;  /* 0x0000000b10107220 */ /* 0x004fe20000410000 */
[----:B------:R-:W-:Y:S01]  /*1040*/  FMUL.FTZ R9, R18, R9 ;  /* 0x0000000912097220 */ /* 0x000fe20000410000 */
[----:B------:R-:W-:Y:S01]  /*1050*/  FMUL.FTZ R10, R5, R10 ;  /* 0x0000000a050a7220 */ /* 0x000fe20000410000 */
[----:B------:R-:W-:-:S02]  /*1060*/  F2FP.F16.F32.PACK_AB R13, R12, R13 ;  /* 0x0000000d0c0d723e */ /* 0x000fc400000000ff */
[----:B------:R-:W-:Y:S02]  /*1070*/  F2FP.F16.F32.PACK_AB R15, R15, R14 ;  /* 0x0000000e0f0f723e */ /* 0x000fe400000000ff */
[----:B------:R-:W-:Y:S02]  /*1080*/  F2FP.F16.F32.PACK_AB R7, R16, R7 ;  /* 0x000000071007723e */ /* 0x000fe400000000ff */
[----:B------:R-:W-:Y:S01]  /*1090*/  F2FP.F16.F32.PACK_AB R9, R10, R9 ;  /* 0x000000090a09723e */ /* 0x000fe200000000ff */
[----:B------:R-:W-:Y:S04]  /*10a0*/  STG.E desc[UR4][R2.64], R13 ;  /* 0x0000000d02007986 */ /* 0x000fe8000c101904 */
[----:B------:R-:W-:Y:S04]  /*10b0*/  STG.E desc[UR4][R2.64+0x200], R15 ;  /* 0x0002000f02007986 */ /* 0x000fe8000c101904 */
[----:B------:R-:W-:Y:S04]  /*10c0*/  STG.E desc[UR4][R2.64+0x400], R7 ;  /* 0x0004000702007986 */ /* 0x000fe8000c101904 */
[----:B------:R-:W-:Y:S01]  /*10d0*/  STG.E desc[UR4][R2.64+0x600], R9 ;  /* 0x0006000902007986 */ /* 0x000fe2000c101904 */
[----:B------:R-:W-:Y:S05]  /*10e0*/  EXIT ;  /* 0x000000000000794d */ /* 0x000fea0003800000 */
.L_x_2937:
        /* <DEDUP_REMOVED lines=9> */
.L_x_18269:


//--------------------- .text._ZN2at6native29vectorized_elementwise_kernelILi4ENS0_13BinaryFunctorIN3c104HalfES4_S4_NS0_15binary_internal10DivFunctorIS4_EEEESt5arrayIPcLm3EEEEviT0_T1_ --------------------------
	.section	.text._ZN2at6native29vectorized_elementwise_kernelILi4ENS0_13BinaryFunctorIN3c104HalfES4_S4_NS0_15binary_internal10DivFunctorIS4_EEEESt5arrayIPcLm3EEEEviT0_T1_,"ax",@progbits
	.align	128
        .global         _ZN2at6native29vectorized_elementwise_kernelILi4ENS0_13BinaryFunctorIN3c104HalfES4_S4_NS0_15binary_internal10DivFunctorIS4_EEEESt5arrayIPcLm3EEEEviT0_T1_
        .type           _ZN2at6native29vectorized_elementwise_kernelILi4ENS0_13BinaryFunctorIN3c104HalfES4_S4_NS0_15binary_internal10DivFunctorIS4_EEEESt5arrayIPcLm3EEEEviT0_T1_,@function
        .size           _ZN2at6native29vectorized_elementwise_kernelILi4ENS0_13BinaryFunctorIN3c104HalfES4_S4_NS0_15binary_internal10DivFunctorIS4_EEEESt5arrayIPcLm3EEEEviT0_T1_,(.L_x_18270 - _ZN2at6native29vectorized_elementwise_kernelILi4ENS0_13BinaryFunctorIN3c104HalfES4_S4_NS0_15binary_internal10DivFunctorIS4_EEEESt5arrayIPcLm3EEEEviT0_T1_)
        .other          _ZN2at6native29vectorized_elementwise_kernelILi4ENS0_13BinaryFunctorIN3c104HalfES4_S4_NS0_15binary_internal10DivFunctorIS4_EEEESt5arrayIPcLm3EEEEviT0_T1_,@"STO_CUDA_ENTRY STV_DEFAULT"
_ZN2at6native29vectorized_elementwise_kernelILi4ENS0_13BinaryFunctorIN3c104HalfES4_S4_NS0_15binary_internal10DivFunctorIS4_EEEESt5arrayIPcLm3EEEEviT0_T1_:
.text._ZN2at6native29vectorized_elementwise_kernelILi4ENS0_13BinaryFunctorIN3c104HalfES4_S4_NS0_15binary_internal10DivFunctorIS4_EEEESt5arrayIPcLm3EEEEviT0_T1_:
        /* <DEDUP_REMOVED lines=174> */
.L_x_2941:
[----:B------:R-:W-:-:S13]  /*0ae0*/  ISETP.GE.U32.AND P0, PT, R3, R2, PT ;  /* 0x000000020300720c */ /* 0x000fda0003f06070 */
[----:B------:R-:W-:Y:S05]  /*0af0*/  @P0 BRA `(.L_x_2943) ;  /* 0x0000000000300947 */ /* 0x000fea0003800000 */
[----:B0-----:R-:W0:Y:S01]  /*0b00*/  LDC.64 R4, c[0x0][0x388] ;  /* 0x0000e200ff047b82 */ /* 0x001e220000000a00 */
[----:B------:R-:W-:Y:S02]  /*0b10*/  IADD3 R11, PT, PT, R0, R3, RZ ;  /* 0x00000003000b7210 */ /* 0x000fe40007ffe0ff */
[----:B------:R-:W-:-:S03]  /*0b20*/  IADD3 R3, PT, PT, R3, 0x80, RZ ;  /* 0x0000008003037810 */ /* 0x000fc60007ffe0ff */
[----:B0-----:R-:W-:-:S05]  /*0b30*/  IMAD.WIDE.U32 R4, R11, 0x2, R4 ;  /* 0x000000020b047825 */ /* 0x001fca00078e0004 */
[----:B------:R1:W-:Y:S02]  /*0b40*/  STG.E.U16 desc[UR4][R4.64], R6 ;  /* 0x0000000604007986 */ /* 0x0003e4000c101504 */
.L_x_2942:
[----:B------:R-:W-:-:S13]  /*0b50*/  ISETP.GE.U32.AND P0, PT, R3, R2, PT ;  /* 0x000000020300720c */ /* 0x000fda0003f06070 */
[----:B------:R-:W-:Y:S05]  /*0b60*/  @P0 BRA `(.L_x_2944) ;  /* 0x0000000000340947 */ /* 0x000fea0003800000 */
[----:B01----:R-:W0:Y:S01]  /*0b70*/  LDC.64 R4, c[0x0][0x388] ;  /* 0x0000e200ff047b82 */ /* 0x003e220000000a00 */
[----:B------:R-:W-:Y:S02]  /*0b80*/  IADD3 R11, PT, PT, R0, R3, RZ ;  /* 0x00000003000b7210 */ /* 0x000fe40007ffe0ff */
[----:B------:R-:W-:-:S03]  /*0b90*/  IADD3 R3, PT, PT, R3, 0x80, RZ ;  /* 0x0000008003037810 */ /* 0x000fc60007ffe0ff */
[----:B0-----:R-:W-:-:S05]  /*0ba0*/  IMAD.WIDE.U32 R4, R11, 0x2, R4 ;  /* 0x000000020b047825 */ /* 0x001fca00078e0004 */
[----:B------:R1:W-:Y:S02]  /*0bb0*/  STG.E.U16 desc[UR4][R4.64], R7 ;  /* 0x0000000704007986 */ /* 0x0003e4000c101504 */
.L_x_2943:
        /* <DEDUP_REMOVED lines=8> */
.L_x_2944:
[----:B------:R-:W-:Y:S05]  /*0c40*/  BSYNC.RELIABLE B1 ;  /* 0x0000000000017941 */ /* 0x000fea0003800100 */
.L_x_2940:
[----:B------:R-:W-:-:S13]  /*0c50*/  ISETP.GE.U32.AND P0, PT, R3, R2, PT ;  /* 0x000000020300720c */ /* 0x000fda0003f06070 */
[----:B012---:R-:W0:Y:S01]  /*0c60*/  @!P0 LDC.64 R4, c[0x0][0x388] ;  /* 0x0000e200ff048b82 */ /* 0x007e220000000a00 */
[----:B------:R-:W-:Y:S02]  /*0c70*/  @!P0 IADD3 R7, PT, PT, R0, R3, RZ ;  /* 0x0000000300078210 */ /* 0x000fe40007ffe0ff */
[----:B------:R-:W-:-:S03]  /*0c80*/  @!P0 IADD3 R3, PT, PT, R3, 0x80, RZ ;  /* 0x0000008003038810 */ /* 0x000fc60007ffe0ff */
[----:B0-----:R-:W-:-:S05]  /*0c90*/  @!P0 IMAD.WIDE.U32 R4, R7, 0x2, R4 ;  /* 0x0000000207048825 */ /* 0x001fca00078e0004 */
[----:B------:R2:W-:Y:S02]  /*0ca0*/  @!P0 STG.E.U16 desc[UR4][R4.64], R9 ;  /* 0x0000000904008986 */ /* 0x0005e4000c101504 */
.L_x_2945:
[----:B------:R-:W-:Y:S05]  /*0cb0*/  BSYNC.RECONVERGENT B0 ;  /* 0x0000000000007941 */ /* 0x000fea0003800200 */
.L_x_2939:
        /* <DEDUP_REMOVED lines=8> */
.L_x_2938:
[----:B------:R-:W0:Y:S01]  /*0d40*/  S2R R8, SR_TID.X ;  /* 0x0000000000087919 */ /* 0x000e220000002100 */
[----:B------:R-:W1:Y:S02]  /*0d50*/  LDC.64 R2, c[0x0][0x398] ;  /* 0x0000e600ff027b82 */ /* 0x000e640000000a00 */
[----:B-1----:R-:W-:-:S04]  /*0d60*/  IMAD.WIDE.U32 R2, R0, 0x2, R2 ;  /* 0x0000000200027825 */ /* 0x002fc800078e0002 */
[----:B0-----:R-:W-:Y:S02]  /*0d70*/  IMAD.WIDE.U32 R12, R8, 0x8, R2 ;  /* 0x00000008080c7825 */ /* 0x001fe400078e0002 */
[----:B------:R-:W0:Y:S03]  /*0d80*/  LDC.64 R2, c[0x0][0x390] ;  /* 0x0000e400ff027b82 */ /* 0x000e260000000a00 */
[----:B------:R-:W2:Y:S04]  /*0d90*/  LDG.E.64 R6, desc[UR4][R12.64] ;  /* 0x000000040c067981 */ /* 0x000ea8000c1e1b00 */
[----:B------:R1:W3:Y:S01]  /*0da0*/  LDG.E.64 R10, desc[UR4][R12.64+0x400] ;  /* 0x000400040c0a7981 */ /* 0x0002e2000c1e1b00 */
[----:B0-----:R-:W-:-:S04]  /*0db0*/  IMAD.WIDE.U32 R2, R0, 0x2, R2 ;  /* 0x0000000200027825 */ /* 0x001fc800078e0002 */
[----:B------:R-:W-:-:S05]  /*0dc0*/  IMAD.WIDE.U32 R16, R8, 0x8, R2 ;  /* 0x0000000808107825 */ /* 0x000fca00078e0002 */
[----:B------:R-:W4:Y:S04]  /*0dd0*/  LDG.E.64 R2, desc[UR4][R16.64] ;  /* 0x0000000410027981 */ /* 0x000f28000c1e1b00 */
[----:B------:R0:W5:Y:S01]  /*0de0*/  LDG.E.64 R4, desc[UR4][R16.64+0x400] ;  /* 0x0004000410047981 */ /* 0x000162000c1e1b00 */
[--C-:B--2---:R-:W-:Y:S02]  /*0df0*/  HADD2.F32 R14, -RZ, R6.reuse.H0_H0 ;  /* 0x20000006ff0e7230 */ /* 0x104fe40000004100 */
[----:B------:R-:W-:Y:S02]  /*0e00*/  HADD2.F32 R9, -RZ, R6.H1_H1 ;  /* 0x30000006ff097230 */ /* 0x000fe40000004100 */
[--C-:B------:R-:W-:Y:S02]  /*0e10*/  HADD2.F32 R15, -RZ, R7.reuse.H0_H0 ;  /* 0x20000007ff0f7230 */ /* 0x100fe40000004100 */
[----:B-1----:R-:W-:Y:S01]  /*0e20*/  HADD2.F32 R13, -RZ, R7.H1_H1 ;  /* 0x30000007ff0d7230 */ /* 0x002fe20000004100 */
[----:B------:R-:W1:Y:S01]  /*0e30*/  MUFU.RCP R14, R14 ;  /* 0x0000000e000e7308 */ /* 0x000e620000001000 */
[----:B------:R-:W2:Y:S01]  /*0e40*/  LDC.64 R6, c[0x0][0x388] ;  /* 0x0000e200ff067b82 */ /* 0x000ea20000000a00 */
[----:B---3--:R-:W-:-:S02]  /*0e50*/  HADD2.F32 R12, -RZ, R10.H0_H0 ;  /* 0x2000000aff0c7230 */ /* 0x008fc40000004100 */
[--C-:B------:R-:W-:Y:S02]  /*0e60*/  HADD2.F32 R18, -RZ, R11.reuse.H0_H0 ;  /* 0x2000000bff127230 */ /* 0x100fe40000004100 */
[----:B------:R-:W-:Y:S02]  /*0e70*/  HADD2.F32 R10, -RZ, R10.H1_H1 ;  /* 0x3000000aff0a7230 */ /* 0x000fe40000004100 */
[----:B------:R4:W3:Y:S01]  /*0e80*/  MUFU.RCP R20, R15 ;  /* 0x0000000f00147308 */ /* 0x0008e20000001000 */
[----:B------:R-:W-:-:S07]  /*0e90*/  HADD2.F32 R11, -RZ, R11.H1_H1 ;  /* 0x3000000bff0b7230 */ /* 0x000fce0000004100 */
[----:B------:R-:W3:Y:S08]  /*0ea0*/  MUFU.RCP R19, R9 ;  /* 0x0000000900137308 */ /* 0x000ef00000001000 */
[----:B------:R-:W5:Y:S01]  /*0eb0*/  MUFU.RCP R13, R13 ;  /* 0x0000000d000d7308 */ /* 0x000f620000001000 */
[----:B----4-:R-:W-:Y:S02]  /*0ec0*/  HADD2.F32 R15, -RZ, R2.H0_H0 ;  /* 0x20000002ff0f7230 */ /* 0x010fe40000004100 */
[----:B0-----:R-:W-:-:S02]  /*0ed0*/  HADD2.F32 R17, -RZ, R3.H0_H0 ;  /* 0x20000003ff117230 */ /* 0x001fc40000004100 */
[----:B------:R-:W-:Y:S02]  /*0ee0*/  HADD2.F32 R16, -RZ, R2.H1_H1 ;  /* 0x30000002ff107230 */ /* 0x000fe40000004100 */
[----:B-1----:R-:W-:Y:S01]  /*0ef0*/  FMUL.FTZ R2, R15, R14 ;  /* 0x0000000e0f027220 */ /* 0x002fe20000410000 */
[----:B--2---:R-:W-:Y:S01]  /*0f00*/  IMAD.WIDE.U32 R6, R0, 0x2, R6 ;  /* 0x0000000200067825 */ /* 0x004fe200078e0006 */
[----:B------:R-:W0:Y:S03]  /*0f10*/  MUFU.RCP R12, R12 ;  /* 0x0000000c000c7308 */ /* 0x000e260000001000 */
[----:B---3--:R-:W-:Y:S01]  /*0f20*/  FMUL.FTZ R14, R17, R20 ;  /* 0x00000014110e7220 */ /* 0x008fe20000410000 */
[----:B------:R-:W-:Y:S01]  /*0f30*/  FMUL.FTZ R15, R16, R19 ;  /* 0x00000013100f7220 */ /* 0x000fe20000410000 */
[----:B------:R-:W-:Y:S02]  /*0f40*/  HADD2.F32 R0, -RZ, R3.H1_H1 ;  /* 0x30000003ff007230 */ /* 0x000fe40000004100 */
[----:B-----5:R-:W-:-:S02]  /*0f50*/  HADD2.F32 R3, -RZ, R4.H0_H0 ;  /* 0x20000004ff037230 */ /* 0x020fc40000004100 */
[----:B------:R-:W-:Y:S01]  /*0f60*/  HADD2.F32 R17, -RZ, R4.H1_H1 ;  /* 0x30000004ff117230 */ /* 0x000fe20000004100 */
[----:B------:R-:W1:Y:S01]  /*0f70*/  MUFU.RCP R10, R10 ;  /* 0x0000000a000a7308 */ /* 0x000e620000001000 */
[--C-:B------:R-:W-:Y:S02]  /*0f80*/  HADD2.F32 R4, -RZ, R5.reuse.H0_H0 ;  /* 0x20000005ff047230 */ /* 0x100fe40000004100 */
[----:B------:R-:W-:Y:S01]  /*0f90*/  FMUL.FTZ R13, R0, R13 ;  /* 0x0000000d000d7220 */ /* 0x000fe20000410000 */
[----:B------:R-:W-:Y:S02]  /*0fa0*/  HADD2.F32 R16, -RZ, R5.H1_H1 ;  /* 0x30000005ff107230 */ /* 0x000fe40000004100 */
[----:B------:R-:W-:Y:S02]  /*0fb0*/  IMAD.WIDE.U32 R6, R8, 0x8, R6 ;  /* 0x0000000808067825 */ /* 0x000fe400078e0006 */
[----:B------:R-:W-:Y:S01]  /*0fc0*/  F2FP.F16.F32.PACK_AB R13, R13, R14 ;  /* 0x0000000e0d0d723e */ /* 0x000fe200000000ff */
[----:B------:R-:W2:Y:S01]  /*0fd0*/  MUFU.RCP R9, R18 ;  /* 0x0000001200097308 */ /* 0x000ea20000001000 */
[----:B0-----:R-:W-:Y:S01]  /*0fe0*/  FMUL.FTZ R3, R3, R12 ;  /* 0x0000000c03037220 */ /* 0x001fe20000410000 */
[----:B------:R-:W-:-:S06]  /*0ff0*/  F2FP.F16.F32.PACK_AB R12, R15, R2 ;  /* 0x000000020f0c723e */ /* 0x000fcc00000000ff */
[----:B------:R-:W0:Y:S01]  /*1000*/  MUFU.RCP R11, R11 ;  /* 0x0000000b000b7308 */ /* 0x000e220000001000 */
[----:B------:R-:W-:Y:S01]  /*1010*/  STG.E.64 desc[UR4][R6.64], R12 ;  /* 0x0000000c06007986 */ /* 0x000fe2000c101b04 */
[----:B-1----:R-:W-:-:S05]  /*1020*/  FMUL.FTZ R10, R17, R10 ;  /* 0x0000000a110a7220 */ /* 0x002fca0000410000 */
[----:B------:R-:W-:Y:S01]  /*1030*/  F2FP.F16.F32.PACK_AB R10, R10, R3 ;  /* 0x000000030a0a723e */ /* 0x000fe200000000ff */
[----:B--2---:R-:W-:Y:S01]  /*1040*/  FMUL.FTZ R4, R4, R9 ;  /* 0x0000000904047220 */ /* 0x004fe20000410000 */
[----:B0-----:R-:W-:-:S05]  /*1050*/  FMUL.FTZ R11, R16, R11 ;  /* 0x0000000b100b7220 */ /* 0x001fca0000410000 */
[----:B------:R-:W-:-:S05]  /*1060*/  F2FP.F16.F32.PACK_AB R11, R11, R4 ;  /* 0x000000040b0b723e */ /* 0x000fca00000000ff */
[----:B------:R-:W-:Y:S01]  /*1070*/  STG.E.64 desc[UR4][R6.64+0x400], R10 ;  /* 0x0004000a06007986 */ /* 0x000fe2000c101b04 */
[----:B------:R-:W-:Y:S05]  /*1080*/  EXIT ;  /* 0x000000000000794d */ /* 0x000fea0003800000 */
.L_x_2946:
        /* <DEDUP_REMOVED lines=15> */
.L_x_18270:


//--------------------- .text._ZN2at6native29vectorized_elementwise_kernelILi8ENS0_13BinaryFunctorIN3c104HalfES4_S4_NS0_15binary_internal10DivFunctorIS4_EEEESt5arrayIPcLm3EEEEviT0_T1_ --------------------------
	.section	.text._ZN2at6native29vectorized_elementwise_kernelILi8ENS0_13BinaryFunctorIN3c104HalfES4_S4_NS0_15binary_internal10DivFunctorIS4_EEEESt5arrayIPcLm3EEEEviT0_T1_,"ax",@progbits
	.align	128
        .global         _ZN2at6native29vectorized_elementwise_kernelILi8ENS0_13BinaryFunctorIN3c104HalfES4_S4_NS0_15binary_internal10DivFunctorIS4_EEEESt5arrayIPcLm3EEEEviT0_T1_
        .type           _ZN2at6native29vectorized_elementwise_kernelILi8ENS0_13BinaryFunctorIN3c104HalfES4_S4_NS0_15binary_internal10DivFunctorIS4_EEEESt5arrayIPcLm3EEEEviT0_T1_,@function
        .size           _ZN2at6native29vectorized_elementwise_kernelILi8ENS0_13BinaryFunctorIN3c104HalfES4_S4_NS0_15binary_internal10DivFunctorIS4_EEEESt5arrayIPcLm3EEEEviT0_T1_,(.L_x_18271 - _ZN2at6native29vectorized_elementwise_kernelILi8ENS0_13BinaryFunctorIN3c104HalfES4_S4_NS0_15binary_internal10DivFunctorIS4_EEEESt5arrayIPcLm3EEEEviT0_T1_)
        .other          _ZN2at6native29vectorized_elementwise_kernelILi8ENS0_13BinaryFunctorIN3c104HalfES4_S4_NS0_15binary_internal10DivFunctorIS4_EEEESt5arrayIPcLm3EEEEviT0_T1_,@"STO_CUDA_ENTRY STV_DEFAULT"
_ZN2at6native29vectorized_elementwise_kernelILi8ENS0_13BinaryFunctorIN3c104HalfES4_S4_NS0_15binary_internal10DivFunctorIS4_EEEESt5arrayIPcLm3EEEEviT0_T1_:
.text._ZN2at6native29vectorized_elementwise_kernelILi8ENS0_13BinaryFunctorIN3c104HalfES4_S4_NS0_15binary_internal10DivFunctorIS4_EEEESt5arrayIPcLm3EEEEviT0_T1_:
[----:B------:R-:W-:Y:S01]  /*0000*/  LDC R1, c[0x0][0x37c] ;  /* 0x0000df00ff017b82 */ /* 0x000fe20000000800 */
[----:B------:R-:W-:Y:S05]  /*0010*/  EXIT ;  /* 0x000000000000794d */ /* 0x000fea0003800000 */
.L_x_2947:
        /* <DEDUP_REMOVED lines=14> */
.L_x_18271:


//--------------------- .text._ZN2at6native18elementwise_kernelILi128ELi4EZNS0_15gpu_kernel_implINS0_13BUnaryFunctorIN3c104HalfES5_S5_NS0_15binary_internal10DivFunctorIS5_EEEEEEvRNS_18TensorIteratorBaseERKT_EUliE_EEviT1_ --------------------------
	.section	.text._ZN2at6native18elementwise_kernelILi128ELi4EZNS0_15gpu_kernel_implINS0_13BUnaryFunctorIN3c104HalfES5_S5_NS0_15binary_internal10DivFunctorIS5_EEEEEEvRNS_18TensorIteratorBaseERKT_EUliE_EEviT1_,"ax",@progbits
	.align	128
        .global         _ZN2at6native18elementwise_kernelILi128ELi4EZNS0_15gpu_kernel_implINS0_13BUnaryFunctorIN3c104HalfES5_S5_NS0_15binary_internal10DivFunctorIS5_EEEEEEvRNS_18TensorIteratorBaseERKT_EUliE_EEviT1_
        .type           _ZN2at6native18elementwise_kernelILi128ELi4EZNS0_15gpu_kernel_implINS0_13BUnaryFunctorIN3c104HalfES5_S5_NS0_15binary_internal10DivFunctorIS5_EEEEEEvRNS_18TensorIteratorBaseERKT_EUliE_EEviT1_,@function
        .size           _ZN2at6native18elementwise_kernelILi128ELi4EZNS0_15gpu_kernel_implINS0_13BUnaryFunctorIN3c104HalfES5_S5_NS0_15binary_internal10DivFunctorIS5_EEEEEEvRNS_18TensorIteratorBaseERKT_EUliE_EEviT1_,(.L_x_18272 - _ZN2at6native18elementwise_kernelILi128ELi4EZNS0_15gpu_kernel_implINS0_13BUnaryFunctorIN3c104HalfES5_S5_NS0_15binary_internal10DivFunctorIS5_EEEEEEvRNS_18TensorIteratorBaseERKT_EUliE_EEviT1_)
        .other          _ZN2at6native18elementwise_kernelILi128ELi4EZNS0_15gpu_kernel_implINS0_13BUnaryFunctorIN3c104HalfES5_S5_NS0_15binary_internal10DivFunctorIS5_EEEEEEvRNS_18TensorIteratorBaseERKT_EUliE_EEviT1_,@"STO_CUDA_ENTRY STV_DEFAULT"
_ZN2at6native18elementwise_kernelILi128ELi4EZNS0_15gpu_kernel_implINS0_13BUnaryFunctorIN3c104HalfES5_S5_NS0_15binary_internal10DivFunctorIS5_EEEEEEvRNS_18TensorIteratorBaseERKT_EUliE_EEviT1_:
.text._ZN2at6native18elementwise_kernelILi128ELi4EZNS0_15gpu_kernel_implINS0_13BUnaryFunctorIN3c104HalfES5_S5_NS0_15binary_internal10DivFunctorIS5_EEEEEEvRNS_18TensorIteratorBaseERKT_EUliE_EEviT1_:
        /* <DEDUP_REMOVED lines=9> */
[----:B---3--:R-:W-:-:S02]  /*0090*/  UIADD3 UR40, UPT, UPT, UR39, -0x1, URZ ;  /* 0xffffffff27287890 */ /* 0x008fc4000fffe0ff */
[----:B--2---:R-:W-:Y:S02]  /*00a0*/  USHF.L.U32 UR4, UR4, 0x9, URZ ;  /* 0x0000000904047899 */ /* 0x004fe400080006ff */
[----:B------:R-:W-:-:S04]  /*00b0*/  UISETP.LT.U32.AND UP0, UPT, UR40, 0x18, UPT ;  /* 0x000000182800788c */ /* 0x000fc8000bf01070 */
[----:B------:R-:W-:Y:S01]  /*00c0*/  USEL UR38, UR40, 0x18, UP0 ;  /* 0x0000001828267887 */ /* 0x000fe20008000000 */
[----:B-1----:R-:W-:-:S03]  /*00d0*/  LOP3.LUT R17, R17, UR4, RZ, 0xfc, !PT ;  /* 0x0000000411117c12 */ /* 0x002fc6000f8efcff */
[----:B------:R-:W-:Y:S01]  /*00e0*/  UIADD3 UR38, UPT, UPT, UR38, 0x1, URZ ;  /* 0x0000000126267890 */ /* 0x000fe2000fffe0ff */
[----:B----4-:R-:W-:-:S13]  /*00f0*/  ISETP.GE.AND P0, PT, R17, UR5, PT ;  /* 0x0000000511007c0c */ /* 0x010fda000bf06270 */
[----:B0-----:R-:W-:Y:S05]  /*0100*/  @P0 BRA `(.L_x_2949) ;  /* 0x0000003000900947 */ /* 0x001fea0003800000 */
[----:B------:R-:W-:Y:S01]  /*0110*/  UISETP.NE.AND UP0, UPT, UR39, URZ, UPT ;  /* 0x000000ff2700728c */ /* 0x000fe2000bf05270 */
[----:B------:R-:W-:Y:S02]  /*0120*/  IMAD.MOV.U32 R0, RZ, RZ, RZ ;  /* 0x000000ffff007224 */ /* 0x000fe400078e00ff */
[----:B------:R-:W-:-:S06]  /*0130*/  IMAD.MOV.U32 R16, RZ, RZ, RZ ;  /* 0x000000ffff107224 */ /* 0x000fcc00078e00ff */
[----:B------:R-:W-:Y:S05]  /*0140*/  BRA.U !UP0, `(.L_x_2950) ;  /* 0x0000001108a87547 */ /* 0x000fea000b800000 */
[----:B------:R-:W0:Y:S01]  /*0150*/  LDCU.64 UR4, c[0x0][0x390] ;  /* 0x00007200ff0477ac */ /* 0x000e220008000a00 */
[----:B------:R-:W-:Y:S01]  /*0160*/  HFMA2 R16, -RZ, RZ, 0, 0 ;  /* 0x00000000ff107431 */ /* 0x000fe200000001ff */
[----:B------:R-:W1:Y:S01]  /*0170*/  LDCU UR6, c[0x0][0x38c] ;  /* 0x00007180ff0677ac */ /* 0x000e620008000800 */
[----:B------:R-:W2:Y:S01]  /*0180*/  LDCU.64 UR8, c[0x0][0x4b8] ;  /* 0x00009700ff0877ac */ /* 0x000ea20008000a00 */
[----:B------:R-:W-:Y:S02]  /*0190*/  UISETP.NE.AND UP0, UPT, UR40, URZ, UPT ;  /* 0x000000ff2800728c */ /* 0x000fe4000bf05270 */
[----:B0-----:R-:W-:-:S05]  /*01a0*/  IMAD.HI.U32 R2, R17, UR4, R16 ;  /* 0x0000000411027c27 */ /* 0x001fca000f8e0010 */
[----:B------:R-:W-:-:S05]  /*01b0*/  SHF.R.U32.HI R3, RZ, UR5, R2 ;  /* 0x00000005ff037c19 */ /* 0x000fca0008011602 */
[----:B------:R-:W-:-:S04]  /*01c0*/  IMAD.MOV R0, RZ, RZ, -R3 ;  /* 0x000000ffff007224 */ /* 0x000fc800078e0a03 */
        /* <DEDUP_REMOVED lines=290> */
.L_x_2950:
        /* <DEDUP_REMOVED lines=18> */
.L_x_2954:
[----:B------:R-:W2:Y:S02]  /*1510*/  LDG.E.U8 R2, desc[UR36][R2.64] ;  /* 0x0000002402027981 */ /* 0x000ea4000c1e1100 */
[----:B--2---:R-:W-:-:S04]  /*1520*/  I2FP.F32.U32 R0, R2 ;  /* 0x0000000200007245 */ /* 0x004fc80000201000 */
[----:B------:R-:W-:Y:S01]  /*1530*/  F2FP.F16.F32.PACK_AB R0, RZ, R0 ;  /* 0x00000000ff00723e */ /* 0x000fe200000000ff */
[----:B------:R-:W-:Y:S06]  /*1540*/  BRA `(.L_x_2956) ;  /* 0x0000000c009c7947 */ /* 0x000fec0003800000 */
.L_x_2953:
        /* <DEDUP_REMOVED lines=10> */
.L_x_2958:
[----:B------:R-:W2:Y:S02]  /*15f0*/  LDG.E R2, desc[UR36][R2.64] ;  /* 0x0000002402027981 */ /* 0x000ea4000c1e1900 */
[----:B--2---:R-:W-:-:S04]  /*1600*/  I2FP.F32.S32 R0, R2 ;  /* 0x0000000200007245 */ /* 0x004fc80000201400 */
[----:B------:R-:W-:Y:S01]  /*1610*/  F2FP.F16.F32.PACK_AB R0, RZ, R0 ;  /* 0x00000000ff00723e */ /* 0x000fe200000000ff */
[----:B------:R-:W-:Y:S06]  /*1620*/  BRA `(.L_x_2956) ;  /* 0x0000000c00647947 */ /* 0x000fec0003800000 */
.L_x_2957:
[----:B------:R-:W2:Y:S02]  /*1630*/  LDG.E.U16 R2, desc[UR36][R2.64] ;  /* 0x0000002402027981 */ /* 0x000ea4000c1e1500 */
[----:B--2---:R-:W0:Y:S02]  /*1640*/  I2F.S16 R0, R2 ;  /* 0x0000000200007306 */ /* 0x004e240000101400 */
[----:B0-----:R-:W-:Y:S01]  /*1650*/  F2FP.F16.F32.PACK_AB R0, RZ, R0 ;  /* 0x00000000ff00723e */ /* 0x001fe200000000ff */
[----:B------:R-:W-:Y:S06]  /*1660*/  BRA `(.L_x_2956) ;  /* 0x0000000c00547947 */ /* 0x000fec0003800000 */
.L_x_2952:
        /* <DEDUP_REMOVED lines=9> */
.L_x_2960:
[----:B------:R0:W5:Y:S01]  /*1700*/  LDG.E.U16 R0, desc[UR36][R2.64] ;  /* 0x0000002402007981 */ /* 0x000162000c1e1500 */
[----:B------:R-:W-:Y:S05]  /*1710*/  BRA `(.L_x_2956) ;  /* 0x0000000c00287947 */ /* 0x000fea0003800000 */
.L_x_2959:
        /* <DEDUP_REMOVED lines=9> */
.L_x_2962:
[----:B------:R1:W5:Y:S01]  /*17b0*/  LDG.E.U16 R0, desc[UR36][R2.64] ;  /* 0x0000002402007981 */ /* 0x000362000c1e1500 */
[----:B------:R-:W-:Y:S05]  /*17c0*/  BRA `(.L_x_2956) ;  /* 0x0000000800fc7947 */ /* 0x000fea0003800000 */
.L_x_2961:
        /* <DEDUP_REMOVED lines=12> */
.L_x_2951:
        /* <DEDUP_REMOVED lines=13> */
.L_x_2965:
        /* <DEDUP_REMOVED lines=12> */
.L_x_2964:
        /* <DEDUP_REMOVED lines=27> */
.L_x_2967:
        /* <DEDUP_REMOVED lines=13> */
.L_x_2966:
[----:B------:R-:W2:Y:S02]  /*1ca0*/  LDG.E.U16 R0, desc[UR36][R2.64] ;  /* 0x0000002402007981 */ /* 0x000ea4000c1e1500 */
[----:B--2---:R-:W-:-:S04]  /*1cb0*/  SHF.L.U32 R0, R0, 0x10, RZ ;  /* 0x0000001000007819 */ /* 0x004fc800000006ff */
[----:B------:R-:W-:Y:S01]  /*1cc0*/  F2FP.F16.F32.PACK_AB R0, RZ, R0 ;  /* 0x00000000ff00723e */ /* 0x000fe200000000ff */
[----:B------:R-:W-:Y:S06]  /*1cd0*/  BRA `(.L_x_2956) ;  /* 0x0000000400b87947 */ /* 0x000fec0003800000 */
.L_x_2963:
        /* <DEDUP_REMOVED lines=12> */
.L_x_2970:
        /* <DEDUP_REMOVED lines=21> */
.L_x_2974:
[----:B------:R-:W-:Y:S05]  /*1ef0*/  BSYNC.RECONVERGENT B1 ;  /* 0x0000000000017941 */ /* 0x000fea0003800200 */
.L_x_2973:
[----:B------:R-:W-:Y:S01]  /*1f00*/  IMAD.SHL.U32 R0, R0, 0x100000, RZ ;  /* 0x0010000000007824 */ /* 0x000fe200078e00ff */
[----:B------:R-:W-:-:S04]  /*1f10*/  LEA R2, R2, 0x3b800000, 0x17 ;  /* 0x3b80000002027811 */ /* 0x000fc800078eb8ff */
[----:B------:R-:W-:-:S07]  /*1f20*/  LOP3.LUT R0, R2, R0, R7, 0xfe, !PT ;  /* 0x0000000002007212 */ /* 0x000fce00078efe07 */
.L_x_2972:
[----:B------:R-:W-:Y:S05]  /*1f30*/  BSYNC.RECONVERGENT B0 ;  /* 0x0000000000007941 */ /* 0x000fea0003800200 */
.L_x_2971:
[----:B------:R-:W-:Y:S01]  /*1f40*/  F2FP.F16.F32.PACK_AB R0, RZ, R0 ;  /* 0x00000000ff00723e */ /* 0x000fe200000000ff */
[----:B------:R-:W-:Y:S06]  /*1f50*/  BRA `(.L_x_2956) ;  /* 0x0000000400187947 */ /* 0x000fec0003800000 */
.L_x_2969:
        /* <DEDUP_REMOVED lines=21> */
.L_x_2978:
[----:B------:R-:W-:Y:S05]  /*20b0*/  BSYNC.RECONVERGENT B1 ;  /* 0x0000000000017941 */ /* 0x000fea0003800200 */
.L_x_2977:
[----:B------:R-:W-:Y:S01]  /*20c0*/  IMAD.SHL.U32 R0, R0, 0x200000, RZ ;  /* 0x0020000000007824 */ /* 0x000fe200078e00ff */
[----:B------:R-:W-:-:S04]  /*20d0*/  LEA R2, R2, 0x37800000, 0x17 ;  /* 0x3780000002027811 */ /* 0x000fc800078eb8ff */
[----:B------:R-:W-:-:S07]  /*20e0*/  LOP3.LUT R0, R2, R0, R7, 0xfe, !PT ;  /* 0x0000000002007212 */ /* 0x000fce00078efe07 */
.L_x_2976:
[----:B------:R-:W-:Y:S05]  /*20f0*/  BSYNC.RECONVERGENT B0 ;  /* 0x0000000000007941 */ /* 0x000fea0003800200 */
.L_x_2975:
[----:B------:R-:W-:Y:S01]  /*2100*/  F2FP.F16.F32.PACK_AB R0, RZ, R0 ;  /* 0x00000000ff00723e */ /* 0x000fe200000000ff */
[----:B------:R-:W-:Y:S06]  /*2110*/  BRA `(.L_x_2956) ;  /* 0x0000000000a87947 */ /* 0x000fec0003800000 */
.L_x_2968:
[----:B------:R-:W-:-:S09]  /*2120*/  UISETP.NE.AND UP0, UPT, UR4, 0x1c, UPT ;  /* 0x0000001c0400788c */ /* 0x000fd2000bf05270 */
[----:B------:R-:W-:Y:S05]  /*2130*/  BRA.U !UP0, `(.L_x_2979) ;  /* 0x0000000108947547 */ /* 0x000fea000b800000 */
[----:B------:R-:W-:-:S09]  /*2140*/  UISETP.NE.AND UP0, UPT, UR4, 0x1d, UPT ;  /* 0x0000001d0400788c */ /* 0x000fd2000bf05270 */
[----:B------:R-:W-:Y:S05]  /*2150*/  BRA.U !UP0, `(.L_x_2980) ;  /* 0x00000001087c7547 */ /* 0x000fea000b800000 */
[----:B------:R-:W-:-:S09]  /*2160*/  UISETP.NE.AND UP0, UPT, UR4, 0x2c, UPT ;  /* 0x0000002c0400788c */ /* 0x000fd2000bf05270 */
[----:B------:R-:W-:Y:S05]  /*2170*/  BRA.U !UP0, `(.L_x_2981) ;  /* 0x0000000108487547 */ /* 0x000fea000b800000 */
.L_x_2955:
        /* <DEDUP_REMOVED lines=16> */
.L_x_2982:
[----:B------:R-:W-:Y:S01]  /*2280*/  PRMT R0, RZ, 0x7610, R0 ;  /* 0x00007610ff007816 */ /* 0x000fe20000000000 */
[----:B------:R-:W-:Y:S06]  /*2290*/  BRA `(.L_x_2956) ;  /* 0x0000000000487947 */ /* 0x000fec0003800000 */
.L_x_2981:
        /* <DEDUP_REMOVED lines=8> */
.L_x_2984:
[----:B------:R-:W-:Y:S05]  /*2320*/  BSYNC.RECONVERGENT B0 ;  /* 0x0000000000007941 */ /* 0x000fea0003800200 */
.L_x_2983:
[----:B------:R-:W-:Y:S01]  /*2330*/  F2FP.F16.F32.PACK_AB R0, RZ, R0 ;  /* 0x00000000ff00723e */ /* 0x000fe200000000ff */
[----:B------:R-:W-:Y:S06]  /*2340*/  BRA `(.L_x_2956) ;  /* 0x00000000001c7947 */ /* 0x000fec0003800000 */
.L_x_2980:
[----:B------:R-:W2:Y:S02]  /*2350*/  LDG.E.64 R2, desc[UR36][R2.64] ;  /* 0x0000002402027981 */ /* 0x000ea4000c1e1b00 */
[----:B--2---:R-:W0:Y:S02]  /*2360*/  I2F.U64 R0, R2 ;  /* 0x0000000200007312 */ /* 0x004e240000301000 */
[----:B0-----:R-:W-:Y:S01]  /*2370*/  F2FP.F16.F32.PACK_AB R0, RZ, R0 ;  /* 0x00000000ff00723e */ /* 0x001fe200000000ff */
[----:B------:R-:W-:Y:S06]  /*2380*/  BRA `(.L_x_2956) ;  /* 0x00000000000c7947 */ /* 0x000fec0003800000 */
.L_x_2979:
[----:B------:R-:W2:Y:S02]  /*2390*/  LDG.E R2, desc[UR36][R2.64] ;  /* 0x0000002402027981 */ /* 0x000ea4000c1e1900 */
[----:B--2---:R-:W-:-:S04]  /*23a0*/  I2FP.F32.U32 R0, R2 ;  /* 0x0000000200007245 */ /* 0x004fc80000201000 */
[----:B------:R-:W-:-:S07]  /*23b0*/  F2FP.F16.F32.PACK_AB R0, RZ, R0 ;  /* 0x00000000ff00723e */ /* 0x000fce00000000ff */
.L_x_2956:
[----:B------:R-:W2:Y:S01]  /*23c0*/  LDC.U16 R4, c[0x0][0x592] ;  /* 0x00016480ff047b82 */ /* 0x000ea20000000400 */
[----:B------:R-:W0:Y:S01]  /*23d0*/  LDCU.64 UR6, c[0x0][0x580] ;  /* 0x0000b000ff0677ac */ /* 0x000e220008000a00 */
[----:B-----5:R-:W-:Y:S01]  /*23e0*/  HADD2.F32 R0, -RZ, R0.H0_H0 ;  /* 0x20000000ff007230 */ /* 0x020fe20000004100 */
[----:B------:R-:W-:-:S04]  /*23f0*/  UPRMT UR4, UR41, 0x9910, URZ ;  /* 0x0000991029047896 */ /* 0x000fc800080000ff */
[----:B------:R-:W-:Y:S01]  /*2400*/  UISETP.GT.AND UP0, UPT, UR4, 0x9, UPT ;  /* 0x000000090400788c */ /* 0x000fe2000bf04270 */
[----:B01----:R-:W-:Y:S01]  /*2410*/  IADD3 R2, P0, PT, R16, UR6, RZ ;  /* 0x0000000610027c10 */ /* 0x003fe2000ff1e0ff */
[----:B--2---:R-:W-:-:S04]  /*2420*/  HADD2.F32 R4, -RZ, R4.H0_H0 ;  /* 0x20000004ff047230 */ /* 0x004fc80000004100 */
[----:B------:R-:W0:Y:S02]  /*2430*/  MUFU.RCP R3, R4 ;  /* 0x0000000400037308 */ /* 0x000e240000001000 */
[----:B0-----:R-:W-:Y:S01]  /*2440*/  FMUL.FTZ R0, R0, R3 ;  /* 0x0000000300007220 */ /* 0x001fe20000410000 */
[----:B------:R-:W-:-:S04]  /*2450*/  IMAD.X R3, RZ, RZ, UR7, P0 ;  /* 0x00000007ff037e24 */ /* 0x000fc800080e06ff */
        /* <DEDUP_REMOVED lines=14> */
.L_x_2988:
[----:B------:R-:W-:-:S06]  /*2540*/  HADD2.F32 R5, -RZ, R0.H0_H0 ;  /* 0x20000000ff057230 */ /* 0x000fcc0000004100 */
[----:B------:R-:W0:Y:S02]  /*2550*/  F2I.S64.TRUNC R4, R5 ;  /* 0x0000000500047311 */ /* 0x000e24000020d900 */
[----:B0-----:R3:W-:Y:S01]  /*2560*/  STG.E.U8 desc[UR36][R2.64], R4 ;  /* 0x0000000402007986 */ /* 0x0017e2000c101124 */
[----:B------:R-:W-:Y:S05]  /*2570*/  BRA `(.L_x_2990) ;  /* 0x0000000c00707947 */ /* 0x000fea0003800000 */
.L_x_2987:
        /* <DEDUP_REMOVED lines=10> */
.L_x_2992:
[----:B------:R-:W-:-:S04]  /*2620*/  HADD2.F32 R0, -RZ, R0.H0_H0 ;  /* 0x20000000ff007230 */ /* 0x000fc80000004100 */
[----:B------:R-:W0:Y:S02]  /*2630*/  F2I.FTZ.TRUNC.NTZ R5, R0 ;  /* 0x0000000000057305 */ /* 0x000e24000021f100 */
[----:B0-----:R1:W-:Y:S01]  /*2640*/  STG.E desc[UR36][R2.64], R5 ;  /* 0x0000000502007986 */ /* 0x0013e2000c101924 */
[----:B------:R-:W-:Y:S05]  /*2650*/  BRA `(.L_x_2990) ;  /* 0x0000000c00387947 */ /* 0x000fea0003800000 */
.L_x_2991:
[----:B------:R-:W-:-:S04]  /*2660*/  HADD2.F32 R0, -RZ, R0.H0_H0 ;  /* 0x20000000ff007230 */ /* 0x000fc80000004100 */
[----:B------:R-:W0:Y:S02]  /*2670*/  F2I.FTZ.TRUNC.NTZ R5, R0 ;  /* 0x0000000000057305 */ /* 0x000e24000021f100 */
[----:B0-----:R2:W-:Y:S01]  /*2680*/  STG.E.U16 desc[UR36][R2.64], R5 ;  /* 0x0000000502007986 */ /* 0x0015e2000c101524 */
[----:B------:R-:W-:Y:S05]  /*2690*/  BRA `(.L_x_2990) ;  /* 0x0000000c00287947 */ /* 0x000fea0003800000 */
.L_x_2986:
        /* <DEDUP_REMOVED lines=9> */
.L_x_2994:
[----:B------:R0:W-:Y:S01]  /*2730*/  STG.E.U16 desc[UR36][R2.64], R0 ;  /* 0x0000000002007986 */ /* 0x0001e2000c101524 */
[----:B------:R-:W-:Y:S05]  /*2740*/  BRA `(.L_x_2990) ;  /* 0x0000000800fc7947 */ /* 0x000fea0003800000 */
.L_x_2993:
        /* <DEDUP_REMOVED lines=10> */
.L_x_2996:
[----:B------:R-:W-:-:S05]  /*27f0*/  HADD2.F32 R0, -RZ, R0.H0_H0 ;  /* 0x20000000ff007230 */ /* 0x000fca0000004100 */
[----:B------:R-:W-:-:S04]  /*2800*/  F2FP.F16.F32.PACK_AB R0, RZ, R0 ;  /* 0x00000000ff00723e */ /* 0x000fc800000000ff */
[----:B------:R-:W-:-:S05]  /*2810*/  PRMT R0, R0, 0x5410, RZ ;  /* 0x0000541000007816 */ /* 0x000fca00000000ff */
[----:B------:R0:W-:Y:S01]  /*2820*/  STG.E desc[UR36][R2.64], R0 ;  /* 0x0000000002007986 */ /* 0x0001e2000c101924 */
[----:B------:R-:W-:Y:S05]  /*2830*/  BRA `(.L_x_2990) ;  /* 0x0000000800c07947 */ /* 0x000fea0003800000 */
.L_x_2995:
[----:B------:R-:W-:-:S05]  /*2840*/  HADD2.F32 R4, -RZ, R0.H0_H0 ;  /* 0x20000000ff047230 */ /* 0x000fca0000004100 */
[----:B------:R-:W-:-:S06]  /*2850*/  FMUL.FTZ R4, R4, 1 ;  /* 0x3f80000004047820 */ /* 0x000fcc0000410000 */
[----:B------:R-:W0:Y:S02]  /*2860*/  F2F.F64.F32 R4, R4 ;  /* 0x0000000400047310 */ /* 0x000e240000201800 */
[----:B0-----:R0:W-:Y:S01]  /*2870*/  STG.E.64 desc[UR36][R2.64], R4 ;  /* 0x0000000402007986 */ /* 0x0011e2000c101b24 */
[----:B------:R-:W-:Y:S05]  /*2880*/  BRA `(.L_x_2990) ;  /* 0x0000000800ac7947 */ /* 0x000fea0003800000 */
.L_x_2985:
        /* <DEDUP_REMOVED lines=13> */
.L_x_2999:
[----:B------:R-:W-:Y:S01]  /*2960*/  HADD2.F32 R0, -RZ, R0.H0_H0 ;  /* 0x20000000ff007230 */ /* 0x000fe20000004100 */
[----:B------:R-:W-:-:S04]  /*2970*/  CS2R R6, SRZ ;  /* 0x0000000000067805 */ /* 0x000fc8000001ff00 */
[----:B------:R-:W-:-:S04]  /*2980*/  FMUL.FTZ R0, R0, 1 ;  /* 0x3f80000000007820 */ /* 0x000fc80000410000 */
[----:B------:R-:W0:Y:S02]  /*2990*/  F2F.F64.F32 R4, R0 ;  /* 0x0000000000047310 */ /* 0x000e240000201800 */
[----:B0-----:R0:W-:Y:S01]  /*29a0*/  STG.E.128 desc[UR36][R2.64], R4 ;  /* 0x0000000402007986 */ /* 0x0011e2000c101d24 */
[----:B------:R-:W-:Y:S05]  /*29b0*/  BRA `(.L_x_2990) ;  /* 0x0000000800607947 */ /* 0x000fea0003800000 */
.L_x_2998:
        /* <DEDUP_REMOVED lines=19> */
.L_x_3003:
[----:B------:R-:W-:Y:S05]  /*2af0*/  BSYNC.RECONVERGENT B0 ;  /* 0x0000000000007941 */ /* 0x000fea0003800200 */
.L_x_3002:
[----:B------:R-:W-:-:S05]  /*2b00*/  LOP3.LUT R5, R0, 0x80, R5, 0xf8, !PT ;  /* 0x0000008000057812 */ /* 0x000fca00078ef805 */
[----:B------:R0:W-:Y:S01]  /*2b10*/  STG.E.U8 desc[UR36][R2.64], R5 ;  /* 0x0000000502007986 */ /* 0x0001e2000c101124 */
[----:B------:R-:W-:Y:S05]  /*2b20*/  BRA `(.L_x_2990) ;  /* 0x0000000800047947 */ /* 0x000fea0003800000 */
.L_x_3001:
        /* <DEDUP_REMOVED lines=15> */
.L_x_3005:
[----:B------:R-:W-:Y:S05]  /*2c20*/  BSYNC.RECONVERGENT B0 ;  /* 0x0000000000007941 */ /* 0x000fea0003800200 */
.L_x_3004:
[----:B------:R-:W-:-:S05]  /*2c30*/  LOP3.LUT R5, R0, 0x80, R5, 0xf8, !PT ;  /* 0x0000008000057812 */ /* 0x000fca00078ef805 */
[----:B------:R0:W-:Y:S01]  /*2c40*/  STG.E.U8 desc[UR36][R2.64], R5 ;  /* 0x0000000502007986 */ /* 0x0001e2000c101124 */
[----:B------:R-:W-:Y:S05]  /*2c50*/  BRA `(.L_x_2990) ;  /* 0x0000000400b87947 */ /* 0x000fea0003800000 */
.L_x_3000:
[----:B------:R-:W-:-:S05]  /*2c60*/  HADD2.F32 R0, -RZ, R0.H0_H0 ;  /* 0x20000000ff007230 */ /* 0x000fca0000004100 */
[----:B------:R-:W-:-:S05]  /*2c70*/  F2FP.BF16.F32.PACK_AB R0, RZ, R0 ;  /* 0x00000000ff00723e */ /* 0x000fca00000010ff */
[----:B------:R0:W-:Y:S01]  /*2c80*/  STG.E.U16 desc[UR36][R2.64], R0 ;  /* 0x0000000002007986 */ /* 0x0001e2000c101524 */
[----:B------:R-:W-:Y:S05]  /*2c90*/  BRA `(.L_x_2990) ;  /* 0x0000000400a87947 */ /* 0x000fea0003800000 */
.L_x_2997:
        /* <DEDUP_REMOVED lines=12> */
.L_x_3008:
[----:B------:R-:W-:Y:S01]  /*2d60*/  HADD2.F32 R5, -RZ, R0.H0_H0 ;  /* 0x20000000ff057230 */ /* 0x000fe20000004100 */
[----:B------:R-:W-:Y:S01]  /*2d70*/  BSSY.RECONVERGENT B0, `(.L_x_3009) ;  /* 0x0000014000007945 */ /* 0x000fe20003800200 */
[----:B------:R-:W-:-:S03]  /*2d80*/  MOV R0, 0x80 ;  /* 0x0000008000007802 */ /* 0x000fc60000000f00 */
        /* <DEDUP_REMOVED lines=10> */
.L_x_3011:
[----:B------:R-:W-:-:S04]  /*2e30*/  SHF.R.U32.HI R0, RZ, 0x14, R5 ;  /* 0x00000014ff007819 */ /* 0x000fc80000011605 */
[----:B------:R-:W-:-:S04]  /*2e40*/  LOP3.LUT R0, R0, 0x1, RZ, 0xc0, !PT ;  /* 0x0000000100007812 */ /* 0x000fc800078ec0ff */
[----:B------:R-:W-:-:S04]  /*2e50*/  IADD3 R0, PT, PT, R5, 0x487ffff, R0 ;  /* 0x0487ffff05007810 */ /* 0x000fc80007ffe000 */
[----:B------:R-:W-:-:S04]  /*2e60*/  SHF.R.U32.HI R0, RZ, 0x14, R0 ;  /* 0x00000014ff007819 */ /* 0x000fc80000011600 */
[----:B------:R-:W-:-:S07]  /*2e70*/  LOP3.LUT R4, R0, 0xff, RZ, 0xc0, !PT ;  /* 0x000000ff00047812 */ /* 0x000fce00078ec0ff */
.L_x_3012:
[----:B------:R-:W-:-:S04]  /*2e80*/  SHF.R.U32.HI R5, RZ, 0x18, R5 ;  /* 0x00000018ff057819 */ /* 0x000fc80000011605 */
[----:B------:R-:W-:-:S04]  /*2e90*/  LOP3.LUT R4, R4, 0x80, R5, 0xf8, !PT ;  /* 0x0000008004047812 */ /* 0x000fc800078ef805 */
[----:B------:R-:W-:-:S07]  /*2ea0*/  PRMT R0, R4, 0x7610, R0 ;  /* 0x0000761004007816 */ /* 0x000fce0000000000 */
.L_x_3010:
[----:B------:R-:W-:Y:S05]  /*2eb0*/  BSYNC.RECONVERGENT B0 ;  /* 0x0000000000007941 */ /* 0x000fea0003800200 */
.L_x_3009:
[----:B------:R0:W-:Y:S01]  /*2ec0*/  STG.E.U8 desc[UR36][R2.64], R0 ;  /* 0x0000000002007986 */ /* 0x0001e2000c101124 */
[----:B------:R-:W-:Y:S05]  /*2ed0*/  BRA `(.L_x_2990) ;  /* 0x0000000400187947 */ /* 0x000fea0003800000 */
.L_x_3007:
        /* <DEDUP_REMOVED lines=13> */
.L_x_3015:
[----:B------:R-:W-:-:S04]  /*2fb0*/  SHF.R.U32.HI R0, RZ, 0x15, R5 ;  /* 0x00000015ff007819 */ /* 0x000fc80000011605 */
[----:B------:R-:W-:-:S04]  /*2fc0*/  LOP3.LUT R0, R0, 0x1, RZ, 0xc0, !PT ;  /* 0x0000000100007812 */ /* 0x000fc800078ec0ff */
[----:B------:R-:W-:-:S04]  /*2fd0*/  IADD3 R0, PT, PT, R5, 0x88fffff, R0 ;  /* 0x088fffff05007810 */ /* 0x000fc80007ffe000 */
[----:B------:R-:W-:-:S04]  /*2fe0*/  SHF.R.U32.HI R0, RZ, 0x15, R0 ;  /* 0x00000015ff007819 */ /* 0x000fc80000011600 */
[----:B------:R-:W-:-:S07]  /*2ff0*/  LOP3.LUT R4, R0, 0xff, RZ, 0xc0, !PT ;  /* 0x000000ff00047812 */ /* 0x000fce00078ec0ff */
.L_x_3016:
[----:B------:R-:W-:-:S04]  /*3000*/  SHF.R.U32.HI R5, RZ, 0x18, R5 ;  /* 0x00000018ff057819 */ /* 0x000fc80000011605 */
[----:B------:R-:W-:-:S04]  /*3010*/  LOP3.LUT R4, R4, 0x80, R5, 0xf8, !PT ;  /* 0x0000008004047812 */ /* 0x000fc800078ef805 */
[----:B------:R-:W-:-:S07]  /*3020*/  PRMT R0, R4, 0x7610, R0 ;  /* 0x0000761004007816 */ /* 0x000fce0000000000 */
.L_x_3014:
[----:B------:R-:W-:Y:S05]  /*3030*/  BSYNC.RECONVERGENT B0 ;  /* 0x0000000000007941 */ /* 0x000fea0003800200 */
.L_x_3013:
[----:B------:R0:W-:Y:S01]  /*3040*/  STG.E.U8 desc[UR36][R2.64], R0 ;  /* 0x0000000002007986 */ /* 0x0001e2000c101124 */
[----:B------:R-:W-:Y:S05]  /*3050*/  BRA `(.L_x_2990) ;  /* 0x0000000000b87947 */ /* 0x000fea0003800000 */
.L_x_3006:
[----:B------:R-:W-:-:S09]  /*3060*/  UISETP.NE.AND UP0, UPT, UR4, 0x1c, UPT ;  /* 0x0000001c0400788c */ /* 0x000fd2000bf05270 */
[----:B------:R-:W-:Y:S05]  /*3070*/  BRA.U !UP0, `(.L_x_3017) ;  /* 0x0000000108a47547 */ /* 0x000fea000b800000 */
[----:B------:R-:W-:-:S09]  /*3080*/  UISETP.NE.AND UP0, UPT, UR4, 0x1d, UPT ;  /* 0x0000001d0400788c */ /* 0x000fd2000bf05270 */
[----:B------:R-:W-:Y:S05]  /*3090*/  BRA.U !UP0, `(.L_x_3018) ;  /* 0x00000001088c7547 */ /* 0x000fea000b800000 */
[----:B------:R-:W-:-:S09]  /*30a0*/  UISETP.NE.AND UP0, UPT, UR4, 0x2c, UPT ;  /* 0x0000002c0400788c */ /* 0x000fd2000bf05270 */
[----:B------:R-:W-:Y:S05]  /*30b0*/  BRA.U !UP0, `(.L_x_3019) ;  /* 0x0000000108447547 */ /* 0x000fea000b800000 */
.L_x_2989:
        /* <DEDUP_REMOVED lines=16> */
.L_x_3020:
[----:B------:R-:W-:Y:S05]  /*31c0*/  BRA `(.L_x_2990) ;  /* 0x00000000005c7947 */ /* 0x000fea0003800000 */
.L_x_3019:
        /* <DEDUP_REMOVED lines=16> */
.L_x_3018:
[----:B------:R-:W-:-:S06]  /*32d0*/  HADD2.F32 R4, -RZ, R0.H0_H0 ;  /* 0x20000000ff047230 */ /* 0x000fcc0000004100 */
[----:B------:R-:W0:Y:S02]  /*32e0*/  F2I.U64.TRUNC R4, R4 ;  /* 0x0000000400047311 */ /* 0x000e24000020d800 */
[----:B0-----:R0:W-:Y:S01]  /*32f0*/  STG.E.64 desc[UR36][R2.64], R4 ;  /* 0x0000000402007986 */ /* 0x0011e2000c101b24 */
[----:B------:R-:W-:Y:S05]  /*3300*/  BRA `(.L_x_2990) ;  /* 0x00000000000c7947 */ /* 0x000fea0003800000 */
.L_x_3017:
[----:B------:R-:W-:-:S04]  /*3310*/  HADD2.F32 R0, -RZ, R0.H0_H0 ;  /* 0x20000000ff007230 */ /* 0x000fc80000004100 */
[----:B------:R-:W0:Y:S02]  /*3320*/  F2I.FTZ.U32.TRUNC.NTZ R5, R0 ;  /* 0x0000000000057305 */ /* 0x000e24000021f000 */
[----:B0-----:R0:W-:Y:S02]  /*3330*/  STG.E desc[UR36][R2.64], R5 ;  /* 0x0000000502007986 */ /* 0x0011e4000c101924 */
.L_x_2990:
[----:B------:R-:W-:-:S07]  /*3340*/  IADD3 R17, PT, PT, R17, 0x80, RZ ;  /* 0x0000008011117810 */ /* 0x000fce0007ffe0ff */
.L_x_2949:
[----:B------:R-:W-:Y:S05]  /*3350*/  BSYNC.RECONVERGENT B6 ;  /* 0x0000000000067941 */ /* 0x000fea0003800200 */
.L_x_2948:
        /* <DEDUP_REMOVED lines=307> */
.L_x_3023:
        /* <DEDUP_REMOVED lines=18> */
.L_x_3027:
[----:B------:R-:W2:Y:S02]  /*47b0*/  LDG.E.U8 R2, desc[UR36][R2.64] ;  /* 0x0000002402027981 */ /* 0x000ea4000c1e1100 */
[----:B--2---:R-:W-:-:S04]  /*47c0*/  I2FP.F32.U32 R0, R2 ;  /* 0x0000000200007245 */ /* 0x004fc80000201000 */
[----:B------:R-:W-:Y:S01]  /*47d0*/  F2FP.F16.F32.PACK_AB R0, RZ, R0 ;  /* 0x00000000ff00723e */ /* 0x000fe200000000ff */
[----:B------:R-:W-:Y:S06]  /*47e0*/  BRA `(.L_x_3029) ;  /* 0x0000000c009c7947 */ /* 0x000fec0003800000 */
.L_x_3026:
        /* <DEDUP_REMOVED lines=10> */
.L_x_3031:
[----:B------:R-:W2:Y:S02]  /*4890*/  LDG.E R2, desc[UR36][R2.64] ;  /* 0x0000002402027981 */ /* 0x000ea4000c1e1900 */
[----:B--2---:R-:W-:-:S04]  /*48a0*/  I2FP.F32.S32 R0, R2 ;  /* 0x0000000200007245 */ /* 0x004fc80000201400 */
[----:B------:R-:W-:Y:S01]  /*48b0*/  F2FP.F16.F32.PACK_AB R0, RZ, R0 ;  /* 0x00000000ff00723e */ /* 0x000fe200000000ff */
[----:B------:R-:W-:Y:S06]  /*48c0*/  BRA `(.L_x_3029) ;  /* 0x0000000c00647947 */ /* 0x000fec0003800000 */
.L_x_3030:
[----:B------:R-:W2:Y:S02]  /*48d0*/  LDG.E.U16 R2, desc[UR36][R2.64] ;  /* 0x0000002402027981 */ /* 0x000ea4000c1e1500 */
[----:B--2---:R-:W0:Y:S02]  /*48e0*/  I2F.S16 R0, R2 ;  /* 0x0000000200007306 */ /* 0x004e240000101400 */
[----:B0-----:R-:W-:Y:S01]  /*48f0*/  F2FP.F16.F32.PACK_AB R0, RZ, R0 ;  /* 0x00000000ff00723e */ /* 0x001fe200000000ff */
[----:B------:R-:W-:Y:S06]  /*4900*/  BRA `(.L_x_3029) ;  /* 0x0000000c00547947 */ /* 0x000fec0003800000 */
.L_x_3025:
        /* <DEDUP_REMOVED lines=9> */
.L_x_3033:
[----:B------:R1:W5:Y:S01]  /*49a0*/  LDG.E.U16 R0, desc[UR36][R2.64] ;  /* 0x0000002402007981 */ /* 0x000362000c1e1500 */
[----:B------:R-:W-:Y:S05]  /*49b0*/  BRA `(.L_x_3029) ;  /* 0x0000000c00287947 */ /* 0x000fea0003800000 */
.L_x_3032:
        /* <DEDUP_REMOVED lines=9> */
.L_x_3035:
[----:B------:R0:W5:Y:S01]  /*4a50*/  LDG.E.U16 R0, desc[UR36][R2.64] ;  /* 0x0000002402007981 */ /* 0x000162000c1e1500 */
[----:B------:R-:W-:Y:S05]  /*4a60*/  BRA `(.L_x_3029) ;  /* 0x0000000800fc7947 */ /* 0x000fea0003800000 */
.L_x_3034:
        /* <DEDUP_REMOVED lines=12> */
.L_x_3024:
        /* <DEDUP_REMOVED lines=13> */
.L_x_3038:
        /* <DEDUP_REMOVED lines=12> */
.L_x_3037:
        /* <DEDUP_REMOVED lines=27> */
.L_x_3040:
        /* <DEDUP_REMOVED lines=13> */
.L_x_3039:
[----:B------:R-:W2:Y:S02]  /*4f40*/  LDG.E.U16 R0, desc[UR36][R2.64] ;  /* 0x0000002402007981 */ /* 0x000ea4000c1e1500 */
[----:B--2---:R-:W-:-:S04]  /*4f50*/  SHF.L.U32 R0, R0, 0x10, RZ ;  /* 0x0000001000007819 */ /* 0x004fc800000006ff */
[----:B------:R-:W-:Y:S01]  /*4f60*/  F2FP.F16.F32.PACK_AB R0, RZ, R0 ;  /* 0x00000000ff00723e */ /* 0x000fe200000000ff */
[----:B------:R-:W-:Y:S06]  /*4f70*/  BRA `(.L_x_3029) ;  /* 0x0000000400b87947 */ /* 0x000fec0003800000 */
.L_x_3036:
        /* <DEDUP_REMOVED lines=12> */
.L_x_3043:
        /* <DEDUP_REMOVED lines=21> */
.L_x_3047:
[----:B------:R-:W-:Y:S05]  /*5190*/  BSYNC.RECONVERGENT B1 ;  /* 0x0000000000017941 */ /* 0x000fea0003800200 */
.L_x_3046:
[----:B------:R-:W-:Y:S01]  /*51a0*/  IMAD.SHL.U32 R0, R0, 0x100000, RZ ;  /* 0x0010000000007824 */ /* 0x000fe200078e00ff */
[----:B------:R-:W-:-:S04]  /*51b0*/  LEA R2, R2, 0x3b800000, 0x17 ;  /* 0x3b80000002027811 */ /* 0x000fc800078eb8ff */
[----:B------:R-:W-:-:S07]  /*51c0*/  LOP3.LUT R0, R2, R0, R7, 0xfe, !PT ;  /* 0x0000000002007212 */ /* 0x000fce00078efe07 */
.L_x_3045:
[----:B------:R-:W-:Y:S05]  /*51d0*/  BSYNC.RECONVERGENT B0 ;  /* 0x0000000000007941 */ /* 0x000fea0003800200 */
.L_x_3044:
[----:B------:R-:W-:Y:S01]  /*51e0*/  F2FP.F16.F32.PACK_AB R0, RZ, R0 ;  /* 0x00000000ff00723e */ /* 0x000fe200000000ff */
[----:B------:R-:W-:Y:S06]  /*51f0*/  BRA `(.L_x_3029) ;  /* 0x0000000400187947 */ /* 0x000fec0003800000 */
.L_x_3042:
        /* <DEDUP_REMOVED lines=21> */
.L_x_3051:
[----:B------:R-:W-:Y:S05]  /*5350*/  BSYNC.RECONVERGENT B1 ;  /* 0x0000000000017941 */ /* 0x000fea0003800200 */
.L_x_3050:
[----:B------:R-:W-:Y:S01]  /*5360*/  IMAD.SHL.U32 R0, R0, 0x200000, RZ ;  /* 0x0020000000007824 */ /* 0x000fe200078e00ff */
[----:B------:R-:W-:-:S04]  /*5370*/  LEA R2, R2, 0x37800000, 0x17 ;  /* 0x3780000002027811 */ /* 0x000fc800078eb8ff */
[----:B------:R-:W-:-:S07]  /*5380*/  LOP3.LUT R0, R2, R0, R7, 0xfe, !PT ;  /* 0x0000000002007212 */ /* 0x000fce00078efe07 */
.L_x_3049:
[----:B------:R-:W-:Y:S05]  /*5390*/  BSYNC.RECONVERGENT B0 ;  /* 0x0000000000007941 */ /* 0x000fea0003800200 */
.L_x_3048:
[----:B------:R-:W-:Y:S01]  /*53a0*/  F2FP.F16.F32.PACK_AB R0, RZ, R0 ;  /* 0x00000000ff00723e */ /* 0x000fe200000000ff */
[----:B------:R-:W-:Y:S06]  /*53b0*/  BRA `(.L_x_3029) ;  /* 0x0000000000a87947 */ /* 0x000fec0003800000 */
.L_x_3041:
        /* <DEDUP_REMOVED lines=14> */
.L_x_3055:
[----:B------:R-:W-:Y:S05]  /*54a0*/  BSYNC.RECONVERGENT B0 ;  /* 0x0000000000007941 */ /* 0x000fea0003800200 */
.L_x_3054:
[----:B------:R-:W-:Y:S01]  /*54b0*/  F2FP.F16.F32.PACK_AB R0, RZ, R0 ;  /* 0x00000000ff00723e */ /* 0x000fe200000000ff */
[----:B------:R-:W-:Y:S06]  /*54c0*/  BRA `(.L_x_3029) ;  /* 0x0000000000647947 */ /* 0x000fec0003800000 */
.L_x_3028:
        /* <DEDUP_REMOVED lines=16> */
.L_x_3056:
[----:B------:R-:W-:Y:S01]  /*55d0*/  PRMT R0, RZ, 0x7610, R0 ;  /* 0x00007610ff007816 */ /* 0x000fe20000000000 */
[----:B------:R-:W-:Y:S06]  /*55e0*/  BRA `(.L_x_3029) ;  /* 0x00000000001c7947 */ /* 0x000fec0003800000 */
.L_x_3053:
[----:B------:R-:W2:Y:S02]  /*55f0*/  LDG.E.64 R2, desc[UR36][R2.64] ;  /* 0x0000002402027981 */ /* 0x000ea4000c1e1b00 */
[----:B--2---:R-:W0:Y:S02]  /*5600*/  I2F.U64 R0, R2 ;  /* 0x0000000200007312 */ /* 0x004e240000301000 */
[----:B0-----:R-:W-:Y:S01]  /*5610*/  F2FP.F16.F32.PACK_AB R0, RZ, R0 ;  /* 0x00000000ff00723e */ /* 0x001fe200000000ff */
[----:B------:R-:W-:Y:S06]  /*5620*/  BRA `(.L_x_3029) ;  /* 0x00000000000c7947 */ /* 0x000fec0003800000 */
.L_x_3052:
[----:B------:R-:W2:Y:S02]  /*5630*/  LDG.E R2, desc[UR36][R2.64] ;  /* 0x0000002402027981 */ /* 0x000ea4000c1e1900 */
[----:B--2---:R-:W-:-:S04]  /*5640*/  I2FP.F32.U32 R0, R2 ;  /* 0x0000000200007245 */ /* 0x004fc80000201000 */
[----:B------:R-:W-:-:S07]  /*5650*/  F2FP.F16.F32.PACK_AB R0, RZ, R0 ;  /* 0x00000000ff00723e */ /* 0x000fce00000000ff */
.L_x_3029:
[----:B01----:R-:W0:Y:S01]  /*5660*/  LDC.U16 R2, c[0x0][0x592] ;  /* 0x00016480ff027b82 */ /* 0x003e220000000400 */
[----:B------:R-:W1:Y:S01]  /*5670*/  LDCU.64 UR6, c[0x0][0x580] ;  /* 0x0000b000ff0677ac */ /* 0x000e620008000a00 */
[----:B-----5:R-:W-:Y:S01]  /*5680*/  HADD2.F32 R0, -RZ, R0.H0_H0 ;  /* 0x20000000ff007230 */ /* 0x020fe20000004100 */
[----:B------:R-:W-:-:S04]  /*5690*/  UPRMT UR4, UR41, 0x9910, URZ ;  /* 0x0000991029047896 */ /* 0x000fc800080000ff */
[----:B------:R-:W-:Y:S01]  /*56a0*/  UISETP.GT.AND UP0, UPT, UR4, 0x9, UPT ;  /* 0x000000090400788c */ /* 0x000fe2000bf04270 */
[----:B0-----:R-:W-:Y:S01]  /*56b0*/  HADD2.F32 R4, -RZ, R2.H0_H0 ;  /* 0x20000002ff047230 */ /* 0x001fe20000004100 */
[----:B-1----:R-:W-:-:S03]  /*56c0*/  IADD3 R2, P0, PT, R16, UR6, RZ ;  /* 0x0000000610027c10 */ /* 0x002fc6000ff1e0ff */
        /* <DEDUP_REMOVED lines=17> */
.L_x_3060:
[----:B------:R-:W-:-:S06]  /*57e0*/  HADD2.F32 R5, -RZ, R0.H0_H0 ;  /* 0x20000000ff057230 */ /* 0x000fcc0000004100 */
[----:B------:R-:W0:Y:S02]  /*57f0*/  F2I.S64.TRUNC R4, R5 ;  /* 0x0000000500047311 */ /* 0x000e24000020d900 */
[----:B0-----:R0:W-:Y:S01]  /*5800*/  STG.E.U8 desc[UR36][R2.64], R4 ;  /* 0x0000000402007986 */ /* 0x0011e2000c101124 */
[----:B------:R-:W-:Y:S05]  /*5810*/  BRA `(.L_x_3062) ;  /* 0x0000000c006c7947 */ /* 0x000fea0003800000 */
.L_x_3059:
        /* <DEDUP_REMOVED lines=10> */
.L_x_3064:
[----:B------:R-:W-:-:S04]  /*58c0*/  HADD2.F32 R0, -RZ, R0.H0_H0 ;  /* 0x20000000ff007230 */ /* 0x000fc80000004100 */
[----:B------:R-:W0:Y:S02]  /*58d0*/  F2I.FTZ.TRUNC.NTZ R5, R0 ;  /* 0x0000000000057305 */ /* 0x000e24000021f100 */
[----:B0-----:R0:W-:Y:S01]  /*58e0*/  STG.E desc[UR36][R2.64], R5 ;  /* 0x0000000502007986 */ /* 0x0011e2000c101924 */
[----:B------:R-:W-:Y:S05]  /*58f0*/  BRA `(.L_x_3062) ;  /* 0x0000000c00347947 */ /* 0x000fea0003800000 */
.L_x_3063:
[----:B------:R-:W-:-:S04]  /*5900*/  HADD2.F32 R0, -RZ, R0.H0_H0 ;  /* 0x20000000ff007230 */ /* 0x000fc80000004100 */
[----:B------:R-:W0:Y:S02]  /*5910*/  F2I.FTZ.TRUNC.NTZ R5, R0 ;  /* 0x0000000000057305 */ /* 0x000e24000021f100 */
[----:B0-----:R0:W-:Y:S01]  /*5920*/  STG.E.U16 desc[UR36][R2.64], R5 ;  /* 0x0000000502007986 */ /* 0x0011e2000c101524 */
[----:B------:R-:W-:Y:S05]  /*5930*/  BRA `(.L_x_3062) ;  /* 0x0000000c00247947 */ /* 0x000fea0003800000 */
.L_x_3058:
        /* <DEDUP_REMOVED lines=9> */
.L_x_3066:
[----:B------:R0:W-:Y:S01]  /*59d0*/  STG.E.U16 desc[UR36][R2.64], R0 ;  /* 0x0000000002007986 */ /* 0x0001e2000c101524 */
[----:B------:R-:W-:Y:S05]  /*59e0*/  BRA `(.L_x_3062) ;  /* 0x0000000800f87947 */ /* 0x000fea0003800000 */
.L_x_3065:
        /* <DEDUP_REMOVED lines=10> */
.L_x_3068:
[----:B------:R-:W-:-:S05]  /*5a90*/  HADD2.F32 R0, -RZ, R0.H0_H0 ;  /* 0x20000000ff007230 */ /* 0x000fca0000004100 */
[----:B------:R-:W-:-:S04]  /*5aa0*/  F2FP.F16.F32.PACK_AB R0, RZ, R0 ;  /* 0x00000000ff00723e */ /* 0x000fc800000000ff */
[----:B------:R-:W-:-:S05]  /*5ab0*/  PRMT R0, R0, 0x5410, RZ ;  /* 0x0000541000007816 */ /* 0x000fca00000000ff */
[----:B------:R0:W-:Y:S01]  /*5ac0*/  STG.E desc[UR36][R2.64], R0 ;  /* 0x0000000002007986 */ /* 0x0001e2000c101924 */
[----:B------:R-:W-:Y:S05]  /*5ad0*/  BRA `(.L_x_3062) ;  /* 0x0000000800bc7947 */ /* 0x000fea0003800000 */
.L_x_3067:
[----:B------:R-:W-:-:S05]  /*5ae0*/  HADD2.F32 R4, -RZ, R0.H0_H0 ;  /* 0x20000000ff047230 */ /* 0x000fca0000004100 */
[----:B------:R-:W-:-:S06]  /*5af0*/  FMUL.FTZ R4, R4, 1 ;  /* 0x3f80000004047820 */ /* 0x000fcc0000410000 */
[----:B------:R-:W0:Y:S02]  /*5b00*/  F2F.F64.F32 R4, R4 ;  /* 0x0000000400047310 */ /* 0x000e240000201800 */
[----:B0-----:R0:W-:Y:S01]  /*5b10*/  STG.E.64 desc[UR36][R2.64], R4 ;  /* 0x0000000402007986 */ /* 0x0011e2000c101b24 */
[----:B------:R-:W-:Y:S05]  /*5b20*/  BRA `(.L_x_3062) ;  /* 0x0000000800a87947 */ /* 0x000fea0003800000 */
.L_x_3057:
        /* <DEDUP_REMOVED lines=14> */
.L_x_3072:
        /* <DEDUP_REMOVED lines=18> */
.L_x_3075:
[----:B------:R-:W-:-:S04]  /*5d30*/  SHF.R.U32.HI R5, RZ, 0x18, R5 ;  /* 0x00000018ff057819 */ /* 0x000fc80000011605 */
[----:B------:R-:W-:-:S07]  /*5d40*/  LOP3.LUT R0, R0, 0x80, R5, 0xf8, !PT ;  /* 0x0000008000007812 */ /* 0x000fce00078ef805 */
.L_x_3074:
[----:B------:R-:W-:Y:S05]  /*5d50*/  BSYNC.RECONVERGENT B0 ;  /* 0x0000000000007941 */ /* 0x000fea0003800200 */
.L_x_3073:
[----:B------:R0:W-:Y:S01]  /*5d60*/  STG.E.U8 desc[UR36][R2.64], R0 ;  /* 0x0000000002007986 */ /* 0x0001e2000c101124 */
[----:B------:R-:W-:Y:S05]  /*5d70*/  BRA `(.L_x_3062) ;  /* 0x0000000800147947 */ /* 0x000fea0003800000 */
.L_x_3071:
[----:B------:R-:W-:Y:S01]  /*5d80*/  HADD2.F32 R5, -RZ, R0.H0_H0 ;  /* 0x20000000ff057230 */ /* 0x000fe20000004100 */
[----:B------:R-:W-:Y:S01]  /*5d90*/  BSSY.RECONVERGENT B0, `(.L_x_3076) ;  /* 0x0000013000007945 */ /* 0x000fe20003800200 */
[----:B------:R-:W-:-:S03]  /*5da0*/  HFMA2 R0, -RZ, RZ, 0, 7.62939453125e-06 ;  /* 0x00000080ff007431 */ /* 0x000fc600000001ff */
        /* <DEDUP_REMOVED lines=15> */
.L_x_3078:
[----:B------:R-:W-:-:S04]  /*5ea0*/  SHF.R.U32.HI R5, RZ, 0x18, R5 ;  /* 0x00000018ff057819 */ /* 0x000fc80000011605 */
[----:B------:R-:W-:-:S07]  /*5eb0*/  LOP3.LUT R0, R0, 0x80, R5, 0xf8, !PT ;  /* 0x0000008000007812 */ /* 0x000fce00078ef805 */
.L_x_3077:
[----:B------:R-:W-:Y:S05]  /*5ec0*/  BSYNC.RECONVERGENT B0 ;  /* 0x0000000000007941 */ /* 0x000fea0003800200 */
.L_x_3076:
[----:B------:R0:W-:Y:S01]  /*5ed0*/  STG.E.U8 desc[UR36][R2.64], R0 ;  /* 0x0000000002007986 */ /* 0x0001e2000c101124 */
[----:B------:R-:W-:Y:S05]  /*5ee0*/  BRA `(.L_x_3062) ;  /* 0x0000000400b87947 */ /* 0x000fea0003800000 */
.L_x_3070:
[----:B------:R-:W-:-:S09]  /*5ef0*/  UISETP.NE.AND UP0, UPT, UR4, 0x1c, UPT ;  /* 0x0000001c0400788c */ /* 0x000fd2000bf05270 */
[----:B------:R-:W-:Y:S05]  /*5f00*/  BRA.U !UP0, `(.L_x_3079) ;  /* 0x0000000108607547 */ /* 0x000fea000b800000 */
[----:B------:R-:W-:-:S09]  /*5f10*/  UISETP.NE.AND UP0, UPT, UR4, 0x1d, UPT ;  /* 0x0000001d0400788c */ /* 0x000fd2000bf05270 */
[----:B------:R-:W-:Y:S05]  /*5f20*/  BRA.U !UP0, `(.L_x_3080) ;  /* 0x0000000108487547 */ /* 0x000fea000b800000 */
[----:B------:R-:W-:-:S09]  /*5f30*/  UISETP.NE.AND UP0, UPT, UR4, 0x2c, UPT ;  /* 0x0000002c0400788c */ /* 0x000fd2000bf05270 */
[----:B------:R-:W-:Y:S05]  /*5f40*/  BRA.U UP0, `(.L_x_3061) ;  /* 0x0000000100bc7547 */ /* 0x000fea000b800000 */
        /* <DEDUP_REMOVED lines=16> */
.L_x_3080:
[----:B------:R-:W-:-:S06]  /*6050*/  HADD2.F32 R4, -RZ, R0.H0_H0 ;  /* 0x20000000ff047230 */ /* 0x000fcc0000004100 */
[----:B------:R-:W0:Y:S02]  /*6060*/  F2I.U64.TRUNC R4, R4 ;  /* 0x0000000400047311 */ /* 0x000e24000020d800 */
[----:B0-----:R0:W-:Y:S01]  /*6070*/  STG.E.64 desc[UR36][R2.64], R4 ;  /* 0x0000000402007986 */ /* 0x0011e2000c101b24 */
[----:B------:R-:W-:Y:S05]  /*6080*/  BRA `(.L_x_3062) ;  /* 0x0000000400507947 */ /* 0x000fea0003800000 */
.L_x_3079:
[----:B------:R-:W-:-:S04]  /*6090*/  HADD2.F32 R0, -RZ, R0.H0_H0 ;  /* 0x20000000ff007230 */ /* 0x000fc80000004100 */
[----:B------:R-:W0:Y:S02]  /*60a0*/  F2I.FTZ.U32.TRUNC.NTZ R5, R0 ;  /* 0x0000000000057305 */ /* 0x000e24000021f000 */
[----:B0-----:R0:W-:Y:S01]  /*60b0*/  STG.E desc[UR36][R2.64], R5 ;  /* 0x0000000502007986 */ /* 0x0011e2000c101924 */
[----:B------:R-:W-:Y:S05]  /*60c0*/  BRA `(.L_x_3062) ;  /* 0x0000000400407947 */ /* 0x000fea0003800000 */
.L_x_3069:
        /* <DEDUP_REMOVED lines=11> */
.L_x_3082:
[----:B------:R-:W-:Y:S01]  /*6180*/  HADD2.F32 R0, -RZ, R0.H0_H0 ;  /* 0x20000000ff007230 */ /* 0x000fe20000004100 */
[----:B------:R-:W-:-:S04]  /*6190*/  CS2R R6, SRZ ;  /* 0x0000000000067805 */ /* 0x000fc8000001ff00 */
[----:B------:R-:W-:-:S04]  /*61a0*/  FMUL.FTZ R0, R0, 1 ;  /* 0x3f80000000007820 */ /* 0x000fc80000410000 */
[----:B------:R-:W0:Y:S02]  /*61b0*/  F2F.F64.F32 R4, R0 ;  /* 0x0000000000047310 */ /* 0x000e240000201800 */
[----:B0-----:R4:W-:Y:S01]  /*61c0*/  STG.E.128 desc[UR36][R2.64], R4 ;  /* 0x0000000402007986 */ /* 0x0019e2000c101d24 */
[----:B------:R-:W-:Y:S05]  /*61d0*/  BRA `(.L_x_3062) ;  /* 0x0000000000fc7947 */ /* 0x000fea0003800000 */
.L_x_3081:
[----:B------:R-:W-:-:S09]  /*61e0*/  UISETP.NE.AND UP0, UPT, UR4, 0xf, UPT ;  /* 0x0000000f0400788c */ /* 0x000fd2000bf05270 */
[----:B------:R-:W-:Y:S05]  /*61f0*/  BRA.U !UP0, `(.L_x_3083) ;  /* 0x0000000108e87547 */ /* 0x000fea000b800000 */
[----:B------:R-:W-:-:S09]  /*6200*/  UISETP.NE.AND UP0, UPT, UR4, 0x17, UPT ;  /* 0x000000170400788c */ /* 0x000fd2000bf05270 */
[----:B------:R-:W-:Y:S05]  /*6210*/  BRA.U !UP0, `(.L_x_3084) ;  /* 0x0000000108907547 */ /* 0x000fea000b800000 */
[----:B------:R-:W-:-:S09]  /*6220*/  UISETP.NE.AND UP0, UPT, UR4, 0x18, UPT ;  /* 0x000000180400788c */ /* 0x000fd2000bf05270 */
[----:B------:R-:W-:Y:S05]  /*6230*/  BRA.U !UP0, `(.L_x_3085) ;  /* 0x0000000108447547 */ /* 0x000fea000b800000 */
.L_x_3061:
        /* <DEDUP_REMOVED lines=8> */
[----:B0-----:R-:W-:Y:S01]  /*62c0*/  MOV R4, UR4 ;  /* 0x0000000400047c02 */ /* 0x001fe20008000f00 */
[----:B------:R-:W-:-:S02]  /*62d0*/  IMAD.U32 R5, RZ, RZ, UR5 ;  /* 0x00000005ff057e24 */ /* 0x000fc4000f8e00ff */
[----:B---3--:R-:W-:Y:S01]  /*62e0*/  IMAD.U32 R6, RZ, RZ, UR6 ;  /* 0x00000006ff067e24 */ /* 0x008fe2000f8e00ff */
[----:B------:R-:W-:Y:S01]  /*62f0*/  MOV R7, UR7 ;  /* 0x0000000700077c02 */ /* 0x000fe20008000f00 */
[----:B----4-:R-:W-:Y:S02]  /*6300*/  IMAD.U32 R10, RZ, RZ, UR8 ;  /* 0x00000008ff0a7e24 */ /* 0x010fe4000f8e00ff */
[----:B-1----:R-:W-:-:S07]  /*6310*/  IMAD.U32 R11, RZ, RZ, UR9 ;  /* 0x00000009ff0b7e24 */ /* 0x002fce000f8e00ff */
[----:B------:R-:W-:-:S07]  /*6320*/  LEPC R20, `(.L_x_3086) ;  /* 0x000000001014794e */ /* 0x000fce0000000000 */
[----:B--2---:R-:W-:Y:S05]  /*6330*/  CALL.ABS.NOINC R2 ;  /* 0x0000000002007343 */ /* 0x004fea0003c00000 */
.L_x_3086:
[----:B------:R-:W-:Y:S05]  /*6340*/  BRA `(.L_x_3062) ;  /* 0x0000000000a07947 */ /* 0x000fea0003800000 */
.L_x_3085:
[----:B------:R-:W-:Y:S01]  /*6350*/  HADD2.F32 R7, -RZ, R0.H0_H0 ;  /* 0x20000000ff077230 */ /* 0x000fe20000004100 */
[----:B------:R-:W-:Y:S01]  /*6360*/  BSSY.RECONVERGENT B0, `(.L_x_3087) ;  /* 0x000000c000007945 */ /* 0x000fe20003800200 */
[----:B------:R-:W-:-:S03]  /*6370*/  MOV R0, 0x7f ;  /* 0x0000007f00007802 */ /* 0x000fc60000000f00 */
        /* <DEDUP_REMOVED lines=10> */
.L_x_3088:
[----:B------:R-:W-:Y:S05]  /*6420*/  BSYNC.RECONVERGENT B0 ;  /* 0x0000000000007941 */ /* 0x000fea0003800200 */
.L_x_3087:
[----:B------:R-:W-:-:S05]  /*6430*/  LOP3.LUT R5, R0, 0x80, R5, 0xf8, !PT ;  /* 0x0000008000057812 */ /* 0x000fca00078ef805 */
[----:B------:R2:W-:Y:S01]  /*6440*/  STG.E.U8 desc[UR36][R2.64], R5 ;  /* 0x0000000502007986 */ /* 0x0005e2000c101124 */
[----:B------:R-:W-:Y:S05]  /*6450*/  BRA `(.L_x_3062) ;  /* 0x00000000005c7947 */ /* 0x000fea0003800000 */
.L_x_3084:
        /* <DEDUP_REMOVED lines=12> */
.L_x_3090:
[----:B------:R-:W-:Y:S01]  /*6520*/  IMAD.MOV.U32 R0, RZ, RZ, 0x7f ;  /* 0x0000007fff007424 */ /* 0x000fe200078e00ff */
[----:B------:R-:W-:-:S04]  /*6530*/  ISETP.GT.U32.AND P0, PT, R4, 0x7f800000, PT ;  /* 0x7f8000000400780c */ /* 0x000fc80003f04070 */
[----:B------:R-:W-:-:S09]  /*6540*/  SEL R0, R0, 0x7c, P0 ;  /* 0x0000007c00007807 */ /* 0x000fd20000000000 */
.L_x_3091:
[----:B------:R-:W-:Y:S05]  /*6550*/  BSYNC.RECONVERGENT B0 ;  /* 0x0000000000007941 */ /* 0x000fea0003800200 */
.L_x_3089:
[----:B------:R-:W-:-:S04]  /*6560*/  SHF.R.U32.HI R5, RZ, 0x18, R5 ;  /* 0x00000018ff057819 */ /* 0x000fc80000011605 */
[----:B------:R-:W-:-:S05]  /*6570*/  LOP3.LUT R5, R0, 0x80, R5, 0xf8, !PT ;  /* 0x0000008000057812 */ /* 0x000fca00078ef805 */
[----:B------:R1:W-:Y:S01]  /*6580*/  STG.E.U8 desc[UR36][R2.64], R5 ;  /* 0x0000000502007986 */ /* 0x0003e2000c101124 */
[----:B------:R-:W-:Y:S05]  /*6590*/  BRA `(.L_x_3062) ;  /* 0x00000000000c7947 */ /* 0x000fea0003800000 */
.L_x_3083:
[----:B------:R-:W-:-:S05]  /*65a0*/  HADD2.F32 R0, -RZ, R0.H0_H0 ;  /* 0x20000000ff007230 */ /* 0x000fca0000004100 */
[----:B------:R-:W-:-:S05]  /*65b0*/  F2FP.BF16.F32.PACK_AB R0, RZ, R0 ;  /* 0x00000000ff00723e */ /* 0x000fca00000010ff */
[----:B------:R0:W-:Y:S02]  /*65c0*/  STG.E.U16 desc[UR36][R2.64], R0 ;  /* 0x0000000002007986 */ /* 0x0001e4000c101524 */
.L_x_3062:
[----:B------:R-:W-:-:S07]  /*65d0*/  VIADD R17, R17, 0x80 ;  /* 0x0000008011117836 */ /* 0x000fce0000000000 */
.L_x_3022:
[----:B------:R-:W-:Y:S05]  /*65e0*/  BSYNC.RECONVERGENT B6 ;  /* 0x0000000000067941 */ /* 0x000fea0003800200 */
.L_x_3021:
[----:B------:R-:W5:Y:S01]  /*65f0*/  LDCU UR4, c[0x0][0x380] ;  /* 0x00007000ff0477ac */ /* 0x000f620008000800 */
[----:B------:R-:W-:Y:S01]  /*6600*/  BSSY.RECONVERGENT B6, `(.L_x_3092) ;  /* 0x0000327000067945 */ /* 0x000fe20003800200 */
[----:B-----5:R-:W-:-:S13]  /*6610*/  ISETP.GE.AND P0, PT, R17, UR4, PT ;  /* 0x0000000411007c0c */ /* 0x020fda000bf06270 */
[----:B------:R-:W-:Y:S05]  /*6620*/  @P0 BRA `(.L_x_3093) ;  /* 0x0000003000900947 */ /* 0x000fea0003800000 */
[----:B------:R-:W5:Y:S01]  /*6630*/  LDCU UR4, c[0x0][0x388] ;  /* 0x00007100ff0477ac */ /* 0x000f620008000800 */
[----:B0-----:R-:W-:Y:S02]  /*6640*/  HFMA2 R0, -RZ, RZ, 0, 0 ;  /* 0x00000000ff007431 */ /* 0x001fe400000001ff */
        /* <DEDUP_REMOVED lines=301> */
.L_x_3094:
        /* <DEDUP_REMOVED lines=18> */
.L_x_3098:
[----:B------:R-:W2:Y:S02]  /*7a40*/  LDG.E.U8 R2, desc[UR36][R2.64] ;  /* 0x0000002402027981 */ /* 0x000ea4000c1e1100 */
[----:B--2---:R-:W-:-:S04]  /*7a50*/  I2FP.F32.U32 R0, R2 ;  /* 0x0000000200007245 */ /* 0x004fc80000201000 */
[----:B------:R-:W-:Y:S01]  /*7a60*/  F2FP.F16.F32.PACK_AB R0, RZ, R0 ;  /* 0x00000000ff00723e */ /* 0x000fe200000000ff */
[----:B------:R-:W-:Y:S06]  /*7a70*/  BRA `(.L_x_3100) ;  /* 0x0000000c009c7947 */ /* 0x000fec0003800000 */
.L_x_3097:
        /* <DEDUP_REMOVED lines=10> */
.L_x_3102:
[----:B------:R-:W2:Y:S02]  /*7b20*/  LDG.E R2, desc[UR36][R2.64] ;  /* 0x0000002402027981 */ /* 0x000ea4000c1e1900 */
[----:B--2---:R-:W-:-:S04]  /*7b30*/  I2FP.F32.S32 R0, R2 ;  /* 0x0000000200007245 */ /* 0x004fc80000201400 */
[----:B------:R-:W-:Y:S01]  /*7b40*/  F2FP.F16.F32.PACK_AB R0, RZ, R0 ;  /* 0x00000000ff00723e */ /* 0x000fe200000000ff */
[----:B------:R-:W-:Y:S06]  /*7b50*/  BRA `(.L_x_3100) ;  /* 0x0000000c00647947 */ /* 0x000fec0003800000 */
.L_x_3101:
[----:B------:R-:W2:Y:S02]  /*7b60*/  LDG.E.U16 R2, desc[UR36][R2.64] ;  /* 0x0000002402027981 */ /* 0x000ea4000c1e1500 */
[----:B--2---:R-:W0:Y:S02]  /*7b70*/  I2F.S16 R0, R2 ;  /* 0x0000000200007306 */ /* 0x004e240000101400 */
[----:B0-----:R-:W-:Y:S01]  /*7b80*/  F2FP.F16.F32.PACK_AB R0, RZ, R0 ;  /* 0x00000000ff00723e */ /* 0x001fe200000000ff */
[----:B------:R-:W-:Y:S06]  /*7b90*/  BRA `(.L_x_3100) ;  /* 0x0000000c00547947 */ /* 0x000fec0003800000 */
.L_x_3096:
        /* <DEDUP_REMOVED lines=9> */
.L_x_3104:
[----:B------:R1:W5:Y:S01]  /*7c30*/  LDG.E.U16 R0, desc[UR36][R2.64] ;  /* 0x0000002402007981 */ /* 0x000362000c1e1500 */
[----:B------:R-:W-:Y:S05]  /*7c40*/  BRA `(.L_x_3100) ;  /* 0x0000000c00287947 */ /* 0x000fea0003800000 */
.L_x_3103:
        /* <DEDUP_REMOVED lines=9> */
.L_x_3106:
[----:B------:R0:W5:Y:S01]  /*7ce0*/  LDG.E.U16 R0, desc[UR36][R2.64] ;  /* 0x0000002402007981 */ /* 0x000162000c1e1500 */
[----:B------:R-:W-:Y:S05]  /*7cf0*/  BRA `(.L_x_3100) ;  /* 0x0000000800fc7947 */ /* 0x000fea0003800000 */
.L_x_3105:
        /* <DEDUP_REMOVED lines=12> */
.L_x_3095:
        /* <DEDUP_REMOVED lines=13> */
.L_x_3109:
        /* <DEDUP_REMOVED lines=12> */
.L_x_3108:
        /* <DEDUP_REMOVED lines=27> */
.L_x_3111:
        /* <DEDUP_REMOVED lines=13> */
.L_x_3110:
[----:B------:R-:W2:Y:S02]  /*81d0*/  LDG.E.U16 R0, desc[UR36][R2.64] ;  /* 0x0000002402007981 */ /* 0x000ea4000c1e1500 */
[----:B--2---:R-:W-:-:S05]  /*81e0*/  IMAD.U32 R0, R0, 0x10000, RZ ;  /* 0x0001000000007824 */ /* 0x004fca00078e00ff */
[----:B------:R-:W-:Y:S01]  /*81f0*/  F2FP.F16.F32.PACK_AB R0, RZ, R0 ;  /* 0x00000000ff00723e */ /* 0x000fe200000000ff */
[----:B------:R-:W-:Y:S06]  /*8200*/  BRA `(.L_x_3100) ;  /* 0x0000000400b87947 */ /* 0x000fec0003800000 */
.L_x_3107:
        /* <DEDUP_REMOVED lines=12> */
.L_x_3114:
        /* <DEDUP_REMOVED lines=21> */
.L_x_3118:
[----:B------:R-:W-:Y:S05]  /*8420*/  BSYNC.RECONVERGENT B1 ;  /* 0x0000000000017941 */ /* 0x000fea0003800200 */
.L_x_3117:
[----:B------:R-:W-:Y:S01]  /*8430*/  IMAD.SHL.U32 R0, R0, 0x100000, RZ ;  /* 0x0010000000007824 */ /* 0x000fe200078e00ff */
[----:B------:R-:W-:-:S04]  /*8440*/  LEA R2, R2, 0x3b800000, 0x17 ;  /* 0x3b80000002027811 */ /* 0x000fc800078eb8ff */
[----:B------:R-:W-:-:S07]  /*8450*/  LOP3.LUT R0, R2, R0, R7, 0xfe, !PT ;  /* 0x0000000002007212 */ /* 0x000fce00078efe07 */
.L_x_3116:
[----:B------:R-:W-:Y:S05]  /*8460*/  BSYNC.RECONVERGENT B0 ;  /* 0x0000000000007941 */ /* 0x000fea0003800200 */
.L_x_3115:
[----:B------:R-:W-:Y:S01]  /*8470*/  F2FP.F16.F32.PACK_AB R0, RZ, R0 ;  /* 0x00000000ff00723e */ /* 0x000fe200000000ff */
[----:B------:R-:W-:Y:S06]  /*8480*/  BRA `(.L_x_3100) ;  /* 0x0000000400187947 */ /* 0x000fec0003800000 */
.L_x_3113:
        /* <DEDUP_REMOVED lines=21> */
.L_x_3122:
[----:B------:R-:W-:Y:S05]  /*85e0*/  BSYNC.RECONVERGENT B1 ;  /* 0x0000000000017941 */ /* 0x000fea0003800200 */
.L_x_3121:
[----:B------:R-:W-:Y:S02]  /*85f0*/  SHF.L.U32 R0, R0, 0x15, RZ ;  /* 0x0000001500007819 */ /* 0x000fe400000006ff */
[----:B------:R-:W-:-:S04]  /*8600*/  LEA R2, R2, 0x37800000, 0x17 ;  /* 0x3780000002027811 */ /* 0x000fc800078eb8ff */
[----:B------:R-:W-:-:S07]  /*8610*/  LOP3.LUT R0, R2, R0, R7, 0xfe, !PT ;  /* 0x0000000002007212 */ /* 0x000fce00078efe07 */
.L_x_3120:
[----:B------:R-:W-:Y:S05]  /*8620*/  BSYNC.RECONVERGENT B0 ;  /* 0x0000000000007941 */ /* 0x000fea0003800200 */
.L_x_3119:
[----:B------:R-:W-:Y:S01]  /*8630*/  F2FP.F16.F32.PACK_AB R0, RZ, R0 ;  /* 0x00000000ff00723e */ /* 0x000fe200000000ff */
[----:B------:R-:W-:Y:S06]  /*8640*/  BRA `(.L_x_3100) ;  /* 0x0000000000a87947 */ /* 0x000fec0003800000 */
.L_x_3112:
        /* <DEDUP_REMOVED lines=14> */
.L_x_3126:
[----:B------:R-:W-:Y:S05]  /*8730*/  BSYNC.RECONVERGENT B0 ;  /* 0x0000000000007941 */ /* 0x000fea0003800200 */
.L_x_3125:
[----:B------:R-:W-:Y:S01]  /*8740*/  F2FP.F16.F32.PACK_AB R0, RZ, R0 ;  /* 0x00000000ff00723e */ /* 0x000fe200000000ff */
[----:B------:R-:W-:Y:S06]  /*8750*/  BRA `(.L_x_3100) ;  /* 0x0000000000647947 */ /* 0x000fec0003800000 */
.L_x_3099:
        /* <DEDUP_REMOVED lines=12> */
[----:B---3--:R-:W-:Y:S01]  /*8820*/  IMAD.U32 R10, RZ, RZ, UR8 ;  /* 0x00000008ff0a7e24 */ /* 0x008fe2000f8e00ff */
[----:B------:R-:W-:-:S07]  /*8830*/  MOV R11, UR9 ;  /* 0x00000009000b7c02 */ /* 0x000fce0008000f00 */
[----:B------:R-:W-:-:S07]  /*8840*/  LEPC R20, `(.L_x_3127) ;  /* 0x000000001014794e */ /* 0x000fce0000000000 */
[----:B--2---:R-:W-:Y:S05]  /*8850*/  CALL.ABS.NOINC R2 ;  /* 0x0000000002007343 */ /* 0x004fea0003c00000 */
.L_x_3127:
[----:B------:R-:W-:Y:S01]  /*8860*/  PRMT R0, RZ, 0x7610, R0 ;  /* 0x00007610ff007816 */ /* 0x000fe20000000000 */
[----:B------:R-:W-:Y:S06]  /*8870*/  BRA `(.L_x_3100) ;  /* 0x00000000001c7947 */ /* 0x000fec0003800000 */
.L_x_3124:
[----:B------:R-:W2:Y:S02]  /*8880*/  LDG.E.64 R2, desc[UR36][R2.64] ;  /* 0x0000002402027981 */ /* 0x000ea4000c1e1b00 */
[----:B--2---:R-:W0:Y:S02]  /*8890*/  I2F.U64 R0, R2 ;  /* 0x0000000200007312 */ /* 0x004e240000301000 */
[----:B0-----:R-:W-:Y:S01]  /*88a0*/  F2FP.F16.F32.PACK_AB R0, RZ, R0 ;  /* 0x00000000ff00723e */ /* 0x001fe200000000ff */
[----:B------:R-:W-:Y:S06]  /*88b0*/  BRA `(.L_x_3100) ;  /* 0x00000000000c7947 */ /* 0x000fec0003800000 */
.L_x_3123:
[----:B------:R-:W2:Y:S02]  /*88c0*/  LDG.E R2, desc[UR36][R2.64] ;  /* 0x0000002402027981 */ /* 0x000ea4000c1e1900 */
[----:B--2---:R-:W-:-:S04]  /*88d0*/  I2FP.F32.U32 R0, R2 ;  /* 0x0000000200007245 */ /* 0x004fc80000201000 */
[----:B------:R-:W-:-:S07]  /*88e0*/  F2FP.F16.F32.PACK_AB R0, RZ, R0 ;  /* 0x00000000ff00723e */ /* 0x000fce00000000ff */
.L_x_3100:
        /* <DEDUP_REMOVED lines=24> */
.L_x_3131:
[----:B------:R-:W-:-:S06]  /*8a70*/  HADD2.F32 R5, -RZ, R0.H0_H0 ;  /* 0x20000000ff057230 */ /* 0x000fcc0000004100 */
[----:B------:R-:W0:Y:S02]  /*8a80*/  F2I.S64.TRUNC R4, R5 ;  /* 0x0000000500047311 */ /* 0x000e24000020d900 */
[----:B0-----:R4:W-:Y:S01]  /*8a90*/  STG.E.U8 desc[UR36][R2.64], R4 ;  /* 0x0000000402007986 */ /* 0x0019e2000c101124 */
[----:B------:R-:W-:Y:S05]  /*8aa0*/  BRA `(.L_x_3133) ;  /* 0x0000000c006c7947 */ /* 0x000fea0003800000 */
.L_x_3130:
        /* <DEDUP_REMOVED lines=10> */
.L_x_3135:
[----:B------:R-:W-:-:S04]  /*8b50*/  HADD2.F32 R0, -RZ, R0.H0_H0 ;  /* 0x20000000ff007230 */ /* 0x000fc80000004100 */
[----:B------:R-:W0:Y:S02]  /*8b60*/  F2I.FTZ.TRUNC.NTZ R5, R0 ;  /* 0x0000000000057305 */ /* 0x000e24000021f100 */
[----:B0-----:R2:W-:Y:S01]  /*8b70*/  STG.E desc[UR36][R2.64], R5 ;  /* 0x0000000502007986 */ /* 0x0015e2000c101924 */
[----:B------:R-:W-:Y:S05]  /*8b80*/  BRA `(.L_x_3133) ;  /* 0x0000000c00347947 */ /* 0x000fea0003800000 */
.L_x_3134:
[----:B------:R-:W-:-:S04]  /*8b90*/  HADD2.F32 R0, -RZ, R0.H0_H0 ;  /* 0x20000000ff007230 */ /* 0x000fc80000004100 */
[----:B------:R-:W0:Y:S02]  /*8ba0*/  F2I.FTZ.TRUNC.NTZ R5, R0 ;  /* 0x0000000000057305 */ /* 0x000e24000021f100 */
[----:B0-----:R0:W-:Y:S01]  /*8bb0*/  STG.E.U16 desc[UR36][R2.64], R5 ;  /* 0x0000000502007986 */ /* 0x0011e2000c101524 */
[----:B------:R-:W-:Y:S05]  /*8bc0*/  BRA `(.L_x_3133) ;  /* 0x0000000c00247947 */ /* 0x000fea0003800000 */
.L_x_3129:
        /* <DEDUP_REMOVED lines=9> */
.L_x_3137:
[----:B------:R0:W-:Y:S01]  /*8c60*/  STG.E.U16 desc[UR36][R2.64], R0 ;  /* 0x0000000002007986 */ /* 0x0001e2000c101524 */
[----:B------:R-:W-:Y:S05]  /*8c70*/  BRA `(.L_x_3133) ;  /* 0x0000000800f87947 */ /* 0x000fea0003800000 */
.L_x_3136:
        /* <DEDUP_REMOVED lines=10> */
.L_x_3139:
[----:B------:R-:W-:-:S05]  /*8d20*/  HADD2.F32 R0, -RZ, R0.H0_H0 ;  /* 0x20000000ff007230 */ /* 0x000fca0000004100 */
[----:B------:R-:W-:-:S04]  /*8d30*/  F2FP.F16.F32.PACK_AB R0, RZ, R0 ;  /* 0x00000000ff00723e */ /* 0x000fc800000000ff */
[----:B------:R-:W-:-:S05]  /*8d40*/  PRMT R0, R0, 0x5410, RZ ;  /* 0x0000541000007816 */ /* 0x000fca00000000ff */
[----:B------:R0:W-:Y:S01]  /*8d50*/  STG.E desc[UR36][R2.64], R0 ;  /* 0x0000000002007986 */ /* 0x0001e2000c101924 */
[----:B------:R-:W-:Y:S05]  /*8d60*/  BRA `(.L_x_3133) ;  /* 0x0000000800bc7947 */ /* 0x000fea0003800000 */
.L_x_3138:
[----:B------:R-:W-:-:S05]  /*8d70*/  HADD2.F32 R4, -RZ, R0.H0_H0 ;  /* 0x20000000ff047230 */ /* 0x000fca0000004100 */
[----:B------:R-:W-:-:S06]  /*8d80*/  FMUL.FTZ R4, R4, 1 ;  /* 0x3f80000004047820 */ /* 0x000fcc0000410000 */
[----:B------:R-:W0:Y:S02]  /*8d90*/  F2F.F64.F32 R4, R4 ;  /* 0x0000000400047310 */ /* 0x000e240000201800 */
[----:B0-----:R0:W-:Y:S01]  /*8da0*/  STG.E.64 desc[UR36][R2.64], R4 ;  /* 0x0000000402007986 */ /* 0x0011e2000c101b24 */
[----:B------:R-:W-:Y:S05]  /*8db0*/  BRA `(.L_x_3133) ;  /* 0x0000000800a87947 */ /* 0x000fea0003800000 */
.L_x_3128:
        /* <DEDUP_REMOVED lines=14> */
.L_x_3143:
        /* <DEDUP_REMOVED lines=18> */
.L_x_3146:
[----:B------:R-:W-:-:S04]  /*8fc0*/  SHF.R.U32.HI R5, RZ, 0x18, R5 ;  /* 0x00000018ff057819 */ /* 0x000fc80000011605 */
[----:B------:R-:W-:-:S07]  /*8fd0*/  LOP3.LUT R0, R0, 0x80, R5, 0xf8, !PT ;  /* 0x0000008000007812 */ /* 0x000fce00078ef805 */
.L_x_3145:
[----:B------:R-:W-:Y:S05]  /*8fe0*/  BSYNC.RECONVERGENT B0 ;  /* 0x0000000000007941 */ /* 0x000fea0003800200 */
.L_x_3144:
[----:B------:R0:W-:Y:S01]  /*8ff0*/  STG.E.U8 desc[UR36][R2.64], R0 ;  /* 0x0000000002007986 */ /* 0x0001e2000c101124 */
[----:B------:R-:W-:Y:S05]  /*9000*/  BRA `(.L_x_3133) ;  /* 0x0000000800147947 */ /* 0x000fea0003800000 */
.L_x_3142:
        /* <DEDUP_REMOVED lines=18> */
.L_x_3149:
[----:B------:R-:W-:-:S04]  /*9130*/  SHF.R.U32.HI R5, RZ, 0x18, R5 ;  /* 0x00000018ff057819 */ /* 0x000fc80000011605 */
[----:B------:R-:W-:-:S07]  /*9140*/  LOP3.LUT R0, R0, 0x80, R5, 0xf8, !PT ;  /* 0x0000008000007812 */ /* 0x000fce00078ef805 */
.L_x_3148:
[----:B------:R-:W-:Y:S05]  /*9150*/  BSYNC.RECONVERGENT B0 ;  /* 0x0000000000007941 */ /* 0x000fea0003800200 */
.L_x_3147:
[----:B------:R0:W-:Y:S01]  /*9160*/  STG.E.U8 desc[UR36][R2.64], R0 ;  /* 0x0000000002007986 */ /* 0x0001e2000c101124 */
[----:B------:R-:W-:Y:S05]  /*9170*/  BRA `(.L_x_3133) ;  /* 0x0000000400b87947 */ /* 0x000fea0003800000 */
.L_x_3141:
        /* <DEDUP_REMOVED lines=22> */
.L_x_3151:
[----:B------:R-:W-:-:S06]  /*92e0*/  HADD2.F32 R4, -RZ, R0.H0_H0 ;  /* 0x20000000ff047230 */ /* 0x000fcc0000004100 */
[----:B------:R-:W0:Y:S02]  /*92f0*/  F2I.U64.TRUNC R4, R4 ;  /* 0x0000000400047311 */ /* 0x000e24000020d800 */
[----:B0-----:R0:W-:Y:S01]  /*9300*/  STG.E.64 desc[UR36][R2.64], R4 ;  /* 0x0000000402007986 */ /* 0x0011e2000c101b24 */
[----:B------:R-:W-:Y:S05]  /*9310*/  BRA `(.L_x_3133) ;  /* 0x0000000400507947 */ /* 0x000fea0003800000 */
.L_x_3150:
[----:B------:R-:W-:-:S04]  /*9320*/  HADD2.F32 R0, -RZ, R0.H0_H0 ;  /* 0x20000000ff007230 */ /* 0x000fc80000004100 */
[----:B------:R-:W0:Y:S02]  /*9330*/  F2I.FTZ.U32.TRUNC.NTZ R5, R0 ;  /* 0x0000000000057305 */ /* 0x000e24000021f000 */
[----:B0-----:R0:W-:Y:S01]  /*9340*/  STG.E desc[UR36][R2.64], R5 ;  /* 0x0000000502007986 */ /* 0x0011e2000c101924 */
[----:B------:R-:W-:Y:S05]  /*9350*/  BRA `(.L_x_3133) ;  /* 0x0000000400407947 */ /* 0x000fea0003800000 */
.L_x_3140:
        /* <DEDUP_REMOVED lines=11> */
.L_x_3153:
[----:B------:R-:W-:Y:S01]  /*9410*/  HADD2.F32 R0, -RZ, R0.H0_H0 ;  /* 0x20000000ff007230 */ /* 0x000fe20000004100 */
[----:B------:R-:W-:-:S04]  /*9420*/  CS2R R6, SRZ ;  /* 0x0000000000067805 */ /* 0x000fc8000001ff00 */
[----:B------:R-:W-:-:S04]  /*9430*/  FMUL.FTZ R0, R0, 1 ;  /* 0x3f80000000007820 */ /* 0x000fc80000410000 */
[----:B------:R-:W0:Y:S02]  /*9440*/  F2F.F64.F32 R4, R0 ;  /* 0x0000000000047310 */ /* 0x000e240000201800 */
[----:B0-----:R0:W-:Y:S01]  /*9450*/  STG.E.128 desc[UR36][R2.64], R4 ;  /* 0x0000000402007986 */ /* 0x0011e2000c101d24 */
[----:B------:R-:W-:Y:S05]  /*9460*/  BRA `(.L_x_3133) ;  /* 0x0000000000fc7947 */ /* 0x000fea0003800000 */
.L_x_3152:
[----:B------:R-:W-:-:S09]  /*9470*/  UISETP.NE.AND UP0, UPT, UR4, 0xf, UPT ;  /* 0x0000000f0400788c */ /* 0x000fd2000bf05270 */
[----:B------:R-:W-:Y:S05]  /*9480*/  BRA.U !UP0, `(.L_x_3154) ;  /* 0x0000000108e87547 */ /* 0x000fea000b800000 */
[----:B------:R-:W-:-:S09]  /*9490*/  UISETP.NE.AND UP0, UPT, UR4, 0x17, UPT ;  /* 0x000000170400788c */ /* 0x000fd2000bf05270 */
[----:B------:R-:W-:Y:S05]  /*94a0*/  BRA.U !UP0, `(.L_x_3155) ;  /* 0x0000000108907547 */ /* 0x000fea000b800000 */
[----:B------:R-:W-:-:S09]  /*94b0*/  UISETP.NE.AND UP0, UPT, UR4, 0x18, UPT ;  /* 0x000000180400788c */ /* 0x000fd2000bf05270 */
[----:B------:R-:W-:Y:S05]  /*94c0*/  BRA.U !UP0, `(.L_x_3156) ;  /* 0x0000000108447547 */ /* 0x000fea000b800000 */
.L_x_3132:
        /* <DEDUP_REMOVED lines=16> */
.L_x_3157:
[----:B------:R-:W-:Y:S05]  /*95d0*/  BRA `(.L_x_3133) ;  /* 0x0000000000a07947 */ /* 0x000fea0003800000 */
.L_x_3156:
        /* <DEDUP_REMOVED lines=13> */
.L_x_3159:
[----:B------:R-:W-:Y:S05]  /*96b0*/  BSYNC.RECONVERGENT B0 ;  /* 0x0000000000007941 */ /* 0x000fea0003800200 */
.L_x_3158:
[----:B------:R-:W-:-:S05]  /*96c0*/  LOP3.LUT R5, R0, 0x80, R5, 0xf8, !PT ;  /* 0x0000008000057812 */ /* 0x000fca00078ef805 */
[----:B------:R0:W-:Y:S01]  /*96d0*/  STG.E.U8 desc[UR36][R2.64], R5 ;  /* 0x0000000502007986 */ /* 0x0001e2000c101124 */
[----:B------:R-:W-:Y:S05]  /*96e0*/  BRA `(.L_x_3133) ;  /* 0x00000000005c7947 */ /* 0x000fea0003800000 */
.L_x_3155:
        /* <DEDUP_REMOVED lines=12> */
.L_x_3161:
[----:B------:R-:W-:Y:S02]  /*97b0*/  ISETP.GT.U32.AND P0, PT, R4, 0x7f800000, PT ;  /* 0x7f8000000400780c */ /* 0x000fe40003f04070 */
[----:B------:R-:W-:-:S04]  /*97c0*/  MOV R0, 0x7f ;  /* 0x0000007f00007802 */ /* 0x000fc80000000f00 */
[----:B------:R-:W-:-:S07]  /*97d0*/  SEL R0, R0, 0x7c, P0 ;  /* 0x0000007c00007807 */ /* 0x000fce0000000000 */
.L_x_3162:
[----:B------:R-:W-:Y:S05]  /*97e0*/  BSYNC.RECONVERGENT B0 ;  /* 0x0000000000007941 */ /* 0x000fea0003800200 */
.L_x_3160:
[----:B------:R-:W-:-:S04]  /*97f0*/  SHF.R.U32.HI R5, RZ, 0x18, R5 ;  /* 0x00000018ff057819 */ /* 0x000fc80000011605 */
[----:B------:R-:W-:-:S05]  /*9800*/  LOP3.LUT R5, R0, 0x80, R5, 0xf8, !PT ;  /* 0x0000008000057812 */ /* 0x000fca00078ef805 */
[----:B------:R0:W-:Y:S01]  /*9810*/  STG.E.U8 desc[UR36][R2.64], R5 ;  /* 0x0000000502007986 */ /* 0x0001e2000c101124 */
[----:B------:R-:W-:Y:S05]  /*9820*/  BRA `(.L_x_3133) ;  /* 0x00000000000c7947 */ /* 0x000fea0003800000 */
.L_x_3154:
[----:B------:R-:W-:-:S05]  /*9830*/  HADD2.F32 R0, -RZ, R0.H0_H0 ;  /* 0x20000000ff007230 */ /* 0x000fca0000004100 */
[----:B------:R-:W-:-:S05]  /*9840*/  F2FP.BF16.F32.PACK_AB R0, RZ, R0 ;  /* 0x00000000ff00723e */ /* 0x000fca00000010ff */
[----:B------:R0:W-:Y:S02]  /*9850*/  STG.E.U16 desc[UR36][R2.64], R0 ;  /* 0x0000000002007986 */ /* 0x0001e4000c101524 */
.L_x_3133:
[----:B------:R-:W-:-:S07]  /*9860*/  VIADD R17, R17, 0x80 ;  /* 0x0000008011117836 */ /* 0x000fce0000000000 */
.L_x_3093:
[----:B------:R-:W-:Y:S05]  /*9870*/  BSYNC.RECONVERGENT B6 ;  /* 0x0000000000067941 */ /* 0x000fea0003800200 */
.L_x_3092:
[----:B------:R-:W5:Y:S02]  /*9880*/  LDCU UR4, c[0x0][0x380] ;  /* 0x00007000ff0477ac */ /* 0x000f640008000800 */
[----:B-----5:R-:W-:-:S13]  /*9890*/  ISETP.GE.AND P0, PT, R17, UR4, PT ;  /* 0x0000000411007c0c */ /* 0x020fda000bf06270 */
[----:B------:R-:W-:Y:S05]  /*98a0*/  @P0 EXIT ;  /* 0x000000000000094d */ /* 0x000fea0003800000 */
[----:B------:R-:W5:Y:S01]  /*98b0*/  LDCU UR4, c[0x0][0x388] ;  /* 0x00007100ff0477ac */ /* 0x000f620008000800 */
[----:B------:R-:W-:Y:S02]  /*98c0*/  HFMA2 R16, -RZ, RZ, 0, 0 ;  /* 0x00000000ff107431 */ /* 0x000fe400000001ff */
        /* <DEDUP_REMOVED lines=301> */
.L_x_3163:
        /* <DEDUP_REMOVED lines=20> */
.L_x_3167:
[----:B------:R-:W2:Y:S02]  /*ace0*/  LDG.E.U8 R2, desc[UR36][R2.64] ;  /* 0x0000002402027981 */ /* 0x000ea4000c1e1100 */
[----:B--2---:R-:W-:-:S04]  /*acf0*/  I2FP.F32.U32 R0, R2 ;  /* 0x0000000200007245 */ /* 0x004fc80000201000 */
[----:B------:R-:W-:Y:S01]  /*ad00*/  F2FP.F16.F32.PACK_AB R0, RZ, R0 ;  /* 0x00000000ff00723e */ /* 0x000fe200000000ff */
[----:B------:R-:W-:Y:S06]  /*ad10*/  BRA `(.L_x_3169) ;  /* 0x0000000c009c7947 */ /* 0x000fec0003800000 */
.L_x_3166:
        /* <DEDUP_REMOVED lines=10> */
.L_x_3171:
[----:B------:R-:W2:Y:S02]  /*adc0*/  LDG.E R2, desc[UR36][R2.64] ;  /* 0x0000002402027981 */ /* 0x000ea4000c1e1900 */
[----:B--2---:R-:W-:-:S04]  /*add0*/  I2FP.F32.S32 R0, R2 ;  /* 0x0000000200007245 */ /* 0x004fc80000201400 */
[----:B------:R-:W-:Y:S01]  /*ade0*/  F2FP.F16.F32.PACK_AB R0, RZ, R0 ;  /* 0x00000000ff00723e */ /* 0x000fe200000000ff */
[----:B------:R-:W-:Y:S06]  /*adf0*/  BRA `(.L_x_3169) ;  /* 0x0000000c00647947 */ /* 0x000fec0003800000 */
.L_x_3170:
[----:B------:R-:W2:Y:S02]  /*ae00*/  LDG.E.U16 R2, desc[UR36][R2.64] ;  /* 0x0000002402027981 */ /* 0x000ea4000c1e1500 */
[----:B--2---:R-:W0:Y:S02]  /*ae10*/  I2F.S16 R0, R2 ;  /* 0x0000000200007306 */ /* 0x004e240000101400 */
[----:B0-----:R-:W-:Y:S01]  /*ae20*/  F2FP.F16.F32.PACK_AB R0, RZ, R0 ;  /* 0x00000000ff00723e */ /* 0x001fe200000000ff */
[----:B------:R-:W-:Y:S06]  /*ae30*/  BRA `(.L_x_3169) ;  /* 0x0000000c00547947 */ /* 0x000fec0003800000 */
.L_x_3165:
        /* <DEDUP_REMOVED lines=9> */
.L_x_3173:
[----:B------:R1:W5:Y:S01]  /*aed0*/  LDG.E.U16 R0, desc[UR36][R2.64] ;  /* 0x0000002402007981 */ /* 0x000362000c1e1500 */
[----:B------:R-:W-:Y:S05]  /*aee0*/  BRA `(.L_x_3169) ;  /* 0x0000000c00287947 */ /* 0x000fea0003800000 */
.L_x_3172:
        /* <DEDUP_REMOVED lines=9> */
.L_x_3175:
[----:B------:R0:W5:Y:S01]  /*af80*/  LDG.E.U16 R0, desc[UR36][R2.64] ;  /* 0x0000002402007981 */ /* 0x000162000c1e1500 */
[----:B------:R-:W-:Y:S05]  /*af90*/  BRA `(.L_x_3169) ;  /* 0x0000000800fc7947 */ /* 0x000fea0003800000 */
.L_x_3174:
        /* <DEDUP_REMOVED lines=12> */
.L_x_3164:
        /* <DEDUP_REMOVED lines=13> */
.L_x_3178:
        /* <DEDUP_REMOVED lines=12> */
.L_x_3177:
        /* <DEDUP_REMOVED lines=16> */
[----:B------:R-:W-:Y:S01]  /*b2f0*/  IMAD.SHL.U32 R7, R5, 0x800000, RZ ;  /* 0x0080000005077824 */ /* 0x000fe200078e00ff */
[----:B------:R-:W-:-:S04]  /*b300*/  IADD3 R5, PT, PT, R4, 0x1000000, RZ ;  /* 0x0100000004057810 */ /* 0x000fc80007ffe0ff */
        /* <DEDUP_REMOVED lines=9> */
.L_x_3180:
        /* <DEDUP_REMOVED lines=13> */
.L_x_3179:
[----:B------:R-:W2:Y:S02]  /*b470*/  LDG.E.U16 R0, desc[UR36][R2.64] ;  /* 0x0000002402007981 */ /* 0x000ea4000c1e1500 */
[----:B--2---:R-:W-:-:S04]  /*b480*/  SHF.L.U32 R0, R0, 0x10, RZ ;  /* 0x0000001000007819 */ /* 0x004fc800000006ff */
[----:B------:R-:W-:Y:S01]  /*b490*/  F2FP.F16.F32.PACK_AB R0, RZ, R0 ;  /* 0x00000000ff00723e */ /* 0x000fe200000000ff */
[----:B------:R-:W-:Y:S06]  /*b4a0*/  BRA `(.L_x_3169) ;  /* 0x0000000400b87947 */ /* 0x000fec0003800000 */
.L_x_3176:
        /* <DEDUP_REMOVED lines=12> */
.L_x_3183:
        /* <DEDUP_REMOVED lines=21> */
.L_x_3187:
[----:B------:R-:W-:Y:S05]  /*b6c0*/  BSYNC.RECONVERGENT B1 ;  /* 0x0000000000017941 */ /* 0x000fea0003800200 */
.L_x_3186:
[----:B------:R-:W-:Y:S01]  /*b6d0*/  IMAD.SHL.U32 R0, R0, 0x100000, RZ ;  /* 0x0010000000007824 */ /* 0x000fe200078e00ff */
[----:B------:R-:W-:-:S04]  /*b6e0*/  LEA R2, R2, 0x3b800000, 0x17 ;  /* 0x3b80000002027811 */ /* 0x000fc800078eb8ff */
[----:B------:R-:W-:-:S07]  /*b6f0*/  LOP3.LUT R0, R2, R0, R7, 0xfe, !PT ;  /* 0x0000000002007212 */ /* 0x000fce00078efe07 */
.L_x_3185:
[----:B------:R-:W-:Y:S05]  /*b700*/  BSYNC.RECONVERGENT B0 ;  /* 0x0000000000007941 */ /* 0x000fea0003800200 */
.L_x_3184:
[----:B------:R-:W-:Y:S01]  /*b710*/  F2FP.F16.F32.PACK_AB R0, RZ, R0 ;  /* 0x00000000ff00723e */ /* 0x000fe200000000ff */
[----:B------:R-:W-:Y:S06]  /*b720*/  BRA `(.L_x_3169) ;  /* 0x0000000400187947 */ /* 0x000fec0003800000 */
.L_x_3182:
        /* <DEDUP_REMOVED lines=21> */
.L_x_3191:
[----:B------:R-:W-:Y:S05]  /*b880*/  BSYNC.RECONVERGENT B1 ;  /* 0x0000000000017941 */ /* 0x000fea0003800200 */
.L_x_3190:
[----:B------:R-:W-:Y:S02]  /*b890*/  SHF.L.U32 R0, R0, 0x15, RZ ;  /* 0x0000001500007819 */ /* 0x000fe400000006ff */
[----:B------:R-:W-:-:S04]  /*b8a0*/  LEA R2, R2, 0x37800000, 0x17 ;  /* 0x3780000002027811 */ /* 0x000fc800078eb8ff */
[----:B------:R-:W-:-:S07]  /*b8b0*/  LOP3.LUT R0, R2, R0, R7, 0xfe, !PT ;  /* 0x0000000002007212 */ /* 0x000fce00078efe07 */
.L_x_3189:
[----:B------:R-:W-:Y:S05]  /*b8c0*/  BSYNC.RECONVERGENT B0 ;  /* 0x0000000000007941 */ /* 0x000fea0003800200 */
.L_x_3188:
[----:B------:R-:W-:Y:S01]  /*b8d0*/  F2FP.F16.F32.PACK_AB R0, RZ, R0 ;  /* 0x00000000ff00723e */ /* 0x000fe200000000ff */
[----:B------:R-:W-:Y:S06]  /*b8e0*/  BRA `(.L_x_3169) ;  /* 0x0000000000a87947 */ /* 0x000fec0003800000 */
.L_x_3181:
        /* <DEDUP_REMOVED lines=14> */
.L_x_3195:
[----:B------:R-:W-:Y:S05]  /*b9d0*/  BSYNC.RECONVERGENT B0 ;  /* 0x0000000000007941 */ /* 0x000fea0003800200 */
.L_x_3194:
[----:B------:R-:W-:Y:S01]  /*b9e0*/  F2FP.F16.F32.PACK_AB R0, RZ, R0 ;  /* 0x00000000ff00723e */ /* 0x000fe200000000ff */
[----:B------:R-:W-:Y:S06]  /*b9f0*/  BRA `(.L_x_3169) ;  /* 0x0000000000647947 */ /* 0x000fec0003800000 */
.L_x_3168:
[----:B------:R-:W-:Y:S01]  /*ba00*/  MOV R0, 0x0 ;  /* 0x0000000000007802 */ /* 0x000fe20000000f00 */
[----:B------:R-:W0:Y:S01]  /*ba10*/  LDCU.64 UR4, c[0x4][0x148] ;  /* 0x01002900ff0477ac */ /* 0x000e220008000a00 */
[----:B------:R-:W-:Y:S02]  /*ba20*/  HFMA2 R8, -RZ, RZ, 0, 4.64916229248046875e-06 ;  /* 0x0000004eff087431 */ /* 0x000fe400000001ff */
[----:B------:R-:W-:Y:S01]  /*ba30*/  IMAD.MOV.U32 R12, RZ, RZ, 0x1 ;  /* 0x00000001ff0c7424 */ /* 0x000fe200078e00ff */
[----:B------:R1:W2:Y:S01]  /*ba40*/  LDC.64 R2, c[0x4][R0] ;  /* 0x0100000000027b82 */ /* 0x0002a20000000a00 */
[----:B------:R-:W3:Y:S01]  /*ba50*/  LDCU.64 UR6, c[0x4][0x150] ;  /* 0x01002a00ff0677ac */ /* 0x000ee20008000a00 */
[----:B------:R-:W-:Y:S01]  /*ba60*/  MOV R13, RZ ;  /* 0x000000ff000d7202 */ /* 0x000fe20000000f00 */
[----:B------:R-:W4:Y:S01]  /*ba70*/  LDCU.64 UR8, c[0x4][0x48] ;  /* 0x01000900ff0877ac */ /* 0x000f220008000a00 */
[----:B0-----:R-:W-:Y:S01]  /*ba80*/  MOV R4, UR4 ;  /* 0x0000000400047c02 */ /* 0x001fe20008000f00 */
[----:B------:R-:W-:Y:S01]  /*ba90*/  IMAD.U32 R5, RZ, RZ, UR5 ;  /* 0x00000005ff057e24 */ /* 0x000fe2000f8e00ff */
[----:B---3--:R-:W-:Y:S01]  /*baa0*/  MOV R6, UR6 ;  /* 0x0000000600067c02 */ /* 0x008fe20008000f00 */
[----:B------:R-:W-:Y:S01]  /*bab0*/  IMAD.U32 R7, RZ, RZ, UR7 ;  /* 0x00000007ff077e24 */ /* 0x000fe2000f8e00ff */
[----:B----4-:R-:W-:Y:S01]  /*bac0*/  MOV R10, UR8 ;  /* 0x00000008000a7c02 */ /* 0x010fe20008000f00 */
[----:B-1----:R-:W-:-:S07]  /*bad0*/  IMAD.U32 R11, RZ, RZ, UR9 ;  /* 0x00000009ff0b7e24 */ /* 0x002fce000f8e00ff */
[----:B------:R-:W-:-:S07]  /*bae0*/  LEPC R20, `(.L_x_3196) ;  /* 0x000000001014794e */ /* 0x000fce0000000000 */
[----:B--2---:R-:W-:Y:S05]  /*baf0*/  CALL.ABS.NOINC R2 ;  /* 0x0000000002007343 */ /* 0x004fea0003c00000 */
.L_x_3196:
[----:B------:R-:W-:Y:S01]  /*bb00*/  PRMT R0, RZ, 0x7610, R0 ;  /* 0x00007610ff007816 */ /* 0x000fe20000000000 */
[----:B------:R-:W-:Y:S06]  /*bb10*/  BRA `(.L_x_3169) ;  /* 0x00000000001c7947 */ /* 0x000fec0003800000 */
.L_x_3193:
[----:B------:R-:W2:Y:S02]  /*bb20*/  LDG.E.64 R2, desc[UR36][R2.64] ;  /* 0x0000002402027981 */ /* 0x000ea4000c1e1b00 */
[----:B--2---:R-:W0:Y:S02]  /*bb30*/  I2F.U64 R0, R2 ;  /* 0x0000000200007312 */ /* 0x004e240000301000 */
[----:B0-----:R-:W-:Y:S01]  /*bb40*/  F2FP.F16.F32.PACK_AB R0, RZ, R0 ;  /* 0x00000000ff00723e */ /* 0x001fe200000000ff */
[----:B------:R-:W-:Y:S06]  /*bb50*/  BRA `(.L_x_3169) ;  /* 0x00000000000c7947 */ /* 0x000fec0003800000 */
.L_x_3192:
[----:B------:R-:W2:Y:S02]  /*bb60*/  LDG.E R2, desc[UR36][R2.64] ;  /* 0x0000002402027981 */ /* 0x000ea4000c1e1900 */
[----:B--2---:R-:W-:-:S04]  /*bb70*/  I2FP.F32.U32 R0, R2 ;  /* 0x0000000200007245 */ /* 0x004fc80000201000 */
[----:B------:R-:W-:-:S07]  /*bb80*/  F2FP.F16.F32.PACK_AB R0, RZ, R0 ;  /* 0x00000000ff00723e */ /* 0x000fce00000000ff */
.L_x_3169:
[----:B01----:R-:W0:Y:S01]  /*bb90*/  LDC.U16 R2, c[0x0][0x592] ;  /* 0x00016480ff027b82 */ /* 0x003e220000000400 */
[----:B------:R-:W-:Y:S01]  /*bba0*/  UPRMT UR4, UR41, 0x9910, URZ ;  /* 0x0000991029047896 */ /* 0x000fe200080000ff */
[----:B-----5:R-:W-:-:S03]  /*bbb0*/  HADD2.F32 R0, -RZ, R0.H0_H0 ;  /* 0x20000000ff007230 */ /* 0x020fc60000004100 */
[----:B------:R-:W-:Y:S01]  /*bbc0*/  UISETP.GT.AND UP0, UPT, UR4, 0x9, UPT ;  /* 0x000000090400788c */ /* 0x000fe2000bf04270 */
[----:B0-----:R-:W-:-:S04]  /*bbd0*/  HADD2.F32 R2, -RZ, R2.H0_H0 ;  /* 0x20000002ff027230 */ /* 0x001fc80000004100 */
[----:B------:R-:W0:Y:S02]  /*bbe0*/  MUFU.RCP R3, R2 ;  /* 0x0000000200037308 */ /* 0x000e240000001000 */
[----:B0-----:R-:W-:-:S05]  /*bbf0*/  FMUL.FTZ R0, R0, R3 ;  /* 0x0000000300007220 */ /* 0x001fca0000410000 */
        /* <DEDUP_REMOVED lines=12> */
[----:B0-----:R-:W-:Y:S01]  /*bcc0*/  STG.E.U8 desc[UR36][R16.64], R3 ;  /* 0x0000000310007986 */ /* 0x001fe2000c101124 */
[----:B------:R-:W-:Y:S05]  /*bcd0*/  EXIT ;  /* 0x000000000000794d */ /* 0x000fea0003800000 */
.L_x_3200:
[----:B------:R-:W-:-:S06]  /*bce0*/  HADD2.F32 R3, -RZ, R0.H0_H0 ;  /* 0x20000000ff037230 */ /* 0x000fcc0000004100 */
[----:B------:R-:W0:Y:S02]  /*bcf0*/  F2I.S64.TRUNC R2, R3 ;  /* 0x0000000300027311 */ /* 0x000e24000020d900 */
[----:B0-----:R-:W-:Y:S01]  /*bd00*/  STG.E.U8 desc[UR36][R16.64], R2 ;  /* 0x0000000210007986 */ /* 0x001fe2000c101124 */
[----:B------:R-:W-:Y:S05]  /*bd10*/  EXIT ;  /* 0x000000000000794d */ /* 0x000fea0003800000 */
.L_x_3199:
        /* <DEDUP_REMOVED lines=8> */
[----:B0-----:R-:W-:Y:S01]  /*bda0*/  STG.E.64 desc[UR36][R16.64], R2 ;  /* 0x0000000210007986 */ /* 0x001fe2000c101b24 */
[----:B------:R-:W-:Y:S05]  /*bdb0*/  EXIT ;  /* 0x000000000000794d */ /* 0x000fea0003800000 */
.L_x_3203:
[----:B------:R-:W-:-:S04]  /*bdc0*/  HADD2.F32 R0, -RZ, R0.H0_H0 ;  /* 0x20000000ff007230 */ /* 0x000fc80000004100 */
[----:B------:R-:W0:Y:S02]  /*bdd0*/  F2I.FTZ.TRUNC.NTZ R3, R0 ;  /* 0x0000000000037305 */ /* 0x000e24000021f100 */
[----:B0-----:R-:W-:Y:S01]  /*bde0*/  STG.E desc[UR36][R16.64], R3 ;  /* 0x0000000310007986 */ /* 0x001fe2000c101924 */
[----:B------:R-:W-:Y:S05]  /*bdf0*/  EXIT ;  /* 0x000000000000794d */ /* 0x000fea0003800000 */
.L_x_3202:
[----:B------:R-:W-:-:S04]  /*be00*/  HADD2.F32 R0, -RZ, R0.H0_H0 ;  /* 0x20000000ff007230 */ /* 0x000fc80000004100 */
[----:B------:R-:W0:Y:S02]  /*be10*/  F2I.FTZ.TRUNC.NTZ R3, R0 ;  /* 0x0000000000037305 */ /* 0x000e24000021f100 */
[----:B0-----:R-:W-:Y:S01]  /*be20*/  STG.E.U16 desc[UR36][R16.64], R3 ;  /* 0x0000000310007986 */ /* 0x001fe2000c101524 */
[----:B------:R-:W-:Y:S05]  /*be30*/  EXIT ;  /* 0x000000000000794d */ /* 0x000fea0003800000 */
.L_x_3198:
        /* <DEDUP_REMOVED lines=9> */
.L_x_3205:
[----:B------:R-:W-:Y:S01]  /*bed0*/  STG.E.U16 desc[UR36][R16.64], R0 ;  /* 0x0000000010007986 */ /* 0x000fe2000c101524 */
[----:B------:R-:W-:Y:S05]  /*bee0*/  EXIT ;  /* 0x000000000000794d */ /* 0x000fea0003800000 */
.L_x_3204:
        /* <DEDUP_REMOVED lines=8> */
[----:B------:R-:W-:Y:S01]  /*bf70*/  STG.E.64 desc[UR36][R16.64], R2 ;  /* 0x0000000210007986 */ /* 0x000fe2000c101b24 */
[----:B------:R-:W-:Y:S05]  /*bf80*/  EXIT ;  /* 0x000000000000794d */ /* 0x000fea0003800000 */
.L_x_3207:
[----:B------:R-:W-:-:S05]  /*bf90*/  HADD2.F32 R0, -RZ, R0.H0_H0 ;  /* 0x20000000ff007230 */ /* 0x000fca0000004100 */
[----:B------:R-:W-:-:S04]  /*bfa0*/  F2FP.F16.F32.PACK_AB R0, RZ, R0 ;  /* 0x00000000ff00723e */ /* 0x000fc800000000ff */
[----:B------:R-:W-:-:S05]  /*bfb0*/  PRMT R0, R0, 0x5410, RZ ;  /* 0x0000541000007816 */ /* 0x000fca00000000ff */
[----:B------:R-:W-:Y:S01]  /*bfc0*/  STG.E desc[UR36][R16.64], R0 ;  /* 0x0000000010007986 */ /* 0x000fe2000c101924 */
[----:B------:R-:W-:Y:S05]  /*bfd0*/  EXIT ;  /* 0x000000000000794d */ /* 0x000fea0003800000 */
.L_x_3206:
[----:B------:R-:W-:-:S05]  /*bfe0*/  HADD2.F32 R2, -RZ, R0.H0_H0 ;  /* 0x20000000ff027230 */ /* 0x000fca0000004100 */
[----:B------:R-:W-:-:S06]  /*bff0*/  FMUL.FTZ R2, R2, 1 ;  /* 0x3f80000002027820 */ /* 0x000fcc0000410000 */
[----:B------:R-:W0:Y:S02]  /*c000*/  F2F.F64.F32 R2, R2 ;  /* 0x0000000200027310 */ /* 0x000e240000201800 */
[----:B0-----:R-:W-:Y:S01]  /*c010*/  STG.E.64 desc[UR36][R16.64], R2 ;  /* 0x0000000210007986 */ /* 0x001fe2000c101b24 */
[----:B------:R-:W-:Y:S05]  /*c020*/  EXIT ;  /* 0x000000000000794d */ /* 0x000fea0003800000 */
.L_x_3197:
        /* <DEDUP_REMOVED lines=12> */
[----:B0-----:R-:W-:Y:S01]  /*c0f0*/  STG.E.U16 desc[UR36][R16.64], R3 ;  /* 0x0000000310007986 */ /* 0x001fe2000c101524 */
[----:B------:R-:W-:Y:S05]  /*c100*/  EXIT ;  /* 0x000000000000794d */ /* 0x000fea0003800000 */
.L_x_3211:
        /* <DEDUP_REMOVED lines=17> */
.L_x_3214:
[----:B------:R-:W-:-:S04]  /*c220*/  SHF.R.U32.HI R3, RZ, 0x18, R3 ;  /* 0x00000018ff037819 */ /* 0x000fc80000011603 */
[----:B------:R-:W-:-:S04]  /*c230*/  LOP3.LUT R0, R0, 0x80, R3, 0xf8, !PT ;  /* 0x0000008000007812 */ /* 0x000fc800078ef803 */
[----:B------:R-:W-:-:S07]  /*c240*/  PRMT R8, R0, 0x7610, R8 ;  /* 0x0000761000087816 */ /* 0x000fce0000000008 */
.L_x_3213:
[----:B------:R-:W-:Y:S05]  /*c250*/  BSYNC.RECONVERGENT B0 ;  /* 0x0000000000007941 */ /* 0x000fea0003800200 */
.L_x_3212:
[----:B------:R-:W-:Y:S01]  /*c260*/  STG.E.U8 desc[UR36][R16.64], R8 ;  /* 0x0000000810007986 */ /* 0x000fe2000c101124 */
[----:B------:R-:W-:Y:S05]  /*c270*/  EXIT ;  /* 0x000000000000794d */ /* 0x000fea0003800000 */
.L_x_3210:
        /* <DEDUP_REMOVED lines=17> */
.L_x_3217:
[----:B------:R-:W-:-:S04]  /*c390*/  SHF.R.U32.HI R3, RZ, 0x18, R3 ;  /* 0x00000018ff037819 */ /* 0x000fc80000011603 */
[----:B------:R-:W-:-:S04]  /*c3a0*/  LOP3.LUT R0, R0, 0x80, R3, 0xf8, !PT ;  /* 0x0000008000007812 */ /* 0x000fc800078ef803 */
[----:B------:R-:W-:-:S07]  /*c3b0*/  PRMT R8, R0, 0x7610, R8 ;  /* 0x0000761000087816 */ /* 0x000fce0000000008 */
.L_x_3216:
[----:B------:R-:W-:Y:S05]  /*c3c0*/  BSYNC.RECONVERGENT B0 ;  /* 0x0000000000007941 */ /* 0x000fea0003800200 */
.L_x_3215:
[----:B------:R-:W-:Y:S01]  /*c3d0*/  STG.E.U8 desc[UR36][R16.64], R8 ;  /* 0x0000000810007986 */ /* 0x000fe2000c101124 */
[----:B------:R-:W-:Y:S05]  /*c3e0*/  EXIT ;  /* 0x000000000000794d */ /* 0x000fea0003800000 */
.L_x_3209:
        /* <DEDUP_REMOVED lines=22> */
.L_x_3219:
[----:B------:R-:W-:-:S06]  /*c550*/  HADD2.F32 R2, -RZ, R0.H0_H0 ;  /* 0x20000000ff027230 */ /* 0x000fcc0000004100 */
[----:B------:R-:W0:Y:S02]  /*c560*/  F2I.U64.TRUNC R2, R2 ;  /* 0x0000000200027311 */ /* 0x000e24000020d800 */
[----:B0-----:R-:W-:Y:S01]  /*c570*/  STG.E.64 desc[UR36][R16.64], R2 ;  /* 0x0000000210007986 */ /* 0x001fe2000c101b24 */
[----:B------:R-:W-:Y:S05]  /*c580*/  EXIT ;  /* 0x000000000000794d */ /* 0x000fea0003800000 */
.L_x_3218:
[----:B------:R-:W-:-:S04]  /*c590*/  HADD2.F32 R0, -RZ, R0.H0_H0 ;  /* 0x20000000ff007230 */ /* 0x000fc80000004100 */
[----:B------:R-:W0:Y:S02]  /*c5a0*/  F2I.FTZ.U32.TRUNC.NTZ R3, R0 ;  /* 0x0000000000037305 */ /* 0x000e24000021f000 */
[----:B0-----:R-:W-:Y:S01]  /*c5b0*/  STG.E desc[UR36][R16.64], R3 ;  /* 0x0000000310007986 */ /* 0x001fe2000c101924 */
[----:B------:R-:W-:Y:S05]  /*c5c0*/  EXIT ;  /* 0x000000000000794d */ /* 0x000fea0003800000 */
.L_x_3208:
        /* <DEDUP_REMOVED lines=9> */
[----:B------:R-:W-:Y:S01]  /*c660*/  STG.E.U8 desc[UR36][R16.64], R3 ;  /* 0x0000000310007986 */ /* 0x000fe2000c101124 */
[----:B------:R-:W-:Y:S05]  /*c670*/  EXIT ;  /* 0x000000000000794d */ /* 0x000fea0003800000 */
.L_x_3221:
[----:B------:R-:W-:Y:S01]  /*c680*/  HADD2.F32 R0, -RZ, R0.H0_H0 ;  /* 0x20000000ff007230 */ /* 0x000fe20000004100 */
[----:B------:R-:W-:-:S04]  /*c690*/  CS2R R6, SRZ ;  /* 0x0000000000067805 */ /* 0x000fc8000001ff00 */
[----:B------:R-:W-:-:S04]  /*c6a0*/  FMUL.FTZ R0, R0, 1 ;  /* 0x3f80000000007820 */ /* 0x000fc80000410000 */
[----:B------:R-:W0:Y:S02]  /*c6b0*/  F2F.F64.F32 R4, R0 ;  /* 0x0000000000047310 */ /* 0x000e240000201800 */
[----:B0-----:R-:W-:Y:S01]  /*c6c0*/  STG.E.128 desc[UR36][R16.64], R4 ;  /* 0x0000000410007986 */ /* 0x001fe2000c101d24 */
[----:B------:R-:W-:Y:S05]  /*c6d0*/  EXIT ;  /* 0x000000000000794d */ /* 0x000fea0003800000 */
.L_x_3220:
[----:B------:R-:W-:-:S09]  /*c6e0*/  UISETP.NE.AND UP0, UPT, UR4, 0xf, UPT ;  /* 0x0000000f0400788c */ /* 0x000fd2000bf05270 */
[----:B------:R-:W-:Y:S05]  /*c6f0*/  BRA.U !UP0, `(.L_x_3222) ;  /* 0x0000000108e87547 */ /* 0x000fea000b800000 */
[----:B------:R-:W-:-:S09]  /*c700*/  UISETP.NE.AND UP0, UPT, UR4, 0x17, UPT ;  /* 0x000000170400788c */ /* 0x000fd2000bf05270 */
[----:B------:R-:W-:Y:S05]  /*c710*/  BRA.U !UP0, `(.L_x_3223) ;  /* 0x0000000108907547 */ /* 0x000fea000b800000 */
[----:B------:R-:W-:-:S09]  /*c720*/  UISETP.NE.AND UP0, UPT, UR4, 0x18, UPT ;  /* 0x000000180400788c */ /* 0x000fd2000bf05270 */
[----:B------:R-:W-:Y:S05]  /*c730*/  BRA.U !UP0, `(.L_x_3224) ;  /* 0x0000000108447547 */ /* 0x000fea000b800000 */
.L_x_3201:
[----:B------:R-:W-:Y:S01]  /*c740*/  MOV R0, 0x0 ;  /* 0x0000000000007802 */ /* 0x000fe20000000f00 */
[----:B------:R-:W0:Y:S01]  /*c750*/  LDCU.64 UR4, c[0x4][0x148] ;  /* 0x01002900ff0477ac */ /* 0x000e220008000a00 */
[----:B------:R-:W-:Y:S02]  /*c760*/  HFMA2 R8, -RZ, RZ, 0, 6.020069122314453125e-06 ;  /* 0x00000065ff087431 */ /* 0x000fe400000001ff */
        /* <DEDUP_REMOVED lines=13> */
.L_x_3225:
[----:B------:R-:W-:Y:S05]  /*c840*/  EXIT ;  /* 0x000000000000794d */ /* 0x000fea0003800000 */
.L_x_3224:
        /* <DEDUP_REMOVED lines=13> */
.L_x_3227:
[----:B------:R-:W-:Y:S05]  /*c920*/  BSYNC.RECONVERGENT B0 ;  /* 0x0000000000007941 */ /* 0x000fea0003800200 */
.L_x_3226:
[----:B------:R-:W-:-:S05]  /*c930*/  LOP3.LUT R3, R0, 0x80, R3, 0xf8, !PT ;  /* 0x0000008000037812 */ /* 0x000fca00078ef803 */
[----:B------:R-:W-:Y:S01]  /*c940*/  STG.E.U8 desc[UR36][R16.64], R3 ;  /* 0x0000000310007986 */ /* 0x000fe2000c101124 */
[----:B------:R-:W-:Y:S05]  /*c950*/  EXIT ;  /* 0x000000000000794d */ /* 0x000fea0003800000 */
.L_x_3223:
        /* <DEDUP_REMOVED lines=12> */
.L_x_3229:
[----:B------:R-:W-:Y:S01]  /*ca20*/  HFMA2 R0, -RZ, RZ, 0, 7.569789886474609375e-06 ;  /* 0x0000007fff007431 */ /* 0x000fe200000001ff */
[----:B------:R-:W-:-:S04]  /*ca30*/  ISETP.GT.U32.AND P0, PT, R2, 0x7f800000, PT ;  /* 0x7f8000000200780c */ /* 0x000fc80003f04070 */
[----:B------:R-:W-:-:S09]  /*ca40*/  SEL R0, R0, 0x7c, P0 ;  /* 0x0000007c00007807 */ /* 0x000fd20000000000 */
.L_x_3230:
[----:B------:R-:W-:Y:S05]  /*ca50*/  BSYNC.RECONVERGENT B0 ;  /* 0x0000000000007941 */ /* 0x000fea0003800200 */
.L_x_3228:
[----:B------:R-:W-:-:S04]  /*ca60*/  SHF.R.U32.HI R3, RZ, 0x18, R3 ;  /* 0x00000018ff037819 */ /* 0x000fc80000011603 */
[----:B------:R-:W-:-:S05]  /*ca70*/  LOP3.LUT R3, R0, 0x80, R3, 0xf8, !PT ;  /* 0x0000008000037812 */ /* 0x000fca00078ef803 */
[----:B------:R-:W-:Y:S01]  /*ca80*/  STG.E.U8 desc[UR36][R16.64], R3 ;  /* 0x0000000310007986 */ /* 0x000fe2000c101124 */
[----:B------:R-:W-:Y:S05]  /*ca90*/  EXIT ;  /* 0x000000000000794d */ /* 0x000fea0003800000 */
.L_x_3222:
[----:B------:R-:W-:-:S05]  /*caa0*/  HADD2.F32 R0, -RZ, R0.H0_H0 ;  /* 0x20000000ff007230 */ /* 0x000fca0000004100 */
[----:B------:R-:W-:-:S05]  /*cab0*/  F2FP.BF16.F32.PACK_AB R0, RZ, R0 ;  /* 0x00000000ff00723e */ /* 0x000fca00000010ff */
[----:B------:R-:W-:Y:S01]  /*cac0*/  STG.E.U16 desc[UR36][R16.64], R0 ;  /* 0x0000000010007986 */ /* 0x000fe2000c101524 */
[----:B------:R-:W-:Y:S05]  /*cad0*/  EXIT ;  /* 0x000000000000794d */ /* 0x000fea0003800000 */
.L_x_3231:
        /* <DEDUP_REMOVED lines=10> */
.L_x_18272:


//--------------------- .text._ZN2at6native27unrolled_elementwise_kernelINS0_13BUnaryFunctorIN3c104HalfES4_S4_NS0_15binary_internal10DivFunctorIS4_EEEESt5arrayIPcLm2EELi4E23TrivialOffsetCalculatorILi1EjESD_NS0_6memory12LoadWithCastILi1EEENSE_13StoreWithCastILi1EEEEEviT_T0_T2_T3_T4_T5_ --------------------------
	.section	.text._ZN2at6native27unrolled_elementwise_kernelINS0_13BUnaryFunctorIN3c104HalfES4_S4_NS0_15binary_internal10DivFunctorIS4_EEEESt5arrayIPcLm2EELi4E23TrivialOffsetCalculatorILi1EjESD_NS0_6memory12LoadWithCastILi1EEENSE_13StoreWithCastILi1EEEEEviT_T0_T2_T3_T4_T5_,"ax",@progbits
	.align	128
        .global         _ZN2at6native27unrolled_elementwise_kernelINS0_13BUnaryFunctorIN3c104HalfES4_S4_NS0_15binary_internal10DivFunctorIS4_EEEESt5arrayIPcLm2EELi4E23TrivialOffsetCalculatorILi1EjESD_NS0_6memory12LoadWithCastILi1EEENSE_13StoreWithCastILi1EEEEEviT_T0_T2_T3_T4_T5_
        .type           _ZN2at6native27unrolled_elementwise_kernelINS0_13BUnaryFunctorIN3c104HalfES4_S4_NS0_15binary_internal10DivFunctorIS4_EEEESt5arrayIPcLm2EELi4E23TrivialOffsetCalculatorILi1EjESD_NS0_6memory12LoadWithCastILi1EEENSE_13StoreWithCastILi1EEEEEviT_T0_T2_T3_T4_T5_,@function
        .size           _ZN2at6native27unrolled_elementwise_kernelINS0_13BUnaryFunctorIN3c104HalfES4_S4_NS0_15binary_internal10DivFunctorIS4_EEEESt5arrayIPcLm2EELi4E23TrivialOffsetCalculatorILi1EjESD_NS0_6memory12LoadWithCastILi1EEENSE_13StoreWithCastILi1EEEEEviT_T0_T2_T3_T4_T5_,(.L_x_18273 - _ZN2at6native27unrolled_elementwise_kernelINS0_13BUnaryFunctorIN3c104HalfES4_S4_NS0_15binary_internal10DivFunctorIS4_EEEESt5arrayIPcLm2EELi4E23TrivialOffsetCalculatorILi1EjESD_NS0_6memory12LoadWithCastILi1EEENSE_13StoreWithCastILi1EEEEEviT_T0_T2_T3_T4_T5_)
        .other          _ZN2at6native27unrolled_elementwise_kernelINS0_13BUnaryFunctorIN3c104HalfES4_S4_NS0_15binary_internal10DivFunctorIS4_EEEESt5arrayIPcLm2EELi4E23TrivialOffsetCalculatorILi1EjESD_NS0_6memory12LoadWithCastILi1EEENSE_13StoreWithCastILi1EEEEEviT_T0_T2_T3_T4_T5_,@"STO_CUDA_ENTRY STV_DEFAULT"
_ZN2at6native27unrolled_elementwise_kernelINS0_13BUnaryFunctorIN3c104HalfES4_S4_NS0_15binary_internal10DivFunctorIS4_EEEESt5arrayIPcLm2EELi4E23TrivialOffsetCalculatorILi1EjESD_NS0_6memory12LoadWithCastILi1EEENSE_13StoreWithCastILi1EEEEEviT_T0_T2_T3_T4_T5_:
.text._ZN2at6native27unrolled_elementwise_kernelINS0_13BUnaryFunctorIN3c104HalfES4_S4_NS0_15binary_internal10DivFunctorIS4_EEEESt5arrayIPcLm2EELi4E23TrivialOffsetCalculatorILi1EjESD_NS0_6memory12LoadWithCastILi1EEENSE_13StoreWithCastILi1EEEEEviT_T0_T2_T3_T4_T5_:
        /* <DEDUP_REMOVED lines=34> */
.L_x_3237:
[----:B------:R-:W2:Y:S02]  /*0220*/  LDG.E.U8 R2, desc[UR36][R2.64] ;  /* 0x0000002402027981 */ /* 0x000ea4000c1e1100 */
[----:B--2---:R-:W-:-:S04]  /*0230*/  I2FP.F32.U32 R0, R2 ;  /* 0x0000000200007245 */ /* 0x004fc80000201000 */
[----:B------:R-:W-:-:S04]  /*0240*/  F2FP.F16.F32.PACK_AB R0, RZ, R0 ;  /* 0x00000000ff00723e */ /* 0x000fc800000000ff */
[----:B------:R-:W-:Y:S01]  /*0250*/  PRMT R24, R0, 0x7610, R24 ;  /* 0x0000761000187816 */ /* 0x000fe20000000018 */
[----:B------:R-:W-:Y:S06]  /*0260*/  BRA `(.L_x_3239) ;  /* 0x0000000c00d47947 */ /* 0x000fec0003800000 */
.L_x_3236:
        /* <DEDUP_REMOVED lines=11> */
.L_x_3241:
[----:B------:R-:W2:Y:S02]  /*0320*/  LDG.E R2, desc[UR36][R2.64] ;  /* 0x0000002402027981 */ /* 0x000ea4000c1e1900 */
[----:B--2---:R-:W-:-:S04]  /*0330*/  I2FP.F32.S32 R0, R2 ;  /* 0x0000000200007245 */ /* 0x004fc80000201400 */
[----:B------:R-:W-:-:S04]  /*0340*/  F2FP.F16.F32.PACK_AB R0, RZ, R0 ;  /* 0x00000000ff00723e */ /* 0x000fc800000000ff */
[----:B------:R-:W-:Y:S01]  /*0350*/  PRMT R24, R0, 0x7610, R24 ;  /* 0x0000761000187816 */ /* 0x000fe20000000018 */
[----:B------:R-:W-:Y:S06]  /*0360*/  BRA `(.L_x_3239) ;  /* 0x0000000c00947947 */ /* 0x000fec0003800000 */
.L_x_3240:
[----:B------:R-:W2:Y:S02]  /*0370*/  LDG.E.U16 R2, desc[UR36][R2.64] ;  /* 0x0000002402027981 */ /* 0x000ea4000c1e1500 */
[----:B--2---:R-:W0:Y:S02]  /*0380*/  I2F.S16 R0, R2 ;  /* 0x0000000200007306 */ /* 0x004e240000101400 */
[----:B0-----:R-:W-:-:S04]  /*0390*/  F2FP.F16.F32.PACK_AB R0, RZ, R0 ;  /* 0x00000000ff00723e */ /* 0x001fc800000000ff */
[----:B------:R-:W-:Y:S01]  /*03a0*/  PRMT R24, R0, 0x7610, R24 ;  /* 0x0000761000187816 */ /* 0x000fe20000000018 */
[----:B------:R-:W-:Y:S06]  /*03b0*/  BRA `(.L_x_3239) ;  /* 0x0000000c00807947 */ /* 0x000fec0003800000 */
.L_x_3235:
        /* <DEDUP_REMOVED lines=9> */
.L_x_3243:
[----:B------:R1:W5:Y:S01]  /*0450*/  LDG.E.U16 R24, desc[UR36][R2.64] ;  /* 0x0000002402187981 */ /* 0x000362000c1e1500 */
[----:B------:R-:W-:Y:S05]  /*0460*/  BRA `(.L_x_3239) ;  /* 0x0000000c00547947 */ /* 0x000fea0003800000 */
.L_x_3242:
        /* <DEDUP_REMOVED lines=9> */
.L_x_3245:
[----:B------:R0:W5:Y:S01]  /*0500*/  LDG.E.U16 R24, desc[UR36][R2.64] ;  /* 0x0000002402187981 */ /* 0x000162000c1e1500 */
[----:B------:R-:W-:Y:S05]  /*0510*/  BRA `(.L_x_3239) ;  /* 0x0000000c00287947 */ /* 0x000fea0003800000 */
.L_x_3244:
        /* <DEDUP_REMOVED lines=13> */
.L_x_3234:
        /* <DEDUP_REMOVED lines=14> */
.L_x_3248:
        /* <DEDUP_REMOVED lines=13> */
.L_x_3247:
        /* <DEDUP_REMOVED lines=27> */
.L_x_3250:
        /* <DEDUP_REMOVED lines=14> */
.L_x_3249:
[----:B------:R-:W2:Y:S02]  /*0a30*/  LDG.E.U16 R0, desc[UR36][R2.64] ;  /* 0x0000002402007981 */ /* 0x000ea4000c1e1500 */
[----:B--2---:R-:W-:-:S05]  /*0a40*/  IMAD.U32 R0, R0, 0x10000, RZ ;  /* 0x0001000000007824 */ /* 0x004fca00078e00ff */
[----:B------:R-:W-:-:S04]  /*0a50*/  F2FP.F16.F32.PACK_AB R0, RZ, R0 ;  /* 0x00000000ff00723e */ /* 0x000fc800000000ff */
[----:B------:R-:W-:Y:S01]  /*0a60*/  PRMT R24, R0, 0x7610, R24 ;  /* 0x0000761000187816 */ /* 0x000fe20000000018 */
[----:B------:R-:W-:Y:S06]  /*0a70*/  BRA `(.L_x_3239) ;  /* 0x0000000400d07947 */ /* 0x000fec0003800000 */
.L_x_3246:
        /* <DEDUP_REMOVED lines=13> */
.L_x_3253:
        /* <DEDUP_REMOVED lines=21> */
.L_x_3257:
[----:B------:R-:W-:Y:S05]  /*0ca0*/  BSYNC.RECONVERGENT B1 ;  /* 0x0000000000017941 */ /* 0x000fea0003800200 */
.L_x_3256:
[----:B------:R-:W-:Y:S01]  /*0cb0*/  IMAD.SHL.U32 R0, R0, 0x100000, RZ ;  /* 0x0010000000007824 */ /* 0x000fe200078e00ff */
[----:B------:R-:W-:-:S04]  /*0cc0*/  LEA R2, R2, 0x3b800000, 0x17 ;  /* 0x3b80000002027811 */ /* 0x000fc800078eb8ff */
[----:B------:R-:W-:-:S07]  /*0cd0*/  LOP3.LUT R0, R2, R0, R7, 0xfe, !PT ;  /* 0x0000000002007212 */ /* 0x000fce00078efe07 */
.L_x_3255:
[----:B------:R-:W-:Y:S05]  /*0ce0*/  BSYNC.RECONVERGENT B0 ;  /* 0x0000000000007941 */ /* 0x000fea0003800200 */
.L_x_3254:
[----:B------:R-:W-:-:S04]  /*0cf0*/  F2FP.F16.F32.PACK_AB R0, RZ, R0 ;  /* 0x00000000ff00723e */ /* 0x000fc800000000ff */
[----:B------:R-:W-:Y:S01]  /*0d00*/  PRMT R24, R0, 0x7610, R24 ;  /* 0x0000761000187816 */ /* 0x000fe20000000018 */
[----:B------:R-:W-:Y:S06]  /*0d10*/  BRA `(.L_x_3239) ;  /* 0x0000000400287947 */ /* 0x000fec0003800000 */
.L_x_3252:
        /* <DEDUP_REMOVED lines=21> */
.L_x_3261:
[----:B------:R-:W-:Y:S05]  /*0e70*/  BSYNC.RECONVERGENT B1 ;  /* 0x0000000000017941 */ /* 0x000fea0003800200 */
.L_x_3260:
[----:B------:R-:W-:Y:S01]  /*0e80*/  IMAD.SHL.U32 R0, R0, 0x200000, RZ ;  /* 0x0020000000007824 */ /* 0x000fe200078e00ff */
[----:B------:R-:W-:-:S04]  /*0e90*/  LEA R2, R2, 0x37800000, 0x17 ;  /* 0x3780000002027811 */ /* 0x000fc800078eb8ff */
[----:B------:R-:W-:-:S07]  /*0ea0*/  LOP3.LUT R0, R2, R0, R7, 0xfe, !PT ;  /* 0x0000000002007212 */ /* 0x000fce00078efe07 */
.L_x_3259:
[----:B------:R-:W-:Y:S05]  /*0eb0*/  BSYNC.RECONVERGENT B0 ;  /* 0x0000000000007941 */ /* 0x000fea0003800200 */
.L_x_3258:
[----:B------:R-:W-:-:S04]  /*0ec0*/  F2FP.F16.F32.PACK_AB R0, RZ, R0 ;  /* 0x00000000ff00723e */ /* 0x000fc800000000ff */
[----:B------:R-:W-:Y:S01]  /*0ed0*/  PRMT R24, R0, 0x7610, R24 ;  /* 0x0000761000187816 */ /* 0x000fe20000000018 */
[----:B------:R-:W-:Y:S06]  /*0ee0*/  BRA `(.L_x_3239) ;  /* 0x0000000000b47947 */ /* 0x000fec0003800000 */
.L_x_3251:
[----:B------:R-:W-:-:S09]  /*0ef0*/  UISETP.NE.AND UP0, UPT, UR4, 0x1c, UPT ;  /* 0x0000001c0400788c */ /* 0x000fd2000bf05270 */
[----:B------:R-:W-:Y:S05]  /*0f00*/  BRA.U !UP0, `(.L_x_3262) ;  /* 0x00000001089c7547 */ /* 0x000fea000b800000 */
[----:B------:R-:W-:-:S09]  /*0f10*/  UISETP.NE.AND UP0, UPT, UR4, 0x1d, UPT ;  /* 0x0000001d0400788c */ /* 0x000fd2000bf05270 */
[----:B------:R-:W-:Y:S05]  /*0f20*/  BRA.U !UP0, `(.L_x_3263) ;  /* 0x0000000108807547 */ /* 0x000fea000b800000 */
[----:B------:R-:W-:-:S09]  /*0f30*/  UISETP.NE.AND UP0, UPT, UR4, 0x2c, UPT ;  /* 0x0000002c0400788c */ /* 0x000fd2000bf05270 */
[----:B------:R-:W-:Y:S05]  /*0f40*/  BRA.U !UP0, `(.L_x_3264) ;  /* 0x0000000108487547 */ /* 0x000fea000b800000 */
.L_x_3238:
        /* <DEDUP_REMOVED lines=16> */
.L_x_3265:
[----:B------:R-:W-:Y:S01]  /*1050*/  PRMT R24, RZ, 0x7610, R24 ;  /* 0x00007610ff187816 */ /* 0x000fe20000000018 */
[----:B------:R-:W-:Y:S06]  /*1060*/  BRA `(.L_x_3239) ;  /* 0x0000000000547947 */ /* 0x000fec0003800000 */
.L_x_3264:
        /* <DEDUP_REMOVED lines=8> */
.L_x_3267:
[----:B------:R-:W-:Y:S05]  /*10f0*/  BSYNC.RECONVERGENT B0 ;  /* 0x0000000000007941 */ /* 0x000fea0003800200 */
.L_x_3266:
[----:B------:R-:W-:-:S04]  /*1100*/  F2FP.F16.F32.PACK_AB R0, RZ, R0 ;  /* 0x00000000ff00723e */ /* 0x000fc800000000ff */
[----:B------:R-:W-:Y:S01]  /*1110*/  PRMT R24, R0, 0x7610, R24 ;  /* 0x0000761000187816 */ /* 0x000fe20000000018 */
[----:B------:R-:W-:Y:S06]  /*1120*/  BRA `(.L_x_3239) ;  /* 0x0000000000247947 */ /* 0x000fec0003800000 */
.L_x_3263:
[----:B------:R-:W2:Y:S02]  /*1130*/  LDG.E.64 R2, desc[UR36][R2.64] ;  /* 0x0000002402027981 */ /* 0x000ea4000c1e1b00 */
[----:B--2---:R-:W0:Y:S02]  /*1140*/  I2F.U64 R0, R2 ;  /* 0x0000000200007312 */ /* 0x004e240000301000 */
[----:B0-----:R-:W-:-:S04]  /*1150*/  F2FP.F16.F32.PACK_AB R0, RZ, R0 ;  /* 0x00000000ff00723e */ /* 0x001fc800000000ff */
[----:B------:R-:W-:Y:S01]  /*1160*/  PRMT R24, R0, 0x7610, R24 ;  /* 0x0000761000187816 */ /* 0x000fe20000000018 */
[----:B------:R-:W-:Y:S06]  /*1170*/  BRA `(.L_x_3239) ;  /* 0x0000000000107947 */ /* 0x000fec0003800000 */
.L_x_3262:
[----:B------:R-:W2:Y:S02]  /*1180*/  LDG.E R2, desc[UR36][R2.64] ;  /* 0x0000002402027981 */ /* 0x000ea4000c1e1900 */
[----:B--2---:R-:W-:-:S04]  /*1190*/  I2FP.F32.U32 R0, R2 ;  /* 0x0000000200007245 */ /* 0x004fc80000201000 */
[----:B------:R-:W-:-:S04]  /*11a0*/  F2FP.F16.F32.PACK_AB R0, RZ, R0 ;  /* 0x00000000ff00723e */ /* 0x000fc800000000ff */
[----:B------:R-:W-:-:S07]  /*11b0*/  PRMT R24, R0, 0x7610, R24 ;  /* 0x0000761000187816 */ /* 0x000fce0000000018 */
.L_x_3239:
[----:B------:R-:W-:-:S07]  /*11c0*/  VIADD R16, R19, 0x80 ;  /* 0x0000008013107836 */ /* 0x000fce0000000000 */
.L_x_3233:
[----:B------:R-:W-:Y:S05]  /*11d0*/  BSYNC.RECONVERGENT B6 ;  /* 0x0000000000067941 */ /* 0x000fea0003800200 */
.L_x_3232:
[----:B------:R-:W-:Y:S01]  /*11e0*/  ISETP.GE.AND P0, PT, R16, R17, PT ;  /* 0x000000111000720c */ /* 0x000fe20003f06270 */
[----:B------:R-:W-:Y:S01]  /*11f0*/  BSSY.RECONVERGENT B6, `(.L_x_3268) ;  /* 0x0000114000067945 */ /* 0x000fe20003800200 */
[----:B------:R-:W-:-:S11]  /*1200*/  PRMT R23, RZ, 0x7610, R23 ;  /* 0x00007610ff177816 */ /* 0x000fd60000000017 */
        /* <DEDUP_REMOVED lines=23> */
.L_x_3273:
[----:B------:R-:W2:Y:S02]  /*1380*/  LDG.E.U8 R2, desc[UR36][R2.64] ;  /* 0x0000002402027981 */ /* 0x000ea4000c1e1100 */
[----:B--2---:R-:W-:-:S04]  /*1390*/  I2FP.F32.U32 R0, R2 ;  /* 0x0000000200007245 */ /* 0x004fc80000201000 */
[----:B------:R-:W-:-:S04]  /*13a0*/  F2FP.F16.F32.PACK_AB R0, RZ, R0 ;  /* 0x00000000ff00723e */ /* 0x000fc800000000ff */
[----:B------:R-:W-:Y:S01]  /*13b0*/  PRMT R23, R0, 0x7610, R23 ;  /* 0x0000761000177816 */ /* 0x000fe20000000017 */
[----:B------:R-:W-:Y:S06]  /*13c0*/  BRA `(.L_x_3275) ;  /* 0x0000000c00d47947 */ /* 0x000fec0003800000 */
.L_x_3272:
        /* <DEDUP_REMOVED lines=11> */
.L_x_3277:
[----:B------:R-:W2:Y:S02]  /*1480*/  LDG.E R2, desc[UR36][R2.64] ;  /* 0x0000002402027981 */ /* 0x000ea4000c1e1900 */
[----:B--2---:R-:W-:-:S04]  /*1490*/  I2FP.F32.S32 R0, R2 ;  /* 0x0000000200007245 */ /* 0x004fc80000201400 */
[----:B------:R-:W-:-:S04]  /*14a0*/  F2FP.F16.F32.PACK_AB R0, RZ, R0 ;  /* 0x00000000ff00723e */ /* 0x000fc800000000ff */
[----:B------:R-:W-:Y:S01]  /*14b0*/  PRMT R23, R0, 0x7610, R23 ;  /* 0x0000761000177816 */ /* 0x000fe20000000017 */
[----:B------:R-:W-:Y:S06]  /*14c0*/  BRA `(.L_x_3275) ;  /* 0x0000000c00947947 */ /* 0x000fec0003800000 */
.L_x_3276:
[----:B------:R-:W2:Y:S02]  /*14d0*/  LDG.E.U16 R2, desc[UR36][R2.64] ;  /* 0x0000002402027981 */ /* 0x000ea4000c1e1500 */
[----:B--2---:R-:W0:Y:S02]  /*14e0*/  I2F.S16 R0, R2 ;  /* 0x0000000200007306 */ /* 0x004e240000101400 */
[----:B0-----:R-:W-:-:S04]  /*14f0*/  F2FP.F16.F32.PACK_AB R0, RZ, R0 ;  /* 0x00000000ff00723e */ /* 0x001fc800000000ff */
[----:B------:R-:W-:Y:S01]  /*1500*/  PRMT R23, R0, 0x7610, R23 ;  /* 0x0000761000177816 */ /* 0x000fe20000000017 */
[----:B------:R-:W-:Y:S06]  /*1510*/  BRA `(.L_x_3275) ;  /* 0x0000000c00807947 */ /* 0x000fec0003800000 */
.L_x_3271:
        /* <DEDUP_REMOVED lines=9> */
.L_x_3279:
[----:B------:R0:W5:Y:S01]  /*15b0*/  LDG.E.U16 R23, desc[UR36][R2.64] ;  /* 0x0000002402177981 */ /* 0x000162000c1e1500 */
[----:B------:R-:W-:Y:S05]  /*15c0*/  BRA `(.L_x_3275) ;  /* 0x0000000c00547947 */ /* 0x000fea0003800000 */
.L_x_3278:
        /* <DEDUP_REMOVED lines=9> */
.L_x_3281:
[----:B------:R1:W5:Y:S01]  /*1660*/  LDG.E.U16 R23, desc[UR36][R2.64] ;  /* 0x0000002402177981 */ /* 0x000362000c1e1500 */
[----:B------:R-:W-:Y:S05]  /*1670*/  BRA `(.L_x_3275) ;  /* 0x0000000c00287947 */ /* 0x000fea0003800000 */
.L_x_3280:
        /* <DEDUP_REMOVED lines=13> */
.L_x_3270:
        /* <DEDUP_REMOVED lines=14> */
.L_x_3284:
        /* <DEDUP_REMOVED lines=13> */
.L_x_3283:
        /* <DEDUP_REMOVED lines=27> */
.L_x_3286:
        /* <DEDUP_REMOVED lines=14> */
.L_x_3285:
[----:B------:R-:W2:Y:S02]  /*1b90*/  LDG.E.U16 R0, desc[UR36][R2.64] ;  /* 0x0000002402007981 */ /* 0x000ea4000c1e1500 */
[----:B--2---:R-:W-:-:S05]  /*1ba0*/  IMAD.U32 R0, R0, 0x10000, RZ ;  /* 0x0001000000007824 */ /* 0x004fca00078e00ff */
[----:B------:R-:W-:-:S04]  /*1bb0*/  F2FP.F16.F32.PACK_AB R0, RZ, R0 ;  /* 0x00000000ff00723e */ /* 0x000fc800000000ff */
[----:B------:R-:W-:Y:S01]  /*1bc0*/  PRMT R23, R0, 0x7610, R23 ;  /* 0x0000761000177816 */ /* 0x000fe20000000017 */
[----:B------:R-:W-:Y:S06]  /*1bd0*/  BRA `(.L_x_3275) ;  /* 0x0000000400d07947 */ /* 0x000fec0003800000 */
.L_x_3282:
        /* <DEDUP_REMOVED lines=13> */
.L_x_3289:
        /* <DEDUP_REMOVED lines=21> */
.L_x_3293:
[----:B------:R-:W-:Y:S05]  /*1e00*/  BSYNC.RECONVERGENT B1 ;  /* 0x0000000000017941 */ /* 0x000fea0003800200 */
.L_x_3292:
[----:B------:R-:W-:Y:S01]  /*1e10*/  IMAD.SHL.U32 R0, R0, 0x100000, RZ ;  /* 0x0010000000007824 */ /* 0x000fe200078e00ff */
[----:B------:R-:W-:-:S04]  /*1e20*/  LEA R2, R2, 0x3b800000, 0x17 ;  /* 0x3b80000002027811 */ /* 0x000fc800078eb8ff */
[----:B------:R-:W-:-:S07]  /*1e30*/  LOP3.LUT R0, R2, R0, R7, 0xfe, !PT ;  /* 0x0000000002007212 */ /* 0x000fce00078efe07 */
.L_x_3291:
[----:B------:R-:W-:Y:S05]  /*1e40*/  BSYNC.RECONVERGENT B0 ;  /* 0x0000000000007941 */ /* 0x000fea0003800200 */
.L_x_3290:
[----:B------:R-:W-:-:S04]  /*1e50*/  F2FP.F16.F32.PACK_AB R0, RZ, R0 ;  /* 0x00000000ff00723e */ /* 0x000fc800000000ff */
[----:B------:R-:W-:Y:S01]  /*1e60*/  PRMT R23, R0, 0x7610, R23 ;  /* 0x0000761000177816 */ /* 0x000fe20000000017 */
[----:B------:R-:W-:Y:S06]  /*1e70*/  BRA `(.L_x_3275) ;  /* 0x0000000400287947 */ /* 0x000fec0003800000 */
.L_x_3288:
        /* <DEDUP_REMOVED lines=21> */
.L_x_3297:
[----:B------:R-:W-:Y:S05]  /*1fd0*/  BSYNC.RECONVERGENT B1 ;  /* 0x0000000000017941 */ /* 0x000fea0003800200 */
.L_x_3296:
[----:B------:R-:W-:Y:S01]  /*1fe0*/  IMAD.SHL.U32 R0, R0, 0x200000, RZ ;  /* 0x0020000000007824 */ /* 0x000fe200078e00ff */
[----:B------:R-:W-:-:S04]  /*1ff0*/  LEA R2, R2, 0x37800000, 0x17 ;  /* 0x3780000002027811 */ /* 0x000fc800078eb8ff */
[----:B------:R-:W-:-:S07]  /*2000*/  LOP3.LUT R0, R2, R0, R7, 0xfe, !PT ;  /* 0x0000000002007212 */ /* 0x000fce00078efe07 */
.L_x_3295:
[----:B------:R-:W-:Y:S05]  /*2010*/  BSYNC.RECONVERGENT B0 ;  /* 0x0000000000007941 */ /* 0x000fea0003800200 */
.L_x_3294:
[----:B------:R-:W-:-:S04]  /*2020*/  F2FP.F16.F32.PACK_AB R0, RZ, R0 ;  /* 0x00000000ff00723e */ /* 0x000fc800000000ff */
[----:B------:R-:W-:Y:S01]  /*2030*/  PRMT R23, R0, 0x7610, R23 ;  /* 0x0000761000177816 */ /* 0x000fe20000000017 */
[----:B------:R-:W-:Y:S06]  /*2040*/  BRA `(.L_x_3275) ;  /* 0x0000000000b47947 */ /* 0x000fec0003800000 */
.L_x_3287:
        /* <DEDUP_REMOVED lines=14> */
.L_x_3301:
[----:B------:R-:W-:Y:S05]  /*2130*/  BSYNC.RECONVERGENT B0 ;  /* 0x0000000000007941 */ /* 0x000fea0003800200 */
.L_x_3300:
[----:B------:R-:W-:-:S04]  /*2140*/  F2FP.F16.F32.PACK_AB R0, RZ, R0 ;  /* 0x00000000ff00723e */ /* 0x000fc800000000ff */
[----:B------:R-:W-:Y:S01]  /*2150*/  PRMT R23, R0, 0x7610, R23 ;  /* 0x0000761000177816 */ /* 0x000fe20000000017 */
[----:B------:R-:W-:Y:S06]  /*2160*/  BRA `(.L_x_3275) ;  /* 0x00000000006c7947 */ /* 0x000fec0003800000 */
.L_x_3274:
        /* <DEDUP_REMOVED lines=16> */
.L_x_3302:
[----:B------:R-:W-:Y:S01]  /*2270*/  PRMT R23, RZ, 0x7610, R23 ;  /* 0x00007610ff177816 */ /* 0x000fe20000000017 */
[----:B------:R-:W-:Y:S06]  /*2280*/  BRA `(.L_x_3275) ;  /* 0x0000000000247947 */ /* 0x000fec0003800000 */
.L_x_3299:
[----:B------:R-:W2:Y:S02]  /*2290*/  LDG.E.64 R2, desc[UR36][R2.64] ;  /* 0x0000002402027981 */ /* 0x000ea4000c1e1b00 */
[----:B--2---:R-:W0:Y:S02]  /*22a0*/  I2F.U64 R0, R2 ;  /* 0x0000000200007312 */ /* 0x004e240000301000 */
[----:B0-----:R-:W-:-:S04]  /*22b0*/  F2FP.F16.F32.PACK_AB R0, RZ, R0 ;  /* 0x00000000ff00723e */ /* 0x001fc800000000ff */
[----:B------:R-:W-:Y:S01]  /*22c0*/  PRMT R23, R0, 0x7610, R23 ;  /* 0x0000761000177816 */ /* 0x000fe20000000017 */
[----:B------:R-:W-:Y:S06]  /*22d0*/  BRA `(.L_x_3275) ;  /* 0x0000000000107947 */ /* 0x000fec0003800000 */
.L_x_3298:
[----:B------:R-:W2:Y:S02]  /*22e0*/  LDG.E R2, desc[UR36][R2.64] ;  /* 0x0000002402027981 */ /* 0x000ea4000c1e1900 */
[----:B--2---:R-:W-:-:S04]  /*22f0*/  I2FP.F32.U32 R0, R2 ;  /* 0x0000000200007245 */ /* 0x004fc80000201000 */
[----:B------:R-:W-:-:S04]  /*2300*/  F2FP.F16.F32.PACK_AB R0, RZ, R0 ;  /* 0x00000000ff00723e */ /* 0x000fc800000000ff */
[----:B------:R-:W-:-:S07]  /*2310*/  PRMT R23, R0, 0x7610, R23 ;  /* 0x0000761000177816 */ /* 0x000fce0000000017 */
.L_x_3275:
[----:B------:R-:W-:-:S07]  /*2320*/  VIADD R16, R16, 0x80 ;  /* 0x0000008010107836 */ /* 0x000fce0000000000 */
.L_x_3269:
[----:B------:R-:W-:Y:S05]  /*2330*/  BSYNC.RECONVERGENT B6 ;  /* 0x0000000000067941 */ /* 0x000fea0003800200 */
.L_x_3268:
        /* <DEDUP_REMOVED lines=26> */
.L_x_3308:
[----:B------:R-:W2:Y:S02]  /*24e0*/  LDG.E.U8 R2, desc[UR36][R2.64] ;  /* 0x0000002402027981 */ /* 0x000ea4000c1e1100 */
[----:B--2---:R-:W-:-:S04]  /*24f0*/  I2FP.F32.U32 R0, R2 ;  /* 0x0000000200007245 */ /* 0x004fc80000201000 */
[----:B------:R-:W-:-:S04]  /*2500*/  F2FP.F16.F32.PACK_AB R0, RZ, R0 ;  /* 0x00000000ff00723e */ /* 0x000fc800000000ff */
[----:B------:R-:W-:Y:S01]  /*2510*/  PRMT R25, R0, 0x7610, R25 ;  /* 0x0000761000197816 */ /* 0x000fe20000000019 */
[----:B------:R-:W-:Y:S06]  /*2520*/  BRA `(.L_x_3310) ;  /* 0x0000000c00d47947 */ /* 0x000fec0003800000 */
.L_x_3307:
        /* <DEDUP_REMOVED lines=11> */
.L_x_3312:
[----:B------:R-:W2:Y:S02]  /*25e0*/  LDG.E R2, desc[UR36][R2.64] ;  /* 0x0000002402027981 */ /* 0x000ea4000c1e1900 */
[----:B--2---:R-:W-:-:S04]  /*25f0*/  I2FP.F32.S32 R0, R2 ;  /* 0x0000000200007245 */ /* 0x004fc80000201400 */
[----:B------:R-:W-:-:S04]  /*2600*/  F2FP.F16.F32.PACK_AB R0, RZ, R0 ;  /* 0x00000000ff00723e */ /* 0x000fc800000000ff */
[----:B------:R-:W-:Y:S01]  /*2610*/  PRMT R25, R0, 0x7610, R25 ;  /* 0x0000761000197816 */ /* 0x000fe20000000019 */
[----:B------:R-:W-:Y:S06]  /*2620*/  BRA `(.L_x_3310) ;  /* 0x0000000c00947947 */ /* 0x000fec0003800000 */
.L_x_3311:
[----:B------:R-:W2:Y:S02]  /*2630*/  LDG.E.U16 R2, desc[UR36][R2.64] ;  /* 0x0000002402027981 */ /* 0x000ea4000c1e1500 */
[----:B--2---:R-:W0:Y:S02]  /*2640*/  I2F.S16 R0, R2 ;  /* 0x0000000200007306 */ /* 0x004e240000101400 */
[----:B0-----:R-:W-:-:S04]  /*2650*/  F2FP.F16.F32.PACK_AB R0, RZ, R0 ;  /* 0x00000000ff00723e */ /* 0x001fc800000000ff */
[----:B------:R-:W-:Y:S01]  /*2660*/  PRMT R25, R0, 0x7610, R25 ;  /* 0x0000761000197816 */ /* 0x000fe20000000019 */
[----:B------:R-:W-:Y:S06]  /*2670*/  BRA `(.L_x_3310) ;  /* 0x0000000c00807947 */ /* 0x000fec0003800000 */
.L_x_3306:
        /* <DEDUP_REMOVED lines=9> */
.L_x_3314:
[----:B------:R0:W5:Y:S01]  /*2710*/  LDG.E.U16 R25, desc[UR36][R2.64] ;  /* 0x0000002402197981 */ /* 0x000162000c1e1500 */
[----:B------:R-:W-:Y:S05]  /*2720*/  BRA `(.L_x_3310) ;  /* 0x0000000c00547947 */ /* 0x000fea0003800000 */
.L_x_3313:
        /* <DEDUP_REMOVED lines=9> */
.L_x_3316:
[----:B------:R1:W5:Y:S01]  /*27c0*/  LDG.E.U16 R25, desc[UR36][R2.64] ;  /* 0x0000002402197981 */ /* 0x000362000c1e1500 */
[----:B------:R-:W-:Y:S05]  /*27d0*/  BRA `(.L_x_3310) ;  /* 0x0000000c00287947 */ /* 0x000fea0003800000 */
.L_x_3315:
        /* <DEDUP_REMOVED lines=13> */
.L_x_3305:
        /* <DEDUP_REMOVED lines=14> */
.L_x_3319:
        /* <DEDUP_REMOVED lines=13> */
.L_x_3318:
        /* <DEDUP_REMOVED lines=27> */
.L_x_3321:
        /* <DEDUP_REMOVED lines=14> */
.L_x_3320:
[----:B------:R-:W2:Y:S02]  /*2cf0*/  LDG.E.U16 R0, desc[UR36][R2.64] ;  /* 0x0000002402007981 */ /* 0x000ea4000c1e1500 */
[----:B--2---:R-:W-:-:S05]  /*2d00*/  IMAD.U32 R0, R0, 0x10000, RZ ;  /* 0x0001000000007824 */ /* 0x004fca00078e00ff */
[----:B------:R-:W-:-:S04]  /*2d10*/  F2FP.F16.F32.PACK_AB R0, RZ, R0 ;  /* 0x00000000ff00723e */ /* 0x000fc800000000ff */
[----:B------:R-:W-:Y:S01]  /*2d20*/  PRMT R25, R0, 0x7610, R25 ;  /* 0x0000761000197816 */ /* 0x000fe20000000019 */
[----:B------:R-:W-:Y:S06]  /*2d30*/  BRA `(.L_x_3310) ;  /* 0x0000000400d07947 */ /* 0x000fec0003800000 */
.L_x_3317:
        /* <DEDUP_REMOVED lines=13> */
.L_x_3324:
        /* <DEDUP_REMOVED lines=21> */
.L_x_3328:
[----:B------:R-:W-:Y:S05]  /*2f60*/  BSYNC.RECONVERGENT B1 ;  /* 0x0000000000017941 */ /* 0x000fea0003800200 */
.L_x_3327:
[----:B------:R-:W-:Y:S01]  /*2f70*/  IMAD.SHL.U32 R0, R0, 0x100000, RZ ;  /* 0x0010000000007824 */ /* 0x000fe200078e00ff */
[----:B------:R-:W-:-:S04]  /*2f80*/  LEA R2, R2, 0x3b800000, 0x17 ;  /* 0x3b80000002027811 */ /* 0x000fc800078eb8ff */
[----:B------:R-:W-:-:S07]  /*2f90*/  LOP3.LUT R0, R2, R0, R7, 0xfe, !PT ;  /* 0x0000000002007212 */ /* 0x000fce00078efe07 */
.L_x_3326:
[----:B------:R-:W-:Y:S05]  /*2fa0*/  BSYNC.RECONVERGENT B0 ;  /* 0x0000000000007941 */ /* 0x000fea0003800200 */
.L_x_3325:
[----:B------:R-:W-:-:S04]  /*2fb0*/  F2FP.F16.F32.PACK_AB R0, RZ, R0 ;  /* 0x00000000ff00723e */ /* 0x000fc800000000ff */
[----:B------:R-:W-:Y:S01]  /*2fc0*/  PRMT R25, R0, 0x7610, R25 ;  /* 0x0000761000197816 */ /* 0x000fe20000000019 */
[----:B------:R-:W-:Y:S06]  /*2fd0*/  BRA `(.L_x_3310) ;  /* 0x0000000400287947 */ /* 0x000fec0003800000 */
.L_x_3323:
        /* <DEDUP_REMOVED lines=21> */
.L_x_3332:
[----:B------:R-:W-:Y:S05]  /*3130*/  BSYNC.RECONVERGENT B1 ;  /* 0x0000000000017941 */ /* 0x000fea0003800200 */
.L_x_3331:
[----:B------:R-:W-:Y:S01]  /*3140*/  IMAD.SHL.U32 R0, R0, 0x200000, RZ ;  /* 0x0020000000007824 */ /* 0x000fe200078e00ff */
[----:B------:R-:W-:-:S04]  /*3150*/  LEA R2, R2, 0x37800000, 0x17 ;  /* 0x3780000002027811 */ /* 0x000fc800078eb8ff */
[----:B------:R-:W-:-:S07]  /*3160*/  LOP3.LUT R0, R2, R0, R7, 0xfe, !PT ;  /* 0x0000000002007212 */ /* 0x000fce00078efe07 */
.L_x_3330:
[----:B------:R-:W-:Y:S05]  /*3170*/  BSYNC.RECONVERGENT B0 ;  /* 0x0000000000007941 */ /* 0x000fea0003800200 */
.L_x_3329:
[----:B------:R-:W-:-:S04]  /*3180*/  F2FP.F16.F32.PACK_AB R0, RZ, R0 ;  /* 0x00000000ff00723e */ /* 0x000fc800000000ff */
[----:B------:R-:W-:Y:S01]  /*3190*/  PRMT R25, R0, 0x7610, R25 ;  /* 0x0000761000197816 */ /* 0x000fe20000000019 */
[----:B------:R-:W-:Y:S06]  /*31a0*/  BRA `(.L_x_3310) ;  /* 0x0000000000b47947 */ /* 0x000fec0003800000 */
.L_x_3322:
        /* <DEDUP_REMOVED lines=14> */
.L_x_3336:
[----:B------:R-:W-:Y:S05]  /*3290*/  BSYNC.RECONVERGENT B0 ;  /* 0x0000000000007941 */ /* 0x000fea0003800200 */
.L_x_3335:
[----:B------:R-:W-:-:S04]  /*32a0*/  F2FP.F16.F32.PACK_AB R0, RZ, R0 ;  /* 0x00000000ff00723e */ /* 0x000fc800000000ff */
[----:B------:R-:W-:Y:S01]  /*32b0*/  PRMT R25, R0, 0x7610, R25 ;  /* 0x0000761000197816 */ /* 0x000fe20000000019 */
[----:B------:R-:W-:Y:S06]  /*32c0*/  BRA `(.L_x_3310) ;  /* 0x00000000006c7947 */ /* 0x000fec0003800000 */
.L_x_3309:
        /* <DEDUP_REMOVED lines=16> */
.L_x_3337:
[----:B------:R-:W-:Y:S01]  /*33d0*/  PRMT R25, RZ, 0x7610, R25 ;  /* 0x00007610ff197816 */ /* 0x000fe20000000019 */
[----:B------:R-:W-:Y:S06]  /*33e0*/  BRA `(.L_x_3310) ;  /* 0x0000000000247947 */ /* 0x000fec0003800000 */
.L_x_3334:
[----:B------:R-:W2:Y:S02]  /*33f0*/  LDG.E.64 R2, desc[UR36][R2.64] ;  /* 0x0000002402027981 */ /* 0x000ea4000c1e1b00 */
[----:B--2---:R-:W0:Y:S02]  /*3400*/  I2F.U64 R0, R2 ;  /* 0x0000000200007312 */ /* 0x004e240000301000 */
[----:B0-----:R-:W-:-:S04]  /*3410*/  F2FP.F16.F32.PACK_AB R0, RZ, R0 ;  /* 0x00000000ff00723e */ /* 0x001fc800000000ff */
[----:B------:R-:W-:Y:S01]  /*3420*/  PRMT R25, R0, 0x7610, R25 ;  /* 0x0000761000197816 */ /* 0x000fe20000000019 */
[----:B------:R-:W-:Y:S06]  /*3430*/  BRA `(.L_x_3310) ;  /* 0x0000000000107947 */ /* 0x000fec0003800000 */
.L_x_3333:
[----:B------:R-:W2:Y:S02]  /*3440*/  LDG.E R2, desc[UR36][R2.64] ;  /* 0x0000002402027981 */ /* 0x000ea4000c1e1900 */
[----:B--2---:R-:W-:-:S04]  /*3450*/  I2FP.F32.U32 R0, R2 ;  /* 0x0000000200007245 */ /* 0x004fc80000201000 */
[----:B------:R-:W-:-:S04]  /*3460*/  F2FP.F16.F32.PACK_AB R0, RZ, R0 ;  /* 0x00000000ff00723e */ /* 0x000fc800000000ff */
[----:B------:R-:W-:-:S07]  /*3470*/  PRMT R25, R0, 0x7610, R25 ;  /* 0x0000761000197816 */ /* 0x000fce0000000019 */
.L_x_3310:
[----:B------:R-:W-:-:S07]  /*3480*/  VIADD R16, R16, 0x80 ;  /* 0x0000008010107836 */ /* 0x000fce0000000000 */
.L_x_3304:
[----:B------:R-:W-:Y:S05]  /*3490*/  BSYNC.RECONVERGENT B6 ;  /* 0x0000000000067941 */ /* 0x000fea0003800200 */
.L_x_3303:
        /* <DEDUP_REMOVED lines=25> */
.L_x_3343:
[----:B------:R-:W2:Y:S02]  /*3630*/  LDG.E.U8 R2, desc[UR36][R2.64] ;  /* 0x0000002402027981 */ /* 0x000ea4000c1e1100 */
[----:B--2---:R-:W-:-:S04]  /*3640*/  I2FP.F32.U32 R0, R2 ;  /* 0x0000000200007245 */ /* 0x004fc80000201000 */
[----:B------:R-:W-:Y:S01]  /*3650*/  F2FP.F16.F32.PACK_AB R0, RZ, R0 ;  /* 0x00000000ff00723e */ /* 0x000fe200000000ff */
[----:B------:R-:W-:Y:S06]  /*3660*/  BRA `(.L_x_3339) ;  /* 0x0000000c009c7947 */ /* 0x000fec0003800000 */
.L_x_3342:
        /* <DEDUP_REMOVED lines=10> */
.L_x_3346:
[----:B------:R-:W2:Y:S02]  /*3710*/  LDG.E R2, desc[UR36][R2.64] ;  /* 0x0000002402027981 */ /* 0x000ea4000c1e1900 */
[----:B--2---:R-:W-:-:S04]  /*3720*/  I2FP.F32.S32 R0, R2 ;  /* 0x0000000200007245 */ /* 0x004fc80000201400 */
[----:B------:R-:W-:Y:S01]  /*3730*/  F2FP.F16.F32.PACK_AB R0, RZ, R0 ;  /* 0x00000000ff00723e */ /* 0x000fe200000000ff */
[----:B------:R-:W-:Y:S06]  /*3740*/  BRA `(.L_x_3339) ;  /* 0x0000000c00647947 */ /* 0x000fec0003800000 */
.L_x_3345:
[----:B------:R-:W2:Y:S02]  /*3750*/  LDG.E.U16 R2, desc[UR36][R2.64] ;  /* 0x0000002402027981 */ /* 0x000ea4000c1e1500 */
[----:B--2---:R-:W0:Y:S02]  /*3760*/  I2F.S16 R0, R2 ;  /* 0x0000000200007306 */ /* 0x004e240000101400 */
[----:B0-----:R-:W-:Y:S01]  /*3770*/  F2FP.F16.F32.PACK_AB R0, RZ, R0 ;  /* 0x00000000ff00723e */ /* 0x001fe200000000ff */
[----:B------:R-:W-:Y:S06]  /*3780*/  BRA `(.L_x_3339) ;  /* 0x0000000c00547947 */ /* 0x000fec0003800000 */
.L_x_3341:
        /* <DEDUP_REMOVED lines=9> */
.L_x_3348:
[----:B------:R2:W5:Y:S01]  /*3820*/  LDG.E.U16 R0, desc[UR36][R2.64] ;  /* 0x0000002402007981 */ /* 0x000562000c1e1500 */
[----:B------:R-:W-:Y:S05]  /*3830*/  BRA `(.L_x_3339) ;  /* 0x0000000c00287947 */ /* 0x000fea0003800000 */
.L_x_3347:
        /* <DEDUP_REMOVED lines=9> */
.L_x_3350:
[----:B------:R3:W5:Y:S01]  /*38d0*/  LDG.E.U16 R0, desc[UR36][R2.64] ;  /* 0x0000002402007981 */ /* 0x000762000c1e1500 */
[----:B------:R-:W-:Y:S05]  /*38e0*/  BRA `(.L_x_3339) ;  /* 0x0000000800fc7947 */ /* 0x000fea0003800000 */
.L_x_3349:
        /* <DEDUP_REMOVED lines=12> */
.L_x_3340:
        /* <DEDUP_REMOVED lines=13> */
.L_x_3353:
        /* <DEDUP_REMOVED lines=12> */
.L_x_3352:
        /* <DEDUP_REMOVED lines=27> */
.L_x_3355:
        /* <DEDUP_REMOVED lines=13> */
.L_x_3354:
[----:B------:R-:W2:Y:S02]  /*3dc0*/  LDG.E.U16 R0, desc[UR36][R2.64] ;  /* 0x0000002402007981 */ /* 0x000ea4000c1e1500 */
[----:B--2---:R-:W-:-:S05]  /*3dd0*/  IMAD.U32 R0, R0, 0x10000, RZ ;  /* 0x0001000000007824 */ /* 0x004fca00078e00ff */
[----:B------:R-:W-:Y:S01]  /*3de0*/  F2FP.F16.F32.PACK_AB R0, RZ, R0 ;  /* 0x00000000ff00723e */ /* 0x000fe200000000ff */
[----:B------:R-:W-:Y:S06]  /*3df0*/  BRA `(.L_x_3339) ;  /* 0x0000000400b87947 */ /* 0x000fec0003800000 */
.L_x_3351:
        /* <DEDUP_REMOVED lines=12> */
.L_x_3358:
        /* <DEDUP_REMOVED lines=21> */
.L_x_3362:
[----:B------:R-:W-:Y:S05]  /*4010*/  BSYNC.RECONVERGENT B1 ;  /* 0x0000000000017941 */ /* 0x000fea0003800200 */
.L_x_3361:
[----:B------:R-:W-:Y:S01]  /*4020*/  IMAD.SHL.U32 R0, R0, 0x100000, RZ ;  /* 0x0010000000007824 */ /* 0x000fe200078e00ff */
[----:B------:R-:W-:-:S04]  /*4030*/  LEA R2, R2, 0x3b800000, 0x17 ;  /* 0x3b80000002027811 */ /* 0x000fc800078eb8ff */
[----:B------:R-:W-:-:S07]  /*4040*/  LOP3.LUT R0, R2, R0, R7, 0xfe, !PT ;  /* 0x0000000002007212 */ /* 0x000fce00078efe07 */
.L_x_3360:
[----:B------:R-:W-:Y:S05]  /*4050*/  BSYNC.RECONVERGENT B0 ;  /* 0x0000000000007941 */ /* 0x000fea0003800200 */
.L_x_3359:
[----:B------:R-:W-:Y:S01]  /*4060*/  F2FP.F16.F32.PACK_AB R0, RZ, R0 ;  /* 0x00000000ff00723e */ /* 0x000fe200000000ff */
[----:B------:R-:W-:Y:S06]  /*4070*/  BRA `(.L_x_3339) ;  /* 0x0000000400187947 */ /* 0x000fec0003800000 */
.L_x_3357:
        /* <DEDUP_REMOVED lines=21> */
.L_x_3366:
[----:B------:R-:W-:Y:S05]  /*41d0*/  BSYNC.RECONVERGENT B1 ;  /* 0x0000000000017941 */ /* 0x000fea0003800200 */
.L_x_3365:
[----:B------:R-:W-:Y:S01]  /*41e0*/  IMAD.SHL.U32 R0, R0, 0x200000, RZ ;  /* 0x0020000000007824 */ /* 0x000fe200078e00ff */
[----:B------:R-:W-:-:S04]  /*41f0*/  LEA R2, R2, 0x37800000, 0x17 ;  /* 0x3780000002027811 */ /* 0x000fc800078eb8ff */
[----:B------:R-:W-:-:S07]  /*4200*/  LOP3.LUT R0, R2, R0, R7, 0xfe, !PT ;  /* 0x0000000002007212 */ /* 0x000fce00078efe07 */
.L_x_3364:
[----:B------:R-:W-:Y:S05]  /*4210*/  BSYNC.RECONVERGENT B0 ;  /* 0x0000000000007941 */ /* 0x000fea0003800200 */
.L_x_3363:
[----:B------:R-:W-:Y:S01]  /*4220*/  F2FP.F16.F32.PACK_AB R0, RZ, R0 ;  /* 0x00000000ff00723e */ /* 0x000fe200000000ff */
[----:B------:R-:W-:Y:S06]  /*4230*/  BRA `(.L_x_3339) ;  /* 0x0000000000a87947 */ /* 0x000fec0003800000 */
.L_x_3356:
        /* <DEDUP_REMOVED lines=14> */
.L_x_3370:
[----:B------:R-:W-:Y:S05]  /*4320*/  BSYNC.RECONVERGENT B0 ;  /* 0x0000000000007941 */ /* 0x000fea0003800200 */
.L_x_3369:
[----:B------:R-:W-:Y:S01]  /*4330*/  F2FP.F16.F32.PACK_AB R0, RZ, R0 ;  /* 0x00000000ff00723e */ /* 0x000fe200000000ff */
[----:B------:R-:W-:Y:S06]  /*4340*/  BRA `(.L_x_3339) ;  /* 0x0000000000647947 */ /* 0x000fec0003800000 */
.L_x_3344:
        /* <DEDUP_REMOVED lines=16> */
.L_x_3371:
[----:B------:R-:W-:Y:S01]  /*4450*/  PRMT R0, RZ, 0x7610, R0 ;  /* 0x00007610ff007816 */ /* 0x000fe20000000000 */
[----:B------:R-:W-:Y:S06]  /*4460*/  BRA `(.L_x_3339) ;  /* 0x00000000001c7947 */ /* 0x000fec0003800000 */
.L_x_3368:
[----:B------:R-:W2:Y:S02]  /*4470*/  LDG.E.64 R2, desc[UR36][R2.64] ;  /* 0x0000002402027981 */ /* 0x000ea4000c1e1b00 */
[----:B--2---:R-:W0:Y:S02]  /*4480*/  I2F.U64 R0, R2 ;  /* 0x0000000200007312 */ /* 0x004e240000301000 */
[----:B0-----:R-:W-:Y:S01]  /*4490*/  F2FP.F16.F32.PACK_AB R0, RZ, R0 ;  /* 0x00000000ff00723e */ /* 0x001fe200000000ff */
[----:B------:R-:W-:Y:S06]  /*44a0*/  BRA `(.L_x_3339) ;  /* 0x00000000000c7947 */ /* 0x000fec0003800000 */
.L_x_3367:
[----:B------:R-:W2:Y:S02]  /*44b0*/  LDG.E R2, desc[UR36][R2.64] ;  /* 0x0000002402027981 */ /* 0x000ea4000c1e1900 */
[----:B--2---:R-:W-:-:S04]  /*44c0*/  I2FP.F32.U32 R0, R2 ;  /* 0x0000000200007245 */ /* 0x004fc80000201000 */
[----:B------:R-:W-:-:S07]  /*44d0*/  F2FP.F16.F32.PACK_AB R0, RZ, R0 ;  /* 0x00000000ff00723e */ /* 0x000fce00000000ff */
.L_x_3339:
[----:B------:R-:W-:Y:S05]  /*44e0*/  BSYNC.RECONVERGENT B6 ;  /* 0x0000000000067941 */ /* 0x000fea0003800200 */
.L_x_3338:
[C---:B0123--:R-:W-:Y:S01]  /*44f0*/  VIADD R2, R19.reuse, 0x100 ;  /* 0x0000010013027836 */ /* 0x04ffe20000000000 */
[CC--:B------:R-:W-:Y:S01]  /*4500*/  ISETP.GE.AND P0, PT, R19.reuse, R17.reuse, PT ;  /* 0x000000111300720c */ /* 0x0c0fe20003f06270 */
[C---:B------:R-:W-:Y:S01]  /*4510*/  VIADD R22, R19.reuse, 0x80 ;  /* 0x0000008013167836 */ /* 0x040fe20000000000 */
[----:B------:R-:W0:Y:S01]  /*4520*/  LDC.U8 R16, c[0x0][0x3a4] ;  /* 0x0000e900ff107b82 */ /* 0x000e220000000000 */
[----:B------:R-:W-:Y:S01]  /*4530*/  BSSY.RECONVERGENT B6, `(.L_x_3372) ;  /* 0x000012a000067945 */ /* 0x000fe20003800200 */
[-C--:B------:R-:W-:Y:S01]  /*4540*/  ISETP.GE.AND P2, PT, R2, R17.reuse, PT ;  /* 0x000000110200720c */ /* 0x080fe20003f46270 */
[----:B------:R-:W-:Y:S01]  /*4550*/  VIADD R2, R19, 0x180 ;  /* 0x0000018013027836 */ /* 0x000fe20000000000 */
[----:B------:R-:W-:-:S04]  /*4560*/  ISETP.GE.AND P1, PT, R22, R17, PT ;  /* 0x000000111600720c */ /* 0x000fc80003f26270 */
[----:B------:R-:W-:-:S03]  /*4570*/  ISETP.GE.AND P3, PT, R2, R17, PT ;  /* 0x000000110200720c */ /* 0x000fc60003f66270 */
[----:B------:R-:W1:Y:S08]  /*4580*/  @!P0 LDC.U16 R3, c[0x0][0x386] ;  /* 0x0000e180ff038b82 */ /* 0x000e700000000400 */
[----:B------:R-:W2:Y:S08]  /*4590*/  @!P1 LDC.U16 R2, c[0x0][0x386] ;  /* 0x0000e180ff029b82 */ /* 0x000eb00000000400 */
[----:B------:R-:W3:Y:S08]  /*45a0*/  @!P3 LDC.U16 R5, c[0x0][0x386] ;  /* 0x0000e180ff05bb82 */ /* 0x000ef00000000400 */
[----:B------:R-:W4:Y:S01]  /*45b0*/  @!P2 LDC.U16 R4, c[0x0][0x386] ;  /* 0x0000e180ff04ab82 */ /* 0x000f220000000400 */
[----:B-1----:R-:W-:-:S04]  /*45c0*/  @!P0 HADD2.F32 R3, -RZ, R3.H0_H0 ;  /* 0x20000003ff038230 */ /* 0x002fc80000004100 */
[----:B------:R1:W0:Y:S01]  /*45d0*/  @!P0 MUFU.RCP R7, R3 ;  /* 0x0000000300078308 */ /* 0x0002220000001000 */
[----:B--2---:R-:W-:Y:S02]  /*45e0*/  @!P1 HADD2.F32 R6, -RZ, R2.H0_H0 ;  /* 0x20000002ff069230 */ /* 0x004fe40000004100 */
[----:B-----5:R-:W-:-:S05]  /*45f0*/  @!P0 HADD2.F32 R2, -RZ, R24.H0_H0 ;  /* 0x20000018ff028230 */ /* 0x020fca0000004100 */
[----:B------:R-:W2:Y:S01]  /*4600*/  @!P1 MUFU.RCP R6, R6 ;  /* 0x0000000600069308 */ /* 0x000ea20000001000 */
[----:B-1----:R-:W-:Y:S02]  /*4610*/  @!P1 HADD2.F32 R3, -RZ, R23.H0_H0 ;  /* 0x20000017ff039230 */ /* 0x002fe40000004100 */
[----:B---3--:R-:W-:Y:S02]  /*4620*/  @!P3 HADD2.F32 R10, -RZ, R5.H0_H0 ;  /* 0x20000005ff0ab230 */ /* 0x008fe40000004100 */
[----:B------:R-:W-:-:S04]  /*4630*/  @!P3 HADD2.F32 R5, -RZ, R0.H0_H0 ;  /* 0x20000000ff05b230 */ /* 0x000fc80000004100 */
[----:B------:R-:W1:Y:S01]  /*4640*/  @!P3 MUFU.RCP R10, R10 ;  /* 0x0000000a000ab308 */ /* 0x000e620000001000 */
[----:B----4-:R-:W-:Y:S02]  /*4650*/  @!P2 HADD2.F32 R8, -RZ, R4.H0_H0 ;  /* 0x20000004ff08a230 */ /* 0x010fe40000004100 */
[----:B0-----:R-:W-:Y:S01]  /*4660*/  @!P0 FMUL.FTZ R2, R2, R7 ;  /* 0x0000000702028220 */ /* 0x001fe20000410000 */
[----:B------:R-:W-:-:S04]  /*4670*/  @!P2 HADD2.F32 R4, -RZ, R25.H0_H0 ;  /* 0x20000019ff04a230 */ /* 0x000fc80000004100 */
[----:B------:R-:W-:Y:S01]  /*4680*/  @!P0 F2FP.F16.F32.PACK_AB R0, RZ, R2 ;  /* 0x00000002ff00823e */ /* 0x000fe200000000ff */
[----:B------:R-:W0:Y:S01]  /*4690*/  @!P2 MUFU.RCP R9, R8 ;  /* 0x000000080009a308 */ /* 0x000e220000001000 */
[----:B--2---:R-:W-:-:S05]  /*46a0*/  @!P1 FMUL.FTZ R3, R3, R6 ;  /* 0x0000000603039220 */ /* 0x004fca0000410000 */
[----:B------:R-:W-:Y:S01]  /*46b0*/  @!P1 F2FP.F16.F32.PACK_AB R25, RZ, R3 ;  /* 0x00000003ff19923e */ /* 0x000fe200000000ff */
[----:B-1----:R-:W-:-:S05]  /*46c0*/  @!P3 FMUL.FTZ R5, R5, R10 ;  /* 0x0000000a0505b220 */ /* 0x002fca0000410000 */
[----:B------:R-:W-:Y:S01]  /*46d0*/  @!P3 F2FP.F16.F32.PACK_AB R23, RZ, R5 ;  /* 0x00000005ff17b23e */ /* 0x000fe200000000ff */
[----:B0-----:R-:W-:-:S05]  /*46e0*/  @!P2 FMUL.FTZ R4, R4, R9 ;  /* 0x000000090404a220 */ /* 0x001fca0000410000 */
[----:B------:R-:W-:Y:S01]  /*46f0*/  @!P2 F2FP.F16.F32.PACK_AB R24, RZ, R4 ;  /* 0x00000004ff18a23e */ /* 0x000fe200000000ff */
[----:B------:R-:W-:Y:S06]  /*4700*/  @P0 BRA `(.L_x_3373) ;  /* 0x0000001000300947 */ /* 0x000fec0003800000 */
        /* <DEDUP_REMOVED lines=23> */
.L_x_3377:
[----:B------:R-:W-:Y:S02]  /*4880*/  HADD2.F32 R5, -RZ, R0.H0_H0 ;  /* 0x20000000ff057230 */ /* 0x000fe40000004100 */
[----:B------:R-:W-:-:S04]  /*4890*/  IMAD.MOV.U32 R19, RZ, RZ, R22 ;  /* 0x000000ffff137224 */ /* 0x000fc800078e0016 */
[----:B------:R-:W0:Y:S02]  /*48a0*/  F2I.S64.TRUNC R4, R5 ;  /* 0x0000000500047311 */ /* 0x000e24000020d900 */
[----:B0-----:R0:W-:Y:S01]  /*48b0*/  STG.E.U8 desc[UR36][R2.64], R4 ;  /* 0x0000000402007986 */ /* 0x0011e2000c101124 */
[----:B------:R-:W-:Y:S05]  /*48c0*/  BRA `(.L_x_3373) ;  /* 0x0000000c00c07947 */ /* 0x000fea0003800000 */
.L_x_3376:
        /* <DEDUP_REMOVED lines=11> */
.L_x_3380:
[----:B------:R-:W-:Y:S02]  /*4980*/  HADD2.F32 R0, -RZ, R0.H0_H0 ;  /* 0x20000000ff007230 */ /* 0x000fe40000004100 */
[----:B------:R-:W-:Y:S02]  /*4990*/  IMAD.MOV.U32 R19, RZ, RZ, R22 ;  /* 0x000000ffff137224 */ /* 0x000fe400078e0016 */
[----:B------:R-:W0:Y:S02]  /*49a0*/  F2I.FTZ.TRUNC.NTZ R5, R0 ;  /* 0x0000000000057305 */ /* 0x000e24000021f100 */
[----:B0-----:R0:W-:Y:S01]  /*49b0*/  STG.E desc[UR36][R2.64], R5 ;  /* 0x0000000502007986 */ /* 0x0011e2000c101924 */
[----:B------:R-:W-:Y:S05]  /*49c0*/  BRA `(.L_x_3373) ;  /* 0x0000000c00807947 */ /* 0x000fea0003800000 */
.L_x_3379:
[----:B------:R-:W-:Y:S02]  /*49d0*/  HADD2.F32 R0, -RZ, R0.H0_H0 ;  /* 0x20000000ff007230 */ /* 0x000fe40000004100 */
[----:B------:R-:W-:Y:S02]  /*49e0*/  IMAD.MOV.U32 R19, RZ, RZ, R22 ;  /* 0x000000ffff137224 */ /* 0x000fe400078e0016 */
[----:B------:R-:W0:Y:S02]  /*49f0*/  F2I.FTZ.TRUNC.NTZ R5, R0 ;  /* 0x0000000000057305 */ /* 0x000e24000021f100 */
[----:B0-----:R0:W-:Y:S01]  /*4a00*/  STG.E.U16 desc[UR36][R2.64], R5 ;  /* 0x0000000502007986 */ /* 0x0011e2000c101524 */
[----:B------:R-:W-:Y:S05]  /*4a10*/  BRA `(.L_x_3373) ;  /* 0x0000000c006c7947 */ /* 0x000fea0003800000 */
.L_x_3375:
        /* <DEDUP_REMOVED lines=10> */
.L_x_3382:
[----:B------:R0:W-:Y:S01]  /*4ac0*/  STG.E.U16 desc[UR36][R2.64], R0 ;  /* 0x0000000002007986 */ /* 0x0001e2000c101524 */
[----:B------:R-:W-:Y:S01]  /*4ad0*/  IMAD.MOV.U32 R19, RZ, RZ, R22 ;  /* 0x000000ffff137224 */ /* 0x000fe200078e0016 */
[----:B------:R-:W-:Y:S06]  /*4ae0*/  BRA `(.L_x_3373) ;  /* 0x0000000c00387947 */ /* 0x000fec0003800000 */
.L_x_3381:
        /* <DEDUP_REMOVED lines=11> */
.L_x_3384:
[----:B------:R-:W-:Y:S02]  /*4ba0*/  HADD2.F32 R0, -RZ, R0.H0_H0 ;  /* 0x20000000ff007230 */ /* 0x000fe40000004100 */
[----:B------:R-:W-:-:S03]  /*4bb0*/  IMAD.MOV.U32 R19, RZ, RZ, R22 ;  /* 0x000000ffff137224 */ /* 0x000fc600078e0016 */
[----:B------:R-:W-:-:S04]  /*4bc0*/  F2FP.F16.F32.PACK_AB R0, RZ, R0 ;  /* 0x00000000ff00723e */ /* 0x000fc800000000ff */
[----:B------:R-:W-:-:S05]  /*4bd0*/  PRMT R0, R0, 0x5410, RZ ;  /* 0x0000541000007816 */ /* 0x000fca00000000ff */
[----:B------:R0:W-:Y:S01]  /*4be0*/  STG.E desc[UR36][R2.64], R0 ;  /* 0x0000000002007986 */ /* 0x0001e2000c101924 */
[----:B------:R-:W-:Y:S05]  /*4bf0*/  BRA `(.L_x_3373) ;  /* 0x0000000800f47947 */ /* 0x000fea0003800000 */
.L_x_3383:
[----:B------:R-:W-:Y:S02]  /*4c00*/  HADD2.F32 R4, -RZ, R0.H0_H0 ;  /* 0x20000000ff047230 */ /* 0x000fe40000004100 */
[----:B------:R-:W-:-:S03]  /*4c10*/  IMAD.MOV.U32 R19, RZ, RZ, R22 ;  /* 0x000000ffff137224 */ /* 0x000fc600078e0016 */
[----:B------:R-:W-:-:S06]  /*4c20*/  FMUL.FTZ R4, R4, 1 ;  /* 0x3f80000004047820 */ /* 0x000fcc0000410000 */
[----:B------:R-:W0:Y:S02]  /*4c30*/  F2F.F64.F32 R4, R4 ;  /* 0x0000000400047310 */ /* 0x000e240000201800 */
[----:B0-----:R0:W-:Y:S01]  /*4c40*/  STG.E.64 desc[UR36][R2.64], R4 ;  /* 0x0000000402007986 */ /* 0x0011e2000c101b24 */
[----:B------:R-:W-:Y:S05]  /*4c50*/  BRA `(.L_x_3373) ;  /* 0x0000000800dc7947 */ /* 0x000fea0003800000 */
.L_x_3374:
        /* <DEDUP_REMOVED lines=14> */
.L_x_3387:
[----:B------:R-:W-:Y:S01]  /*4d40*/  HADD2.F32 R0, -RZ, R0.H0_H0 ;  /* 0x20000000ff007230 */ /* 0x000fe20000004100 */
[----:B------:R-:W-:Y:S01]  /*4d50*/  CS2R R6, SRZ ;  /* 0x0000000000067805 */ /* 0x000fe2000001ff00 */
[----:B------:R-:W-:-:S03]  /*4d60*/  IMAD.MOV.U32 R19, RZ, RZ, R22 ;  /* 0x000000ffff137224 */ /* 0x000fc600078e0016 */
[----:B------:R-:W-:-:S04]  /*4d70*/  FMUL.FTZ R0, R0, 1 ;  /* 0x3f80000000007820 */ /* 0x000fc80000410000 */
[----:B------:R-:W0:Y:S02]  /*4d80*/  F2F.F64.F32 R4, R0 ;  /* 0x0000000000047310 */ /* 0x000e240000201800 */
[----:B0-----:R3:W-:Y:S01]  /*4d90*/  STG.E.128 desc[UR36][R2.64], R4 ;  /* 0x0000000402007986 */ /* 0x0017e2000c101d24 */
[----:B------:R-:W-:Y:S05]  /*4da0*/  BRA `(.L_x_3373) ;  /* 0x0000000800887947 */ /* 0x000fea0003800000 */
.L_x_3386:
        /* <DEDUP_REMOVED lines=19> */
.L_x_3391:
[----:B------:R-:W-:Y:S05]  /*4ee0*/  BSYNC.RECONVERGENT B0 ;  /* 0x0000000000007941 */ /* 0x000fea0003800200 */
.L_x_3390:
[----:B------:R-:W-:Y:S01]  /*4ef0*/  LOP3.LUT R5, R0, 0x80, R5, 0xf8, !PT ;  /* 0x0000008000057812 */ /* 0x000fe200078ef805 */
[----:B------:R-:W-:-:S04]  /*4f00*/  IMAD.MOV.U32 R19, RZ, RZ, R22 ;  /* 0x000000ffff137224 */ /* 0x000fc800078e0016 */
[----:B------:R2:W-:Y:S01]  /*4f10*/  STG.E.U8 desc[UR36][R2.64], R5 ;  /* 0x0000000502007986 */ /* 0x0005e2000c101124 */
[----:B------:R-:W-:Y:S05]  /*4f20*/  BRA `(.L_x_3373) ;  /* 0x0000000800287947 */ /* 0x000fea0003800000 */
.L_x_3389:
        /* <DEDUP_REMOVED lines=15> */
.L_x_3393:
[----:B------:R-:W-:Y:S05]  /*5020*/  BSYNC.RECONVERGENT B0 ;  /* 0x0000000000007941 */ /* 0x000fea0003800200 */
.L_x_3392:
[----:B------:R-:W-:Y:S01]  /*5030*/  LOP3.LUT R5, R0, 0x80, R5, 0xf8, !PT ;  /* 0x0000008000057812 */ /* 0x000fe200078ef805 */
[----:B------:R-:W-:-:S04]  /*5040*/  IMAD.MOV.U32 R19, RZ, RZ, R22 ;  /* 0x000000ffff137224 */ /* 0x000fc800078e0016 */
[----:B------:R1:W-:Y:S01]  /*5050*/  STG.E.U8 desc[UR36][R2.64], R5 ;  /* 0x0000000502007986 */ /* 0x0003e2000c101124 */
[----:B------:R-:W-:Y:S05]  /*5060*/  BRA `(.L_x_3373) ;  /* 0x0000000400d87947 */ /* 0x000fea0003800000 */
.L_x_3388:
[----:B------:R-:W-:Y:S02]  /*5070*/  HADD2.F32 R0, -RZ, R0.H0_H0 ;  /* 0x20000000ff007230 */ /* 0x000fe40000004100 */
[----:B------:R-:W-:-:S03]  /*5080*/  IMAD.MOV.U32 R19, RZ, RZ, R22 ;  /* 0x000000ffff137224 */ /* 0x000fc600078e0016 */
[----:B------:R-:W-:-:S05]  /*5090*/  F2FP.BF16.F32.PACK_AB R0, RZ, R0 ;  /* 0x00000000ff00723e */ /* 0x000fca00000010ff */
[----:B------:R0:W-:Y:S01]  /*50a0*/  STG.E.U16 desc[UR36][R2.64], R0 ;  /* 0x0000000002007986 */ /* 0x0001e2000c101524 */
[----:B------:R-:W-:Y:S05]  /*50b0*/  BRA `(.L_x_3373) ;  /* 0x0000000400c47947 */ /* 0x000fea0003800000 */
.L_x_3385:
        /* <DEDUP_REMOVED lines=13> */
.L_x_3396:
        /* <DEDUP_REMOVED lines=13> */
.L_x_3399:
[----:B------:R-:W-:-:S04]  /*5260*/  SHF.R.U32.HI R0, RZ, 0x14, R5 ;  /* 0x00000014ff007819 */ /* 0x000fc80000011605 */
[----:B------:R-:W-:-:S04]  /*5270*/  LOP3.LUT R0, R0, 0x1, RZ, 0xc0, !PT ;  /* 0x0000000100007812 */ /* 0x000fc800078ec0ff */
[----:B------:R-:W-:-:S04]  /*5280*/  IADD3 R0, PT, PT, R5, 0x487ffff, R0 ;  /* 0x0487ffff05007810 */ /* 0x000fc80007ffe000 */
[----:B------:R-:W-:-:S04]  /*5290*/  SHF.R.U32.HI R0, RZ, 0x14, R0 ;  /* 0x00000014ff007819 */ /* 0x000fc80000011600 */
[----:B------:R-:W-:-:S07]  /*52a0*/  LOP3.LUT R4, R0, 0xff, RZ, 0xc0, !PT ;  /* 0x000000ff00047812 */ /* 0x000fce00078ec0ff */
.L_x_3400:
[----:B------:R-:W-:-:S04]  /*52b0*/  SHF.R.U32.HI R5, RZ, 0x18, R5 ;  /* 0x00000018ff057819 */ /* 0x000fc80000011605 */
[----:B------:R-:W-:-:S04]  /*52c0*/  LOP3.LUT R4, R4, 0x80, R5, 0xf8, !PT ;  /* 0x0000008004047812 */ /* 0x000fc800078ef805 */
[----:B------:R-:W-:-:S07]  /*52d0*/  PRMT R0, R4, 0x7610, R0 ;  /* 0x0000761004007816 */ /* 0x000fce0000000000 */
.L_x_3398:
[----:B------:R-:W-:Y:S05]  /*52e0*/  BSYNC.RECONVERGENT B0 ;  /* 0x0000000000007941 */ /* 0x000fea0003800200 */
.L_x_3397:
[----:B------:R0:W-:Y:S01]  /*52f0*/  STG.E.U8 desc[UR36][R2.64], R0 ;  /* 0x0000000002007986 */ /* 0x0001e2000c101124 */
[----:B------:R-:W-:Y:S01]  /*5300*/  IMAD.MOV.U32 R19, RZ, RZ, R22 ;  /* 0x000000ffff137224 */ /* 0x000fe200078e0016 */
[----:B------:R-:W-:Y:S06]  /*5310*/  BRA `(.L_x_3373) ;  /* 0x00000004002c7947 */ /* 0x000fec0003800000 */
.L_x_3395:
        /* <DEDUP_REMOVED lines=13> */
.L_x_3403:
[----:B------:R-:W-:-:S04]  /*53f0*/  SHF.R.U32.HI R0, RZ, 0x15, R5 ;  /* 0x00000015ff007819 */ /* 0x000fc80000011605 */
[----:B------:R-:W-:-:S04]  /*5400*/  LOP3.LUT R0, R0, 0x1, RZ, 0xc0, !PT ;  /* 0x0000000100007812 */ /* 0x000fc800078ec0ff */
[----:B------:R-:W-:-:S04]  /*5410*/  IADD3 R0, PT, PT, R5, 0x88fffff, R0 ;  /* 0x088fffff05007810 */ /* 0x000fc80007ffe000 */
[----:B------:R-:W-:-:S04]  /*5420*/  SHF.R.U32.HI R0, RZ, 0x15, R0 ;  /* 0x00000015ff007819 */ /* 0x000fc80000011600 */
[----:B------:R-:W-:-:S07]  /*5430*/  LOP3.LUT R4, R0, 0xff, RZ, 0xc0, !PT ;  /* 0x000000ff00047812 */ /* 0x000fce00078ec0ff */
.L_x_3404:
[----:B------:R-:W-:-:S04]  /*5440*/  SHF.R.U32.HI R5, RZ, 0x18, R5 ;  /* 0x00000018ff057819 */ /* 0x000fc80000011605 */
[----:B------:R-:W-:-:S04]  /*5450*/  LOP3.LUT R4, R4, 0x80, R5, 0xf8, !PT ;  /* 0x0000008004047812 */ /* 0x000fc800078ef805 */
[----:B------:R-:W-:-:S07]  /*5460*/  PRMT R0, R4, 0x7610, R0 ;  /* 0x0000761004007816 */ /* 0x000fce0000000000 */
.L_x_3402:
[----:B------:R-:W-:Y:S05]  /*5470*/  BSYNC.RECONVERGENT B0 ;  /* 0x0000000000007941 */ /* 0x000fea0003800200 */
.L_x_3401:
[----:B------:R0:W-:Y:S01]  /*5480*/  STG.E.U8 desc[UR36][R2.64], R0 ;  /* 0x0000000002007986 */ /* 0x0001e2000c101124 */
[----:B------:R-:W-:Y:S01]  /*5490*/  IMAD.MOV.U32 R19, RZ, RZ, R22 ;  /* 0x000000ffff137224 */ /* 0x000fe200078e0016 */
[----:B------:R-:W-:Y:S06]  /*54a0*/  BRA `(.L_x_3373) ;  /* 0x0000000000c87947 */ /* 0x000fec0003800000 */
.L_x_3394:
[----:B------:R-:W-:-:S13]  /*54b0*/  ISETP.NE.AND P0, PT, R4, 0x1c, PT ;  /* 0x0000001c0400780c */ /* 0x000fda0003f05270 */
[----:B------:R-:W-:Y:S05]  /*54c0*/  @!P0 BRA `(.L_x_3405) ;  /* 0x0000000000b08947 */ /* 0x000fea0003800000 */
[----:B------:R-:W-:-:S13]  /*54d0*/  ISETP.NE.AND P0, PT, R4, 0x1d, PT ;  /* 0x0000001d0400780c */ /* 0x000fda0003f05270 */
[----:B------:R-:W-:Y:S05]  /*54e0*/  @!P0 BRA `(.L_x_3406) ;  /* 0x0000000000948947 */ /* 0x000fea0003800000 */
[----:B------:R-:W-:-:S13]  /*54f0*/  ISETP.NE.AND P0, PT, R4, 0x2c, PT ;  /* 0x0000002c0400780c */ /* 0x000fda0003f05270 */
[----:B------:R-:W-:Y:S05]  /*5500*/  @!P0 BRA `(.L_x_3407) ;  /* 0x0000000000488947 */ /* 0x000fea0003800000 */
.L_x_3378:
        /* <DEDUP_REMOVED lines=16> */
.L_x_3408:
[----:B------:R-:W-:Y:S01]  /*5610*/  IMAD.MOV.U32 R19, RZ, RZ, R22 ;  /* 0x000000ffff137224 */ /* 0x000fe200078e0016 */
[----:B------:R-:W-:Y:S06]  /*5620*/  BRA `(.L_x_3373) ;  /* 0x0000000000687947 */ /* 0x000fec0003800000 */
.L_x_3407:
        /* <DEDUP_REMOVED lines=17> */
.L_x_3406:
[----:B------:R-:W-:Y:S02]  /*5740*/  HADD2.F32 R4, -RZ, R0.H0_H0 ;  /* 0x20000000ff047230 */ /* 0x000fe40000004100 */
[----:B------:R-:W-:-:S04]  /*5750*/  IMAD.MOV.U32 R19, RZ, RZ, R22 ;  /* 0x000000ffff137224 */ /* 0x000fc800078e0016 */
[----:B------:R-:W0:Y:S02]  /*5760*/  F2I.U64.TRUNC R4, R4 ;  /* 0x0000000400047311 */ /* 0x000e24000020d800 */
[----:B0-----:R0:W-:Y:S01]  /*5770*/  STG.E.64 desc[UR36][R2.64], R4 ;  /* 0x0000000402007986 */ /* 0x0011e2000c101b24 */
[----:B------:R-:W-:Y:S05]  /*5780*/  BRA `(.L_x_3373) ;  /* 0x0000000000107947 */ /* 0x000fea0003800000 */
.L_x_3405:
[----:B------:R-:W-:Y:S02]  /*5790*/  HADD2.F32 R0, -RZ, R0.H0_H0 ;  /* 0x20000000ff007230 */ /* 0x000fe40000004100 */
[----:B------:R-:W-:Y:S02]  /*57a0*/  IMAD.MOV.U32 R19, RZ, RZ, R22 ;  /* 0x000000ffff137224 */ /* 0x000fe400078e0016 */
[----:B------:R-:W0:Y:S02]  /*57b0*/  F2I.FTZ.U32.TRUNC.NTZ R5, R0 ;  /* 0x0000000000057305 */ /* 0x000e24000021f000 */
[----:B0-----:R0:W-:Y:S03]  /*57c0*/  STG.E desc[UR36][R2.64], R5 ;  /* 0x0000000502007986 */ /* 0x0011e6000c101924 */
.L_x_3373:
[----:B------:R-:W-:Y:S05]  /*57d0*/  BSYNC.RECONVERGENT B6 ;  /* 0x0000000000067941 */ /* 0x000fea0003800200 */
.L_x_3372:
        /* <DEDUP_REMOVED lines=25> */
.L_x_3414:
[----:B------:R-:W-:-:S06]  /*5970*/  HADD2.F32 R5, -RZ, R25.H0_H0 ;  /* 0x20000019ff057230 */ /* 0x000fcc0000004100 */
[----:B------:R-:W0:Y:S02]  /*5980*/  F2I.S64.TRUNC R4, R5 ;  /* 0x0000000500047311 */ /* 0x000e24000020d900 */
[----:B0-----:R0:W-:Y:S01]  /*5990*/  STG.E.U8 desc[UR36][R2.64], R4 ;  /* 0x0000000402007986 */ /* 0x0011e2000c101124 */
[----:B------:R-:W-:Y:S05]  /*59a0*/  BRA `(.L_x_3416) ;  /* 0x0000000c006c7947 */ /* 0x000fea0003800000 */
.L_x_3413:
        /* <DEDUP_REMOVED lines=10> */
.L_x_3418:
[----:B------:R-:W-:-:S06]  /*5a50*/  HADD2.F32 R25, -RZ, R25.H0_H0 ;  /* 0x20000019ff197230 */ /* 0x000fcc0000004100 */
[----:B------:R-:W0:Y:S02]  /*5a60*/  F2I.FTZ.TRUNC.NTZ R25, R25 ;  /* 0x0000001900197305 */ /* 0x000e24000021f100 */
[----:B0-----:R0:W-:Y:S01]  /*5a70*/  STG.E desc[UR36][R2.64], R25 ;  /* 0x0000001902007986 */ /* 0x0011e2000c101924 */
[----:B------:R-:W-:Y:S05]  /*5a80*/  BRA `(.L_x_3416) ;  /* 0x0000000c00347947 */ /* 0x000fea0003800000 */
.L_x_3417:
[----:B------:R-:W-:-:S06]  /*5a90*/  HADD2.F32 R25, -RZ, R25.H0_H0 ;  /* 0x20000019ff197230 */ /* 0x000fcc0000004100 */
[----:B------:R-:W0:Y:S02]  /*5aa0*/  F2I.FTZ.TRUNC.NTZ R25, R25 ;  /* 0x0000001900197305 */ /* 0x000e24000021f100 */
[----:B0-----:R0:W-:Y:S01]  /*5ab0*/  STG.E.U16 desc[UR36][R2.64], R25 ;  /* 0x0000001902007986 */ /* 0x0011e2000c101524 */
[----:B------:R-:W-:Y:S05]  /*5ac0*/  BRA `(.L_x_3416) ;  /* 0x0000000c00247947 */ /* 0x000fea0003800000 */
.L_x_3412:
        /* <DEDUP_REMOVED lines=9> */
.L_x_3420:
[----:B------:R0:W-:Y:S01]  /*5b60*/  STG.E.U16 desc[UR36][R2.64], R25 ;  /* 0x0000001902007986 */ /* 0x0001e2000c101524 */
[----:B------:R-:W-:Y:S05]  /*5b70*/  BRA `(.L_x_3416) ;  /* 0x0000000800f87947 */ /* 0x000fea0003800000 */
.L_x_3419:
        /* <DEDUP_REMOVED lines=10> */
.L_x_3422:
[----:B------:R-:W-:-:S05]  /*5c20*/  HADD2.F32 R0, -RZ, R25.H0_H0 ;  /* 0x20000019ff007230 */ /* 0x000fca0000004100 */
[----:B------:R-:W-:-:S04]  /*5c30*/  F2FP.F16.F32.PACK_AB R0, RZ, R0 ;  /* 0x00000000ff00723e */ /* 0x000fc800000000ff */
[----:B------:R-:W-:-:S05]  /*5c40*/  PRMT R0, R0, 0x5410, RZ ;  /* 0x0000541000007816 */ /* 0x000fca00000000ff */
[----:B------:R0:W-:Y:S01]  /*5c50*/  STG.E desc[UR36][R2.64], R0 ;  /* 0x0000000002007986 */ /* 0x0001e2000c101924 */
[----:B------:R-:W-:Y:S05]  /*5c60*/  BRA `(.L_x_3416) ;  /* 0x0000000800bc7947 */ /* 0x000fea0003800000 */
.L_x_3421:
[----:B------:R-:W-:-:S05]  /*5c70*/  HADD2.F32 R4, -RZ, R25.H0_H0 ;  /* 0x20000019ff047230 */ /* 0x000fca0000004100 */
[----:B------:R-:W-:-:S06]  /*5c80*/  FMUL.FTZ R4, R4, 1 ;  /* 0x3f80000004047820 */ /* 0x000fcc0000410000 */
[----:B------:R-:W0:Y:S02]  /*5c90*/  F2F.F64.F32 R4, R4 ;  /* 0x0000000400047310 */ /* 0x000e240000201800 */
[----:B0-----:R0:W-:Y:S01]  /*5ca0*/  STG.E.64 desc[UR36][R2.64], R4 ;  /* 0x0000000402007986 */ /* 0x0011e2000c101b24 */
[----:B------:R-:W-:Y:S05]  /*5cb0*/  BRA `(.L_x_3416) ;  /* 0x0000000800a87947 */ /* 0x000fea0003800000 */
.L_x_3411:
        /* <DEDUP_REMOVED lines=14> */
.L_x_3426:
        /* <DEDUP_REMOVED lines=18> */
.L_x_3429:
[----:B------:R-:W-:-:S04]  /*5ec0*/  SHF.R.U32.HI R5, RZ, 0x18, R5 ;  /* 0x00000018ff057819 */ /* 0x000fc80000011605 */
[----:B------:R-:W-:-:S07]  /*5ed0*/  LOP3.LUT R0, R0, 0x80, R5, 0xf8, !PT ;  /* 0x0000008000007812 */ /* 0x000fce00078ef805 */
.L_x_3428:
[----:B------:R-:W-:Y:S05]  /*5ee0*/  BSYNC.RECONVERGENT B0 ;  /* 0x0000000000007941 */ /* 0x000fea0003800200 */
.L_x_3427:
[----:B------:R0:W-:Y:S01]  /*5ef0*/  STG.E.U8 desc[UR36][R2.64], R0 ;  /* 0x0000000002007986 */ /* 0x0001e2000c101124 */
[----:B------:R-:W-:Y:S05]  /*5f00*/  BRA `(.L_x_3416) ;  /* 0x0000000800147947 */ /* 0x000fea0003800000 */
.L_x_3425:
        /* <DEDUP_REMOVED lines=18> */
.L_x_3432:
[----:B------:R-:W-:-:S04]  /*6030*/  SHF.R.U32.HI R5, RZ, 0x18, R5 ;  /* 0x00000018ff057819 */ /* 0x000fc80000011605 */
[----:B------:R-:W-:-:S07]  /*6040*/  LOP3.LUT R0, R0, 0x80, R5, 0xf8, !PT ;  /* 0x0000008000007812 */ /* 0x000fce00078ef805 */
.L_x_3431:
[----:B------:R-:W-:Y:S05]  /*6050*/  BSYNC.RECONVERGENT B0 ;  /* 0x0000000000007941 */ /* 0x000fea0003800200 */
.L_x_3430:
[----:B------:R0:W-:Y:S01]  /*6060*/  STG.E.U8 desc[UR36][R2.64], R0 ;  /* 0x0000000002007986 */ /* 0x0001e2000c101124 */
[----:B------:R-:W-:Y:S05]  /*6070*/  BRA `(.L_x_3416) ;  /* 0x0000000400b87947 */ /* 0x000fea0003800000 */
.L_x_3424:
        /* <DEDUP_REMOVED lines=22> */
.L_x_3434:
[----:B------:R-:W-:-:S06]  /*61e0*/  HADD2.F32 R4, -RZ, R25.H0_H0 ;  /* 0x20000019ff047230 */ /* 0x000fcc0000004100 */
[----:B------:R-:W0:Y:S02]  /*61f0*/  F2I.U64.TRUNC R4, R4 ;  /* 0x0000000400047311 */ /* 0x000e24000020d800 */
[----:B0-----:R0:W-:Y:S01]  /*6200*/  STG.E.64 desc[UR36][R2.64], R4 ;  /* 0x0000000402007986 */ /* 0x0011e2000c101b24 */
[----:B------:R-:W-:Y:S05]  /*6210*/  BRA `(.L_x_3416) ;  /* 0x0000000400507947 */ /* 0x000fea0003800000 */
.L_x_3433:
[----:B------:R-:W-:-:S06]  /*6220*/  HADD2.F32 R25, -RZ, R25.H0_H0 ;  /* 0x20000019ff197230 */ /* 0x000fcc0000004100 */
[----:B------:R-:W0:Y:S02]  /*6230*/  F2I.FTZ.U32.TRUNC.NTZ R25, R25 ;  /* 0x0000001900197305 */ /* 0x000e24000021f000 */
[----:B0-----:R0:W-:Y:S01]  /*6240*/  STG.E desc[UR36][R2.64], R25 ;  /* 0x0000001902007986 */ /* 0x0011e2000c101924 */
[----:B------:R-:W-:Y:S05]  /*6250*/  BRA `(.L_x_3416) ;  /* 0x0000000400407947 */ /* 0x000fea0003800000 */
.L_x_3423:
        /* <DEDUP_REMOVED lines=11> */
.L_x_3436:
[----:B------:R-:W-:Y:S01]  /*6310*/  HADD2.F32 R25, -RZ, R25.H0_H0 ;  /* 0x20000019ff197230 */ /* 0x000fe20000004100 */
[----:B------:R-:W-:-:S04]  /*6320*/  CS2R R6, SRZ ;  /* 0x0000000000067805 */ /* 0x000fc8000001ff00 */
[----:B------:R-:W-:-:S06]  /*6330*/  FMUL.FTZ R4, R25, 1 ;  /* 0x3f80000019047820 */ /* 0x000fcc0000410000 */
[----:B------:R-:W0:Y:S02]  /*6340*/  F2F.F64.F32 R4, R4 ;  /* 0x0000000400047310 */ /* 0x000e240000201800 */
[----:B0-----:R0:W-:Y:S01]  /*6350*/  STG.E.128 desc[UR36][R2.64], R4 ;  /* 0x0000000402007986 */ /* 0x0011e2000c101d24 */
[----:B------:R-:W-:Y:S05]  /*6360*/  BRA `(.L_x_3416) ;  /* 0x0000000000fc7947 */ /* 0x000fea0003800000 */
.L_x_3435:
[----:B------:R-:W-:-:S13]  /*6370*/  ISETP.NE.AND P0, PT, R0, 0xf, PT ;  /* 0x0000000f0000780c */ /* 0x000fda0003f05270 */
[----:B------:R-:W-:Y:S05]  /*6380*/  @!P0 BRA `(.L_x_3437) ;  /* 0x0000000000e88947 */ /* 0x000fea0003800000 */
[----:B------:R-:W-:-:S13]  /*6390*/  ISETP.NE.AND P0, PT, R0, 0x17, PT ;  /* 0x000000170000780c */ /* 0x000fda0003f05270 */
[----:B------:R-:W-:Y:S05]  /*63a0*/  @!P0 BRA `(.L_x_3438) ;  /* 0x0000000000908947 */ /* 0x000fea0003800000 */
[----:B------:R-:W-:-:S13]  /*63b0*/  ISETP.NE.AND P0, PT, R0, 0x18, PT ;  /* 0x000000180000780c */ /* 0x000fda0003f05270 */
[----:B------:R-:W-:Y:S05]  /*63c0*/  @!P0 BRA `(.L_x_3439) ;  /* 0x0000000000448947 */ /* 0x000fea0003800000 */
.L_x_3415:
        /* <DEDUP_REMOVED lines=16> */
.L_x_3440:
[----:B------:R-:W-:Y:S05]  /*64d0*/  BRA `(.L_x_3416) ;  /* 0x0000000000a07947 */ /* 0x000fea0003800000 */
.L_x_3439:
        /* <DEDUP_REMOVED lines=13> */
.L_x_3442:
[----:B------:R-:W-:Y:S05]  /*65b0*/  BSYNC.RECONVERGENT B0 ;  /* 0x0000000000007941 */ /* 0x000fea0003800200 */
.L_x_3441:
[----:B------:R-:W-:-:S05]  /*65c0*/  LOP3.LUT R5, R0, 0x80, R5, 0xf8, !PT ;  /* 0x0000008000057812 */ /* 0x000fca00078ef805 */
[----:B------:R3:W-:Y:S01]  /*65d0*/  STG.E.U8 desc[UR36][R2.64], R5 ;  /* 0x0000000502007986 */ /* 0x0007e2000c101124 */
[----:B------:R-:W-:Y:S05]  /*65e0*/  BRA `(.L_x_3416) ;  /* 0x00000000005c7947 */ /* 0x000fea0003800000 */
.L_x_3438:
        /* <DEDUP_REMOVED lines=12> */
.L_x_3444:
[----:B------:R-:W-:Y:S01]  /*66b0*/  IMAD.MOV.U32 R0, RZ, RZ, 0x7f ;  /* 0x0000007fff007424 */ /* 0x000fe200078e00ff */
[----:B------:R-:W-:-:S04]  /*66c0*/  ISETP.GT.U32.AND P0, PT, R4, 0x7f800000, PT ;  /* 0x7f8000000400780c */ /* 0x000fc80003f04070 */
[----:B------:R-:W-:-:S09]  /*66d0*/  SEL R0, R0, 0x7c, P0 ;  /* 0x0000007c00007807 */ /* 0x000fd20000000000 */
.L_x_3445:
[----:B------:R-:W-:Y:S05]  /*66e0*/  BSYNC.RECONVERGENT B0 ;  /* 0x0000000000007941 */ /* 0x000fea0003800200 */
.L_x_3443:
[----:B------:R-:W-:-:S04]  /*66f0*/  SHF.R.U32.HI R5, RZ, 0x18, R5 ;  /* 0x00000018ff057819 */ /* 0x000fc80000011605 */
[----:B------:R-:W-:-:S05]  /*6700*/  LOP3.LUT R5, R0, 0x80, R5, 0xf8, !PT ;  /* 0x0000008000057812 */ /* 0x000fca00078ef805 */
[----:B------:R2:W-:Y:S01]  /*6710*/  STG.E.U8 desc[UR36][R2.64], R5 ;  /* 0x0000000502007986 */ /* 0x0005e2000c101124 */
[----:B------:R-:W-:Y:S05]  /*6720*/  BRA `(.L_x_3416) ;  /* 0x00000000000c7947 */ /* 0x000fea0003800000 */
.L_x_3437:
[----:B------:R-:W-:-:S05]  /*6730*/  HADD2.F32 R0, -RZ, R25.H0_H0 ;  /* 0x20000019ff007230 */ /* 0x000fca0000004100 */
[----:B------:R-:W-:-:S05]  /*6740*/  F2FP.BF16.F32.PACK_AB R0, RZ, R0 ;  /* 0x00000000ff00723e */ /* 0x000fca00000010ff */
[----:B------:R4:W-:Y:S02]  /*6750*/  STG.E.U16 desc[UR36][R2.64], R0 ;  /* 0x0000000002007986 */ /* 0x0009e4000c101524 */
.L_x_3416:
        /* <DEDUP_REMOVED lines=25> */
.L_x_3449:
[----:B------:R-:W-:-:S06]  /*68f0*/  HADD2.F32 R5, -RZ, R24.H0_H0 ;  /* 0x20000018ff057230 */ /* 0x000fcc0000004100 */
[----:B------:R-:W0:Y:S02]  /*6900*/  F2I.S64.TRUNC R4, R5 ;  /* 0x0000000500047311 */ /* 0x000e24000020d900 */
[----:B0-----:R4:W-:Y:S01]  /*6910*/  STG.E.U8 desc[UR36][R2.64], R4 ;  /* 0x0000000402007986 */ /* 0x0019e2000c101124 */
[----:B------:R-:W-:Y:S05]  /*6920*/  BRA `(.L_x_3451) ;  /* 0x0000000c006c7947 */ /* 0x000fea0003800000 */
.L_x_3448:
        /* <DEDUP_REMOVED lines=10> */
.L_x_3453:
[----:B------:R-:W-:-:S04]  /*69d0*/  HADD2.F32 R24, -RZ, R24.H0_H0 ;  /* 0x20000018ff187230 */ /* 0x000fc80000004100 */
[----:B------:R-:W0:Y:S02]  /*69e0*/  F2I.FTZ.TRUNC.NTZ R5, R24 ;  /* 0x0000001800057305 */ /* 0x000e24000021f100 */
[----:B0-----:R2:W-:Y:S01]  /*69f0*/  STG.E desc[UR36][R2.64], R5 ;  /* 0x0000000502007986 */ /* 0x0015e2000c101924 */
[----:B------:R-:W-:Y:S05]  /*6a00*/  BRA `(.L_x_3451) ;  /* 0x0000000c00347947 */ /* 0x000fea0003800000 */
.L_x_3452:
[----:B------:R-:W-:-:S04]  /*6a10*/  HADD2.F32 R24, -RZ, R24.H0_H0 ;  /* 0x20000018ff187230 */ /* 0x000fc80000004100 */
[----:B------:R-:W0:Y:S02]  /*6a20*/  F2I.FTZ.TRUNC.NTZ R5, R24 ;  /* 0x0000001800057305 */ /* 0x000e24000021f100 */
[----:B0-----:R0:W-:Y:S01]  /*6a30*/  STG.E.U16 desc[UR36][R2.64], R5 ;  /* 0x0000000502007986 */ /* 0x0011e2000c101524 */
[----:B------:R-:W-:Y:S05]  /*6a40*/  BRA `(.L_x_3451) ;  /* 0x0000000c00247947 */ /* 0x000fea0003800000 */
.L_x_3447:
        /* <DEDUP_REMOVED lines=9> */
.L_x_3455:
[----:B------:R0:W-:Y:S01]  /*6ae0*/  STG.E.U16 desc[UR36][R2.64], R24 ;  /* 0x0000001802007986 */ /* 0x0001e2000c101524 */
[----:B------:R-:W-:Y:S05]  /*6af0*/  BRA `(.L_x_3451) ;  /* 0x0000000800f87947 */ /* 0x000fea0003800000 */
.L_x_3454:
        /* <DEDUP_REMOVED lines=10> */
.L_x_3457:
[----:B------:R-:W-:-:S05]  /*6ba0*/  HADD2.F32 R0, -RZ, R24.H0_H0 ;  /* 0x20000018ff007230 */ /* 0x000fca0000004100 */
[----:B------:R-:W-:-:S04]  /*6bb0*/  F2FP.F16.F32.PACK_AB R0, RZ, R0 ;  /* 0x00000000ff00723e */ /* 0x000fc800000000ff */
[----:B------:R-:W-:-:S05]  /*6bc0*/  PRMT R0, R0, 0x5410, RZ ;  /* 0x0000541000007816 */ /* 0x000fca00000000ff */
[----:B------:R0:W-:Y:S01]  /*6bd0*/  STG.E desc[UR36][R2.64], R0 ;  /* 0x0000000002007986 */ /* 0x0001e2000c101924 */
[----:B------:R-:W-:Y:S05]  /*6be0*/  BRA `(.L_x_3451) ;  /* 0x0000000800bc7947 */ /* 0x000fea0003800000 */
.L_x_3456:
[----:B------:R-:W-:-:S05]  /*6bf0*/  HADD2.F32 R4, -RZ, R24.H0_H0 ;  /* 0x20000018ff047230 */ /* 0x000fca0000004100 */
[----:B------:R-:W-:-:S06]  /*6c00*/  FMUL.FTZ R4, R4, 1 ;  /* 0x3f80000004047820 */ /* 0x000fcc0000410000 */
[----:B------:R-:W0:Y:S02]  /*6c10*/  F2F.F64.F32 R4, R4 ;  /* 0x0000000400047310 */ /* 0x000e240000201800 */
[----:B0-----:R0:W-:Y:S01]  /*6c20*/  STG.E.64 desc[UR36][R2.64], R4 ;  /* 0x0000000402007986 */ /* 0x0011e2000c101b24 */
[----:B------:R-:W-:Y:S05]  /*6c30*/  BRA `(.L_x_3451) ;  /* 0x0000000800a87947 */ /* 0x000fea0003800000 */
.L_x_3446:
        /* <DEDUP_REMOVED lines=14> */
.L_x_3461:
        /* <DEDUP_REMOVED lines=18> */
.L_x_3464:
[----:B------:R-:W-:-:S04]  /*6e40*/  SHF.R.U32.HI R5, RZ, 0x18, R5 ;  /* 0x00000018ff057819 */ /* 0x000fc80000011605 */
[----:B------:R-:W-:-:S07]  /*6e50*/  LOP3.LUT R0, R0, 0x80, R5, 0xf8, !PT ;  /* 0x0000008000007812 */ /* 0x000fce00078ef805 */
.L_x_3463:
[----:B------:R-:W-:Y:S05]  /*6e60*/  BSYNC.RECONVERGENT B0 ;  /* 0x0000000000007941 */ /* 0x000fea0003800200 */
.L_x_3462:
[----:B------:R0:W-:Y:S01]  /*6e70*/  STG.E.U8 desc[UR36][R2.64], R0 ;  /* 0x0000000002007986 */ /* 0x0001e2000c101124 */
[----:B------:R-:W-:Y:S05]  /*6e80*/  BRA `(.L_x_3451) ;  /* 0x0000000800147947 */ /* 0x000fea0003800000 */
.L_x_3460:
        /* <DEDUP_REMOVED lines=18> */
.L_x_3467:
[----:B------:R-:W-:-:S04]  /*6fb0*/  SHF.R.U32.HI R5, RZ, 0x18, R5 ;  /* 0x00000018ff057819 */ /* 0x000fc80000011605 */
[----:B------:R-:W-:-:S07]  /*6fc0*/  LOP3.LUT R0, R0, 0x80, R5, 0xf8, !PT ;  /* 0x0000008000007812 */ /* 0x000fce00078ef805 */
.L_x_3466:
[----:B------:R-:W-:Y:S05]  /*6fd0*/  BSYNC.RECONVERGENT B0 ;  /* 0x0000000000007941 */ /* 0x000fea0003800200 */
.L_x_3465:
[----:B------:R0:W-:Y:S01]  /*6fe0*/  STG.E.U8 desc[UR36][R2.64], R0 ;  /* 0x0000000002007986 */ /* 0x0001e2000c101124 */
[----:B------:R-:W-:Y:S05]  /*6ff0*/  BRA `(.L_x_3451) ;  /* 0x0000000400b87947 */ /* 0x000fea0003800000 */
.L_x_3459:
        /* <DEDUP_REMOVED lines=22> */
.L_x_3469:
[----:B------:R-:W-:-:S06]  /*7160*/  HADD2.F32 R4, -RZ, R24.H0_H0 ;  /* 0x20000018ff047230 */ /* 0x000fcc0000004100 */
[----:B------:R-:W0:Y:S02]  /*7170*/  F2I.U64.TRUNC R4, R4 ;  /* 0x0000000400047311 */ /* 0x000e24000020d800 */
[----:B0-----:R0:W-:Y:S01]  /*7180*/  STG.E.64 desc[UR36][R2.64], R4 ;  /* 0x0000000402007986 */ /* 0x0011e2000c101b24 */
[----:B------:R-:W-:Y:S05]  /*7190*/  BRA `(.L_x_3451) ;  /* 0x0000000400507947 */ /* 0x000fea0003800000 */
.L_x_3468:
[----:B------:R-:W-:-:S04]  /*71a0*/  HADD2.F32 R24, -RZ, R24.H0_H0 ;  /* 0x20000018ff187230 */ /* 0x000fc80000004100 */
[----:B------:R-:W0:Y:S02]  /*71b0*/  F2I.FTZ.U32.TRUNC.NTZ R5, R24 ;  /* 0x0000001800057305 */ /* 0x000e24000021f000 */
[----:B0-----:R0:W-:Y:S01]  /*71c0*/  STG.E desc[UR36][R2.64], R5 ;  /* 0x0000000502007986 */ /* 0x0011e2000c101924 */
[----:B------:R-:W-:Y:S05]  /*71d0*/  BRA `(.L_x_3451) ;  /* 0x0000000400407947 */ /* 0x000fea0003800000 */
.L_x_3458:
        /* <DEDUP_REMOVED lines=11> */
.L_x_3471:
[----:B------:R-:W-:Y:S01]  /*7290*/  HADD2.F32 R24, -RZ, R24.H0_H0 ;  /* 0x20000018ff187230 */ /* 0x000fe20000004100 */
[----:B------:R-:W-:-:S04]  /*72a0*/  CS2R R6, SRZ ;  /* 0x0000000000067805 */ /* 0x000fc8000001ff00 */
[----:B------:R-:W-:-:S06]  /*72b0*/  FMUL.FTZ R4, R24, 1 ;  /* 0x3f80000018047820 */ /* 0x000fcc0000410000 */
[----:B------:R-:W0:Y:S02]  /*72c0*/  F2F.F64.F32 R4, R4 ;  /* 0x0000000400047310 */ /* 0x000e240000201800 */
[----:B0-----:R0:W-:Y:S01]  /*72d0*/  STG.E.128 desc[UR36][R2.64], R4 ;  /* 0x0000000402007986 */ /* 0x0011e2000c101d24 */
[----:B------:R-:W-:Y:S05]  /*72e0*/  BRA `(.L_x_3451) ;  /* 0x0000000000fc7947 */ /* 0x000fea0003800000 */
.L_x_3470:
[----:B------:R-:W-:-:S13]  /*72f0*/  ISETP.NE.AND P0, PT, R0, 0xf, PT ;  /* 0x0000000f0000780c */ /* 0x000fda0003f05270 */
[----:B------:R-:W-:Y:S05]  /*7300*/  @!P0 BRA `(.L_x_3472) ;  /* 0x0000000000e88947 */ /* 0x000fea0003800000 */
[----:B------:R-:W-:-:S13]  /*7310*/  ISETP.NE.AND P0, PT, R0, 0x17, PT ;  /* 0x000000170000780c */ /* 0x000fda0003f05270 */
[----:B------:R-:W-:Y:S05]  /*7320*/  @!P0 BRA `(.L_x_3473) ;  /* 0x0000000000908947 */ /* 0x000fea0003800000 */
[----:B------:R-:W-:-:S13]  /*7330*/  ISETP.NE.AND P0, PT, R0, 0x18, PT ;  /* 0x000000180000780c */ /* 0x000fda0003f05270 */
[----:B------:R-:W-:Y:S05]  /*7340*/  @!P0 BRA `(.L_x_3474) ;  /* 0x0000000000448947 */ /* 0x000fea0003800000 */
.L_x_3450:
        /* <DEDUP_REMOVED lines=16> */
.L_x_3475:
[----:B------:R-:W-:Y:S05]  /*7450*/  BRA `(.L_x_3451) ;  /* 0x0000000000a07947 */ /* 0x000fea0003800000 */
.L_x_3474:
        /* <DEDUP_REMOVED lines=13> */
.L_x_3477:
[----:B------:R-:W-:Y:S05]  /*7530*/  BSYNC.RECONVERGENT B0 ;  /* 0x0000000000007941 */ /* 0x000fea0003800200 */
.L_x_3476:
[----:B------:R-:W-:-:S05]  /*7540*/  LOP3.LUT R5, R0, 0x80, R5, 0xf8, !PT ;  /* 0x0000008000057812 */ /* 0x000fca00078ef805 */
[----:B------:R0:W-:Y:S01]  /*7550*/  STG.E.U8 desc[UR36][R2.64], R5 ;  /* 0x0000000502007986 */ /* 0x0001e2000c101124 */
[----:B------:R-:W-:Y:S05]  /*7560*/  BRA `(.L_x_3451) ;  /* 0x00000000005c7947 */ /* 0x000fea0003800000 */
.L_x_3473:
        /* <DEDUP_REMOVED lines=12> */
.L_x_3479:
[----:B------:R-:W-:Y:S01]  /*7630*/  IMAD.MOV.U32 R0, RZ, RZ, 0x7f ;  /* 0x0000007fff007424 */ /* 0x000fe200078e00ff */
[----:B------:R-:W-:-:S04]  /*7640*/  ISETP.GT.U32.AND P0, PT, R4, 0x7f800000, PT ;  /* 0x7f8000000400780c */ /* 0x000fc80003f04070 */
[----:B------:R-:W-:-:S09]  /*7650*/  SEL R0, R0, 0x7c, P0 ;  /* 0x0000007c00007807 */ /* 0x000fd20000000000 */
.L_x_3480:
[----:B------:R-:W-:Y:S05]  /*7660*/  BSYNC.RECONVERGENT B0 ;  /* 0x0000000000007941 */ /* 0x000fea0003800200 */
.L_x_3478:
[----:B------:R-:W-:-:S04]  /*7670*/  SHF.R.U32.HI R5, RZ, 0x18, R5 ;  /* 0x00000018ff057819 */ /* 0x000fc80000011605 */
[----:B------:R-:W-:-:S05]  /*7680*/  LOP3.LUT R5, R0, 0x80, R5, 0xf8, !PT ;  /* 0x0000008000057812 */ /* 0x000fca00078ef805 */
[----:B------:R0:W-:Y:S01]  /*7690*/  STG.E.U8 desc[UR36][R2.64], R5 ;  /* 0x0000000502007986 */ /* 0x0001e2000c101124 */
[----:B------:R-:W-:Y:S05]  /*76a0*/  BRA `(.L_x_3451) ;  /* 0x00000000000c7947 */ /* 0x000fea0003800000 */
.L_x_3472:
[----:B------:R-:W-:-:S05]  /*76b0*/  HADD2.F32 R0, -RZ, R24.H0_H0 ;  /* 0x20000018ff007230 */ /* 0x000fca0000004100 */
[----:B------:R-:W-:-:S05]  /*76c0*/  F2FP.BF16.F32.PACK_AB R0, RZ, R0 ;  /* 0x00000000ff00723e */ /* 0x000fca00000010ff */
[----:B------:R0:W-:Y:S02]  /*76d0*/  STG.E.U16 desc[UR36][R2.64], R0 ;  /* 0x0000000002007986 */ /* 0x0001e4000c101524 */
.L_x_3451:
[----:B------:R-:W-:-:S07]  /*76e0*/  VIADD R19, R19, 0x80 ;  /* 0x0000008013137836 */ /* 0x000fce0000000000 */
.L_x_3410:
[----:B------:R-:W-:Y:S05]  /*76f0*/  BSYNC.RECONVERGENT B6 ;  /* 0x0000000000067941 */ /* 0x000fea0003800200 */
.L_x_3409:
        /* <DEDUP_REMOVED lines=23> */
.L_x_3484:
[----:B------:R-:W-:-:S06]  /*7870*/  HADD2.F32 R5, -RZ, R23.H0_H0 ;  /* 0x20000017ff057230 */ /* 0x000fcc0000004100 */
[----:B------:R-:W0:Y:S02]  /*7880*/  F2I.S64.TRUNC R4, R5 ;  /* 0x0000000500047311 */ /* 0x000e24000020d900 */
[----:B0-----:R-:W-:Y:S01]  /*7890*/  STG.E.U8 desc[UR36][R2.64], R4 ;  /* 0x0000000402007986 */ /* 0x001fe2000c101124 */
[----:B------:R-:W-:Y:S05]  /*78a0*/  EXIT ;  /* 0x000000000000794d */ /* 0x000fea0003800000 */
.L_x_3483:
        /* <DEDUP_REMOVED lines=10> */
.L_x_3487:
[----:B------:R-:W-:-:S06]  /*7950*/  HADD2.F32 R23, -RZ, R23.H0_H0 ;  /* 0x20000017ff177230 */ /* 0x000fcc0000004100 */
[----:B------:R-:W0:Y:S02]  /*7960*/  F2I.FTZ.TRUNC.NTZ R23, R23 ;  /* 0x0000001700177305 */ /* 0x000e24000021f100 */
[----:B0-----:R-:W-:Y:S01]  /*7970*/  STG.E desc[UR36][R2.64], R23 ;  /* 0x0000001702007986 */ /* 0x001fe2000c101924 */
[----:B------:R-:W-:Y:S05]  /*7980*/  EXIT ;  /* 0x000000000000794d */ /* 0x000fea0003800000 */
.L_x_3486:
[----:B------:R-:W-:-:S06]  /*7990*/  HADD2.F32 R23, -RZ, R23.H0_H0 ;  /* 0x20000017ff177230 */ /* 0x000fcc0000004100 */
[----:B------:R-:W0:Y:S02]  /*79a0*/  F2I.FTZ.TRUNC.NTZ R23, R23 ;  /* 0x0000001700177305 */ /* 0x000e24000021f100 */
[----:B0-----:R-:W-:Y:S01]  /*79b0*/  STG.E.U16 desc[UR36][R2.64], R23 ;  /* 0x0000001702007986 */ /* 0x001fe2000c101524 */
[----:B------:R-:W-:Y:S05]  /*79c0*/  EXIT ;  /* 0x000000000000794d */ /* 0x000fea0003800000 */
.L_x_3482:
        /* <DEDUP_REMOVED lines=9> */
.L_x_3489:
[----:B------:R-:W-:Y:S01]  /*7a60*/  STG.E.U16 desc[UR36][R2.64], R23 ;  /* 0x0000001702007986 */ /* 0x000fe2000c101524 */
[----:B------:R-:W-:Y:S05]  /*7a70*/  EXIT ;  /* 0x000000000000794d */ /* 0x000fea0003800000 */
.L_x_3488:
        /* <DEDUP_REMOVED lines=10> */
.L_x_3491:
[----:B------:R-:W-:-:S05]  /*7b20*/  HADD2.F32 R0, -RZ, R23.H0_H0 ;  /* 0x20000017ff007230 */ /* 0x000fca0000004100 */
[----:B------:R-:W-:-:S04]  /*7b30*/  F2FP.F16.F32.PACK_AB R0, RZ, R0 ;  /* 0x00000000ff00723e */ /* 0x000fc800000000ff */
[----:B------:R-:W-:-:S05]  /*7b40*/  PRMT R0, R0, 0x5410, RZ ;  /* 0x0000541000007816 */ /* 0x000fca00000000ff */
[----:B------:R-:W-:Y:S01]  /*7b50*/  STG.E desc[UR36][R2.64], R0 ;  /* 0x0000000002007986 */ /* 0x000fe2000c101924 */
[----:B------:R-:W-:Y:S05]  /*7b60*/  EXIT ;  /* 0x000000000000794d */ /* 0x000fea0003800000 */
.L_x_3490:
[----:B------:R-:W-:-:S05]  /*7b70*/  HADD2.F32 R4, -RZ, R23.H0_H0 ;  /* 0x20000017ff047230 */ /* 0x000fca0000004100 */
[----:B------:R-:W-:-:S06]  /*7b80*/  FMUL.FTZ R4, R4, 1 ;  /* 0x3f80000004047820 */ /* 0x000fcc0000410000 */
[----:B------:R-:W0:Y:S02]  /*7b90*/  F2F.F64.F32 R4, R4 ;  /* 0x0000000400047310 */ /* 0x000e240000201800 */
[----:B0-----:R-:W-:Y:S01]  /*7ba0*/  STG.E.64 desc[UR36][R2.64], R4 ;  /* 0x0000000402007986 */ /* 0x001fe2000c101b24 */
[----:B------:R-:W-:Y:S05]  /*7bb0*/  EXIT ;  /* 0x000000000000794d */ /* 0x000fea0003800000 */
.L_x_3481:
        /* <DEDUP_REMOVED lines=14> */
.L_x_3495:
        /* <DEDUP_REMOVED lines=18> */
.L_x_3498:
[----:B------:R-:W-:-:S04]  /*7dc0*/  SHF.R.U32.HI R5, RZ, 0x18, R5 ;  /* 0x00000018ff057819 */ /* 0x000fc80000011605 */
[----:B------:R-:W-:-:S07]  /*7dd0*/  LOP3.LUT R0, R0, 0x80, R5, 0xf8, !PT ;  /* 0x0000008000007812 */ /* 0x000fce00078ef805 */
.L_x_3497:
[----:B------:R-:W-:Y:S05]  /*7de0*/  BSYNC.RECONVERGENT B0 ;  /* 0x0000000000007941 */ /* 0x000fea0003800200 */
.L_x_3496:
[----:B------:R-:W-:Y:S01]  /*7df0*/  STG.E.U8 desc[UR36][R2.64], R0 ;  /* 0x0000000002007986 */ /* 0x000fe2000c101124 */
[----:B------:R-:W-:Y:S05]  /*7e00*/  EXIT ;  /* 0x000000000000794d */ /* 0x000fea0003800000 */
.L_x_3494:
        /* <DEDUP_REMOVED lines=18> */
.L_x_3501:
[----:B------:R-:W-:-:S04]  /*7f30*/  SHF.R.U32.HI R5, RZ, 0x18, R5 ;  /* 0x00000018ff057819 */ /* 0x000fc80000011605 */
[----:B------:R-:W-:-:S07]  /*7f40*/  LOP3.LUT R0, R0, 0x80, R5, 0xf8, !PT ;  /* 0x0000008000007812 */ /* 0x000fce00078ef805 */
.L_x_3500:
[----:B------:R-:W-:Y:S05]  /*7f50*/  BSYNC.RECONVERGENT B0 ;  /* 0x0000000000007941 */ /* 0x000fea0003800200 */
.L_x_3499:
[----:B------:R-:W-:Y:S01]  /*7f60*/  STG.E.U8 desc[UR36][R2.64], R0 ;  /* 0x0000000002007986 */ /* 0x000fe2000c101124 */
[----:B------:R-:W-:Y:S05]  /*7f70*/  EXIT ;  /* 0x000000000000794d */ /* 0x000fea0003800000 */
.L_x_3493:
        /* <DEDUP_REMOVED lines=22> */
.L_x_3503:
[----:B------:R-:W-:-:S06]  /*80e0*/  HADD2.F32 R4, -RZ, R23.H0_H0 ;  /* 0x20000017ff047230 */ /* 0x000fcc0000004100 */
[----:B------:R-:W0:Y:S02]  /*80f0*/  F2I.U64.TRUNC R4, R4 ;  /* 0x0000000400047311 */ /* 0x000e24000020d800 */
[----:B0-----:R-:W-:Y:S01]  /*8100*/  STG.E.64 desc[UR36][R2.64], R4 ;  /* 0x0000000402007986 */ /* 0x001fe2000c101b24 */
[----:B------:R-:W-:Y:S05]  /*8110*/  EXIT ;  /* 0x000000000000794d */ /* 0x000fea0003800000 */
.L_x_3502:
[----:B------:R-:W-:-:S06]  /*8120*/  HADD2.F32 R23, -RZ, R23.H0_H0 ;  /* 0x20000017ff177230 */ /* 0x000fcc0000004100 */
[----:B------:R-:W0:Y:S02]  /*8130*/  F2I.FTZ.U32.TRUNC.NTZ R23, R23 ;  /* 0x0000001700177305 */ /* 0x000e24000021f000 */
[----:B0-----:R-:W-:Y:S01]  /*8140*/  STG.E desc[UR36][R2.64], R23 ;  /* 0x0000001702007986 */ /* 0x001fe2000c101924 */
[----:B------:R-:W-:Y:S05]  /*8150*/  EXIT ;  /* 0x000000000000794d */ /* 0x000fea0003800000 */
.L_x_3492:
        /* <DEDUP_REMOVED lines=11> */
.L_x_3505:
[----:B------:R-:W-:Y:S01]  /*8210*/  HADD2.F32 R23, -RZ, R23.H0_H0 ;  /* 0x20000017ff177230 */ /* 0x000fe20000004100 */
[----:B------:R-:W-:-:S04]  /*8220*/  CS2R R6, SRZ ;  /* 0x0000000000067805 */ /* 0x000fc8000001ff00 */
[----:B------:R-:W-:-:S06]  /*8230*/  FMUL.FTZ R4, R23, 1 ;  /* 0x3f80000017047820 */ /* 0x000fcc0000410000 */
[----:B------:R-:W0:Y:S02]  /*8240*/  F2F.F64.F32 R4, R4 ;  /* 0x0000000400047310 */ /* 0x000e240000201800 */
[----:B0-----:R-:W-:Y:S01]  /*8250*/  STG.E.128 desc[UR36][R2.64], R4 ;  /* 0x0000000402007986 */ /* 0x001fe2000c101d24 */
[----:B------:R-:W-:Y:S05]  /*8260*/  EXIT ;  /* 0x000000000000794d */ /* 0x000fea0003800000 */
.L_x_3504:
[----:B------:R-:W-:-:S13]  /*8270*/  ISETP.NE.AND P0, PT, R0, 0xf, PT ;  /* 0x0000000f0000780c */ /* 0x000fda0003f05270 */
[----:B------:R-:W-:Y:S05]  /*8280*/  @!P0 BRA `(.L_x_3506) ;  /* 0x0000000000e88947 */ /* 0x000fea0003800000 */
[----:B------:R-:W-:-:S13]  /*8290*/  ISETP.NE.AND P0, PT, R0, 0x17, PT ;  /* 0x000000170000780c */ /* 0x000fda0003f05270 */
[----:B------:R-:W-:Y:S05]  /*82a0*/  @!P0 BRA `(.L_x_3507) ;  /* 0x0000000000908947 */ /* 0x000fea0003800000 */
[----:B------:R-:W-:-:S13]  /*82b0*/  ISETP.NE.AND P0, PT, R0, 0x18, PT ;  /* 0x000000180000780c */ /* 0x000fda0003f05270 */
[----:B------:R-:W-:Y:S05]  /*82c0*/  @!P0 BRA `(.L_x_3508) ;  /* 0x0000000000448947 */ /* 0x000fea0003800000 */
.L_x_3485:
        /* <DEDUP_REMOVED lines=16> */
.L_x_3509:
[----:B------:R-:W-:Y:S05]  /*83d0*/  EXIT ;  /* 0x000000000000794d */ /* 0x000fea0003800000 */
.L_x_3508:
        /* <DEDUP_REMOVED lines=13> */
.L_x_3511:
[----:B------:R-:W-:Y:S05]  /*84b0*/  BSYNC.RECONVERGENT B0 ;  /* 0x0000000000007941 */ /* 0x000fea0003800200 */
.L_x_3510:
[----:B------:R-:W-:-:S05]  /*84c0*/  LOP3.LUT R5, R0, 0x80, R5, 0xf8, !PT ;  /* 0x0000008000057812 */ /* 0x000fca00078ef805 */
[----:B------:R-:W-:Y:S01]  /*84d0*/  STG.E.U8 desc[UR36][R2.64], R5 ;  /* 0x0000000502007986 */ /* 0x000fe2000c101124 */
[----:B------:R-:W-:Y:S05]  /*84e0*/  EXIT ;  /* 0x000000000000794d */ /* 0x000fea0003800000 */
.L_x_3507:
        /* <DEDUP_REMOVED lines=12> */
.L_x_3513:
[----:B------:R-:W-:Y:S01]  /*85b0*/  IMAD.MOV.U32 R0, RZ, RZ, 0x7f ;  /* 0x0000007fff007424 */ /* 0x000fe200078e00ff */
[----:B------:R-:W-:-:S04]  /*85c0*/  ISETP.GT.U32.AND P0, PT, R4, 0x7f800000, PT ;  /* 0x7f8000000400780c */ /* 0x000fc80003f04070 */
[----:B------:R-:W-:-:S09]  /*85d0*/  SEL R0, R0, 0x7c, P0 ;  /* 0x0000007c00007807 */ /* 0x000fd20000000000 */
.L_x_3514:
[----:B------:R-:W-:Y:S05]  /*85e0*/  BSYNC.RECONVERGENT B0 ;  /* 0x0000000000007941 */ /* 0x000fea0003800200 */
.L_x_3512:
[----:B------:R-:W-:-:S04]  /*85f0*/  SHF.R.U32.HI R5, RZ, 0x18, R5 ;  /* 0x00000018ff057819 */ /* 0x000fc80000011605 */
[----:B------:R-:W-:-:S05]  /*8600*/  LOP3.LUT R5, R0, 0x80, R5, 0xf8, !PT ;  /* 0x0000008000057812 */ /* 0x000fca00078ef805 */
[----:B------:R-:W-:Y:S01]  /*8610*/  STG.E.U8 desc[UR36][R2.64], R5 ;  /* 0x0000000502007986 */ /* 0x000fe2000c101124 */
[----:B------:R-:W-:Y:S05]  /*8620*/  EXIT ;  /* 0x000000000000794d */ /* 0x000fea0003800000 */
.L_x_3506:
[----:B------:R-:W-:-:S05]  /*8630*/  HADD2.F32 R0, -RZ, R23.H0_H0 ;  /* 0x20000017ff007230 */ /* 0x000fca0000004100 */
[----:B------:R-:W-:-:S05]  /*8640*/  F2FP.BF16.F32.PACK_AB R0, RZ, R0 ;  /* 0x00000000ff00723e */ /* 0x000fca00000010ff */
[----:B------:R-:W-:Y:S01]  /*8650*/  STG.E.U16 desc[UR36][R2.64], R0 ;  /* 0x0000000002007986 */ /* 0x000fe2000c101524 */
[----:B------:R-:W-:Y:S05]  /*8660*/  EXIT ;  /* 0x000000000000794d */ /* 0x000fea0003800000 */
.L_x_3515:
        /* <DEDUP_REMOVED lines=9> */
.L_x_18273:


//--------------------- .text._ZN2at6native18elementwise_kernelILi128ELi4EZNS0_22gpu_kernel_impl_nocastINS0_13BUnaryFunctorIN3c104HalfES5_S5_NS0_15binary_internal10DivFunctorIS5_EEEEEEvRNS_18TensorIteratorBaseERKT_EUliE_EEviT1_ --------------------------
	.section	.text._ZN2at6native18elementwise_kernelILi128ELi4EZNS0_22gpu_kernel_impl_nocastINS0_13BUnaryFunctorIN3c104HalfES5_S5_NS0_15binary_internal10DivFunctorIS5_EEEEEEvRNS_18TensorIteratorBaseERKT_EUliE_EEviT1_,"ax",@progbits
	.align	128
        .global         _ZN2at6native18elementwise_kernelILi128ELi4EZNS0_22gpu_kernel_impl_nocastINS0_13BUnaryFunctorIN3c104HalfES5_S5_NS0_15binary_internal10DivFunctorIS5_EEEEEEvRNS_18TensorIteratorBaseERKT_EUliE_EEviT1_
        .type           _ZN2at6native18elementwise_kernelILi128ELi4EZNS0_22gpu_kernel_impl_nocastINS0_13BUnaryFunctorIN3c104HalfES5_S5_NS0_15binary_internal10DivFunctorIS5_EEEEEEvRNS_18TensorIteratorBaseERKT_EUliE_EEviT1_,@function
        .size           _ZN2at6native18elementwise_kernelILi128ELi4EZNS0_22gpu_kernel_impl_nocastINS0_13BUnaryFunctorIN3c104HalfES5_S5_NS0_15binary_internal10DivFunctorIS5_EEEEEEvRNS_18TensorIteratorBaseERKT_EUliE_EEviT1_,(.L_x_18274 - _ZN2at6native18elementwise_kernelILi128ELi4EZNS0_22gpu_kernel_impl_nocastINS0_13BUnaryFunctorIN3c104HalfES5_S5_NS0_15binary_internal10DivFunctorIS5_EEEEEEvRNS_18TensorIteratorBaseERKT_EUliE_EEviT1_)
        .other          _ZN2at6native18elementwise_kernelILi128ELi4EZNS0_22gpu_kernel_impl_nocastINS0_13BUnaryFunctorIN3c104HalfES5_S5_NS0_15binary_internal10DivFunctorIS5_EEEEEEvRNS_18TensorIteratorBaseERKT_EUliE_EEviT1_,@"STO_CUDA_ENTRY STV_DEFAULT"
_ZN2at6native18elementwise_kernelILi128ELi4EZNS0_22gpu_kernel_impl_nocastINS0_13BUnaryFunctorIN3c104HalfES5_S5_NS0_15binary_internal10DivFunctorIS5_EEEEEEvRNS_18TensorIteratorBaseERKT_EUliE_EEviT1_:
.text._ZN2at6native18elementwise_kernelILi128ELi4EZNS0_22gpu_kernel_impl_nocastINS0_13BUnaryFunctorIN3c104HalfES5_S5_NS0_15binary_internal10DivFunctorIS5_EEEEEEvRNS_18TensorIteratorBaseERKT_EUliE_EEviT1_:
        /* <DEDUP_REMOVED lines=14> */
[----:B------:R-:W0:Y:S02]  /*00e0*/  LDC.64 R4, c[0x0][0x588] ;  /* 0x00016200ff047b82 */ /* 0x000e240000000a00 */
[----:B0-----:R-:W2:Y:S06]  /*00f0*/  LDG.E.U16 R4, desc[UR6][R4.64] ;  /* 0x0000000604047981 */ /* 0x001eac000c1e1500 */
[----:B------:R-:W0:Y:S01]  /*0100*/  LDC.U16 R2, c[0x0][0x592] ;  /* 0x00016480ff027b82 */ /* 0x000e220000000400 */
[----:B------:R-:W-:-:S04]  /*0110*/  IADD3 R3, PT, PT, R3, 0x80, RZ ;  /* 0x0000008003037810 */ /* 0x000fc80007ffe0ff */
[----:B------:R-:W-:-:S03]  /*0120*/  ISETP.GE.AND P0, PT, R3, UR4, PT ;  /* 0x0000000403007c0c */ /* 0x000fc6000bf06270 */
[----:B------:R-:W1:Y:S10]  /*0130*/  LDC.64 R6, c[0x0][0x580] ;  /* 0x00016000ff067b82 */ /* 0x000e740000000a00 */
[----:B------:R-:W-:Y:S05]  /*0140*/  @P0 BREAK.RELIABLE B1 ;  /* 0x0000000000010942 */ /* 0x000fea0003800100 */
[----:B0-----:R-:W-:-:S04]  /*0150*/  HADD2.F32 R2, -RZ, R2.H0_H0 ;  /* 0x20000002ff027230 */ /* 0x001fc80000004100 */
[----:B------:R-:W0:Y:S01]  /*0160*/  MUFU.RCP R9, R2 ;  /* 0x0000000200097308 */ /* 0x000e220000001000 */
[----:B--2---:R-:W-:-:S05]  /*0170*/  HADD2.F32 R0, -RZ, R4.H0_H0 ;  /* 0x20000004ff007230 */ /* 0x004fca0000004100 */
[----:B0-----:R-:W-:-:S05]  /*0180*/  FMUL.FTZ R0, R0, R9 ;  /* 0x0000000900007220 */ /* 0x001fca0000410000 */
[----:B------:R-:W-:-:S05]  /*0190*/  F2FP.F16.F32.PACK_AB R0, RZ, R0 ;  /* 0x00000000ff00723e */ /* 0x000fca00000000ff */
[----:B-1----:R0:W-:Y:S01]  /*01a0*/  STG.E.U16 desc[UR6][R6.64], R0 ;  /* 0x0000000006007986 */ /* 0x0021e2000c101506 */
[----:B------:R-:W-:Y:S05]  /*01b0*/  @P0 BRA `(.L_x_3520) ;  /* 0x0000000000680947 */ /* 0x000fea0003800000 */
[----:B------:R-:W1:Y:S02]  /*01c0*/  LDC.64 R4, c[0x0][0x588] ;  /* 0x00016200ff047b82 */ /* 0x000e640000000a00 */
[----:B-1----:R-:W2:Y:S06]  /*01d0*/  LDG.E.U16 R4, desc[UR6][R4.64] ;  /* 0x0000000604047981 */ /* 0x002eac000c1e1500 */
[----:B0-----:R-:W0:Y:S01]  /*01e0*/  LDC.U16 R0, c[0x0][0x592] ;  /* 0x00016480ff007b82 */ /* 0x001e220000000400 */
[----:B------:R-:W-:-:S07]  /*01f0*/  IADD3 R3, PT, PT, R3, 0x80, RZ ;  /* 0x0000008003037810 */ /* 0x000fce0007ffe0ff */
[----:B------:R-:W1:Y:S01]  /*0200*/  LDC.64 R6, c[0x0][0x580] ;  /* 0x00016000ff067b82 */ /* 0x000e620000000a00 */
[----:B0-----:R-:W-:-:S04]  /*0210*/  HADD2.F32 R2, -RZ, R0.H0_H0 ;  /* 0x20000000ff027230 */ /* 0x001fc80000004100 */
[----:B------:R-:W0:Y:S01]  /*0220*/  MUFU.RCP R9, R2 ;  /* 0x0000000200097308 */ /* 0x000e220000001000 */
[----:B--2---:R-:W-:-:S05]  /*0230*/  HADD2.F32 R0, -RZ, R4.H0_H0 ;  /* 0x20000004ff007230 */ /* 0x004fca0000004100 */
[----:B0-----:R-:W-:-:S05]  /*0240*/  FMUL.FTZ R0, R0, R9 ;  /* 0x0000000900007220 */ /* 0x001fca0000410000 */
[----:B------:R-:W-:-:S05]  /*0250*/  F2FP.F16.F32.PACK_AB R0, RZ, R0 ;  /* 0x00000000ff00723e */ /* 0x000fca00000000ff */
[----:B-1----:R0:W-:Y:S02]  /*0260*/  STG.E.U16 desc[UR6][R6.64], R0 ;  /* 0x0000000006007986 */ /* 0x0021e4000c101506 */
.L_x_3519:
[----:B------:R-:W-:-:S13]  /*0270*/  ISETP.GE.AND P0, PT, R3, UR4, PT ;  /* 0x0000000403007c0c */ /* 0x000fda000bf06270 */
[----:B------:R-:W-:Y:S05]  /*0280*/  @P0 BREAK.RELIABLE B1 ;  /* 0x0000000000010942 */ /* 0x000fea0003800100 */
[----:B------:R-:W-:Y:S05]  /*0290*/  @P0 BRA `(.L_x_3520) ;  /* 0x0000000000300947 */ /* 0x000fea0003800000 */
[----:B------:R-:W-:Y:S05]  /*02a0*/  BSYNC.RELIABLE B1 ;  /* 0x0000000000017941 */ /* 0x000fea0003800100 */
.L_x_3518:
        /* <DEDUP_REMOVED lines=11> */
.L_x_3520:
[----:B------:R-:W-:Y:S05]  /*0360*/  BSYNC.RECONVERGENT B0 ;  /* 0x0000000000007941 */ /* 0x000fea0003800200 */
.L_x_3517:
[----:B------:R-:W-:Y:S05]  /*0370*/  WARPSYNC.ALL ;  /* 0x0000000000007948 */ /* 0x000fea0003800000 */
[----:B------:R-:W-:-:S13]  /*0380*/  ISETP.GE.AND P0, PT, R3, UR4, PT ;  /* 0x0000000403007c0c */ /* 0x000fda000bf06270 */
[----:B------:R-:W-:Y:S05]  /*0390*/  @P0 EXIT ;  /* 0x000000000000094d */ /* 0x000fea0003800000 */
[----:B------:R-:W2:Y:S02]  /*03a0*/  LDC.64 R2, c[0x0][0x588] ;  /* 0x00016200ff027b82 */ /* 0x000ea40000000a00 */
[----:B--2---:R-:W2:Y:S06]  /*03b0*/  LDG.E.U16 R2, desc[UR6][R2.64] ;  /* 0x0000000602027981 */ /* 0x004eac000c1e1500 */
[----:B01----:R-:W0:Y:S08]  /*03c0*/  LDC.U16 R0, c[0x0][0x592] ;  /* 0x00016480ff007b82 */ /* 0x003e300000000400 */
[----:B------:R-:W1:Y:S01]  /*03d0*/  LDC.64 R4, c[0x0][0x580] ;  /* 0x00016000ff047b82 */ /* 0x000e620000000a00 */
[----:B0-----:R-:W-:-:S04]  /*03e0*/  HADD2.F32 R6, -RZ, R0.H0_H0 ;  /* 0x20000000ff067230 */ /* 0x001fc80000004100 */
[----:B------:R-:W0:Y:S01]  /*03f0*/  MUFU.RCP R7, R6 ;  /* 0x0000000600077308 */ /* 0x000e220000001000 */
[----:B--2---:R-:W-:-:S05]  /*0400*/  HADD2.F32 R0, -RZ, R2.H0_H0 ;  /* 0x20000002ff007230 */ /* 0x004fca0000004100 */
[----:B0-----:R-:W-:-:S05]  /*0410*/  FMUL.FTZ R0, R0, R7 ;  /* 0x0000000700007220 */ /* 0x001fca0000410000 */
[----:B------:R-:W-:-:S05]  /*0420*/  F2FP.F16.F32.PACK_AB R0, RZ, R0 ;  /* 0x00000000ff00723e */ /* 0x000fca00000000ff */
[----:B-1----:R-:W-:Y:S01]  /*0430*/  STG.E.U16 desc[UR6][R4.64], R0 ;  /* 0x0000000004007986 */ /* 0x002fe2000c101506 */
[----:B------:R-:W-:Y:S05]  /*0440*/  EXIT ;  /* 0x000000000000794d */ /* 0x000fea0003800000 */
.L_x_3516:
        /* <DEDUP_REMOVED lines=296> */
[----:B------:R-:W1:Y:S01]  /*16d0*/  @P0 LDC.64 R8, c[0x0][0x578] ;  /* 0x00015e00ff080b82 */ /* 0x000e620000000a00 */
[----:B---3--:R-:W-:-:S05]  /*16e0*/  @P0 IMAD.HI.U32 R6, R11, R14, R10 ;  /* 0x0000000e0b060227 */ /* 0x008fca00078e000a */
[----:B------:R-:W-:Y:S01]  /*16f0*/  @P0 SHF.R.U32.HI R10, RZ, R15, R6 ;  /* 0x0000000fff0a0219 */ /* 0x000fe20000011606 */
[----:B------:R-:W-:-:S03]  /*1700*/  IMAD R6, R13, UR8, R7 ;  /* 0x000000080d067c24 */ /* 0x000fc6000f8e0207 */
[----:B------:R-:W-:Y:S01]  /*1710*/  @P0 IADD3 R10, PT, PT, -R10, RZ, RZ ;  /* 0x000000ff0a0a0210 */ /* 0x000fe20007ffe1ff */
[C---:B--2---:R-:W-:Y:S02]  /*1720*/  IMAD R5, R6.reuse, UR10, R5 ;  /* 0x0000000a06057c24 */ /* 0x044fe4000f8e0205 */
[----:B------:R-:W-:Y:S02]  /*1730*/  IMAD R4, R6, UR11, R4 ;  /* 0x0000000b06047c24 */ /* 0x000fe4000f8e0204 */
[----:B0-----:R-:W-:-:S04]  /*1740*/  @P0 IMAD R10, R10, R17, R11 ;  /* 0x000000110a0a0224 */ /* 0x001fc800078e020b */
[C---:B-1----:R-:W-:Y:S02]  /*1750*/  @P0 IMAD R5, R10.reuse, R8, R5 ;  /* 0x000000080a050224 */ /* 0x042fe400078e0205 */
[----:B------:R-:W-:-:S07]  /*1760*/  @P0 IMAD R4, R10, R9, R4 ;  /* 0x000000090a040224 */ /* 0x000fce00078e0204 */
.L_x_3524:
[----:B------:R-:W0:Y:S02]  /*1770*/  LDCU.128 UR8, c[0x0][0x580] ;  /* 0x0000b000ff0877ac */ /* 0x000e240008000c00 */
[----:B0-----:R-:W-:-:S04]  /*1780*/  IADD3 R6, P0, PT, R4, UR10, RZ ;  /* 0x0000000a04067c10 */ /* 0x001fc8000ff1e0ff */
[----:B------:R-:W-:-:S05]  /*1790*/  IADD3.X R7, PT, PT, RZ, UR11, RZ, P0, !PT ;  /* 0x0000000bff077c10 */ /* 0x000fca00087fe4ff */
[----:B------:R-:W2:Y:S01]  /*17a0*/  LDG.E.U16 R6, desc[UR6][R6.64] ;  /* 0x0000000606067981 */ /* 0x000ea2000c1e1500 */
[----:B------:R-:W0:Y:S01]  /*17b0*/  LDC.U16 R4, c[0x0][0x592] ;  /* 0x00016480ff047b82 */ /* 0x000e220000000400 */
[----:B------:R-:W-:Y:S01]  /*17c0*/  IADD3 R3, PT, PT, R3, 0x80, RZ ;  /* 0x0000008003037810 */ /* 0x000fe20007ffe0ff */
[----:B0-----:R-:W-:-:S06]  /*17d0*/  HADD2.F32 R9, -RZ, R4.H0_H0 ;  /* 0x20000004ff097230 */ /* 0x001fcc0000004100 */
[----:B------:R-:W0:Y:S01]  /*17e0*/  MUFU.RCP R9, R9 ;  /* 0x0000000900097308 */ /* 0x000e220000001000 */
[----:B--2---:R-:W-:-:S05]  /*17f0*/  HADD2.F32 R4, -RZ, R6.H0_H0 ;  /* 0x20000006ff047230 */ /* 0x004fca0000004100 */
[----:B0-----:R-:W-:Y:S01]  /*1800*/  FMUL.FTZ R8, R4, R9 ;  /* 0x0000000904087220 */ /* 0x001fe20000410000 */
[----:B------:R-:W-:-:S04]  /*1810*/  IADD3 R4, P0, PT, R5, UR8, RZ ;  /* 0x0000000805047c10 */ /* 0x000fc8000ff1e0ff */
        /* <DEDUP_REMOVED lines=304> */
.L_x_3526:
[----:B------:R-:W0:Y:S02]  /*2b20*/  LDCU.128 UR8, c[0x0][0x580] ;  /* 0x0000b000ff0877ac */ /* 0x000e240008000c00 */
[----:B0-----:R-:W-:-:S05]  /*2b30*/  IADD3 R6, P0, PT, R4, UR10, RZ ;  /* 0x0000000a04067c10 */ /* 0x001fca000ff1e0ff */
[----:B------:R-:W-:-:S05]  /*2b40*/  IMAD.X R7, RZ, RZ, UR11, P0 ;  /* 0x0000000bff077e24 */ /* 0x000fca00080e06ff */
        /* <DEDUP_REMOVED lines=9> */
[----:B------:R-:W-:-:S05]  /*2be0*/  IADD3.X R5, PT, PT, RZ, UR9, RZ, P0, !PT ;  /* 0x00000009ff057c10 */ /* 0x000fca00087fe4ff */
[----:B------:R0:W-:Y:S02]  /*2bf0*/  STG.E.U16 desc[UR6][R4.64], R8 ;  /* 0x0000000804007986 */ /* 0x0001e4000c101506 */
.L_x_3523:
[----:B------:R-:W-:-:S13]  /*2c00*/  ISETP.GE.AND P0, PT, R3, UR4, PT ;  /* 0x0000000403007c0c */ /* 0x000fda000bf06270 */
[----:B------:R-:W-:Y:S05]  /*2c10*/  @P0 BREAK.RELIABLE B1 ;  /* 0x0000000000010942 */ /* 0x000fea0003800100 */
[----:B------:R-:W-:Y:S05]  /*2c20*/  @P0 BRA `(.L_x_3525) ;  /* 0x0000001000e40947 */ /* 0x000fea0003800000 */
[----:B------:R-:W-:Y:S05]  /*2c30*/  BSYNC.RELIABLE B1 ;  /* 0x0000000000017941 */ /* 0x000fea0003800100 */
.L_x_3522:
        /* <DEDUP_REMOVED lines=298> */
.L_x_3527:
        /* <DEDUP_REMOVED lines=14> */
.L_x_3525:
[----:B------:R-:W-:Y:S05]  /*3fc0*/  BSYNC.RECONVERGENT B0 ;  /* 0x0000000000007941 */ /* 0x000fea0003800200 */
.L_x_3521:
        /* <DEDUP_REMOVED lines=291> */
[----:B------:R-:W3:Y:S02]  /*5200*/  @P0 LDC.64 R12, c[0x0][0x578] ;  /* 0x00015e00ff0c0b82 */ /* 0x000ee40000000a00 */
[----:B------:R-:W-:Y:S02]  /*5210*/  IMAD R4, R4, UR8, R5 ;  /* 0x0000000804047c24 */ /* 0x000fe4000f8e0205 */
[----:B--2---:R-:W-:-:S05]  /*5220*/  @P0 IMAD.HI.U32 R0, R7, R8, R6 ;  /* 0x0000000807000227 */ /* 0x004fca00078e0006 */
[----:B------:R-:W-:Y:S01]  /*5230*/  @P0 SHF.R.U32.HI R0, RZ, R9, R0 ;  /* 0x00000009ff000219 */ /* 0x000fe20000011600 */
[C---:B-1----:R-:W-:Y:S02]  /*5240*/  IMAD R3, R4.reuse, UR4, R3 ;  /* 0x0000000404037c24 */ /* 0x042fe4000f8e0203 */
[----:B------:R-:W-:Y:S01]  /*5250*/  IMAD R2, R4, UR5, R2 ;  /* 0x0000000504027c24 */ /* 0x000fe2000f8e0202 */
[----:B------:R-:W-:-:S05]  /*5260*/  @P0 IADD3 R6, PT, PT, -R0, RZ, RZ ;  /* 0x000000ff00060210 */ /* 0x000fca0007ffe1ff */
[----:B0-----:R-:W-:-:S04]  /*5270*/  @P0 IMAD R6, R11, R6, R7 ;  /* 0x000000060b060224 */ /* 0x001fc800078e0207 */
[C---:B---3--:R-:W-:Y:S02]  /*5280*/  @P0 IMAD R3, R6.reuse, R12, R3 ;  /* 0x0000000c06030224 */ /* 0x048fe400078e0203 */
[----:B------:R-:W-:-:S07]  /*5290*/  @P0 IMAD R2, R6, R13, R2 ;  /* 0x0000000d06020224 */ /* 0x000fce00078e0202 */
.L_x_3528:
[----:B------:R-:W0:Y:S02]  /*52a0*/  LDCU.128 UR8, c[0x0][0x580] ;  /* 0x0000b000ff0877ac */ /* 0x000e240008000c00 */
[----:B0-----:R-:W-:-:S04]  /*52b0*/  IADD3 R4, P0, PT, R2, UR10, RZ ;  /* 0x0000000a02047c10 */ /* 0x001fc8000ff1e0ff */
[----:B------:R-:W-:-:S05]  /*52c0*/  IADD3.X R5, PT, PT, RZ, UR11, RZ, P0, !PT ;  /* 0x0000000bff057c10 */ /* 0x000fca00087fe4ff */
[----:B------:R-:W2:Y:S01]  /*52d0*/  LDG.E.U16 R4, desc[UR6][R4.64] ;  /* 0x0000000604047981 */ /* 0x000ea2000c1e1500 */
[----:B------:R-:W0:Y:S01]  /*52e0*/  LDC.U16 R0, c[0x0][0x592] ;  /* 0x00016480ff007b82 */ /* 0x000e220000000400 */
[----:B------:R-:W-:-:S04]  /*52f0*/  IADD3 R2, P0, PT, R3, UR8, RZ ;  /* 0x0000000803027c10 */ /* 0x000fc8000ff1e0ff */
[----:B------:R-:W-:Y:S01]  /*5300*/  IADD3.X R3, PT, PT, RZ, UR9, RZ, P0, !PT ;  /* 0x00000009ff037c10 */ /* 0x000fe200087fe4ff */
[----:B0-----:R-:W-:-:S04]  /*5310*/  HADD2.F32 R6, -RZ, R0.H0_H0 ;  /* 0x20000000ff067230 */ /* 0x001fc80000004100 */
[----:B------:R-:W0:Y:S01]  /*5320*/  MUFU.RCP R7, R6 ;  /* 0x0000000600077308 */ /* 0x000e220000001000 */
[----:B--2---:R-:W-:-:S05]  /*5330*/  HADD2.F32 R0, -RZ, R4.H0_H0 ;  /* 0x20000004ff007230 */ /* 0x004fca0000004100 */
[----:B0-----:R-:W-:-:S05]  /*5340*/  FMUL.FTZ R0, R0, R7 ;  /* 0x0000000700007220 */ /* 0x001fca0000410000 */
[----:B------:R-:W-:-:S05]  /*5350*/  F2FP.F16.F32.PACK_AB R0, RZ, R0 ;  /* 0x00000000ff00723e */ /* 0x000fca00000000ff */
[----:B------:R-:W-:Y:S01]  /*5360*/  STG.E.U16 desc[UR6][R2.64], R0 ;  /* 0x0000000002007986 */ /* 0x000fe2000c101506 */
[----:B------:R-:W-:Y:S05]  /*5370*/  EXIT ;  /* 0x000000000000794d */ /* 0x000fea0003800000 */
.L_x_3529:
        /* <DEDUP_REMOVED lines=16> */
.L_x_18274:


//--------------------- .text._ZN2at6native27unrolled_elementwise_kernelINS0_13BUnaryFunctorIN3c104HalfES4_S4_NS0_15binary_internal10DivFunctorIS4_EEEESt5arrayIPcLm2EELi4E23TrivialOffsetCalculatorILi1EjESD_NS0_6memory15LoadWithoutCastENSE_16StoreWithoutCastEEEviT_T0_T2_T3_T4_T5_ --------------------------
	.section	.text._ZN2at6native27unrolled_elementwise_kernelINS0_13BUnaryFunctorIN3c104HalfES4_S4_NS0_15binary_internal10DivFunctorIS4_EEEESt5arrayIPcLm2EELi4E23TrivialOffsetCalculatorILi1EjESD_NS0_6memory15LoadWithoutCastENSE_16StoreWithoutCastEEEviT_T0_T2_T3_T4_T5_,"ax",@progbits
	.align	128
        .global         _ZN2at6native27unrolled_elementwise_kernelINS0_13BUnaryFunctorIN3c104HalfES4_S4_NS0_15binary_internal10DivFunctorIS4_EEEESt5arrayIPcLm2EELi4E23TrivialOffsetCalculatorILi1EjESD_NS0_6memory15LoadWithoutCastENSE_16StoreWithoutCastEEEviT_T0_T2_T3_T4_T5_
        .type           _ZN2at6native27unrolled_elementwise_kernelINS0_13BUnaryFunctorIN3c104HalfES4_S4_NS0_15binary_internal10DivFunctorIS4_EEEESt5arrayIPcLm2EELi4E23TrivialOffsetCalculatorILi1EjESD_NS0_6memory15LoadWithoutCastENSE_16StoreWithoutCastEEEviT_T0_T2_T3_T4_T5_,@function
        .size           _ZN2at6native27unrolled_elementwise_kernelINS0_13BUnaryFunctorIN3c104HalfES4_S4_NS0_15binary_internal10DivFunctorIS4_EEEESt5arrayIPcLm2EELi4E23TrivialOffsetCalculatorILi1EjESD_NS0_6memory15LoadWithoutCastENSE_16StoreWithoutCastEEEviT_T0_T2_T3_T4_T5_,(.L_x_18275 - _ZN2at6native27unrolled_elementwise_kernelINS0_13BUnaryFunctorIN3c104HalfES4_S4_NS0_15binary_internal10DivFunctorIS4_EEEESt5arrayIPcLm2EELi4E23TrivialOffsetCalculatorILi1EjESD_NS0_6memory15LoadWithoutCastENSE_16StoreWithoutCastEEEviT_T0_T2_T3_T4_T5_)
        .other          _ZN2at6native27unrolled_elementwise_kernelINS0_13BUnaryFunctorIN3c104HalfES4_S4_NS0_15binary_internal10DivFunctorIS4_EEEESt5arrayIPcLm2EELi4E23TrivialOffsetCalculatorILi1EjESD_NS0_6memory15LoadWithoutCastENSE_16StoreWithoutCastEEEviT_T0_T2_T3_T4_T5_,@"STO_CUDA_ENTRY STV_DEFAULT"
_ZN2at6native27unrolled_elementwise_kernelINS0_13BUnaryFunctorIN3c104HalfES4_S4_NS0_15binary_internal10DivFunctorIS4_EEEESt5arrayIPcLm2EELi4E23TrivialOffsetCalculatorILi1EjESD_NS0_6memory15LoadWithoutCastENSE_16StoreWithoutCastEEEviT_T0_T2_T3_T4_T5_:
.text._ZN2at6native27unrolled_elementwise_kernelINS0_13BUnaryFunctorIN3c104HalfES4_S4_NS0_15binary_internal10DivFunctorIS4_EEEESt5arrayIPcLm2EELi4E23TrivialOffsetCalculatorILi1EjESD_NS0_6memory15LoadWithoutCastENSE_16StoreWithoutCastEEEviT_T0_T2_T3_T4_T5_:
[----:B------:R-:W-:Y:S01]  /*0000*/  LDC R1, c[0x0][0x37c] ;  /* 0x0000df00ff017b82 */ /* 0x000fe20000000800 */
[----:B------:R-:W0:Y:S07]  /*0010*/  S2R R0, SR_CTAID.X ;  /* 0x0000000000007919 */ /* 0x000e2e0000002500 */
[----:B------:R-:W0:Y:S01]  /*0020*/  LDC R3, c[0x0][0x380] ;  /* 0x0000e000ff037b82 */ /* 0x000e220000000800 */
[----:B------:R-:W1:Y:S01]  /*0030*/  LDCU.64 UR4, c[0x0][0x358] ;  /* 0x00006b00ff0477ac */ /* 0x000e620008000a00 */
[----:B------:R-:W2:Y:S01]  /*0040*/  S2R R13, SR_TID.X ;  /* 0x00000000000d7919 */ /* 0x000ea20000002100 */
[----:B0-----:R-:W-:Y:S01]  /*0050*/  IMAD R2, R0, -0x200, R3 ;  /* 0xfffffe0000027824 */ /* 0x001fe200078e0203 */
[----:B--2---:R-:W-:-:S04]  /*0060*/  MOV R3, R13 ;  /* 0x0000000d00037202 */ /* 0x004fc80000000f00 */
[----:B------:R-:W-:-:S13]  /*0070*/  ISETP.GE.AND P0, PT, R13, R2, PT ;  /* 0x000000020d00720c */ /* 0x000fda0003f06270 */
[----:B------:R-:W-:Y:S01]  /*0080*/  @!P0 VIADD R13, R3, 0x80 ;  /* 0x00000080030d8836 */ /* 0x000fe20000000000 */
[----:B------:R-:W0:Y:S01]  /*0090*/  @!P0 LDC.64 R14, c[0x0][0x390] ;  /* 0x0000e400ff0e8b82 */ /* 0x000e220000000a00 */
[----:B------:R-:W-:-:S03]  /*00a0*/  @!P0 LEA R7, R0, R3, 0x9 ;  /* 0x0000000300078211 */ /* 0x000fc600078e48ff */
[----:B------:R-:W-:-:S13]  /*00b0*/  ISETP.GE.AND P1, PT, R13, R2, PT ;  /* 0x000000020d00720c */ /* 0x000fda0003f26270 */
[----:B------:R-:W-:Y:S01]  /*00c0*/  @!P1 LEA R17, R0, R13, 0x9 ;  /* 0x0000000d00119211 */ /* 0x000fe200078e48ff */
[----:B------:R-:W-:Y:S01]  /*00d0*/  @!P1 VIADD R13, R13, 0x80 ;  /* 0x000000800d0d9836 */ /* 0x000fe20000000000 */
[----:B------:R-:W2:Y:S04]  /*00e0*/  @!P1 LDC.64 R10, c[0x0][0x390] ;  /* 0x0000e400ff0a9b82 */ /* 0x000ea80000000a00 */
[----:B------:R-:W-:Y:S01]  /*00f0*/  ISETP.GE.AND P2, PT, R13, R2, PT ;  /* 0x000000020d00720c */ /* 0x000fe20003f46270 */
[----:B0-----:R-:W-:Y:S01]  /*0100*/  @!P0 IMAD.WIDE.U32 R14, R7, 0x2, R14 ;  /* 0x00000002070e8825 */ /* 0x001fe200078e000e */
[----:B------:R-:W-:-:S06]  /*0110*/  PRMT R7, RZ, 0x7610, R7 ;  /* 0x00007610ff077816 */ /* 0x000fcc0000000007 */
[----:B-1----:R0:W3:Y:S05]  /*0120*/  @!P0 LDG.E.U16 R7, desc[UR4][R14.64] ;  /* 0x000000040e078981 */ /* 0x0020ea000c1e1500 */
[----:B------:R-:W1:Y:S01]  /*0130*/  @!P2 LDC.64 R8, c[0x0][0x390] ;  /* 0x0000e400ff08ab82 */ /* 0x000e620000000a00 */
[----:B------:R-:W-:Y:S01]  /*0140*/  @!P2 IMAD R19, R0, 0x200, R13 ;  /* 0x000002000013a824 */ /* 0x000fe200078e020d */
[----:B------:R-:W-:Y:S01]  /*0150*/  PRMT R12, RZ, 0x7610, R12 ;  /* 0x00007610ff0c7816 */ /* 0x000fe2000000000c */
[----:B--2---:R-:W-:Y:S01]  /*0160*/  @!P1 IMAD.WIDE.U32 R16, R17, 0x2, R10 ;  /* 0x0000000211109825 */ /* 0x004fe200078e000a */
[----:B------:R-:W-:-:S06]  /*0170*/  PRMT R11, RZ, 0x7610, R11 ;  /* 0x00007610ff0b7816 */ /* 0x000fcc000000000b */
[----:B------:R2:W4:Y:S01]  /*0180*/  @!P1 LDG.E.U16 R11, desc[UR4][R16.64] ;  /* 0x00000004100b9981 */ /* 0x000522000c1e1500 */
[----:B-1----:R-:W-:-:S05]  /*0190*/  @!P2 IMAD.WIDE.U32 R18, R19, 0x2, R8 ;  /* 0x000000021312a825 */ /* 0x002fca00078e0008 */
[----:B------:R-:W4:Y:S01]  /*01a0*/  @!P2 LDG.E.U16 R12, desc[UR4][R18.64] ;  /* 0x00000004120ca981 */ /* 0x000f22000c1e1500 */
[----:B------:R-:W-:-:S04]  /*01b0*/  @!P2 IADD3 R13, PT, PT, R13, 0x80, RZ ;  /* 0x000000800d0da810 */ /* 0x000fc80007ffe0ff */
[-C--:B------:R-:W-:Y:S02]  /*01c0*/  ISETP.GE.AND P0, PT, R13, R2.reuse, PT ;  /* 0x000000020d00720c */ /* 0x080fe40003f06270 */
[----:B------:R-:W-:-:S11]  /*01d0*/  ISETP.GE.AND P1, PT, R3, R2, PT ;  /* 0x000000020300720c */ /* 0x000fd60003f26270 */
[----:B------:R-:W1:Y:S01]  /*01e0*/  @!P0 LDC.64 R8, c[0x0][0x390] ;  /* 0x0000e400ff088b82 */ /* 0x000e620000000a00 */
[----:B------:R-:W-:-:S07]  /*01f0*/  @!P0 IMAD R13, R0, 0x200, R13 ;  /* 0x00000200000d8824 */ /* 0x000fce00078e020d */
[----:B0-----:R-:W0:Y:S01]  /*0200*/  @!P1 LDC.U16 R14, c[0x0][0x386] ;  /* 0x0000e180ff0e9b82 */ /* 0x001e220000000400 */
[----:B------:R-:W-:-:S05]  /*0210*/  VIADD R15, R3, 0x80 ;  /* 0x00000080030f7836 */ /* 0x000fca0000000000 */
[----:B------:R-:W-:Y:S01]  /*0220*/  ISETP.GE.AND P2, PT, R15, R2, PT ;  /* 0x000000020f00720c */ /* 0x000fe20003f46270 */
[----:B-1----:R-:W-:Y:S01]  /*0230*/  @!P0 IMAD.WIDE.U32 R8, R13, 0x2, R8 ;  /* 0x000000020d088825 */ /* 0x002fe200078e0008 */
[----:B------:R-:W-:-:S04]  /*0240*/  IADD3 R13, PT, PT, R3, 0x100, RZ ;  /* 0x00000100030d7810 */ /* 0x000fc80007ffe0ff */
[----:B------:R-:W-:Y:S02]  /*0250*/  ISETP.GE.AND P3, PT, R13, R2, PT ;  /* 0x000000020d00720c */ /* 0x000fe40003f66270 */
[----:B------:R-:W-:Y:S01]  /*0260*/  PRMT R10, RZ, 0x7610, R10 ;  /* 0x00007610ff0a7816 */ /* 0x000fe2000000000a */
[----:B0-----:R-:W-:-:S04]  /*0270*/  @!P1 HADD2.F32 R14, -RZ, R14.H0_H0 ;  /* 0x2000000eff0e9230 */ /* 0x001fc80000004100 */
[----:B--2---:R-:W0:Y:S01]  /*0280*/  @!P2 LDC.U16 R16, c[0x0][0x386] ;  /* 0x0000e180ff10ab82 */ /* 0x004e220000000400 */
[----:B------:R1:W5:Y:S07]  /*0290*/  @!P0 LDG.E.U16 R10, desc[UR4][R8.64] ;  /* 0x00000004080a8981 */ /* 0x00036e000c1e1500 */
[----:B------:R-:W2:Y:S01]  /*02a0*/  @!P3 LDC.U16 R17, c[0x0][0x386] ;  /* 0x0000e180ff11bb82 */ /* 0x000ea20000000400 */
[----:B------:R-:W3:Y:S07]  /*02b0*/  @!P1 MUFU.RCP R14, R14 ;  /* 0x0000000e000e9308 */ /* 0x000eee0000001000 */
[----:B-1----:R-:W1:Y:S01]  /*02c0*/  @!P1 LDC.64 R8, c[0x0][0x388] ;  /* 0x0000e200ff089b82 */ /* 0x002e620000000a00 */
[----:B------:R-:W-:-:S04]  /*02d0*/  IADD3 R13, PT, PT, R3, 0x180, RZ ;  /* 0x00000180030d7810 */ /* 0x000fc80007ffe0ff */
[----:B------:R-:W-:Y:S01]  /*02e0*/  ISETP.GE.AND P0, PT, R13, R2, PT ;  /* 0x000000020d00720c */ /* 0x000fe20003f06270 */
[----:B------:R-:W-:Y:S02]  /*02f0*/  @!P1 IMAD R19, R0, 0x200, R3 ;  /* 0x0000020000139824 */ /* 0x000fe400078e0203 */
[----:B0-----:R-:W-:Y:S02]  /*0300*/  @!P2 HADD2.F32 R16, -RZ, R16.H0_H0 ;  /* 0x20000010ff10a230 */ /* 0x001fe40000004100 */
[----:B--2---:R-:W-:-:S04]  /*0310*/  @!P3 HADD2.F32 R17, -RZ, R17.H0_H0 ;  /* 0x20000011ff11b230 */ /* 0x004fc80000004100 */
[----:B------:R-:W0:Y:S01]  /*0320*/  @!P2 MUFU.RCP R16, R16 ;  /* 0x000000100010a308 */ /* 0x000e220000001000 */
[----:B------:R-:W-:Y:S01]  /*0330*/  @!P1 MOV R3, R15 ;  /* 0x0000000f00039202 */ /* 0x000fe20000000f00 */
[----:B-1----:R-:W-:-:S06]  /*0340*/  @!P1 IMAD.WIDE.U32 R8, R19, 0x2, R8 ;  /* 0x0000000213089825 */ /* 0x002fcc00078e0008 */
[----:B------:R-:W1:Y:S01]  /*0350*/  @!P3 MUFU.RCP R17, R17 ;  /* 0x000000110011b308 */ /* 0x000e620000001000 */
[----:B------:R-:W-:Y:S01]  /*0360*/  ISETP.GE.AND P4, PT, R3, R2, PT ;  /* 0x000000020300720c */ /* 0x000fe20003f86270 */
[----:B------:R-:W-:Y:S01]  /*0370*/  BSSY.RECONVERGENT B0, `(.L_x_3530) ;  /* 0x0000017000007945 */ /* 0x000fe20003800200 */
[----:B---3--:R-:W-:-:S05]  /*0380*/  @!P1 HADD2.F32 R13, -RZ, R7.H0_H0 ;  /* 0x20000007ff0d9230 */ /* 0x008fca0000004100 */
[----:B------:R-:W-:-:S05]  /*0390*/  @!P1 FMUL.FTZ R13, R13, R14 ;  /* 0x0000000e0d0d9220 */ /* 0x000fca0000410000 */
[----:B------:R-:W-:Y:S01]  /*03a0*/  @!P1 F2FP.F16.F32.PACK_AB R6, RZ, R13 ;  /* 0x0000000dff06923e */ /* 0x000fe200000000ff */
[----:B------:R-:W2:Y:S04]  /*03b0*/  @!P0 LDC.U16 R7, c[0x0][0x386] ;  /* 0x0000e180ff078b82 */ /* 0x000ea80000000400 */
[----:B------:R3:W-:Y:S01]  /*03c0*/  @!P1 STG.E.U16 desc[UR4][R8.64], R6 ;  /* 0x0000000608009986 */ /* 0x0007e2000c101504 */
[----:B----4-:R-:W-:-:S05]  /*03d0*/  @!P2 HADD2.F32 R11, -RZ, R11.H0_H0 ;  /* 0x2000000bff0ba230 */ /* 0x010fca0000004100 */
[----:B0-----:R-:W-:Y:S01]  /*03e0*/  @!P2 FMUL.FTZ R11, R11, R16 ;  /* 0x000000100b0ba220 */ /* 0x001fe20000410000 */
[----:B------:R-:W-:-:S05]  /*03f0*/  @!P3 HADD2.F32 R12, -RZ, R12.H0_H0 ;  /* 0x2000000cff0cb230 */ /* 0x000fca0000004100 */
[----:B-1----:R-:W-:Y:S01]  /*0400*/  @!P3 FMUL.FTZ R12, R12, R17 ;  /* 0x000000110c0cb220 */ /* 0x002fe20000410000 */
[----:B------:R-:W-:-:S04]  /*0410*/  @!P2 F2FP.F16.F32.PACK_AB R5, RZ, R11 ;  /* 0x0000000bff05a23e */ /* 0x000fc800000000ff */
[----:B------:R-:W-:Y:S01]  /*0420*/  @!P3 F2FP.F16.F32.PACK_AB R4, RZ, R12 ;  /* 0x0000000cff04b23e */ /* 0x000fe200000000ff */
[----:B--23--:R-:W-:Y:S06]  /*0430*/  @P4 BRA `(.L_x_3531) ;  /* 0x0000000000284947 */ /* 0x00cfec0003800000 */
        /* <DEDUP_REMOVED lines=10> */
.L_x_3531:
[----:B------:R-:W-:Y:S05]  /*04e0*/  BSYNC.RECONVERGENT B0 ;  /* 0x0000000000007941 */ /* 0x000fea0003800200 */
.L_x_3530:
[----:B------:R-:W-:Y:S01]  /*04f0*/  @!P0 HADD2.F32 R7, -RZ, R7.H0_H0 ;  /* 0x20000007ff078230 */ /* 0x000fe20000004100 */
[----:B------:R-:W-:-:S05]  /*0500*/  ISETP.GE.AND P1, PT, R3, R2, PT ;  /* 0x000000020300720c */ /* 0x000fca0003f26270 */
[----:B------:R-:W1:Y:S08]  /*0510*/  @!P0 MUFU.RCP R7, R7 ;  /* 0x0000000700078308 */ /* 0x000e700000001000 */
[----:B------:R-:W-:Y:S05]  /*0520*/  @P1 EXIT ;  /* 0x000000000000194d */ /* 0x000fea0003800000 */
[----:B0-----:R-:W0:Y:S01]  /*0530*/  LDC.64 R4, c[0x0][0x388] ;  /* 0x0000e200ff047b82 */ /* 0x001e220000000a00 */
[----:B-----5:R-:W-:Y:S01]  /*0540*/  @!P0 HADD2.F32 R10, -RZ, R10.H0_H0 ;  /* 0x2000000aff0a8230 */ /* 0x020fe20000004100 */
[----:B------:R-:W-:-:S04]  /*0550*/  LEA R3, R0, R3, 0x9 ;  /* 0x0000000300037211 */ /* 0x000fc800078e48ff */
[----:B-1----:R-:W-:-:S05]  /*0560*/  @!P0 FMUL.FTZ R10, R10, R7 ;  /* 0x000000070a0a8220 */ /* 0x002fca0000410000 */
[----:B------:R-:W-:-:S04]  /*0570*/  @!P0 F2FP.F16.F32.PACK_AB R2, RZ, R10 ;  /* 0x0000000aff02823e */ /* 0x000fc800000000ff */
[----:B------:R-:W-:Y:S01]  /*0580*/  PRMT R0, R2, 0x7610, R0 ;  /* 0x0000761002007816 */ /* 0x000fe20000000000 */
[----:B0-----:R-:W-:-:S05]  /*0590*/  IMAD.WIDE.U32 R2, R3, 0x2, R4 ;  /* 0x0000000203027825 */ /* 0x001fca00078e0004 */
[----:B------:R-:W-:Y:S01]  /*05a0*/  STG.E.U16 desc[UR4][R2.64], R0 ;  /* 0x0000000002007986 */ /* 0x000fe2000c101504 */
[----:B------:R-:W-:Y:S05]  /*05b0*/  EXIT ;  /* 0x000000000000794d */ /* 0x000fea0003800000 */
.L_x_3532:
        /* <DEDUP_REMOVED lines=12> */
.L_x_18275:


//--------------------- .text._ZN2at6native29vectorized_elementwise_kernelILi2ENS0_13BUnaryFunctorIN3c104HalfES4_S4_NS0_15binary_internal10DivFunctorIS4_EEEESt5arrayIPcLm2EEEEviT0_T1_ --------------------------
	.section	.text._ZN2at6native29vectorized_elementwise_kernelILi2ENS0_13BUnaryFunctorIN3c104HalfES4_S4_NS0_15binary_internal10DivFunctorIS4_EEEESt5arrayIPcLm2EEEEviT0_T1_,"ax",@progbits
	.align	128
        .global         _ZN2at6native29vectorized_elementwise_kernelILi2ENS0_13BUnaryFunctorIN3c104HalfES4_S4_NS0_15binary_internal10DivFunctorIS4_EEEESt5arrayIPcLm2EEEEviT0_T1_
        .type           _ZN2at6native29vectorized_elementwise_kernelILi2ENS0_13BUnaryFunctorIN3c104HalfES4_S4_NS0_15binary_internal10DivFunctorIS4_EEEESt5arrayIPcLm2EEEEviT0_T1_,@function
        .size           _ZN2at6native29vectorized_elementwise_kernelILi2ENS0_13BUnaryFunctorIN3c104HalfES4_S4_NS0_15binary_internal10DivFunctorIS4_EEEESt5arrayIPcLm2EEEEviT0_T1_,(.L_x_18276 - _ZN2at6native29vectorized_elementwise_kernelILi2ENS0_13BUnaryFunctorIN3c104HalfES4_S4_NS0_15binary_internal10DivFunctorIS4_EEEESt5arrayIPcLm2EEEEviT0_T1_)
        .other          _ZN2at6native29vectorized_elementwise_kernelILi2ENS0_13BUnaryFunctorIN3c104HalfES4_S4_NS0_15binary_internal10DivFunctorIS4_EEEESt5arrayIPcLm2EEEEviT0_T1_,@"STO_CUDA_ENTRY STV_DEFAULT"
_ZN2at6native29vectorized_elementwise_kernelILi2ENS0_13BUnaryFunctorIN3c104HalfES4_S4_NS0_15binary_internal10DivFunctorIS4_EEEESt5arrayIPcLm2EEEEviT0_T1_:
.text._ZN2at6native29vectorized_elementwise_kernelILi2ENS0_13BUnaryFunctorIN3c104HalfES4_S4_NS0_15binary_internal10DivFunctorIS4_EEEESt5arrayIPcLm2EEEEviT0_T1_:
        /* <DEDUP_REMOVED lines=9> */
[----:B------:R-:W-:Y:S02]  /*0090*/  PRMT R26, RZ, 0x7610, R26 ;  /* 0x00007610ff1a7816 */ /* 0x000fe4000000001a */
[----:B0-----:R-:W-:Y:S02]  /*00a0*/  ISETP.GE.U32.AND P4, PT, R29, R2, PT ;  /* 0x000000021d00720c */ /* 0x001fe40003f86070 */
[----:B------:R-:W-:-:S11]  /*00b0*/  MOV R3, R29 ;  /* 0x0000001d00037202 */ /* 0x000fd60000000f00 */
[----:B------:R-:W-:-:S05]  /*00c0*/  @!P4 VIADD R29, R3, 0x80 ;  /* 0x00000080031dc836 */ /* 0x000fca0000000000 */
[----:B------:R-:W-:-:S13]  /*00d0*/  ISETP.GE.U32.AND P0, PT, R29, R2, PT ;  /* 0x000000021d00720c */ /* 0x000fda0003f06070 */
[----:B------:R-:W-:Y:S02]  /*00e0*/  @!P0 IADD3 R27, PT, PT, R0, R29, RZ ;  /* 0x0000001d001b8210 */ /* 0x000fe40007ffe0ff */
[----:B------:R-:W-:-:S04]  /*00f0*/  @!P0 IADD3 R29, PT, PT, R29, 0x80, RZ ;  /* 0x000000801d1d8810 */ /* 0x000fc80007ffe0ff */
[----:B------:R-:W-:-:S13]  /*0100*/  ISETP.GE.U32.AND P5, PT, R29, R2, PT ;  /* 0x000000021d00720c */ /* 0x000fda0003fa6070 */
[----:B------:R-:W-:Y:S01]  /*0110*/  @!P5 IMAD.IADD R13, R0, 0x1, R29 ;  /* 0x00000001000dd824 */ /* 0x000fe200078e021d */
[----:B------:R-:W-:Y:S01]  /*0120*/  @!P5 IADD3 R29, PT, PT, R29, 0x80, RZ ;  /* 0x000000801d1dd810 */ /* 0x000fe20007ffe0ff */
[----:B------:R-:W0:Y:S03]  /*0130*/  @!P5 LDC.64 R10, c[0x0][0x390] ;  /* 0x0000e400ff0adb82 */ /* 0x000e260000000a00 */
[----:B------:R-:W-:-:S13]  /*0140*/  ISETP.GE.U32.AND P1, PT, R29, R2, PT ;  /* 0x000000021d00720c */ /* 0x000fda0003f26070 */
[----:B------:R-:W-:Y:S01]  /*0150*/  @!P1 IADD3 R15, PT, PT, R0, R29, RZ ;  /* 0x0000001d000f9210 */ /* 0x000fe20007ffe0ff */
[----:B------:R-:W-:Y:S01]  /*0160*/  @!P1 VIADD R29, R29, 0x80 ;  /* 0x000000801d1d9836 */ /* 0x000fe20000000000 */
[----:B------:R-:W1:Y:S04]  /*0170*/  @!P1 LDC.64 R18, c[0x0][0x390] ;  /* 0x0000e400ff129b82 */ /* 0x000e680000000a00 */
[----:B------:R-:W-:Y:S01]  /*0180*/  ISETP.GE.U32.AND P3, PT, R29, R2, PT ;  /* 0x000000021d00720c */ /* 0x000fe20003f66070 */
[----:B0-----:R-:W-:-:S03]  /*0190*/  @!P5 IMAD.WIDE.U32 R10, R13, 0x2, R10 ;  /* 0x000000020d0ad825 */ /* 0x001fc600078e000a */
[----:B------:R-:W0:Y:S02]  /*01a0*/  @!P4 LDC.64 R12, c[0x0][0x390] ;  /* 0x0000e400ff0ccb82 */ /* 0x000e240000000a00 */
[----:B------:R2:W3:Y:S07]  /*01b0*/  @!P5 LDG.E.U16 R26, desc[UR4][R10.64] ;  /* 0x000000040a1ad981 */ /* 0x0004ee000c1e1500 */
[----:B------:R-:W-:Y:S02]  /*01c0*/  @!P3 IADD3 R23, PT, PT, R0, R29, RZ ;  /* 0x0000001d0017b210 */ /* 0x000fe40007ffe0ff */
[----:B------:R-:W-:-:S02]  /*01d0*/  @!P3 IADD3 R29, PT, PT, R29, 0x80, RZ ;  /* 0x000000801d1db810 */ /* 0x000fc40007ffe0ff */
[----:B------:R-:W-:Y:S01]  /*01e0*/  @!P4 IADD3 R17, PT, PT, R0, R3, RZ ;  /* 0x000000030011c210 */ /* 0x000fe20007ffe0ff */
[----:B--2---:R-:W2:Y:S01]  /*01f0*/  @!P0 LDC.64 R10, c[0x0][0x390] ;  /* 0x0000e400ff0a8b82 */ /* 0x004ea20000000a00 */
[----:B------:R-:W-:-:S13]  /*0200*/  ISETP.GE.U32.AND P2, PT, R29, R2, PT ;  /* 0x000000021d00720c */ /* 0x000fda0003f46070 */
[----:B------:R-:W-:Y:S01]  /*0210*/  @!P2 IMAD.IADD R21, R0, 0x1, R29 ;  /* 0x000000010015a824 */ /* 0x000fe200078e021d */
[----:B------:R-:W-:-:S04]  /*0220*/  @!P2 IADD3 R29, PT, PT, R29, 0x80, RZ ;  /* 0x000000801d1da810 */ /* 0x000fc80007ffe0ff */
[----:B------:R-:W-:Y:S01]  /*0230*/  ISETP.GE.U32.AND P5, PT, R29, R2, PT ;  /* 0x000000021d00720c */ /* 0x000fe20003fa6070 */
[----:B0-----:R-:W-:Y:S01]  /*0240*/  @!P4 IMAD.WIDE.U32 R12, R17, 0x2, R12 ;  /* 0x00000002110cc825 */ /* 0x001fe200078e000c */
[----:B------:R-:W-:-:S06]  /*0250*/  PRMT R24, RZ, 0x7610, R24 ;  /* 0x00007610ff187816 */ /* 0x000fcc0000000018 */
[----:B------:R0:W4:Y:S05]  /*0260*/  @!P4 LDG.E.U16 R24, desc[UR4][R12.64] ;  /* 0x000000040c18c981 */ /* 0x00012a000c1e1500 */
[----:B------:R-:W-:Y:S01]  /*0270*/  @!P5 IMAD.IADD R25, R0, 0x1, R29 ;  /* 0x000000010019d824 */ /* 0x000fe200078e021d */
[----:B------:R-:W-:Y:S01]  /*0280*/  @!P5 IADD3 R29, PT, PT, R29, 0x80, RZ ;  /* 0x000000801d1dd810 */ /* 0x000fe20007ffe0ff */
[----:B-1----:R-:W-:Y:S01]  /*0290*/  @!P1 IMAD.WIDE.U32 R18, R15, 0x2, R18 ;  /* 0x000000020f129825 */ /* 0x002fe200078e0012 */
[----:B------:R-:W-:Y:S01]  /*02a0*/  PRMT R28, RZ, 0x7610, R28 ;  /* 0x00007610ff1c7816 */ /* 0x000fe2000000001c */
[----:B------:R-:W1:Y:S01]  /*02b0*/  @!P2 LDC.64 R14, c[0x0][0x390] ;  /* 0x0000e400ff0eab82 */ /* 0x000e620000000a00 */
[----:B------:R-:W-:-:S04]  /*02c0*/  ISETP.GE.U32.AND P4, PT, R29, R2, PT ;  /* 0x000000021d00720c */ /* 0x000fc80003f86070 */
[----:B------:R5:W4:Y:S03]  /*02d0*/  @!P1 LDG.E.U16 R28, desc[UR4][R18.64] ;  /* 0x00000004121c9981 */ /* 0x000b26000c1e1500 */
[----:B0-----:R-:W0:Y:S08]  /*02e0*/  @!P3 LDC.64 R12, c[0x0][0x390] ;  /* 0x0000e400ff0cbb82 */ /* 0x001e300000000a00 */
[----:B------:R-:W1:Y:S08]  /*02f0*/  @!P5 LDC.64 R16, c[0x0][0x390] ;  /* 0x0000e400ff10db82 */ /* 0x000e700000000a00 */
[----:B-----5:R-:W5:Y:S01]  /*0300*/  @!P4 LDC.64 R18, c[0x0][0x390] ;  /* 0x0000e400ff12cb82 */ /* 0x020f620000000a00 */
[----:B--2---:R-:W-:-:S04]  /*0310*/  @!P0 IMAD.WIDE.U32 R10, R27, 0x2, R10 ;  /* 0x000000021b0a8825 */ /* 0x004fc800078e000a */
[----:B0-----:R-:W-:Y:S01]  /*0320*/  @!P3 IMAD.WIDE.U32 R12, R23, 0x2, R12 ;  /* 0x00000002170cb825 */ /* 0x001fe200078e000c */
[----:B------:R-:W-:Y:S02]  /*0330*/  @!P4 IADD3 R23, PT, PT, R0, R29, RZ ;  /* 0x0000001d0017c210 */ /* 0x000fe40007ffe0ff */
[----:B------:R-:W-:Y:S01]  /*0340*/  PRMT R27, RZ, 0x7610, R27 ;  /* 0x00007610ff1b7816 */ /* 0x000fe2000000001b */
[----:B-1----:R-:W-:Y:S01]  /*0350*/  @!P2 IMAD.WIDE.U32 R14, R21, 0x2, R14 ;  /* 0x00000002150ea825 */ /* 0x002fe200078e000e */
[----:B------:R-:W-:Y:S02]  /*0360*/  PRMT R21, RZ, 0x7610, R21 ;  /* 0x00007610ff157816 */ /* 0x000fe40000000015 */
[----:B------:R-:W-:Y:S01]  /*0370*/  PRMT R29, RZ, 0x7610, R29 ;  /* 0x00007610ff1d7816 */ /* 0x000fe2000000001d */
[----:B------:R-:W-:Y:S01]  /*0380*/  @!P5 IMAD.WIDE.U32 R16, R25, 0x2, R16 ;  /* 0x000000021910d825 */ /* 0x000fe200078e0010 */
[----:B------:R-:W-:Y:S02]  /*0390*/  PRMT R25, RZ, 0x7610, R25 ;  /* 0x00007610ff197816 */ /* 0x000fe40000000019 */
[----:B------:R-:W2:Y:S04]  /*03a0*/  @!P2 LDG.E.U16 R21, desc[UR4][R14.64] ;  /* 0x000000040e15a981 */ /* 0x000ea8000c1e1500 */
[----:B------:R-:W2:Y:S01]  /*03b0*/  @!P3 LDG.E.U16 R25, desc[UR4][R12.64] ;  /* 0x000000040c19b981 */ /* 0x000ea2000c1e1500 */
[----:B-----5:R-:W-:Y:S01]  /*03c0*/  @!P4 IMAD.WIDE.U32 R18, R23, 0x2, R18 ;  /* 0x000000021712c825 */ /* 0x020fe200078e0012 */
[----:B------:R-:W-:-:S02]  /*03d0*/  PRMT R23, RZ, 0x7610, R23 ;  /* 0x00007610ff177816 */ /* 0x000fc40000000017 */
[----:B------:R0:W5:Y:S04]  /*03e0*/  @!P0 LDG.E.U16 R29, desc[UR4][R10.64] ;  /* 0x000000040a1d8981 */ /* 0x000168000c1e1500 */
[----:B------:R-:W5:Y:S04]  /*03f0*/  @!P5 LDG.E.U16 R23, desc[UR4][R16.64] ;  /* 0x000000041017d981 */ /* 0x000f68000c1e1500 */
[----:B------:R1:W5:Y:S01]  /*0400*/  @!P4 LDG.E.U16 R27, desc[UR4][R18.64] ;  /* 0x00000004121bc981 */ /* 0x000362000c1e1500 */
[----:B0-----:R-:W-:-:S05]  /*0410*/  VIADD R11, R3, 0x100 ;  /* 0x00000100030b7836 */ /* 0x001fca0000000000 */
[----:B------:R-:W-:-:S13]  /*0420*/  ISETP.GE.U32.AND P5, PT, R11, R2, PT ;  /* 0x000000020b00720c */ /* 0x000fda0003fa6070 */
[----:B------:R-:W0:Y:S01]  /*0430*/  @!P5 LDC.U16 R10, c[0x0][0x386] ;  /* 0x0000e180ff0adb82 */ /* 0x000e220000000400 */
[CC--:B------:R-:W-:Y:S02]  /*0440*/  ISETP.GE.U32.AND P0, PT, R3.reuse, R2.reuse, PT ;  /* 0x000000020300720c */ /* 0x0c0fe40003f06070 */
[C---:B------:R-:W-:Y:S02]  /*0450*/  IADD3 R11, PT, PT, R3.reuse, 0x180, RZ ;  /* 0x00000180030b7810 */ /* 0x040fe40007ffe0ff */
[----:B------:R-:W-:Y:S02]  /*0460*/  IADD3 R13, PT, PT, R3, 0x200, RZ ;  /* 0x00000200030d7810 */ /* 0x000fe40007ffe0ff */
[-C--:B------:R-:W-:Y:S01]  /*0470*/  ISETP.GE.U32.AND P1, PT, R11, R2.reuse, PT ;  /* 0x000000020b00720c */ /* 0x080fe20003f26070 */
[----:B------:R-:W-:Y:S01]  /*0480*/  VIADD R11, R3, 0x280 ;  /* 0x00000280030b7836 */ /* 0x000fe20000000000 */
[----:B------:R-:W-:Y:S01]  /*0490*/  ISETP.GE.U32.AND P2, PT, R13, R2, PT ;  /* 0x000000020d00720c */ /* 0x000fe20003f46070 */
[----:B0-----:R-:W-:-:S04]  /*04a0*/  @!P5 HADD2.F32 R12, -RZ, R10.H0_H0 ;  /* 0x2000000aff0cd230 */ /* 0x001fc80000004100 */
[----:B------:R0:W3:Y:S01]  /*04b0*/  @!P5 MUFU.RCP R15, R12 ;  /* 0x0000000c000fd308 */ /* 0x0000e20000001000 */
[-C--:B------:R-:W-:Y:S02]  /*04c0*/  ISETP.GE.U32.AND P3, PT, R11, R2.reuse, PT ;  /* 0x000000020b00720c */ /* 0x080fe40003f66070 */
[C---:B------:R-:W-:Y:S01]  /*04d0*/  IADD3 R11, PT, PT, R3.reuse, 0x300, RZ ;  /* 0x00000300030b7810 */ /* 0x040fe20007ffe0ff */
[----:B0-----:R-:W0:Y:S01]  /*04e0*/  @!P0 LDC.U16 R12, c[0x0][0x386] ;  /* 0x0000e180ff0c8b82 */ /* 0x001e220000000400 */
[----:B------:R-:W-:Y:S02]  /*04f0*/  IADD3 R13, PT, PT, R3, 0x380, RZ ;  /* 0x00000380030d7810 */ /* 0x000fe40007ffe0ff */
[-C--:B------:R-:W-:Y:S02]  /*0500*/  ISETP.GE.U32.AND P4, PT, R11, R2.reuse, PT ;  /* 0x000000020b00720c */ /* 0x080fe40003f86070 */
[----:B------:R-:W-:-:S03]  /*0510*/  ISETP.GE.U32.AND P6, PT, R13, R2, PT ;  /* 0x000000020d00720c */ /* 0x000fc60003fc6070 */
[----:B------:R-:W0:Y:S08]  /*0520*/  @!P1 LDC.U16 R10, c[0x0][0x386] ;  /* 0x0000e180ff0a9b82 */ /* 0x000e300000000400 */
[----:B------:R-:W3:Y:S08]  /*0530*/  @!P2 LDC.U16 R11, c[0x0][0x386] ;  /* 0x0000e180ff0bab82 */ /* 0x000ef00000000400 */
[----:B-1----:R-:W1:Y:S01]  /*0540*/  @!P6 LDC.U16 R18, c[0x0][0x386] ;  /* 0x0000e180ff12eb82 */ /* 0x002e620000000400 */
[----:B0-----:R-:W-:-:S07]  /*0550*/  @!P0 HADD2.F32 R17, -RZ, R12.H0_H0 ;  /* 0x2000000cff118230 */ /* 0x001fce0000004100 */
[----:B------:R-:W0:Y:S01]  /*0560*/  @!P3 LDC.U16 R14, c[0x0][0x386] ;  /* 0x0000e180ff0ebb82 */ /* 0x000e220000000400 */
[----:B------:R-:W4:Y:S07]  /*0570*/  @!P0 MUFU.RCP R17, R17 ;  /* 0x0000001100118308 */ /* 0x000f2e0000001000 */
[----:B------:R-:W1:Y:S01]  /*0580*/  @!P4 LDC.U16 R16, c[0x0][0x386] ;  /* 0x0000e180ff10cb82 */ /* 0x000e620000000400 */
[----:B------:R-:W-:Y:S02]  /*0590*/  @!P1 HADD2.F32 R13, -RZ, R10.H0_H0 ;  /* 0x2000000aff0d9230 */ /* 0x000fe40000004100 */
[----:B---3--:R-:W-:-:S05]  /*05a0*/  @!P2 HADD2.F32 R12, -RZ, R11.H0_H0 ;  /* 0x2000000bff0ca230 */ /* 0x008fca0000004100 */
[----:B------:R-:W3:Y:S01]  /*05b0*/  @!P0 LDC.64 R10, c[0x0][0x388] ;  /* 0x0000e200ff0a8b82 */ /* 0x000ee20000000a00 */
[----:B------:R-:W3:Y:S01]  /*05c0*/  @!P1 MUFU.RCP R13, R13 ;  /* 0x0000000d000d9308 */ /* 0x000ee20000001000 */
[----:B0-----:R-:W-:-:S07]  /*05d0*/  @!P3 HADD2.F32 R14, -RZ, R14.H0_H0 ;  /* 0x2000000eff0eb230 */ /* 0x001fce0000004100 */
[----:B------:R-:W0:Y:S01]  /*05e0*/  @!P2 MUFU.RCP R12, R12 ;  /* 0x0000000c000ca308 */ /* 0x000e220000001000 */
[----:B-1----:R-:W-:-:S07]  /*05f0*/  @!P4 HADD2.F32 R16, -RZ, R16.H0_H0 ;  /* 0x20000010ff10c230 */ /* 0x002fce0000004100 */
[----:B------:R-:W1:Y:S08]  /*0600*/  @!P3 MUFU.RCP R14, R14 ;  /* 0x0000000e000eb308 */ /* 0x000e700000001000 */
[----:B------:R-:W1:Y:S01]  /*0610*/  @!P4 MUFU.RCP R16, R16 ;  /* 0x000000100010c308 */ /* 0x000e620000001000 */
[----:B------:R-:W-:-:S05]  /*0620*/  @!P5 HADD2.F32 R26, -RZ, R26.H0_H0 ;  /* 0x2000001aff1ad230 */ /* 0x000fca0000004100 */
[----:B------:R-:W-:Y:S01]  /*0630*/  @!P5 FMUL.FTZ R26, R26, R15 ;  /* 0x0000000f1a1ad220 */ /* 0x000fe20000410000 */
[----:B------:R-:W-:-:S04]  /*0640*/  VIADD R15, R3, 0x80 ;  /* 0x00000080030f7836 */ /* 0x000fc80000000000 */
[----:B------:R-:W-:Y:S02]  /*0650*/  @!P5 F2FP.F16.F32.PACK_AB R4, RZ, R26 ;  /* 0x0000001aff04d23e */ /* 0x000fe400000000ff */
[----:B------:R-:W-:-:S13]  /*0660*/  ISETP.GE.U32.AND P5, PT, R15, R2, PT ;  /* 0x000000020f00720c */ /* 0x000fda0003fa6070 */
[----:B------:R-:W3:Y:S01]  /*0670*/  @!P5 LDC.U16 R19, c[0x0][0x386] ;  /* 0x0000e180ff13db82 */ /* 0x000ee20000000400 */
[----:B------:R-:W-:Y:S02]  /*0680*/  @!P6 HADD2.F32 R26, -RZ, R18.H0_H0 ;  /* 0x20000012ff1ae230 */ /* 0x000fe40000004100 */
[----:B----4-:R-:W-:-:S05]  /*0690*/  @!P0 HADD2.F32 R24, -RZ, R24.H0_H0 ;  /* 0x20000018ff188230 */ /* 0x010fca0000004100 */
[----:B------:R-:W-:Y:S02]  /*06a0*/  @!P0 FMUL.FTZ R24, R24, R17 ;  /* 0x0000001118188220 */ /* 0x000fe40000410000 */
[----:B------:R4:W-:Y:S01]  /*06b0*/  @!P6 MUFU.RCP R17, R26 ;  /* 0x0000001a0011e308 */ /* 0x0009e20000001000 */
[----:B---3--:R-:W-:Y:S02]  /*06c0*/  @!P5 HADD2.F32 R18, -RZ, R19.H0_H0 ;  /* 0x20000013ff12d230 */ /* 0x008fe40000004100 */
[----:B------:R-:W-:Y:S02]  /*06d0*/  @!P0 F2FP.F16.F32.PACK_AB R22, RZ, R24 ;  /* 0x00000018ff16823e */ /* 0x000fe400000000ff */
[----:B----4-:R-:W-:-:S03]  /*06e0*/  @!P0 IADD3 R26, PT, PT, R0, R3, RZ ;  /* 0x00000003001a8210 */ /* 0x010fc60007ffe0ff */
[----:B------:R-:W3:Y:S01]  /*06f0*/  @!P5 MUFU.RCP R18, R18 ;  /* 0x000000120012d308 */ /* 0x000ee20000001000 */
[----:B------:R-:W-:Y:S01]  /*0700*/  PRMT R19, R22, 0x7610, R19 ;  /* 0x0000761016137816 */ /* 0x000fe20000000013 */
[----:B------:R-:W-:Y:S01]  /*0710*/  @!P0 IMAD.WIDE.U32 R10, R26, 0x2, R10 ;  /* 0x000000021a0a8825 */ /* 0x000fe200078e000a */
[----:B------:R-:W-:-:S04]  /*0720*/  @!P0 MOV R3, R15 ;  /* 0x0000000f00038202 */ /* 0x000fc80000000f00 */
[----:B------:R4:W-:Y:S01]  /*0730*/  @!P0 STG.E.U16 desc[UR4][R10.64], R19 ;  /* 0x000000130a008986 */ /* 0x0009e2000c101504 */
[----:B------:R-:W-:Y:S01]  /*0740*/  ISETP.GE.U32.AND P0, PT, R3, R2, PT ;  /* 0x000000020300720c */ /* 0x000fe20003f06070 */
[----:B------:R-:W-:Y:S01]  /*0750*/  @!P1 HADD2.F32 R28, -RZ, R28.H0_H0 ;  /* 0x2000001cff1c9230 */ /* 0x000fe20000004100 */
[----:B------:R-:W-:Y:S04]  /*0760*/  BSSY.RECONVERGENT B0, `(.L_x_3534) ;  /* 0x000003d000007945 */ /* 0x000fe80003800200 */
[----:B------:R-:W-:Y:S01]  /*0770*/  BSSY.RELIABLE B1, `(.L_x_3535) ;  /* 0x0000035000017945 */ /* 0x000fe20003800100 */
[----:B------:R-:W-:-:S05]  /*0780*/  @!P1 FMUL.FTZ R13, R28, R13 ;  /* 0x0000000d1c0d9220 */ /* 0x000fca0000410000 */
[----:B------:R-:W-:Y:S01]  /*0790*/  @!P1 F2FP.F16.F32.PACK_AB R5, RZ, R13 ;  /* 0x0000000dff05923e */ /* 0x000fe200000000ff */
[----:B--2---:R-:W-:Y:S02]  /*07a0*/  @!P3 HADD2.F32 R21, -RZ, R21.H0_H0 ;  /* 0x20000015ff15b230 */ /* 0x004fe40000004100 */
[----:B------:R-:W-:Y:S02]  /*07b0*/  @!P2 HADD2.F32 R25, -RZ, R25.H0_H0 ;  /* 0x20000019ff19a230 */ /* 0x000fe40000004100 */
[----:B-----5:R-:W-:Y:S02]  /*07c0*/  @!P5 HADD2.F32 R29, -RZ, R29.H0_H0 ;  /* 0x2000001dff1dd230 */ /* 0x020fe40000004100 */
[----:B------:R-:W-:Y:S02]  /*07d0*/  @!P4 HADD2.F32 R23, -RZ, R23.H0_H0 ;  /* 0x20000017ff17c230 */ /* 0x000fe40000004100 */
[----:B------:R-:W-:Y:S02]  /*07e0*/  @!P6 HADD2.F32 R22, -RZ, R27.H0_H0 ;  /* 0x2000001bff16e230 */ /* 0x000fe40000004100 */
[----:B0-----:R-:W-:Y:S01]  /*07f0*/  @!P2 FMUL.FTZ R12, R25, R12 ;  /* 0x0000000c190ca220 */ /* 0x001fe20000410000 */
[----:B-1----:R-:W-:Y:S01]  /*0800*/  @!P3 FMUL.FTZ R14, R21, R14 ;  /* 0x0000000e150eb220 */ /* 0x002fe20000410000 */
[----:B------:R-:W-:Y:S01]  /*0810*/  @!P4 FMUL.FTZ R16, R23, R16 ;  /* 0x000000101710c220 */ /* 0x000fe20000410000 */
[----:B---3--:R-:W-:Y:S01]  /*0820*/  @!P5 FMUL.FTZ R18, R29, R18 ;  /* 0x000000121d12d220 */ /* 0x008fe20000410000 */
[----:B------:R-:W-:Y:S01]  /*0830*/  @!P6 FMUL.FTZ R17, R22, R17 ;  /* 0x000000111611e220 */ /* 0x000fe20000410000 */
[----:B------:R-:W-:-:S02]  /*0840*/  @!P2 F2FP.F16.F32.PACK_AB R6, RZ, R12 ;  /* 0x0000000cff06a23e */ /* 0x000fc400000000ff */
[----:B------:R-:W-:Y:S02]  /*0850*/  @!P3 F2FP.F16.F32.PACK_AB R7, RZ, R14 ;  /* 0x0000000eff07b23e */ /* 0x000fe400000000ff */
[----:B------:R-:W-:Y:S02]  /*0860*/  @!P4 F2FP.F16.F32.PACK_AB R8, RZ, R16 ;  /* 0x00000010ff08c23e */ /* 0x000fe400000000ff */
[----:B------:R-:W-:Y:S02]  /*0870*/  @!P6 F2FP.F16.F32.PACK_AB R9, RZ, R17 ;  /* 0x00000011ff09e23e */ /* 0x000fe400000000ff */
[----:B------:R-:W-:Y:S01]  /*0880*/  @!P5 F2FP.F16.F32.PACK_AB R20, RZ, R18 ;  /* 0x00000012ff14d23e */ /* 0x000fe200000000ff */
        /* <DEDUP_REMOVED lines=13> */
.L_x_3536:
[----:B------:R-:W-:-:S13]  /*0960*/  ISETP.GE.U32.AND P0, PT, R3, R2, PT ;  /* 0x000000020300720c */ /* 0x000fda0003f06070 */
[----:B------:R-:W-:Y:S05]  /*0970*/  @P0 BRA `(.L_x_3538) ;  /* 0x0000000000300947 */ /* 0x000fea0003800000 */
[----:B0-----:R-:W0:Y:S01]  /*0980*/  LDC.64 R10, c[0x0][0x388] ;  /* 0x0000e200ff0a7b82 */ /* 0x001e220000000a00 */
[----:B------:R-:W-:Y:S02]  /*0990*/  IADD3 R13, PT, PT, R0, R3, RZ ;  /* 0x00000003000d7210 */ /* 0x000fe40007ffe0ff */
[----:B------:R-:W-:-:S03]  /*09a0*/  IADD3 R3, PT, PT, R3, 0x80, RZ ;  /* 0x0000008003037810 */ /* 0x000fc60007ffe0ff */
[----:B0-----:R-:W-:-:S05]  /*09b0*/  IMAD.WIDE.U32 R10, R13, 0x2, R10 ;  /* 0x000000020d0a7825 */ /* 0x001fca00078e000a */
[----:B------:R1:W-:Y:S02]  /*09c0*/  STG.E.U16 desc[UR4][R10.64], R5 ;  /* 0x000000050a007986 */ /* 0x0003e4000c101504 */
.L_x_3537:
[----:B------:R-:W-:-:S13]  /*09d0*/  ISETP.GE.U32.AND P0, PT, R3, R2, PT ;  /* 0x000000020300720c */ /* 0x000fda0003f06070 */
[----:B------:R-:W-:Y:S05]  /*09e0*/  @P0 BRA `(.L_x_3539) ;  /* 0x0000000000340947 */ /* 0x000fea0003800000 */
[----:B-1----:R-:W1:Y:S01]  /*09f0*/  LDC.64 R4, c[0x0][0x388] ;  /* 0x0000e200ff047b82 */ /* 0x002e620000000a00 */
[----:B0-----:R-:W-:Y:S01]  /*0a00*/  IMAD.IADD R11, R0, 0x1, R3 ;  /* 0x00000001000b7824 */ /* 0x001fe200078e0203 */
[----:B------:R-:W-:-:S03]  /*0a10*/  IADD3 R3, PT, PT, R3, 0x80, RZ ;  /* 0x0000008003037810 */ /* 0x000fc60007ffe0ff */
[----:B-1----:R-:W-:-:S05]  /*0a20*/  IMAD.WIDE.U32 R4, R11, 0x2, R4 ;  /* 0x000000020b047825 */ /* 0x002fca00078e0004 */
[----:B------:R1:W-:Y:S02]  /*0a30*/  STG.E.U16 desc[UR4][R4.64], R6 ;  /* 0x0000000604007986 */ /* 0x0003e4000c101504 */
.L_x_3538:
        /* <DEDUP_REMOVED lines=8> */
.L_x_3539:
[----:B------:R-:W-:Y:S05]  /*0ac0*/  BSYNC.RELIABLE B1 ;  /* 0x0000000000017941 */ /* 0x000fea0003800100 */
.L_x_3535:
[----:B------:R-:W-:-:S13]  /*0ad0*/  ISETP.GE.U32.AND P0, PT, R3, R2, PT ;  /* 0x000000020300720c */ /* 0x000fda0003f06070 */
[----:B-12---:R-:W1:Y:S01]  /*0ae0*/  @!P0 LDC.64 R4, c[0x0][0x388] ;  /* 0x0000e200ff048b82 */ /* 0x006e620000000a00 */
[----:B------:R-:W-:Y:S02]  /*0af0*/  @!P0 IADD3 R7, PT, PT, R0, R3, RZ ;  /* 0x0000000300078210 */ /* 0x000fe40007ffe0ff */
[----:B------:R-:W-:-:S03]  /*0b00*/  @!P0 IADD3 R3, PT, PT, R3, 0x80, RZ ;  /* 0x0000008003038810 */ /* 0x000fc60007ffe0ff */
[----:B-1----:R-:W-:-:S05]  /*0b10*/  @!P0 IMAD.WIDE.U32 R4, R7, 0x2, R4 ;  /* 0x0000000207048825 */ /* 0x002fca00078e0004 */
[----:B------:R2:W-:Y:S02]  /*0b20*/  @!P0 STG.E.U16 desc[UR4][R4.64], R8 ;  /* 0x0000000804008986 */ /* 0x0005e4000c101504 */
.L_x_3540:
[----:B------:R-:W-:Y:S05]  /*0b30*/  BSYNC.RECONVERGENT B0 ;  /* 0x0000000000007941 */ /* 0x000fea0003800200 */
.L_x_3534:
        /* <DEDUP_REMOVED lines=8> */
.L_x_3533:
[----:B------:R-:W0:Y:S01]  /*0bc0*/  S2R R5, SR_TID.X ;  /* 0x0000000000057919 */ /* 0x000e220000002100 */
[----:B------:R-:W1:Y:S02]  /*0bd0*/  LDC.64 R2, c[0x0][0x390] ;  /* 0x0000e400ff027b82 */ /* 0x000e640000000a00 */
[----:B-1----:R-:W-:-:S04]  /*0be0*/  IMAD.WIDE.U32 R2, R0, 0x2, R2 ;  /* 0x0000000200027825 */ /* 0x002fc800078e0002 */
[----:B0-----:R-:W-:Y:S02]  /*0bf0*/  IMAD.WIDE.U32 R6, R5, 0x4, R2 ;  /* 0x0000000405067825 */ /* 0x001fe400078e0002 */
[----:B------:R-:W0:Y:S03]  /*0c00*/  LDC.U16 R11, c[0x0][0x386] ;  /* 0x0000e180ff0b7b82 */ /* 0x000e260000000400 */
[----:B------:R-:W2:Y:S04]  /*0c10*/  LDG.E R4, desc[UR4][R6.64] ;  /* 0x0000000406047981 */ /* 0x000ea8000c1e1900 */
[----:B------:R-:W3:Y:S01]  /*0c20*/  LDG.E R8, desc[UR4][R6.64+0x200] ;  /* 0x0002000406087981 */ /* 0x000ee2000c1e1900 */
[----:B------:R-:W1:Y:S03]  /*0c30*/  LDC.64 R2, c[0x0][0x388] ;  /* 0x0000e200ff027b82 */ /* 0x000e660000000a00 */
[----:B------:R-:W4:Y:S04]  /*0c40*/  LDG.E R9, desc[UR4][R6.64+0x400] ;  /* 0x0004000406097981 */ /* 0x000f28000c1e1900 */
[----:B------:R5:W4:Y:S01]  /*0c50*/  LDG.E R10, desc[UR4][R6.64+0x600] ;  /* 0x00060004060a7981 */ /* 0x000b22000c1e1900 */
[----:B0-----:R-:W-:-:S06]  /*0c60*/  HADD2.F32 R13, -RZ, R11.H0_H0 ;  /* 0x2000000bff0d7230 */ /* 0x001fcc0000004100 */
[----:B------:R-:W0:Y:S01]  /*0c70*/  MUFU.RCP R13, R13 ;  /* 0x0000000d000d7308 */ /* 0x000e220000001000 */
[----:B-1----:R-:W-:-:S04]  /*0c80*/  IMAD.WIDE.U32 R2, R0, 0x2, R2 ;  /* 0x0000000200027825 */ /* 0x002fc800078e0002 */
[----:B------:R-:W-:-:S04]  /*0c90*/  IMAD.WIDE.U32 R2, R5, 0x4, R2 ;  /* 0x0000000405027825 */ /* 0x000fc800078e0002 */
[--C-:B--2---:R-:W-:Y:S02]  /*0ca0*/  HADD2.F32 R0, -RZ, R4.reuse.H0_H0 ;  /* 0x20000004ff007230 */ /* 0x104fe40000004100 */
[----:B------:R-:W-:Y:S02]  /*0cb0*/  HADD2.F32 R4, -RZ, R4.H1_H1 ;  /* 0x30000004ff047230 */ /* 0x000fe40000004100 */
[--C-:B---3--:R-:W-:Y:S02]  /*0cc0*/  HADD2.F32 R11, -RZ, R8.reuse.H0_H0 ;  /* 0x20000008ff0b7230 */ /* 0x108fe40000004100 */
[-C--:B0-----:R-:W-:Y:S01]  /*0cd0*/  FMUL.FTZ R0, R0, R13.reuse ;  /* 0x0000000d00007220 */ /* 0x081fe20000410000 */
[----:B------:R-:W-:Y:S02]  /*0ce0*/  HADD2.F32 R8, -RZ, R8.H1_H1 ;  /* 0x30000008ff087230 */ /* 0x000fe40000004100 */
[----:B-----5:R-:W-:Y:S01]  /*0cf0*/  FMUL.FTZ R7, R4, R13 ;  /* 0x0000000d04077220 */ /* 0x020fe20000410000 */
[----:B----4-:R-:W-:-:S02]  /*0d00*/  HADD2.F32 R12, -RZ, R9.H0_H0 ;  /* 0x20000009ff0c7230 */ /* 0x010fc40000004100 */
[-C--:B------:R-:W-:Y:S01]  /*0d10*/  FMUL.FTZ R11, R11, R13.reuse ;  /* 0x0000000d0b0b7220 */ /* 0x080fe20000410000 */
[----:B------:R-:W-:Y:S02]  /*0d20*/  HADD2.F32 R9, -RZ, R9.H1_H1 ;  /* 0x30000009ff097230 */ /* 0x000fe40000004100 */
[-C--:B------:R-:W-:Y:S01]  /*0d30*/  FMUL.FTZ R8, R8, R13.reuse ;  /* 0x0000000d08087220 */ /* 0x080fe20000410000 */
[--C-:B------:R-:W-:Y:S02]  /*0d40*/  HADD2.F32 R6, -RZ, R10.reuse.H0_H0 ;  /* 0x2000000aff067230 */ /* 0x100fe40000004100 */
[-C--:B------:R-:W-:Y:S01]  /*0d50*/  FMUL.FTZ R12, R12, R13.reuse ;  /* 0x0000000d0c0c7220 */ /* 0x080fe20000410000 */
[----:B------:R-:W-:Y:S02]  /*0d60*/  HADD2.F32 R10, -RZ, R10.H1_H1 ;  /* 0x3000000aff0a7230 */ /* 0x000fe40000004100 */
[-C--:B------:R-:W-:Y:S01]  /*0d70*/  FMUL.FTZ R9, R9, R13.reuse ;  /* 0x0000000d09097220 */ /* 0x080fe20000410000 */
[----:B------:R-:W-:Y:S01]  /*0d80*/  F2FP.F16.F32.PACK_AB R7, R7, R0 ;  /* 0x000000000707723e */ /* 0x000fe200000000ff */
[----:B------:R-:W-:Y:S01]  /*0d90*/  FMUL.FTZ R6, R6, R13 ;  /* 0x0000000d06067220 */ /* 0x000fe20000410000 */
[----:B------:R-:W-:Y:S01]  /*0da0*/  F2FP.F16.F32.PACK_AB R11, R8, R11 ;  /* 0x0000000b080b723e */ /* 0x000fe200000000ff */
[----:B------:R-:W-:Y:S01]  /*0db0*/  FMUL.FTZ R13, R10, R13 ;  /* 0x0000000d0a0d7220 */ /* 0x000fe20000410000 */
[----:B------:R-:W-:Y:S01]  /*0dc0*/  F2FP.F16.F32.PACK_AB R9, R9, R12 ;  /* 0x0000000c0909723e */ /* 0x000fe200000000ff */
[----:B------:R-:W-:Y:S03]  /*0dd0*/  STG.E desc[UR4][R2.64], R7 ;  /* 0x0000000702007986 */ /* 0x000fe6000c101904 */
[----:B------:R-:W-:Y:S01]  /*0de0*/  F2FP.F16.F32.PACK_AB R13, R13, R6 ;  /* 0x000000060d0d723e */ /* 0x000fe200000000ff */
[----:B------:R-:W-:Y:S04]  /*0df0*/  STG.E desc[UR4][R2.64+0x200], R11 ;  /* 0x0002000b02007986 */ /* 0x000fe8000c101904 */
[----:B------:R-:W-:Y:S04]  /*0e00*/  STG.E desc[UR4][R2.64+0x400], R9 ;  /* 0x0004000902007986 */ /* 0x000fe8000c101904 */
[----:B------:R-:W-:Y:S01]  /*0e10*/  STG.E desc[UR4][R2.64+0x600], R13 ;  /* 0x0006000d02007986 */ /* 0x000fe2000c101904 */
[----:B------:R-:W-:Y:S05]  /*0e20*/  EXIT ;  /* 0x000000000000794d */ /* 0x000fea0003800000 */
.L_x_3541:
        /* <DEDUP_REMOVED lines=13> */
.L_x_18276:


//--------------------- .text._ZN2at6native29vectorized_elementwise_kernelILi4ENS0_13BUnaryFunctorIN3c104HalfES4_S4_NS0_15binary_internal10DivFunctorIS4_EEEESt5arrayIPcLm2EEEEviT0_T1_ --------------------------
	.section	.text._ZN2at6native29vectorized_elementwise_kernelILi4ENS0_13BUnaryFunctorIN3c104HalfES4_S4_NS0_15binary_internal10DivFunctorIS4_EEEESt5arrayIPcLm2EEEEviT0_T1_,"ax",@progbits
	.align	128
        .global         _ZN2at6native29vectorized_elementwise_kernelILi4ENS0_13BUnaryFunctorIN3c104HalfES4_S4_NS0_15binary_internal10DivFunctorIS4_EEEESt5arrayIPcLm2EEEEviT0_T1_
        .type           _ZN2at6native29vectorized_elementwise_kernelILi4ENS0_13BUnaryFunctorIN3c104HalfES4_S4_NS0_15binary_internal10DivFunctorIS4_EEEESt5arrayIPcLm2EEEEviT0_T1_,@function
        .size           _ZN2at6native29vectorized_elementwise_kernelILi4ENS0_13BUnaryFunctorIN3c104HalfES4_S4_NS0_15binary_internal10DivFunctorIS4_EEEESt5arrayIPcLm2EEEEviT0_T1_,(.L_x_18277 - _ZN2at6native29vectorized_elementwise_kernelILi4ENS0_13BUnaryFunctorIN3c104HalfES4_S4_NS0_15binary_internal10DivFunctorIS4_EEEESt5arrayIPcLm2EEEEviT0_T1_)
        .other          _ZN2at6native29vectorized_elementwise_kernelILi4ENS0_13BUnaryFunctorIN3c104HalfES4_S4_NS0_15binary_internal10DivFunctorIS4_EEEESt5arrayIPcLm2EEEEviT0_T1_,@"STO_CUDA_ENTRY STV_DEFAULT"
_ZN2at6native29vectorized_elementwise_kernelILi4ENS0_13BUnaryFunctorIN3c104HalfES4_S4_NS0_15binary_internal10DivFunctorIS4_EEEESt5arrayIPcLm2EEEEviT0_T1_:
.text._ZN2at6native29vectorized_elementwise_kernelILi4ENS0_13BUnaryFunctorIN3c104HalfES4_S4_NS0_15binary_internal10DivFunctorIS4_EEEESt5arrayIPcLm2EEEEviT0_T1_:
        /* <DEDUP_REMOVED lines=150> */
.L_x_3545:
[----:B------:R-:W-:-:S13]  /*0960*/  ISETP.GE.U32.AND P0, PT, R3, R2, PT ;  /* 0x000000020300720c */ /* 0x000fda0003f06070 */
[----:B------:R-:W-:Y:S05]  /*0970*/  @P0 BRA `(.L_x_3547) ;  /* 0x0000000000300947 */ /* 0x000fea0003800000 */
[----:B0-----:R-:W0:Y:S01]  /*0980*/  LDC.64 R10, c[0x0][0x388] ;  /* 0x0000e200ff0a7b82 */ /* 0x001e220000000a00 */
[----:B------:R-:W-:Y:S02]  /*0990*/  IADD3 R13, PT, PT, R0, R3, RZ ;  /* 0x00000003000d7210 */ /* 0x000fe40007ffe0ff */
[----:B------:R-:W-:-:S03]  /*09a0*/  IADD3 R3, PT, PT, R3, 0x80, RZ ;  /* 0x0000008003037810 */ /* 0x000fc60007ffe0ff */
[----:B0-----:R-:W-:-:S05]  /*09b0*/  IMAD.WIDE.U32 R10, R13, 0x2, R10 ;  /* 0x000000020d0a7825 */ /* 0x001fca00078e000a */
[----:B------:R1:W-:Y:S02]  /*09c0*/  STG.E.U16 desc[UR4][R10.64], R5 ;  /* 0x000000050a007986 */ /* 0x0003e4000c101504 */
.L_x_3546:
[----:B------:R-:W-:-:S13]  /*09d0*/  ISETP.GE.U32.AND P0, PT, R3, R2, PT ;  /* 0x000000020300720c */ /* 0x000fda0003f06070 */
[----:B------:R-:W-:Y:S05]  /*09e0*/  @P0 BRA `(.L_x_3548) ;  /* 0x0000000000340947 */ /* 0x000fea0003800000 */
[----:B-1----:R-:W1:Y:S01]  /*09f0*/  LDC.64 R4, c[0x0][0x388] ;  /* 0x0000e200ff047b82 */ /* 0x002e620000000a00 */
[----:B0-----:R-:W-:Y:S01]  /*0a00*/  IMAD.IADD R11, R0, 0x1, R3 ;  /* 0x00000001000b7824 */ /* 0x001fe200078e0203 */
[----:B------:R-:W-:-:S03]  /*0a10*/  IADD3 R3, PT, PT, R3, 0x80, RZ ;  /* 0x0000008003037810 */ /* 0x000fc60007ffe0ff */
[----:B-1----:R-:W-:-:S05]  /*0a20*/  IMAD.WIDE.U32 R4, R11, 0x2, R4 ;  /* 0x000000020b047825 */ /* 0x002fca00078e0004 */
[----:B------:R1:W-:Y:S02]  /*0a30*/  STG.E.U16 desc[UR4][R4.64], R6 ;  /* 0x0000000604007986 */ /* 0x0003e4000c101504 */
.L_x_3547:
        /* <DEDUP_REMOVED lines=8> */
.L_x_3548:
[----:B------:R-:W-:Y:S05]  /*0ac0*/  BSYNC.RELIABLE B1 ;  /* 0x0000000000017941 */ /* 0x000fea0003800100 */
.L_x_3544:
[----:B------:R-:W-:-:S13]  /*0ad0*/  ISETP.GE.U32.AND P0, PT, R3, R2, PT ;  /* 0x000000020300720c */ /* 0x000fda0003f06070 */
[----:B-12---:R-:W1:Y:S01]  /*0ae0*/  @!P0 LDC.64 R4, c[0x0][0x388] ;  /* 0x0000e200ff048b82 */ /* 0x006e620000000a00 */
[----:B------:R-:W-:Y:S02]  /*0af0*/  @!P0 IADD3 R7, PT, PT, R0, R3, RZ ;  /* 0x0000000300078210 */ /* 0x000fe40007ffe0ff */
[----:B------:R-:W-:-:S03]  /*0b00*/  @!P0 IADD3 R3, PT, PT, R3, 0x80, RZ ;  /* 0x0000008003038810 */ /* 0x000fc60007ffe0ff */
[----:B-1----:R-:W-:-:S05]  /*0b10*/  @!P0 IMAD.WIDE.U32 R4, R7, 0x2, R4 ;  /* 0x0000000207048825 */ /* 0x002fca00078e0004 */
[----:B------:R2:W-:Y:S02]  /*0b20*/  @!P0 STG.E.U16 desc[UR4][R4.64], R8 ;  /* 0x0000000804008986 */ /* 0x0005e4000c101504 */
.L_x_3549:
[----:B------:R-:W-:Y:S05]  /*0b30*/  BSYNC.RECONVERGENT B0 ;  /* 0x0000000000007941 */ /* 0x000fea0003800200 */
.L_x_3543:
        /* <DEDUP_REMOVED lines=8> */
.L_x_3542:
[----:B------:R-:W0:Y:S01]  /*0bc0*/  S2R R5, SR_TID.X ;  /* 0x0000000000057919 */ /* 0x000e220000002100 */
[----:B------:R-:W1:Y:S02]  /*0bd0*/  LDC.64 R2, c[0x0][0x390] ;  /* 0x0000e400ff027b82 */ /* 0x000e640000000a00 */
[----:B-1----:R-:W-:-:S04]  /*0be0*/  IMAD.WIDE.U32 R2, R0, 0x2, R2 ;  /* 0x0000000200027825 */ /* 0x002fc800078e0002 */
[----:B0-----:R-:W-:Y:S02]  /*0bf0*/  IMAD.WIDE.U32 R8, R5, 0x8, R2 ;  /* 0x0000000805087825 */ /* 0x001fe400078e0002 */
[----:B------:R-:W0:Y:S03]  /*0c00*/  LDC.U16 R4, c[0x0][0x386] ;  /* 0x0000e180ff047b82 */ /* 0x000e260000000400 */
[----:B------:R-:W2:Y:S04]  /*0c10*/  LDG.E.64 R10, desc[UR4][R8.64] ;  /* 0x00000004080a7981 */ /* 0x000ea8000c1e1b00 */
[----:B------:R-:W3:Y:S01]  /*0c20*/  LDG.E.64 R6, desc[UR4][R8.64+0x400] ;  /* 0x0004000408067981 */ /* 0x000ee2000c1e1b00 */
[----:B------:R-:W1:Y:S01]  /*0c30*/  LDC.64 R2, c[0x0][0x388] ;  /* 0x0000e200ff027b82 */ /* 0x000e620000000a00 */
[----:B0-----:R-:W-:-:S04]  /*0c40*/  HADD2.F32 R14, -RZ, R4.H0_H0 ;  /* 0x20000004ff0e7230 */ /* 0x001fc80000004100 */
[----:B------:R-:W0:Y:S01]  /*0c50*/  MUFU.RCP R15, R14 ;  /* 0x0000000e000f7308 */ /* 0x000e220000001000 */
[----:B-1----:R-:W-:-:S04]  /*0c60*/  IMAD.WIDE.U32 R2, R0, 0x2, R2 ;  /* 0x0000000200027825 */ /* 0x002fc800078e0002 */
[----:B------:R-:W-:-:S04]  /*0c70*/  IMAD.WIDE.U32 R2, R5, 0x8, R2 ;  /* 0x0000000805027825 */ /* 0x000fc800078e0002 */
[--C-:B--2---:R-:W-:Y:S02]  /*0c80*/  HADD2.F32 R0, -RZ, R10.reuse.H0_H0 ;  /* 0x2000000aff007230 */ /* 0x104fe40000004100 */
[----:B------:R-:W-:Y:S02]  /*0c90*/  HADD2.F32 R4, -RZ, R10.H1_H1 ;  /* 0x3000000aff047230 */ /* 0x000fe40000004100 */
[--C-:B------:R-:W-:Y:S02]  /*0ca0*/  HADD2.F32 R10, -RZ, R11.reuse.H0_H0 ;  /* 0x2000000bff0a7230 */ /* 0x100fe40000004100 */
[-C--:B0-----:R-:W-:Y:S01]  /*0cb0*/  FMUL.FTZ R0, R0, R15.reuse ;  /* 0x0000000f00007220 */ /* 0x081fe20000410000 */
[--C-:B---3--:R-:W-:Y:S02]  /*0cc0*/  HADD2.F32 R12, -RZ, R6.reuse.H0_H0 ;  /* 0x20000006ff0c7230 */ /* 0x108fe40000004100 */
[----:B------:R-:W-:Y:S02]  /*0cd0*/  HADD2.F32 R11, -RZ, R11.H1_H1 ;  /* 0x3000000bff0b7230 */ /* 0x000fe40000004100 */
[----:B------:R-:W-:Y:S01]  /*0ce0*/  FMUL.FTZ R10, R10, R15 ;  /* 0x0000000f0a0a7220 */ /* 0x000fe20000410000 */
[----:B------:R-:W-:-:S02]  /*0cf0*/  HADD2.F32 R6, -RZ, R6.H1_H1 ;  /* 0x30000006ff067230 */ /* 0x000fc40000004100 */
[-C--:B------:R-:W-:Y:S01]  /*0d00*/  FMUL.FTZ R12, R12, R15.reuse ;  /* 0x0000000f0c0c7220 */ /* 0x080fe20000410000 */
[--C-:B------:R-:W-:Y:S02]  /*0d10*/  HADD2.F32 R8, -RZ, R7.reuse.H0_H0 ;  /* 0x20000007ff087230 */ /* 0x100fe40000004100 */
[-C--:B------:R-:W-:Y:S01]  /*0d20*/  FMUL.FTZ R11, R11, R15.reuse ;  /* 0x0000000f0b0b7220 */ /* 0x080fe20000410000 */
[----:B------:R-:W-:Y:S02]  /*0d30*/  HADD2.F32 R13, -RZ, R7.H1_H1 ;  /* 0x30000007ff0d7230 */ /* 0x000fe40000004100 */
[-C--:B------:R-:W-:Y:S01]  /*0d40*/  FMUL.FTZ R7, R4, R15.reuse ;  /* 0x0000000f04077220 */ /* 0x080fe20000410000 */
[-C--:B------:R-:W-:Y:S01]  /*0d50*/  FMUL.FTZ R9, R6, R15.reuse ;  /* 0x0000000f06097220 */ /* 0x080fe20000410000 */
[-C--:B------:R-:W-:Y:S01]  /*0d60*/  FMUL.FTZ R8, R8, R15.reuse ;  /* 0x0000000f08087220 */ /* 0x080fe20000410000 */
[----:B------:R-:W-:Y:S01]  /*0d70*/  F2FP.F16.F32.PACK_AB R5, R11, R10 ;  /* 0x0000000a0b05723e */ /* 0x000fe200000000ff */
[----:B------:R-:W-:Y:S01]  /*0d80*/  FMUL.FTZ R13, R13, R15 ;  /* 0x0000000f0d0d7220 */ /* 0x000fe20000410000 */
[----:B------:R-:W-:-:S02]  /*0d90*/  F2FP.F16.F32.PACK_AB R4, R7, R0 ;  /* 0x000000000704723e */ /* 0x000fc400000000ff */
[----:B------:R-:W-:Y:S02]  /*0da0*/  F2FP.F16.F32.PACK_AB R12, R9, R12 ;  /* 0x0000000c090c723e */ /* 0x000fe400000000ff */
[----:B------:R-:W-:Y:S01]  /*0db0*/  F2FP.F16.F32.PACK_AB R13, R13, R8 ;  /* 0x000000080d0d723e */ /* 0x000fe200000000ff */
[----:B------:R-:W-:Y:S04]  /*0dc0*/  STG.E.64 desc[UR4][R2.64], R4 ;  /* 0x0000000402007986 */ /* 0x000fe8000c101b04 */
[----:B------:R-:W-:Y:S01]  /*0dd0*/  STG.E.64 desc[UR4][R2.64+0x400], R12 ;  /* 0x0004000c02007986 */ /* 0x000fe2000c101b04 */
[----:B------:R-:W-:Y:S05]  /*0de0*/  EXIT ;  /* 0x000000000000794d */ /* 0x000fea0003800000 */
.L_x_3550:
        /* <DEDUP_REMOVED lines=9> */
.L_x_18277:


//--------------------- .text._ZN2at6native29vectorized_elementwise_kernelILi8ENS0_13BUnaryFunctorIN3c104HalfES4_S4_NS0_15binary_internal10DivFunctorIS4_EEEESt5arrayIPcLm2EEEEviT0_T1_ --------------------------
	.section	.text._ZN2at6native29vectorized_elementwise_kernelILi8ENS0_13BUnaryFunctorIN3c104HalfES4_S4_NS0_15binary_internal10DivFunctorIS4_EEEESt5arrayIPcLm2EEEEviT0_T1_,"ax",@progbits
	.align	128
        .global         _ZN2at6native29vectorized_elementwise_kernelILi8ENS0_13BUnaryFunctorIN3c104HalfES4_S4_NS0_15binary_internal10DivFunctorIS4_EEEESt5arrayIPcLm2EEEEviT0_T1_
        .type           _ZN2at6native29vectorized_elementwise_kernelILi8ENS0_13BUnaryFunctorIN3c104HalfES4_S4_NS0_15binary_internal10DivFunctorIS4_EEEESt5arrayIPcLm2EEEEviT0_T1_,@function
        .size           _ZN2at6native29vectorized_elementwise_kernelILi8ENS0_13BUnaryFunctorIN3c104HalfES4_S4_NS0_15binary_internal10DivFunctorIS4_EEEESt5arrayIPcLm2EEEEviT0_T1_,(.L_x_18278 - _ZN2at6native29vectorized_elementwise_kernelILi8ENS0_13BUnaryFunctorIN3c104HalfES4_S4_NS0_15binary_internal10DivFunctorIS4_EEEESt5arrayIPcLm2EEEEviT0_T1_)
        .other          _ZN2at6native29vectorized_elementwise_kernelILi8ENS0_13BUnaryFunctorIN3c104HalfES4_S4_NS0_15binary_internal10DivFunctorIS4_EEEESt5arrayIPcLm2EEEEviT0_T1_,@"STO_CUDA_ENTRY STV_DEFAULT"
_ZN2at6native29vectorized_elementwise_kernelILi8ENS0_13BUnaryFunctorIN3c104HalfES4_S4_NS0_15binary_internal10DivFunctorIS4_EEEESt5arrayIPcLm2EEEEviT0_T1_:
.text._ZN2at6native29vectorized_elementwise_kernelILi8ENS0_13BUnaryFunctorIN3c104HalfES4_S4_NS0_15binary_internal10DivFunctorIS4_EEEESt5arrayIPcLm2EEEEviT0_T1_:
[----:B------:R-:W-:Y:S01]  /*0000*/  LDC R1, c[0x0][0x37c] ;  /* 0x0000df00ff017b82 */ /* 0x000fe20000000800 */
[----:B------:R-:W-:Y:S05]  /*0010*/  EXIT ;  /* 0x000000000000794d */ /* 0x000fea0003800000 */
.L_x_3551:
        /* <DEDUP_REMOVED lines=14> */
.L_x_18278:


//--------------------- .text._ZN2at6native18elementwise_kernelILi128ELi4EZNS0_15gpu_kernel_implINS0_13AUnaryFunctorIN3c104HalfES5_S5_NS0_15binary_internal10DivFunctorIS5_EEEEEEvRNS_18TensorIteratorBaseERKT_EUliE_EEviT1_ --------------------------
	.section	.text._ZN2at6native18elementwise_kernelILi128ELi4EZNS0_15gpu_kernel_implINS0_13AUnaryFunctorIN3c104HalfES5_S5_NS0_15binary_internal10DivFunctorIS5_EEEEEEvRNS_18TensorIteratorBaseERKT_EUliE_EEviT1_,"ax",@progbits
	.align	128
        .global         _ZN2at6native18elementwise_kernelILi128ELi4EZNS0_15gpu_kernel_implINS0_13AUnaryFunctorIN3c104HalfES5_S5_NS0_15binary_internal10DivFunctorIS5_EEEEEEvRNS_18TensorIteratorBaseERKT_EUliE_EEviT1_
        .type           _ZN2at6native18elementwise_kernelILi128ELi4EZNS0_15gpu_kernel_implINS0_13AUnaryFunctorIN3c104HalfES5_S5_NS0_15binary_internal10DivFunctorIS5_EEEEEEvRNS_18TensorIteratorBaseERKT_EUliE_EEviT1_,@function
        .size           _ZN2at6native18elementwise_kernelILi128ELi4EZNS0_15gpu_kernel_implINS0_13AUnaryFunctorIN3c104HalfES5_S5_NS0_15binary_internal10DivFunctorIS5_EEEEEEvRNS_18TensorIteratorBaseERKT_EUliE_EEviT1_,(.L_x_18279 - _ZN2at6native18elementwise_kernelILi128ELi4EZNS0_15gpu_kernel_implINS0_13AUnaryFunctorIN3c104HalfES5_S5_NS0_15binary_internal10DivFunctorIS5_EEEEEEvRNS_18TensorIteratorBaseERKT_EUliE_EEviT1_)
        .other          _ZN2at6native18elementwise_kernelILi128ELi4EZNS0_15gpu_kernel_implINS0_13AUnaryFunctorIN3c104HalfES5_S5_NS0_15binary_internal10DivFunctorIS5_EEEEEEvRNS_18TensorIteratorBaseERKT_EUliE_EEviT1_,@"STO_CUDA_ENTRY STV_DEFAULT"
_ZN2at6native18elementwise_kernelILi128ELi4EZNS0_15gpu_kernel_implINS0_13AUnaryFunctorIN3c104HalfES5_S5_NS0_15binary_internal10DivFunctorIS5_EEEEEEvRNS_18TensorIteratorBaseERKT_EUliE_EEviT1_:
.text._ZN2at6native18elementwise_kernelILi128ELi4EZNS0_15gpu_kernel_implINS0_13AUnaryFunctorIN3c104HalfES5_S5_NS0_15binary_internal10DivFunctorIS5_EEEEEEvRNS_18TensorIteratorBaseERKT_EUliE_EEviT1_:
        /* <DEDUP_REMOVED lines=319> */
.L_x_3554:
        /* <DEDUP_REMOVED lines=18> */
.L_x_3558:
[----:B------:R-:W2:Y:S02]  /*1510*/  LDG.E.U8 R2, desc[UR36][R2.64] ;  /* 0x0000002402027981 */ /* 0x000ea4000c1e1100 */
[----:B--2---:R-:W-:-:S04]  /*1520*/  I2FP.F32.U32 R0, R2 ;  /* 0x0000000200007245 */ /* 0x004fc80000201000 */
[----:B------:R-:W-:Y:S01]  /*1530*/  F2FP.F16.F32.PACK_AB R0, RZ, R0 ;  /* 0x00000000ff00723e */ /* 0x000fe200000000ff */
[----:B------:R-:W-:Y:S06]  /*1540*/  BRA `(.L_x_3560) ;  /* 0x0000000c009c7947 */ /* 0x000fec0003800000 */
.L_x_3557:
        /* <DEDUP_REMOVED lines=10> */
.L_x_3562:
[----:B------:R-:W2:Y:S02]  /*15f0*/  LDG.E R2, desc[UR36][R2.64] ;  /* 0x0000002402027981 */ /* 0x000ea4000c1e1900 */
[----:B--2---:R-:W-:-:S04]  /*1600*/  I2FP.F32.S32 R0, R2 ;  /* 0x0000000200007245 */ /* 0x004fc80000201400 */
[----:B------:R-:W-:Y:S01]  /*1610*/  F2FP.F16.F32.PACK_AB R0, RZ, R0 ;  /* 0x00000000ff00723e */ /* 0x000fe200000000ff */
[----:B------:R-:W-:Y:S06]  /*1620*/  BRA `(.L_x_3560) ;  /* 0x0000000c00647947 */ /* 0x000fec0003800000 */
.L_x_3561:
[----:B------:R-:W2:Y:S02]  /*1630*/  LDG.E.U16 R2, desc[UR36][R2.64] ;  /* 0x0000002402027981 */ /* 0x000ea4000c1e1500 */
[----:B--2---:R-:W0:Y:S02]  /*1640*/  I2F.S16 R0, R2 ;  /* 0x0000000200007306 */ /* 0x004e240000101400 */
[----:B0-----:R-:W-:Y:S01]  /*1650*/  F2FP.F16.F32.PACK_AB R0, RZ, R0 ;  /* 0x00000000ff00723e */ /* 0x001fe200000000ff */
[----:B------:R-:W-:Y:S06]  /*1660*/  BRA `(.L_x_3560) ;  /* 0x0000000c00547947 */ /* 0x000fec0003800000 */
.L_x_3556:
        /* <DEDUP_REMOVED lines=9> */
.L_x_3564:
[----:B------:R0:W5:Y:S01]  /*1700*/  LDG.E.U16 R0, desc[UR36][R2.64] ;  /* 0x0000002402007981 */ /* 0x000162000c1e1500 */
[----:B------:R-:W-:Y:S05]  /*1710*/  BRA `(.L_x_3560) ;  /* 0x0000000c00287947 */ /* 0x000fea0003800000 */
.L_x_3563:
        /* <DEDUP_REMOVED lines=9> */
.L_x_3566:
[----:B------:R1:W5:Y:S01]  /*17b0*/  LDG.E.U16 R0, desc[UR36][R2.64] ;  /* 0x0000002402007981 */ /* 0x000362000c1e1500 */
[----:B------:R-:W-:Y:S05]  /*17c0*/  BRA `(.L_x_3560) ;  /* 0x0000000800fc7947 */ /* 0x000fea0003800000 */
.L_x_3565:
        /* <DEDUP_REMOVED lines=12> */
.L_x_3555:
        /* <DEDUP_REMOVED lines=13> */
.L_x_3569:
        /* <DEDUP_REMOVED lines=12> */
.L_x_3568:
        /* <DEDUP_REMOVED lines=27> */
.L_x_3571:
        /* <DEDUP_REMOVED lines=13> */
.L_x_3570:
[----:B------:R-:W2:Y:S02]  /*1ca0*/  LDG.E.U16 R0, desc[UR36][R2.64] ;  /* 0x0000002402007981 */ /* 0x000ea4000c1e1500 */
[----:B--2---:R-:W-:-:S04]  /*1cb0*/  SHF.L.U32 R0, R0, 0x10, RZ ;  /* 0x0000001000007819 */ /* 0x004fc800000006ff */
[----:B------:R-:W-:Y:S01]  /*1cc0*/  F2FP.F16.F32.PACK_AB R0, RZ, R0 ;  /* 0x00000000ff00723e */ /* 0x000fe200000000ff */
[----:B------:R-:W-:Y:S06]  /*1cd0*/  BRA `(.L_x_3560) ;  /* 0x0000000400b87947 */ /* 0x000fec0003800000 */
.L_x_3567:
        /* <DEDUP_REMOVED lines=12> */
.L_x_3574:
        /* <DEDUP_REMOVED lines=21> */
.L_x_3578:
[----:B------:R-:W-:Y:S05]  /*1ef0*/  BSYNC.RECONVERGENT B1 ;  /* 0x0000000000017941 */ /* 0x000fea0003800200 */
.L_x_3577:
[----:B------:R-:W-:Y:S01]  /*1f00*/  IMAD.SHL.U32 R0, R0, 0x100000, RZ ;  /* 0x0010000000007824 */ /* 0x000fe200078e00ff */
[----:B------:R-:W-:-:S04]  /*1f10*/  LEA R2, R2, 0x3b800000, 0x17 ;  /* 0x3b80000002027811 */ /* 0x000fc800078eb8ff */
[----:B------:R-:W-:-:S07]  /*1f20*/  LOP3.LUT R0, R2, R0, R7, 0xfe, !PT ;  /* 0x0000000002007212 */ /* 0x000fce00078efe07 */
.L_x_3576:
[----:B------:R-:W-:Y:S05]  /*1f30*/  BSYNC.RECONVERGENT B0 ;  /* 0x0000000000007941 */ /* 0x000fea0003800200 */
.L_x_3575:
[----:B------:R-:W-:Y:S01]  /*1f40*/  F2FP.F16.F32.PACK_AB R0, RZ, R0 ;  /* 0x00000000ff00723e */ /* 0x000fe200000000ff */
[----:B------:R-:W-:Y:S06]  /*1f50*/  BRA `(.L_x_3560) ;  /* 0x0000000400187947 */ /* 0x000fec0003800000 */
.L_x_3573:
        /* <DEDUP_REMOVED lines=21> */
.L_x_3582:
[----:B------:R-:W-:Y:S05]  /*20b0*/  BSYNC.RECONVERGENT B1 ;  /* 0x0000000000017941 */ /* 0x000fea0003800200 */
.L_x_3581:
[----:B------:R-:W-:Y:S01]  /*20c0*/  IMAD.SHL.U32 R0, R0, 0x200000, RZ ;  /* 0x0020000000007824 */ /* 0x000fe200078e00ff */
[----:B------:R-:W-:-:S04]  /*20d0*/  LEA R2, R2, 0x37800000, 0x17 ;  /* 0x3780000002027811 */ /* 0x000fc800078eb8ff */
[----:B------:R-:W-:-:S07]  /*20e0*/  LOP3.LUT R0, R2, R0, R7, 0xfe, !PT ;  /* 0x0000000002007212 */ /* 0x000fce00078efe07 */
.L_x_3580:
[----:B------:R-:W-:Y:S05]  /*20f0*/  BSYNC.RECONVERGENT B0 ;  /* 0x0000000000007941 */ /* 0x000fea0003800200 */
.L_x_3579:
[----:B------:R-:W-:Y:S01]  /*2100*/  F2FP.F16.F32.PACK_AB R0, RZ, R0 ;  /* 0x00000000ff00723e */ /* 0x000fe200000000ff */
[----:B------:R-:W-:Y:S06]  /*2110*/  BRA `(.L_x_3560) ;  /* 0x0000000000a87947 */ /* 0x000fec0003800000 */
.L_x_3572:
[----:B------:R-:W-:-:S09]  /*2120*/  UISETP.NE.AND UP0, UPT, UR4, 0x1c, UPT ;  /* 0x0000001c0400788c */ /* 0x000fd2000bf05270 */
[----:B------:R-:W-:Y:S05]  /*2130*/  BRA.U !UP0, `(.L_x_3583) ;  /* 0x0000000108947547 */ /* 0x000fea000b800000 */
[----:B------:R-:W-:-:S09]  /*2140*/  UISETP.NE.AND UP0, UPT, UR4, 0x1d, UPT ;  /* 0x0000001d0400788c */ /* 0x000fd2000bf05270 */
[----:B------:R-:W-:Y:S05]  /*2150*/  BRA.U !UP0, `(.L_x_3584) ;  /* 0x00000001087c7547 */ /* 0x000fea000b800000 */
[----:B------:R-:W-:-:S09]  /*2160*/  UISETP.NE.AND UP0, UPT, UR4, 0x2c, UPT ;  /* 0x0000002c0400788c */ /* 0x000fd2000bf05270 */
[----:B------:R-:W-:Y:S05]  /*2170*/  BRA.U !UP0, `(.L_x_3585) ;  /* 0x0000000108487547 */ /* 0x000fea000b800000 */
.L_x_3559:
        /* <DEDUP_REMOVED lines=16> */
.L_x_3586:
[----:B------:R-:W-:Y:S01]  /*2280*/  PRMT R0, RZ, 0x7610, R0 ;  /* 0x00007610ff007816 */ /* 0x000fe20000000000 */
[----:B------:R-:W-:Y:S06]  /*2290*/  BRA `(.L_x_3560) ;  /* 0x0000000000487947 */ /* 0x000fec0003800000 */
.L_x_3585:
        /* <DEDUP_REMOVED lines=8> */
.L_x_3588:
[----:B------:R-:W-:Y:S05]  /*2320*/  BSYNC.RECONVERGENT B0 ;  /* 0x0000000000007941 */ /* 0x000fea0003800200 */
.L_x_3587:
[----:B------:R-:W-:Y:S01]  /*2330*/  F2FP.F16.F32.PACK_AB R0, RZ, R0 ;  /* 0x00000000ff00723e */ /* 0x000fe200000000ff */
[----:B------:R-:W-:Y:S06]  /*2340*/  BRA `(.L_x_3560) ;  /* 0x00000000001c7947 */ /* 0x000fec0003800000 */
.L_x_3584:
[----:B------:R-:W2:Y:S02]  /*2350*/  LDG.E.64 R2, desc[UR36][R2.64] ;  /* 0x0000002402027981 */ /* 0x000ea4000c1e1b00 */
[----:B--2---:R-:W0:Y:S02]  /*2360*/  I2F.U64 R0, R2 ;  /* 0x0000000200007312 */ /* 0x004e240000301000 */
[----:B0-----:R-:W-:Y:S01]  /*2370*/  F2FP.F16.F32.PACK_AB R0, RZ, R0 ;  /* 0x00000000ff00723e */ /* 0x001fe200000000ff */
[----:B------:R-:W-:Y:S06]  /*2380*/  BRA `(.L_x_3560) ;  /* 0x00000000000c7947 */ /* 0x000fec0003800000 */
.L_x_3583:
[----:B------:R-:W2:Y:S02]  /*2390*/  LDG.E R2, desc[UR36][R2.64] ;  /* 0x0000002402027981 */ /* 0x000ea4000c1e1900 */
[----:B--2---:R-:W-:-:S04]  /*23a0*/  I2FP.F32.U32 R0, R2 ;  /* 0x0000000200007245 */ /* 0x004fc80000201000 */
[----:B------:R-:W-:-:S07]  /*23b0*/  F2FP.F16.F32.PACK_AB R0, RZ, R0 ;  /* 0x00000000ff00723e */ /* 0x000fce00000000ff */
.L_x_3560:
[----:B01----:R-:W0:Y:S01]  /*23c0*/  LDC.U16 R2, c[0x0][0x592] ;  /* 0x00016480ff027b82 */ /* 0x003e220000000400 */
[----:B-----5:R-:W-:Y:S01]  /*23d0*/  HADD2.F32 R4, -RZ, R0.H0_H0 ;  /* 0x20000000ff047230 */ /* 0x020fe20000004100 */
[----:B------:R-:W1:Y:S03]  /*23e0*/  LDCU.64 UR6, c[0x0][0x580] ;  /* 0x0000b000ff0677ac */ /* 0x000e660008000a00 */
[----:B------:R-:W2:Y:S01]  /*23f0*/  MUFU.RCP R3, R4 ;  /* 0x0000000400037308 */ /* 0x000ea20000001000 */
[----:B------:R-:W-:-:S04]  /*2400*/  UPRMT UR4, UR41, 0x9910, URZ ;  /* 0x0000991029047896 */ /* 0x000fc800080000ff */
[----:B------:R-:W-:Y:S01]  /*2410*/  UISETP.GT.AND UP0, UPT, UR4, 0x9, UPT ;  /* 0x000000090400788c */ /* 0x000fe2000bf04270 */
[----:B0-----:R-:W-:Y:S01]  /*2420*/  HADD2.F32 R0, -RZ, R2.H0_H0 ;  /* 0x20000002ff007230 */ /* 0x001fe20000004100 */
[----:B-1----:R-:W-:-:S04]  /*2430*/  IADD3 R2, P0, PT, R16, UR6, RZ ;  /* 0x0000000610027c10 */ /* 0x002fc8000ff1e0ff */
[----:B--2---:R-:W-:Y:S01]  /*2440*/  FMUL.FTZ R0, R0, R3 ;  /* 0x0000000300007220 */ /* 0x004fe20000410000 */
        /* <DEDUP_REMOVED lines=15> */
.L_x_3592:
[----:B------:R-:W-:-:S06]  /*2540*/  HADD2.F32 R5, -RZ, R0.H0_H0 ;  /* 0x20000000ff057230 */ /* 0x000fcc0000004100 */
[----:B------:R-:W0:Y:S02]  /*2550*/  F2I.S64.TRUNC R4, R5 ;  /* 0x0000000500047311 */ /* 0x000e24000020d900 */
[----:B0-----:R3:W-:Y:S01]  /*2560*/  STG.E.U8 desc[UR36][R2.64], R4 ;  /* 0x0000000402007986 */ /* 0x0017e2000c101124 */
[----:B------:R-:W-:Y:S05]  /*2570*/  BRA `(.L_x_3594) ;  /* 0x0000000c00707947 */ /* 0x000fea0003800000 */
.L_x_3591:
        /* <DEDUP_REMOVED lines=10> */
.L_x_3596:
[----:B------:R-:W-:-:S04]  /*2620*/  HADD2.F32 R0, -RZ, R0.H0_H0 ;  /* 0x20000000ff007230 */ /* 0x000fc80000004100 */
[----:B------:R-:W0:Y:S02]  /*2630*/  F2I.FTZ.TRUNC.NTZ R5, R0 ;  /* 0x0000000000057305 */ /* 0x000e24000021f100 */
[----:B0-----:R1:W-:Y:S01]  /*2640*/  STG.E desc[UR36][R2.64], R5 ;  /* 0x0000000502007986 */ /* 0x0013e2000c101924 */
[----:B------:R-:W-:Y:S05]  /*2650*/  BRA `(.L_x_3594) ;  /* 0x0000000c00387947 */ /* 0x000fea0003800000 */
.L_x_3595:
[----:B------:R-:W-:-:S04]  /*2660*/  HADD2.F32 R0, -RZ, R0.H0_H0 ;  /* 0x20000000ff007230 */ /* 0x000fc80000004100 */
[----:B------:R-:W0:Y:S02]  /*2670*/  F2I.FTZ.TRUNC.NTZ R5, R0 ;  /* 0x0000000000057305 */ /* 0x000e24000021f100 */
[----:B0-----:R2:W-:Y:S01]  /*2680*/  STG.E.U16 desc[UR36][R2.64], R5 ;  /* 0x0000000502007986 */ /* 0x0015e2000c101524 */
[----:B------:R-:W-:Y:S05]  /*2690*/  BRA `(.L_x_3594) ;  /* 0x0000000c00287947 */ /* 0x000fea0003800000 */
.L_x_3590:
        /* <DEDUP_REMOVED lines=9> */
.L_x_3598:
[----:B------:R0:W-:Y:S01]  /*2730*/  STG.E.U16 desc[UR36][R2.64], R0 ;  /* 0x0000000002007986 */ /* 0x0001e2000c101524 */
[----:B------:R-:W-:Y:S05]  /*2740*/  BRA `(.L_x_3594) ;  /* 0x0000000800fc7947 */ /* 0x000fea0003800000 */
.L_x_3597:
        /* <DEDUP_REMOVED lines=10> */
.L_x_3600:
[----:B------:R-:W-:-:S05]  /*27f0*/  HADD2.F32 R0, -RZ, R0.H0_H0 ;  /* 0x20000000ff007230 */ /* 0x000fca0000004100 */
[----:B------:R-:W-:-:S04]  /*2800*/  F2FP.F16.F32.PACK_AB R0, RZ, R0 ;  /* 0x00000000ff00723e */ /* 0x000fc800000000ff */
[----:B------:R-:W-:-:S05]  /*2810*/  PRMT R0, R0, 0x5410, RZ ;  /* 0x0000541000007816 */ /* 0x000fca00000000ff */
[----:B------:R0:W-:Y:S01]  /*2820*/  STG.E desc[UR36][R2.64], R0 ;  /* 0x0000000002007986 */ /* 0x0001e2000c101924 */
[----:B------:R-:W-:Y:S05]  /*2830*/  BRA `(.L_x_3594) ;  /* 0x0000000800c07947 */ /* 0x000fea0003800000 */
.L_x_3599:
[----:B------:R-:W-:-:S05]  /*2840*/  HADD2.F32 R4, -RZ, R0.H0_H0 ;  /* 0x20000000ff047230 */ /* 0x000fca0000004100 */
[----:B------:R-:W-:-:S06]  /*2850*/  FMUL.FTZ R4, R4, 1 ;  /* 0x3f80000004047820 */ /* 0x000fcc0000410000 */
[----:B------:R-:W0:Y:S02]  /*2860*/  F2F.F64.F32 R4, R4 ;  /* 0x0000000400047310 */ /* 0x000e240000201800 */
[----:B0-----:R0:W-:Y:S01]  /*2870*/  STG.E.64 desc[UR36][R2.64], R4 ;  /* 0x0000000402007986 */ /* 0x0011e2000c101b24 */
[----:B------:R-:W-:Y:S05]  /*2880*/  BRA `(.L_x_3594) ;  /* 0x0000000800ac7947 */ /* 0x000fea0003800000 */
.L_x_3589:
        /* <DEDUP_REMOVED lines=13> */
.L_x_3603:
[----:B------:R-:W-:Y:S01]  /*2960*/  HADD2.F32 R0, -RZ, R0.H0_H0 ;  /* 0x20000000ff007230 */ /* 0x000fe20000004100 */
[----:B------:R-:W-:-:S04]  /*2970*/  CS2R R6, SRZ ;  /* 0x0000000000067805 */ /* 0x000fc8000001ff00 */
[----:B------:R-:W-:-:S04]  /*2980*/  FMUL.FTZ R0, R0, 1 ;  /* 0x3f80000000007820 */ /* 0x000fc80000410000 */
[----:B------:R-:W0:Y:S02]  /*2990*/  F2F.F64.F32 R4, R0 ;  /* 0x0000000000047310 */ /* 0x000e240000201800 */
[----:B0-----:R0:W-:Y:S01]  /*29a0*/  STG.E.128 desc[UR36][R2.64], R4 ;  /* 0x0000000402007986 */ /* 0x0011e2000c101d24 */
[----:B------:R-:W-:Y:S05]  /*29b0*/  BRA `(.L_x_3594) ;  /* 0x0000000800607947 */ /* 0x000fea0003800000 */
.L_x_3602:
        /* <DEDUP_REMOVED lines=19> */
.L_x_3607:
[----:B------:R-:W-:Y:S05]  /*2af0*/  BSYNC.RECONVERGENT B0 ;  /* 0x0000000000007941 */ /* 0x000fea0003800200 */
.L_x_3606:
[----:B------:R-:W-:-:S05]  /*2b00*/  LOP3.LUT R5, R0, 0x80, R5, 0xf8, !PT ;  /* 0x0000008000057812 */ /* 0x000fca00078ef805 */
[----:B------:R0:W-:Y:S01]  /*2b10*/  STG.E.U8 desc[UR36][R2.64], R5 ;  /* 0x0000000502007986 */ /* 0x0001e2000c101124 */
[----:B------:R-:W-:Y:S05]  /*2b20*/  BRA `(.L_x_3594) ;  /* 0x0000000800047947 */ /* 0x000fea0003800000 */
.L_x_3605:
        /* <DEDUP_REMOVED lines=15> */
.L_x_3609:
[----:B------:R-:W-:Y:S05]  /*2c20*/  BSYNC.RECONVERGENT B0 ;  /* 0x0000000000007941 */ /* 0x000fea0003800200 */
.L_x_3608:
[----:B------:R-:W-:-:S05]  /*2c30*/  LOP3.LUT R5, R0, 0x80, R5, 0xf8, !PT ;  /* 0x0000008000057812 */ /* 0x000fca00078ef805 */
[----:B------:R0:W-:Y:S01]  /*2c40*/  STG.E.U8 desc[UR36][R2.64], R5 ;  /* 0x0000000502007986 */ /* 0x0001e2000c101124 */
[----:B------:R-:W-:Y:S05]  /*2c50*/  BRA `(.L_x_3594) ;  /* 0x0000000400b87947 */ /* 0x000fea0003800000 */
.L_x_3604:
[----:B------:R-:W-:-:S05]  /*2c60*/  HADD2.F32 R0, -RZ, R0.H0_H0 ;  /* 0x20000000ff007230 */ /* 0x000fca0000004100 */
[----:B------:R-:W-:-:S05]  /*2c70*/  F2FP.BF16.F32.PACK_AB R0, RZ, R0 ;  /* 0x00000000ff00723e */ /* 0x000fca00000010ff */
[----:B------:R0:W-:Y:S01]  /*2c80*/  STG.E.U16 desc[UR36][R2.64], R0 ;  /* 0x0000000002007986 */ /* 0x0001e2000c101524 */
[----:B------:R-:W-:Y:S05]  /*2c90*/  BRA `(.L_x_3594) ;  /* 0x0000000400a87947 */ /* 0x000fea0003800000 */
.L_x_3601:
        /* <DEDUP_REMOVED lines=12> */
.L_x_3612:
        /* <DEDUP_REMOVED lines=13> */
.L_x_3615:
[----:B------:R-:W-:-:S04]  /*2e30*/  SHF.R.U32.HI R0, RZ, 0x14, R5 ;  /* 0x00000014ff007819 */ /* 0x000fc80000011605 */
[----:B------:R-:W-:-:S04]  /*2e40*/  LOP3.LUT R0, R0, 0x1, RZ, 0xc0, !PT ;  /* 0x0000000100007812 */ /* 0x000fc800078ec0ff */
[----:B------:R-:W-:-:S04]  /*2e50*/  IADD3 R0, PT, PT, R5, 0x487ffff, R0 ;  /* 0x0487ffff05007810 */ /* 0x000fc80007ffe000 */
[----:B------:R-:W-:-:S04]  /*2e60*/  SHF.R.U32.HI R0, RZ, 0x14, R0 ;  /* 0x00000014ff007819 */ /* 0x000fc80000011600 */
[----:B------:R-:W-:-:S07]  /*2e70*/  LOP3.LUT R4, R0, 0xff, RZ, 0xc0, !PT ;  /* 0x000000ff00047812 */ /* 0x000fce00078ec0ff */
.L_x_3616:
[----:B------:R-:W-:-:S04]  /*2e80*/  SHF.R.U32.HI R5, RZ, 0x18, R5 ;  /* 0x00000018ff057819 */ /* 0x000fc80000011605 */
[----:B------:R-:W-:-:S04]  /*2e90*/  LOP3.LUT R4, R4, 0x80, R5, 0xf8, !PT ;  /* 0x0000008004047812 */ /* 0x000fc800078ef805 */
[----:B------:R-:W-:-:S07]  /*2ea0*/  PRMT R0, R4, 0x7610, R0 ;  /* 0x0000761004007816 */ /* 0x000fce0000000000 */
.L_x_3614:
[----:B------:R-:W-:Y:S05]  /*2eb0*/  BSYNC.RECONVERGENT B0 ;  /* 0x0000000000007941 */ /* 0x000fea0003800200 */
.L_x_3613:
[----:B------:R0:W-:Y:S01]  /*2ec0*/  STG.E.U8 desc[UR36][R2.64], R0 ;  /* 0x0000000002007986 */ /* 0x0001e2000c101124 */
[----:B------:R-:W-:Y:S05]  /*2ed0*/  BRA `(.L_x_3594) ;  /* 0x0000000400187947 */ /* 0x000fea0003800000 */
.L_x_3611:
        /* <DEDUP_REMOVED lines=13> */
.L_x_3619:
[----:B------:R-:W-:-:S04]  /*2fb0*/  SHF.R.U32.HI R0, RZ, 0x15, R5 ;  /* 0x00000015ff007819 */ /* 0x000fc80000011605 */
[----:B------:R-:W-:-:S04]  /*2fc0*/  LOP3.LUT R0, R0, 0x1, RZ, 0xc0, !PT ;  /* 0x0000000100007812 */ /* 0x000fc800078ec0ff */
[----:B------:R-:W-:-:S04]  /*2fd0*/  IADD3 R0, PT, PT, R5, 0x88fffff, R0 ;  /* 0x088fffff05007810 */ /* 0x000fc80007ffe000 */
[----:B------:R-:W-:-:S04]  /*2fe0*/  SHF.R.U32.HI R0, RZ, 0x15, R0 ;  /* 0x00000015ff007819 */ /* 0x000fc80000011600 */
[----:B------:R-:W-:-:S07]  /*2ff0*/  LOP3.LUT R4, R0, 0xff, RZ, 0xc0, !PT ;  /* 0x000000ff00047812 */ /* 0x000fce00078ec0ff */
.L_x_3620:
[----:B------:R-:W-:-:S04]  /*3000*/  SHF.R.U32.HI R5, RZ, 0x18, R5 ;  /* 0x00000018ff057819 */ /* 0x000fc80000011605 */
[----:B------:R-:W-:-:S04]  /*3010*/  LOP3.LUT R4, R4, 0x80, R5, 0xf8, !PT ;  /* 0x0000008004047812 */ /* 0x000fc800078ef805 */
[----:B------:R-:W-:-:S07]  /*3020*/  PRMT R0, R4, 0x7610, R0 ;  /* 0x0000761004007816 */ /* 0x000fce0000000000 */
.L_x_3618:
[----:B------:R-:W-:Y:S05]  /*3030*/  BSYNC.RECONVERGENT B0 ;  /* 0x0000000000007941 */ /* 0x000fea0003800200 */
.L_x_3617:
[----:B------:R0:W-:Y:S01]  /*3040*/  STG.E.U8 desc[UR36][R2.64], R0 ;  /* 0x0000000002007986 */ /* 0x0001e2000c101124 */
[----:B------:R-:W-:Y:S05]  /*3050*/  BRA `(.L_x_3594) ;  /* 0x0000000000b87947 */ /* 0x000fea0003800000 */
.L_x_3610:
[----:B------:R-:W-:-:S09]  /*3060*/  UISETP.NE.AND UP0, UPT, UR4, 0x1c, UPT ;  /* 0x0000001c0400788c */ /* 0x000fd2000bf05270 */
[----:B------:R-:W-:Y:S05]  /*3070*/  BRA.U !UP0, `(.L_x_3621) ;  /* 0x0000000108a47547 */ /* 0x000fea000b800000 */
[----:B------:R-:W-:-:S09]  /*3080*/  UISETP.NE.AND UP0, UPT, UR4, 0x1d, UPT ;  /* 0x0000001d0400788c */ /* 0x000fd2000bf05270 */
[----:B------:R-:W-:Y:S05]  /*3090*/  BRA.U !UP0, `(.L_x_3622) ;  /* 0x00000001088c7547 */ /* 0x000fea000b800000 */
[----:B------:R-:W-:-:S09]  /*30a0*/  UISETP.NE.AND UP0, UPT, UR4, 0x2c, UPT ;  /* 0x0000002c0400788c */ /* 0x000fd2000bf05270 */
[----:B------:R-:W-:Y:S05]  /*30b0*/  BRA.U !UP0, `(.L_x_3623) ;  /* 0x0000000108447547 */ /* 0x000fea000b800000 */
.L_x_3593:
        /* <DEDUP_REMOVED lines=16> */
.L_x_3624:
[----:B------:R-:W-:Y:S05]  /*31c0*/  BRA `(.L_x_3594) ;  /* 0x00000000005c7947 */ /* 0x000fea0003800000 */
.L_x_3623:
        /* <DEDUP_REMOVED lines=16> */
.L_x_3622:
[----:B------:R-:W-:-:S06]  /*32d0*/  HADD2.F32 R4, -RZ, R0.H0_H0 ;  /* 0x20000000ff047230 */ /* 0x000fcc0000004100 */
[----:B------:R-:W0:Y:S02]  /*32e0*/  F2I.U64.TRUNC R4, R4 ;  /* 0x0000000400047311 */ /* 0x000e24000020d800 */
[----:B0-----:R0:W-:Y:S01]  /*32f0*/  STG.E.64 desc[UR36][R2.64], R4 ;  /* 0x0000000402007986 */ /* 0x0011e2000c101b24 */
[----:B------:R-:W-:Y:S05]  /*3300*/  BRA `(.L_x_3594) ;  /* 0x00000000000c7947 */ /* 0x000fea0003800000 */
.L_x_3621:
[----:B------:R-:W-:-:S04]  /*3310*/  HADD2.F32 R0, -RZ, R0.H0_H0 ;  /* 0x20000000ff007230 */ /* 0x000fc80000004100 */
[----:B------:R-:W0:Y:S02]  /*3320*/  F2I.FTZ.U32.TRUNC.NTZ R5, R0 ;  /* 0x0000000000057305 */ /* 0x000e24000021f000 */
[----:B0-----:R0:W-:Y:S02]  /*3330*/  STG.E desc[UR36][R2.64], R5 ;  /* 0x0000000502007986 */ /* 0x0011e4000c101924 */
.L_x_3594:
[----:B------:R-:W-:-:S07]  /*3340*/  IADD3 R17, PT, PT, R17, 0x80, RZ ;  /* 0x0000008011117810 */ /* 0x000fce0007ffe0ff */
.L_x_3553:
[----:B------:R-:W-:Y:S05]  /*3350*/  BSYNC.RECONVERGENT B6 ;  /* 0x0000000000067941 */ /* 0x000fea0003800200 */
.L_x_3552:
        /* <DEDUP_REMOVED lines=307> */
.L_x_3627:
        /* <DEDUP_REMOVED lines=18> */
.L_x_3631:
[----:B------:R-:W2:Y:S02]  /*47b0*/  LDG.E.U8 R2, desc[UR36][R2.64] ;  /* 0x0000002402027981 */ /* 0x000ea4000c1e1100 */
[----:B--2---:R-:W-:-:S04]  /*47c0*/  I2FP.F32.U32 R0, R2 ;  /* 0x0000000200007245 */ /* 0x004fc80000201000 */
[----:B------:R-:W-:Y:S01]  /*47d0*/  F2FP.F16.F32.PACK_AB R0, RZ, R0 ;  /* 0x00000000ff00723e */ /* 0x000fe200000000ff */
[----:B------:R-:W-:Y:S06]  /*47e0*/  BRA `(.L_x_3633) ;  /* 0x0000000c009c7947 */ /* 0x000fec0003800000 */
.L_x_3630:
        /* <DEDUP_REMOVED lines=10> */
.L_x_3635:
[----:B------:R-:W2:Y:S02]  /*4890*/  LDG.E R2, desc[UR36][R2.64] ;  /* 0x0000002402027981 */ /* 0x000ea4000c1e1900 */
[----:B--2---:R-:W-:-:S04]  /*48a0*/  I2FP.F32.S32 R0, R2 ;  /* 0x0000000200007245 */ /* 0x004fc80000201400 */
[----:B------:R-:W-:Y:S01]  /*48b0*/  F2FP.F16.F32.PACK_AB R0, RZ, R0 ;  /* 0x00000000ff00723e */ /* 0x000fe200000000ff */
[----:B------:R-:W-:Y:S06]  /*48c0*/  BRA `(.L_x_3633) ;  /* 0x0000000c00647947 */ /* 0x000fec0003800000 */
.L_x_3634:
[----:B------:R-:W2:Y:S02]  /*48d0*/  LDG.E.U16 R2, desc[UR36][R2.64] ;  /* 0x0000002402027981 */ /* 0x000ea4000c1e1500 */
[----:B--2---:R-:W0:Y:S02]  /*48e0*/  I2F.S16 R0, R2 ;  /* 0x0000000200007306 */ /* 0x004e240000101400 */
[----:B0-----:R-:W-:Y:S01]  /*48f0*/  F2FP.F16.F32.PACK_AB R0, RZ, R0 ;  /* 0x00000000ff00723e */ /* 0x001fe200000000ff */
[----:B------:R-:W-:Y:S06]  /*4900*/  BRA `(.L_x_3633) ;  /* 0x0000000c00547947 */ /* 0x000fec0003800000 */
.L_x_3629:
        /* <DEDUP_REMOVED lines=9> */
.L_x_3637:
[----:B------:R1:W5:Y:S01]  /*49a0*/  LDG.E.U16 R0, desc[UR36][R2.64] ;  /* 0x0000002402007981 */ /* 0x000362000c1e1500 */
[----:B------:R-:W-:Y:S05]  /*49b0*/  BRA `(.L_x_3633) ;  /* 0x0000000c00287947 */ /* 0x000fea0003800000 */
.L_x_3636:
        /* <DEDUP_REMOVED lines=9> */
.L_x_3639:
[----:B------:R0:W5:Y:S01]  /*4a50*/  LDG.E.U16 R0, desc[UR36][R2.64] ;  /* 0x0000002402007981 */ /* 0x000162000c1e1500 */
[----:B------:R-:W-:Y:S05]  /*4a60*/  BRA `(.L_x_3633) ;  /* 0x0000000800fc7947 */ /* 0x000fea0003800000 */
.L_x_3638:
        /* <DEDUP_REMOVED lines=12> */
.L_x_3628:
        /* <DEDUP_REMOVED lines=13> */
.L_x_3642:
        /* <DEDUP_REMOVED lines=12> */
.L_x_3641:
        /* <DEDUP_REMOVED lines=27> */
.L_x_3644:
        /* <DEDUP_REMOVED lines=13> */
.L_x_3643:
[----:B------:R-:W2:Y:S02]  /*4f40*/  LDG.E.U16 R0, desc[UR36][R2.64] ;  /* 0x0000002402007981 */ /* 0x000ea4000c1e1500 */
[----:B--2---:R-:W-:-:S04]  /*4f50*/  SHF.L.U32 R0, R0, 0x10, RZ ;  /* 0x0000001000007819 */ /* 0x004fc800000006ff */
[----:B------:R-:W-:Y:S01]  /*4f60*/  F2FP.F16.F32.PACK_AB R0, RZ, R0 ;  /* 0x00000000ff00723e */ /* 0x000fe200000000ff */
[----:B------:R-:W-:Y:S06]  /*4f70*/  BRA `(.L_x_3633) ;  /* 0x0000000400b87947 */ /* 0x000fec0003800000 */
.L_x_3640:
        /* <DEDUP_REMOVED lines=12> */
.L_x_3647:
        /* <DEDUP_REMOVED lines=21> */
.L_x_3651:
[----:B------:R-:W-:Y:S05]  /*5190*/  BSYNC.RECONVERGENT B1 ;  /* 0x0000000000017941 */ /* 0x000fea0003800200 */
.L_x_3650:
[----:B------:R-:W-:Y:S01]  /*51a0*/  IMAD.SHL.U32 R0, R0, 0x100000, RZ ;  /* 0x0010000000007824 */ /* 0x000fe200078e00ff */
[----:B------:R-:W-:-:S04]  /*51b0*/  LEA R2, R2, 0x3b800000, 0x17 ;  /* 0x3b80000002027811 */ /* 0x000fc800078eb8ff */
[----:B------:R-:W-:-:S07]  /*51c0*/  LOP3.LUT R0, R2, R0, R7, 0xfe, !PT ;  /* 0x0000000002007212 */ /* 0x000fce00078efe07 */
.L_x_3649:
[----:B------:R-:W-:Y:S05]  /*51d0*/  BSYNC.RECONVERGENT B0 ;  /* 0x0000000000007941 */ /* 0x000fea0003800200 */
.L_x_3648:
[----:B------:R-:W-:Y:S01]  /*51e0*/  F2FP.F16.F32.PACK_AB R0, RZ, R0 ;  /* 0x00000000ff00723e */ /* 0x000fe200000000ff */
[----:B------:R-:W-:Y:S06]  /*51f0*/  BRA `(.L_x_3633) ;  /* 0x0000000400187947 */ /* 0x000fec0003800000 */
.L_x_3646:
        /* <DEDUP_REMOVED lines=21> */
.L_x_3655:
[----:B------:R-:W-:Y:S05]  /*5350*/  BSYNC.RECONVERGENT B1 ;  /* 0x0000000000017941 */ /* 0x000fea0003800200 */
.L_x_3654:
[----:B------:R-:W-:Y:S01]  /*5360*/  IMAD.SHL.U32 R0, R0, 0x200000, RZ ;  /* 0x0020000000007824 */ /* 0x000fe200078e00ff */
[----:B------:R-:W-:-:S04]  /*5370*/  LEA R2, R2, 0x37800000, 0x17 ;  /* 0x3780000002027811 */ /* 0x000fc800078eb8ff */
[----:B------:R-:W-:-:S07]  /*5380*/  LOP3.LUT R0, R2, R0, R7, 0xfe, !PT ;  /* 0x0000000002007212 */ /* 0x000fce00078efe07 */
.L_x_3653:
[----:B------:R-:W-:Y:S05]  /*5390*/  BSYNC.RECONVERGENT B0 ;  /* 0x0000000000007941 */ /* 0x000fea0003800200 */
.L_x_3652:
[----:B------:R-:W-:Y:S01]  /*53a0*/  F2FP.F16.F32.PACK_AB R0, RZ, R0 ;  /* 0x00000000ff00723e */ /* 0x000fe200000000ff */
[----:B------:R-:W-:Y:S06]  /*53b0*/  BRA `(.L_x_3633) ;  /* 0x0000000000a87947 */ /* 0x000fec0003800000 */
.L_x_3645:
        /* <DEDUP_REMOVED lines=14> */
.L_x_3659:
[----:B------:R-:W-:Y:S05]  /*54a0*/  BSYNC.RECONVERGENT B0 ;  /* 0x0000000000007941 */ /* 0x000fea0003800200 */
.L_x_3658:
[----:B------:R-:W-:Y:S01]  /*54b0*/  F2FP.F16.F32.PACK_AB R0, RZ, R0 ;  /* 0x00000000ff00723e */ /* 0x000fe200000000ff */
[----:B------:R-:W-:Y:S06]  /*54c0*/  BRA `(.L_x_3633) ;  /* 0x0000000000647947 */ /* 0x000fec0003800000 */
.L_x_3632:
        /* <DEDUP_REMOVED lines=16> */
.L_x_3660:
[----:B------:R-:W-:Y:S01]  /*55d0*/  PRMT R0, RZ, 0x7610, R0 ;  /* 0x00007610ff007816 */ /* 0x000fe20000000000 */
[----:B------:R-:W-:Y:S06]  /*55e0*/  BRA `(.L_x_3633) ;  /* 0x00000000001c7947 */ /* 0x000fec0003800000 */
.L_x_3657:
[----:B------:R-:W2:Y:S02]  /*55f0*/  LDG.E.64 R2, desc[UR36][R2.64] ;  /* 0x0000002402027981 */ /* 0x000ea4000c1e1b00 */
[----:B--2---:R-:W0:Y:S02]  /*5600*/  I2F.U64 R0, R2 ;  /* 0x0000000200007312 */ /* 0x004e240000301000 */
[----:B0-----:R-:W-:Y:S01]  /*5610*/  F2FP.F16.F32.PACK_AB R0, RZ, R0 ;  /* 0x00000000ff00723e */ /* 0x001fe200000000ff */
[----:B------:R-:W-:Y:S06]  /*5620*/  BRA `(.L_x_3633) ;  /* 0x00000000000c7947 */ /* 0x000fec0003800000 */
.L_x_3656:
[----:B------:R-:W2:Y:S02]  /*5630*/  LDG.E R2, desc[UR36][R2.64] ;  /* 0x0000002402027981 */ /* 0x000ea4000c1e1900 */
[----:B--2---:R-:W-:-:S04]  /*5640*/  I2FP.F32.U32 R0, R2 ;  /* 0x0000000200007245 */ /* 0x004fc80000201000 */
[----:B------:R-:W-:-:S07]  /*5650*/  F2FP.F16.F32.PACK_AB R0, RZ, R0 ;  /* 0x00000000ff00723e */ /* 0x000fce00000000ff */
.L_x_3633:
[----:B01----:R-:W0:Y:S01]  /*5660*/  LDC.U16 R2, c[0x0][0x592] ;  /* 0x00016480ff027b82 */ /* 0x003e220000000400 */
[----:B-----5:R-:W-:Y:S01]  /*5670*/  HADD2.F32 R0, -RZ, R0.H0_H0 ;  /* 0x20000000ff007230 */ /* 0x020fe20000004100 */
[----:B------:R-:W1:Y:S01]  /*5680*/  LDCU.64 UR6, c[0x0][0x580] ;  /* 0x0000b000ff0677ac */ /* 0x000e620008000a00 */
[----:B------:R-:W-:-:S04]  /*5690*/  UPRMT UR4, UR41, 0x9910, URZ ;  /* 0x0000991029047896 */ /* 0x000fc800080000ff */
[----:B------:R-:W2:Y:S01]  /*56a0*/  MUFU.RCP R0, R0 ;  /* 0x0000000000007308 */ /* 0x000ea20000001000 */
        /* <DEDUP_REMOVED lines=19> */
.L_x_3664:
[----:B------:R-:W-:-:S06]  /*57e0*/  HADD2.F32 R5, -RZ, R4.H0_H0 ;  /* 0x20000004ff057230 */ /* 0x000fcc0000004100 */
[----:B------:R-:W0:Y:S02]  /*57f0*/  F2I.S64.TRUNC R4, R5 ;  /* 0x0000000500047311 */ /* 0x000e24000020d900 */
[----:B0-----:R0:W-:Y:S01]  /*5800*/  STG.E.U8 desc[UR36][R2.64], R4 ;  /* 0x0000000402007986 */ /* 0x0011e2000c101124 */
[----:B------:R-:W-:Y:S05]  /*5810*/  BRA `(.L_x_3666) ;  /* 0x0000000c006c7947 */ /* 0x000fea0003800000 */
.L_x_3663:
        /* <DEDUP_REMOVED lines=10> */
.L_x_3668:
[----:B------:R-:W-:-:S04]  /*58c0*/  HADD2.F32 R4, -RZ, R4.H0_H0 ;  /* 0x20000004ff047230 */ /* 0x000fc80000004100 */
[----:B------:R-:W0:Y:S02]  /*58d0*/  F2I.FTZ.TRUNC.NTZ R5, R4 ;  /* 0x0000000400057305 */ /* 0x000e24000021f100 */
[----:B0-----:R0:W-:Y:S01]  /*58e0*/  STG.E desc[UR36][R2.64], R5 ;  /* 0x0000000502007986 */ /* 0x0011e2000c101924 */
[----:B------:R-:W-:Y:S05]  /*58f0*/  BRA `(.L_x_3666) ;  /* 0x0000000c00347947 */ /* 0x000fea0003800000 */
.L_x_3667:
[----:B------:R-:W-:-:S04]  /*5900*/  HADD2.F32 R4, -RZ, R4.H0_H0 ;  /* 0x20000004ff047230 */ /* 0x000fc80000004100 */
[----:B------:R-:W0:Y:S02]  /*5910*/  F2I.FTZ.TRUNC.NTZ R5, R4 ;  /* 0x0000000400057305 */ /* 0x000e24000021f100 */
[----:B0-----:R0:W-:Y:S01]  /*5920*/  STG.E.U16 desc[UR36][R2.64], R5 ;  /* 0x0000000502007986 */ /* 0x0011e2000c101524 */
[----:B------:R-:W-:Y:S05]  /*5930*/  BRA `(.L_x_3666) ;  /* 0x0000000c00247947 */ /* 0x000fea0003800000 */
.L_x_3662:
        /* <DEDUP_REMOVED lines=9> */
.L_x_3670:
[----:B------:R0:W-:Y:S01]  /*59d0*/  STG.E.U16 desc[UR36][R2.64], R4 ;  /* 0x0000000402007986 */ /* 0x0001e2000c101524 */
[----:B------:R-:W-:Y:S05]  /*59e0*/  BRA `(.L_x_3666) ;  /* 0x0000000800f87947 */ /* 0x000fea0003800000 */
.L_x_3669:
        /* <DEDUP_REMOVED lines=10> */
.L_x_3672:
[----:B------:R-:W-:-:S05]  /*5a90*/  HADD2.F32 R0, -RZ, R4.H0_H0 ;  /* 0x20000004ff007230 */ /* 0x000fca0000004100 */
[----:B------:R-:W-:-:S04]  /*5aa0*/  F2FP.F16.F32.PACK_AB R0, RZ, R0 ;  /* 0x00000000ff00723e */ /* 0x000fc800000000ff */
[----:B------:R-:W-:-:S05]  /*5ab0*/  PRMT R0, R0, 0x5410, RZ ;  /* 0x0000541000007816 */ /* 0x000fca00000000ff */
[----:B------:R0:W-:Y:S01]  /*5ac0*/  STG.E desc[UR36][R2.64], R0 ;  /* 0x0000000002007986 */ /* 0x0001e2000c101924 */
[----:B------:R-:W-:Y:S05]  /*5ad0*/  BRA `(.L_x_3666) ;  /* 0x0000000800bc7947 */ /* 0x000fea0003800000 */
.L_x_3671:
[----:B------:R-:W-:-:S05]  /*5ae0*/  HADD2.F32 R4, -RZ, R4.H0_H0 ;  /* 0x20000004ff047230 */ /* 0x000fca0000004100 */
[----:B------:R-:W-:-:S06]  /*5af0*/  FMUL.FTZ R4, R4, 1 ;  /* 0x3f80000004047820 */ /* 0x000fcc0000410000 */
[----:B------:R-:W0:Y:S02]  /*5b00*/  F2F.F64.F32 R4, R4 ;  /* 0x0000000400047310 */ /* 0x000e240000201800 */
[----:B0-----:R0:W-:Y:S01]  /*5b10*/  STG.E.64 desc[UR36][R2.64], R4 ;  /* 0x0000000402007986 */ /* 0x0011e2000c101b24 */
[----:B------:R-:W-:Y:S05]  /*5b20*/  BRA `(.L_x_3666) ;  /* 0x0000000800a87947 */ /* 0x000fea0003800000 */
.L_x_3661:
        /* <DEDUP_REMOVED lines=14> */
.L_x_3676:
        /* <DEDUP_REMOVED lines=18> */
.L_x_3679:
[----:B------:R-:W-:-:S04]  /*5d30*/  SHF.R.U32.HI R5, RZ, 0x18, R5 ;  /* 0x00000018ff057819 */ /* 0x000fc80000011605 */
[----:B------:R-:W-:-:S07]  /*5d40*/  LOP3.LUT R0, R0, 0x80, R5, 0xf8, !PT ;  /* 0x0000008000007812 */ /* 0x000fce00078ef805 */
.L_x_3678:
[----:B------:R-:W-:Y:S05]  /*5d50*/  BSYNC.RECONVERGENT B0 ;  /* 0x0000000000007941 */ /* 0x000fea0003800200 */
.L_x_3677:
[----:B------:R0:W-:Y:S01]  /*5d60*/  STG.E.U8 desc[UR36][R2.64], R0 ;  /* 0x0000000002007986 */ /* 0x0001e2000c101124 */
[----:B------:R-:W-:Y:S05]  /*5d70*/  BRA `(.L_x_3666) ;  /* 0x0000000800147947 */ /* 0x000fea0003800000 */
.L_x_3675:
        /* <DEDUP_REMOVED lines=18> */
.L_x_3682:
[----:B------:R-:W-:-:S04]  /*5ea0*/  SHF.R.U32.HI R5, RZ, 0x18, R5 ;  /* 0x00000018ff057819 */ /* 0x000fc80000011605 */
[----:B------:R-:W-:-:S07]  /*5eb0*/  LOP3.LUT R0, R0, 0x80, R5, 0xf8, !PT ;  /* 0x0000008000007812 */ /* 0x000fce00078ef805 */
.L_x_3681:
[----:B------:R-:W-:Y:S05]  /*5ec0*/  BSYNC.RECONVERGENT B0 ;  /* 0x0000000000007941 */ /* 0x000fea0003800200 */
.L_x_3680:
[----:B------:R0:W-:Y:S01]  /*5ed0*/  STG.E.U8 desc[UR36][R2.64], R0 ;  /* 0x0000000002007986 */ /* 0x0001e2000c101124 */
[----:B------:R-:W-:Y:S05]  /*5ee0*/  BRA `(.L_x_3666) ;  /* 0x0000000400b87947 */ /* 0x000fea0003800000 */
.L_x_3674:
        /* <DEDUP_REMOVED lines=22> */
.L_x_3684:
[----:B------:R-:W-:-:S06]  /*6050*/  HADD2.F32 R4, -RZ, R4.H0_H0 ;  /* 0x20000004ff047230 */ /* 0x000fcc0000004100 */
[----:B------:R-:W0:Y:S02]  /*6060*/  F2I.U64.TRUNC R4, R4 ;  /* 0x0000000400047311 */ /* 0x000e24000020d800 */
[----:B0-----:R0:W-:Y:S01]  /*6070*/  STG.E.64 desc[UR36][R2.64], R4 ;  /* 0x0000000402007986 */ /* 0x0011e2000c101b24 */
[----:B------:R-:W-:Y:S05]  /*6080*/  BRA `(.L_x_3666) ;  /* 0x0000000400507947 */ /* 0x000fea0003800000 */
.L_x_3683:
[----:B------:R-:W-:-:S04]  /*6090*/  HADD2.F32 R4, -RZ, R4.H0_H0 ;  /* 0x20000004ff047230 */ /* 0x000fc80000004100 */
[----:B------:R-:W0:Y:S02]  /*60a0*/  F2I.FTZ.U32.TRUNC.NTZ R5, R4 ;  /* 0x0000000400057305 */ /* 0x000e24000021f000 */
[----:B0-----:R0:W-:Y:S01]  /*60b0*/  STG.E desc[UR36][R2.64], R5 ;  /* 0x0000000502007986 */ /* 0x0011e2000c101924 */
[----:B------:R-:W-:Y:S05]  /*60c0*/  BRA `(.L_x_3666) ;  /* 0x0000000400407947 */ /* 0x000fea0003800000 */
.L_x_3673:
        /* <DEDUP_REMOVED lines=11> */
.L_x_3686:
[----:B------:R-:W-:Y:S01]  /*6180*/  HADD2.F32 R4, -RZ, R4.H0_H0 ;  /* 0x20000004ff047230 */ /* 0x000fe20000004100 */
[----:B------:R-:W-:-:S04]  /*6190*/  CS2R R6, SRZ ;  /* 0x0000000000067805 */ /* 0x000fc8000001ff00 */
[----:B------:R-:W-:-:S06]  /*61a0*/  FMUL.FTZ R4, R4, 1 ;  /* 0x3f80000004047820 */ /* 0x000fcc0000410000 */
[----:B------:R-:W0:Y:S02]  /*61b0*/  F2F.F64.F32 R4, R4 ;  /* 0x0000000400047310 */ /* 0x000e240000201800 */
[----:B0-----:R4:W-:Y:S01]  /*61c0*/  STG.E.128 desc[UR36][R2.64], R4 ;  /* 0x0000000402007986 */ /* 0x0019e2000c101d24 */
[----:B------:R-:W-:Y:S05]  /*61d0*/  BRA `(.L_x_3666) ;  /* 0x0000000000fc7947 */ /* 0x000fea0003800000 */
.L_x_3685:
[----:B------:R-:W-:-:S09]  /*61e0*/  UISETP.NE.AND UP0, UPT, UR4, 0xf, UPT ;  /* 0x0000000f0400788c */ /* 0x000fd2000bf05270 */
[----:B------:R-:W-:Y:S05]  /*61f0*/  BRA.U !UP0, `(.L_x_3687) ;  /* 0x0000000108e87547 */ /* 0x000fea000b800000 */
[----:B------:R-:W-:-:S09]  /*6200*/  UISETP.NE.AND UP0, UPT, UR4, 0x17, UPT ;  /* 0x000000170400788c */ /* 0x000fd2000bf05270 */
[----:B------:R-:W-:Y:S05]  /*6210*/  BRA.U !UP0, `(.L_x_3688) ;  /* 0x0000000108907547 */ /* 0x000fea000b800000 */
[----:B------:R-:W-:-:S09]  /*6220*/  UISETP.NE.AND UP0, UPT, UR4, 0x18, UPT ;  /* 0x000000180400788c */ /* 0x000fd2000bf05270 */
[----:B------:R-:W-:Y:S05]  /*6230*/  BRA.U !UP0, `(.L_x_3689) ;  /* 0x0000000108447547 */ /* 0x000fea000b800000 */
.L_x_3665:
        /* <DEDUP_REMOVED lines=16> */
.L_x_3690:
[----:B------:R-:W-:Y:S05]  /*6340*/  BRA `(.L_x_3666) ;  /* 0x0000000000a07947 */ /* 0x000fea0003800000 */
.L_x_3689:
        /* <DEDUP_REMOVED lines=13> */
.L_x_3692:
[----:B------:R-:W-:Y:S05]  /*6420*/  BSYNC.RECONVERGENT B0 ;  /* 0x0000000000007941 */ /* 0x000fea0003800200 */
.L_x_3691:
[----:B------:R-:W-:-:S05]  /*6430*/  LOP3.LUT R5, R0, 0x80, R5, 0xf8, !PT ;  /* 0x0000008000057812 */ /* 0x000fca00078ef805 */
[----:B------:R2:W-:Y:S01]  /*6440*/  STG.E.U8 desc[UR36][R2.64], R5 ;  /* 0x0000000502007986 */ /* 0x0005e2000c101124 */
[----:B------:R-:W-:Y:S05]  /*6450*/  BRA `(.L_x_3666) ;  /* 0x00000000005c7947 */ /* 0x000fea0003800000 */
.L_x_3688:
        /* <DEDUP_REMOVED lines=12> */
.L_x_3694:
[----:B------:R-:W-:Y:S01]  /*6520*/  IMAD.MOV.U32 R0, RZ, RZ, 0x7f ;  /* 0x0000007fff007424 */ /* 0x000fe200078e00ff */
[----:B------:R-:W-:-:S04]  /*6530*/  ISETP.GT.U32.AND P0, PT, R4, 0x7f800000, PT ;  /* 0x7f8000000400780c */ /* 0x000fc80003f04070 */
[----:B------:R-:W-:-:S09]  /*6540*/  SEL R0, R0, 0x7c, P0 ;  /* 0x0000007c00007807 */ /* 0x000fd20000000000 */
.L_x_3695:
[----:B------:R-:W-:Y:S05]  /*6550*/  BSYNC.RECONVERGENT B0 ;  /* 0x0000000000007941 */ /* 0x000fea0003800200 */
.L_x_3693:
[----:B------:R-:W-:-:S04]  /*6560*/  SHF.R.U32.HI R5, RZ, 0x18, R5 ;  /* 0x00000018ff057819 */ /* 0x000fc80000011605 */
[----:B------:R-:W-:-:S05]  /*6570*/  LOP3.LUT R5, R0, 0x80, R5, 0xf8, !PT ;  /* 0x0000008000057812 */ /* 0x000fca00078ef805 */
[----:B------:R1:W-:Y:S01]  /*6580*/  STG.E.U8 desc[UR36][R2.64], R5 ;  /* 0x0000000502007986 */ /* 0x0003e2000c101124 */
[----:B------:R-:W-:Y:S05]  /*6590*/  BRA `(.L_x_3666) ;  /* 0x00000000000c7947 */ /* 0x000fea0003800000 */
.L_x_3687:
[----:B------:R-:W-:-:S05]  /*65a0*/  HADD2.F32 R0, -RZ, R4.H0_H0 ;  /* 0x20000004ff007230 */ /* 0x000fca0000004100 */
[----:B------:R-:W-:-:S05]  /*65b0*/  F2FP.BF16.F32.PACK_AB R0, RZ, R0 ;  /* 0x00000000ff00723e */ /* 0x000fca00000010ff */
[----:B------:R0:W-:Y:S02]  /*65c0*/  STG.E.U16 desc[UR36][R2.64], R0 ;  /* 0x0000000002007986 */ /* 0x0001e4000c101524 */
.L_x_3666:
[----:B------:R-:W-:-:S07]  /*65d0*/  VIADD R17, R17, 0x80 ;  /* 0x0000008011117836 */ /* 0x000fce0000000000 */
.L_x_3626:
[----:B------:R-:W-:Y:S05]  /*65e0*/  BSYNC.RECONVERGENT B6 ;  /* 0x0000000000067941 */ /* 0x000fea0003800200 */
.L_x_3625:
        /* <DEDUP_REMOVED lines=307> */
.L_x_3698:
        /* <DEDUP_REMOVED lines=18> */
.L_x_3702:
[----:B------:R-:W2:Y:S02]  /*7a40*/  LDG.E.U8 R2, desc[UR36][R2.64] ;  /* 0x0000002402027981 */ /* 0x000ea4000c1e1100 */
[----:B--2---:R-:W-:-:S04]  /*7a50*/  I2FP.F32.U32 R0, R2 ;  /* 0x0000000200007245 */ /* 0x004fc80000201000 */
[----:B------:R-:W-:Y:S01]  /*7a60*/  F2FP.F16.F32.PACK_AB R0, RZ, R0 ;  /* 0x00000000ff00723e */ /* 0x000fe200000000ff */
[----:B------:R-:W-:Y:S06]  /*7a70*/  BRA `(.L_x_3704) ;  /* 0x0000000c009c7947 */ /* 0x000fec0003800000 */
.L_x_3701:
        /* <DEDUP_REMOVED lines=10> */
.L_x_3706:
[----:B------:R-:W2:Y:S02]  /*7b20*/  LDG.E R2, desc[UR36][R2.64] ;  /* 0x0000002402027981 */ /* 0x000ea4000c1e1900 */
[----:B--2---:R-:W-:-:S04]  /*7b30*/  I2FP.F32.S32 R0, R2 ;  /* 0x0000000200007245 */ /* 0x004fc80000201400 */
[----:B------:R-:W-:Y:S01]  /*7b40*/  F2FP.F16.F32.PACK_AB R0, RZ, R0 ;  /* 0x00000000ff00723e */ /* 0x000fe200000000ff */
[----:B------:R-:W-:Y:S06]  /*7b50*/  BRA `(.L_x_3704) ;  /* 0x0000000c00647947 */ /* 0x000fec0003800000 */
.L_x_3705:
[----:B------:R-:W2:Y:S02]  /*7b60*/  LDG.E.U16 R2, desc[UR36][R2.64] ;  /* 0x0000002402027981 */ /* 0x000ea4000c1e1500 */
[----:B--2---:R-:W0:Y:S02]  /*7b70*/  I2F.S16 R0, R2 ;  /* 0x0000000200007306 */ /* 0x004e240000101400 */
[----:B0-----:R-:W-:Y:S01]  /*7b80*/  F2FP.F16.F32.PACK_AB R0, RZ, R0 ;  /* 0x00000000ff00723e */ /* 0x001fe200000000ff */
[----:B------:R-:W-:Y:S06]  /*7b90*/  BRA `(.L_x_3704) ;  /* 0x0000000c00547947 */ /* 0x000fec0003800000 */
.L_x_3700:
        /* <DEDUP_REMOVED lines=9> */
.L_x_3708:
[----:B------:R1:W5:Y:S01]  /*7c30*/  LDG.E.U16 R0, desc[UR36][R2.64] ;  /* 0x0000002402007981 */ /* 0x000362000c1e1500 */
[----:B------:R-:W-:Y:S05]  /*7c40*/  BRA `(.L_x_3704) ;  /* 0x0000000c00287947 */ /* 0x000fea0003800000 */
.L_x_3707:
        /* <DEDUP_REMOVED lines=9> */
.L_x_3710:
[----:B------:R0:W5:Y:S01]  /*7ce0*/  LDG.E.U16 R0, desc[UR36][R2.64] ;  /* 0x0000002402007981 */ /* 0x000162000c1e1500 */
[----:B------:R-:W-:Y:S05]  /*7cf0*/  BRA `(.L_x_3704) ;  /* 0x0000000800fc7947 */ /* 0x000fea0003800000 */
.L_x_3709:
        /* <DEDUP_REMOVED lines=12> */
.L_x_3699:
        /* <DEDUP_REMOVED lines=13> */
.L_x_3713:
        /* <DEDUP_REMOVED lines=12> */
.L_x_3712:
        /* <DEDUP_REMOVED lines=27> */
.L_x_3715:
        /* <DEDUP_REMOVED lines=13> */
.L_x_3714:
[----:B------:R-:W2:Y:S02]  /*81d0*/  LDG.E.U16 R0, desc[UR36][R2.64] ;  /* 0x0000002402007981 */ /* 0x000ea4000c1e1500 */
[----:B--2---:R-:W-:-:S05]  /*81e0*/  IMAD.U32 R0, R0, 0x10000, RZ ;  /* 0x0001000000007824 */ /* 0x004fca00078e00ff */
[----:B------:R-:W-:Y:S01]  /*81f0*/  F2FP.F16.F32.PACK_AB R0, RZ, R0 ;  /* 0x00000000ff00723e */ /* 0x000fe200000000ff */
[----:B------:R-:W-:Y:S06]  /*8200*/  BRA `(.L_x_3704) ;  /* 0x0000000400b87947 */ /* 0x000fec0003800000 */
.L_x_3711:
        /* <DEDUP_REMOVED lines=12> */
.L_x_3718:
        /* <DEDUP_REMOVED lines=21> */
.L_x_3722:
[----:B------:R-:W-:Y:S05]  /*8420*/  BSYNC.RECONVERGENT B1 ;  /* 0x0000000000017941 */ /* 0x000fea0003800200 */
.L_x_3721:
[----:B------:R-:W-:Y:S01]  /*8430*/  IMAD.SHL.U32 R0, R0, 0x100000, RZ ;  /* 0x0010000000007824 */ /* 0x000fe200078e00ff */
[----:B------:R-:W-:-:S04]  /*8440*/  LEA R2, R2, 0x3b800000, 0x17 ;  /* 0x3b80000002027811 */ /* 0x000fc800078eb8ff */
[----:B------:R-:W-:-:S07]  /*8450*/  LOP3.LUT R0, R2, R0, R7, 0xfe, !PT ;  /* 0x0000000002007212 */ /* 0x000fce00078efe07 */
.L_x_3720:
[----:B------:R-:W-:Y:S05]  /*8460*/  BSYNC.RECONVERGENT B0 ;  /* 0x0000000000007941 */ /* 0x000fea0003800200 */
.L_x_3719:
[----:B------:R-:W-:Y:S01]  /*8470*/  F2FP.F16.F32.PACK_AB R0, RZ, R0 ;  /* 0x00000000ff00723e */ /* 0x000fe200000000ff */
[----:B------:R-:W-:Y:S06]  /*8480*/  BRA `(.L_x_3704) ;  /* 0x0000000400187947 */ /* 0x000fec0003800000 */
.L_x_3717:
        /* <DEDUP_REMOVED lines=21> */
.L_x_3726:
[----:B------:R-:W-:Y:S05]  /*85e0*/  BSYNC.RECONVERGENT B1 ;  /* 0x0000000000017941 */ /* 0x000fea0003800200 */
.L_x_3725:
[----:B------:R-:W-:Y:S02]  /*85f0*/  SHF.L.U32 R0, R0, 0x15, RZ ;  /* 0x0000001500007819 */ /* 0x000fe400000006ff */
[----:B------:R-:W-:-:S04]  /*8600*/  LEA R2, R2, 0x37800000, 0x17 ;  /* 0x3780000002027811 */ /* 0x000fc800078eb8ff */
[----:B------:R-:W-:-:S07]  /*8610*/  LOP3.LUT R0, R2, R0, R7, 0xfe, !PT ;  /* 0x0000000002007212 */ /* 0x000fce00078efe07 */
.L_x_3724:
[----:B------:R-:W-:Y:S05]  /*8620*/  BSYNC.RECONVERGENT B0 ;  /* 0x0000000000007941 */ /* 0x000fea0003800200 */
.L_x_3723:
[----:B------:R-:W-:Y:S01]  /*8630*/  F2FP.F16.F32.PACK_AB R0, RZ, R0 ;  /* 0x00000000ff00723e */ /* 0x000fe200000000ff */
[----:B------:R-:W-:Y:S06]  /*8640*/  BRA `(.L_x_3704) ;  /* 0x0000000000a87947 */ /* 0x000fec0003800000 */
.L_x_3716:
        /* <DEDUP_REMOVED lines=14> */
.L_x_3730:
[----:B------:R-:W-:Y:S05]  /*8730*/  BSYNC.RECONVERGENT B0 ;  /* 0x0000000000007941 */ /* 0x000fea0003800200 */
.L_x_3729:
[----:B------:R-:W-:Y:S01]  /*8740*/  F2FP.F16.F32.PACK_AB R0, RZ, R0 ;  /* 0x00000000ff00723e */ /* 0x000fe200000000ff */
[----:B------:R-:W-:Y:S06]  /*8750*/  BRA `(.L_x_3704) ;  /* 0x0000000000647947 */ /* 0x000fec0003800000 */
.L_x_3703:
        /* <DEDUP_REMOVED lines=16> */
.L_x_3731:
[----:B------:R-:W-:Y:S01]  /*8860*/  PRMT R0, RZ, 0x7610, R0 ;  /* 0x00007610ff007816 */ /* 0x000fe20000000000 */
[----:B------:R-:W-:Y:S06]  /*8870*/  BRA `(.L_x_3704) ;  /* 0x00000000001c7947 */ /* 0x000fec0003800000 */
.L_x_3728:
[----:B------:R-:W2:Y:S02]  /*8880*/  LDG.E.64 R2, desc[UR36][R2.64] ;  /* 0x0000002402027981 */ /* 0x000ea4000c1e1b00 */
[----:B--2---:R-:W0:Y:S02]  /*8890*/  I2F.U64 R0, R2 ;  /* 0x0000000200007312 */ /* 0x004e240000301000 */
[----:B0-----:R-:W-:Y:S01]  /*88a0*/  F2FP.F16.F32.PACK_AB R0, RZ, R0 ;  /* 0x00000000ff00723e */ /* 0x001fe200000000ff */
[----:B------:R-:W-:Y:S06]  /*88b0*/  BRA `(.L_x_3704) ;  /* 0x00000000000c7947 */ /* 0x000fec0003800000 */
.L_x_3727:
[----:B------:R-:W2:Y:S02]  /*88c0*/  LDG.E R2, desc[UR36][R2.64] ;  /* 0x0000002402027981 */ /* 0x000ea4000c1e1900 */
[----:B--2---:R-:W-:-:S04]  /*88d0*/  I2FP.F32.U32 R0, R2 ;  /* 0x0000000200007245 */ /* 0x004fc80000201000 */
[----:B------:R-:W-:-:S07]  /*88e0*/  F2FP.F16.F32.PACK_AB R0, RZ, R0 ;  /* 0x00000000ff00723e */ /* 0x000fce00000000ff */
.L_x_3704:
        /* <DEDUP_REMOVED lines=24> */
.L_x_3735:
[----:B------:R-:W-:-:S06]  /*8a70*/  HADD2.F32 R5, -RZ, R4.H0_H0 ;  /* 0x20000004ff057230 */ /* 0x000fcc0000004100 */
[----:B------:R-:W0:Y:S02]  /*8a80*/  F2I.S64.TRUNC R4, R5 ;  /* 0x0000000500047311 */ /* 0x000e24000020d900 */
[----:B0-----:R4:W-:Y:S01]  /*8a90*/  STG.E.U8 desc[UR36][R2.64], R4 ;  /* 0x0000000402007986 */ /* 0x0019e2000c101124 */
[----:B------:R-:W-:Y:S05]  /*8aa0*/  BRA `(.L_x_3737) ;  /* 0x0000000c006c7947 */ /* 0x000fea0003800000 */
.L_x_3734:
        /* <DEDUP_REMOVED lines=10> */
.L_x_3739:
[----:B------:R-:W-:-:S04]  /*8b50*/  HADD2.F32 R4, -RZ, R4.H0_H0 ;  /* 0x20000004ff047230 */ /* 0x000fc80000004100 */
[----:B------:R-:W0:Y:S02]  /*8b60*/  F2I.FTZ.TRUNC.NTZ R5, R4 ;  /* 0x0000000400057305 */ /* 0x000e24000021f100 */
[----:B0-----:R2:W-:Y:S01]  /*8b70*/  STG.E desc[UR36][R2.64], R5 ;  /* 0x0000000502007986 */ /* 0x0015e2000c101924 */
[----:B------:R-:W-:Y:S05]  /*8b80*/  BRA `(.L_x_3737) ;  /* 0x0000000c00347947 */ /* 0x000fea0003800000 */
.L_x_3738:
[----:B------:R-:W-:-:S04]  /*8b90*/  HADD2.F32 R4, -RZ, R4.H0_H0 ;  /* 0x20000004ff047230 */ /* 0x000fc80000004100 */
[----:B------:R-:W0:Y:S02]  /*8ba0*/  F2I.FTZ.TRUNC.NTZ R5, R4 ;  /* 0x0000000400057305 */ /* 0x000e24000021f100 */
[----:B0-----:R0:W-:Y:S01]  /*8bb0*/  STG.E.U16 desc[UR36][R2.64], R5 ;  /* 0x0000000502007986 */ /* 0x0011e2000c101524 */
[----:B------:R-:W-:Y:S05]  /*8bc0*/  BRA `(.L_x_3737) ;  /* 0x0000000c00247947 */ /* 0x000fea0003800000 */
.L_x_3733:
        /* <DEDUP_REMOVED lines=9> */
.L_x_3741:
[----:B------:R0:W-:Y:S01]  /*8c60*/  STG.E.U16 desc[UR36][R2.64], R4 ;  /* 0x0000000402007986 */ /* 0x0001e2000c101524 */
[----:B------:R-:W-:Y:S05]  /*8c70*/  BRA `(.L_x_3737) ;  /* 0x0000000800f87947 */ /* 0x000fea0003800000 */
.L_x_3740:
        /* <DEDUP_REMOVED lines=10> */
.L_x_3743:
[----:B------:R-:W-:-:S05]  /*8d20*/  HADD2.F32 R0, -RZ, R4.H0_H0 ;  /* 0x20000004ff007230 */ /* 0x000fca0000004100 */
[----:B------:R-:W-:-:S04]  /*8d30*/  F2FP.F16.F32.PACK_AB R0, RZ, R0 ;  /* 0x00000000ff00723e */ /* 0x000fc800000000ff */
[----:B------:R-:W-:-:S05]  /*8d40*/  PRMT R0, R0, 0x5410, RZ ;  /* 0x0000541000007816 */ /* 0x000fca00000000ff */
[----:B------:R0:W-:Y:S01]  /*8d50*/  STG.E desc[UR36][R2.64], R0 ;  /* 0x0000000002007986 */ /* 0x0001e2000c101924 */
[----:B------:R-:W-:Y:S05]  /*8d60*/  BRA `(.L_x_3737) ;  /* 0x0000000800bc7947 */ /* 0x000fea0003800000 */
.L_x_3742:
[----:B------:R-:W-:-:S05]  /*8d70*/  HADD2.F32 R4, -RZ, R4.H0_H0 ;  /* 0x20000004ff047230 */ /* 0x000fca0000004100 */
[----:B------:R-:W-:-:S06]  /*8d80*/  FMUL.FTZ R4, R4, 1 ;  /* 0x3f80000004047820 */ /* 0x000fcc0000410000 */
[----:B------:R-:W0:Y:S02]  /*8d90*/  F2F.F64.F32 R4, R4 ;  /* 0x0000000400047310 */ /* 0x000e240000201800 */
[----:B0-----:R0:W-:Y:S01]  /*8da0*/  STG.E.64 desc[UR36][R2.64], R4 ;  /* 0x0000000402007986 */ /* 0x0011e2000c101b24 */
[----:B------:R-:W-:Y:S05]  /*8db0*/  BRA `(.L_x_3737) ;  /* 0x0000000800a87947 */ /* 0x000fea0003800000 */
.L_x_3732:
        /* <DEDUP_REMOVED lines=14> */
.L_x_3747:
        /* <DEDUP_REMOVED lines=18> */
.L_x_3750:
[----:B------:R-:W-:-:S04]  /*8fc0*/  SHF.R.U32.HI R5, RZ, 0x18, R5 ;  /* 0x00000018ff057819 */ /* 0x000fc80000011605 */
[----:B------:R-:W-:-:S07]  /*8fd0*/  LOP3.LUT R0, R0, 0x80, R5, 0xf8, !PT ;  /* 0x0000008000007812 */ /* 0x000fce00078ef805 */
.L_x_3749:
[----:B------:R-:W-:Y:S05]  /*8fe0*/  BSYNC.RECONVERGENT B0 ;  /* 0x0000000000007941 */ /* 0x000fea0003800200 */
.L_x_3748:
[----:B------:R0:W-:Y:S01]  /*8ff0*/  STG.E.U8 desc[UR36][R2.64], R0 ;  /* 0x0000000002007986 */ /* 0x0001e2000c101124 */
[----:B------:R-:W-:Y:S05]  /*9000*/  BRA `(.L_x_3737) ;  /* 0x0000000800147947 */ /* 0x000fea0003800000 */
.L_x_3746:
        /* <DEDUP_REMOVED lines=18> */
.L_x_3753:
[----:B------:R-:W-:-:S04]  /*9130*/  SHF.R.U32.HI R5, RZ, 0x18, R5 ;  /* 0x00000018ff057819 */ /* 0x000fc80000011605 */
[----:B------:R-:W-:-:S07]  /*9140*/  LOP3.LUT R0, R0, 0x80, R5, 0xf8, !PT ;  /* 0x0000008000007812 */ /* 0x000fce00078ef805 */
.L_x_3752:
[----:B------:R-:W-:Y:S05]  /*9150*/  BSYNC.RECONVERGENT B0 ;  /* 0x0000000000007941 */ /* 0x000fea0003800200 */
.L_x_3751:
[----:B------:R0:W-:Y:S01]  /*9160*/  STG.E.U8 desc[UR36][R2.64], R0 ;  /* 0x0000000002007986 */ /* 0x0001e2000c101124 */
[----:B------:R-:W-:Y:S05]  /*9170*/  BRA `(.L_x_3737) ;  /* 0x0000000400b87947 */ /* 0x000fea0003800000 */
.L_x_3745:
        /* <DEDUP_REMOVED lines=22> */
.L_x_3755:
[----:B------:R-:W-:-:S06]  /*92e0*/  HADD2.F32 R4, -RZ, R4.H0_H0 ;  /* 0x20000004ff047230 */ /* 0x000fcc0000004100 */
[----:B------:R-:W0:Y:S02]  /*92f0*/  F2I.U64.TRUNC R4, R4 ;  /* 0x0000000400047311 */ /* 0x000e24000020d800 */
[----:B0-----:R0:W-:Y:S01]  /*9300*/  STG.E.64 desc[UR36][R2.64], R4 ;  /* 0x0000000402007986 */ /* 0x0011e2000c101b24 */
[----:B------:R-:W-:Y:S05]  /*9310*/  BRA `(.L_x_3737) ;  /* 0x0000000400507947 */ /* 0x000fea0003800000 */
.L_x_3754:
[----:B------:R-:W-:-:S04]  /*9320*/  HADD2.F32 R4, -RZ, R4.H0_H0 ;  /* 0x20000004ff047230 */ /* 0x000fc80000004100 */
[----:B------:R-:W0:Y:S02]  /*9330*/  F2I.FTZ.U32.TRUNC.NTZ R5, R4 ;  /* 0x0000000400057305 */ /* 0x000e24000021f000 */
[----:B0-----:R0:W-:Y:S01]  /*9340*/  STG.E desc[UR36][R2.64], R5 ;  /* 0x0000000502007986 */ /* 0x0011e2000c101924 */
[----:B------:R-:W-:Y:S05]  /*9350*/  BRA `(.L_x_3737) ;  /* 0x0000000400407947 */ /* 0x000fea0003800000 */
.L_x_3744:
        /* <DEDUP_REMOVED lines=11> */
.L_x_3757:
[----:B------:R-:W-:Y:S01]  /*9410*/  HADD2.F32 R4, -RZ, R4.H0_H0 ;  /* 0x20000004ff047230 */ /* 0x000fe20000004100 */
[----:B------:R-:W-:-:S04]  /*9420*/  CS2R R6, SRZ ;  /* 0x0000000000067805 */ /* 0x000fc8000001ff00 */
[----:B------:R-:W-:-:S06]  /*9430*/  FMUL.FTZ R4, R4, 1 ;  /* 0x3f80000004047820 */ /* 0x000fcc0000410000 */
[----:B------:R-:W0:Y:S02]  /*9440*/  F2F.F64.F32 R4, R4 ;  /* 0x0000000400047310 */ /* 0x000e240000201800 */
[----:B0-----:R0:W-:Y:S01]  /*9450*/  STG.E.128 desc[UR36][R2.64], R4 ;  /* 0x0000000402007986 */ /* 0x0011e2000c101d24 */
[----:B------:R-:W-:Y:S05]  /*9460*/  BRA `(.L_x_3737) ;  /* 0x0000000000fc7947 */ /* 0x000fea0003800000 */
.L_x_3756:
[----:B------:R-:W-:-:S09]  /*9470*/  UISETP.NE.AND UP0, UPT, UR4, 0xf, UPT ;  /* 0x0000000f0400788c */ /* 0x000fd2000bf05270 */
[----:B------:R-:W-:Y:S05]  /*9480*/  BRA.U !UP0, `(.L_x_3758) ;  /* 0x0000000108e87547 */ /* 0x000fea000b800000 */
[----:B------:R-:W-:-:S09]  /*9490*/  UISETP.NE.AND UP0, UPT, UR4, 0x17, UPT ;  /* 0x000000170400788c */ /* 0x000fd2000bf05270 */
[----:B------:R-:W-:Y:S05]  /*94a0*/  BRA.U !UP0, `(.L_x_3759) ;  /* 0x0000000108907547 */ /* 0x000fea000b800000 */
[----:B------:R-:W-:-:S09]  /*94b0*/  UISETP.NE.AND UP0, UPT, UR4, 0x18, UPT ;  /* 0x000000180400788c */ /* 0x000fd2000bf05270 */
[----:B------:R-:W-:Y:S05]  /*94c0*/  BRA.U !UP0, `(.L_x_3760) ;  /* 0x0000000108447547 */ /* 0x000fea000b800000 */
.L_x_3736:
        /* <DEDUP_REMOVED lines=16> */
.L_x_3761:
[----:B------:R-:W-:Y:S05]  /*95d0*/  BRA `(.L_x_3737) ;  /* 0x0000000000a07947 */ /* 0x000fea0003800000 */
.L_x_3760:
        /* <DEDUP_REMOVED lines=13> */
.L_x_3763:
[----:B------:R-:W-:Y:S05]  /*96b0*/  BSYNC.RECONVERGENT B0 ;  /* 0x0000000000007941 */ /* 0x000fea0003800200 */
.L_x_3762:
[----:B------:R-:W-:-:S05]  /*96c0*/  LOP3.LUT R5, R0, 0x80, R5, 0xf8, !PT ;  /* 0x0000008000057812 */ /* 0x000fca00078ef805 */
[----:B------:R0:W-:Y:S01]  /*96d0*/  STG.E.U8 desc[UR36][R2.64], R5 ;  /* 0x0000000502007986 */ /* 0x0001e2000c101124 */
[----:B------:R-:W-:Y:S05]  /*96e0*/  BRA `(.L_x_3737) ;  /* 0x00000000005c7947 */ /* 0x000fea0003800000 */
.L_x_3759:
        /* <DEDUP_REMOVED lines=12> */
.L_x_3765:
[----:B------:R-:W-:Y:S02]  /*97b0*/  ISETP.GT.U32.AND P0, PT, R4, 0x7f800000, PT ;  /* 0x7f8000000400780c */ /* 0x000fe40003f04070 */
[----:B------:R-:W-:-:S04]  /*97c0*/  MOV R0, 0x7f ;  /* 0x0000007f00007802 */ /* 0x000fc80000000f00 */
[----:B------:R-:W-:-:S07]  /*97d0*/  SEL R0, R0, 0x7c, P0 ;  /* 0x0000007c00007807 */ /* 0x000fce0000000000 */
.L_x_3766:
[----:B------:R-:W-:Y:S05]  /*97e0*/  BSYNC.RECONVERGENT B0 ;  /* 0x0000000000007941 */ /* 0x000fea0003800200 */
.L_x_3764:
[----:B------:R-:W-:-:S04]  /*97f0*/  SHF.R.U32.HI R5, RZ, 0x18, R5 ;  /* 0x00000018ff057819 */ /* 0x000fc80000011605 */
[----:B------:R-:W-:-:S05]  /*9800*/  LOP3.LUT R5, R0, 0x80, R5, 0xf8, !PT ;  /* 0x0000008000057812 */ /* 0x000fca00078ef805 */
[----:B------:R0:W-:Y:S01]  /*9810*/  STG.E.U8 desc[UR36][R2.64], R5 ;  /* 0x0000000502007986 */ /* 0x0001e2000c101124 */
[----:B------:R-:W-:Y:S05]  /*9820*/  BRA `(.L_x_3737) ;  /* 0x00000000000c7947 */ /* 0x000fea0003800000 */
.L_x_3758:
[----:B------:R-:W-:-:S05]  /*9830*/  HADD2.F32 R0, -RZ, R4.H0_H0 ;  /* 0x20000004ff007230 */ /* 0x000fca0000004100 */
[----:B------:R-:W-:-:S05]  /*9840*/  F2FP.BF16.F32.PACK_AB R0, RZ, R0 ;  /* 0x00000000ff00723e */ /* 0x000fca00000010ff */
[----:B------:R0:W-:Y:S02]  /*9850*/  STG.E.U16 desc[UR36][R2.64], R0 ;  /* 0x0000000002007986 */ /* 0x0001e4000c101524 */
.L_x_3737:
[----:B------:R-:W-:-:S07]  /*9860*/  VIADD R17, R17, 0x80 ;  /* 0x0000008011117836 */ /* 0x000fce0000000000 */
.L_x_3697:
[----:B------:R-:W-:Y:S05]  /*9870*/  BSYNC.RECONVERGENT B6 ;  /* 0x0000000000067941 */ /* 0x000fea0003800200 */
.L_x_3696:
        /* <DEDUP_REMOVED lines=306> */
.L_x_3767:
        /* <DEDUP_REMOVED lines=20> */
.L_x_3771:
[----:B------:R-:W2:Y:S02]  /*ace0*/  LDG.E.U8 R2, desc[UR36][R2.64] ;  /* 0x0000002402027981 */ /* 0x000ea4000c1e1100 */
[----:B--2---:R-:W-:-:S04]  /*acf0*/  I2FP.F32.U32 R0, R2 ;  /* 0x0000000200007245 */ /* 0x004fc80000201000 */
[----:B------:R-:W-:Y:S01]  /*ad00*/  F2FP.F16.F32.PACK_AB R0, RZ, R0 ;  /* 0x00000000ff00723e */ /* 0x000fe200000000ff */
[----:B------:R-:W-:Y:S06]  /*ad10*/  BRA `(.L_x_3773) ;  /* 0x0000000c009c7947 */ /* 0x000fec0003800000 */
.L_x_3770:
        /* <DEDUP_REMOVED lines=10> */
.L_x_3775:
[----:B------:R-:W2:Y:S02]  /*adc0*/  LDG.E R2, desc[UR36][R2.64] ;  /* 0x0000002402027981 */ /* 0x000ea4000c1e1900 */
[----:B--2---:R-:W-:-:S04]  /*add0*/  I2FP.F32.S32 R0, R2 ;  /* 0x0000000200007245 */ /* 0x004fc80000201400 */
[----:B------:R-:W-:Y:S01]  /*ade0*/  F2FP.F16.F32.PACK_AB R0, RZ, R0 ;  /* 0x00000000ff00723e */ /* 0x000fe200000000ff */
[----:B------:R-:W-:Y:S06]  /*adf0*/  BRA `(.L_x_3773) ;  /* 0x0000000c00647947 */ /* 0x000fec0003800000 */
.L_x_3774:
[----:B------:R-:W2:Y:S02]  /*ae00*/  LDG.E.U16 R2, desc[UR36][R2.64] ;  /* 0x0000002402027981 */ /* 0x000ea4000c1e1500 */
[----:B--2---:R-:W0:Y:S02]  /*ae10*/  I2F.S16 R0, R2 ;  /* 0x0000000200007306 */ /* 0x004e240000101400 */
[----:B0-----:R-:W-:Y:S01]  /*ae20*/  F2FP.F16.F32.PACK_AB R0, RZ, R0 ;  /* 0x00000000ff00723e */ /* 0x001fe200000000ff */
[----:B------:R-:W-:Y:S06]  /*ae30*/  BRA `(.L_x_3773) ;  /* 0x0000000c00547947 */ /* 0x000fec0003800000 */
.L_x_3769:
        /* <DEDUP_REMOVED lines=9> */
.L_x_3777:
[----:B------:R1:W5:Y:S01]  /*aed0*/  LDG.E.U16 R0, desc[UR36][R2.64] ;  /* 0x0000002402007981 */ /* 0x000362000c1e1500 */
[----:B------:R-:W-:Y:S05]  /*aee0*/  BRA `(.L_x_3773) ;  /* 0x0000000c00287947 */ /* 0x000fea0003800000 */
.L_x_3776:
        /* <DEDUP_REMOVED lines=9> */
.L_x_3779:
[----:B------:R0:W5:Y:S01]  /*af80*/  LDG.E.U16 R0, desc[UR36][R2.64] ;  /* 0x0000002402007981 */ /* 0x000162000c1e1500 */
[----:B------:R-:W-:Y:S05]  /*af90*/  BRA `(.L_x_3773) ;  /* 0x0000000800fc7947 */ /* 0x000fea0003800000 */
.L_x_3778:
        /* <DEDUP_REMOVED lines=12> */
.L_x_3768:
        /* <DEDUP_REMOVED lines=13> */
.L_x_3782:
        /* <DEDUP_REMOVED lines=12> */
.L_x_3781:
        /* <DEDUP_REMOVED lines=27> */
.L_x_3784:
        /* <DEDUP_REMOVED lines=13> */
.L_x_3783:
[----:B------:R-:W2:Y:S02]  /*b470*/  LDG.E.U16 R0, desc[UR36][R2.64] ;  /* 0x0000002402007981 */ /* 0x000ea4000c1e1500 */
[----:B--2---:R-:W-:-:S04]  /*b480*/  SHF.L.U32 R0, R0, 0x10, RZ ;  /* 0x0000001000007819 */ /* 0x004fc800000006ff */
[----:B------:R-:W-:Y:S01]  /*b490*/  F2FP.F16.F32.PACK_AB R0, RZ, R0 ;  /* 0x00000000ff00723e */ /* 0x000fe200000000ff */
[----:B------:R-:W-:Y:S06]  /*b4a0*/  BRA `(.L_x_3773) ;  /* 0x0000000400b87947 */ /* 0x000fec0003800000 */
.L_x_3780:
        /* <DEDUP_REMOVED lines=12> */
.L_x_3787:
        /* <DEDUP_REMOVED lines=21> */
.L_x_3791:
[----:B------:R-:W-:Y:S05]  /*b6c0*/  BSYNC.RECONVERGENT B1 ;  /* 0x0000000000017941 */ /* 0x000fea0003800200 */
.L_x_3790:
[----:B------:R-:W-:Y:S01]  /*b6d0*/  IMAD.SHL.U32 R0, R0, 0x100000, RZ ;  /* 0x0010000000007824 */ /* 0x000fe200078e00ff */
[----:B------:R-:W-:-:S04]  /*b6e0*/  LEA R2, R2, 0x3b800000, 0x17 ;  /* 0x3b80000002027811 */ /* 0x000fc800078eb8ff */
[----:B------:R-:W-:-:S07]  /*b6f0*/  LOP3.LUT R0, R2, R0, R7, 0xfe, !PT ;  /* 0x0000000002007212 */ /* 0x000fce00078efe07 */
.L_x_3789:
[----:B------:R-:W-:Y:S05]  /*b700*/  BSYNC.RECONVERGENT B0 ;  /* 0x0000000000007941 */ /* 0x000fea0003800200 */
.L_x_3788:
[----:B------:R-:W-:Y:S01]  /*b710*/  F2FP.F16.F32.PACK_AB R0, RZ, R0 ;  /* 0x00000000ff00723e */ /* 0x000fe200000000ff */
[----:B------:R-:W-:Y:S06]  /*b720*/  BRA `(.L_x_3773) ;  /* 0x0000000400187947 */ /* 0x000fec0003800000 */
.L_x_3786:
        /* <DEDUP_REMOVED lines=21> */
.L_x_3795:
[----:B------:R-:W-:Y:S05]  /*b880*/  BSYNC.RECONVERGENT B1 ;  /* 0x0000000000017941 */ /* 0x000fea0003800200 */
.L_x_3794:
[----:B------:R-:W-:Y:S02]  /*b890*/  SHF.L.U32 R0, R0, 0x15, RZ ;  /* 0x0000001500007819 */ /* 0x000fe400000006ff */
[----:B------:R-:W-:-:S04]  /*b8a0*/  LEA R2, R2, 0x37800000, 0x17 ;  /* 0x3780000002027811 */ /* 0x000fc800078eb8ff */
[----:B------:R-:W-:-:S07]  /*b8b0*/  LOP3.LUT R0, R2, R0, R7, 0xfe, !PT ;  /* 0x0000000002007212 */ /* 0x000fce00078efe07 */
.L_x_3793:
[----:B------:R-:W-:Y:S05]  /*b8c0*/  BSYNC.RECONVERGENT B0 ;  /* 0x0000000000007941 */ /* 0x000fea0003800200 */
.L_x_3792:
[----:B------:R-:W-:Y:S01]  /*b8d0*/  F2FP.F16.F32.PACK_AB R0, RZ, R0 ;  /* 0x00000000ff00723e */ /* 0x000fe200000000ff */
[----:B------:R-:W-:Y:S06]  /*b8e0*/  BRA `(.L_x_3773) ;  /* 0x0000000000a87947 */ /* 0x000fec0003800000 */
.L_x_3785:
        /* <DEDUP_REMOVED lines=14> */
.L_x_3799:
[----:B------:R-:W-:Y:S05]  /*b9d0*/  BSYNC.RECONVERGENT B0 ;  /* 0x0000000000007941 */ /* 0x000fea0003800200 */
.L_x_3798:
[----:B------:R-:W-:Y:S01]  /*b9e0*/  F2FP.F16.F32.PACK_AB R0, RZ, R0 ;  /* 0x00000000ff00723e */ /* 0x000fe200000000ff */
[----:B------:R-:W-:Y:S06]  /*b9f0*/  BRA `(.L_x_3773) ;  /* 0x0000000000647947 */ /* 0x000fec0003800000 */
.L_x_3772:
        /* <DEDUP_REMOVED lines=16> */
.L_x_3800:
[----:B------:R-:W-:Y:S01]  /*bb00*/  PRMT R0, RZ, 0x7610, R0 ;  /* 0x00007610ff007816 */ /* 0x000fe20000000000 */
[----:B------:R-:W-:Y:S06]  /*bb10*/  BRA `(.L_x_3773) ;  /* 0x00000000001c7947 */ /* 0x000fec0003800000 */
.L_x_3797:
[----:B------:R-:W2:Y:S02]  /*bb20*/  LDG.E.64 R2, desc[UR36][R2.64] ;  /* 0x0000002402027981 */ /* 0x000ea4000c1e1b00 */
[----:B--2---:R-:W0:Y:S02]  /*bb30*/  I2F.U64 R0, R2 ;  /* 0x0000000200007312 */ /* 0x004e240000301000 */
[----:B0-----:R-:W-:Y:S01]  /*bb40*/  F2FP.F16.F32.PACK_AB R0, RZ, R0 ;  /* 0x00000000ff00723e */ /* 0x001fe200000000ff */
[----:B------:R-:W-:Y:S06]  /*bb50*/  BRA `(.L_x_3773) ;  /* 0x00000000000c7947 */ /* 0x000fec0003800000 */
.L_x_3796:
[----:B------:R-:W2:Y:S02]  /*bb60*/  LDG.E R2, desc[UR36][R2.64] ;  /* 0x0000002402027981 */ /* 0x000ea4000c1e1900 */
[----:B--2---:R-:W-:-:S04]  /*bb70*/  I2FP.F32.U32 R0, R2 ;  /* 0x0000000200007245 */ /* 0x004fc80000201000 */
[----:B------:R-:W-:-:S07]  /*bb80*/  F2FP.F16.F32.PACK_AB R0, RZ, R0 ;  /* 0x00000000ff00723e */ /* 0x000fce00000000ff */
.L_x_3773:
[----:B01----:R-:W0:Y:S01]  /*bb90*/  LDC.U16 R2, c[0x0][0x592] ;  /* 0x00016480ff027b82 */ /* 0x003e220000000400 */
[----:B-----5:R-:W-:Y:S01]  /*bba0*/  HADD2.F32 R0, -RZ, R0.H0_H0 ;  /* 0x20000000ff007230 */ /* 0x020fe20000004100 */
[----:B------:R-:W-:-:S04]  /*bbb0*/  UPRMT UR4, UR41, 0x9910, URZ ;  /* 0x0000991029047896 */ /* 0x000fc800080000ff */
[----:B------:R-:W-:Y:S01]  /*bbc0*/  UISETP.GT.AND UP0, UPT, UR4, 0x9, UPT ;  /* 0x000000090400788c */ /* 0x000fe2000bf04270 */
[----:B------:R-:W1:Y:S01]  /*bbd0*/  MUFU.RCP R0, R0 ;  /* 0x0000000000007308 */ /* 0x000e620000001000 */
[----:B0-----:R-:W-:-:S05]  /*bbe0*/  HADD2.F32 R3, -RZ, R2.H0_H0 ;  /* 0x20000002ff037230 */ /* 0x001fca0000004100 */
[----:B-1----:R-:W-:-:S05]  /*bbf0*/  FMUL.FTZ R2, R3, R0 ;  /* 0x0000000003027220 */ /* 0x002fca0000410000 */
        /* <DEDUP_REMOVED lines=14> */
.L_x_3804:
[----:B------:R-:W-:-:S06]  /*bce0*/  HADD2.F32 R3, -RZ, R2.H0_H0 ;  /* 0x20000002ff037230 */ /* 0x000fcc0000004100 */
[----:B------:R-:W0:Y:S02]  /*bcf0*/  F2I.S64.TRUNC R2, R3 ;  /* 0x0000000300027311 */ /* 0x000e24000020d900 */
[----:B0-----:R-:W-:Y:S01]  /*bd00*/  STG.E.U8 desc[UR36][R16.64], R2 ;  /* 0x0000000210007986 */ /* 0x001fe2000c101124 */
[----:B------:R-:W-:Y:S05]  /*bd10*/  EXIT ;  /* 0x000000000000794d */ /* 0x000fea0003800000 */
.L_x_3803:
        /* <DEDUP_REMOVED lines=10> */
.L_x_3807:
[----:B------:R-:W-:-:S04]  /*bdc0*/  HADD2.F32 R2, -RZ, R2.H0_H0 ;  /* 0x20000002ff027230 */ /* 0x000fc80000004100 */
[----:B------:R-:W0:Y:S02]  /*bdd0*/  F2I.FTZ.TRUNC.NTZ R3, R2 ;  /* 0x0000000200037305 */ /* 0x000e24000021f100 */
[----:B0-----:R-:W-:Y:S01]  /*bde0*/  STG.E desc[UR36][R16.64], R3 ;  /* 0x0000000310007986 */ /* 0x001fe2000c101924 */
[----:B------:R-:W-:Y:S05]  /*bdf0*/  EXIT ;  /* 0x000000000000794d */ /* 0x000fea0003800000 */
.L_x_3806:
[----:B------:R-:W-:-:S04]  /*be00*/  HADD2.F32 R2, -RZ, R2.H0_H0 ;  /* 0x20000002ff027230 */ /* 0x000fc80000004100 */
[----:B------:R-:W0:Y:S02]  /*be10*/  F2I.FTZ.TRUNC.NTZ R3, R2 ;  /* 0x0000000200037305 */ /* 0x000e24000021f100 */
[----:B0-----:R-:W-:Y:S01]  /*be20*/  STG.E.U16 desc[UR36][R16.64], R3 ;  /* 0x0000000310007986 */ /* 0x001fe2000c101524 */
[----:B------:R-:W-:Y:S05]  /*be30*/  EXIT ;  /* 0x000000000000794d */ /* 0x000fea0003800000 */
.L_x_3802:
        /* <DEDUP_REMOVED lines=9> */
.L_x_3809:
[----:B------:R-:W-:Y:S01]  /*bed0*/  STG.E.U16 desc[UR36][R16.64], R2 ;  /* 0x0000000210007986 */ /* 0x000fe2000c101524 */
[----:B------:R-:W-:Y:S05]  /*bee0*/  EXIT ;  /* 0x000000000000794d */ /* 0x000fea0003800000 */
.L_x_3808:
        /* <DEDUP_REMOVED lines=10> */
.L_x_3811:
[----:B------:R-:W-:-:S05]  /*bf90*/  HADD2.F32 R0, -RZ, R2.H0_H0 ;  /* 0x20000002ff007230 */ /* 0x000fca0000004100 */
[----:B------:R-:W-:-:S04]  /*bfa0*/  F2FP.F16.F32.PACK_AB R0, RZ, R0 ;  /* 0x00000000ff00723e */ /* 0x000fc800000000ff */
[----:B------:R-:W-:-:S05]  /*bfb0*/  PRMT R0, R0, 0x5410, RZ ;  /* 0x0000541000007816 */ /* 0x000fca00000000ff */
[----:B------:R-:W-:Y:S01]  /*bfc0*/  STG.E desc[UR36][R16.64], R0 ;  /* 0x0000000010007986 */ /* 0x000fe2000c101924 */
[----:B------:R-:W-:Y:S05]  /*bfd0*/  EXIT ;  /* 0x000000000000794d */ /* 0x000fea0003800000 */
.L_x_3810:
[----:B------:R-:W-:-:S05]  /*bfe0*/  HADD2.F32 R2, -RZ, R2.H0_H0 ;  /* 0x20000002ff027230 */ /* 0x000fca0000004100 */
[----:B------:R-:W-:-:S06]  /*bff0*/  FMUL.FTZ R2, R2, 1 ;  /* 0x3f80000002027820 */ /* 0x000fcc0000410000 */
[----:B------:R-:W0:Y:S02]  /*c000*/  F2F.F64.F32 R2, R2 ;  /* 0x0000000200027310 */ /* 0x000e240000201800 */
[----:B0-----:R-:W-:Y:S01]  /*c010*/  STG.E.64 desc[UR36][R16.64], R2 ;  /* 0x0000000210007986 */ /* 0x001fe2000c101b24 */
[----:B------:R-:W-:Y:S05]  /*c020*/  EXIT ;  /* 0x000000000000794d */ /* 0x000fea0003800000 */
.L_x_3801:
        /* <DEDUP_REMOVED lines=14> */
.L_x_3815:
        /* <DEDUP_REMOVED lines=17> */
.L_x_3818:
[----:B------:R-:W-:-:S04]  /*c220*/  SHF.R.U32.HI R3, RZ, 0x18, R3 ;  /* 0x00000018ff037819 */ /* 0x000fc80000011603 */
[----:B------:R-:W-:-:S04]  /*c230*/  LOP3.LUT R0, R0, 0x80, R3, 0xf8, !PT ;  /* 0x0000008000007812 */ /* 0x000fc800078ef803 */
[----:B------:R-:W-:-:S07]  /*c240*/  PRMT R8, R0, 0x7610, R8 ;  /* 0x0000761000087816 */ /* 0x000fce0000000008 */
.L_x_3817:
[----:B------:R-:W-:Y:S05]  /*c250*/  BSYNC.RECONVERGENT B0 ;  /* 0x0000000000007941 */ /* 0x000fea0003800200 */
.L_x_3816:
[----:B------:R-:W-:Y:S01]  /*c260*/  STG.E.U8 desc[UR36][R16.64], R8 ;  /* 0x0000000810007986 */ /* 0x000fe2000c101124 */
[----:B------:R-:W-:Y:S05]  /*c270*/  EXIT ;  /* 0x000000000000794d */ /* 0x000fea0003800000 */
.L_x_3814:
        /* <DEDUP_REMOVED lines=17> */
.L_x_3821:
[----:B------:R-:W-:-:S04]  /*c390*/  SHF.R.U32.HI R3, RZ, 0x18, R3 ;  /* 0x00000018ff037819 */ /* 0x000fc80000011603 */
[----:B------:R-:W-:-:S04]  /*c3a0*/  LOP3.LUT R0, R0, 0x80, R3, 0xf8, !PT ;  /* 0x0000008000007812 */ /* 0x000fc800078ef803 */
[----:B------:R-:W-:-:S07]  /*c3b0*/  PRMT R8, R0, 0x7610, R8 ;  /* 0x0000761000087816 */ /* 0x000fce0000000008 */
.L_x_3820:
[----:B------:R-:W-:Y:S05]  /*c3c0*/  BSYNC.RECONVERGENT B0 ;  /* 0x0000000000007941 */ /* 0x000fea0003800200 */
.L_x_3819:
[----:B------:R-:W-:Y:S01]  /*c3d0*/  STG.E.U8 desc[UR36][R16.64], R8 ;  /* 0x0000000810007986 */ /* 0x000fe2000c101124 */
[----:B------:R-:W-:Y:S05]  /*c3e0*/  EXIT ;  /* 0x000000000000794d */ /* 0x000fea0003800000 */
.L_x_3813:
        /* <DEDUP_REMOVED lines=22> */
.L_x_3823:
[----:B------:R-:W-:-:S06]  /*c550*/  HADD2.F32 R2, -RZ, R2.H0_H0 ;  /* 0x20000002ff027230 */ /* 0x000fcc0000004100 */
[----:B------:R-:W0:Y:S02]  /*c560*/  F2I.U64.TRUNC R2, R2 ;  /* 0x0000000200027311 */ /* 0x000e24000020d800 */
[----:B0-----:R-:W-:Y:S01]  /*c570*/  STG.E.64 desc[UR36][R16.64], R2 ;  /* 0x0000000210007986 */ /* 0x001fe2000c101b24 */
[----:B------:R-:W-:Y:S05]  /*c580*/  EXIT ;  /* 0x000000000000794d */ /* 0x000fea0003800000 */
.L_x_3822:
[----:B------:R-:W-:-:S04]  /*c590*/  HADD2.F32 R2, -RZ, R2.H0_H0 ;  /* 0x20000002ff027230 */ /* 0x000fc80000004100 */
[----:B------:R-:W0:Y:S02]  /*c5a0*/  F2I.FTZ.U32.TRUNC.NTZ R3, R2 ;  /* 0x0000000200037305 */ /* 0x000e24000021f000 */
[----:B0-----:R-:W-:Y:S01]  /*c5b0*/  STG.E desc[UR36][R16.64], R3 ;  /* 0x0000000310007986 */ /* 0x001fe2000c101924 */
[----:B------:R-:W-:Y:S05]  /*c5c0*/  EXIT ;  /* 0x000000000000794d */ /* 0x000fea0003800000 */
.L_x_3812:
        /* <DEDUP_REMOVED lines=11> */
.L_x_3825:
[----:B------:R-:W-:Y:S01]  /*c680*/  HADD2.F32 R2, -RZ, R2.H0_H0 ;  /* 0x20000002ff027230 */ /* 0x000fe20000004100 */
[----:B------:R-:W-:-:S04]  /*c690*/  CS2R R6, SRZ ;  /* 0x0000000000067805 */ /* 0x000fc8000001ff00 */
[----:B------:R-:W-:-:S04]  /*c6a0*/  FMUL.FTZ R2, R2, 1 ;  /* 0x3f80000002027820 */ /* 0x000fc80000410000 */
[----:B------:R-:W0:Y:S02]  /*c6b0*/  F2F.F64.F32 R4, R2 ;  /* 0x0000000200047310 */ /* 0x000e240000201800 */
[----:B0-----:R-:W-:Y:S01]  /*c6c0*/  STG.E.128 desc[UR36][R16.64], R4 ;  /* 0x0000000410007986 */ /* 0x001fe2000c101d24 */
[----:B------:R-:W-:Y:S05]  /*c6d0*/  EXIT ;  /* 0x000000000000794d */ /* 0x000fea0003800000 */
.L_x_3824:
[----:B------:R-:W-:-:S09]  /*c6e0*/  UISETP.NE.AND UP0, UPT, UR4, 0xf, UPT ;  /* 0x0000000f0400788c */ /* 0x000fd2000bf05270 */
[----:B------:R-:W-:Y:S05]  /*c6f0*/  BRA.U !UP0, `(.L_x_3826) ;  /* 0x0000000108e87547 */ /* 0x000fea000b800000 */
[----:B------:R-:W-:-:S09]  /*c700*/  UISETP.NE.AND UP0, UPT, UR4, 0x17, UPT ;  /* 0x000000170400788c */ /* 0x000fd2000bf05270 */
[----:B------:R-:W-:Y:S05]  /*c710*/  BRA.U !UP0, `(.L_x_3827) ;  /* 0x0000000108907547 */ /* 0x000fea000b800000 */
[----:B------:R-:W-:-:S09]  /*c720*/  UISETP.NE.AND UP0, UPT, UR4, 0x18, UPT ;  /* 0x000000180400788c */ /* 0x000fd2000bf05270 */
[----:B------:R-:W-:Y:S05]  /*c730*/  BRA.U !UP0, `(.L_x_3828) ;  /* 0x0000000108447547 */ /* 0x000fea000b800000 */
.L_x_3805:
        /* <DEDUP_REMOVED lines=16> */
.L_x_3829:
[----:B------:R-:W-:Y:S05]  /*c840*/  EXIT ;  /* 0x000000000000794d */ /* 0x000fea0003800000 */
.L_x_3828:
        /* <DEDUP_REMOVED lines=13> */
.L_x_3831:
[----:B------:R-:W-:Y:S05]  /*c920*/  BSYNC.RECONVERGENT B0 ;  /* 0x0000000000007941 */ /* 0x000fea0003800200 */
.L_x_3830:
[----:B------:R-:W-:-:S05]  /*c930*/  LOP3.LUT R3, R0, 0x80, R3, 0xf8, !PT ;  /* 0x0000008000037812 */ /* 0x000fca00078ef803 */
[----:B------:R-:W-:Y:S01]  /*c940*/  STG.E.U8 desc[UR36][R16.64], R3 ;  /* 0x0000000310007986 */ /* 0x000fe2000c101124 */
[----:B------:R-:W-:Y:S05]  /*c950*/  EXIT ;  /* 0x000000000000794d */ /* 0x000fea0003800000 */
.L_x_3827:
        /* <DEDUP_REMOVED lines=12> */
.L_x_3833:
[----:B------:R-:W-:Y:S01]  /*ca20*/  HFMA2 R0, -RZ, RZ, 0, 7.569789886474609375e-06 ;  /* 0x0000007fff007431 */ /* 0x000fe200000001ff */
[----:B------:R-:W-:-:S04]  /*ca30*/  ISETP.GT.U32.AND P0, PT, R2, 0x7f800000, PT ;  /* 0x7f8000000200780c */ /* 0x000fc80003f04070 */
[----:B------:R-:W-:-:S09]  /*ca40*/  SEL R0, R0, 0x7c, P0 ;  /* 0x0000007c00007807 */ /* 0x000fd20000000000 */
.L_x_3834:
[----:B------:R-:W-:Y:S05]  /*ca50*/  BSYNC.RECONVERGENT B0 ;  /* 0x0000000000007941 */ /* 0x000fea0003800200 */
.L_x_3832:
[----:B------:R-:W-:-:S04]  /*ca60*/  SHF.R.U32.HI R3, RZ, 0x18, R3 ;  /* 0x00000018ff037819 */ /* 0x000fc80000011603 */
[----:B------:R-:W-:-:S05]  /*ca70*/  LOP3.LUT R3, R0, 0x80, R3, 0xf8, !PT ;  /* 0x0000008000037812 */ /* 0x000fca00078ef803 */
[----:B------:R-:W-:Y:S01]  /*ca80*/  STG.E.U8 desc[UR36][R16.64], R3 ;  /* 0x0000000310007986 */ /* 0x000fe2000c101124 */
[----:B------:R-:W-:Y:S05]  /*ca90*/  EXIT ;  /* 0x000000000000794d */ /* 0x000fea0003800000 */
.L_x_3826:
[----:B------:R-:W-:-:S05]  /*caa0*/  HADD2.F32 R0, -RZ, R2.H0_H0 ;  /* 0x20000002ff007230 */ /* 0x000fca0000004100 */
[----:B------:R-:W-:-:S05]  /*cab0*/  F2FP.BF16.F32.PACK_AB R0, RZ, R0 ;  /* 0x00000000ff00723e */ /* 0x000fca00000010ff */
[----:B------:R-:W-:Y:S01]  /*cac0*/  STG.E.U16 desc[UR36][R16.64], R0 ;  /* 0x0000000010007986 */ /* 0x000fe2000c101524 */
[----:B------:R-:W-:Y:S05]  /*cad0*/  EXIT ;  /* 0x000000000000794d */ /* 0x000fea0003800000 */
.L_x_3835:
        /* <DEDUP_REMOVED lines=10> */
.L_x_18279:


//--------------------- .text._ZN2at6native27unrolled_elementwise_kernelINS0_13AUnaryFunctorIN3c104HalfES4_S4_NS0_15binary_internal10DivFunctorIS4_EEEESt5arrayIPcLm2EELi4E23TrivialOffsetCalculatorILi1EjESD_NS0_6memory12LoadWithCastILi1EEENSE_13StoreWithCastILi1EEEEEviT_T0_T2_T3_T4_T5_ --------------------------
	.section	.text._ZN2at6native27unrolled_elementwise_kernelINS0_13AUnaryFunctorIN3c104HalfES4_S4_NS0_15binary_internal10DivFunctorIS4_EEEESt5arrayIPcLm2EELi4E23TrivialOffsetCalculatorILi1EjESD_NS0_6memory12LoadWithCastILi1EEENSE_13StoreWithCastILi1EEEEEviT_T0_T2_T3_T4_T5_,"ax",@progbits
	.align	128
        .global         _ZN2at6native27unrolled_elementwise_kernelINS0_13AUnaryFunctorIN3c104HalfES4_S4_NS0_15binary_internal10DivFunctorIS4_EEEESt5arrayIPcLm2EELi4E23TrivialOffsetCalculatorILi1EjESD_NS0_6memory12LoadWithCastILi1EEENSE_13StoreWithCastILi1EEEEEviT_T0_T2_T3_T4_T5_
        .type           _ZN2at6native27unrolled_elementwise_kernelINS0_13AUnaryFunctorIN3c104HalfES4_S4_NS0_15binary_internal10DivFunctorIS4_EEEESt5arrayIPcLm2EELi4E23TrivialOffsetCalculatorILi1EjESD_NS0_6memory12LoadWithCastILi1EEENSE_13StoreWithCastILi1EEEEEviT_T0_T2_T3_T4_T5_,@function
        .size           _ZN2at6native27unrolled_elementwise_kernelINS0_13AUnaryFunctorIN3c104HalfES4_S4_NS0_15binary_internal10DivFunctorIS4_EEEESt5arrayIPcLm2EELi4E23TrivialOffsetCalculatorILi1EjESD_NS0_6memory12LoadWithCastILi1EEENSE_13StoreWithCastILi1EEEEEviT_T0_T2_T3_T4_T5_,(.L_x_18280 - _ZN2at6native27unrolled_elementwise_kernelINS0_13AUnaryFunctorIN3c104HalfES4_S4_NS0_15binary_internal10DivFunctorIS4_EEEESt5arrayIPcLm2EELi4E23TrivialOffsetCalculatorILi1EjESD_NS0_6memory12LoadWithCastILi1EEENSE_13StoreWithCastILi1EEEEEviT_T0_T2_T3_T4_T5_)
        .other          _ZN2at6native27unrolled_elementwise_kernelINS0_13AUnaryFunctorIN3c104HalfES4_S4_NS0_15binary_internal10DivFunctorIS4_EEEESt5arrayIPcLm2EELi4E23TrivialOffsetCalculatorILi1EjESD_NS0_6memory12LoadWithCastILi1EEENSE_13StoreWithCastILi1EEEEEviT_T0_T2_T3_T4_T5_,@"STO_CUDA_ENTRY STV_DEFAULT"
_ZN2at6native27unrolled_elementwise_kernelINS0_13AUnaryFunctorIN3c104HalfES4_S4_NS0_15binary_internal10DivFunctorIS4_EEEESt5arrayIPcLm2EELi4E23TrivialOffsetCalculatorILi1EjESD_NS0_6memory12LoadWithCastILi1EEENSE_13StoreWithCastILi1EEEEEviT_T0_T2_T3_T4_T5_:
.text._ZN2at6native27unrolled_elementwise_kernelINS0_13AUnaryFunctorIN3c104HalfES4_S4_NS0_15binary_internal10DivFunctorIS4_EEEESt5arrayIPcLm2EELi4E23TrivialOffsetCalculatorILi1EjESD_NS0_6memory12LoadWithCastILi1EEENSE_13StoreWithCastILi1EEEEEviT_T0_T2_T3_T4_T5_:
        /* <DEDUP_REMOVED lines=34> */
.L_x_3841:
[----:B------:R-:W2:Y:S02]  /*0220*/  LDG.E.U8 R2, desc[UR36][R2.64] ;  /* 0x0000002402027981 */ /* 0x000ea4000c1e1100 */
[----:B--2---:R-:W-:-:S04]  /*0230*/  I2FP.F32.U32 R0, R2 ;  /* 0x0000000200007245 */ /* 0x004fc80000201000 */
[----:B------:R-:W-:-:S04]  /*0240*/  F2FP.F16.F32.PACK_AB R0, RZ, R0 ;  /* 0x00000000ff00723e */ /* 0x000fc800000000ff */
[----:B------:R-:W-:Y:S01]  /*0250*/  PRMT R16, R0, 0x7610, R16 ;  /* 0x0000761000107816 */ /* 0x000fe20000000010 */
[----:B------:R-:W-:Y:S06]  /*0260*/  BRA `(.L_x_3843) ;  /* 0x0000000c00d47947 */ /* 0x000fec0003800000 */
.L_x_3840:
        /* <DEDUP_REMOVED lines=11> */
.L_x_3845:
[----:B------:R-:W2:Y:S02]  /*0320*/  LDG.E R2, desc[UR36][R2.64] ;  /* 0x0000002402027981 */ /* 0x000ea4000c1e1900 */
[----:B--2---:R-:W-:-:S04]  /*0330*/  I2FP.F32.S32 R0, R2 ;  /* 0x0000000200007245 */ /* 0x004fc80000201400 */
[----:B------:R-:W-:-:S04]  /*0340*/  F2FP.F16.F32.PACK_AB R0, RZ, R0 ;  /* 0x00000000ff00723e */ /* 0x000fc800000000ff */
[----:B------:R-:W-:Y:S01]  /*0350*/  PRMT R16, R0, 0x7610, R16 ;  /* 0x0000761000107816 */ /* 0x000fe20000000010 */
[----:B------:R-:W-:Y:S06]  /*0360*/  BRA `(.L_x_3843) ;  /* 0x0000000c00947947 */ /* 0x000fec0003800000 */
.L_x_3844:
[----:B------:R-:W2:Y:S02]  /*0370*/  LDG.E.U16 R2, desc[UR36][R2.64] ;  /* 0x0000002402027981 */ /* 0x000ea4000c1e1500 */
[----:B--2---:R-:W0:Y:S02]  /*0380*/  I2F.S16 R0, R2 ;  /* 0x0000000200007306 */ /* 0x004e240000101400 */
[----:B0-----:R-:W-:-:S04]  /*0390*/  F2FP.F16.F32.PACK_AB R0, RZ, R0 ;  /* 0x00000000ff00723e */ /* 0x001fc800000000ff */
[----:B------:R-:W-:Y:S01]  /*03a0*/  PRMT R16, R0, 0x7610, R16 ;  /* 0x0000761000107816 */ /* 0x000fe20000000010 */
[----:B------:R-:W-:Y:S06]  /*03b0*/  BRA `(.L_x_3843) ;  /* 0x0000000c00807947 */ /* 0x000fec0003800000 */
.L_x_3839:
        /* <DEDUP_REMOVED lines=9> */
.L_x_3847:
[----:B------:R1:W5:Y:S01]  /*0450*/  LDG.E.U16 R16, desc[UR36][R2.64] ;  /* 0x0000002402107981 */ /* 0x000362000c1e1500 */
[----:B------:R-:W-:Y:S05]  /*0460*/  BRA `(.L_x_3843) ;  /* 0x0000000c00547947 */ /* 0x000fea0003800000 */
.L_x_3846:
        /* <DEDUP_REMOVED lines=9> */
.L_x_3849:
[----:B------:R0:W5:Y:S01]  /*0500*/  LDG.E.U16 R16, desc[UR36][R2.64] ;  /* 0x0000002402107981 */ /* 0x000162000c1e1500 */
[----:B------:R-:W-:Y:S05]  /*0510*/  BRA `(.L_x_3843) ;  /* 0x0000000c00287947 */ /* 0x000fea0003800000 */
.L_x_3848:
        /* <DEDUP_REMOVED lines=13> */
.L_x_3838:
        /* <DEDUP_REMOVED lines=14> */
.L_x_3852:
        /* <DEDUP_REMOVED lines=13> */
.L_x_3851:
        /* <DEDUP_REMOVED lines=27> */
.L_x_3854:
        /* <DEDUP_REMOVED lines=14> */
.L_x_3853:
[----:B------:R-:W2:Y:S02]  /*0a30*/  LDG.E.U16 R0, desc[UR36][R2.64] ;  /* 0x0000002402007981 */ /* 0x000ea4000c1e1500 */
[----:B--2---:R-:W-:-:S05]  /*0a40*/  IMAD.U32 R0, R0, 0x10000, RZ ;  /* 0x0001000000007824 */ /* 0x004fca00078e00ff */
[----:B------:R-:W-:-:S04]  /*0a50*/  F2FP.F16.F32.PACK_AB R0, RZ, R0 ;  /* 0x00000000ff00723e */ /* 0x000fc800000000ff */
[----:B------:R-:W-:Y:S01]  /*0a60*/  PRMT R16, R0, 0x7610, R16 ;  /* 0x0000761000107816 */ /* 0x000fe20000000010 */
[----:B------:R-:W-:Y:S06]  /*0a70*/  BRA `(.L_x_3843) ;  /* 0x0000000400d07947 */ /* 0x000fec0003800000 */
.L_x_3850:
        /* <DEDUP_REMOVED lines=13> */
.L_x_3857:
        /* <DEDUP_REMOVED lines=21> */
.L_x_3861:
[----:B------:R-:W-:Y:S05]  /*0ca0*/  BSYNC.RECONVERGENT B1 ;  /* 0x0000000000017941 */ /* 0x000fea0003800200 */
.L_x_3860:
[----:B------:R-:W-:Y:S01]  /*0cb0*/  IMAD.SHL.U32 R0, R0, 0x100000, RZ ;  /* 0x0010000000007824 */ /* 0x000fe200078e00ff */
[----:B------:R-:W-:-:S04]  /*0cc0*/  LEA R2, R2, 0x3b800000, 0x17 ;  /* 0x3b80000002027811 */ /* 0x000fc800078eb8ff */
[----:B------:R-:W-:-:S07]  /*0cd0*/  LOP3.LUT R0, R2, R0, R7, 0xfe, !PT ;  /* 0x0000000002007212 */ /* 0x000fce00078efe07 */
.L_x_3859:
[----:B------:R-:W-:Y:S05]  /*0ce0*/  BSYNC.RECONVERGENT B0 ;  /* 0x0000000000007941 */ /* 0x000fea0003800200 */
.L_x_3858:
[----:B------:R-:W-:-:S04]  /*0cf0*/  F2FP.F16.F32.PACK_AB R0, RZ, R0 ;  /* 0x00000000ff00723e */ /* 0x000fc800000000ff */
[----:B------:R-:W-:Y:S01]  /*0d00*/  PRMT R16, R0, 0x7610, R16 ;  /* 0x0000761000107816 */ /* 0x000fe20000000010 */
[----:B------:R-:W-:Y:S06]  /*0d10*/  BRA `(.L_x_3843) ;  /* 0x0000000400287947 */ /* 0x000fec0003800000 */
.L_x_3856:
        /* <DEDUP_REMOVED lines=21> */
.L_x_3865:
[----:B------:R-:W-:Y:S05]  /*0e70*/  BSYNC.RECONVERGENT B1 ;  /* 0x0000000000017941 */ /* 0x000fea0003800200 */
.L_x_3864:
[----:B------:R-:W-:Y:S01]  /*0e80*/  IMAD.SHL.U32 R0, R0, 0x200000, RZ ;  /* 0x0020000000007824 */ /* 0x000fe200078e00ff */
[----:B------:R-:W-:-:S04]  /*0e90*/  LEA R2, R2, 0x37800000, 0x17 ;  /* 0x3780000002027811 */ /* 0x000fc800078eb8ff */
[----:B------:R-:W-:-:S07]  /*0ea0*/  LOP3.LUT R0, R2, R0, R7, 0xfe, !PT ;  /* 0x0000000002007212 */ /* 0x000fce00078efe07 */
.L_x_3863:
[----:B------:R-:W-:Y:S05]  /*0eb0*/  BSYNC.RECONVERGENT B0 ;  /* 0x0000000000007941 */ /* 0x000fea0003800200 */
.L_x_3862:
[----:B------:R-:W-:-:S04]  /*0ec0*/  F2FP.F16.F32.PACK_AB R0, RZ, R0 ;  /* 0x00000000ff00723e */ /* 0x000fc800000000ff */
[----:B------:R-:W-:Y:S01]  /*0ed0*/  PRMT R16, R0, 0x7610, R16 ;  /* 0x0000761000107816 */ /* 0x000fe20000000010 */
[----:B------:R-:W-:Y:S06]  /*0ee0*/  BRA `(.L_x_3843) ;  /* 0x0000000000b47947 */ /* 0x000fec0003800000 */
.L_x_3855:
[----:B------:R-:W-:-:S09]  /*0ef0*/  UISETP.NE.AND UP0, UPT, UR4, 0x1c, UPT ;  /* 0x0000001c0400788c */ /* 0x000fd2000bf05270 */
[----:B------:R-:W-:Y:S05]  /*0f00*/  BRA.U !UP0, `(.L_x_3866) ;  /* 0x00000001089c7547 */ /* 0x000fea000b800000 */
[----:B------:R-:W-:-:S09]  /*0f10*/  UISETP.NE.AND UP0, UPT, UR4, 0x1d, UPT ;  /* 0x0000001d0400788c */ /* 0x000fd2000bf05270 */
[----:B------:R-:W-:Y:S05]  /*0f20*/  BRA.U !UP0, `(.L_x_3867) ;  /* 0x0000000108807547 */ /* 0x000fea000b800000 */
[----:B------:R-:W-:-:S09]  /*0f30*/  UISETP.NE.AND UP0, UPT, UR4, 0x2c, UPT ;  /* 0x0000002c0400788c */ /* 0x000fd2000bf05270 */
[----:B------:R-:W-:Y:S05]  /*0f40*/  BRA.U !UP0, `(.L_x_3868) ;  /* 0x0000000108487547 */ /* 0x000fea000b800000 */
.L_x_3842:
        /* <DEDUP_REMOVED lines=16> */
.L_x_3869:
[----:B------:R-:W-:Y:S01]  /*1050*/  PRMT R16, RZ, 0x7610, R16 ;  /* 0x00007610ff107816 */ /* 0x000fe20000000010 */
[----:B------:R-:W-:Y:S06]  /*1060*/  BRA `(.L_x_3843) ;  /* 0x0000000000547947 */ /* 0x000fec0003800000 */
.L_x_3868:
        /* <DEDUP_REMOVED lines=8> */
.L_x_3871:
[----:B------:R-:W-:Y:S05]  /*10f0*/  BSYNC.RECONVERGENT B0 ;  /* 0x0000000000007941 */ /* 0x000fea0003800200 */
.L_x_3870:
[----:B------:R-:W-:-:S04]  /*1100*/  F2FP.F16.F32.PACK_AB R0, RZ, R0 ;  /* 0x00000000ff00723e */ /* 0x000fc800000000ff */
[----:B------:R-:W-:Y:S01]  /*1110*/  PRMT R16, R0, 0x7610, R16 ;  /* 0x0000761000107816 */ /* 0x000fe20000000010 */
[----:B------:R-:W-:Y:S06]  /*1120*/  BRA `(.L_x_3843) ;  /* 0x0000000000247947 */ /* 0x000fec0003800000 */
.L_x_3867:
[----:B------:R-:W2:Y:S02]  /*1130*/  LDG.E.64 R2, desc[UR36][R2.64] ;  /* 0x0000002402027981 */ /* 0x000ea4000c1e1b00 */
[----:B--2---:R-:W0:Y:S02]  /*1140*/  I2F.U64 R0, R2 ;  /* 0x0000000200007312 */ /* 0x004e240000301000 */
[----:B0-----:R-:W-:-:S04]  /*1150*/  F2FP.F16.F32.PACK_AB R0, RZ, R0 ;  /* 0x00000000ff00723e */ /* 0x001fc800000000ff */
[----:B------:R-:W-:Y:S01]  /*1160*/  PRMT R16, R0, 0x7610, R16 ;  /* 0x0000761000107816 */ /* 0x000fe20000000010 */
[----:B------:R-:W-:Y:S06]  /*1170*/  BRA `(.L_x_3843) ;  /* 0x0000000000107947 */ /* 0x000fec0003800000 */
.L_x_3866:
[----:B------:R-:W2:Y:S02]  /*1180*/  LDG.E R2, desc[UR36][R2.64] ;  /* 0x0000002402027981 */ /* 0x000ea4000c1e1900 */
[----:B--2---:R-:W-:-:S04]  /*1190*/  I2FP.F32.U32 R0, R2 ;  /* 0x0000000200007245 */ /* 0x004fc80000201000 */
[----:B------:R-:W-:-:S04]  /*11a0*/  F2FP.F16.F32.PACK_AB R0, RZ, R0 ;  /* 0x00000000ff00723e */ /* 0x000fc800000000ff */
[----:B------:R-:W-:-:S07]  /*11b0*/  PRMT R16, R0, 0x7610, R16 ;  /* 0x0000761000107816 */ /* 0x000fce0000000010 */
.L_x_3843:
[----:B------:R-:W-:-:S07]  /*11c0*/  VIADD R22, R19, 0x80 ;  /* 0x0000008013167836 */ /* 0x000fce0000000000 */
.L_x_3837:
[----:B------:R-:W-:Y:S05]  /*11d0*/  BSYNC.RECONVERGENT B6 ;  /* 0x0000000000067941 */ /* 0x000fea0003800200 */
.L_x_3836:
        /* <DEDUP_REMOVED lines=26> */
.L_x_3877:
[----:B------:R-:W2:Y:S02]  /*1380*/  LDG.E.U8 R2, desc[UR36][R2.64] ;  /* 0x0000002402027981 */ /* 0x000ea4000c1e1100 */
[----:B--2---:R-:W-:-:S04]  /*1390*/  I2FP.F32.U32 R0, R2 ;  /* 0x0000000200007245 */ /* 0x004fc80000201000 */
[----:B------:R-:W-:-:S04]  /*13a0*/  F2FP.F16.F32.PACK_AB R0, RZ, R0 ;  /* 0x00000000ff00723e */ /* 0x000fc800000000ff */
[----:B------:R-:W-:Y:S01]  /*13b0*/  PRMT R23, R0, 0x7610, R23 ;  /* 0x0000761000177816 */ /* 0x000fe20000000017 */
[----:B------:R-:W-:Y:S06]  /*13c0*/  BRA `(.L_x_3879) ;  /* 0x0000000c00d47947 */ /* 0x000fec0003800000 */
.L_x_3876:
        /* <DEDUP_REMOVED lines=11> */
.L_x_3881:
[----:B------:R-:W2:Y:S02]  /*1480*/  LDG.E R2, desc[UR36][R2.64] ;  /* 0x0000002402027981 */ /* 0x000ea4000c1e1900 */
[----:B--2---:R-:W-:-:S04]  /*1490*/  I2FP.F32.S32 R0, R2 ;  /* 0x0000000200007245 */ /* 0x004fc80000201400 */
[----:B------:R-:W-:-:S04]  /*14a0*/  F2FP.F16.F32.PACK_AB R0, RZ, R0 ;  /* 0x00000000ff00723e */ /* 0x000fc800000000ff */
[----:B------:R-:W-:Y:S01]  /*14b0*/  PRMT R23, R0, 0x7610, R23 ;  /* 0x0000761000177816 */ /* 0x000fe20000000017 */
[----:B------:R-:W-:Y:S06]  /*14c0*/  BRA `(.L_x_3879) ;  /* 0x0000000c00947947 */ /* 0x000fec0003800000 */
.L_x_3880:
[----:B------:R-:W2:Y:S02]  /*14d0*/  LDG.E.U16 R2, desc[UR36][R2.64] ;  /* 0x0000002402027981 */ /* 0x000ea4000c1e1500 */
[----:B--2---:R-:W0:Y:S02]  /*14e0*/  I2F.S16 R0, R2 ;  /* 0x0000000200007306 */ /* 0x004e240000101400 */
[----:B0-----:R-:W-:-:S04]  /*14f0*/  F2FP.F16.F32.PACK_AB R0, RZ, R0 ;  /* 0x00000000ff00723e */ /* 0x001fc800000000ff */
[----:B------:R-:W-:Y:S01]  /*1500*/  PRMT R23, R0, 0x7610, R23 ;  /* 0x0000761000177816 */ /* 0x000fe20000000017 */
[----:B------:R-:W-:Y:S06]  /*1510*/  BRA `(.L_x_3879) ;  /* 0x0000000c00807947 */ /* 0x000fec0003800000 */
.L_x_3875:
        /* <DEDUP_REMOVED lines=9> */
.L_x_3883:
[----:B------:R0:W5:Y:S01]  /*15b0*/  LDG.E.U16 R23, desc[UR36][R2.64] ;  /* 0x0000002402177981 */ /* 0x000162000c1e1500 */
[----:B------:R-:W-:Y:S05]  /*15c0*/  BRA `(.L_x_3879) ;  /* 0x0000000c00547947 */ /* 0x000fea0003800000 */
.L_x_3882:
        /* <DEDUP_REMOVED lines=9> */
.L_x_3885:
[----:B------:R1:W5:Y:S01]  /*1660*/  LDG.E.U16 R23, desc[UR36][R2.64] ;  /* 0x0000002402177981 */ /* 0x000362000c1e1500 */
[----:B------:R-:W-:Y:S05]  /*1670*/  BRA `(.L_x_3879) ;  /* 0x0000000c00287947 */ /* 0x000fea0003800000 */
.L_x_3884:
        /* <DEDUP_REMOVED lines=13> */
.L_x_3874:
        /* <DEDUP_REMOVED lines=14> */
.L_x_3888:
        /* <DEDUP_REMOVED lines=13> */
.L_x_3887:
        /* <DEDUP_REMOVED lines=27> */
.L_x_3890:
        /* <DEDUP_REMOVED lines=14> */
.L_x_3889:
[----:B------:R-:W2:Y:S02]  /*1b90*/  LDG.E.U16 R0, desc[UR36][R2.64] ;  /* 0x0000002402007981 */ /* 0x000ea4000c1e1500 */
[----:B--2---:R-:W-:-:S05]  /*1ba0*/  IMAD.U32 R0, R0, 0x10000, RZ ;  /* 0x0001000000007824 */ /* 0x004fca00078e00ff */
[----:B------:R-:W-:-:S04]  /*1bb0*/  F2FP.F16.F32.PACK_AB R0, RZ, R0 ;  /* 0x00000000ff00723e */ /* 0x000fc800000000ff */
[----:B------:R-:W-:Y:S01]  /*1bc0*/  PRMT R23, R0, 0x7610, R23 ;  /* 0x0000761000177816 */ /* 0x000fe20000000017 */
[----:B------:R-:W-:Y:S06]  /*1bd0*/  BRA `(.L_x_3879) ;  /* 0x0000000400d07947 */ /* 0x000fec0003800000 */
.L_x_3886:
        /* <DEDUP_REMOVED lines=13> */
.L_x_3893:
        /* <DEDUP_REMOVED lines=21> */
.L_x_3897:
[----:B------:R-:W-:Y:S05]  /*1e00*/  BSYNC.RECONVERGENT B1 ;  /* 0x0000000000017941 */ /* 0x000fea0003800200 */
.L_x_3896:
[----:B------:R-:W-:Y:S01]  /*1e10*/  IMAD.SHL.U32 R0, R0, 0x100000, RZ ;  /* 0x0010000000007824 */ /* 0x000fe200078e00ff */
[----:B------:R-:W-:-:S04]  /*1e20*/  LEA R2, R2, 0x3b800000, 0x17 ;  /* 0x3b80000002027811 */ /* 0x000fc800078eb8ff */
[----:B------:R-:W-:-:S07]  /*1e30*/  LOP3.LUT R0, R2, R0, R7, 0xfe, !PT ;  /* 0x0000000002007212 */ /* 0x000fce00078efe07 */
.L_x_3895:
[----:B------:R-:W-:Y:S05]  /*1e40*/  BSYNC.RECONVERGENT B0 ;  /* 0x0000000000007941 */ /* 0x000fea0003800200 */
.L_x_3894:
[----:B------:R-:W-:-:S04]  /*1e50*/  F2FP.F16.F32.PACK_AB R0, RZ, R0 ;  /* 0x00000000ff00723e */ /* 0x000fc800000000ff */
[----:B------:R-:W-:Y:S01]  /*1e60*/  PRMT R23, R0, 0x7610, R23 ;  /* 0x0000761000177816 */ /* 0x000fe20000000017 */
[----:B------:R-:W-:Y:S06]  /*1e70*/  BRA `(.L_x_3879) ;  /* 0x0000000400287947 */ /* 0x000fec0003800000 */
.L_x_3892:
        /* <DEDUP_REMOVED lines=21> */
.L_x_3901:
[----:B------:R-:W-:Y:S05]  /*1fd0*/  BSYNC.RECONVERGENT B1 ;  /* 0x0000000000017941 */ /* 0x000fea0003800200 */
.L_x_3900:
[----:B------:R-:W-:Y:S01]  /*1fe0*/  IMAD.SHL.U32 R0, R0, 0x200000, RZ ;  /* 0x0020000000007824 */ /* 0x000fe200078e00ff */
[----:B------:R-:W-:-:S04]  /*1ff0*/  LEA R2, R2, 0x37800000, 0x17 ;  /* 0x3780000002027811 */ /* 0x000fc800078eb8ff */
[----:B------:R-:W-:-:S07]  /*2000*/  LOP3.LUT R0, R2, R0, R7, 0xfe, !PT ;  /* 0x0000000002007212 */ /* 0x000fce00078efe07 */
.L_x_3899:
[----:B------:R-:W-:Y:S05]  /*2010*/  BSYNC.RECONVERGENT B0 ;  /* 0x0000000000007941 */ /* 0x000fea0003800200 */
.L_x_3898:
[----:B------:R-:W-:-:S04]  /*2020*/  F2FP.F16.F32.PACK_AB R0, RZ, R0 ;  /* 0x00000000ff00723e */ /* 0x000fc800000000ff */
[----:B------:R-:W-:Y:S01]  /*2030*/  PRMT R23, R0, 0x7610, R23 ;  /* 0x0000761000177816 */ /* 0x000fe20000000017 */
[----:B------:R-:W-:Y:S06]  /*2040*/  BRA `(.L_x_3879) ;  /* 0x0000000000b47947 */ /* 0x000fec0003800000 */
.L_x_3891:
        /* <DEDUP_REMOVED lines=14> */
.L_x_3905:
[----:B------:R-:W-:Y:S05]  /*2130*/  BSYNC.RECONVERGENT B0 ;  /* 0x0000000000007941 */ /* 0x000fea0003800200 */
.L_x_3904:
[----:B------:R-:W-:-:S04]  /*2140*/  F2FP.F16.F32.PACK_AB R0, RZ, R0 ;  /* 0x00000000ff00723e */ /* 0x000fc800000000ff */
[----:B------:R-:W-:Y:S01]  /*2150*/  PRMT R23, R0, 0x7610, R23 ;  /* 0x0000761000177816 */ /* 0x000fe20000000017 */
[----:B------:R-:W-:Y:S06]  /*2160*/  BRA `(.L_x_3879) ;  /* 0x00000000006c7947 */ /* 0x000fec0003800000 */
.L_x_3878:
        /* <DEDUP_REMOVED lines=16> */
.L_x_3906:
[----:B------:R-:W-:Y:S01]  /*2270*/  PRMT R23, RZ, 0x7610, R23 ;  /* 0x00007610ff177816 */ /* 0x000fe20000000017 */
[----:B------:R-:W-:Y:S06]  /*2280*/  BRA `(.L_x_3879) ;  /* 0x0000000000247947 */ /* 0x000fec0003800000 */
.L_x_3903:
[----:B------:R-:W2:Y:S02]  /*2290*/  LDG.E.64 R2, desc[UR36][R2.64] ;  /* 0x0000002402027981 */ /* 0x000ea4000c1e1b00 */
[----:B--2---:R-:W0:Y:S02]  /*22a0*/  I2F.U64 R0, R2 ;  /* 0x0000000200007312 */ /* 0x004e240000301000 */
[----:B0-----:R-:W-:-:S04]  /*22b0*/  F2FP.F16.F32.PACK_AB R0, RZ, R0 ;  /* 0x00000000ff00723e */ /* 0x001fc800000000ff */
[----:B------:R-:W-:Y:S01]  /*22c0*/  PRMT R23, R0, 0x7610, R23 ;  /* 0x0000761000177816 */ /* 0x000fe20000000017 */
[----:B------:R-:W-:Y:S06]  /*22d0*/  BRA `(.L_x_3879) ;  /* 0x0000000000107947 */ /* 0x000fec0003800000 */
.L_x_3902:
[----:B------:R-:W2:Y:S02]  /*22e0*/  LDG.E R2, desc[UR36][R2.64] ;  /* 0x0000002402027981 */ /* 0x000ea4000c1e1900 */
[----:B--2---:R-:W-:-:S04]  /*22f0*/  I2FP.F32.U32 R0, R2 ;  /* 0x0000000200007245 */ /* 0x004fc80000201000 */
[----:B------:R-:W-:-:S04]  /*2300*/  F2FP.F16.F32.PACK_AB R0, RZ, R0 ;  /* 0x00000000ff00723e */ /* 0x000fc800000000ff */
[----:B------:R-:W-:-:S07]  /*2310*/  PRMT R23, R0, 0x7610, R23 ;  /* 0x0000761000177816 */ /* 0x000fce0000000017 */
.L_x_3879:
[----:B------:R-:W-:-:S07]  /*2320*/  VIADD R22, R22, 0x80 ;  /* 0x0000008016167836 */ /* 0x000fce0000000000 */
.L_x_3873:
[----:B------:R-:W-:Y:S05]  /*2330*/  BSYNC.RECONVERGENT B6 ;  /* 0x0000000000067941 */ /* 0x000fea0003800200 */
.L_x_3872:
        /* <DEDUP_REMOVED lines=26> */
.L_x_3912:
[----:B------:R-:W2:Y:S02]  /*24e0*/  LDG.E.U8 R2, desc[UR36][R2.64] ;  /* 0x0000002402027981 */ /* 0x000ea4000c1e1100 */
[----:B--2---:R-:W-:-:S04]  /*24f0*/  I2FP.F32.U32 R0, R2 ;  /* 0x0000000200007245 */ /* 0x004fc80000201000 */
[----:B------:R-:W-:-:S04]  /*2500*/  F2FP.F16.F32.PACK_AB R0, RZ, R0 ;  /* 0x00000000ff00723e */ /* 0x000fc800000000ff */
[----:B------:R-:W-:Y:S01]  /*2510*/  PRMT R24, R0, 0x7610, R24 ;  /* 0x0000761000187816 */ /* 0x000fe20000000018 */
[----:B------:R-:W-:Y:S06]  /*2520*/  BRA `(.L_x_3914) ;  /* 0x0000000c00d47947 */ /* 0x000fec0003800000 */
.L_x_3911:
        /* <DEDUP_REMOVED lines=11> */
.L_x_3916:
[----:B------:R-:W2:Y:S02]  /*25e0*/  LDG.E R2, desc[UR36][R2.64] ;  /* 0x0000002402027981 */ /* 0x000ea4000c1e1900 */
[----:B--2---:R-:W-:-:S04]  /*25f0*/  I2FP.F32.S32 R0, R2 ;  /* 0x0000000200007245 */ /* 0x004fc80000201400 */
[----:B------:R-:W-:-:S04]  /*2600*/  F2FP.F16.F32.PACK_AB R0, RZ, R0 ;  /* 0x00000000ff00723e */ /* 0x000fc800000000ff */
[----:B------:R-:W-:Y:S01]  /*2610*/  PRMT R24, R0, 0x7610, R24 ;  /* 0x0000761000187816 */ /* 0x000fe20000000018 */
[----:B------:R-:W-:Y:S06]  /*2620*/  BRA `(.L_x_3914) ;  /* 0x0000000c00947947 */ /* 0x000fec0003800000 */
.L_x_3915:
[----:B------:R-:W2:Y:S02]  /*2630*/  LDG.E.U16 R2, desc[UR36][R2.64] ;  /* 0x0000002402027981 */ /* 0x000ea4000c1e1500 */
[----:B--2---:R-:W0:Y:S02]  /*2640*/  I2F.S16 R0, R2 ;  /* 0x0000000200007306 */ /* 0x004e240000101400 */
[----:B0-----:R-:W-:-:S04]  /*2650*/  F2FP.F16.F32.PACK_AB R0, RZ, R0 ;  /* 0x00000000ff00723e */ /* 0x001fc800000000ff */
[----:B------:R-:W-:Y:S01]  /*2660*/  PRMT R24, R0, 0x7610, R24 ;  /* 0x0000761000187816 */ /* 0x000fe20000000018 */
[----:B------:R-:W-:Y:S06]  /*2670*/  BRA `(.L_x_3914) ;  /* 0x0000000c00807947 */ /* 0x000fec0003800000 */
.L_x_3910:
        /* <DEDUP_REMOVED lines=9> */
.L_x_3918:
[----:B------:R0:W5:Y:S01]  /*2710*/  LDG.E.U16 R24, desc[UR36][R2.64] ;  /* 0x0000002402187981 */ /* 0x000162000c1e1500 */
[----:B------:R-:W-:Y:S05]  /*2720*/  BRA `(.L_x_3914) ;  /* 0x0000000c00547947 */ /* 0x000fea0003800000 */
.L_x_3917:
        /* <DEDUP_REMOVED lines=9> */
.L_x_3920:
[----:B------:R1:W5:Y:S01]  /*27c0*/  LDG.E.U16 R24, desc[UR36][R2.64] ;  /* 0x0000002402187981 */ /* 0x000362000c1e1500 */
[----:B------:R-:W-:Y:S05]  /*27d0*/  BRA `(.L_x_3914) ;  /* 0x0000000c00287947 */ /* 0x000fea0003800000 */
.L_x_3919:
        /* <DEDUP_REMOVED lines=13> */
.L_x_3909:
        /* <DEDUP_REMOVED lines=14> */
.L_x_3923:
        /* <DEDUP_REMOVED lines=13> */
.L_x_3922:
        /* <DEDUP_REMOVED lines=27> */
.L_x_3925:
        /* <DEDUP_REMOVED lines=14> */
.L_x_3924:
[----:B------:R-:W2:Y:S02]  /*2cf0*/  LDG.E.U16 R0, desc[UR36][R2.64] ;  /* 0x0000002402007981 */ /* 0x000ea4000c1e1500 */
[----:B--2---:R-:W-:-:S05]  /*2d00*/  IMAD.U32 R0, R0, 0x10000, RZ ;  /* 0x0001000000007824 */ /* 0x004fca00078e00ff */
[----:B------:R-:W-:-:S04]  /*2d10*/  F2FP.F16.F32.PACK_AB R0, RZ, R0 ;  /* 0x00000000ff00723e */ /* 0x000fc800000000ff */
[----:B------:R-:W-:Y:S01]  /*2d20*/  PRMT R24, R0, 0x7610, R24 ;  /* 0x0000761000187816 */ /* 0x000fe20000000018 */
[----:B------:R-:W-:Y:S06]  /*2d30*/  BRA `(.L_x_3914) ;  /* 0x0000000400d07947 */ /* 0x000fec0003800000 */
.L_x_3921:
        /* <DEDUP_REMOVED lines=13> */
.L_x_3928:
        /* <DEDUP_REMOVED lines=21> */
.L_x_3932:
[----:B------:R-:W-:Y:S05]  /*2f60*/  BSYNC.RECONVERGENT B1 ;  /* 0x0000000000017941 */ /* 0x000fea0003800200 */
.L_x_3931:
[----:B------:R-:W-:Y:S01]  /*2f70*/  IMAD.SHL.U32 R0, R0, 0x100000, RZ ;  /* 0x0010000000007824 */ /* 0x000fe200078e00ff */
[----:B------:R-:W-:-:S04]  /*2f80*/  LEA R2, R2, 0x3b800000, 0x17 ;  /* 0x3b80000002027811 */ /* 0x000fc800078eb8ff */
[----:B------:R-:W-:-:S07]  /*2f90*/  LOP3.LUT R0, R2, R0, R7, 0xfe, !PT ;  /* 0x0000000002007212 */ /* 0x000fce00078efe07 */
.L_x_3930:
[----:B------:R-:W-:Y:S05]  /*2fa0*/  BSYNC.RECONVERGENT B0 ;  /* 0x0000000000007941 */ /* 0x000fea0003800200 */
.L_x_3929:
[----:B------:R-:W-:-:S04]  /*2fb0*/  F2FP.F16.F32.PACK_AB R0, RZ, R0 ;  /* 0x00000000ff00723e */ /* 0x000fc800000000ff */
[----:B------:R-:W-:Y:S01]  /*2fc0*/  PRMT R24, R0, 0x7610, R24 ;  /* 0x0000761000187816 */ /* 0x000fe20000000018 */
[----:B------:R-:W-:Y:S06]  /*2fd0*/  BRA `(.L_x_3914) ;  /* 0x0000000400287947 */ /* 0x000fec0003800000 */
.L_x_3927:
        /* <DEDUP_REMOVED lines=21> */
.L_x_3936:
[----:B------:R-:W-:Y:S05]  /*3130*/  BSYNC.RECONVERGENT B1 ;  /* 0x0000000000017941 */ /* 0x000fea0003800200 */
.L_x_3935:
[----:B------:R-:W-:Y:S01]  /*3140*/  IMAD.SHL.U32 R0, R0, 0x200000, RZ ;  /* 0x0020000000007824 */ /* 0x000fe200078e00ff */
[----:B------:R-:W-:-:S04]  /*3150*/  LEA R2, R2, 0x37800000, 0x17 ;  /* 0x3780000002027811 */ /* 0x000fc800078eb8ff */
[----:B------:R-:W-:-:S07]  /*3160*/  LOP3.LUT R0, R2, R0, R7, 0xfe, !PT ;  /* 0x0000000002007212 */ /* 0x000fce00078efe07 */
.L_x_3934:
[----:B------:R-:W-:Y:S05]  /*3170*/  BSYNC.RECONVERGENT B0 ;  /* 0x0000000000007941 */ /* 0x000fea0003800200 */
.L_x_3933:
[----:B------:R-:W-:-:S04]  /*3180*/  F2FP.F16.F32.PACK_AB R0, RZ, R0 ;  /* 0x00000000ff00723e */ /* 0x000fc800000000ff */
[----:B------:R-:W-:Y:S01]  /*3190*/  PRMT R24, R0, 0x7610, R24 ;  /* 0x0000761000187816 */ /* 0x000fe20000000018 */
[----:B------:R-:W-:Y:S06]  /*31a0*/  BRA `(.L_x_3914) ;  /* 0x0000000000b47947 */ /* 0x000fec0003800000 */
.L_x_3926:
        /* <DEDUP_REMOVED lines=14> */
.L_x_3940:
[----:B------:R-:W-:Y:S05]  /*3290*/  BSYNC.RECONVERGENT B0 ;  /* 0x0000000000007941 */ /* 0x000fea0003800200 */
.L_x_3939:
[----:B------:R-:W-:-:S04]  /*32a0*/  F2FP.F16.F32.PACK_AB R0, RZ, R0 ;  /* 0x00000000ff00723e */ /* 0x000fc800000000ff */
[----:B------:R-:W-:Y:S01]  /*32b0*/  PRMT R24, R0, 0x7610, R24 ;  /* 0x0000761000187816 */ /* 0x000fe20000000018 */
[----:B------:R-:W-:Y:S06]  /*32c0*/  BRA `(.L_x_3914) ;  /* 0x00000000006c7947 */ /* 0x000fec0003800000 */
.L_x_3913:
        /* <DEDUP_REMOVED lines=16> */
.L_x_3941:
[----:B------:R-:W-:Y:S01]  /*33d0*/  PRMT R24, RZ, 0x7610, R24 ;  /* 0x00007610ff187816 */ /* 0x000fe20000000018 */
[----:B------:R-:W-:Y:S06]  /*33e0*/  BRA `(.L_x_3914) ;  /* 0x0000000000247947 */ /* 0x000fec0003800000 */
.L_x_3938:
[----:B------:R-:W2:Y:S02]  /*33f0*/  LDG.E.64 R2, desc[UR36][R2.64] ;  /* 0x0000002402027981 */ /* 0x000ea4000c1e1b00 */
[----:B--2---:R-:W0:Y:S02]  /*3400*/  I2F.U64 R0, R2 ;  /* 0x0000000200007312 */ /* 0x004e240000301000 */
[----:B0-----:R-:W-:-:S04]  /*3410*/  F2FP.F16.F32.PACK_AB R0, RZ, R0 ;  /* 0x00000000ff00723e */ /* 0x001fc800000000ff */
[----:B------:R-:W-:Y:S01]  /*3420*/  PRMT R24, R0, 0x7610, R24 ;  /* 0x0000761000187816 */ /* 0x000fe20000000018 */
[----:B------:R-:W-:Y:S06]  /*3430*/  BRA `(.L_x_3914) ;  /* 0x0000000000107947 */ /* 0x000fec0003800000 */
.L_x_3937:
[----:B------:R-:W2:Y:S02]  /*3440*/  LDG.E R2, desc[UR36][R2.64] ;  /* 0x0000002402027981 */ /* 0x000ea4000c1e1900 */
[----:B--2---:R-:W-:-:S04]  /*3450*/  I2FP.F32.U32 R0, R2 ;  /* 0x0000000200007245 */ /* 0x004fc80000201000 */
[----:B------:R-:W-:-:S04]  /*3460*/  F2FP.F16.F32.PACK_AB R0, RZ, R0 ;  /* 0x00000000ff00723e */ /* 0x000fc800000000ff */
[----:B------:R-:W-:-:S07]  /*3470*/  PRMT R24, R0, 0x7610, R24 ;  /* 0x0000761000187816 */ /* 0x000fce0000000018 */
.L_x_3914:
[----:B------:R-:W-:-:S07]  /*3480*/  VIADD R22, R22, 0x80 ;  /* 0x0000008016167836 */ /* 0x000fce0000000000 */
.L_x_3908:
[----:B------:R-:W-:Y:S05]  /*3490*/  BSYNC.RECONVERGENT B6 ;  /* 0x0000000000067941 */ /* 0x000fea0003800200 */
.L_x_3907:
        /* <DEDUP_REMOVED lines=25> */
.L_x_3947:
[----:B------:R-:W2:Y:S02]  /*3630*/  LDG.E.U8 R2, desc[UR36][R2.64] ;  /* 0x0000002402027981 */ /* 0x000ea4000c1e1100 */
[----:B--2---:R-:W-:-:S04]  /*3640*/  I2FP.F32.U32 R0, R2 ;  /* 0x0000000200007245 */ /* 0x004fc80000201000 */
[----:B------:R-:W-:Y:S01]  /*3650*/  F2FP.F16.F32.PACK_AB R0, RZ, R0 ;  /* 0x00000000ff00723e */ /* 0x000fe200000000ff */
[----:B------:R-:W-:Y:S06]  /*3660*/  BRA `(.L_x_3943) ;  /* 0x0000000c009c7947 */ /* 0x000fec0003800000 */
.L_x_3946:
        /* <DEDUP_REMOVED lines=10> */
.L_x_3950:
[----:B------:R-:W2:Y:S02]  /*3710*/  LDG.E R2, desc[UR36][R2.64] ;  /* 0x0000002402027981 */ /* 0x000ea4000c1e1900 */
[----:B--2---:R-:W-:-:S04]  /*3720*/  I2FP.F32.S32 R0, R2 ;  /* 0x0000000200007245 */ /* 0x004fc80000201400 */
[----:B------:R-:W-:Y:S01]  /*3730*/  F2FP.F16.F32.PACK_AB R0, RZ, R0 ;  /* 0x00000000ff00723e */ /* 0x000fe200000000ff */
[----:B------:R-:W-:Y:S06]  /*3740*/  BRA `(.L_x_3943) ;  /* 0x0000000c00647947 */ /* 0x000fec0003800000 */
.L_x_3949:
[----:B------:R-:W2:Y:S02]  /*3750*/  LDG.E.U16 R2, desc[UR36][R2.64] ;  /* 0x0000002402027981 */ /* 0x000ea4000c1e1500 */
[----:B--2---:R-:W0:Y:S02]  /*3760*/  I2F.S16 R0, R2 ;  /* 0x0000000200007306 */ /* 0x004e240000101400 */
[----:B0-----:R-:W-:Y:S01]  /*3770*/  F2FP.F16.F32.PACK_AB R0, RZ, R0 ;  /* 0x00000000ff00723e */ /* 0x001fe200000000ff */
[----:B------:R-:W-:Y:S06]  /*3780*/  BRA `(.L_x_3943) ;  /* 0x0000000c00547947 */ /* 0x000fec0003800000 */
.L_x_3945:
        /* <DEDUP_REMOVED lines=9> */
.L_x_3952:
[----:B------:R2:W5:Y:S01]  /*3820*/  LDG.E.U16 R0, desc[UR36][R2.64] ;  /* 0x0000002402007981 */ /* 0x000562000c1e1500 */
[----:B------:R-:W-:Y:S05]  /*3830*/  BRA `(.L_x_3943) ;  /* 0x0000000c00287947 */ /* 0x000fea0003800000 */
.L_x_3951:
        /* <DEDUP_REMOVED lines=9> */
.L_x_3954:
[----:B------:R3:W5:Y:S01]  /*38d0*/  LDG.E.U16 R0, desc[UR36][R2.64] ;  /* 0x0000002402007981 */ /* 0x000762000c1e1500 */
[----:B------:R-:W-:Y:S05]  /*38e0*/  BRA `(.L_x_3943) ;  /* 0x0000000800fc7947 */ /* 0x000fea0003800000 */
.L_x_3953:
        /* <DEDUP_REMOVED lines=12> */
.L_x_3944:
        /* <DEDUP_REMOVED lines=13> */
.L_x_3957:
        /* <DEDUP_REMOVED lines=12> */
.L_x_3956:
        /* <DEDUP_REMOVED lines=27> */
.L_x_3959:
        /* <DEDUP_REMOVED lines=13> */
.L_x_3958:
[----:B------:R-:W2:Y:S02]  /*3dc0*/  LDG.E.U16 R0, desc[UR36][R2.64] ;  /* 0x0000002402007981 */ /* 0x000ea4000c1e1500 */
[----:B--2---:R-:W-:-:S05]  /*3dd0*/  IMAD.U32 R0, R0, 0x10000, RZ ;  /* 0x0001000000007824 */ /* 0x004fca00078e00ff */
[----:B------:R-:W-:Y:S01]  /*3de0*/  F2FP.F16.F32.PACK_AB R0, RZ, R0 ;  /* 0x00000000ff00723e */ /* 0x000fe200000000ff */
[----:B------:R-:W-:Y:S06]  /*3df0*/  BRA `(.L_x_3943) ;  /* 0x0000000400b87947 */ /* 0x000fec0003800000 */
.L_x_3955:
        /* <DEDUP_REMOVED lines=12> */
.L_x_3962:
        /* <DEDUP_REMOVED lines=21> */
.L_x_3966:
[----:B------:R-:W-:Y:S05]  /*4010*/  BSYNC.RECONVERGENT B1 ;  /* 0x0000000000017941 */ /* 0x000fea0003800200 */
.L_x_3965:
[----:B------:R-:W-:Y:S01]  /*4020*/  IMAD.SHL.U32 R0, R0, 0x100000, RZ ;  /* 0x0010000000007824 */ /* 0x000fe200078e00ff */
[----:B------:R-:W-:-:S04]  /*4030*/  LEA R2, R2, 0x3b800000, 0x17 ;  /* 0x3b80000002027811 */ /* 0x000fc800078eb8ff */
[----:B------:R-:W-:-:S07]  /*4040*/  LOP3.LUT R0, R2, R0, R7, 0xfe, !PT ;  /* 0x0000000002007212 */ /* 0x000fce00078efe07 */
.L_x_3964:
[----:B------:R-:W-:Y:S05]  /*4050*/  BSYNC.RECONVERGENT B0 ;  /* 0x0000000000007941 */ /* 0x000fea0003800200 */
.L_x_3963:
[----:B------:R-:W-:Y:S01]  /*4060*/  F2FP.F16.F32.PACK_AB R0, RZ, R0 ;  /* 0x00000000ff00723e */ /* 0x000fe200000000ff */
[----:B------:R-:W-:Y:S06]  /*4070*/  BRA `(.L_x_3943) ;  /* 0x0000000400187947 */ /* 0x000fec0003800000 */
.L_x_3961:
        /* <DEDUP_REMOVED lines=21> */
.L_x_3970:
[----:B------:R-:W-:Y:S05]  /*41d0*/  BSYNC.RECONVERGENT B1 ;  /* 0x0000000000017941 */ /* 0x000fea0003800200 */
.L_x_3969:
[----:B------:R-:W-:Y:S01]  /*41e0*/  IMAD.SHL.U32 R0, R0, 0x200000, RZ ;  /* 0x0020000000007824 */ /* 0x000fe200078e00ff */
[----:B------:R-:W-:-:S04]  /*41f0*/  LEA R2, R2, 0x37800000, 0x17 ;  /* 0x3780000002027811 */ /* 0x000fc800078eb8ff */
[----:B------:R-:W-:-:S07]  /*4200*/  LOP3.LUT R0, R2, R0, R7, 0xfe, !PT ;  /* 0x0000000002007212 */ /* 0x000fce00078efe07 */
.L_x_3968:
[----:B------:R-:W-:Y:S05]  /*4210*/  BSYNC.RECONVERGENT B0 ;  /* 0x0000000000007941 */ /* 0x000fea0003800200 */
.L_x_3967:
[----:B------:R-:W-:Y:S01]  /*4220*/  F2FP.F16.F32.PACK_AB R0, RZ, R0 ;  /* 0x00000000ff00723e */ /* 0x000fe200000000ff */
[----:B------:R-:W-:Y:S06]  /*4230*/  BRA `(.L_x_3943) ;  /* 0x0000000000a87947 */ /* 0x000fec0003800000 */
.L_x_3960:
        /* <DEDUP_REMOVED lines=14> */
.L_x_3974:
[----:B------:R-:W-:Y:S05]  /*4320*/  BSYNC.RECONVERGENT B0 ;  /* 0x0000000000007941 */ /* 0x000fea0003800200 */
.L_x_3973:
[----:B------:R-:W-:Y:S01]  /*4330*/  F2FP.F16.F32.PACK_AB R0, RZ, R0 ;  /* 0x00000000ff00723e */ /* 0x000fe200000000ff */
[----:B------:R-:W-:Y:S06]  /*4340*/  BRA `(.L_x_3943) ;  /* 0x0000000000647947 */ /* 0x000fec0003800000 */
.L_x_3948:
        /* <DEDUP_REMOVED lines=16> */
.L_x_3975:
[----:B------:R-:W-:Y:S01]  /*4450*/  PRMT R0, RZ, 0x7610, R0 ;  /* 0x00007610ff007816 */ /* 0x000fe20000000000 */
[----:B------:R-:W-:Y:S06]  /*4460*/  BRA `(.L_x_3943) ;  /* 0x00000000001c7947 */ /* 0x000fec0003800000 */
.L_x_3972:
[----:B------:R-:W2:Y:S02]  /*4470*/  LDG.E.64 R2, desc[UR36][R2.64] ;  /* 0x0000002402027981 */ /* 0x000ea4000c1e1b00 */
[----:B--2---:R-:W0:Y:S02]  /*4480*/  I2F.U64 R0, R2 ;  /* 0x0000000200007312 */ /* 0x004e240000301000 */
[----:B0-----:R-:W-:Y:S01]  /*4490*/  F2FP.F16.F32.PACK_AB R0, RZ, R0 ;  /* 0x00000000ff00723e */ /* 0x001fe200000000ff */
[----:B------:R-:W-:Y:S06]  /*44a0*/  BRA `(.L_x_3943) ;  /* 0x00000000000c7947 */ /* 0x000fec0003800000 */
.L_x_3971:
[----:B------:R-:W2:Y:S02]  /*44b0*/  LDG.E R2, desc[UR36][R2.64] ;  /* 0x0000002402027981 */ /* 0x000ea4000c1e1900 */
[----:B--2---:R-:W-:-:S04]  /*44c0*/  I2FP.F32.U32 R0, R2 ;  /* 0x0000000200007245 */ /* 0x004fc80000201000 */
[----:B------:R-:W-:-:S07]  /*44d0*/  F2FP.F16.F32.PACK_AB R0, RZ, R0 ;  /* 0x00000000ff00723e */ /* 0x000fce00000000ff */
.L_x_3943:
[----:B------:R-:W-:Y:S05]  /*44e0*/  BSYNC.RECONVERGENT B6 ;  /* 0x0000000000067941 */ /* 0x000fea0003800200 */
.L_x_3942:
[C---:B0123--:R-:W-:Y:S01]  /*44f0*/  VIADD R2, R19.reuse, 0x100 ;  /* 0x0000010013027836 */ /* 0x04ffe20000000000 */
[CC--:B------:R-:W-:Y:S01]  /*4500*/  ISETP.GE.AND P0, PT, R19.reuse, R17.reuse, PT ;  /* 0x000000111300720c */ /* 0x0c0fe20003f06270 */
[C---:B------:R-:W-:Y:S01]  /*4510*/  VIADD R22, R19.reuse, 0x80 ;  /* 0x0000008013167836 */ /* 0x040fe20000000000 */
[----:B------:R-:W-:Y:S02]  /*4520*/  BSSY.RECONVERGENT B6, `(.L_x_3976) ;  /* 0x000012b000067945 */ /* 0x000fe40003800200 */
[-C--:B------:R-:W-:Y:S01]  /*4530*/  ISETP.GE.AND P2, PT, R2, R17.reuse, PT ;  /* 0x000000110200720c */ /* 0x080fe20003f46270 */
[----:B------:R-:W-:Y:S01]  /*4540*/  VIADD R2, R19, 0x180 ;  /* 0x0000018013027836 */ /* 0x000fe20000000000 */
[----:B------:R-:W-:-:S04]  /*4550*/  ISETP.GE.AND P1, PT, R22, R17, PT ;  /* 0x000000111600720c */ /* 0x000fc80003f26270 */
[----:B------:R-:W-:-:S03]  /*4560*/  ISETP.GE.AND P3, PT, R2, R17, PT ;  /* 0x000000110200720c */ /* 0x000fc60003f66270 */
[----:B------:R-:W0:Y:S01]  /*4570*/  @!P0 LDC.U16 R2, c[0x0][0x386] ;  /* 0x0000e180ff028b82 */ /* 0x000e220000000400 */
[----:B-----5:R-:W-:-:S03]  /*4580*/  @!P0 HADD2.F32 R16, -RZ, R16.H0_H0 ;  /* 0x20000010ff108230 */ /* 0x020fc60000004100 */
[----:B------:R-:W-:Y:S01]  /*4590*/  @!P2 HADD2.F32 R4, -RZ, R24.H0_H0 ;  /* 0x20000018ff04a230 */ /* 0x000fe20000004100 */
[----:B------:R-:W1:Y:S01]  /*45a0*/  @!P0 MUFU.RCP R5, R16 ;  /* 0x0000001000058308 */ /* 0x000e620000001000 */
[----:B------:R-:W-:Y:S02]  /*45b0*/  @!P1 HADD2.F32 R3, -RZ, R23.H0_H0 ;  /* 0x20000017ff039230 */ /* 0x000fe40000004100 */
[----:B------:R-:W2:Y:S02]  /*45c0*/  @!P2 LDC.U16 R8, c[0x0][0x386] ;  /* 0x0000e180ff08ab82 */ /* 0x000ea40000000400 */
[----:B------:R-:W-:-:S03]  /*45d0*/  @!P3 HADD2.F32 R6, -RZ, R0.H0_H0 ;  /* 0x20000000ff06b230 */ /* 0x000fc60000004100 */
[----:B------:R-:W3:Y:S03]  /*45e0*/  @!P2 MUFU.RCP R4, R4 ;  /* 0x000000040004a308 */ /* 0x000ee60000001000 */
[----:B------:R-:W4:Y:S05]  /*45f0*/  @!P3 LDC.U16 R10, c[0x0][0x386] ;  /* 0x0000e180ff0abb82 */ /* 0x000f2a0000000400 */
[----:B------:R-:W4:Y:S03]  /*4600*/  @!P3 MUFU.RCP R6, R6 ;  /* 0x000000060006b308 */ /* 0x000f260000001000 */
[----:B------:R-:W4:Y:S01]  /*4610*/  @!P1 LDC.U16 R7, c[0x0][0x386] ;  /* 0x0000e180ff079b82 */ /* 0x000f220000000400 */
[----:B0-----:R-:W-:-:S04]  /*4620*/  @!P0 HADD2.F32 R2, -RZ, R2.H0_H0 ;  /* 0x20000002ff028230 */ /* 0x001fc80000004100 */
[----:B------:R-:W0:Y:S01]  /*4630*/  @!P1 MUFU.RCP R3, R3 ;  /* 0x0000000300039308 */ /* 0x000e220000001000 */
[----:B-1----:R-:W-:Y:S02]  /*4640*/  @!P0 FMUL.FTZ R2, R2, R5 ;  /* 0x0000000502028220 */ /* 0x002fe40000410000 */
[----:B------:R-:W1:Y:S01]  /*4650*/  LDC.U8 R16, c[0x0][0x3a4] ;  /* 0x0000e900ff107b82 */ /* 0x000e620000000000 */
[----:B--2---:R-:W-:Y:S02]  /*4660*/  @!P2 HADD2.F32 R9, -RZ, R8.H0_H0 ;  /* 0x20000008ff09a230 */ /* 0x004fe40000004100 */
[----:B------:R-:W-:-:S03]  /*4670*/  @!P0 F2FP.F16.F32.PACK_AB R0, RZ, R2 ;  /* 0x00000002ff00823e */ /* 0x000fc600000000ff */
[----:B---3--:R-:W-:Y:S01]  /*4680*/  @!P2 FMUL.FTZ R5, R9, R4 ;  /* 0x000000040905a220 */ /* 0x008fe20000410000 */
[----:B----4-:R-:W-:-:S04]  /*4690*/  @!P3 HADD2.F32 R11, -RZ, R10.H0_H0 ;  /* 0x2000000aff0bb230 */ /* 0x010fc80000004100 */
[----:B------:R-:W-:Y:S01]  /*46a0*/  @!P2 F2FP.F16.F32.PACK_AB R24, RZ, R5 ;  /* 0x00000005ff18a23e */ /* 0x000fe200000000ff */
[----:B------:R-:W-:Y:S02]  /*46b0*/  @!P1 HADD2.F32 R8, -RZ, R7.H0_H0 ;  /* 0x20000007ff089230 */ /* 0x000fe40000004100 */
[----:B------:R-:W-:-:S03]  /*46c0*/  @!P3 FMUL.FTZ R7, R11, R6 ;  /* 0x000000060b07b220 */ /* 0x000fc60000410000 */
[----:B0-----:R-:W-:Y:S02]  /*46d0*/  @!P1 FMUL.FTZ R4, R8, R3 ;  /* 0x0000000308049220 */ /* 0x001fe40000410000 */
[----:B------:R-:W-:-:S03]  /*46e0*/  @!P3 F2FP.F16.F32.PACK_AB R23, RZ, R7 ;  /* 0x00000007ff17b23e */ /* 0x000fc600000000ff */
[----:B------:R-:W-:Y:S01]  /*46f0*/  @!P1 F2FP.F16.F32.PACK_AB R25, RZ, R4 ;  /* 0x00000004ff19923e */ /* 0x000fe200000000ff */
[----:B------:R-:W-:Y:S06]  /*4700*/  @P0 BRA `(.L_x_3977) ;  /* 0x0000001000300947 */ /* 0x000fec0003800000 */
[----:B------:R-:W0:Y:S01]  /*4710*/  LDCU UR4, c[0x0][0x3a8] ;  /* 0x00007500ff0477ac */ /* 0x000e220008000800 */
[----:B------:R-:W2:Y:S01]  /*4720*/  LDC.64 R2, c[0x0][0x388] ;  /* 0x0000e200ff027b82 */ /* 0x000ea20000000a00 */
[----:B------:R-:W-:Y:S01]  /*4730*/  IMAD R4, R18, 0x200, R19 ;  /* 0x0000020012047824 */ /* 0x000fe200078e0213 */
[----:B-1----:R-:W-:-:S03]  /*4740*/  PRMT R6, R16, 0x9910, RZ ;  /* 0x0000991010067816 */ /* 0x002fc600000000ff */
[----:B0-----:R-:W-:Y:S02]  /*4750*/  IMAD R5, R4, UR4, RZ ;  /* 0x0000000404057c24 */ /* 0x001fe4000f8e02ff */
[----:B------:R-:W-:-:S05]  /*4760*/  IMAD.MOV.U32 R4, RZ, RZ, R6 ;  /* 0x000000ffff047224 */ /* 0x000fca00078e0006 */
[----:B------:R-:W-:Y:S02]  /*4770*/  ISETP.GT.AND P0, PT, R4, 0x9, PT ;  /* 0x000000090400780c */ /* 0x000fe40003f04270 */
[----:B--2---:R-:W-:-:S05]  /*4780*/  IADD3 R2, P1, PT, R5, R2, RZ ;  /* 0x0000000205027210 */ /* 0x004fca0007f3e0ff */
        /* <DEDUP_REMOVED lines=15> */
.L_x_3981:
[----:B------:R-:W-:Y:S02]  /*4880*/  HADD2.F32 R5, -RZ, R0.H0_H0 ;  /* 0x20000000ff057230 */ /* 0x000fe40000004100 */
[----:B------:R-:W-:-:S04]  /*4890*/  IMAD.MOV.U32 R19, RZ, RZ, R22 ;  /* 0x000000ffff137224 */ /* 0x000fc800078e0016 */
[----:B------:R-:W0:Y:S02]  /*48a0*/  F2I.S64.TRUNC R4, R5 ;  /* 0x0000000500047311 */ /* 0x000e24000020d900 */
[----:B0-----:R0:W-:Y:S01]  /*48b0*/  STG.E.U8 desc[UR36][R2.64], R4 ;  /* 0x0000000402007986 */ /* 0x0011e2000c101124 */
[----:B------:R-:W-:Y:S05]  /*48c0*/  BRA `(.L_x_3977) ;  /* 0x0000000c00c07947 */ /* 0x000fea0003800000 */
.L_x_3980:
        /* <DEDUP_REMOVED lines=11> */
.L_x_3984:
[----:B------:R-:W-:Y:S02]  /*4980*/  HADD2.F32 R0, -RZ, R0.H0_H0 ;  /* 0x20000000ff007230 */ /* 0x000fe40000004100 */
[----:B------:R-:W-:Y:S02]  /*4990*/  IMAD.MOV.U32 R19, RZ, RZ, R22 ;  /* 0x000000ffff137224 */ /* 0x000fe400078e0016 */
[----:B------:R-:W0:Y:S02]  /*49a0*/  F2I.FTZ.TRUNC.NTZ R5, R0 ;  /* 0x0000000000057305 */ /* 0x000e24000021f100 */
[----:B0-----:R0:W-:Y:S01]  /*49b0*/  STG.E desc[UR36][R2.64], R5 ;  /* 0x0000000502007986 */ /* 0x0011e2000c101924 */
[----:B------:R-:W-:Y:S05]  /*49c0*/  BRA `(.L_x_3977) ;  /* 0x0000000c00807947 */ /* 0x000fea0003800000 */
.L_x_3983:
[----:B------:R-:W-:Y:S02]  /*49d0*/  HADD2.F32 R0, -RZ, R0.H0_H0 ;  /* 0x20000000ff007230 */ /* 0x000fe40000004100 */
[----:B------:R-:W-:Y:S02]  /*49e0*/  IMAD.MOV.U32 R19, RZ, RZ, R22 ;  /* 0x000000ffff137224 */ /* 0x000fe400078e0016 */
[----:B------:R-:W0:Y:S02]  /*49f0*/  F2I.FTZ.TRUNC.NTZ R5, R0 ;  /* 0x0000000000057305 */ /* 0x000e24000021f100 */
[----:B0-----:R0:W-:Y:S01]  /*4a00*/  STG.E.U16 desc[UR36][R2.64], R5 ;  /* 0x0000000502007986 */ /* 0x0011e2000c101524 */
[----:B------:R-:W-:Y:S05]  /*4a10*/  BRA `(.L_x_3977) ;  /* 0x0000000c006c7947 */ /* 0x000fea0003800000 */
.L_x_3979:
        /* <DEDUP_REMOVED lines=10> */
.L_x_3986:
[----:B------:R0:W-:Y:S01]  /*4ac0*/  STG.E.U16 desc[UR36][R2.64], R0 ;  /* 0x0000000002007986 */ /* 0x0001e2000c101524 */
[----:B------:R-:W-:Y:S01]  /*4ad0*/  IMAD.MOV.U32 R19, RZ, RZ, R22 ;  /* 0x000000ffff137224 */ /* 0x000fe200078e0016 */
[----:B------:R-:W-:Y:S06]  /*4ae0*/  BRA `(.L_x_3977) ;  /* 0x0000000c00387947 */ /* 0x000fec0003800000 */
.L_x_3985:
        /* <DEDUP_REMOVED lines=11> */
.L_x_3988:
[----:B------:R-:W-:Y:S02]  /*4ba0*/  HADD2.F32 R0, -RZ, R0.H0_H0 ;  /* 0x20000000ff007230 */ /* 0x000fe40000004100 */
[----:B------:R-:W-:-:S03]  /*4bb0*/  IMAD.MOV.U32 R19, RZ, RZ, R22 ;  /* 0x000000ffff137224 */ /* 0x000fc600078e0016 */
[----:B------:R-:W-:-:S04]  /*4bc0*/  F2FP.F16.F32.PACK_AB R0, RZ, R0 ;  /* 0x00000000ff00723e */ /* 0x000fc800000000ff */
[----:B------:R-:W-:-:S05]  /*4bd0*/  PRMT R0, R0, 0x5410, RZ ;  /* 0x0000541000007816 */ /* 0x000fca00000000ff */
[----:B------:R0:W-:Y:S01]  /*4be0*/  STG.E desc[UR36][R2.64], R0 ;  /* 0x0000000002007986 */ /* 0x0001e2000c101924 */
[----:B------:R-:W-:Y:S05]  /*4bf0*/  BRA `(.L_x_3977) ;  /* 0x0000000800f47947 */ /* 0x000fea0003800000 */
.L_x_3987:
[----:B------:R-:W-:Y:S02]  /*4c00*/  HADD2.F32 R4, -RZ, R0.H0_H0 ;  /* 0x20000000ff047230 */ /* 0x000fe40000004100 */
[----:B------:R-:W-:-:S03]  /*4c10*/  IMAD.MOV.U32 R19, RZ, RZ, R22 ;  /* 0x000000ffff137224 */ /* 0x000fc600078e0016 */
[----:B------:R-:W-:-:S06]  /*4c20*/  FMUL.FTZ R4, R4, 1 ;  /* 0x3f80000004047820 */ /* 0x000fcc0000410000 */
[----:B------:R-:W0:Y:S02]  /*4c30*/  F2F.F64.F32 R4, R4 ;  /* 0x0000000400047310 */ /* 0x000e240000201800 */
[----:B0-----:R0:W-:Y:S01]  /*4c40*/  STG.E.64 desc[UR36][R2.64], R4 ;  /* 0x0000000402007986 */ /* 0x0011e2000c101b24 */
[----:B------:R-:W-:Y:S05]  /*4c50*/  BRA `(.L_x_3977) ;  /* 0x0000000800dc7947 */ /* 0x000fea0003800000 */
.L_x_3978:
        /* <DEDUP_REMOVED lines=14> */
.L_x_3991:
[----:B------:R-:W-:Y:S01]  /*4d40*/  HADD2.F32 R0, -RZ, R0.H0_H0 ;  /* 0x20000000ff007230 */ /* 0x000fe20000004100 */
[----:B------:R-:W-:Y:S01]  /*4d50*/  CS2R R6, SRZ ;  /* 0x0000000000067805 */ /* 0x000fe2000001ff00 */
[----:B------:R-:W-:-:S03]  /*4d60*/  IMAD.MOV.U32 R19, RZ, RZ, R22 ;  /* 0x000000ffff137224 */ /* 0x000fc600078e0016 */
[----:B------:R-:W-:-:S04]  /*4d70*/  FMUL.FTZ R0, R0, 1 ;  /* 0x3f80000000007820 */ /* 0x000fc80000410000 */
[----:B------:R-:W0:Y:S02]  /*4d80*/  F2F.F64.F32 R4, R0 ;  /* 0x0000000000047310 */ /* 0x000e240000201800 */
[----:B0-----:R4:W-:Y:S01]  /*4d90*/  STG.E.128 desc[UR36][R2.64], R4 ;  /* 0x0000000402007986 */ /* 0x0019e2000c101d24 */
[----:B------:R-:W-:Y:S05]  /*4da0*/  BRA `(.L_x_3977) ;  /* 0x0000000800887947 */ /* 0x000fea0003800000 */
.L_x_3990:
        /* <DEDUP_REMOVED lines=19> */
.L_x_3995:
[----:B------:R-:W-:Y:S05]  /*4ee0*/  BSYNC.RECONVERGENT B0 ;  /* 0x0000000000007941 */ /* 0x000fea0003800200 */
.L_x_3994:
[----:B------:R-:W-:Y:S01]  /*4ef0*/  LOP3.LUT R5, R0, 0x80, R5, 0xf8, !PT ;  /* 0x0000008000057812 */ /* 0x000fe200078ef805 */
[----:B------:R-:W-:-:S04]  /*4f00*/  IMAD.MOV.U32 R19, RZ, RZ, R22 ;  /* 0x000000ffff137224 */ /* 0x000fc800078e0016 */
[----:B------:R3:W-:Y:S01]  /*4f10*/  STG.E.U8 desc[UR36][R2.64], R5 ;  /* 0x0000000502007986 */ /* 0x0007e2000c101124 */
[----:B------:R-:W-:Y:S05]  /*4f20*/  BRA `(.L_x_3977) ;  /* 0x0000000800287947 */ /* 0x000fea0003800000 */
.L_x_3993:
        /* <DEDUP_REMOVED lines=15> */
.L_x_3997:
[----:B------:R-:W-:Y:S05]  /*5020*/  BSYNC.RECONVERGENT B0 ;  /* 0x0000000000007941 */ /* 0x000fea0003800200 */
.L_x_3996:
[----:B------:R-:W-:Y:S01]  /*5030*/  LOP3.LUT R5, R0, 0x80, R5, 0xf8, !PT ;  /* 0x0000008000057812 */ /* 0x000fe200078ef805 */
[----:B------:R-:W-:-:S04]  /*5040*/  IMAD.MOV.U32 R19, RZ, RZ, R22 ;  /* 0x000000ffff137224 */ /* 0x000fc800078e0016 */
[----:B------:R2:W-:Y:S01]  /*5050*/  STG.E.U8 desc[UR36][R2.64], R5 ;  /* 0x0000000502007986 */ /* 0x0005e2000c101124 */
[----:B------:R-:W-:Y:S05]  /*5060*/  BRA `(.L_x_3977) ;  /* 0x0000000400d87947 */ /* 0x000fea0003800000 */
.L_x_3992:
[----:B------:R-:W-:Y:S02]  /*5070*/  HADD2.F32 R0, -RZ, R0.H0_H0 ;  /* 0x20000000ff007230 */ /* 0x000fe40000004100 */
[----:B------:R-:W-:-:S03]  /*5080*/  IMAD.MOV.U32 R19, RZ, RZ, R22 ;  /* 0x000000ffff137224 */ /* 0x000fc600078e0016 */
[----:B------:R-:W-:-:S05]  /*5090*/  F2FP.BF16.F32.PACK_AB R0, RZ, R0 ;  /* 0x00000000ff00723e */ /* 0x000fca00000010ff */
[----:B------:R0:W-:Y:S01]  /*50a0*/  STG.E.U16 desc[UR36][R2.64], R0 ;  /* 0x0000000002007986 */ /* 0x0001e2000c101524 */
[----:B------:R-:W-:Y:S05]  /*50b0*/  BRA `(.L_x_3977) ;  /* 0x0000000400c47947 */ /* 0x000fea0003800000 */
.L_x_3989:
        /* <DEDUP_REMOVED lines=13> */
.L_x_4000:
        /* <DEDUP_REMOVED lines=13> */
.L_x_4003:
[----:B------:R-:W-:-:S04]  /*5260*/  SHF.R.U32.HI R0, RZ, 0x14, R5 ;  /* 0x00000014ff007819 */ /* 0x000fc80000011605 */
[----:B------:R-:W-:-:S04]  /*5270*/  LOP3.LUT R0, R0, 0x1, RZ, 0xc0, !PT ;  /* 0x0000000100007812 */ /* 0x000fc800078ec0ff */
[----:B------:R-:W-:-:S04]  /*5280*/  IADD3 R0, PT, PT, R5, 0x487ffff, R0 ;  /* 0x0487ffff05007810 */ /* 0x000fc80007ffe000 */
[----:B------:R-:W-:-:S04]  /*5290*/  SHF.R.U32.HI R0, RZ, 0x14, R0 ;  /* 0x00000014ff007819 */ /* 0x000fc80000011600 */
[----:B------:R-:W-:-:S07]  /*52a0*/  LOP3.LUT R4, R0, 0xff, RZ, 0xc0, !PT ;  /* 0x000000ff00047812 */ /* 0x000fce00078ec0ff */
.L_x_4004:
[----:B------:R-:W-:-:S04]  /*52b0*/  SHF.R.U32.HI R5, RZ, 0x18, R5 ;  /* 0x00000018ff057819 */ /* 0x000fc80000011605 */
[----:B------:R-:W-:-:S04]  /*52c0*/  LOP3.LUT R4, R4, 0x80, R5, 0xf8, !PT ;  /* 0x0000008004047812 */ /* 0x000fc800078ef805 */
[----:B------:R-:W-:-:S07]  /*52d0*/  PRMT R0, R4, 0x7610, R0 ;  /* 0x0000761004007816 */ /* 0x000fce0000000000 */
.L_x_4002:
[----:B------:R-:W-:Y:S05]  /*52e0*/  BSYNC.RECONVERGENT B0 ;  /* 0x0000000000007941 */ /* 0x000fea0003800200 */
.L_x_4001:
[----:B------:R0:W-:Y:S01]  /*52f0*/  STG.E.U8 desc[UR36][R2.64], R0 ;  /* 0x0000000002007986 */ /* 0x0001e2000c101124 */
[----:B------:R-:W-:Y:S01]  /*5300*/  IMAD.MOV.U32 R19, RZ, RZ, R22 ;  /* 0x000000ffff137224 */ /* 0x000fe200078e0016 */
[----:B------:R-:W-:Y:S06]  /*5310*/  BRA `(.L_x_3977) ;  /* 0x00000004002c7947 */ /* 0x000fec0003800000 */
.L_x_3999:
        /* <DEDUP_REMOVED lines=13> */
.L_x_4007:
[----:B------:R-:W-:-:S04]  /*53f0*/  SHF.R.U32.HI R0, RZ, 0x15, R5 ;  /* 0x00000015ff007819 */ /* 0x000fc80000011605 */
[----:B------:R-:W-:-:S04]  /*5400*/  LOP3.LUT R0, R0, 0x1, RZ, 0xc0, !PT ;  /* 0x0000000100007812 */ /* 0x000fc800078ec0ff */
[----:B------:R-:W-:-:S04]  /*5410*/  IADD3 R0, PT, PT, R5, 0x88fffff, R0 ;  /* 0x088fffff05007810 */ /* 0x000fc80007ffe000 */
[----:B------:R-:W-:-:S04]  /*5420*/  SHF.R.U32.HI R0, RZ, 0x15, R0 ;  /* 0x00000015ff007819 */ /* 0x000fc80000011600 */
[----:B------:R-:W-:-:S07]  /*5430*/  LOP3.LUT R4, R0, 0xff, RZ, 0xc0, !PT ;  /* 0x000000ff00047812 */ /* 0x000fce00078ec0ff */
.L_x_4008:
[----:B------:R-:W-:-:S04]  /*5440*/  SHF.R.U32.HI R5, RZ, 0x18, R5 ;  /* 0x00000018ff057819 */ /* 0x000fc80000011605 */
[----:B------:R-:W-:-:S04]  /*5450*/  LOP3.LUT R4, R4, 0x80, R5, 0xf8, !PT ;  /* 0x0000008004047812 */ /* 0x000fc800078ef805 */
[----:B------:R-:W-:-:S07]  /*5460*/  PRMT R0, R4, 0x7610, R0 ;  /* 0x0000761004007816 */ /* 0x000fce0000000000 */
.L_x_4006:
[----:B------:R-:W-:Y:S05]  /*5470*/  BSYNC.RECONVERGENT B0 ;  /* 0x0000000000007941 */ /* 0x000fea0003800200 */
.L_x_4005:
[----:B------:R0:W-:Y:S01]  /*5480*/  STG.E.U8 desc[UR36][R2.64], R0 ;  /* 0x0000000002007986 */ /* 0x0001e2000c101124 */
[----:B------:R-:W-:Y:S01]  /*5490*/  IMAD.MOV.U32 R19, RZ, RZ, R22 ;  /* 0x000000ffff137224 */ /* 0x000fe200078e0016 */
[----:B------:R-:W-:Y:S06]  /*54a0*/  BRA `(.L_x_3977) ;  /* 0x0000000000c87947 */ /* 0x000fec0003800000 */
.L_x_3998:
[----:B------:R-:W-:-:S13]  /*54b0*/  ISETP.NE.AND P0, PT, R4, 0x1c, PT ;  /* 0x0000001c0400780c */ /* 0x000fda0003f05270 */
[----:B------:R-:W-:Y:S05]  /*54c0*/  @!P0 BRA `(.L_x_4009) ;  /* 0x0000000000b08947 */ /* 0x000fea0003800000 */
[----:B------:R-:W-:-:S13]  /*54d0*/  ISETP.NE.AND P0, PT, R4, 0x1d, PT ;  /* 0x0000001d0400780c */ /* 0x000fda0003f05270 */
[----:B------:R-:W-:Y:S05]  /*54e0*/  @!P0 BRA `(.L_x_4010) ;  /* 0x0000000000948947 */ /* 0x000fea0003800000 */
[----:B------:R-:W-:-:S13]  /*54f0*/  ISETP.NE.AND P0, PT, R4, 0x2c, PT ;  /* 0x0000002c0400780c */ /* 0x000fda0003f05270 */
[----:B------:R-:W-:Y:S05]  /*5500*/  @!P0 BRA `(.L_x_4011) ;  /* 0x0000000000488947 */ /* 0x000fea0003800000 */
.L_x_3982:
        /* <DEDUP_REMOVED lines=16> */
.L_x_4012:
[----:B------:R-:W-:Y:S01]  /*5610*/  IMAD.MOV.U32 R19, RZ, RZ, R22 ;  /* 0x000000ffff137224 */ /* 0x000fe200078e0016 */
[----:B------:R-:W-:Y:S06]  /*5620*/  BRA `(.L_x_3977) ;  /* 0x0000000000687947 */ /* 0x000fec0003800000 */
.L_x_4011:
        /* <DEDUP_REMOVED lines=17> */
.L_x_4010:
[----:B------:R-:W-:Y:S02]  /*5740*/  HADD2.F32 R4, -RZ, R0.H0_H0 ;  /* 0x20000000ff047230 */ /* 0x000fe40000004100 */
[----:B------:R-:W-:-:S04]  /*5750*/  IMAD.MOV.U32 R19, RZ, RZ, R22 ;  /* 0x000000ffff137224 */ /* 0x000fc800078e0016 */
[----:B------:R-:W0:Y:S02]  /*5760*/  F2I.U64.TRUNC R4, R4 ;  /* 0x0000000400047311 */ /* 0x000e24000020d800 */
[----:B0-----:R0:W-:Y:S01]  /*5770*/  STG.E.64 desc[UR36][R2.64], R4 ;  /* 0x0000000402007986 */ /* 0x0011e2000c101b24 */
[----:B------:R-:W-:Y:S05]  /*5780*/  BRA `(.L_x_3977) ;  /* 0x0000000000107947 */ /* 0x000fea0003800000 */
.L_x_4009:
[----:B------:R-:W-:Y:S02]  /*5790*/  HADD2.F32 R0, -RZ, R0.H0_H0 ;  /* 0x20000000ff007230 */ /* 0x000fe40000004100 */
[----:B------:R-:W-:Y:S02]  /*57a0*/  IMAD.MOV.U32 R19, RZ, RZ, R22 ;  /* 0x000000ffff137224 */ /* 0x000fe400078e0016 */
[----:B------:R-:W0:Y:S02]  /*57b0*/  F2I.FTZ.U32.TRUNC.NTZ R5, R0 ;  /* 0x0000000000057305 */ /* 0x000e24000021f000 */
[----:B0-----:R0:W-:Y:S03]  /*57c0*/  STG.E desc[UR36][R2.64], R5 ;  /* 0x0000000502007986 */ /* 0x0011e6000c101924 */
.L_x_3977:
[----:B------:R-:W-:Y:S05]  /*57d0*/  BSYNC.RECONVERGENT B6 ;  /* 0x0000000000067941 */ /* 0x000fea0003800200 */
.L_x_3976:
[----:B------:R-:W-:Y:S01]  /*57e0*/  ISETP.GE.AND P0, PT, R19, R17, PT ;  /* 0x000000111300720c */ /* 0x000fe20003f06270 */
[----:B------:R-:W-:-:S12]  /*57f0*/  BSSY.RECONVERGENT B6, `(.L_x_4013) ;  /* 0x00001f0000067945 */ /* 0x000fd80003800200 */
[----:B------:R-:W-:Y:S05]  /*5800*/  @P0 BRA `(.L_x_4014) ;  /* 0x0000001c00b80947 */ /* 0x000fea0003800000 */
[----:B------:R-:W5:Y:S01]  /*5810*/  LDCU UR4, c[0x0][0x3a8] ;  /* 0x00007500ff0477ac */ /* 0x000f620008000800 */
[----:B0-234-:R-:W0:Y:S01]  /*5820*/  LDC.64 R2, c[0x0][0x388] ;  /* 0x0000e200ff027b82 */ /* 0x01de220000000a00 */
[----:B------:R-:W-:Y:S01]  /*5830*/  IMAD R0, R18, 0x200, R19 ;  /* 0x0000020012007824 */ /* 0x000fe200078e0213 */
[----:B-1----:R-:W-:-:S03]  /*5840*/  PRMT R4, R16, 0x9910, RZ ;  /* 0x0000991010047816 */ /* 0x002fc600000000ff */
        /* <DEDUP_REMOVED lines=18> */
.L_x_4018:
[----:B------:R-:W-:-:S06]  /*5970*/  HADD2.F32 R5, -RZ, R25.H0_H0 ;  /* 0x20000019ff057230 */ /* 0x000fcc0000004100 */
[----:B------:R-:W0:Y:S02]  /*5980*/  F2I.S64.TRUNC R4, R5 ;  /* 0x0000000500047311 */ /* 0x000e24000020d900 */
[----:B0-----:R0:W-:Y:S01]  /*5990*/  STG.E.U8 desc[UR36][R2.64], R4 ;  /* 0x0000000402007986 */ /* 0x0011e2000c101124 */
[----:B------:R-:W-:Y:S05]  /*59a0*/  BRA `(.L_x_4020) ;  /* 0x0000000c006c7947 */ /* 0x000fea0003800000 */
.L_x_4017:
        /* <DEDUP_REMOVED lines=10> */
.L_x_4022:
[----:B------:R-:W-:-:S06]  /*5a50*/  HADD2.F32 R25, -RZ, R25.H0_H0 ;  /* 0x20000019ff197230 */ /* 0x000fcc0000004100 */
[----:B------:R-:W0:Y:S02]  /*5a60*/  F2I.FTZ.TRUNC.NTZ R25, R25 ;  /* 0x0000001900197305 */ /* 0x000e24000021f100 */
[----:B0-----:R0:W-:Y:S01]  /*5a70*/  STG.E desc[UR36][R2.64], R25 ;  /* 0x0000001902007986 */ /* 0x0011e2000c101924 */
[----:B------:R-:W-:Y:S05]  /*5a80*/  BRA `(.L_x_4020) ;  /* 0x0000000c00347947 */ /* 0x000fea0003800000 */
.L_x_4021:
[----:B------:R-:W-:-:S06]  /*5a90*/  HADD2.F32 R25, -RZ, R25.H0_H0 ;  /* 0x20000019ff197230 */ /* 0x000fcc0000004100 */
[----:B------:R-:W0:Y:S02]  /*5aa0*/  F2I.FTZ.TRUNC.NTZ R25, R25 ;  /* 0x0000001900197305 */ /* 0x000e24000021f100 */
[----:B0-----:R0:W-:Y:S01]  /*5ab0*/  STG.E.U16 desc[UR36][R2.64], R25 ;  /* 0x0000001902007986 */ /* 0x0011e2000c101524 */
[----:B------:R-:W-:Y:S05]  /*5ac0*/  BRA `(.L_x_4020) ;  /* 0x0000000c00247947 */ /* 0x000fea0003800000 */
.L_x_4016:
        /* <DEDUP_REMOVED lines=9> */
.L_x_4024:
[----:B------:R0:W-:Y:S01]  /*5b60*/  STG.E.U16 desc[UR36][R2.64], R25 ;  /* 0x0000001902007986 */ /* 0x0001e2000c101524 */
[----:B------:R-:W-:Y:S05]  /*5b70*/  BRA `(.L_x_4020) ;  /* 0x0000000800f87947 */ /* 0x000fea0003800000 */
.L_x_4023:
        /* <DEDUP_REMOVED lines=10> */
.L_x_4026:
[----:B------:R-:W-:-:S05]  /*5c20*/  HADD2.F32 R0, -RZ, R25.H0_H0 ;  /* 0x20000019ff007230 */ /* 0x000fca0000004100 */
[----:B------:R-:W-:-:S04]  /*5c30*/  F2FP.F16.F32.PACK_AB R0, RZ, R0 ;  /* 0x00000000ff00723e */ /* 0x000fc800000000ff */
[----:B------:R-:W-:-:S05]  /*5c40*/  PRMT R0, R0, 0x5410, RZ ;  /* 0x0000541000007816 */ /* 0x000fca00000000ff */
[----:B------:R0:W-:Y:S01]  /*5c50*/  STG.E desc[UR36][R2.64], R0 ;  /* 0x0000000002007986 */ /* 0x0001e2000c101924 */
[----:B------:R-:W-:Y:S05]  /*5c60*/  BRA `(.L_x_4020) ;  /* 0x0000000800bc7947 */ /* 0x000fea0003800000 */
.L_x_4025:
[----:B------:R-:W-:-:S05]  /*5c70*/  HADD2.F32 R4, -RZ, R25.H0_H0 ;  /* 0x20000019ff047230 */ /* 0x000fca0000004100 */
[----:B------:R-:W-:-:S06]  /*5c80*/  FMUL.FTZ R4, R4, 1 ;  /* 0x3f80000004047820 */ /* 0x000fcc0000410000 */
[----:B------:R-:W0:Y:S02]  /*5c90*/  F2F.F64.F32 R4, R4 ;  /* 0x0000000400047310 */ /* 0x000e240000201800 */
[----:B0-----:R0:W-:Y:S01]  /*5ca0*/  STG.E.64 desc[UR36][R2.64], R4 ;  /* 0x0000000402007986 */ /* 0x0011e2000c101b24 */
[----:B------:R-:W-:Y:S05]  /*5cb0*/  BRA `(.L_x_4020) ;  /* 0x0000000800a87947 */ /* 0x000fea0003800000 */
.L_x_4015:
        /* <DEDUP_REMOVED lines=14> */
.L_x_4030:
        /* <DEDUP_REMOVED lines=18> */
.L_x_4033:
[----:B------:R-:W-:-:S04]  /*5ec0*/  SHF.R.U32.HI R5, RZ, 0x18, R5 ;  /* 0x00000018ff057819 */ /* 0x000fc80000011605 */
[----:B------:R-:W-:-:S07]  /*5ed0*/  LOP3.LUT R0, R0, 0x80, R5, 0xf8, !PT ;  /* 0x0000008000007812 */ /* 0x000fce00078ef805 */
.L_x_4032:
[----:B------:R-:W-:Y:S05]  /*5ee0*/  BSYNC.RECONVERGENT B0 ;  /* 0x0000000000007941 */ /* 0x000fea0003800200 */
.L_x_4031:
[----:B------:R0:W-:Y:S01]  /*5ef0*/  STG.E.U8 desc[UR36][R2.64], R0 ;  /* 0x0000000002007986 */ /* 0x0001e2000c101124 */
[----:B------:R-:W-:Y:S05]  /*5f00*/  BRA `(.L_x_4020) ;  /* 0x0000000800147947 */ /* 0x000fea0003800000 */
.L_x_4029:
        /* <DEDUP_REMOVED lines=18> */
.L_x_4036:
[----:B------:R-:W-:-:S04]  /*6030*/  SHF.R.U32.HI R5, RZ, 0x18, R5 ;  /* 0x00000018ff057819 */ /* 0x000fc80000011605 */
[----:B------:R-:W-:-:S07]  /*6040*/  LOP3.LUT R0, R0, 0x80, R5, 0xf8, !PT ;  /* 0x0000008000007812 */ /* 0x000fce00078ef805 */
.L_x_4035:
[----:B------:R-:W-:Y:S05]  /*6050*/  BSYNC.RECONVERGENT B0 ;  /* 0x0000000000007941 */ /* 0x000fea0003800200 */
.L_x_4034:
[----:B------:R0:W-:Y:S01]  /*6060*/  STG.E.U8 desc[UR36][R2.64], R0 ;  /* 0x0000000002007986 */ /* 0x0001e2000c101124 */
[----:B------:R-:W-:Y:S05]  /*6070*/  BRA `(.L_x_4020) ;  /* 0x0000000400b87947 */ /* 0x000fea0003800000 */
.L_x_4028:
        /* <DEDUP_REMOVED lines=22> */
.L_x_4038:
[----:B------:R-:W-:-:S06]  /*61e0*/  HADD2.F32 R4, -RZ, R25.H0_H0 ;  /* 0x20000019ff047230 */ /* 0x000fcc0000004100 */
[----:B------:R-:W0:Y:S02]  /*61f0*/  F2I.U64.TRUNC R4, R4 ;  /* 0x0000000400047311 */ /* 0x000e24000020d800 */
[----:B0-----:R0:W-:Y:S01]  /*6200*/  STG.E.64 desc[UR36][R2.64], R4 ;  /* 0x0000000402007986 */ /* 0x0011e2000c101b24 */
[----:B------:R-:W-:Y:S05]  /*6210*/  BRA `(.L_x_4020) ;  /* 0x0000000400507947 */ /* 0x000fea0003800000 */
.L_x_4037:
[----:B------:R-:W-:-:S06]  /*6220*/  HADD2.F32 R25, -RZ, R25.H0_H0 ;  /* 0x20000019ff197230 */ /* 0x000fcc0000004100 */
[----:B------:R-:W0:Y:S02]  /*6230*/  F2I.FTZ.U32.TRUNC.NTZ R25, R25 ;  /* 0x0000001900197305 */ /* 0x000e24000021f000 */
[----:B0-----:R0:W-:Y:S01]  /*6240*/  STG.E desc[UR36][R2.64], R25 ;  /* 0x0000001902007986 */ /* 0x0011e2000c101924 */
[----:B------:R-:W-:Y:S05]  /*6250*/  BRA `(.L_x_4020) ;  /* 0x0000000400407947 */ /* 0x000fea0003800000 */
.L_x_4027:
        /* <DEDUP_REMOVED lines=11> */
.L_x_4040:
[----:B------:R-:W-:Y:S01]  /*6310*/  HADD2.F32 R25, -RZ, R25.H0_H0 ;  /* 0x20000019ff197230 */ /* 0x000fe20000004100 */
[----:B------:R-:W-:-:S04]  /*6320*/  CS2R R6, SRZ ;  /* 0x0000000000067805 */ /* 0x000fc8000001ff00 */
[----:B------:R-:W-:-:S06]  /*6330*/  FMUL.FTZ R4, R25, 1 ;  /* 0x3f80000019047820 */ /* 0x000fcc0000410000 */
[----:B------:R-:W0:Y:S02]  /*6340*/  F2F.F64.F32 R4, R4 ;  /* 0x0000000400047310 */ /* 0x000e240000201800 */
[----:B0-----:R0:W-:Y:S01]  /*6350*/  STG.E.128 desc[UR36][R2.64], R4 ;  /* 0x0000000402007986 */ /* 0x0011e2000c101d24 */
[----:B------:R-:W-:Y:S05]  /*6360*/  BRA `(.L_x_4020) ;  /* 0x0000000000fc7947 */ /* 0x000fea0003800000 */
.L_x_4039:
[----:B------:R-:W-:-:S13]  /*6370*/  ISETP.NE.AND P0, PT, R0, 0xf, PT ;  /* 0x0000000f0000780c */ /* 0x000fda0003f05270 */
[----:B------:R-:W-:Y:S05]  /*6380*/  @!P0 BRA `(.L_x_4041) ;  /* 0x0000000000e88947 */ /* 0x000fea0003800000 */
[----:B------:R-:W-:-:S13]  /*6390*/  ISETP.NE.AND P0, PT, R0, 0x17, PT ;  /* 0x000000170000780c */ /* 0x000fda0003f05270 */
[----:B------:R-:W-:Y:S05]  /*63a0*/  @!P0 BRA `(.L_x_4042) ;  /* 0x0000000000908947 */ /* 0x000fea0003800000 */
[----:B------:R-:W-:-:S13]  /*63b0*/  ISETP.NE.AND P0, PT, R0, 0x18, PT ;  /* 0x000000180000780c */ /* 0x000fda0003f05270 */
[----:B------:R-:W-:Y:S05]  /*63c0*/  @!P0 BRA `(.L_x_4043) ;  /* 0x0000000000448947 */ /* 0x000fea0003800000 */
.L_x_4019:
        /* <DEDUP_REMOVED lines=16> */
.L_x_4044:
[----:B------:R-:W-:Y:S05]  /*64d0*/  BRA `(.L_x_4020) ;  /* 0x0000000000a07947 */ /* 0x000fea0003800000 */
.L_x_4043:
        /* <DEDUP_REMOVED lines=13> */
.L_x_4046:
[----:B------:R-:W-:Y:S05]  /*65b0*/  BSYNC.RECONVERGENT B0 ;  /* 0x0000000000007941 */ /* 0x000fea0003800200 */
.L_x_4045:
[----:B------:R-:W-:-:S05]  /*65c0*/  LOP3.LUT R5, R0, 0x80, R5, 0xf8, !PT ;  /* 0x0000008000057812 */ /* 0x000fca00078ef805 */
[----:B------:R3:W-:Y:S01]  /*65d0*/  STG.E.U8 desc[UR36][R2.64], R5 ;  /* 0x0000000502007986 */ /* 0x0007e2000c101124 */
[----:B------:R-:W-:Y:S05]  /*65e0*/  BRA `(.L_x_4020) ;  /* 0x00000000005c7947 */ /* 0x000fea0003800000 */
.L_x_4042:
        /* <DEDUP_REMOVED lines=12> */
.L_x_4048:
[----:B------:R-:W-:Y:S01]  /*66b0*/  IMAD.MOV.U32 R0, RZ, RZ, 0x7f ;  /* 0x0000007fff007424 */ /* 0x000fe200078e00ff */
[----:B------:R-:W-:-:S04]  /*66c0*/  ISETP.GT.U32.AND P0, PT, R4, 0x7f800000, PT ;  /* 0x7f8000000400780c */ /* 0x000fc80003f04070 */
[----:B------:R-:W-:-:S09]  /*66d0*/  SEL R0, R0, 0x7c, P0 ;  /* 0x0000007c00007807 */ /* 0x000fd20000000000 */
.L_x_4049:
[----:B------:R-:W-:Y:S05]  /*66e0*/  BSYNC.RECONVERGENT B0 ;  /* 0x0000000000007941 */ /* 0x000fea0003800200 */
.L_x_4047:
[----:B------:R-:W-:-:S04]  /*66f0*/  SHF.R.U32.HI R5, RZ, 0x18, R5 ;  /* 0x00000018ff057819 */ /* 0x000fc80000011605 */
[----:B------:R-:W-:-:S05]  /*6700*/  LOP3.LUT R5, R0, 0x80, R5, 0xf8, !PT ;  /* 0x0000008000057812 */ /* 0x000fca00078ef805 */
[----:B------:R2:W-:Y:S01]  /*6710*/  STG.E.U8 desc[UR36][R2.64], R5 ;  /* 0x0000000502007986 */ /* 0x0005e2000c101124 */
[----:B------:R-:W-:Y:S05]  /*6720*/  BRA `(.L_x_4020) ;  /* 0x00000000000c7947 */ /* 0x000fea0003800000 */
.L_x_4041:
[----:B------:R-:W-:-:S05]  /*6730*/  HADD2.F32 R0, -RZ, R25.H0_H0 ;  /* 0x20000019ff007230 */ /* 0x000fca0000004100 */
[----:B------:R-:W-:-:S05]  /*6740*/  F2FP.BF16.F32.PACK_AB R0, RZ, R0 ;  /* 0x00000000ff00723e */ /* 0x000fca00000010ff */
[----:B------:R4:W-:Y:S02]  /*6750*/  STG.E.U16 desc[UR36][R2.64], R0 ;  /* 0x0000000002007986 */ /* 0x0009e4000c101524 */
.L_x_4020:
        /* <DEDUP_REMOVED lines=25> */
.L_x_4053:
[----:B------:R-:W-:-:S06]  /*68f0*/  HADD2.F32 R5, -RZ, R24.H0_H0 ;  /* 0x20000018ff057230 */ /* 0x000fcc0000004100 */
[----:B------:R-:W0:Y:S02]  /*6900*/  F2I.S64.TRUNC R4, R5 ;  /* 0x0000000500047311 */ /* 0x000e24000020d900 */
[----:B0-----:R4:W-:Y:S01]  /*6910*/  STG.E.U8 desc[UR36][R2.64], R4 ;  /* 0x0000000402007986 */ /* 0x0019e2000c101124 */
[----:B------:R-:W-:Y:S05]  /*6920*/  BRA `(.L_x_4055) ;  /* 0x0000000c006c7947 */ /* 0x000fea0003800000 */
.L_x_4052:
        /* <DEDUP_REMOVED lines=10> */
.L_x_4057:
[----:B------:R-:W-:-:S04]  /*69d0*/  HADD2.F32 R24, -RZ, R24.H0_H0 ;  /* 0x20000018ff187230 */ /* 0x000fc80000004100 */
[----:B------:R-:W0:Y:S02]  /*69e0*/  F2I.FTZ.TRUNC.NTZ R5, R24 ;  /* 0x0000001800057305 */ /* 0x000e24000021f100 */
[----:B0-----:R2:W-:Y:S01]  /*69f0*/  STG.E desc[UR36][R2.64], R5 ;  /* 0x0000000502007986 */ /* 0x0015e2000c101924 */
[----:B------:R-:W-:Y:S05]  /*6a00*/  BRA `(.L_x_4055) ;  /* 0x0000000c00347947 */ /* 0x000fea0003800000 */
.L_x_4056:
[----:B------:R-:W-:-:S04]  /*6a10*/  HADD2.F32 R24, -RZ, R24.H0_H0 ;  /* 0x20000018ff187230 */ /* 0x000fc80000004100 */
[----:B------:R-:W0:Y:S02]  /*6a20*/  F2I.FTZ.TRUNC.NTZ R5, R24 ;  /* 0x0000001800057305 */ /* 0x000e24000021f100 */
[----:B0-----:R0:W-:Y:S01]  /*6a30*/  STG.E.U16 desc[UR36][R2.64], R5 ;  /* 0x0000000502007986 */ /* 0x0011e2000c101524 */
[----:B------:R-:W-:Y:S05]  /*6a40*/  BRA `(.L_x_4055) ;  /* 0x0000000c00247947 */ /* 0x000fea0003800000 */
.L_x_4051:
        /* <DEDUP_REMOVED lines=9> */
.L_x_4059:
[----:B------:R0:W-:Y:S01]  /*6ae0*/  STG.E.U16 desc[UR36][R2.64], R24 ;  /* 0x0000001802007986 */ /* 0x0001e2000c101524 */
[----:B------:R-:W-:Y:S05]  /*6af0*/  BRA `(.L_x_4055) ;  /* 0x0000000800f87947 */ /* 0x000fea0003800000 */
.L_x_4058:
        /* <DEDUP_REMOVED lines=10> */
.L_x_4061:
[----:B------:R-:W-:-:S05]  /*6ba0*/  HADD2.F32 R0, -RZ, R24.H0_H0 ;  /* 0x20000018ff007230 */ /* 0x000fca0000004100 */
[----:B------:R-:W-:-:S04]  /*6bb0*/  F2FP.F16.F32.PACK_AB R0, RZ, R0 ;  /* 0x00000000ff00723e */ /* 0x000fc800000000ff */
[----:B------:R-:W-:-:S05]  /*6bc0*/  PRMT R0, R0, 0x5410, RZ ;  /* 0x0000541000007816 */ /* 0x000fca00000000ff */
[----:B------:R0:W-:Y:S01]  /*6bd0*/  STG.E desc[UR36][R2.64], R0 ;  /* 0x0000000002007986 */ /* 0x0001e2000c101924 */
[----:B------:R-:W-:Y:S05]  /*6be0*/  BRA `(.L_x_4055) ;  /* 0x0000000800bc7947 */ /* 0x000fea0003800000 */
.L_x_4060:
[----:B------:R-:W-:-:S05]  /*6bf0*/  HADD2.F32 R4, -RZ, R24.H0_H0 ;  /* 0x20000018ff047230 */ /* 0x000fca0000004100 */
[----:B------:R-:W-:-:S06]  /*6c00*/  FMUL.FTZ R4, R4, 1 ;  /* 0x3f80000004047820 */ /* 0x000fcc0000410000 */
[----:B------:R-:W0:Y:S02]  /*6c10*/  F2F.F64.F32 R4, R4 ;  /* 0x0000000400047310 */ /* 0x000e240000201800 */
[----:B0-----:R0:W-:Y:S01]  /*6c20*/  STG.E.64 desc[UR36][R2.64], R4 ;  /* 0x0000000402007986 */ /* 0x0011e2000c101b24 */
[----:B------:R-:W-:Y:S05]  /*6c30*/  BRA `(.L_x_4055) ;  /* 0x0000000800a87947 */ /* 0x000fea0003800000 */
.L_x_4050:
        /* <DEDUP_REMOVED lines=14> */
.L_x_4065:
        /* <DEDUP_REMOVED lines=18> */
.L_x_4068:
[----:B------:R-:W-:-:S04]  /*6e40*/  SHF.R.U32.HI R5, RZ, 0x18, R5 ;  /* 0x00000018ff057819 */ /* 0x000fc80000011605 */
[----:B------:R-:W-:-:S07]  /*6e50*/  LOP3.LUT R0, R0, 0x80, R5, 0xf8, !PT ;  /* 0x0000008000007812 */ /* 0x000fce00078ef805 */
.L_x_4067:
[----:B------:R-:W-:Y:S05]  /*6e60*/  BSYNC.RECONVERGENT B0 ;  /* 0x0000000000007941 */ /* 0x000fea0003800200 */
.L_x_4066:
[----:B------:R0:W-:Y:S01]  /*6e70*/  STG.E.U8 desc[UR36][R2.64], R0 ;  /* 0x0000000002007986 */ /* 0x0001e2000c101124 */
[----:B------:R-:W-:Y:S05]  /*6e80*/  BRA `(.L_x_4055) ;  /* 0x0000000800147947 */ /* 0x000fea0003800000 */
.L_x_4064:
        /* <DEDUP_REMOVED lines=18> */
.L_x_4071:
[----:B------:R-:W-:-:S04]  /*6fb0*/  SHF.R.U32.HI R5, RZ, 0x18, R5 ;  /* 0x00000018ff057819 */ /* 0x000fc80000011605 */
[----:B------:R-:W-:-:S07]  /*6fc0*/  LOP3.LUT R0, R0, 0x80, R5, 0xf8, !PT ;  /* 0x0000008000007812 */ /* 0x000fce00078ef805 */
.L_x_4070:
[----:B------:R-:W-:Y:S05]  /*6fd0*/  BSYNC.RECONVERGENT B0 ;  /* 0x0000000000007941 */ /* 0x000fea0003800200 */
.L_x_4069:
[----:B------:R0:W-:Y:S01]  /*6fe0*/  STG.E.U8 desc[UR36][R2.64], R0 ;  /* 0x0000000002007986 */ /* 0x0001e2000c101124 */
[----:B------:R-:W-:Y:S05]  /*6ff0*/  BRA `(.L_x_4055) ;  /* 0x0000000400b87947 */ /* 0x000fea0003800000 */
.L_x_4063:
        /* <DEDUP_REMOVED lines=22> */
.L_x_4073:
[----:B------:R-:W-:-:S06]  /*7160*/  HADD2.F32 R4, -RZ, R24.H0_H0 ;  /* 0x20000018ff047230 */ /* 0x000fcc0000004100 */
[----:B------:R-:W0:Y:S02]  /*7170*/  F2I.U64.TRUNC R4, R4 ;  /* 0x0000000400047311 */ /* 0x000e24000020d800 */
[----:B0-----:R0:W-:Y:S01]  /*7180*/  STG.E.64 desc[UR36][R2.64], R4 ;  /* 0x0000000402007986 */ /* 0x0011e2000c101b24 */
[----:B------:R-:W-:Y:S05]  /*7190*/  BRA `(.L_x_4055) ;  /* 0x0000000400507947 */ /* 0x000fea0003800000 */
.L_x_4072:
[----:B------:R-:W-:-:S04]  /*71a0*/  HADD2.F32 R24, -RZ, R24.H0_H0 ;  /* 0x20000018ff187230 */ /* 0x000fc80000004100 */
[----:B------:R-:W0:Y:S02]  /*71b0*/  F2I.FTZ.U32.TRUNC.NTZ R5, R24 ;  /* 0x0000001800057305 */ /* 0x000e24000021f000 */
[----:B0-----:R0:W-:Y:S01]  /*71c0*/  STG.E desc[UR36][R2.64], R5 ;  /* 0x0000000502007986 */ /* 0x0011e2000c101924 */
[----:B------:R-:W-:Y:S05]  /*71d0*/  BRA `(.L_x_4055) ;  /* 0x0000000400407947 */ /* 0x000fea0003800000 */
.L_x_4062:
        /* <DEDUP_REMOVED lines=11> */
.L_x_4075:
[----:B------:R-:W-:Y:S01]  /*7290*/  HADD2.F32 R24, -RZ, R24.H0_H0 ;  /* 0x20000018ff187230 */ /* 0x000fe20000004100 */
[----:B------:R-:W-:-:S04]  /*72a0*/  CS2R R6, SRZ ;  /* 0x0000000000067805 */ /* 0x000fc8000001ff00 */
[----:B------:R-:W-:-:S06]  /*72b0*/  FMUL.FTZ R4, R24, 1 ;  /* 0x3f80000018047820 */ /* 0x000fcc0000410000 */
[----:B------:R-:W0:Y:S02]  /*72c0*/  F2F.F64.F32 R4, R4 ;  /* 0x0000000400047310 */ /* 0x000e240000201800 */
[----:B0-----:R0:W-:Y:S01]  /*72d0*/  STG.E.128 desc[UR36][R2.64], R4 ;  /* 0x0000000402007986 */ /* 0x0011e2000c101d24 */
[----:B------:R-:W-:Y:S05]  /*72e0*/  BRA `(.L_x_4055) ;  /* 0x0000000000fc7947 */ /* 0x000fea0003800000 */
.L_x_4074:
[----:B------:R-:W-:-:S13]  /*72f0*/  ISETP.NE.AND P0, PT, R0, 0xf, PT ;  /* 0x0000000f0000780c */ /* 0x000fda0003f05270 */
[----:B------:R-:W-:Y:S05]  /*7300*/  @!P0 BRA `(.L_x_4076) ;  /* 0x0000000000e88947 */ /* 0x000fea0003800000 */
[----:B------:R-:W-:-:S13]  /*7310*/  ISETP.NE.AND P0, PT, R0, 0x17, PT ;  /* 0x000000170000780c */ /* 0x000fda0003f05270 */
[----:B------:R-:W-:Y:S05]  /*7320*/  @!P0 BRA `(.L_x_4077) ;  /* 0x0000000000908947 */ /* 0x000fea0003800000 */
[----:B------:R-:W-:-:S13]  /*7330*/  ISETP.NE.AND P0, PT, R0, 0x18, PT ;  /* 0x000000180000780c */ /* 0x000fda0003f05270 */
[----:B------:R-:W-:Y:S05]  /*7340*/  @!P0 BRA `(.L_x_4078) ;  /* 0x0000000000448947 */ /* 0x000fea0003800000 */
.L_x_4054:
        /* <DEDUP_REMOVED lines=16> */
.L_x_4079:
[----:B------:R-:W-:Y:S05]  /*7450*/  BRA `(.L_x_4055) ;  /* 0x0000000000a07947 */ /* 0x000fea0003800000 */
.L_x_4078:
        /* <DEDUP_REMOVED lines=13> */
.L_x_4081:
[----:B------:R-:W-:Y:S05]  /*7530*/  BSYNC.RECONVERGENT B0 ;  /* 0x0000000000007941 */ /* 0x000fea0003800200 */
.L_x_4080:
[----:B------:R-:W-:-:S05]  /*7540*/  LOP3.LUT R5, R0, 0x80, R5, 0xf8, !PT ;  /* 0x0000008000057812 */ /* 0x000fca00078ef805 */
[----:B------:R0:W-:Y:S01]  /*7550*/  STG.E.U8 desc[UR36][R2.64], R5 ;  /* 0x0000000502007986 */ /* 0x0001e2000c101124 */
[----:B------:R-:W-:Y:S05]  /*7560*/  BRA `(.L_x_4055) ;  /* 0x00000000005c7947 */ /* 0x000fea0003800000 */
.L_x_4077:
        /* <DEDUP_REMOVED lines=12> */
.L_x_4083:
[----:B------:R-:W-:Y:S01]  /*7630*/  IMAD.MOV.U32 R0, RZ, RZ, 0x7f ;  /* 0x0000007fff007424 */ /* 0x000fe200078e00ff */
[----:B------:R-:W-:-:S04]  /*7640*/  ISETP.GT.U32.AND P0, PT, R4, 0x7f800000, PT ;  /* 0x7f8000000400780c */ /* 0x000fc80003f04070 */
[----:B------:R-:W-:-:S09]  /*7650*/  SEL R0, R0, 0x7c, P0 ;  /* 0x0000007c00007807 */ /* 0x000fd20000000000 */
.L_x_4084:
[----:B------:R-:W-:Y:S05]  /*7660*/  BSYNC.RECONVERGENT B0 ;  /* 0x0000000000007941 */ /* 0x000fea0003800200 */
.L_x_4082:
[----:B------:R-:W-:-:S04]  /*7670*/  SHF.R.U32.HI R5, RZ, 0x18, R5 ;  /* 0x00000018ff057819 */ /* 0x000fc80000011605 */
[----:B------:R-:W-:-:S05]  /*7680*/  LOP3.LUT R5, R0, 0x80, R5, 0xf8, !PT ;  /* 0x0000008000057812 */ /* 0x000fca00078ef805 */
[----:B------:R0:W-:Y:S01]  /*7690*/  STG.E.U8 desc[UR36][R2.64], R5 ;  /* 0x0000000502007986 */ /* 0x0001e2000c101124 */
[----:B------:R-:W-:Y:S05]  /*76a0*/  BRA `(.L_x_4055) ;  /* 0x00000000000c7947 */ /* 0x000fea0003800000 */
.L_x_4076:
[----:B------:R-:W-:-:S05]  /*76b0*/  HADD2.F32 R0, -RZ, R24.H0_H0 ;  /* 0x20000018ff007230 */ /* 0x000fca0000004100 */
[----:B------:R-:W-:-:S05]  /*76c0*/  F2FP.BF16.F32.PACK_AB R0, RZ, R0 ;  /* 0x00000000ff00723e */ /* 0x000fca00000010ff */
[----:B------:R0:W-:Y:S02]  /*76d0*/  STG.E.U16 desc[UR36][R2.64], R0 ;  /* 0x0000000002007986 */ /* 0x0001e4000c101524 */
.L_x_4055:
[----:B------:R-:W-:-:S07]  /*76e0*/  VIADD R19, R19, 0x80 ;  /* 0x0000008013137836 */ /* 0x000fce0000000000 */
.L_x_4014:
[----:B------:R-:W-:Y:S05]  /*76f0*/  BSYNC.RECONVERGENT B6 ;  /* 0x0000000000067941 */ /* 0x000fea0003800200 */
.L_x_4013:
        /* <DEDUP_REMOVED lines=23> */
.L_x_4088:
[----:B------:R-:W-:-:S06]  /*7870*/  HADD2.F32 R5, -RZ, R23.H0_H0 ;  /* 0x20000017ff057230 */ /* 0x000fcc0000004100 */
[----:B------:R-:W0:Y:S02]  /*7880*/  F2I.S64.TRUNC R4, R5 ;  /* 0x0000000500047311 */ /* 0x000e24000020d900 */
[----:B0-----:R-:W-:Y:S01]  /*7890*/  STG.E.U8 desc[UR36][R2.64], R4 ;  /* 0x0000000402007986 */ /* 0x001fe2000c101124 */
[----:B------:R-:W-:Y:S05]  /*78a0*/  EXIT ;  /* 0x000000000000794d */ /* 0x000fea0003800000 */
.L_x_4087:
        /* <DEDUP_REMOVED lines=10> */
.L_x_4091:
[----:B------:R-:W-:-:S06]  /*7950*/  HADD2.F32 R23, -RZ, R23.H0_H0 ;  /* 0x20000017ff177230 */ /* 0x000fcc0000004100 */
[----:B------:R-:W0:Y:S02]  /*7960*/  F2I.FTZ.TRUNC.NTZ R23, R23 ;  /* 0x0000001700177305 */ /* 0x000e24000021f100 */
[----:B0-----:R-:W-:Y:S01]  /*7970*/  STG.E desc[UR36][R2.64], R23 ;  /* 0x0000001702007986 */ /* 0x001fe2000c101924 */
[----:B------:R-:W-:Y:S05]  /*7980*/  EXIT ;  /* 0x000000000000794d */ /* 0x000fea0003800000 */
.L_x_4090:
[----:B------:R-:W-:-:S06]  /*7990*/  HADD2.F32 R23, -RZ, R23.H0_H0 ;  /* 0x20000017ff177230 */ /* 0x000fcc0000004100 */
[----:B------:R-:W0:Y:S02]  /*79a0*/  F2I.FTZ.TRUNC.NTZ R23, R23 ;  /* 0x0000001700177305 */ /* 0x000e24000021f100 */
[----:B0-----:R-:W-:Y:S01]  /*79b0*/  STG.E.U16 desc[UR36][R2.64], R23 ;  /* 0x0000001702007986 */ /* 0x001fe2000c101524 */
[----:B------:R-:W-:Y:S05]  /*79c0*/  EXIT ;  /* 0x000000000000794d */ /* 0x000fea0003800000 */
.L_x_4086:
        /* <DEDUP_REMOVED lines=9> */
.L_x_4093:
[----:B------:R-:W-:Y:S01]  /*7a60*/  STG.E.U16 desc[UR36][R2.64], R23 ;  /* 0x0000001702007986 */ /* 0x000fe2000c101524 */
[----:B------:R-:W-:Y:S05]  /*7a70*/  EXIT ;  /* 0x000000000000794d */ /* 0x000fea0003800000 */
.L_x_4092:
        /* <DEDUP_REMOVED lines=10> */
.L_x_4095:
[----:B------:R-:W-:-:S05]  /*7b20*/  HADD2.F32 R0, -RZ, R23.H0_H0 ;  /* 0x20000017ff007230 */ /* 0x000fca0000004100 */
[----:B------:R-:W-:-:S04]  /*7b30*/  F2FP.F16.F32.PACK_AB R0, RZ, R0 ;  /* 0x00000000ff00723e */ /* 0x000fc800000000ff */
[----:B------:R-:W-:-:S05]  /*7b40*/  PRMT R0, R0, 0x5410, RZ ;  /* 0x0000541000007816 */ /* 0x000fca00000000ff */
[----:B------:R-:W-:Y:S01]  /*7b50*/  STG.E desc[UR36][R2.64], R0 ;  /* 0x0000000002007986 */ /* 0x000fe2000c101924 */
[----:B------:R-:W-:Y:S05]  /*7b60*/  EXIT ;  /* 0x000000000000794d */ /* 0x000fea0003800000 */
.L_x_4094:
[----:B------:R-:W-:-:S05]  /*7b70*/  HADD2.F32 R4, -RZ, R23.H0_H0 ;  /* 0x20000017ff047230 */ /* 0x000fca0000004100 */
[----:B------:R-:W-:-:S06]  /*7b80*/  FMUL.FTZ R4, R4, 1 ;  /* 0x3f80000004047820 */ /* 0x000fcc0000410000 */
[----:B------:R-:W0:Y:S02]  /*7b90*/  F2F.F64.F32 R4, R4 ;  /* 0x0000000400047310 */ /* 0x000e240000201800 */
[----:B0-----:R-:W-:Y:S01]  /*7ba0*/  STG.E.64 desc[UR36][R2.64], R4 ;  /* 0x0000000402007986 */ /* 0x001fe2000c101b24 */
[----:B------:R-:W-:Y:S05]  /*7bb0*/  EXIT ;  /* 0x000000000000794d */ /* 0x000fea0003800000 */
.L_x_4085:
        /* <DEDUP_REMOVED lines=14> */
.L_x_4099:
        /* <DEDUP_REMOVED lines=18> */
.L_x_4102:
[----:B------:R-:W-:-:S04]  /*7dc0*/  SHF.R.U32.HI R5, RZ, 0x18, R5 ;  /* 0x00000018ff057819 */ /* 0x000fc80000011605 */
[----:B------:R-:W-:-:S07]  /*7dd0*/  LOP3.LUT R0, R0, 0x80, R5, 0xf8, !PT ;  /* 0x0000008000007812 */ /* 0x000fce00078ef805 */
.L_x_4101:
[----:B------:R-:W-:Y:S05]  /*7de0*/  BSYNC.RECONVERGENT B0 ;  /* 0x0000000000007941 */ /* 0x000fea0003800200 */
.L_x_4100:
[----:B------:R-:W-:Y:S01]  /*7df0*/  STG.E.U8 desc[UR36][R2.64], R0 ;  /* 0x0000000002007986 */ /* 0x000fe2000c101124 */
[----:B------:R-:W-:Y:S05]  /*7e00*/  EXIT ;  /* 0x000000000000794d */ /* 0x000fea0003800000 */
.L_x_4098:
        /* <DEDUP_REMOVED lines=18> */
.L_x_4105:
[----:B------:R-:W-:-:S04]  /*7f30*/  SHF.R.U32.HI R5, RZ, 0x18, R5 ;  /* 0x00000018ff057819 */ /* 0x000fc80000011605 */
[----:B------:R-:W-:-:S07]  /*7f40*/  LOP3.LUT R0, R0, 0x80, R5, 0xf8, !PT ;  /* 0x0000008000007812 */ /* 0x000fce00078ef805 */
.L_x_4104:
[----:B------:R-:W-:Y:S05]  /*7f50*/  BSYNC.RECONVERGENT B0 ;  /* 0x0000000000007941 */ /* 0x000fea0003800200 */
.L_x_4103:
[----:B------:R-:W-:Y:S01]  /*7f60*/  STG.E.U8 desc[UR36][R2.64], R0 ;  /* 0x0000000002007986 */ /* 0x000fe2000c101124 */
[----:B------:R-:W-:Y:S05]  /*7f70*/  EXIT ;  /* 0x000000000000794d */ /* 0x000fea0003800000 */
.L_x_4097:
        /* <DEDUP_REMOVED lines=22> */
.L_x_4107:
[----:B------:R-:W-:-:S06]  /*80e0*/  HADD2.F32 R4, -RZ, R23.H0_H0 ;  /* 0x20000017ff047230 */ /* 0x000fcc0000004100 */
[----:B------:R-:W0:Y:S02]  /*80f0*/  F2I.U64.TRUNC R4, R4 ;  /* 0x0000000400047311 */ /* 0x000e24000020d800 */
[----:B0-----:R-:W-:Y:S01]  /*8100*/  STG.E.64 desc[UR36][R2.64], R4 ;  /* 0x0000000402007986 */ /* 0x001fe2000c101b24 */
[----:B------:R-:W-:Y:S05]  /*8110*/  EXIT ;  /* 0x000000000000794d */ /* 0x000fea0003800000 */
.L_x_4106:
[----:B------:R-:W-:-:S06]  /*8120*/  HADD2.F32 R23, -RZ, R23.H0_H0 ;  /* 0x20000017ff177230 */ /* 0x000fcc0000004100 */
[----:B------:R-:W0:Y:S02]  /*8130*/  F2I.FTZ.U32.TRUNC.NTZ R23, R23 ;  /* 0x0000001700177305 */ /* 0x000e24000021f000 */
[----:B0-----:R-:W-:Y:S01]  /*8140*/  STG.E desc[UR36][R2.64], R23 ;  /* 0x0000001702007986 */ /* 0x001fe2000c101924 */
[----:B------:R-:W-:Y:S05]  /*8150*/  EXIT ;  /* 0x000000000000794d */ /* 0x000fea0003800000 */
.L_x_4096:
        /* <DEDUP_REMOVED lines=11> */
.L_x_4109:
[----:B------:R-:W-:Y:S01]  /*8210*/  HADD2.F32 R23, -RZ, R23.H0_H0 ;  /* 0x20000017ff177230 */ /* 0x000fe20000004100 */
[----:B------:R-:W-:-:S04]  /*8220*/  CS2R R6, SRZ ;  /* 0x0000000000067805 */ /* 0x000fc8000001ff00 */
[----:B------:R-:W-:-:S06]  /*8230*/  FMUL.FTZ R4, R23, 1 ;  /* 0x3f80000017047820 */ /* 0x000fcc0000410000 */
[----:B------:R-:W0:Y:S02]  /*8240*/  F2F.F64.F32 R4, R4 ;  /* 0x0000000400047310 */ /* 0x000e240000201800 */
[----:B0-----:R-:W-:Y:S01]  /*8250*/  STG.E.128 desc[UR36][R2.64], R4 ;  /* 0x0000000402007986 */ /* 0x001fe2000c101d24 */
[----:B------:R-:W-:Y:S05]  /*8260*/  EXIT ;  /* 0x000000000000794d */ /* 0x000fea0003800000 */
.L_x_4108:
[----:B------:R-:W-:-:S13]  /*8270*/  ISETP.NE.AND P0, PT, R0, 0xf, PT ;  /* 0x0000000f0000780c */ /* 0x000fda0003f05270 */
[----:B------:R-:W-:Y:S05]  /*8280*/  @!P0 BRA `(.L_x_4110) ;  /* 0x0000000000e88947 */ /* 0x000fea0003800000 */
[----:B------:R-:W-:-:S13]  /*8290*/  ISETP.NE.AND P0, PT, R0, 0x17, PT ;  /* 0x000000170000780c */ /* 0x000fda0003f05270 */
[----:B------:R-:W-:Y:S05]  /*82a0*/  @!P0 BRA `(.L_x_4111) ;  /* 0x0000000000908947 */ /* 0x000fea0003800000 */
[----:B------:R-:W-:-:S13]  /*82b0*/  ISETP.NE.AND P0, PT, R0, 0x18, PT ;  /* 0x000000180000780c */ /* 0x000fda0003f05270 */
[----:B------:R-:W-:Y:S05]  /*82c0*/  @!P0 BRA `(.L_x_4112) ;  /* 0x0000000000448947 */ /* 0x000fea0003800000 */
.L_x_4089:
        /* <DEDUP_REMOVED lines=16> */
.L_x_4113:
[----:B------:R-:W-:Y:S05]  /*83d0*/  EXIT ;  /* 0x000000000000794d */ /* 0x000fea0003800000 */
.L_x_4112:
        /* <DEDUP_REMOVED lines=13> */
.L_x_4115:
[----:B------:R-:W-:Y:S05]  /*84b0*/  BSYNC.RECONVERGENT B0 ;  /* 0x0000000000007941 */ /* 0x000fea0003800200 */
.L_x_4114:
[----:B------:R-:W-:-:S05]  /*84c0*/  LOP3.LUT R5, R0, 0x80, R5, 0xf8, !PT ;  /* 0x0000008000057812 */ /* 0x000fca00078ef805 */
[----:B------:R-:W-:Y:S01]  /*84d0*/  STG.E.U8 desc[UR36][R2.64], R5 ;  /* 0x0000000502007986 */ /* 0x000fe2000c101124 */
[----:B------:R-:W-:Y:S05]  /*84e0*/  EXIT ;  /* 0x000000000000794d */ /* 0x000fea0003800000 */
.L_x_4111:
        /* <DEDUP_REMOVED lines=12> */
.L_x_4117:
[----:B------:R-:W-:Y:S01]  /*85b0*/  IMAD.MOV.U32 R0, RZ, RZ, 0x7f ;  /* 0x0000007fff007424 */ /* 0x000fe200078e00ff */
[----:B------:R-:W-:-:S04]  /*85c0*/  ISETP.GT.U32.AND P0, PT, R4, 0x7f800000, PT ;  /* 0x7f8000000400780c */ /* 0x000fc80003f04070 */
[----:B------:R-:W-:-:S09]  /*85d0*/  SEL R0, R0, 0x7c, P0 ;  /* 0x0000007c00007807 */ /* 0x000fd20000000000 */
.L_x_4118:
[----:B------:R-:W-:Y:S05]  /*85e0*/  BSYNC.RECONVERGENT B0 ;  /* 0x0000000000007941 */ /* 0x000fea0003800200 */
.L_x_4116:
[----:B------:R-:W-:-:S04]  /*85f0*/  SHF.R.U32.HI R5, RZ, 0x18, R5 ;  /* 0x00000018ff057819 */ /* 0x000fc80000011605 */
[----:B------:R-:W-:-:S05]  /*8600*/  LOP3.LUT R5, R0, 0x80, R5, 0xf8, !PT ;  /* 0x0000008000057812 */ /* 0x000fca00078ef805 */
[----:B------:R-:W-:Y:S01]  /*8610*/  STG.E.U8 desc[UR36][R2.64], R5 ;  /* 0x0000000502007986 */ /* 0x000fe2000c101124 */
[----:B------:R-:W-:Y:S05]  /*8620*/  EXIT ;  /* 0x000000000000794d */ /* 0x000fea0003800000 */
.L_x_4110:
[----:B------:R-:W-:-:S05]  /*8630*/  HADD2.F32 R0, -RZ, R23.H0_H0 ;  /* 0x20000017ff007230 */ /* 0x000fca0000004100 */
[----:B------:R-:W-:-:S05]  /*8640*/  F2FP.BF16.F32.PACK_AB R0, RZ, R0 ;  /* 0x00000000ff00723e */ /* 0x000fca00000010ff */
[----:B------:R-:W-:Y:S01]  /*8650*/  STG.E.U16 desc[UR36][R2.64], R0 ;  /* 0x0000000002007986 */ /* 0x000fe2000c101524 */
[----:B------:R-:W-:Y:S05]  /*8660*/  EXIT ;  /* 0x000000000000794d */ /* 0x000fea0003800000 */
.L_x_4119:
        /* <DEDUP_REMOVED lines=9> */
.L_x_18280:


//--------------------- .text._ZN2at6native18elementwise_kernelILi128ELi4EZNS0_22gpu_kernel_impl_nocastINS0_13AUnaryFunctorIN3c104HalfES5_S5_NS0_15binary_internal10DivFunctorIS5_EEEEEEvRNS_18TensorIteratorBaseERKT_EUliE_EEviT1_ --------------------------
	.section	.text._ZN2at6native18elementwise_kernelILi128ELi4EZNS0_22gpu_kernel_impl_nocastINS0_13AUnaryFunctorIN3c104HalfES5_S5_NS0_15binary_internal10DivFunctorIS5_EEEEEEvRNS_18TensorIteratorBaseERKT_EUliE_EEviT1_,"ax",@progbits
	.align	128
        .global         _ZN2at6native18elementwise_kernelILi128ELi4EZNS0_22gpu_kernel_impl_nocastINS0_13AUnaryFunctorIN3c104HalfES5_S5_NS0_15binary_internal10DivFunctorIS5_EEEEEEvRNS_18TensorIteratorBaseERKT_EUliE_EEviT1_
        .type           _ZN2at6native18elementwise_kernelILi128ELi4EZNS0_22gpu_kernel_impl_nocastINS0_13AUnaryFunctorIN3c104HalfES5_S5_NS0_15binary_internal10DivFunctorIS5_EEEEEEvRNS_18TensorIteratorBaseERKT_EUliE_EEviT1_,@function
        .size           _ZN2at6native18elementwise_kernelILi128ELi4EZNS0_22gpu_kernel_impl_nocastINS0_13AUnaryFunctorIN3c104HalfES5_S5_NS0_15binary_internal10DivFunctorIS5_EEEEEEvRNS_18TensorIteratorBaseERKT_EUliE_EEviT1_,(.L_x_18281 - _ZN2at6native18elementwise_kernelILi128ELi4EZNS0_22gpu_kernel_impl_nocastINS0_13AUnaryFunctorIN3c104HalfES5_S5_NS0_15binary_internal10DivFunctorIS5_EEEEEEvRNS_18TensorIteratorBaseERKT_EUliE_EEviT1_)
        .other          _ZN2at6native18elementwise_kernelILi128ELi4EZNS0_22gpu_kernel_impl_nocastINS0_13AUnaryFunctorIN3c104HalfES5_S5_NS0_15binary_internal10DivFunctorIS5_EEEEEEvRNS_18TensorIteratorBaseERKT_EUliE_EEviT1_,@"STO_CUDA_ENTRY STV_DEFAULT"
_ZN2at6native18elementwise_kernelILi128ELi4EZNS0_22gpu_kernel_impl_nocastINS0_13AUnaryFunctorIN3c104HalfES5_S5_NS0_15binary_internal10DivFunctorIS5_EEEEEEvRNS_18TensorIteratorBaseERKT_EUliE_EEviT1_:
.text._ZN2at6native18elementwise_kernelILi128ELi4EZNS0_22gpu_kernel_impl_nocastINS0_13AUnaryFunctorIN3c104HalfES5_S5_NS0_15binary_internal10DivFunctorIS5_EEEEEEvRNS_18TensorIteratorBaseERKT_EUliE_EEviT1_:
        /* <DEDUP_REMOVED lines=21> */
[----:B0-----:R-:W-:-:S02]  /*0150*/  HADD2.F32 R0, -RZ, R0.H0_H0 ;  /* 0x20000000ff007230 */ /* 0x001fc40000004100 */
[----:B--2---:R-:W-:-:S04]  /*0160*/  HADD2.F32 R2, -RZ, R4.H0_H0 ;  /* 0x20000004ff027230 */ /* 0x004fc80000004100 */
[----:B------:R-:W0:Y:S02]  /*0170*/  MUFU.RCP R9, R2 ;  /* 0x0000000200097308 */ /* 0x000e240000001000 */
[----:B0-----:R-:W-:-:S05]  /*0180*/  FMUL.FTZ R0, R0, R9 ;  /* 0x0000000900007220 */ /* 0x001fca0000410000 */
[----:B------:R-:W-:-:S05]  /*0190*/  F2FP.F16.F32.PACK_AB R0, RZ, R0 ;  /* 0x00000000ff00723e */ /* 0x000fca00000000ff */
[----:B-1----:R0:W-:Y:S01]  /*01a0*/  STG.E.U16 desc[UR6][R6.64], R0 ;  /* 0x0000000006007986 */ /* 0x0021e2000c101506 */
[----:B------:R-:W-:Y:S05]  /*01b0*/  @P0 BRA `(.L_x_4124) ;  /* 0x0000000000680947 */ /* 0x000fea0003800000 */
[----:B------:R-:W1:Y:S02]  /*01c0*/  LDC.64 R4, c[0x0][0x588] ;  /* 0x00016200ff047b82 */ /* 0x000e640000000a00 */
[----:B-1----:R-:W2:Y:S06]  /*01d0*/  LDG.E.U16 R4, desc[UR6][R4.64] ;  /* 0x0000000604047981 */ /* 0x002eac000c1e1500 */
[----:B------:R-:W1:Y:S01]  /*01e0*/  LDC.U16 R2, c[0x0][0x592] ;  /* 0x00016480ff027b82 */ /* 0x000e620000000400 */
[----:B------:R-:W-:-:S07]  /*01f0*/  IADD3 R3, PT, PT, R3, 0x80, RZ ;  /* 0x0000008003037810 */ /* 0x000fce0007ffe0ff */
[----:B0-----:R-:W0:Y:S01]  /*0200*/  LDC.64 R6, c[0x0][0x580] ;  /* 0x00016000ff067b82 */ /* 0x001e220000000a00 */
[----:B-1----:R-:W-:Y:S02]  /*0210*/  HADD2.F32 R9, -RZ, R2.H0_H0 ;  /* 0x20000002ff097230 */ /* 0x002fe40000004100 */
[----:B--2---:R-:W-:-:S06]  /*0220*/  HADD2.F32 R0, -RZ, R4.H0_H0 ;  /* 0x20000004ff007230 */ /* 0x004fcc0000004100 */
[----:B------:R-:W1:Y:S02]  /*0230*/  MUFU.RCP R0, R0 ;  /* 0x0000000000007308 */ /* 0x000e640000001000 */
[----:B-1----:R-:W-:-:S05]  /*0240*/  FMUL.FTZ R2, R9, R0 ;  /* 0x0000000009027220 */ /* 0x002fca0000410000 */
[----:B------:R-:W-:-:S05]  /*0250*/  F2FP.F16.F32.PACK_AB R2, RZ, R2 ;  /* 0x00000002ff02723e */ /* 0x000fca00000000ff */
[----:B0-----:R0:W-:Y:S02]  /*0260*/  STG.E.U16 desc[UR6][R6.64], R2 ;  /* 0x0000000206007986 */ /* 0x0011e4000c101506 */
.L_x_4123:
[----:B------:R-:W-:-:S13]  /*0270*/  ISETP.GE.AND P0, PT, R3, UR4, PT ;  /* 0x0000000403007c0c */ /* 0x000fda000bf06270 */
[----:B------:R-:W-:Y:S05]  /*0280*/  @P0 BREAK.RELIABLE B1 ;  /* 0x0000000000010942 */ /* 0x000fea0003800100 */
[----:B------:R-:W-:Y:S05]  /*0290*/  @P0 BRA `(.L_x_4124) ;  /* 0x0000000000300947 */ /* 0x000fea0003800000 */
[----:B------:R-:W-:Y:S05]  /*02a0*/  BSYNC.RELIABLE B1 ;  /* 0x0000000000017941 */ /* 0x000fea0003800100 */
.L_x_4122:
[----:B------:R-:W1:Y:S02]  /*02b0*/  LDC.64 R4, c[0x0][0x588] ;  /* 0x00016200ff047b82 */ /* 0x000e640000000a00 */
[----:B-1----:R-:W2:Y:S06]  /*02c0*/  LDG.E.U16 R4, desc[UR6][R4.64] ;  /* 0x0000000604047981 */ /* 0x002eac000c1e1500 */
[----:B0-----:R-:W0:Y:S01]  /*02d0*/  LDC.U16 R2, c[0x0][0x592] ;  /* 0x00016480ff027b82 */ /* 0x001e220000000400 */
[----:B------:R-:W-:-:S07]  /*02e0*/  IADD3 R3, PT, PT, R3, 0x80, RZ ;  /* 0x0000008003037810 */ /* 0x000fce0007ffe0ff */
[----:B------:R-:W1:Y:S01]  /*02f0*/  LDC.64 R6, c[0x0][0x580] ;  /* 0x00016000ff067b82 */ /* 0x000e620000000a00 */
[----:B0-----:R-:W-:Y:S02]  /*0300*/  HADD2.F32 R9, -RZ, R2.H0_H0 ;  /* 0x20000002ff097230 */ /* 0x001fe40000004100 */
[----:B--2---:R-:W-:-:S06]  /*0310*/  HADD2.F32 R0, -RZ, R4.H0_H0 ;  /* 0x20000004ff007230 */ /* 0x004fcc0000004100 */
[----:B------:R-:W0:Y:S02]  /*0320*/  MUFU.RCP R0, R0 ;  /* 0x0000000000007308 */ /* 0x000e240000001000 */
[----:B0-----:R-:W-:-:S05]  /*0330*/  FMUL.FTZ R2, R9, R0 ;  /* 0x0000000009027220 */ /* 0x001fca0000410000 */
[----:B------:R-:W-:-:S05]  /*0340*/  F2FP.F16.F32.PACK_AB R2, RZ, R2 ;  /* 0x00000002ff02723e */ /* 0x000fca00000000ff */
[----:B-1----:R1:W-:Y:S02]  /*0350*/  STG.E.U16 desc[UR6][R6.64], R2 ;  /* 0x0000000206007986 */ /* 0x0023e4000c101506 */
.L_x_4124:
[----:B------:R-:W-:Y:S05]  /*0360*/  BSYNC.RECONVERGENT B0 ;  /* 0x0000000000007941 */ /* 0x000fea0003800200 */
.L_x_4121:
[----:B------:R-:W-:Y:S05]  /*0370*/  WARPSYNC.ALL ;  /* 0x0000000000007948 */ /* 0x000fea0003800000 */
[----:B------:R-:W-:-:S13]  /*0380*/  ISETP.GE.AND P0, PT, R3, UR4, PT ;  /* 0x0000000403007c0c */ /* 0x000fda000bf06270 */
[----:B------:R-:W-:Y:S05]  /*0390*/  @P0 EXIT ;  /* 0x000000000000094d */ /* 0x000fea0003800000 */
[----:B01----:R-:W0:Y:S02]  /*03a0*/  LDC.64 R2, c[0x0][0x588] ;  /* 0x00016200ff027b82 */ /* 0x003e240000000a00 */
[----:B0-----:R-:W2:Y:S06]  /*03b0*/  LDG.E.U16 R2, desc[UR6][R2.64] ;  /* 0x0000000602027981 */ /* 0x001eac000c1e1500 */
[----:B------:R-:W0:Y:S08]  /*03c0*/  LDC.U16 R6, c[0x0][0x592] ;  /* 0x00016480ff067b82 */ /* 0x000e300000000400 */
[----:B------:R-:W1:Y:S01]  /*03d0*/  LDC.64 R4, c[0x0][0x580] ;  /* 0x00016000ff047b82 */ /* 0x000e620000000a00 */
[----:B0-----:R-:W-:-:S02]  /*03e0*/  HADD2.F32 R7, -RZ, R6.H0_H0 ;  /* 0x20000006ff077230 */ /* 0x001fc40000004100 */
[----:B--2---:R-:W-:-:S06]  /*03f0*/  HADD2.F32 R0, -RZ, R2.H0_H0 ;  /* 0x20000002ff007230 */ /* 0x004fcc0000004100 */
[----:B------:R-:W0:Y:S02]  /*0400*/  MUFU.RCP R0, R0 ;  /* 0x0000000000007308 */ /* 0x000e240000001000 */
[----:B0-----:R-:W-:-:S05]  /*0410*/  FMUL.FTZ R6, R7, R0 ;  /* 0x0000000007067220 */ /* 0x001fca0000410000 */
[----:B------:R-:W-:-:S05]  /*0420*/  F2FP.F16.F32.PACK_AB R6, RZ, R6 ;  /* 0x00000006ff06723e */ /* 0x000fca00000000ff */
[----:B-1----:R-:W-:Y:S01]  /*0430*/  STG.E.U16 desc[UR6][R4.64], R6 ;  /* 0x0000000604007986 */ /* 0x002fe2000c101506 */
[----:B------:R-:W-:Y:S05]  /*0440*/  EXIT ;  /* 0x000000000000794d */ /* 0x000fea0003800000 */
.L_x_4120:
        /* <DEDUP_REMOVED lines=306> */
.L_x_4128:
[----:B------:R-:W0:Y:S02]  /*1770*/  LDCU.128 UR8, c[0x0][0x580] ;  /* 0x0000b000ff0877ac */ /* 0x000e240008000c00 */
[----:B0-----:R-:W-:-:S04]  /*1780*/  IADD3 R6, P0, PT, R4, UR10, RZ ;  /* 0x0000000a04067c10 */ /* 0x001fc8000ff1e0ff */
[----:B------:R-:W-:-:S05]  /*1790*/  IADD3.X R7, PT, PT, RZ, UR11, RZ, P0, !PT ;  /* 0x0000000bff077c10 */ /* 0x000fca00087fe4ff */
[----:B------:R-:W2:Y:S01]  /*17a0*/  LDG.E.U16 R6, desc[UR6][R6.64] ;  /* 0x0000000606067981 */ /* 0x000ea2000c1e1500 */
[----:B------:R-:W0:Y:S01]  /*17b0*/  LDC.U16 R4, c[0x0][0x592] ;  /* 0x00016480ff047b82 */ /* 0x000e220000000400 */
[----:B------:R-:W-:Y:S01]  /*17c0*/  IADD3 R3, PT, PT, R3, 0x80, RZ ;  /* 0x0000008003037810 */ /* 0x000fe20007ffe0ff */
[----:B0-----:R-:W-:Y:S01]  /*17d0*/  HADD2.F32 R9, -RZ, R4.H0_H0 ;  /* 0x20000004ff097230 */ /* 0x001fe20000004100 */
[----:B------:R-:W-:-:S04]  /*17e0*/  IADD3 R4, P0, PT, R5, UR8, RZ ;  /* 0x0000000805047c10 */ /* 0x000fc8000ff1e0ff */
[----:B------:R-:W-:Y:S02]  /*17f0*/  IADD3.X R5, PT, PT, RZ, UR9, RZ, P0, !PT ;  /* 0x00000009ff057c10 */ /* 0x000fe400087fe4ff */
[----:B------:R-:W-:-:S13]  /*1800*/  ISETP.GE.AND P0, PT, R3, UR4, PT ;  /* 0x0000000403007c0c */ /* 0x000fda000bf06270 */
[----:B------:R-:W-:Y:S05]  /*1810*/  @P0 BREAK.RELIABLE B1 ;  /* 0x0000000000010942 */ /* 0x000fea0003800100 */
[----:B--2---:R-:W-:-:S06]  /*1820*/  HADD2.F32 R8, -RZ, R6.H0_H0 ;  /* 0x20000006ff087230 */ /* 0x004fcc0000004100 */
[----:B------:R-:W0:Y:S02]  /*1830*/  MUFU.RCP R8, R8 ;  /* 0x0000000800087308 */ /* 0x000e240000001000 */
[----:B0-----:R-:W-:-:S05]  /*1840*/  FMUL.FTZ R9, R9, R8 ;  /* 0x0000000809097220 */ /* 0x001fca0000410000 */
[----:B------:R-:W-:-:S05]  /*1850*/  F2FP.F16.F32.PACK_AB R9, RZ, R9 ;  /* 0x00000009ff09723e */ /* 0x000fca00000000ff */
[----:B------:R0:W-:Y:S01]  /*1860*/  STG.E.U16 desc[UR6][R4.64], R9 ;  /* 0x0000000904007986 */ /* 0x0001e2000c101506 */
        /* <DEDUP_REMOVED lines=299> */
.L_x_4130:
[----:B------:R-:W0:Y:S02]  /*2b20*/  LDCU.128 UR8, c[0x0][0x580] ;  /* 0x0000b000ff0877ac */ /* 0x000e240008000c00 */
[----:B0-----:R-:W-:-:S05]  /*2b30*/  IADD3 R6, P0, PT, R4, UR10, RZ ;  /* 0x0000000a04067c10 */ /* 0x001fca000ff1e0ff */
[----:B------:R-:W-:-:S05]  /*2b40*/  IMAD.X R7, RZ, RZ, UR11, P0 ;  /* 0x0000000bff077e24 */ /* 0x000fca00080e06ff */
[----:B------:R-:W2:Y:S01]  /*2b50*/  LDG.E.U16 R6, desc[UR6][R6.64] ;  /* 0x0000000606067981 */ /* 0x000ea2000c1e1500 */
[----:B------:R-:W0:Y:S01]  /*2b60*/  LDC.U16 R4, c[0x0][0x592] ;  /* 0x00016480ff047b82 */ /* 0x000e220000000400 */
[----:B------:R-:W-:Y:S01]  /*2b70*/  IADD3 R3, PT, PT, R3, 0x80, RZ ;  /* 0x0000008003037810 */ /* 0x000fe20007ffe0ff */
[----:B0-----:R-:W-:Y:S01]  /*2b80*/  HADD2.F32 R9, -RZ, R4.H0_H0 ;  /* 0x20000004ff097230 */ /* 0x001fe20000004100 */
[----:B------:R-:W-:-:S04]  /*2b90*/  IADD3 R4, P0, PT, R5, UR8, RZ ;  /* 0x0000000805047c10 */ /* 0x000fc8000ff1e0ff */
[----:B------:R-:W-:Y:S01]  /*2ba0*/  IADD3.X R5, PT, PT, RZ, UR9, RZ, P0, !PT ;  /* 0x00000009ff057c10 */ /* 0x000fe200087fe4ff */
[----:B--2---:R-:W-:-:S06]  /*2bb0*/  HADD2.F32 R8, -RZ, R6.H0_H0 ;  /* 0x20000006ff087230 */ /* 0x004fcc0000004100 */
[----:B------:R-:W0:Y:S02]  /*2bc0*/  MUFU.RCP R8, R8 ;  /* 0x0000000800087308 */ /* 0x000e240000001000 */
[----:B0-----:R-:W-:-:S05]  /*2bd0*/  FMUL.FTZ R9, R9, R8 ;  /* 0x0000000809097220 */ /* 0x001fca0000410000 */
[----:B------:R-:W-:-:S05]  /*2be0*/  F2FP.F16.F32.PACK_AB R9, RZ, R9 ;  /* 0x00000009ff09723e */ /* 0x000fca00000000ff */
[----:B------:R0:W-:Y:S02]  /*2bf0*/  STG.E.U16 desc[UR6][R4.64], R9 ;  /* 0x0000000904007986 */ /* 0x0001e4000c101506 */
.L_x_4127:
[----:B------:R-:W-:-:S13]  /*2c00*/  ISETP.GE.AND P0, PT, R3, UR4, PT ;  /* 0x0000000403007c0c */ /* 0x000fda000bf06270 */
[----:B------:R-:W-:Y:S05]  /*2c10*/  @P0 BREAK.RELIABLE B1 ;  /* 0x0000000000010942 */ /* 0x000fea0003800100 */
[----:B------:R-:W-:Y:S05]  /*2c20*/  @P0 BRA `(.L_x_4129) ;  /* 0x0000001000e40947 */ /* 0x000fea0003800000 */
[----:B------:R-:W-:Y:S05]  /*2c30*/  BSYNC.RELIABLE B1 ;  /* 0x0000000000017941 */ /* 0x000fea0003800100 */
.L_x_4126:
        /* <DEDUP_REMOVED lines=298> */
.L_x_4131:
        /* <DEDUP_REMOVED lines=14> */
.L_x_4129:
[----:B------:R-:W-:Y:S05]  /*3fc0*/  BSYNC.RECONVERGENT B0 ;  /* 0x0000000000007941 */ /* 0x000fea0003800200 */
.L_x_4125:
        /* <DEDUP_REMOVED lines=301> */
.L_x_4132:
[----:B------:R-:W0:Y:S02]  /*52a0*/  LDCU.128 UR8, c[0x0][0x580] ;  /* 0x0000b000ff0877ac */ /* 0x000e240008000c00 */
[----:B0-----:R-:W-:-:S04]  /*52b0*/  IADD3 R4, P0, PT, R2, UR10, RZ ;  /* 0x0000000a02047c10 */ /* 0x001fc8000ff1e0ff */
[----:B------:R-:W-:-:S05]  /*52c0*/  IADD3.X R5, PT, PT, RZ, UR11, RZ, P0, !PT ;  /* 0x0000000bff057c10 */ /* 0x000fca00087fe4ff */
[----:B------:R-:W2:Y:S01]  /*52d0*/  LDG.E.U16 R4, desc[UR6][R4.64] ;  /* 0x0000000604047981 */ /* 0x000ea2000c1e1500 */
[----:B------:R-:W0:Y:S02]  /*52e0*/  LDC.U16 R2, c[0x0][0x592] ;  /* 0x00016480ff027b82 */ /* 0x000e240000000400 */
[----:B0-----:R-:W-:Y:S01]  /*52f0*/  HADD2.F32 R7, -RZ, R2.H0_H0 ;  /* 0x20000002ff077230 */ /* 0x001fe20000004100 */
[----:B------:R-:W-:-:S04]  /*5300*/  IADD3 R2, P0, PT, R3, UR8, RZ ;  /* 0x0000000803027c10 */ /* 0x000fc8000ff1e0ff */
[----:B------:R-:W-:Y:S01]  /*5310*/  IADD3.X R3, PT, PT, RZ, UR9, RZ, P0, !PT ;  /* 0x00000009ff037c10 */ /* 0x000fe200087fe4ff */
[----:B--2---:R-:W-:-:S06]  /*5320*/  HADD2.F32 R0, -RZ, R4.H0_H0 ;  /* 0x20000004ff007230 */ /* 0x004fcc0000004100 */
[----:B------:R-:W0:Y:S02]  /*5330*/  MUFU.RCP R0, R0 ;  /* 0x0000000000007308 */ /* 0x000e240000001000 */
[----:B0-----:R-:W-:-:S05]  /*5340*/  FMUL.FTZ R6, R7, R0 ;  /* 0x0000000007067220 */ /* 0x001fca0000410000 */
[----:B------:R-:W-:-:S05]  /*5350*/  F2FP.F16.F32.PACK_AB R6, RZ, R6 ;  /* 0x00000006ff06723e */ /* 0x000fca00000000ff */
[----:B------:R-:W-:Y:S01]  /*5360*/  STG.E.U16 desc[UR6][R2.64], R6 ;  /* 0x0000000602007986 */ /* 0x000fe2000c101506 */
[----:B------:R-:W-:Y:S05]  /*5370*/  EXIT ;  /* 0x000000000000794d */ /* 0x000fea0003800000 */
.L_x_4133:
        /* <DEDUP_REMOVED lines=16> */
.L_x_18281:


//--------------------- .text._ZN2at6native27unrolled_elementwise_kernelINS0_13AUnaryFunctorIN3c104HalfES4_S4_NS0_15binary_internal10DivFunctorIS4_EEEESt5arrayIPcLm2EELi4E23TrivialOffsetCalculatorILi1EjESD_NS0_6memory15LoadWithoutCastENSE_16StoreWithoutCastEEEviT_T0_T2_T3_T4_T5_ --------------------------
	.section	.text._ZN2at6native27unrolled_elementwise_kernelINS0_13AUnaryFunctorIN3c104HalfES4_S4_NS0_15binary_internal10DivFunctorIS4_EEEESt5arrayIPcLm2EELi4E23TrivialOffsetCalculatorILi1EjESD_NS0_6memory15LoadWithoutCastENSE_16StoreWithoutCastEEEviT_T0_T2_T3_T4_T5_,"ax",@progbits
	.align	128
        .global         _ZN2at6native27unrolled_elementwise_kernelINS0_13AUnaryFunctorIN3c104HalfES4_S4_NS0_15binary_internal10DivFunctorIS4_EEEESt5arrayIPcLm2EELi4E23TrivialOffsetCalculatorILi1EjESD_NS0_6memory15LoadWithoutCastENSE_16StoreWithoutCastEEEviT_T0_T2_T3_T4_T5_
        .type           _ZN2at6native27unrolled_elementwise_kernelINS0_13AUnaryFunctorIN3c104HalfES4_S4_NS0_15binary_internal10DivFunctorIS4_EEEESt5arrayIPcLm2EELi4E23TrivialOffsetCalculatorILi1EjESD_NS0_6memory15LoadWithoutCastENSE_16StoreWithoutCastEEEviT_T0_T2_T3_T4_T5_,@function
        .size           _ZN2at6native27unrolled_elementwise_kernelINS0_13AUnaryFunctorIN3c104HalfES4_S4_NS0_15binary_internal10DivFunctorIS4_EEEESt5arrayIPcLm2EELi4E23TrivialOffsetCalculatorILi1EjESD_NS0_6memory15LoadWithoutCastENSE_16StoreWithoutCastEEEviT_T0_T2_T3_T4_T5_,(.L_x_18282 - _ZN2at6native27unrolled_elementwise_kernelINS0_13AUnaryFunctorIN3c104HalfES4_S4_NS0_15binary_internal10DivFunctorIS4_EEEESt5arrayIPcLm2EELi4E23TrivialOffsetCalculatorILi1EjESD_NS0_6memory15LoadWithoutCastENSE_16StoreWithoutCastEEEviT_T0_T2_T3_T4_T5_)
        .other          _ZN2at6native27unrolled_elementwise_kernelINS0_13AUnaryFunctorIN3c104HalfES4_S4_NS0_15binary_internal10DivFunctorIS4_EEEESt5arrayIPcLm2EELi4E23TrivialOffsetCalculatorILi1EjESD_NS0_6memory15LoadWithoutCastENSE_16StoreWithoutCastEEEviT_T0_T2_T3_T4_T5_,@"STO_CUDA_ENTRY STV_DEFAULT"
_ZN2at6native27unrolled_elementwise_kernelINS0_13AUnaryFunctorIN3c104HalfES4_S4_NS0_15binary_internal10DivFunctorIS4_EEEESt5arrayIPcLm2EELi4E23TrivialOffsetCalculatorILi1EjESD_NS0_6memory15LoadWithoutCastENSE_16StoreWithoutCastEEEviT_T0_T2_T3_T4_T5_:
.text._ZN2at6native27unrolled_elementwise_kernelINS0_13AUnaryFunctorIN3c104HalfES4_S4_NS0_15binary_internal10DivFunctorIS4_EEEESt5arrayIPcLm2EELi4E23TrivialOffsetCalculatorILi1EjESD_NS0_6memory15LoadWithoutCastENSE_16StoreWithoutCastEEEviT_T0_T2_T3_T4_T5_:
        /* <DEDUP_REMOVED lines=20> */
[----:B------:R-:W-:Y:S01]  /*0140*/  @!P2 IMAD R17, R0, 0x200, R7 ;  /* 0x000002000011a824 */ /* 0x000fe200078e0207 */
[----:B------:R-:W-:Y:S01]  /*0150*/  PRMT R10, RZ, 0x7610, R10 ;  /* 0x00007610ff0a7816 */ /* 0x000fe2000000000a */
[----:B--2---:R-:W-:-:S04]  /*0160*/  @!P1 IMAD.WIDE.U32 R8, R19, 0x2, R8 ;  /* 0x0000000213089825 */ /* 0x004fc800078e0008 */
[----:B0-----:R-:W-:Y:S01]  /*0170*/  @!P2 IMAD.WIDE.U32 R16, R17, 0x2, R12 ;  /* 0x000000021110a825 */ /* 0x001fe200078e000c */
[----:B------:R-:W-:-:S04]  /*0180*/  PRMT R12, RZ, 0x7610, R12 ;  /* 0x00007610ff0c7816 */ /* 0x000fc8000000000c */
[----:B------:R0:W2:Y:S04]  /*0190*/  @!P2 LDG.E.U16 R10, desc[UR4][R16.64] ;  /* 0x00000004100aa981 */ /* 0x0000a8000c1e1500 */
[----:B------:R1:W4:Y:S01]  /*01a0*/  @!P1 LDG.E.U16 R12, desc[UR4][R8.64] ;  /* 0x00000004080c9981 */ /* 0x000322000c1e1500 */
[----:B------:R-:W-:-:S04]  /*01b0*/  @!P2 IADD3 R7, PT, PT, R7, 0x80, RZ ;  /* 0x000000800707a810 */ /* 0x000fc80007ffe0ff */
[-C--:B------:R-:W-:Y:S02]  /*01c0*/  ISETP.GE.AND P0, PT, R7, R2.reuse, PT ;  /* 0x000000020700720c */ /* 0x080fe40003f06270 */
[----:B------:R-:W-:-:S11]  /*01d0*/  ISETP.GE.AND P1, PT, R3, R2, PT ;  /* 0x000000020300720c */ /* 0x000fd60003f26270 */
[----:B------:R-:W1:Y:S01]  /*01e0*/  @!P0 LDC.64 R18, c[0x0][0x390] ;  /* 0x0000e400ff128b82 */ /* 0x000e620000000a00 */
[----:B------:R-:W-:Y:S01]  /*01f0*/  IADD3 R13, PT, PT, R3, 0x100, RZ ;  /* 0x00000100030d7810 */ /* 0x000fe20007ffe0ff */
[----:B------:R-:W-:-:S06]  /*0200*/  @!P0 IMAD R7, R0, 0x200, R7 ;  /* 0x0000020000078824 */ /* 0x000fcc00078e0207 */
[----:B0-----:R-:W0:Y:S01]  /*0210*/  @!P1 LDC.U16 R17, c[0x0][0x386] ;  /* 0x0000e180ff119b82 */ /* 0x001e220000000400 */
[----:B------:R-:W-:-:S07]  /*0220*/  ISETP.GE.AND P3, PT, R13, R2, PT ;  /* 0x000000020d00720c */ /* 0x000fce0003f66270 */
[----:B-1----:R-:W1:Y:S01]  /*0230*/  @!P1 LDC.64 R8, c[0x0][0x388] ;  /* 0x0000e200ff089b82 */ /* 0x002e620000000a00 */
[----:B------:R-:W-:-:S04]  /*0240*/  @!P0 IMAD.WIDE.U32 R14, R7, 0x2, R18 ;  /* 0x00000002070e8825 */ /* 0x000fc800078e0012 */
[----:B------:R-:W-:Y:S01]  /*0250*/  VIADD R19, R3, 0x80 ;  /* 0x0000008003137836 */ /* 0x000fe20000000000 */
[----:B------:R-:W-:-:S04]  /*0260*/  PRMT R7, RZ, 0x7610, R7 ;  /* 0x00007610ff077816 */ /* 0x000fc80000000007 */
[----:B------:R-:W-:Y:S02]  /*0270*/  ISETP.GE.AND P2, PT, R19, R2, PT ;  /* 0x000000021300720c */ /* 0x000fe40003f46270 */
[----:B------:R0:W5:Y:S01]  /*0280*/  @!P0 LDG.E.U16 R7, desc[UR4][R14.64] ;  /* 0x000000040e078981 */ /* 0x000162000c1e1500 */
[----:B------:R-:W4:Y:S10]  /*0290*/  @!P3 LDC.U16 R18, c[0x0][0x386] ;  /* 0x0000e180ff12bb82 */ /* 0x000f340000000400 */
[----:B0-----:R-:W0:Y:S01]  /*02a0*/  @!P2 LDC.U16 R15, c[0x0][0x386] ;  /* 0x0000e180ff0fab82 */ /* 0x001e220000000400 */
[----:B------:R-:W-:Y:S01]  /*02b0*/  BSSY.RECONVERGENT B0, `(.L_x_4134) ;  /* 0x0000024000007945 */ /* 0x000fe20003800200 */
[----:B0-----:R-:W-:-:S02]  /*02c0*/  @!P2 HADD2.F32 R15, -RZ, R15.H0_H0 ;  /* 0x2000000fff0fa230 */ /* 0x001fc40000004100 */
[----:B---3--:R-:W-:-:S04]  /*02d0*/  @!P1 HADD2.F32 R13, -RZ, R11.H0_H0 ;  /* 0x2000000bff0d9230 */ /* 0x008fc80000004100 */
[----:B------:R0:W3:Y:S01]  /*02e0*/  @!P1 MUFU.RCP R16, R13 ;  /* 0x0000000d00109308 */ /* 0x0000e20000001000 */
[----:B------:R-:W-:-:S04]  /*02f0*/  IADD3 R11, PT, PT, R3, 0x180, RZ ;  /* 0x00000180030b7810 */ /* 0x000fc80007ffe0ff */
[----:B------:R-:W-:Y:S01]  /*0300*/  ISETP.GE.AND P0, PT, R11, R2, PT ;  /* 0x000000020b00720c */ /* 0x000fe20003f06270 */
[----:B------:R-:W-:Y:S02]  /*0310*/  @!P1 HADD2.F32 R11, -RZ, R17.H0_H0 ;  /* 0x20000011ff0b9230 */ /* 0x000fe40000004100 */
[----:B0-----:R-:W-:-:S03]  /*0320*/  @!P1 IMAD R13, R0, 0x200, R3 ;  /* 0x00000200000d9824 */ /* 0x001fc600078e0203 */
[----:B---3--:R-:W-:Y:S01]  /*0330*/  @!P1 FMUL.FTZ R11, R11, R16 ;  /* 0x000000100b0b9220 */ /* 0x008fe20000410000 */
[----:B-1----:R-:W-:-:S04]  /*0340*/  @!P1 IMAD.WIDE.U32 R8, R13, 0x2, R8 ;  /* 0x000000020d089825 */ /* 0x002fc800078e0008 */
[----:B------:R-:W-:Y:S01]  /*0350*/  @!P1 F2FP.F16.F32.PACK_AB R6, RZ, R11 ;  /* 0x0000000bff06923e */ /* 0x000fe200000000ff */
[----:B--2---:R-:W-:Y:S02]  /*0360*/  @!P3 HADD2.F32 R14, -RZ, R10.H0_H0 ;  /* 0x2000000aff0eb230 */ /* 0x004fe40000004100 */
[----:B----4-:R-:W-:Y:S01]  /*0370*/  @!P2 HADD2.F32 R12, -RZ, R12.H0_H0 ;  /* 0x2000000cff0ca230 */ /* 0x010fe20000004100 */
[----:B------:R-:W-:-:S03]  /*0380*/  PRMT R13, R6, 0x7610, R13 ;  /* 0x00007610060d7816 */ /* 0x000fc6000000000d */
[----:B------:R-:W0:Y:S01]  /*0390*/  @!P3 MUFU.RCP R14, R14 ;  /* 0x0000000e000eb308 */ /* 0x000e220000001000 */
[----:B------:R-:W1:Y:S01]  /*03a0*/  @!P0 LDC.U16 R10, c[0x0][0x386] ;  /* 0x0000e180ff0a8b82 */ /* 0x000e620000000400 */
[----:B------:R-:W-:Y:S01]  /*03b0*/  @!P1 MOV R3, R19 ;  /* 0x0000001300039202 */ /* 0x000fe20000000f00 */
[----:B------:R2:W-:Y:S05]  /*03c0*/  @!P1 STG.E.U16 desc[UR4][R8.64], R13 ;  /* 0x0000000d08009986 */ /* 0x0005ea000c101504 */
[----:B------:R-:W3:Y:S01]  /*03d0*/  @!P2 MUFU.RCP R12, R12 ;  /* 0x0000000c000ca308 */ /* 0x000ee20000001000 */
[----:B------:R-:W-:Y:S01]  /*03e0*/  ISETP.GE.AND P4, PT, R3, R2, PT ;  /* 0x000000020300720c */ /* 0x000fe20003f86270 */
[----:B------:R-:W-:-:S05]  /*03f0*/  @!P3 HADD2.F32 R11, -RZ, R18.H0_H0 ;  /* 0x20000012ff0bb230 */ /* 0x000fca0000004100 */
[----:B0-----:R-:W-:Y:S01]  /*0400*/  @!P3 FMUL.FTZ R11, R11, R14 ;  /* 0x0000000e0b0bb220 */ /* 0x001fe20000410000 */
[----:B---3--:R-:W-:-:S04]  /*0410*/  @!P2 FMUL.FTZ R6, R15, R12 ;  /* 0x0000000c0f06a220 */ /* 0x008fc80000410000 */
[----:B------:R-:W-:Y:S02]  /*0420*/  @!P3 F2FP.F16.F32.PACK_AB R4, RZ, R11 ;  /* 0x0000000bff04b23e */ /* 0x000fe400000000ff */
[----:B------:R-:W-:Y:S01]  /*0430*/  @!P2 F2FP.F16.F32.PACK_AB R5, RZ, R6 ;  /* 0x00000006ff05a23e */ /* 0x000fe200000000ff */
[----:B--2---:R-:W-:Y:S06]  /*0440*/  @P4 BRA `(.L_x_4135) ;  /* 0x0000000000284947 */ /* 0x004fec0003800000 */
        /* <DEDUP_REMOVED lines=10> */
.L_x_4135:
[----:B------:R-:W-:Y:S05]  /*04f0*/  BSYNC.RECONVERGENT B0 ;  /* 0x0000000000007941 */ /* 0x000fea0003800200 */
.L_x_4134:
[----:B-----5:R-:W-:Y:S01]  /*0500*/  @!P0 HADD2.F32 R7, -RZ, R7.H0_H0 ;  /* 0x20000007ff078230 */ /* 0x020fe20000004100 */
[----:B------:R-:W-:-:S03]  /*0510*/  ISETP.GE.AND P1, PT, R3, R2, PT ;  /* 0x000000020300720c */ /* 0x000fc60003f26270 */
[----:B------:R2:W3:Y:S10]  /*0520*/  @!P0 MUFU.RCP R2, R7 ;  /* 0x0000000700028308 */ /* 0x0004f40000001000 */
[----:B--2---:R-:W-:Y:S05]  /*0530*/  @P1 EXIT ;  /* 0x000000000000194d */ /* 0x004fea0003800000 */
[----:B0-----:R-:W0:Y:S01]  /*0540*/  LDC.64 R4, c[0x0][0x388] ;  /* 0x0000e200ff047b82 */ /* 0x001e220000000a00 */
[----:B-1----:R-:W-:Y:S01]  /*0550*/  @!P0 HADD2.F32 R7, -RZ, R10.H0_H0 ;  /* 0x2000000aff078230 */ /* 0x002fe20000004100 */
[----:B------:R-:W-:-:S04]  /*0560*/  LEA R3, R0, R3, 0x9 ;  /* 0x0000000300037211 */ /* 0x000fc800078e48ff */
[----:B---3--:R-:W-:-:S05]  /*0570*/  @!P0 FMUL.FTZ R2, R7, R2 ;  /* 0x0000000207028220 */ /* 0x008fca0000410000 */
[----:B------:R-:W-:Y:S01]  /*0580*/  @!P0 F2FP.F16.F32.PACK_AB R6, RZ, R2 ;  /* 0x00000002ff06823e */ /* 0x000fe200000000ff */
[----:B0-----:R-:W-:-:S05]  /*0590*/  IMAD.WIDE.U32 R2, R3, 0x2, R4 ;  /* 0x0000000203027825 */ /* 0x001fca00078e0004 */
[----:B------:R-:W-:Y:S01]  /*05a0*/  STG.E.U16 desc[UR4][R2.64], R6 ;  /* 0x0000000602007986 */ /* 0x000fe2000c101504 */
[----:B------:R-:W-:Y:S05]  /*05b0*/  EXIT ;  /* 0x000000000000794d */ /* 0x000fea0003800000 */
.L_x_4136:
        /* <DEDUP_REMOVED lines=12> */
.L_x_18282:


//--------------------- .text._ZN2at6native29vectorized_elementwise_kernelILi2ENS0_13AUnaryFunctorIN3c104HalfES4_S4_NS0_15binary_internal10DivFunctorIS4_EEEESt5arrayIPcLm2EEEEviT0_T1_ --------------------------
	.section	.text._ZN2at6native29vectorized_elementwise_kernelILi2ENS0_13AUnaryFunctorIN3c104HalfES4_S4_NS0_15binary_internal10DivFunctorIS4_EEEESt5arrayIPcLm2EEEEviT0_T1_,"ax",@progbits
	.align	128
        .global         _ZN2at6native29vectorized_elementwise_kernelILi2ENS0_13AUnaryFunctorIN3c104HalfES4_S4_NS0_15binary_internal10DivFunctorIS4_EEEESt5arrayIPcLm2EEEEviT0_T1_
        .type           _ZN2at6native29vectorized_elementwise_kernelILi2ENS0_13AUnaryFunctorIN3c104HalfES4_S4_NS0_15binary_internal10DivFunctorIS4_EEEESt5arrayIPcLm2EEEEviT0_T1_,@function
        .size           _ZN2at6native29vectorized_elementwise_kernelILi2ENS0_13AUnaryFunctorIN3c104HalfES4_S4_NS0_15binary_internal10DivFunctorIS4_EEEESt5arrayIPcLm2EEEEviT0_T1_,(.L_x_18283 - _ZN2at6native29vectorized_elementwise_kernelILi2ENS0_13AUnaryFunctorIN3c104HalfES4_S4_NS0_15binary_internal10DivFunctorIS4_EEEESt5arrayIPcLm2EEEEviT0_T1_)
        .other          _ZN2at6native29vectorized_elementwise_kernelILi2ENS0_13AUnaryFunctorIN3c104HalfES4_S4_NS0_15binary_internal10DivFunctorIS4_EEEESt5arrayIPcLm2EEEEviT0_T1_,@"STO_CUDA_ENTRY STV_DEFAULT"
_ZN2at6native29vectorized_elementwise_kernelILi2ENS0_13AUnaryFunctorIN3c104HalfES4_S4_NS0_15binary_internal10DivFunctorIS4_EEEESt5arrayIPcLm2EEEEviT0_T1_:
.text._ZN2at6native29vectorized_elementwise_kernelILi2ENS0_13AUnaryFunctorIN3c104HalfES4_S4_NS0_15binary_internal10DivFunctorIS4_EEEESt5arrayIPcLm2EEEEviT0_T1_:
        /* <DEDUP_REMOVED lines=10> */
[----:B------:R-:W-:Y:S02]  /*00a0*/  PRMT R26, RZ, 0x7610, R26 ;  /* 0x00007610ff1a7816 */ /* 0x000fe4000000001a */
[----:B0-----:R-:W-:Y:S02]  /*00b0*/  ISETP.GE.U32.AND P5, PT, R0, R5, PT ;  /* 0x000000050000720c */ /* 0x001fe40003fa6070 */
[----:B------:R-:W-:-:S11]  /*00c0*/  MOV R2, R0 ;  /* 0x0000000000027202 */ /* 0x000fd60000000f00 */
[----:B------:R-:W-:Y:S01]  /*00d0*/  @!P5 VIADD R0, R2, 0x80 ;  /* 0x000000800200d836 */ /* 0x000fe20000000000 */
[----:B------:R-:W0:Y:S01]  /*00e0*/  @!P5 LDC.64 R18, c[0x0][0x390] ;  /* 0x0000e400ff12db82 */ /* 0x000e220000000a00 */
[----:B------:R-:W-:-:S03]  /*00f0*/  @!P5 IADD3 R21, PT, PT, R3, R2, RZ ;  /* 0x000000020315d210 */ /* 0x000fc60007ffe0ff */
[----:B------:R-:W-:-:S13]  /*0100*/  ISETP.GE.U32.AND P0, PT, R0, R5, PT ;  /* 0x000000050000720c */ /* 0x000fda0003f06070 */
[----:B------:R-:W-:Y:S02]  /*0110*/  @!P0 IADD3 R24, PT, PT, R3, R0, RZ ;  /* 0x0000000003188210 */ /* 0x000fe40007ffe0ff */
[----:B------:R-:W-:-:S04]  /*0120*/  @!P0 IADD3 R0, PT, PT, R0, 0x80, RZ ;  /* 0x0000008000008810 */ /* 0x000fc80007ffe0ff */
[----:B------:R-:W-:Y:S01]  /*0130*/  ISETP.GE.U32.AND P6, PT, R0, R5, PT ;  /* 0x000000050000720c */ /* 0x000fe20003fc6070 */
[----:B0-----:R-:W-:-:S05]  /*0140*/  @!P5 IMAD.WIDE.U32 R18, R21, 0x2, R18 ;  /* 0x000000021512d825 */ /* 0x001fca00078e0012 */
[----:B------:R-:W2:Y:S07]  /*0150*/  @!P5 LDG.E.U16 R28, desc[UR4][R18.64] ;  /* 0x00000004121cd981 */ /* 0x000eae000c1e1500 */
        /* <DEDUP_REMOVED lines=8> */
[----:B0-----:R-:W-:-:S05]  /*01e0*/  @!P6 IMAD.WIDE.U32 R12, R29, 0x2, R12 ;  /* 0x000000021d0ce825 */ /* 0x001fca00078e000c */
[----:B------:R0:W3:Y:S07]  /*01f0*/  @!P6 LDG.E.U16 R26, desc[UR4][R12.64] ;  /* 0x000000040c1ae981 */ /* 0x0000ee000c1e1500 */
[----:B------:R-:W-:Y:S01]  /*0200*/  @!P2 IADD3 R27, PT, PT, R3, R0, RZ ;  /* 0x00000000031ba210 */ /* 0x000fe20007ffe0ff */
[----:B------:R-:W4:Y:S01]  /*0210*/  @!P2 LDC.64 R14, c[0x0][0x390] ;  /* 0x0000e400ff0eab82 */ /* 0x000f220000000a00 */
[----:B------:R-:W-:-:S04]  /*0220*/  @!P2 IADD3 R0, PT, PT, R0, 0x80, RZ ;  /* 0x000000800000a810 */ /* 0x000fc80007ffe0ff */
[----:B------:R-:W-:-:S13]  /*0230*/  ISETP.GE.U32.AND P3, PT, R0, R5, PT ;  /* 0x000000050000720c */ /* 0x000fda0003f66070 */
[----:B------:R-:W-:Y:S01]  /*0240*/  @!P3 IMAD.IADD R25, R3, 0x1, R0 ;  /* 0x000000010319b824 */ /* 0x000fe200078e0200 */
[----:B------:R-:W-:Y:S01]  /*0250*/  @!P3 IADD3 R0, PT, PT, R0, 0x80, RZ ;  /* 0x000000800000b810 */ /* 0x000fe20007ffe0ff */
[----:B-1----:R-:W-:Y:S01]  /*0260*/  @!P1 IMAD.WIDE.U32 R16, R23, 0x2, R16 ;  /* 0x0000000217109825 */ /* 0x002fe200078e0010 */
[----:B0-----:R-:W0:Y:S02]  /*0270*/  @!P3 LDC.64 R12, c[0x0][0x390] ;  /* 0x0000e400ff0cbb82 */ /* 0x001e240000000a00 */
[----:B------:R-:W-:Y:S02]  /*0280*/  ISETP.GE.U32.AND P4, PT, R0, R5, PT ;  /* 0x000000050000720c */ /* 0x000fe40003f86070 */
[----:B------:R-:W-:Y:S01]  /*0290*/  PRMT R23, RZ, 0x7610, R23 ;  /* 0x00007610ff177816 */ /* 0x000fe20000000017 */
[----:B----4-:R-:W-:-:S10]  /*02a0*/  @!P2 IMAD.WIDE.U32 R14, R27, 0x2, R14 ;  /* 0x000000021b0ea825 */ /* 0x010fd400078e000e */
[----:B------:R-:W-:Y:S01]  /*02b0*/  @!P4 IMAD.IADD R29, R3, 0x1, R0 ;  /* 0x00000001031dc824 */ /* 0x000fe200078e0200 */
[----:B------:R-:W-:Y:S01]  /*02c0*/  @!P4 IADD3 R0, PT, PT, R0, 0x80, RZ ;  /* 0x000000800000c810 */ /* 0x000fe20007ffe0ff */
[----:B------:R-:W1:Y:S01]  /*02d0*/  @!P4 LDC.64 R20, c[0x0][0x390] ;  /* 0x0000e400ff14cb82 */ /* 0x000e620000000a00 */
[----:B------:R4:W5:Y:S02]  /*02e0*/  @!P1 LDG.E.U16 R23, desc[UR4][R16.64] ;  /* 0x0000000410179981 */ /* 0x000964000c1e1500 */
[----:B------:R-:W-:Y:S02]  /*02f0*/  ISETP.GE.U32.AND P5, PT, R0, R5, PT ;  /* 0x000000050000720c */ /* 0x000fe40003fa6070 */
[----:B------:R-:W-:-:S06]  /*0300*/  PRMT R27, RZ, 0x7610, R27 ;  /* 0x00007610ff1b7816 */ /* 0x000fcc000000001b */
[----:B------:R0:W5:Y:S05]  /*0310*/  @!P2 LDG.E.U16 R27, desc[UR4][R14.64] ;  /* 0x000000040e1ba981 */ /* 0x00016a000c1e1500 */
[----:B----4-:R-:W4:Y:S08]  /*0320*/  @!P5 LDC.64 R16, c[0x0][0x390] ;  /* 0x0000e400ff10db82 */ /* 0x010f300000000a00 */
[----:B0-----:R-:W0:Y:S01]  /*0330*/  @!P0 LDC.64 R14, c[0x0][0x390] ;  /* 0x0000e400ff0e8b82 */ /* 0x001e220000000a00 */
[----:B------:R-:W-:Y:S01]  /*0340*/  @!P3 IMAD.WIDE.U32 R12, R25, 0x2, R12 ;  /* 0x00000002190cb825 */ /* 0x000fe200078e000c */
[----:B------:R-:W-:-:S02]  /*0350*/  @!P5 IADD3 R25, PT, PT, R3, R0, RZ ;  /* 0x000000000319d210 */ /* 0x000fc40007ffe0ff */
[----:B------:R-:W-:Y:S01]  /*0360*/  PRMT R18, RZ, 0x7610, R18 ;  /* 0x00007610ff127816 */ /* 0x000fe20000000012 */
[----:B-1----:R-:W-:Y:S01]  /*0370*/  @!P4 IMAD.WIDE.U32 R20, R29, 0x2, R20 ;  /* 0x000000021d14c825 */ /* 0x002fe200078e0014 */
[----:B------:R-:W-:Y:S02]  /*0380*/  PRMT R19, RZ, 0x7610, R19 ;  /* 0x00007610ff137816 */ /* 0x000fe40000000013 */
[----:B------:R-:W-:Y:S02]  /*0390*/  PRMT R0, RZ, 0x7610, R0 ;  /* 0x00007610ff007816 */ /* 0x000fe40000000000 */
[----:B------:R1:W5:Y:S04]  /*03a0*/  @!P3 LDG.E.U16 R18, desc[UR4][R12.64] ;  /* 0x000000040c12b981 */ /* 0x000368000c1e1500 */
[----:B------:R1:W5:Y:S01]  /*03b0*/  @!P4 LDG.E.U16 R19, desc[UR4][R20.64] ;  /* 0x000000041413c981 */ /* 0x000362000c1e1500 */
[----:B----4-:R-:W-:-:S05]  /*03c0*/  @!P5 IMAD.WIDE.U32 R16, R25, 0x2, R16 ;  /* 0x000000021910d825 */ /* 0x010fca00078e0010 */
[----:B------:R4:W5:Y:S01]  /*03d0*/  @!P5 LDG.E.U16 R0, desc[UR4][R16.64] ;  /* 0x000000041000d981 */ /* 0x000962000c1e1500 */
[----:B0-----:R-:W-:Y:S01]  /*03e0*/  @!P0 IMAD.WIDE.U32 R14, R24, 0x2, R14 ;  /* 0x00000002180e8825 */ /* 0x001fe200078e000e */
[----:B------:R-:W-:-:S06]  /*03f0*/  PRMT R24, RZ, 0x7610, R24 ;  /* 0x00007610ff187816 */ /* 0x000fcc0000000018 */
[----:B------:R2:W5:Y:S01]  /*0400*/  @!P0 LDG.E.U16 R24, desc[UR4][R14.64] ;  /* 0x000000040e188981 */ /* 0x000562000c1e1500 */
[----:B-1----:R-:W-:-:S05]  /*0410*/  VIADD R12, R2, 0x100 ;  /* 0x00000100020c7836 */ /* 0x002fca0000000000 */
[-C--:B------:R-:W-:Y:S02]  /*0420*/  ISETP.GE.U32.AND P5, PT, R12, R5.reuse, PT ;  /* 0x000000050c00720c */ /* 0x080fe40003fa6070 */
[C---:B------:R-:W-:Y:S02]  /*0430*/  IADD3 R12, PT, PT, R2.reuse, 0x180, RZ ;  /* 0x00000180020c7810 */ /* 0x040fe40007ffe0ff */
[-C--:B------:R-:W-:Y:S02]  /*0440*/  ISETP.GE.U32.AND P0, PT, R2, R5.reuse, PT ;  /* 0x000000050200720c */ /* 0x080fe40003f06070 */
[----:B------:R-:W-:-:S07]  /*0450*/  ISETP.GE.U32.AND P1, PT, R12, R5, PT ;  /* 0x000000050c00720c */ /* 0x000fce0003f26070 */
[----:B------:R-:W0:Y:S01]  /*0460*/  @!P5 LDC.U16 R13, c[0x0][0x386] ;  /* 0x0000e180ff0ddb82 */ /* 0x000e220000000400 */
[----:B------:R-:W-:-:S04]  /*0470*/  IADD3 R12, PT, PT, R2, 0x200, RZ ;  /* 0x00000200020c7810 */ /* 0x000fc80007ffe0ff */
[-C--:B------:R-:W-:Y:S01]  /*0480*/  ISETP.GE.U32.AND P2, PT, R12, R5.reuse, PT ;  /* 0x000000050c00720c */ /* 0x080fe20003f46070 */
[C---:B------:R-:W-:Y:S01]  /*0490*/  VIADD R12, R2.reuse, 0x280 ;  /* 0x00000280020c7836 */ /* 0x040fe20000000000 */
[C---:B------:R-:W-:Y:S02]  /*04a0*/  IADD3 R20, PT, PT, R2.reuse, 0x380, RZ ;  /* 0x0000038002147810 */ /* 0x040fe40007ffe0ff */
[----:B----4-:R-:W-:Y:S02]  /*04b0*/  IADD3 R16, PT, PT, R2, 0x300, RZ ;  /* 0x0000030002107810 */ /* 0x010fe40007ffe0ff */
[-C--:B------:R-:W-:Y:S02]  /*04c0*/  ISETP.GE.U32.AND P3, PT, R12, R5.reuse, PT ;  /* 0x000000050c00720c */ /* 0x080fe40003f66070 */
[-C--:B------:R-:W-:Y:S01]  /*04d0*/  ISETP.GE.U32.AND P6, PT, R20, R5.reuse, PT ;  /* 0x000000051400720c */ /* 0x080fe20003fc6070 */
[----:B------:R-:W-:Y:S01]  /*04e0*/  VIADD R20, R2, 0x80 ;  /* 0x0000008002147836 */ /* 0x000fe20000000000 */
[----:B------:R-:W-:Y:S01]  /*04f0*/  ISETP.GE.U32.AND P4, PT, R16, R5, PT ;  /* 0x000000051000720c */ /* 0x000fe20003f86070 */
[----:B0-----:R-:W-:-:S08]  /*0500*/  @!P5 HADD2.F32 R13, -RZ, R13.H0_H0 ;  /* 0x2000000dff0dd230 */ /* 0x001fd00000004100 */
[----:B------:R-:W0:Y:S01]  /*0510*/  @!P3 LDC.U16 R25, c[0x0][0x386] ;  /* 0x0000e180ff19bb82 */ /* 0x000e220000000400 */
[----:B------:R-:W-:Y:S02]  /*0520*/  @!P0 IADD3 R29, PT, PT, R3, R2, RZ ;  /* 0x00000002031d8210 */ /* 0x000fe40007ffe0ff */
[----:B------:R-:W-:Y:S01]  /*0530*/  @!P0 MOV R2, R20 ;  /* 0x0000001400028202 */ /* 0x000fe20000000f00 */
[----:B------:R-:W-:Y:S04]  /*0540*/  BSSY.RECONVERGENT B0, `(.L_x_4138) ;  /* 0x000005f000007945 */ /* 0x000fe80003800200 */
[----:B------:R-:W-:Y:S01]  /*0550*/  BSSY.RELIABLE B1, `(.L_x_4139) ;  /* 0x0000057000017945 */ /* 0x000fe20003800100 */
[----:B--2---:R-:W-:-:S06]  /*0560*/  @!P0 HADD2.F32 R15, -RZ, R28.H0_H0 ;  /* 0x2000001cff0f8230 */ /* 0x004fcc0000004100 */
[----:B------:R-:W-:Y:S01]  /*0570*/  @!P0 MUFU.RCP R15, R15 ;  /* 0x0000000f000f8308 */ /* 0x000fe20000001000 */
[----:B---3--:R-:W-:-:S07]  /*0580*/  @!P5 HADD2.F32 R26, -RZ, R26.H0_H0 ;  /* 0x2000001aff1ad230 */ /* 0x008fce0000004100 */
[----:B------:R-:W1:Y:S02]  /*0590*/  @!P5 MUFU.RCP R26, R26 ;  /* 0x0000001a001ad308 */ /* 0x000e640000001000 */
[----:B-1----:R-:W-:-:S05]  /*05a0*/  @!P5 FMUL.FTZ R12, R13, R26 ;  /* 0x0000001a0d0cd220 */ /* 0x002fca0000410000 */
[----:B------:R-:W-:Y:S01]  /*05b0*/  @!P5 F2FP.F16.F32.PACK_AB R4, RZ, R12 ;  /* 0x0000000cff04d23e */ /* 0x000fe200000000ff */
[----:B-----5:R-:W-:Y:S01]  /*05c0*/  @!P1 HADD2.F32 R14, -RZ, R23.H0_H0 ;  /* 0x20000017ff0e9230 */ /* 0x020fe20000004100 */
[----:B------:R-:W1:Y:S08]  /*05d0*/  @!P0 LDC.64 R12, c[0x0][0x388] ;  /* 0x0000e200ff0c8b82 */ /* 0x000e700000000a00 */
[----:B------:R-:W2:Y:S01]  /*05e0*/  @!P0 LDC.U16 R23, c[0x0][0x386] ;  /* 0x0000e180ff178b82 */ /* 0x000ea20000000400 */
[----:B------:R-:W-:Y:S01]  /*05f0*/  ISETP.GE.U32.AND P5, PT, R20, R5, PT ;  /* 0x000000051400720c */ /* 0x000fe20003fa6070 */
[----:B------:R-:W-:-:S06]  /*0600*/  @!P2 HADD2.F32 R16, -RZ, R27.H0_H0 ;  /* 0x2000001bff10a230 */ /* 0x000fcc0000004100 */
[----:B------:R-:W3:Y:S01]  /*0610*/  @!P2 LDC.U16 R26, c[0x0][0x386] ;  /* 0x0000e180ff1aab82 */ /* 0x000ee20000000400 */
[----:B--2---:R-:W-:Y:S02]  /*0620*/  @!P0 HADD2.F32 R28, -RZ, R23.H0_H0 ;  /* 0x20000017ff1c8230 */ /* 0x004fe40000004100 */
[----:B------:R-:W-:Y:S02]  /*0630*/  @!P3 HADD2.F32 R17, -RZ, R18.H0_H0 ;  /* 0x20000012ff11b230 */ /* 0x000fe40000004100 */
[----:B------:R-:W-:-:S03]  /*0640*/  @!P4 HADD2.F32 R21, -RZ, R19.H0_H0 ;  /* 0x20000013ff15c230 */ /* 0x000fc60000004100 */
[----:B------:R-:W2:Y:S01]  /*0650*/  @!P1 LDC.U16 R18, c[0x0][0x386] ;  /* 0x0000e180ff129b82 */ /* 0x000ea20000000400 */
[----:B------:R-:W-:Y:S01]  /*0660*/  @!P0 FMUL.FTZ R28, R28, R15 ;  /* 0x0000000f1c1c8220 */ /* 0x000fe20000410000 */
[----:B------:R-:W-:-:S06]  /*0670*/  @!P6 HADD2.F32 R27, -RZ, R0.H0_H0 ;  /* 0x20000000ff1be230 */ /* 0x000fcc0000004100 */
[----:B------:R-:W4:Y:S01]  /*0680*/  @!P4 LDC.U16 R19, c[0x0][0x386] ;  /* 0x0000e180ff13cb82 */ /* 0x000f220000000400 */
[----:B------:R-:W-:-:S07]  /*0690*/  @!P0 F2FP.F16.F32.PACK_AB R22, RZ, R28 ;  /* 0x0000001cff16823e */ /* 0x000fce00000000ff */
[----:B------:R-:W5:Y:S01]  /*06a0*/  @!P6 LDC.U16 R23, c[0x0][0x386] ;  /* 0x0000e180ff17eb82 */ /* 0x000f620000000400 */
[----:B------:R-:W-:-:S07]  /*06b0*/  @!P5 HADD2.F32 R24, -RZ, R24.H0_H0 ;  /* 0x20000018ff18d230 */ /* 0x000fce0000004100 */
[----:B------:R-:W5:Y:S01]  /*06c0*/  @!P5 LDC.U16 R0, c[0x0][0x386] ;  /* 0x0000e180ff00db82 */ /* 0x000f620000000400 */
[----:B------:R0:W-:Y:S01]  /*06d0*/  @!P6 MUFU.RCP R15, R27 ;  /* 0x0000001b000fe308 */ /* 0x0001e20000001000 */
[----:B-1----:R-:W-:-:S07]  /*06e0*/  @!P0 IMAD.WIDE.U32 R12, R29, 0x2, R12 ;  /* 0x000000021d0c8825 */ /* 0x002fce00078e000c */
[----:B------:R-:W1:Y:S01]  /*06f0*/  @!P1 MUFU.RCP R14, R14 ;  /* 0x0000000e000e9308 */ /* 0x000e620000001000 */
[----:B0-----:R-:W-:-:S07]  /*0700*/  PRMT R27, R22, 0x7610, R27 ;  /* 0x00007610161b7816 */ /* 0x001fce000000001b */
[----:B------:R-:W0:Y:S01]  /*0710*/  @!P2 MUFU.RCP R16, R16 ;  /* 0x000000100010a308 */ /* 0x000e220000001000 */
[----:B------:R0:W-:Y:S07]  /*0720*/  @!P0 STG.E.U16 desc[UR4][R12.64], R27 ;  /* 0x0000001b0c008986 */ /* 0x0001ee000c101504 */
[----:B------:R-:W0:Y:S08]  /*0730*/  @!P3 MUFU.RCP R17, R17 ;  /* 0x000000110011b308 */ /* 0x000e300000001000 */
[----:B------:R-:W0:Y:S08]  /*0740*/  @!P4 MUFU.RCP R21, R21 ;  /* 0x000000150015c308 */ /* 0x000e300000001000 */
[----:B------:R-:W0:Y:S01]  /*0750*/  @!P5 MUFU.RCP R22, R24 ;  /* 0x000000180016d308 */ /* 0x000e220000001000 */
[----:B------:R-:W-:Y:S01]  /*0760*/  ISETP.GE.U32.AND P0, PT, R2, R5, PT ;  /* 0x000000050200720c */ /* 0x000fe20003f06070 */
[----:B--2---:R-:W-:-:S02]  /*0770*/  @!P1 HADD2.F32 R29, -RZ, R18.H0_H0 ;  /* 0x20000012ff1d9230 */ /* 0x004fc40000004100 */
[----:B----4-:R-:W-:Y:S02]  /*0780*/  @!P4 HADD2.F32 R20, -RZ, R19.H0_H0 ;  /* 0x20000013ff14c230 */ /* 0x010fe40000004100 */
[----:B---3--:R-:W-:Y:S02]  /*0790*/  @!P2 HADD2.F32 R26, -RZ, R26.H0_H0 ;  /* 0x2000001aff1aa230 */ /* 0x008fe40000004100 */
[----:B------:R-:W-:Y:S02]  /*07a0*/  @!P3 HADD2.F32 R18, -RZ, R25.H0_H0 ;  /* 0x20000019ff12b230 */ /* 0x000fe40000004100 */
[----:B-----5:R-:W-:Y:S02]  /*07b0*/  @!P6 HADD2.F32 R28, -RZ, R23.H0_H0 ;  /* 0x20000017ff1ce230 */ /* 0x020fe40000004100 */
[----:B------:R-:W-:Y:S02]  /*07c0*/  @!P5 HADD2.F32 R19, -RZ, R0.H0_H0 ;  /* 0x20000000ff13d230 */ /* 0x000fe40000004100 */
[----:B-1----:R-:W-:Y:S01]  /*07d0*/  @!P1 FMUL.FTZ R14, R29, R14 ;  /* 0x0000000e1d0e9220 */ /* 0x002fe20000410000 */
[----:B0-----:R-:W-:Y:S01]  /*07e0*/  @!P2 FMUL.FTZ R16, R26, R16 ;  /* 0x000000101a10a220 */ /* 0x001fe20000410000 */
[----:B------:R-:W-:Y:S01]  /*07f0*/  @!P3 FMUL.FTZ R17, R18, R17 ;  /* 0x000000111211b220 */ /* 0x000fe20000410000 */
[----:B------:R-:W-:Y:S01]  /*0800*/  @!P4 FMUL.FTZ R21, R20, R21 ;  /* 0x000000151415c220 */ /* 0x000fe20000410000 */
[----:B------:R-:W-:Y:S01]  /*0810*/  @!P6 FMUL.FTZ R15, R28, R15 ;  /* 0x0000000f1c0fe220 */ /* 0x000fe20000410000 */
[----:B------:R-:W-:Y:S01]  /*0820*/  @!P5 FMUL.FTZ R22, R19, R22 ;  /* 0x000000161316d220 */ /* 0x000fe20000410000 */
[----:B------:R-:W-:-:S02]  /*0830*/  @!P1 F2FP.F16.F32.PACK_AB R6, RZ, R14 ;  /* 0x0000000eff06923e */ /* 0x000fc400000000ff */
[----:B------:R-:W-:Y:S02]  /*0840*/  @!P2 F2FP.F16.F32.PACK_AB R7, RZ, R16 ;  /* 0x00000010ff07a23e */ /* 0x000fe400000000ff */
[----:B------:R-:W-:Y:S02]  /*0850*/  @!P3 F2FP.F16.F32.PACK_AB R8, RZ, R17 ;  /* 0x00000011ff08b23e */ /* 0x000fe400000000ff */
[----:B------:R-:W-:Y:S02]  /*0860*/  @!P4 F2FP.F16.F32.PACK_AB R9, RZ, R21 ;  /* 0x00000015ff09c23e */ /* 0x000fe400000000ff */
[----:B------:R-:W-:Y:S02]  /*0870*/  @!P6 F2FP.F16.F32.PACK_AB R10, RZ, R15 ;  /* 0x0000000fff0ae23e */ /* 0x000fe400000000ff */
[----:B------:R-:W-:Y:S01]  /*0880*/  @!P5 F2FP.F16.F32.PACK_AB R11, RZ, R22 ;  /* 0x00000016ff0bd23e */ /* 0x000fe200000000ff */
        /* <DEDUP_REMOVED lines=13> */
.L_x_4140:
[----:B------:R-:W-:-:S13]  /*0960*/  ISETP.GE.U32.AND P0, PT, R2, R5, PT ;  /* 0x000000050200720c */ /* 0x000fda0003f06070 */
[----:B------:R-:W-:Y:S05]  /*0970*/  @P0 BRA `(.L_x_4142) ;  /* 0x0000000000300947 */ /* 0x000fea0003800000 */
[----:B0-----:R-:W0:Y:S01]  /*0980*/  LDC.64 R12, c[0x0][0x388] ;  /* 0x0000e200ff0c7b82 */ /* 0x001e220000000a00 */
[----:B------:R-:W-:Y:S02]  /*0990*/  IADD3 R11, PT, PT, R3, R2, RZ ;  /* 0x00000002030b7210 */ /* 0x000fe40007ffe0ff */
[----:B------:R-:W-:-:S03]  /*09a0*/  IADD3 R2, PT, PT, R2, 0x80, RZ ;  /* 0x0000008002027810 */ /* 0x000fc60007ffe0ff */
[----:B0-----:R-:W-:-:S05]  /*09b0*/  IMAD.WIDE.U32 R12, R11, 0x2, R12 ;  /* 0x000000020b0c7825 */ /* 0x001fca00078e000c */
[----:B------:R1:W-:Y:S02]  /*09c0*/  STG.E.U16 desc[UR4][R12.64], R6 ;  /* 0x000000060c007986 */ /* 0x0003e4000c101504 */
.L_x_4141:
[----:B------:R-:W-:-:S13]  /*09d0*/  ISETP.GE.U32.AND P0, PT, R2, R5, PT ;  /* 0x000000050200720c */ /* 0x000fda0003f06070 */
[----:B------:R-:W-:Y:S05]  /*09e0*/  @P0 BRA `(.L_x_4143) ;  /* 0x0000000000340947 */ /* 0x000fea0003800000 */
[----:B01----:R-:W0:Y:S01]  /*09f0*/  LDC.64 R12, c[0x0][0x388] ;  /* 0x0000e200ff0c7b82 */ /* 0x003e220000000a00 */
[----:B------:R-:W-:Y:S01]  /*0a00*/  IMAD.IADD R11, R3, 0x1, R2 ;  /* 0x00000001030b7824 */ /* 0x000fe200078e0202 */
[----:B------:R-:W-:-:S03]  /*0a10*/  IADD3 R2, PT, PT, R2, 0x80, RZ ;  /* 0x0000008002027810 */ /* 0x000fc60007ffe0ff */
[----:B0-----:R-:W-:-:S05]  /*0a20*/  IMAD.WIDE.U32 R12, R11, 0x2, R12 ;  /* 0x000000020b0c7825 */ /* 0x001fca00078e000c */
[----:B------:R1:W-:Y:S02]  /*0a30*/  STG.E.U16 desc[UR4][R12.64], R7 ;  /* 0x000000070c007986 */ /* 0x0003e4000c101504 */
.L_x_4142:
[----:B------:R-:W-:-:S13]  /*0a40*/  ISETP.GE.U32.AND P0, PT, R2, R5, PT ;  /* 0x000000050200720c */ /* 0x000fda0003f06070 */
[----:B------:R-:W-:Y:S05]  /*0a50*/  @P0 BREAK.RELIABLE B1 ;  /* 0x0000000000010942 */ /* 0x000fea0003800100 */
[----:B------:R-:W-:Y:S05]  /*0a60*/  @P0 BRA `(.L_x_4144) ;  /* 0x0000000000300947 */ /* 0x000fea0003800000 */
[----:B-1----:R-:W1:Y:S01]  /*0a70*/  LDC.64 R6, c[0x0][0x388] ;  /* 0x0000e200ff067b82 */ /* 0x002e620000000a00 */
[----:B------:R-:W-:Y:S01]  /*0a80*/  IADD3 R11, PT, PT, R3, R2, RZ ;  /* 0x00000002030b7210 */ /* 0x000fe20007ffe0ff */
[----:B------:R-:W-:-:S04]  /*0a90*/  VIADD R2, R2, 0x80 ;  /* 0x0000008002027836 */ /* 0x000fc80000000000 */
[----:B-1----:R-:W-:-:S05]  /*0aa0*/  IMAD.WIDE.U32 R6, R11, 0x2, R6 ;  /* 0x000000020b067825 */ /* 0x002fca00078e0006 */
[----:B------:R2:W-:Y:S02]  /*0ab0*/  STG.E.U16 desc[UR4][R6.64], R8 ;  /* 0x0000000806007986 */ /* 0x0005e4000c101504 */
.L_x_4143:
[----:B------:R-:W-:Y:S05]  /*0ac0*/  BSYNC.RELIABLE B1 ;  /* 0x0000000000017941 */ /* 0x000fea0003800100 */
.L_x_4139:
[----:B------:R-:W-:-:S13]  /*0ad0*/  ISETP.GE.U32.AND P0, PT, R2, R5, PT ;  /* 0x000000050200720c */ /* 0x000fda0003f06070 */
[----:B-12---:R-:W1:Y:S01]  /*0ae0*/  @!P0 LDC.64 R6, c[0x0][0x388] ;  /* 0x0000e200ff068b82 */ /* 0x006e620000000a00 */
[----:B0-----:R-:W-:Y:S02]  /*0af0*/  @!P0 IADD3 R11, PT, PT, R3, R2, RZ ;  /* 0x00000002030b8210 */ /* 0x001fe40007ffe0ff */
[----:B------:R-:W-:-:S03]  /*0b00*/  @!P0 IADD3 R2, PT, PT, R2, 0x80, RZ ;  /* 0x0000008002028810 */ /* 0x000fc60007ffe0ff */
[----:B-1----:R-:W-:-:S05]  /*0b10*/  @!P0 IMAD.WIDE.U32 R6, R11, 0x2, R6 ;  /* 0x000000020b068825 */ /* 0x002fca00078e0006 */
[----:B------:R2:W-:Y:S02]  /*0b20*/  @!P0 STG.E.U16 desc[UR4][R6.64], R9 ;  /* 0x0000000906008986 */ /* 0x0005e4000c101504 */
.L_x_4144:
[----:B------:R-:W-:Y:S05]  /*0b30*/  BSYNC.RECONVERGENT B0 ;  /* 0x0000000000007941 */ /* 0x000fea0003800200 */
.L_x_4138:
[----:B------:R-:W-:Y:S05]  /*0b40*/  WARPSYNC.ALL ;  /* 0x0000000000007948 */ /* 0x000fea0003800000 */
[----:B------:R-:W-:-:S13]  /*0b50*/  ISETP.GE.U32.AND P0, PT, R2, R5, PT ;  /* 0x000000050200720c */ /* 0x000fda0003f06070 */
[----:B------:R-:W-:Y:S05]  /*0b60*/  @P0 EXIT ;  /* 0x000000000000094d */ /* 0x000fea0003800000 */
[----:B0-----:R-:W0:Y:S01]  /*0b70*/  LDC.64 R4, c[0x0][0x388] ;  /* 0x0000e200ff047b82 */ /* 0x001e220000000a00 */
[----:B------:R-:W-:-:S05]  /*0b80*/  IADD3 R3, PT, PT, R3, R2, RZ ;  /* 0x0000000203037210 */ /* 0x000fca0007ffe0ff */
[----:B0-----:R-:W-:-:S05]  /*0b90*/  IMAD.WIDE.U32 R2, R3, 0x2, R4 ;  /* 0x0000000203027825 */ /* 0x001fca00078e0004 */
[----:B------:R-:W-:Y:S01]  /*0ba0*/  STG.E.U16 desc[UR4][R2.64], R10 ;  /* 0x0000000a02007986 */ /* 0x000fe2000c101504 */
[----:B------:R-:W-:Y:S05]  /*0bb0*/  EXIT ;  /* 0x000000000000794d */ /* 0x000fea0003800000 */
.L_x_4137:
[----:B------:R-:W0:Y:S01]  /*0bc0*/  S2R R0, SR_TID.X ;  /* 0x0000000000007919 */ /* 0x000e220000002100 */
[----:B------:R-:W1:Y:S02]  /*0bd0*/  LDC.64 R4, c[0x0][0x390] ;  /* 0x0000e400ff047b82 */ /* 0x000e640000000a00 */
[----:B-1----:R-:W-:-:S04]  /*0be0*/  IMAD.WIDE.U32 R4, R3, 0x2, R4 ;  /* 0x0000000203047825 */ /* 0x002fc800078e0004 */
[----:B0-----:R-:W-:-:S05]  /*0bf0*/  IMAD.WIDE.U32 R4, R0, 0x4, R4 ;  /* 0x0000000400047825 */ /* 0x001fca00078e0004 */
[----:B------:R-:W2:Y:S04]  /*0c00*/  LDG.E R2, desc[UR4][R4.64] ;  /* 0x0000000404027981 */ /* 0x000ea8000c1e1900 */
[----:B------:R-:W3:Y:S04]  /*0c10*/  LDG.E R6, desc[UR4][R4.64+0x200] ;  /* 0x0002000404067981 */ /* 0x000ee8000c1e1900 */
[----:B------:R-:W4:Y:S04]  /*0c20*/  LDG.E R7, desc[UR4][R4.64+0x400] ;  /* 0x0004000404077981 */ /* 0x000f28000c1e1900 */
[----:B------:R0:W5:Y:S01]  /*0c30*/  LDG.E R8, desc[UR4][R4.64+0x600] ;  /* 0x0006000404087981 */ /* 0x000162000c1e1900 */
[----:B------:R-:W1:Y:S08]  /*0c40*/  LDC.U16 R17, c[0x0][0x386] ;  /* 0x0000e180ff117b82 */ /* 0x000e700000000400 */
[----:B0-----:R-:W0:Y:S01]  /*0c50*/  LDC.64 R4, c[0x0][0x388] ;  /* 0x0000e200ff047b82 */ /* 0x001e220000000a00 */
[----:B-1----:R-:W-:-:S02]  /*0c60*/  HADD2.F32 R17, -RZ, R17.H0_H0 ;  /* 0x20000011ff117230 */ /* 0x002fc40000004100 */
[--C-:B--2---:R-:W-:Y:S02]  /*0c70*/  HADD2.F32 R9, -RZ, R2.reuse.H0_H0 ;  /* 0x20000002ff097230 */ /* 0x104fe40000004100 */
[----:B------:R-:W-:Y:S02]  /*0c80*/  HADD2.F32 R2, -RZ, R2.H1_H1 ;  /* 0x30000002ff027230 */ /* 0x000fe40000004100 */
[----:B------:R1:W-:Y:S01]  /*0c90*/  MUFU.RCP R14, R9 ;  /* 0x00000009000e7308 */ /* 0x0003e20000001000 */
[--C-:B---3--:R-:W-:Y:S02]  /*0ca0*/  HADD2.F32 R10, -RZ, R6.reuse.H0_H0 ;  /* 0x20000006ff0a7230 */ /* 0x108fe40000004100 */
[----:B------:R-:W-:Y:S02]  /*0cb0*/  HADD2.F32 R6, -RZ, R6.H1_H1 ;  /* 0x30000006ff067230 */ /* 0x000fe40000004100 */
[--C-:B----4-:R-:W-:Y:S02]  /*0cc0*/  HADD2.F32 R11, -RZ, R7.reuse.H0_H0 ;  /* 0x20000007ff0b7230 */ /* 0x110fe40000004100 */
[----:B-----5:R-:W-:Y:S01]  /*0cd0*/  HADD2.F32 R12, -RZ, R8.H0_H0 ;  /* 0x20000008ff0c7230 */ /* 0x020fe20000004100 */
[----:B------:R-:W-:Y:S01]  /*0ce0*/  MUFU.RCP R10, R10 ;  /* 0x0000000a000a7308 */ /* 0x000fe20000001000 */
[----:B-1----:R-:W-:-:S02]  /*0cf0*/  HADD2.F32 R9, -RZ, R7.H1_H1 ;  /* 0x30000007ff097230 */ /* 0x002fc40000004100 */
[----:B------:R-:W-:-:S05]  /*0d00*/  HADD2.F32 R13, -RZ, R8.H1_H1 ;  /* 0x30000008ff0d7230 */ /* 0x000fca0000004100 */
[----:B------:R-:W1:Y:S08]  /*0d10*/  MUFU.RCP R11, R11 ;  /* 0x0000000b000b7308 */ /* 0x000e700000001000 */
[----:B------:R0:W2:Y:S08]  /*0d20*/  MUFU.RCP R15, R2 ;  /* 0x00000002000f7308 */ /* 0x0000b00000001000 */
[----:B------:R3:W4:Y:S01]  /*0d30*/  MUFU.RCP R16, R6 ;  /* 0x0000000600107308 */ /* 0x0007220000001000 */
[----:B0-----:R-:W-:-:S04]  /*0d40*/  IMAD.WIDE.U32 R2, R3, 0x2, R4 ;  /* 0x0000000203027825 */ /* 0x001fc800078e0004 */
[C---:B-1----:R-:W-:Y:S01]  /*0d50*/  FMUL.FTZ R8, R17.reuse, R11 ;  /* 0x0000000b11087220 */ /* 0x042fe20000410000 */
[C---:B------:R-:W-:Y:S01]  /*0d60*/  FMUL.FTZ R4, R17.reuse, R14 ;  /* 0x0000000e11047220 */ /* 0x040fe20000410000 */
[----:B------:R-:W-:Y:S01]  /*0d70*/  IMAD.WIDE.U32 R2, R0, 0x4, R2 ;  /* 0x0000000400027825 */ /* 0x000fe200078e0002 */
[----:B------:R-:W0:Y:S03]  /*0d80*/  MUFU.RCP R9, R9 ;  /* 0x0000000900097308 */ /* 0x000e260000001000 */
[C---:B---3--:R-:W-:Y:S01]  /*0d90*/  FMUL.FTZ R6, R17.reuse, R10 ;  /* 0x0000000a11067220 */ /* 0x048fe20000410000 */
[----:B--2---:R-:W-:-:S05]  /*0da0*/  FMUL.FTZ R5, R17, R15 ;  /* 0x0000000f11057220 */ /* 0x004fca0000410000 */
[----:B------:R-:W-:Y:S01]  /*0db0*/  F2FP.F16.F32.PACK_AB R5, R5, R4 ;  /* 0x000000040505723e */ /* 0x000fe200000000ff */
[----:B------:R-:W1:Y:S01]  /*0dc0*/  MUFU.RCP R12, R12 ;  /* 0x0000000c000c7308 */ /* 0x000e620000001000 */
[----:B----4-:R-:W-:-:S03]  /*0dd0*/  FMUL.FTZ R7, R17, R16 ;  /* 0x0000001011077220 */ /* 0x010fc60000410000 */
[----:B------:R-:W-:Y:S02]  /*0de0*/  STG.E desc[UR4][R2.64], R5 ;  /* 0x0000000502007986 */ /* 0x000fe4000c101904 */
[----:B------:R-:W-:Y:S02]  /*0df0*/  F2FP.F16.F32.PACK_AB R7, R7, R6 ;  /* 0x000000060707723e */ /* 0x000fe400000000ff */
[----:B------:R-:W2:Y:S01]  /*0e00*/  MUFU.RCP R13, R13 ;  /* 0x0000000d000d7308 */ /* 0x000ea20000001000 */
[----:B0-----:R-:W-:Y:S02]  /*0e10*/  FMUL.FTZ R9, R17, R9 ;  /* 0x0000000911097220 */ /* 0x001fe40000410000 */
[----:B------:R-:W-:Y:S03]  /*0e20*/  STG.E desc[UR4][R2.64+0x200], R7 ;  /* 0x0002000702007986 */ /* 0x000fe6000c101904 */
[----:B------:R-:W-:Y:S01]  /*0e30*/  F2FP.F16.F32.PACK_AB R9, R9, R8 ;  /* 0x000000080909723e */ /* 0x000fe200000000ff */
[----:B-1----:R-:W-:-:S04]  /*0e40*/  FMUL.FTZ R10, R17, R12 ;  /* 0x0000000c110a7220 */ /* 0x002fc80000410000 */
[----:B------:R-:W-:Y:S01]  /*0e50*/  STG.E desc[UR4][R2.64+0x400], R9 ;  /* 0x0004000902007986 */ /* 0x000fe2000c101904 */
[----:B--2---:R-:W-:-:S05]  /*0e60*/  FMUL.FTZ R11, R17, R13 ;  /* 0x0000000d110b7220 */ /* 0x004fca0000410000 */
[----:B------:R-:W-:-:S05]  /*0e70*/  F2FP.F16.F32.PACK_AB R11, R11, R10 ;  /* 0x0000000a0b0b723e */ /* 0x000fca00000000ff */
[----:B------:R-:W-:Y:S01]  /*0e80*/  STG.E desc[UR4][R2.64+0x600], R11 ;  /* 0x0006000b02007986 */ /* 0x000fe2000c101904 */
[----:B------:R-:W-:Y:S05]  /*0e90*/  EXIT ;  /* 0x000000000000794d */ /* 0x000fea0003800000 */
.L_x_4145:
        /* <DEDUP_REMOVED lines=14> */
.L_x_18283:


//--------------------- .text._ZN2at6native29vectorized_elementwise_kernelILi4ENS0_13AUnaryFunctorIN3c104HalfES4_S4_NS0_15binary_internal10DivFunctorIS4_EEEESt5arrayIPcLm2EEEEviT0_T1_ --------------------------
	.section	.text._ZN2at6native29vectorized_elementwise_kernelILi4ENS0_13AUnaryFunctorIN3c104HalfES4_S4_NS0_15binary_internal10DivFunctorIS4_EEEESt5arrayIPcLm2EEEEviT0_T1_,"ax",@progbits
	.align	128
        .global         _ZN2at6native29vectorized_elementwise_kernelILi4ENS0_13AUnaryFunctorIN3c104HalfES4_S4_NS0_15binary_internal10DivFunctorIS4_EEEESt5arrayIPcLm2EEEEviT0_T1_
        .type           _ZN2at6native29vectorized_elementwise_kernelILi4ENS0_13AUnaryFunctorIN3c104HalfES4_S4_NS0_15binary_internal10DivFunctorIS4_EEEESt5arrayIPcLm2EEEEviT0_T1_,@function
        .size           _ZN2at6native29vectorized_elementwise_kernelILi4ENS0_13AUnaryFunctorIN3c104HalfES4_S4_NS0_15binary_internal10DivFunctorIS4_EEEESt5arrayIPcLm2EEEEviT0_T1_,(.L_x_18284 - _ZN2at6native29vectorized_elementwise_kernelILi4ENS0_13AUnaryFunctorIN3c104HalfES4_S4_NS0_15binary_internal10DivFunctorIS4_EEEESt5arrayIPcLm2EEEEviT0_T1_)
        .other          _ZN2at6native29vectorized_elementwise_kernelILi4ENS0_13AUnaryFunctorIN3c104HalfES4_S4_NS0_15binary_internal10DivFunctorIS4_EEEESt5arrayIPcLm2EEEEviT0_T1_,@"STO_CUDA_ENTRY STV_DEFAULT"
_ZN2at6native29vectorized_elementwise_kernelILi4ENS0_13AUnaryFunctorIN3c104HalfES4_S4_NS0_15binary_internal10DivFunctorIS4_EEEESt5arrayIPcLm2EEEEviT0_T1_:
.text._ZN2at6native29vectorized_elementwise_kernelILi4ENS0_13AUnaryFunctorIN3c104HalfES4_S4_NS0_15binary_internal10DivFunctorIS4_EEEESt5arrayIPcLm2EEEEviT0_T1_:
        /* <DEDUP_REMOVED lines=150> */
.L_x_4149:
[----:B------:R-:W-:-:S13]  /*0960*/  ISETP.GE.U32.AND P0, PT, R2, R5, PT ;  /* 0x000000050200720c */ /* 0x000fda0003f06070 */
[----:B------:R-:W-:Y:S05]  /*0970*/  @P0 BRA `(.L_x_4151) ;  /* 0x0000000000300947 */ /* 0x000fea0003800000 */
[----:B0-----:R-:W0:Y:S01]  /*0980*/  LDC.64 R12, c[0x0][0x388] ;  /* 0x0000e200ff0c7b82 */ /* 0x001e220000000a00 */
[----:B------:R-:W-:Y:S02]  /*0990*/  IADD3 R11, PT, PT, R3, R2, RZ ;  /* 0x00000002030b7210 */ /* 0x000fe40007ffe0ff */
[----:B------:R-:W-:-:S03]  /*09a0*/  IADD3 R2, PT, PT, R2, 0x80, RZ ;  /* 0x0000008002027810 */ /* 0x000fc60007ffe0ff */
[----:B0-----:R-:W-:-:S05]  /*09b0*/  IMAD.WIDE.U32 R12, R11, 0x2, R12 ;  /* 0x000000020b0c7825 */ /* 0x001fca00078e000c */
[----:B------:R1:W-:Y:S02]  /*09c0*/  STG.E.U16 desc[UR4][R12.64], R6 ;  /* 0x000000060c007986 */ /* 0x0003e4000c101504 */
.L_x_4150:
[----:B------:R-:W-:-:S13]  /*09d0*/  ISETP.GE.U32.AND P0, PT, R2, R5, PT ;  /* 0x000000050200720c */ /* 0x000fda0003f06070 */
[----:B------:R-:W-:Y:S05]  /*09e0*/  @P0 BRA `(.L_x_4152) ;  /* 0x0000000000340947 */ /* 0x000fea0003800000 */
[----:B01----:R-:W0:Y:S01]  /*09f0*/  LDC.64 R12, c[0x0][0x388] ;  /* 0x0000e200ff0c7b82 */ /* 0x003e220000000a00 */
[----:B------:R-:W-:Y:S01]  /*0a00*/  IMAD.IADD R11, R3, 0x1, R2 ;  /* 0x00000001030b7824 */ /* 0x000fe200078e0202 */
[----:B------:R-:W-:-:S03]  /*0a10*/  IADD3 R2, PT, PT, R2, 0x80, RZ ;  /* 0x0000008002027810 */ /* 0x000fc60007ffe0ff */
[----:B0-----:R-:W-:-:S05]  /*0a20*/  IMAD.WIDE.U32 R12, R11, 0x2, R12 ;  /* 0x000000020b0c7825 */ /* 0x001fca00078e000c */
[----:B------:R1:W-:Y:S02]  /*0a30*/  STG.E.U16 desc[UR4][R12.64], R7 ;  /* 0x000000070c007986 */ /* 0x0003e4000c101504 */
.L_x_4151:
        /* <DEDUP_REMOVED lines=8> */
.L_x_4152:
[----:B------:R-:W-:Y:S05]  /*0ac0*/  BSYNC.RELIABLE B1 ;  /* 0x0000000000017941 */ /* 0x000fea0003800100 */
.L_x_4148:
[----:B------:R-:W-:-:S13]  /*0ad0*/  ISETP.GE.U32.AND P0, PT, R2, R5, PT ;  /* 0x000000050200720c */ /* 0x000fda0003f06070 */
[----:B-12---:R-:W1:Y:S01]  /*0ae0*/  @!P0 LDC.64 R6, c[0x0][0x388] ;  /* 0x0000e200ff068b82 */ /* 0x006e620000000a00 */
[----:B0-----:R-:W-:Y:S02]  /*0af0*/  @!P0 IADD3 R11, PT, PT, R3, R2, RZ ;  /* 0x00000002030b8210 */ /* 0x001fe40007ffe0ff */
[----:B------:R-:W-:-:S03]  /*0b00*/  @!P0 IADD3 R2, PT, PT, R2, 0x80, RZ ;  /* 0x0000008002028810 */ /* 0x000fc60007ffe0ff */
[----:B-1----:R-:W-:-:S05]  /*0b10*/  @!P0 IMAD.WIDE.U32 R6, R11, 0x2, R6 ;  /* 0x000000020b068825 */ /* 0x002fca00078e0006 */
[----:B------:R2:W-:Y:S02]  /*0b20*/  @!P0 STG.E.U16 desc[UR4][R6.64], R9 ;  /* 0x0000000906008986 */ /* 0x0005e4000c101504 */
.L_x_4153:
[----:B------:R-:W-:Y:S05]  /*0b30*/  BSYNC.RECONVERGENT B0 ;  /* 0x0000000000007941 */ /* 0x000fea0003800200 */
.L_x_4147:
        /* <DEDUP_REMOVED lines=8> */
.L_x_4146:
[----:B------:R-:W0:Y:S01]  /*0bc0*/  S2R R0, SR_TID.X ;  /* 0x0000000000007919 */ /* 0x000e220000002100 */
[----:B------:R-:W1:Y:S02]  /*0bd0*/  LDC.64 R4, c[0x0][0x390] ;  /* 0x0000e400ff047b82 */ /* 0x000e640000000a00 */
[----:B-1----:R-:W-:-:S04]  /*0be0*/  IMAD.WIDE.U32 R4, R3, 0x2, R4 ;  /* 0x0000000203047825 */ /* 0x002fc800078e0004 */
[----:B0-----:R-:W-:-:S05]  /*0bf0*/  IMAD.WIDE.U32 R6, R0, 0x8, R4 ;  /* 0x0000000800067825 */ /* 0x001fca00078e0004 */
[----:B------:R-:W2:Y:S04]  /*0c00*/  LDG.E.64 R10, desc[UR4][R6.64] ;  /* 0x00000004060a7981 */ /* 0x000ea8000c1e1b00 */
[----:B------:R0:W3:Y:S01]  /*0c10*/  LDG.E.64 R4, desc[UR4][R6.64+0x400] ;  /* 0x0004000406047981 */ /* 0x0000e2000c1e1b00 */
[----:B------:R-:W1:Y:S08]  /*0c20*/  LDC.U16 R16, c[0x0][0x386] ;  /* 0x0000e180ff107b82 */ /* 0x000e700000000400 */
[----:B0-----:R-:W0:Y:S01]  /*0c30*/  LDC.64 R6, c[0x0][0x388] ;  /* 0x0000e200ff067b82 */ /* 0x001e220000000a00 */
[----:B-1----:R-:W-:-:S02]  /*0c40*/  HADD2.F32 R16, -RZ, R16.H0_H0 ;  /* 0x20000010ff107230 */ /* 0x002fc40000004100 */
[--C-:B--2---:R-:W-:Y:S02]  /*0c50*/  HADD2.F32 R2, -RZ, R10.reuse.H0_H0 ;  /* 0x2000000aff027230 */ /* 0x104fe40000004100 */
[----:B------:R-:W-:Y:S02]  /*0c60*/  HADD2.F32 R8, -RZ, R10.H1_H1 ;  /* 0x3000000aff087230 */ /* 0x000fe40000004100 */
[--C-:B------:R-:W-:Y:S01]  /*0c70*/  HADD2.F32 R9, -RZ, R11.reuse.H0_H0 ;  /* 0x2000000bff097230 */ /* 0x100fe20000004100 */
[----:B------:R0:W1:Y:S01]  /*0c80*/  MUFU.RCP R15, R2 ;  /* 0x00000002000f7308 */ /* 0x0000620000001000 */
[----:B------:R-:W-:Y:S02]  /*0c90*/  HADD2.F32 R10, -RZ, R11.H1_H1 ;  /* 0x3000000bff0a7230 */ /* 0x000fe40000004100 */
[--C-:B---3--:R-:W-:Y:S02]  /*0ca0*/  HADD2.F32 R11, -RZ, R4.reuse.H0_H0 ;  /* 0x20000004ff0b7230 */ /* 0x108fe40000004100 */
[----:B------:R-:W-:-:S02]  /*0cb0*/  HADD2.F32 R12, -RZ, R4.H1_H1 ;  /* 0x30000004ff0c7230 */ /* 0x000fc40000004100 */
[--C-:B------:R-:W-:Y:S01]  /*0cc0*/  HADD2.F32 R13, -RZ, R5.reuse.H0_H0 ;  /* 0x20000005ff0d7230 */ /* 0x100fe20000004100 */
[----:B------:R-:W2:Y:S01]  /*0cd0*/  MUFU.RCP R8, R8 ;  /* 0x0000000800087308 */ /* 0x000ea20000001000 */
[----:B------:R-:W-:Y:S02]  /*0ce0*/  HADD2.F32 R14, -RZ, R5.H1_H1 ;  /* 0x30000005ff0e7230 */ /* 0x000fe40000004100 */
[----:B0-----:R-:W-:-:S05]  /*0cf0*/  IMAD.WIDE.U32 R2, R3, 0x2, R6 ;  /* 0x0000000203027825 */ /* 0x001fca00078e0006 */
[----:B------:R-:W0:Y:S01]  /*0d00*/  MUFU.RCP R9, R9 ;  /* 0x0000000900097308 */ /* 0x000e220000001000 */
[----:B------:R-:W-:-:S04]  /*0d10*/  IMAD.WIDE.U32 R2, R0, 0x8, R2 ;  /* 0x0000000800027825 */ /* 0x000fc800078e0002 */
[----:B-1----:R-:W-:-:S03]  /*0d20*/  FMUL.FTZ R4, R16, R15 ;  /* 0x0000000f10047220 */ /* 0x002fc60000410000 */
[----:B------:R-:W1:Y:S01]  /*0d30*/  MUFU.RCP R10, R10 ;  /* 0x0000000a000a7308 */ /* 0x000e620000001000 */
[----:B--2---:R-:W-:-:S05]  /*0d40*/  FMUL.FTZ R5, R16, R8 ;  /* 0x0000000810057220 */ /* 0x004fca0000410000 */
[----:B------:R-:W-:Y:S02]  /*0d50*/  F2FP.F16.F32.PACK_AB R4, R5, R4 ;  /* 0x000000040504723e */ /* 0x000fe400000000ff */
[----:B------:R-:W2:Y:S01]  /*0d60*/  MUFU.RCP R11, R11 ;  /* 0x0000000b000b7308 */ /* 0x000ea20000001000 */
[----:B0-----:R-:W-:-:S07]  /*0d70*/  FMUL.FTZ R6, R16, R9 ;  /* 0x0000000910067220 */ /* 0x001fce0000410000 */
[----:B------:R-:W0:Y:S01]  /*0d80*/  MUFU.RCP R12, R12 ;  /* 0x0000000c000c7308 */ /* 0x000e220000001000 */
[----:B-1----:R-:W-:-:S05]  /*0d90*/  FMUL.FTZ R7, R16, R10 ;  /* 0x0000000a10077220 */ /* 0x002fca0000410000 */
[----:B------:R-:W-:Y:S02]  /*0da0*/  F2FP.F16.F32.PACK_AB R5, R7, R6 ;  /* 0x000000060705723e */ /* 0x000fe400000000ff */
[----:B------:R-:W1:Y:S01]  /*0db0*/  MUFU.RCP R13, R13 ;  /* 0x0000000d000d7308 */ /* 0x000e620000001000 */
[C---:B--2---:R-:W-:Y:S02]  /*0dc0*/  FMUL.FTZ R8, R16.reuse, R11 ;  /* 0x0000000b10087220 */ /* 0x044fe40000410000 */
[----:B------:R-:W-:Y:S05]  /*0dd0*/  STG.E.64 desc[UR4][R2.64], R4 ;  /* 0x0000000402007986 */ /* 0x000fea000c101b04 */
[----:B------:R-:W2:Y:S01]  /*0de0*/  MUFU.RCP R14, R14 ;  /* 0x0000000e000e7308 */ /* 0x000ea20000001000 */
[----:B0-----:R-:W-:-:S05]  /*0df0*/  FMUL.FTZ R9, R16, R12 ;  /* 0x0000000c10097220 */ /* 0x001fca0000410000 */
[----:B------:R-:W-:Y:S01]  /*0e00*/  F2FP.F16.F32.PACK_AB R8, R9, R8 ;  /* 0x000000080908723e */ /* 0x000fe200000000ff */
[C---:B-1----:R-:W-:Y:S01]  /*0e10*/  FMUL.FTZ R10, R16.reuse, R13 ;  /* 0x0000000d100a7220 */ /* 0x042fe20000410000 */
[----:B--2---:R-:W-:-:S05]  /*0e20*/  FMUL.FTZ R11, R16, R14 ;  /* 0x0000000e100b7220 */ /* 0x004fca0000410000 */
[----:B------:R-:W-:-:S05]  /*0e30*/  F2FP.F16.F32.PACK_AB R9, R11, R10 ;  /* 0x0000000a0b09723e */ /* 0x000fca00000000ff */
[----:B------:R-:W-:Y:S01]  /*0e40*/  STG.E.64 desc[UR4][R2.64+0x400], R8 ;  /* 0x0004000802007986 */ /* 0x000fe2000c101b04 */
[----:B------:R-:W-:Y:S05]  /*0e50*/  EXIT ;  /* 0x000000000000794d */ /* 0x000fea0003800000 */
.L_x_4154:
        /* <DEDUP_REMOVED lines=10> */
.L_x_18284:


//--------------------- .text._ZN2at6native29vectorized_elementwise_kernelILi8ENS0_13AUnaryFunctorIN3c104HalfES4_S4_NS0_15binary_internal10DivFunctorIS4_EEEESt5arrayIPcLm2EEEEviT0_T1_ --------------------------
	.section	.text._ZN2at6native29vectorized_elementwise_kernelILi8ENS0_13AUnaryFunctorIN3c104HalfES4_S4_NS0_15binary_internal10DivFunctorIS4_EEEESt5arrayIPcLm2EEEEviT0_T1_,"ax",@progbits
	.align	128
        .global         _ZN2at6native29vectorized_elementwise_kernelILi8ENS0_13AUnaryFunctorIN3c104HalfES4_S4_NS0_15binary_internal10DivFunctorIS4_EEEESt5arrayIPcLm2EEEEviT0_T1_
        .type           _ZN2at6native29vectorized_elementwise_kernelILi8ENS0_13AUnaryFunctorIN3c104HalfES4_S4_NS0_15binary_internal10DivFunctorIS4_EEEESt5arrayIPcLm2EEEEviT0_T1_,@function
        .size           _ZN2at6native29vectorized_elementwise_kernelILi8ENS0_13AUnaryFunctorIN3c104HalfES4_S4_NS0_15binary_internal10DivFunctorIS4_EEEESt5arrayIPcLm2EEEEviT0_T1_,(.L_x_18285 - _ZN2at6native29vectorized_elementwise_kernelILi8ENS0_13AUnaryFunctorIN3c104HalfES4_S4_NS0_15binary_internal10DivFunctorIS4_EEEESt5arrayIPcLm2EEEEviT0_T1_)
        .other          _ZN2at6native29vectorized_elementwise_kernelILi8ENS0_13AUnaryFunctorIN3c104HalfES4_S4_NS0_15binary_internal10DivFunctorIS4_EEEESt5arrayIPcLm2EEEEviT0_T1_,@"STO_CUDA_ENTRY STV_DEFAULT"
_ZN2at6native29vectorized_elementwise_kernelILi8ENS0_13AUnaryFunctorIN3c104HalfES4_S4_NS0_15binary_internal10DivFunctorIS4_EEEESt5arrayIPcLm2EEEEviT0_T1_:
.text._ZN2at6native29vectorized_elementwise_kernelILi8ENS0_13AUnaryFunctorIN3c104HalfES4_S4_NS0_15binary_internal10DivFunctorIS4_EEEESt5arrayIPcLm2EEEEviT0_T1_:
[----:B------:R-:W-:Y:S01]  /*0000*/  LDC R1, c[0x0][0x37c] ;  /* 0x0000df00ff017b82 */ /* 0x000fe20000000800 */
[----:B------:R-:W-:Y:S05]  /*0010*/  EXIT ;  /* 0x000000000000794d */ /* 0x000fea0003800000 */
.L_x_4155:
        /* <DEDUP_REMOVED lines=14> */
.L_x_18285:


//--------------------- .text._ZN2at6native18elementwise_kernelILi128ELi4EZNS0_15gpu_kernel_implINS0_13BinaryFunctorIN3c107complexIfEES6_S6_NS0_15binary_internal10DivFunctorIS6_EEEEEEvRNS_18TensorIteratorBaseERKT_EUliE_EEviT1_ --------------------------
	.section	.text._ZN2at6native18elementwise_kernelILi128ELi4EZNS0_15gpu_kernel_implINS0_13BinaryFunctorIN3c107complexIfEES6_S6_NS0_15binary_internal10DivFunctorIS6_EEEEEEvRNS_18TensorIteratorBaseERKT_EUliE_EEviT1_,"ax",@progbits
	.align	128
        .global         _ZN2at6native18elementwise_kernelILi128ELi4EZNS0_15gpu_kernel_implINS0_13BinaryFunctorIN3c107complexIfEES6_S6_NS0_15binary_internal10DivFunctorIS6_EEEEEEvRNS_18TensorIteratorBaseERKT_EUliE_EEviT1_
        .type           _ZN2at6native18elementwise_kernelILi128ELi4EZNS0_15gpu_kernel_implINS0_13BinaryFunctorIN3c107complexIfEES6_S6_NS0_15binary_internal10DivFunctorIS6_EEEEEEvRNS_18TensorIteratorBaseERKT_EUliE_EEviT1_,@function
        .size           _ZN2at6native18elementwise_kernelILi128ELi4EZNS0_15gpu_kernel_implINS0_13BinaryFunctorIN3c107complexIfEES6_S6_NS0_15binary_internal10DivFunctorIS6_EEEEEEvRNS_18TensorIteratorBaseERKT_EUliE_EEviT1_,(.L_x_18286 - _ZN2at6native18elementwise_kernelILi128ELi4EZNS0_15gpu_kernel_implINS0_13BinaryFunctorIN3c107complexIfEES6_S6_NS0_15binary_internal10DivFunctorIS6_EEEEEEvRNS_18TensorIteratorBaseERKT_EUliE_EEviT1_)
        .other          _ZN2at6native18elementwise_kernelILi128ELi4EZNS0_15gpu_kernel_implINS0_13BinaryFunctorIN3c107complexIfEES6_S6_NS0_15binary_internal10DivFunctorIS6_EEEEEEvRNS_18TensorIteratorBaseERKT_EUliE_EEviT1_,@"STO_CUDA_ENTRY STV_DEFAULT"
_ZN2at6native18elementwise_kernelILi128ELi4EZNS0_15gpu_kernel_implINS0_13BinaryFunctorIN3c107complexIfEES6_S6_NS0_15binary_internal10DivFunctorIS6_EEEEEEvRNS_18TensorIteratorBaseERKT_EUliE_EEviT1_:
.text._ZN2at6native18elementwise_kernelILi128ELi4EZNS0_15gpu_kernel_implINS0_13BinaryFunctorIN3c107complexIfEES6_S6_NS0_15binary_internal10DivFunctorIS6_EEEEEEvRNS_18TensorIteratorBaseERKT_EUliE_EEviT1_:
        /* <DEDUP_REMOVED lines=19> */
[----:B------:R-:W-:Y:S02]  /*0130*/  HFMA2 R16, -RZ, RZ, 0, 0 ;  /* 0x00000000ff107431 */ /* 0x000fe400000001ff */
        /* <DEDUP_REMOVED lines=351> */
.L_x_4158:
[----:B------:R-:W0:Y:S01]  /*1730*/  LDCU.64 UR6, c[0x0][0x5f0] ;  /* 0x0000be00ff0677ac */ /* 0x000e220008000a00 */
[----:B------:R-:W-:Y:S01]  /*1740*/  BSSY.RECONVERGENT B6, `(.L_x_4159) ;  /* 0x0000101000067945 */ /* 0x000fe20003800200 */
        /* <DEDUP_REMOVED lines=13> */
[----:B------:R-:W2:Y:S01]  /*1820*/  LDG.E.S8 R2, desc[UR36][R2.64] ;  /* 0x0000002402027981 */ /* 0x000ea2000c1e1300 */
[----:B------:R-:W-:Y:S01]  /*1830*/  IMAD.MOV.U32 R19, RZ, RZ, RZ ;  /* 0x000000ffff137224 */ /* 0x000fe200078e00ff */
[----:B--2---:R4:W0:Y:S01]  /*1840*/  I2F.S16 R18, R2 ;  /* 0x0000000200127306 */ /* 0x0048220000101400 */
[----:B------:R-:W-:Y:S05]  /*1850*/  BRA `(.L_x_4165) ;  /* 0x0000000c00bc7947 */ /* 0x000fea0003800000 */
.L_x_4163:
[----:B------:R-:W2:Y:S01]  /*1860*/  LDG.E.U8 R2, desc[UR36][R2.64] ;  /* 0x0000002402027981 */ /* 0x000ea2000c1e1100 */
[----:B------:R-:W-:Y:S01]  /*1870*/  IMAD.MOV.U32 R19, RZ, RZ, RZ ;  /* 0x000000ffff137224 */ /* 0x000fe200078e00ff */
[----:B--2---:R-:W-:Y:S01]  /*1880*/  I2FP.F32.U32 R18, R2 ;  /* 0x0000000200127245 */ /* 0x004fe20000201000 */
[----:B------:R-:W-:Y:S06]  /*1890*/  BRA `(.L_x_4165) ;  /* 0x0000000c00ac7947 */ /* 0x000fec0003800000 */
.L_x_4162:
[----:B------:R-:W-:-:S09]  /*18a0*/  UISETP.NE.AND UP0, UPT, UR4, 0x2, UPT ;  /* 0x000000020400788c */ /* 0x000fd2000bf05270 */
[----:B------:R-:W-:Y:S05]  /*18b0*/  BRA.U !UP0, `(.L_x_4166) ;  /* 0x0000000108307547 */ /* 0x000fea000b800000 */
[----:B------:R-:W-:-:S09]  /*18c0*/  UISETP.NE.AND UP0, UPT, UR4, 0x3, UPT ;  /* 0x000000030400788c */ /* 0x000fd2000bf05270 */
[----:B------:R-:W-:Y:S05]  /*18d0*/  BRA.U !UP0, `(.L_x_4167) ;  /* 0x0000000108187547 */ /* 0x000fea000b800000 */
[----:B------:R-:W-:-:S09]  /*18e0*/  UISETP.NE.AND UP0, UPT, UR4, 0x4, UPT ;  /* 0x000000040400788c */ /* 0x000fd2000bf05270 */
[----:B------:R-:W-:Y:S05]  /*18f0*/  BRA.U UP0, `(.L_x_4164) ;  /* 0x0000000d000c7547 */ /* 0x000fea000b800000 */
[----:B------:R-:W2:Y:S01]  /*1900*/  LDG.E.64 R2, desc[UR36][R2.64] ;  /* 0x0000002402027981 */ /* 0x000ea2000c1e1b00 */
[----:B------:R-:W-:Y:S01]  /*1910*/  MOV R19, RZ ;  /* 0x000000ff00137202 */ /* 0x000fe20000000f00 */
[----:B--2---:R2:W3:Y:S02]  /*1920*/  I2F.S64 R18, R2 ;  /* 0x0000000200127312 */ /* 0x0044e40000301400 */
[----:B--23--:R-:W-:Y:S05]  /*1930*/  BRA `(.L_x_4165) ;  /* 0x0000000c00847947 */ /* 0x00cfea0003800000 */
.L_x_4167:
[----:B------:R-:W2:Y:S01]  /*1940*/  LDG.E R2, desc[UR36][R2.64] ;  /* 0x0000002402027981 */ /* 0x000ea2000c1e1900 */
[----:B------:R-:W-:Y:S01]  /*1950*/  IMAD.MOV.U32 R19, RZ, RZ, RZ ;  /* 0x000000ffff137224 */ /* 0x000fe200078e00ff */
[----:B--2---:R-:W-:Y:S01]  /*1960*/  I2FP.F32.S32 R18, R2 ;  /* 0x0000000200127245 */ /* 0x004fe20000201400 */
[----:B------:R-:W-:Y:S06]  /*1970*/  BRA `(.L_x_4165) ;  /* 0x0000000c00747947 */ /* 0x000fec0003800000 */
.L_x_4166:
[----:B------:R-:W2:Y:S01]  /*1980*/  LDG.E.U16 R2, desc[UR36][R2.64] ;  /* 0x0000002402027981 */ /* 0x000ea2000c1e1500 */
[----:B------:R-:W-:Y:S01]  /*1990*/  IMAD.MOV.U32 R19, RZ, RZ, RZ ;  /* 0x000000ffff137224 */ /* 0x000fe200078e00ff */
[----:B--2---:R2:W3:Y:S01]  /*19a0*/  I2F.S16 R18, R2 ;  /* 0x0000000200127306 */ /* 0x0044e20000101400 */
[----:B------:R-:W-:Y:S05]  /*19b0*/  BRA `(.L_x_4165) ;  /* 0x0000000c00647947 */ /* 0x000fea0003800000 */
.L_x_4161:
[----:B------:R-:W-:-:S09]  /*19c0*/  UISETP.GT.AND UP0, UPT, UR4, 0x6, UPT ;  /* 0x000000060400788c */ /* 0x000fd2000bf04270 */
[----:B------:R-:W-:Y:S05]  /*19d0*/  BRA.U UP0, `(.L_x_4168) ;  /* 0x00000001002c7547 */ /* 0x000fea000b800000 */
[----:B------:R-:W-:-:S09]  /*19e0*/  UISETP.NE.AND UP0, UPT, UR4, 0x5, UPT ;  /* 0x000000050400788c */ /* 0x000fd2000bf05270 */
[----:B------:R-:W-:Y:S05]  /*19f0*/  BRA.U !UP0, `(.L_x_4169) ;  /* 0x0000000108147547 */ /* 0x000fea000b800000 */
[----:B------:R-:W-:-:S09]  /*1a00*/  UISETP.NE.AND UP0, UPT, UR4, 0x6, UPT ;  /* 0x000000060400788c */ /* 0x000fd2000bf05270 */
[----:B------:R-:W-:Y:S05]  /*1a10*/  BRA.U UP0, `(.L_x_4164) ;  /* 0x0000000900c47547 */ /* 0x000fea000b800000 */
[----:B------:R0:W5:Y:S01]  /*1a20*/  LDG.E R18, desc[UR36][R2.64] ;  /* 0x0000002402127981 */ /* 0x000162000c1e1900 */
[----:B------:R-:W-:Y:S01]  /*1a30*/  HFMA2 R19, -RZ, RZ, 0, 0 ;  /* 0x00000000ff137431 */ /* 0x000fe200000001ff */
[----:B------:R-:W-:Y:S06]  /*1a40*/  BRA `(.L_x_4165) ;  /* 0x0000000c00407947 */ /* 0x000fec0003800000 */
.L_x_4169:
[----:B------:R-:W2:Y:S01]  /*1a50*/  LDG.E.U16 R2, desc[UR36][R2.64] ;  /* 0x0000002402027981 */ /* 0x000ea2000c1e1500 */
[----:B------:R-:W-:Y:S02]  /*1a60*/  IMAD.MOV.U32 R19, RZ, RZ, RZ ;  /* 0x000000ffff137224 */ /* 0x000fe400078e00ff */
[----:B--2---:R-:W-:Y:S01]  /*1a70*/  HADD2.F32 R18, -RZ, R2.H0_H0 ;  /* 0x20000002ff127230 */ /* 0x004fe20000004100 */
[----:B------:R-:W-:Y:S06]  /*1a80*/  BRA `(.L_x_4165) ;  /* 0x0000000c00307947 */ /* 0x000fec0003800000 */
.L_x_4168:
[----:B------:R-:W-:-:S09]  /*1a90*/  UISETP.NE.AND UP0, UPT, UR4, 0x7, UPT ;  /* 0x000000070400788c */ /* 0x000fd2000bf05270 */
[----:B------:R-:W-:Y:S05]  /*1aa0*/  BRA.U !UP0, `(.L_x_4170) ;  /* 0x0000000108287547 */ /* 0x000fea000b800000 */
[----:B------:R-:W-:-:S09]  /*1ab0*/  UISETP.NE.AND UP0, UPT, UR4, 0x8, UPT ;  /* 0x000000080400788c */ /* 0x000fd2000bf05270 */
[----:B------:R-:W-:Y:S05]  /*1ac0*/  BRA.U !UP0, `(.L_x_4171) ;  /* 0x0000000108107547 */ /* 0x000fea000b800000 */
[----:B------:R-:W-:-:S09]  /*1ad0*/  UISETP.NE.AND UP0, UPT, UR4, 0x9, UPT ;  /* 0x000000090400788c */ /* 0x000fd2000bf05270 */
[----:B------:R-:W-:Y:S05]  /*1ae0*/  BRA.U UP0, `(.L_x_4164) ;  /* 0x0000000900907547 */ /* 0x000fea000b800000 */
[----:B------:R1:W5:Y:S01]  /*1af0*/  LDG.E.64 R18, desc[UR36][R2.64] ;  /* 0x0000002402127981 */ /* 0x000362000c1e1b00 */
[----:B------:R-:W-:Y:S05]  /*1b00*/  BRA `(.L_x_4165) ;  /* 0x0000000c00107947 */ /* 0x000fea0003800000 */
.L_x_4171:
[----:B------:R-:W2:Y:S02]  /*1b10*/  LDG.E R2, desc[UR36][R2.64] ;  /* 0x0000002402027981 */ /* 0x000ea4000c1e1900 */
[--C-:B--2---:R-:W-:Y:S02]  /*1b20*/  HADD2.F32 R18, -RZ, R2.reuse.H0_H0 ;  /* 0x20000002ff127230 */ /* 0x104fe40000004100 */
[----:B------:R-:W-:Y:S01]  /*1b30*/  HADD2.F32 R19, -RZ, R2.H1_H1 ;  /* 0x30000002ff137230 */ /* 0x000fe20000004100 */
[----:B------:R-:W-:Y:S06]  /*1b40*/  BRA `(.L_x_4165) ;  /* 0x0000000c00007947 */ /* 0x000fec0003800000 */
.L_x_4170:
[----:B------:R-:W2:Y:S01]  /*1b50*/  LDG.E.64 R2, desc[UR36][R2.64] ;  /* 0x0000002402027981 */ /* 0x000ea2000c1e1b00 */
[----:B------:R-:W-:Y:S01]  /*1b60*/  UMOV UR4, 0xf0000000 ;  /* 0xf000000000047882 */ /* 0x000fe20000000000 */
[----:B------:R-:W-:Y:S01]  /*1b70*/  UMOV UR5, 0x380fffff ;  /* 0x380fffff00057882 */ /* 0x000fe20000000000 */
[----:B------:R-:W-:Y:S01]  /*1b80*/  IMAD.MOV.U32 R19, RZ, RZ, RZ ;  /* 0x000000ffff137224 */ /* 0x000fe200078e00ff */
[----:B--2---:R-:W0:-:S15]  /*1b90*/  DSETP.GEU.AND P0, PT, |R2|, UR4, PT ;  /* 0x0000000402007e2a */ /* 0x004e1e000bf0e200 */
[----:B------:R-:W-:-:S15]  /*1ba0*/  NOP ;  /* 0x0000000000007918 */ /* 0x000fde0000000000 */
[----:B------:R-:W-:-:S15]  /*1bb0*/  NOP ;  /* 0x0000000000007918 */ /* 0x000fde0000000000 */
[----:B------:R-:W-:-:S15]  /*1bc0*/  NOP ;  /* 0x0000000000007918 */ /* 0x000fde0000000000 */
[----:B------:R-:W-:-:S04]  /*1bd0*/  NOP ;  /* 0x0000000000007918 */ /* 0x000fc80000000000 */
[----:B------:R-:W0:Y:S02]  /*1be0*/  F2F.F32.F64 R18, R2 ;  /* 0x0000000200127310 */ /* 0x000e240000301000 */
[----:B0-----:R-:W-:Y:S01]  /*1bf0*/  @!P0 FMUL R18, R18, 1.175494350822287508e-38 ;  /* 0x0080000012128820 */ /* 0x001fe20000400000 */
[----:B------:R-:W-:Y:S06]  /*1c00*/  BRA `(.L_x_4165) ;  /* 0x0000000800d07947 */ /* 0x000fec0003800000 */
.L_x_4160:
        /* <DEDUP_REMOVED lines=8> */
[----:B------:R-:W2:Y:S01]  /*1c90*/  LDG.E.U8 R2, desc[UR36][R2.64] ;  /* 0x0000002402027981 */ /* 0x000ea2000c1e1100 */
[----:B------:R-:W-:Y:S02]  /*1ca0*/  MOV R19, RZ ;  /* 0x000000ff00137202 */ /* 0x000fe40000000f00 */
[----:B--2---:R-:W-:-:S04]  /*1cb0*/  ISETP.NE.AND P0, PT, R2, RZ, PT ;  /* 0x000000ff0200720c */ /* 0x004fc80003f05270 */
[----:B------:R-:W-:Y:S01]  /*1cc0*/  FSEL R18, RZ, 1, !P0 ;  /* 0x3f800000ff127808 */ /* 0x000fe20004000000 */
[----:B------:R-:W-:Y:S08]  /*1cd0*/  BRA `(.L_x_4165) ;  /* 0x00000008009c7947 */ /* 0x000ff00003800000 */
.L_x_4174:
[----:B------:R-:W2:Y:S01]  /*1ce0*/  LDG.E.128 R4, desc[UR36][R2.64] ;  /* 0x0000002402047981 */ /* 0x000ea2000c1e1d00 */
        /* <DEDUP_REMOVED lines=8> */
[----:B0-----:R-:W-:-:S15]  /*1d70*/  @!P0 FMUL R18, R18, 1.175494350822287508e-38 ;  /* 0x0080000012128820 */ /* 0x001fde0000400000 */
[----:B------:R-:W-:-:S15]  /*1d80*/  NOP ;  /* 0x0000000000007918 */ /* 0x000fde0000000000 */
[----:B------:R-:W-:-:S15]  /*1d90*/  NOP ;  /* 0x0000000000007918 */ /* 0x000fde0000000000 */
[----:B------:R-:W-:-:S15]  /*1da0*/  NOP ;  /* 0x0000000000007918 */ /* 0x000fde0000000000 */
[----:B------:R-:W-:-:S02]  /*1db0*/  NOP ;  /* 0x0000000000007918 */ /* 0x000fc40000000000 */
[----:B------:R-:W0:-:S15]  /*1dc0*/  DSETP.GEU.AND P1, PT, |R6|, UR4, PT ;  /* 0x0000000406007e2a */ /* 0x000e1e000bf2e200 */
[----:B------:R-:W-:-:S15]  /*1dd0*/  NOP ;  /* 0x0000000000007918 */ /* 0x000fde0000000000 */
[----:B------:R-:W-:-:S15]  /*1de0*/  NOP ;  /* 0x0000000000007918 */ /* 0x000fde0000000000 */
[----:B------:R-:W-:-:S15]  /*1df0*/  NOP ;  /* 0x0000000000007918 */ /* 0x000fde0000000000 */
[----:B------:R-:W-:-:S04]  /*1e00*/  NOP ;  /* 0x0000000000007918 */ /* 0x000fc80000000000 */
[----:B------:R-:W0:Y:S02]  /*1e10*/  F2F.F32.F64 R19, R6 ;  /* 0x0000000600137310 */ /* 0x000e240000301000 */
[----:B0-----:R-:W-:Y:S01]  /*1e20*/  @!P1 FMUL R19, R19, 1.175494350822287508e-38 ;  /* 0x0080000013139820 */ /* 0x001fe20000400000 */
[----:B------:R-:W-:Y:S06]  /*1e30*/  BRA `(.L_x_4165) ;  /* 0x0000000800447947 */ /* 0x000fec0003800000 */
.L_x_4173:
        /* <DEDUP_REMOVED lines=8> */
[----:B------:R-:W-:Y:S02]  /*1ec0*/  IMAD.MOV.U32 R19, RZ, RZ, RZ ;  /* 0x000000ffff137224 */ /* 0x000fe400078e00ff */
[----:B--2---:R-:W-:-:S05]  /*1ed0*/  IMAD.SHL.U32 R18, R18, 0x1000000, RZ ;  /* 0x0100000012127824 */ /* 0x004fca00078e00ff */
[C---:B------:R-:W-:Y:S02]  /*1ee0*/  LOP3.LUT R0, R18.reuse, 0x7f000000, RZ, 0xc0, !PT ;  /* 0x7f00000012007812 */ /* 0x040fe400078ec0ff */
[----:B------:R-:W-:Y:S02]  /*1ef0*/  LOP3.LUT P0, RZ, R18, 0x7f000000, RZ, 0xc0, !PT ;  /* 0x7f00000012ff7812 */ /* 0x000fe4000780c0ff */
[----:B------:R-:W0:Y:S02]  /*1f00*/  FLO.U32 R4, R0 ;  /* 0x0000000000047300 */ /* 0x000e2400000e0000 */
[----:B0-----:R-:W-:-:S04]  /*1f10*/  IADD3 R4, PT, PT, -R4, RZ, RZ ;  /* 0x000000ff04047210 */ /* 0x001fc80007ffe1ff */
[----:B------:R-:W-:-:S05]  /*1f20*/  VIADDMNMX.U32 R4, R4, R5, 0x4, !PT ;  /* 0x0000000404047446 */ /* 0x000fca0007800005 */
[----:B------:R-:W-:Y:S01]  /*1f30*/  VIADD R5, R4, 0xfffffffc ;  /* 0xfffffffc04057836 */ /* 0x000fe20000000000 */
[----:B------:R-:W-:-:S04]  /*1f40*/  IADD3 R4, PT, PT, R0, 0x1000000, RZ ;  /* 0x0100000000047810 */ /* 0x000fc80007ffe0ff */
[----:B------:R-:W-:Y:S01]  /*1f50*/  SHF.L.U32 R6, R0, R5, RZ ;  /* 0x0000000500067219 */ /* 0x000fe200000006ff */
[----:B------:R-:W-:Y:S01]  /*1f60*/  IMAD.SHL.U32 R5, R5, 0x800000, RZ ;  /* 0x0080000005057824 */ /* 0x000fe200078e00ff */
[----:B------:R-:W-:-:S04]  /*1f70*/  SHF.R.S32.HI R4, RZ, 0x8, R4 ;  /* 0x00000008ff047819 */ /* 0x000fc80000011404 */
[----:B------:R-:W-:-:S05]  /*1f80*/  LEA.HI R5, R6, -R5, RZ, 0x1c ;  /* 0x8000000506057211 */ /* 0x000fca00078fe0ff */
[----:B------:R-:W-:-:S05]  /*1f90*/  VIADD R5, R5, 0x3c000000 ;  /* 0x3c00000005057836 */ /* 0x000fca0000000000 */
[----:B------:R-:W-:-:S04]  /*1fa0*/  LOP3.LUT R4, R5, 0x7f800000, R4, 0xf8, !PT ;  /* 0x7f80000005047812 */ /* 0x000fc800078ef804 */
[----:B------:R-:W-:-:S04]  /*1fb0*/  SEL R3, R4, RZ, P0 ;  /* 0x000000ff04037207 */ /* 0x000fc80000000000 */
[----:B------:R-:W-:Y:S01]  /*1fc0*/  LOP3.LUT R18, R3, 0x80000000, R18, 0xf8, !PT ;  /* 0x8000000003127812 */ /* 0x000fe200078ef812 */
[----:B------:R-:W-:Y:S06]  /*1fd0*/  BRA `(.L_x_4165) ;  /* 0x0000000400dc7947 */ /* 0x000fec0003800000 */
.L_x_4176:
[----:B------:R-:W2:Y:S01]  /*1fe0*/  LDG.E.U8 R2, desc[UR36][R2.64] ;  /* 0x0000002402027981 */ /* 0x000ea2000c1e1100 */
[----:B------:R-:W-:Y:S01]  /*1ff0*/  IMAD.MOV.U32 R19, RZ, RZ, RZ ;  /* 0x000000ffff137224 */ /* 0x000fe200078e00ff */
[C---:B--2---:R-:W-:Y:S01]  /*2000*/  SHF.L.U32 R4, R2.reuse, 0x19, RZ ;  /* 0x0000001902047819 */ /* 0x044fe200000006ff */
        /* <DEDUP_REMOVED lines=8> */
[----:B------:R-:W-:Y:S01]  /*2090*/  LOP3.LUT R18, R0, 0x80000000, R5, 0xf8, !PT ;  /* 0x8000000000127812 */ /* 0x000fe200078ef805 */
[----:B------:R-:W-:Y:S06]  /*20a0*/  BRA `(.L_x_4165) ;  /* 0x0000000400a87947 */ /* 0x000fec0003800000 */
.L_x_4175:
[----:B------:R-:W2:Y:S01]  /*20b0*/  LDG.E.U16 R2, desc[UR36][R2.64] ;  /* 0x0000002402027981 */ /* 0x000ea2000c1e1500 */
[----:B------:R-:W-:Y:S01]  /*20c0*/  MOV R19, RZ ;  /* 0x000000ff00137202 */ /* 0x000fe20000000f00 */
[----:B--2---:R-:W-:Y:S01]  /*20d0*/  IMAD.U32 R18, R2, 0x10000, RZ ;  /* 0x0001000002127824 */ /* 0x004fe200078e00ff */
[----:B------:R-:W-:Y:S06]  /*20e0*/  BRA `(.L_x_4165) ;  /* 0x0000000400987947 */ /* 0x000fec0003800000 */
.L_x_4172:
        /* <DEDUP_REMOVED lines=8> */
[----:B------:R-:W2:Y:S01]  /*2170*/  LDG.E.U16 R2, desc[UR36][R2.64] ;  /* 0x0000002402027981 */ /* 0x000ea2000c1e1500 */
[----:B------:R-:W-:Y:S01]  /*2180*/  IMAD.MOV.U32 R19, RZ, RZ, RZ ;  /* 0x000000ffff137224 */ /* 0x000fe200078e00ff */
[----:B--2---:R-:W-:Y:S01]  /*2190*/  I2FP.F32.U32 R18, R2 ;  /* 0x0000000200127245 */ /* 0x004fe20000201000 */
[----:B------:R-:W-:Y:S06]  /*21a0*/  BRA `(.L_x_4165) ;  /* 0x0000000400687947 */ /* 0x000fec0003800000 */
.L_x_4179:
[----:B------:R-:W2:Y:S01]  /*21b0*/  LDG.E.U8 R3, desc[UR36][R2.64] ;  /* 0x0000002402037981 */ /* 0x000ea2000c1e1100 */
[----:B------:R-:W-:Y:S02]  /*21c0*/  CS2R R18, SRZ ;  /* 0x0000000000127805 */ /* 0x000fe4000001ff00 */
        /* <DEDUP_REMOVED lines=18> */
.L_x_4181:
[----:B------:R-:W-:Y:S05]  /*22f0*/  BSYNC.RECONVERGENT B0 ;  /* 0x0000000000007941 */ /* 0x000fea0003800200 */
.L_x_4180:
[----:B------:R-:W-:Y:S02]  /*2300*/  SHF.L.U32 R0, R0, 0x14, RZ ;  /* 0x0000001400007819 */ /* 0x000fe400000006ff */
[----:B------:R-:W-:-:S04]  /*2310*/  LEA R2, R2, 0x3b800000, 0x17 ;  /* 0x3b80000002027811 */ /* 0x000fc800078eb8ff */
[----:B------:R-:W-:Y:S01]  /*2320*/  LOP3.LUT R18, R2, R0, R7, 0xfe, !PT ;  /* 0x0000000002127212 */ /* 0x000fe200078efe07 */
[----:B------:R-:W-:Y:S06]  /*2330*/  BRA `(.L_x_4165) ;  /* 0x0000000400047947 */ /* 0x000fec0003800000 */
.L_x_4178:
[----:B------:R-:W2:Y:S01]  /*2340*/  LDG.E.U8 R3, desc[UR36][R2.64] ;  /* 0x0000002402037981 */ /* 0x000ea2000c1e1100 */
[----:B------:R-:W-:Y:S02]  /*2350*/  CS2R R18, SRZ ;  /* 0x0000000000127805 */ /* 0x000fe4000001ff00 */
        /* <DEDUP_REMOVED lines=18> */
.L_x_4183:
[----:B------:R-:W-:Y:S05]  /*2480*/  BSYNC.RECONVERGENT B0 ;  /* 0x0000000000007941 */ /* 0x000fea0003800200 */
.L_x_4182:
[----:B------:R-:W-:Y:S01]  /*2490*/  IMAD.SHL.U32 R0, R0, 0x200000, RZ ;  /* 0x0020000000007824 */ /* 0x000fe200078e00ff */
[----:B------:R-:W-:-:S04]  /*24a0*/  LEA R2, R2, 0x37800000, 0x17 ;  /* 0x3780000002027811 */ /* 0x000fc800078eb8ff */
[----:B------:R-:W-:Y:S01]  /*24b0*/  LOP3.LUT R18, R2, R0, R7, 0xfe, !PT ;  /* 0x0000000002127212 */ /* 0x000fe200078efe07 */
[----:B------:R-:W-:Y:S06]  /*24c0*/  BRA `(.L_x_4165) ;  /* 0x0000000000a07947 */ /* 0x000fec0003800000 */
.L_x_4177:
[----:B------:R-:W-:-:S09]  /*24d0*/  UISETP.NE.AND UP0, UPT, UR4, 0x1c, UPT ;  /* 0x0000001c0400788c */ /* 0x000fd2000bf05270 */
[----:B------:R-:W-:Y:S05]  /*24e0*/  BRA.U !UP0, `(.L_x_4184) ;  /* 0x00000001088c7547 */ /* 0x000fea000b800000 */
[----:B------:R-:W-:-:S09]  /*24f0*/  UISETP.NE.AND UP0, UPT, UR4, 0x1d, UPT ;  /* 0x0000001d0400788c */ /* 0x000fd2000bf05270 */
[----:B------:R-:W-:Y:S05]  /*2500*/  BRA.U !UP0, `(.L_x_4185) ;  /* 0x0000000108747547 */ /* 0x000fea000b800000 */
[----:B------:R-:W-:-:S09]  /*2510*/  UISETP.NE.AND UP0, UPT, UR4, 0x2c, UPT ;  /* 0x0000002c0400788c */ /* 0x000fd2000bf05270 */
[----:B------:R-:W-:Y:S05]  /*2520*/  BRA.U !UP0, `(.L_x_4186) ;  /* 0x0000000108487547 */ /* 0x000fea000b800000 */
.L_x_4164:
        /* <DEDUP_REMOVED lines=16> */
.L_x_4187:
[----:B------:R-:W-:Y:S01]  /*2630*/  CS2R R18, SRZ ;  /* 0x0000000000127805 */ /* 0x000fe2000001ff00 */
[----:B------:R-:W-:Y:S06]  /*2640*/  BRA `(.L_x_4165) ;  /* 0x0000000000407947 */ /* 0x000fec0003800000 */
.L_x_4186:
[----:B------:R-:W2:Y:S01]  /*2650*/  LDG.E.U8 R2, desc[UR36][R2.64] ;  /* 0x0000002402027981 */ /* 0x000ea2000c1e1100 */
[----:B------:R-:W-:Y:S01]  /*2660*/  IMAD.MOV.U32 R19, RZ, RZ, RZ ;  /* 0x000000ffff137224 */ /* 0x000fe200078e00ff */
[----:B------:R-:W-:Y:S02]  /*2670*/  MOV R18, 0x400000 ;  /* 0x0040000000127802 */ /* 0x000fe40000000f00 */
[----:B--2---:R-:W-:-:S13]  /*2680*/  ISETP.NE.AND P0, PT, R2, RZ, PT ;  /* 0x000000ff0200720c */ /* 0x004fda0003f05270 */
[----:B------:R-:W-:Y:S05]  /*2690*/  @!P0 BRA `(.L_x_4165) ;  /* 0x00000000002c8947 */ /* 0x000fea0003800000 */
[----:B------:R-:W-:-:S13]  /*26a0*/  ISETP.NE.AND P0, PT, R2, 0xff, PT ;  /* 0x000000ff0200780c */ /* 0x000fda0003f05270 */
[----:B------:R-:W-:Y:S02]  /*26b0*/  @!P0 IMAD.MOV.U32 R18, RZ, RZ, 0x7f800001 ;  /* 0x7f800001ff128424 */ /* 0x000fe400078e00ff */
[----:B------:R-:W-:Y:S01]  /*26c0*/  @P0 IMAD.SHL.U32 R18, R2, 0x800000, RZ ;  /* 0x0080000002120824 */ /* 0x000fe200078e00ff */
[----:B------:R-:W-:Y:S06]  /*26d0*/  BRA `(.L_x_4165) ;  /* 0x00000000001c7947 */ /* 0x000fec0003800000 */
.L_x_4185:
[----:B------:R-:W2:Y:S01]  /*26e0*/  LDG.E.64 R2, desc[UR36][R2.64] ;  /* 0x0000002402027981 */ /* 0x000ea2000c1e1b00 */
[----:B------:R-:W-:Y:S01]  /*26f0*/  HFMA2 R19, -RZ, RZ, 0, 0 ;  /* 0x00000000ff137431 */ /* 0x000fe200000001ff */
[----:B--2---:R0:W1:Y:S02]  /*2700*/  I2F.U64 R18, R2 ;  /* 0x0000000200127312 */ /* 0x0040640000301000 */
[----:B01----:R-:W-:Y:S05]  /*2710*/  BRA `(.L_x_4165) ;  /* 0x00000000000c7947 */ /* 0x003fea0003800000 */
.L_x_4184:
[----:B------:R-:W2:Y:S01]  /*2720*/  LDG.E R2, desc[UR36][R2.64] ;  /* 0x0000002402027981 */ /* 0x000ea2000c1e1900 */
[----:B------:R-:W-:Y:S01]  /*2730*/  IMAD.MOV.U32 R19, RZ, RZ, RZ ;  /* 0x000000ffff137224 */ /* 0x000fe200078e00ff */
[----:B--2---:R-:W-:-:S07]  /*2740*/  I2FP.F32.U32 R18, R2 ;  /* 0x0000000200127245 */ /* 0x004fce0000201000 */
.L_x_4165:
[----:B------:R-:W-:Y:S05]  /*2750*/  BSYNC.RECONVERGENT B6 ;  /* 0x0000000000067941 */ /* 0x000fea0003800200 */
.L_x_4159:
[----:B------:R-:W1:Y:S01]  /*2760*/  LDCU.64 UR6, c[0x0][0x5f8] ;  /* 0x0000bf00ff0677ac */ /* 0x000e620008000a00 */
[----:B------:R-:W-:Y:S01]  /*2770*/  BSSY.RECONVERGENT B6, `(.L_x_4188) ;  /* 0x0000101000067945 */ /* 0x000fe20003800200 */
[----:B------:R-:W-:-:S04]  /*2780*/  UPRMT UR4, UR42, 0x9910, URZ ;  /* 0x000099102a047896 */ /* 0x000fc800080000ff */
[----:B------:R-:W-:Y:S01]  /*2790*/  UISETP.GT.AND UP0, UPT, UR4, 0x9, UPT ;  /* 0x000000090400788c */ /* 0x000fe2000bf04270 */
[----:B-1----:R-:W-:-:S05]  /*27a0*/  IADD3 R4, P0, PT, R22, UR6, RZ ;  /* 0x0000000616047c10 */ /* 0x002fca000ff1e0ff */
        /* <DEDUP_REMOVED lines=10> */
[----:B0-2-4-:R-:W2:Y:S01]  /*2850*/  LDG.E.S8 R2, desc[UR36][R4.64] ;  /* 0x0000002404027981 */ /* 0x015ea2000c1e1300 */
[----:B------:R-:W-:Y:S01]  /*2860*/  MOV R3, RZ ;  /* 0x000000ff00037202 */ /* 0x000fe20000000f00 */
[----:B--2---:R-:W4:Y:S01]  /*2870*/  I2F.S16 R2, R2 ;  /* 0x0000000200027306 */ /* 0x004f220000101400 */
[----:B------:R-:W-:Y:S05]  /*2880*/  BRA `(.L_x_4194) ;  /* 0x0000000c00bc7947 */ /* 0x000fea0003800000 */
.L_x_4192:
[----:B0-2-4-:R-:W2:Y:S01]  /*2890*/  LDG.E.U8 R2, desc[UR36][R4.64] ;  /* 0x0000002404027981 */ /* 0x015ea2000c1e1100 */
[----:B------:R-:W-:Y:S01]  /*28a0*/  IMAD.MOV.U32 R3, RZ, RZ, RZ ;  /* 0x000000ffff037224 */ /* 0x000fe200078e00ff */
[----:B--2---:R-:W-:Y:S01]  /*28b0*/  I2FP.F32.U32 R2, R2 ;  /* 0x0000000200027245 */ /* 0x004fe20000201000 */
[----:B------:R-:W-:Y:S06]  /*28c0*/  BRA `(.L_x_4194) ;  /* 0x0000000c00ac7947 */ /* 0x000fec0003800000 */
.L_x_4191:
[----:B------:R-:W-:-:S09]  /*28d0*/  UISETP.NE.AND UP0, UPT, UR4, 0x2, UPT ;  /* 0x000000020400788c */ /* 0x000fd2000bf05270 */
[----:B------:R-:W-:Y:S05]  /*28e0*/  BRA.U !UP0, `(.L_x_4195) ;  /* 0x0000000108307547 */ /* 0x000fea000b800000 */
[----:B------:R-:W-:-:S09]  /*28f0*/  UISETP.NE.AND UP0, UPT, UR4, 0x3, UPT ;  /* 0x000000030400788c */ /* 0x000fd2000bf05270 */
[----:B------:R-:W-:Y:S05]  /*2900*/  BRA.U !UP0, `(.L_x_4196) ;  /* 0x0000000108187547 */ /* 0x000fea000b800000 */
[----:B------:R-:W-:-:S09]  /*2910*/  UISETP.NE.AND UP0, UPT, UR4, 0x4, UPT ;  /* 0x000000040400788c */ /* 0x000fd2000bf05270 */
[----:B------:R-:W-:Y:S05]  /*2920*/  BRA.U UP0, `(.L_x_4193) ;  /* 0x0000000d000c7547 */ /* 0x000fea000b800000 */
[----:B------:R-:W2:Y:S01]  /*2930*/  LDG.E.64 R4, desc[UR36][R4.64] ;  /* 0x0000002404047981 */ /* 0x000ea2000c1e1b00 */
[----:B0-----:R-:W-:Y:S01]  /*2940*/  IMAD.MOV.U32 R3, RZ, RZ, RZ ;  /* 0x000000ffff037224 */ /* 0x001fe200078e00ff */
[----:B--2-4-:R4:W0:Y:S02]  /*2950*/  I2F.S64 R2, R4 ;  /* 0x0000000400027312 */ /* 0x0148240000301400 */
[----:B0---4-:R-:W-:Y:S05]  /*2960*/  BRA `(.L_x_4194) ;  /* 0x0000000c00847947 */ /* 0x011fea0003800000 */
.L_x_4196:
[----:B0-2-4-:R-:W2:Y:S01]  /*2970*/  LDG.E R2, desc[UR36][R4.64] ;  /* 0x0000002404027981 */ /* 0x015ea2000c1e1900 */
[----:B------:R-:W-:Y:S01]  /*2980*/  HFMA2 R3, -RZ, RZ, 0, 0 ;  /* 0x00000000ff037431 */ /* 0x000fe200000001ff */
[----:B--2---:R-:W-:Y:S01]  /*2990*/  I2FP.F32.S32 R2, R2 ;  /* 0x0000000200027245 */ /* 0x004fe20000201400 */
[----:B------:R-:W-:Y:S06]  /*29a0*/  BRA `(.L_x_4194) ;  /* 0x0000000c00747947 */ /* 0x000fec0003800000 */
.L_x_4195:
[----:B0-2-4-:R-:W2:Y:S01]  /*29b0*/  LDG.E.U16 R2, desc[UR36][R4.64] ;  /* 0x0000002404027981 */ /* 0x015ea2000c1e1500 */
[----:B------:R-:W-:Y:S01]  /*29c0*/  IMAD.MOV.U32 R3, RZ, RZ, RZ ;  /* 0x000000ffff037224 */ /* 0x000fe200078e00ff */
[----:B--2---:R-:W2:Y:S01]  /*29d0*/  I2F.S16 R2, R2 ;  /* 0x0000000200027306 */ /* 0x004ea20000101400 */
[----:B------:R-:W-:Y:S05]  /*29e0*/  BRA `(.L_x_4194) ;  /* 0x0000000c00647947 */ /* 0x000fea0003800000 */
.L_x_4190:
[----:B------:R-:W-:-:S09]  /*29f0*/  UISETP.GT.AND UP0, UPT, UR4, 0x6, UPT ;  /* 0x000000060400788c */ /* 0x000fd2000bf04270 */
[----:B------:R-:W-:Y:S05]  /*2a00*/  BRA.U UP0, `(.L_x_4197) ;  /* 0x00000001002c7547 */ /* 0x000fea000b800000 */
[----:B------:R-:W-:-:S09]  /*2a10*/  UISETP.NE.AND UP0, UPT, UR4, 0x5, UPT ;  /* 0x000000050400788c */ /* 0x000fd2000bf05270 */
[----:B------:R-:W-:Y:S05]  /*2a20*/  BRA.U !UP0, `(.L_x_4198) ;  /* 0x0000000108147547 */ /* 0x000fea000b800000 */
[----:B------:R-:W-:-:S09]  /*2a30*/  UISETP.NE.AND UP0, UPT, UR4, 0x6, UPT ;  /* 0x000000060400788c */ /* 0x000fd2000bf05270 */
[----:B------:R-:W-:Y:S05]  /*2a40*/  BRA.U UP0, `(.L_x_4193) ;  /* 0x0000000900c47547 */ /* 0x000fea000b800000 */
[----:B0-2-4-:R0:W5:Y:S01]  /*2a50*/  LDG.E R2, desc[UR36][R4.64] ;  /* 0x0000002404027981 */ /* 0x015162000c1e1900 */
[----:B------:R-:W-:Y:S01]  /*2a60*/  IMAD.MOV.U32 R3, RZ, RZ, RZ ;  /* 0x000000ffff037224 */ /* 0x000fe200078e00ff */
[----:B------:R-:W-:Y:S06]  /*2a70*/  BRA `(.L_x_4194) ;  /* 0x0000000c00407947 */ /* 0x000fec0003800000 */
.L_x_4198:
[----:B0-2-4-:R-:W2:Y:S01]  /*2a80*/  LDG.E.U16 R2, desc[UR36][R4.64] ;  /* 0x0000002404027981 */ /* 0x015ea2000c1e1500 */
[----:B------:R-:W-:Y:S01]  /*2a90*/  MOV R3, RZ ;  /* 0x000000ff00037202 */ /* 0x000fe20000000f00 */
[----:B--2---:R-:W-:Y:S01]  /*2aa0*/  HADD2.F32 R2, -RZ, R2.H0_H0 ;  /* 0x20000002ff027230 */ /* 0x004fe20000004100 */
[----:B------:R-:W-:Y:S06]  /*2ab0*/  BRA `(.L_x_4194) ;  /* 0x0000000c00307947 */ /* 0x000fec0003800000 */
.L_x_4197:
[----:B------:R-:W-:-:S09]  /*2ac0*/  UISETP.NE.AND UP0, UPT, UR4, 0x7, UPT ;  /* 0x000000070400788c */ /* 0x000fd2000bf05270 */
[----:B------:R-:W-:Y:S05]  /*2ad0*/  BRA.U !UP0, `(.L_x_4199) ;  /* 0x0000000108287547 */ /* 0x000fea000b800000 */
[----:B------:R-:W-:-:S09]  /*2ae0*/  UISETP.NE.AND UP0, UPT, UR4, 0x8, UPT ;  /* 0x000000080400788c */ /* 0x000fd2000bf05270 */
[----:B------:R-:W-:Y:S05]  /*2af0*/  BRA.U !UP0, `(.L_x_4200) ;  /* 0x0000000108107547 */ /* 0x000fea000b800000 */
[----:B------:R-:W-:-:S09]  /*2b00*/  UISETP.NE.AND UP0, UPT, UR4, 0x9, UPT ;  /* 0x000000090400788c */ /* 0x000fd2000bf05270 */
[----:B------:R-:W-:Y:S05]  /*2b10*/  BRA.U UP0, `(.L_x_4193) ;  /* 0x0000000900907547 */ /* 0x000fea000b800000 */
[----:B0-2-4-:R1:W5:Y:S01]  /*2b20*/  LDG.E.64 R2, desc[UR36][R4.64] ;  /* 0x0000002404027981 */ /* 0x015362000c1e1b00 */
[----:B------:R-:W-:Y:S05]  /*2b30*/  BRA `(.L_x_4194) ;  /* 0x0000000c00107947 */ /* 0x000fea0003800000 */
.L_x_4200:
[----:B0-----:R-:W2:Y:S02]  /*2b40*/  LDG.E R3, desc[UR36][R4.64] ;  /* 0x0000002404037981 */ /* 0x001ea4000c1e1900 */
[--C-:B--2-4-:R-:W-:Y:S02]  /*2b50*/  HADD2.F32 R2, -RZ, R3.reuse.H0_H0 ;  /* 0x20000003ff027230 */ /* 0x114fe40000004100 */
[----:B------:R-:W-:Y:S01]  /*2b60*/  HADD2.F32 R3, -RZ, R3.H1_H1 ;  /* 0x30000003ff037230 */ /* 0x000fe20000004100 */
[----:B------:R-:W-:Y:S06]  /*2b70*/  BRA `(.L_x_4194) ;  /* 0x0000000c00007947 */ /* 0x000fec0003800000 */
.L_x_4199:
[----:B------:R-:W2:Y:S01]  /*2b80*/  LDG.E.64 R4, desc[UR36][R4.64] ;  /* 0x0000002404047981 */ /* 0x000ea2000c1e1b00 */
[----:B------:R-:W-:Y:S01]  /*2b90*/  UMOV UR4, 0xf0000000 ;  /* 0xf000000000047882 */ /* 0x000fe20000000000 */
[----:B------:R-:W-:Y:S01]  /*2ba0*/  UMOV UR5, 0x380fffff ;  /* 0x380fffff00057882 */ /* 0x000fe20000000000 */
[----:B0-----:R-:W-:Y:S01]  /*2bb0*/  IMAD.MOV.U32 R3, RZ, RZ, RZ ;  /* 0x000000ffff037224 */ /* 0x001fe200078e00ff */
[----:B--2---:R-:W0:-:S15]  /*2bc0*/  DSETP.GEU.AND P0, PT, |R4|, UR4, PT ;  /* 0x0000000404007e2a */ /* 0x004e1e000bf0e200 */
[----:B------:R-:W-:-:S15]  /*2bd0*/  NOP ;  /* 0x0000000000007918 */ /* 0x000fde0000000000 */
[----:B------:R-:W-:-:S15]  /*2be0*/  NOP ;  /* 0x0000000000007918 */ /* 0x000fde0000000000 */
[----:B------:R-:W-:-:S15]  /*2bf0*/  NOP ;  /* 0x0000000000007918 */ /* 0x000fde0000000000 */
[----:B------:R-:W-:-:S04]  /*2c00*/  NOP ;  /* 0x0000000000007918 */ /* 0x000fc80000000000 */
[----:B----4-:R-:W0:Y:S02]  /*2c10*/  F2F.F32.F64 R2, R4 ;  /* 0x0000000400027310 */ /* 0x010e240000301000 */
[----:B0-----:R-:W-:Y:S01]  /*2c20*/  @!P0 FMUL R2, R2, 1.175494350822287508e-38 ;  /* 0x0080000002028820 */ /* 0x001fe20000400000 */
[----:B------:R-:W-:Y:S06]  /*2c30*/  BRA `(.L_x_4194) ;  /* 0x0000000800d07947 */ /* 0x000fec0003800000 */
.L_x_4189:
        /* <DEDUP_REMOVED lines=9> */
[----:B0-----:R-:W-:Y:S01]  /*2cd0*/  IMAD.MOV.U32 R3, RZ, RZ, RZ ;  /* 0x000000ffff037224 */ /* 0x001fe200078e00ff */
[----:B--2---:R-:W-:-:S04]  /*2ce0*/  ISETP.NE.AND P0, PT, R4, RZ, PT ;  /* 0x000000ff0400720c */ /* 0x004fc80003f05270 */
[----:B----4-:R-:W-:Y:S01]  /*2cf0*/  FSEL R2, RZ, 1, !P0 ;  /* 0x3f800000ff027808 */ /* 0x010fe20004000000 */
[----:B------:R-:W-:Y:S08]  /*2d00*/  BRA `(.L_x_4194) ;  /* 0x00000008009c7947 */ /* 0x000ff00003800000 */
.L_x_4203:
[----:B------:R-:W2:Y:S01]  /*2d10*/  LDG.E.128 R4, desc[UR36][R4.64] ;  /* 0x0000002404047981 */ /* 0x000ea2000c1e1d00 */
[----:B------:R-:W-:Y:S01]  /*2d20*/  UMOV UR4, 0xf0000000 ;  /* 0xf000000000047882 */ /* 0x000fe20000000000 */
[----:B------:R-:W-:Y:S02]  /*2d30*/  UMOV UR5, 0x380fffff ;  /* 0x380fffff00057882 */ /* 0x000fe40000000000 */
[----:B--2---:R-:W1:-:S15]  /*2d40*/  DSETP.GEU.AND P0, PT, |R4|, UR4, PT ;  /* 0x0000000404007e2a */ /* 0x004e5e000bf0e200 */
[----:B------:R-:W-:-:S15]  /*2d50*/  NOP ;  /* 0x0000000000007918 */ /* 0x000fde0000000000 */
[----:B------:R-:W-:-:S15]  /*2d60*/  NOP ;  /* 0x0000000000007918 */ /* 0x000fde0000000000 */
[----:B------:R-:W-:-:S15]  /*2d70*/  NOP ;  /* 0x0000000000007918 */ /* 0x000fde0000000000 */
[----:B------:R-:W-:-:S04]  /*2d80*/  NOP ;  /* 0x0000000000007918 */ /* 0x000fc80000000000 */
[----:B0---4-:R-:W1:Y:S02]  /*2d90*/  F2F.F32.F64 R2, R4 ;  /* 0x0000000400027310 */ /* 0x011e640000301000 */
[----:B-1----:R-:W-:-:S15]  /*2da0*/  @!P0 FMUL R2, R2, 1.175494350822287508e-38 ;  /* 0x0080000002028820 */ /* 0x002fde0000400000 */
        /* <DEDUP_REMOVED lines=12> */
.L_x_4202:
[----:B------:R-:W-:-:S09]  /*2e70*/  UISETP.NE.AND UP0, UPT, UR4, 0xf, UPT ;  /* 0x0000000f0400788c */ /* 0x000fd2000bf05270 */
[----:B------:R-:W-:Y:S05]  /*2e80*/  BRA.U !UP0, `(.L_x_4204) ;  /* 0x0000000108947547 */ /* 0x000fea000b800000 */
[----:B------:R-:W-:-:S09]  /*2e90*/  UISETP.NE.AND UP0, UPT, UR4, 0x17, UPT ;  /* 0x000000170400788c */ /* 0x000fd2000bf05270 */
[----:B------:R-:W-:Y:S05]  /*2ea0*/  BRA.U !UP0, `(.L_x_4205) ;  /* 0x0000000108587547 */ /* 0x000fea000b800000 */
[----:B------:R-:W-:-:S09]  /*2eb0*/  UISETP.NE.AND UP0, UPT, UR4, 0x18, UPT ;  /* 0x000000180400788c */ /* 0x000fd2000bf05270 */
[----:B------:R-:W-:Y:S05]  /*2ec0*/  BRA.U UP0, `(.L_x_4193) ;  /* 0x0000000500a47547 */ /* 0x000fea000b800000 */
[----:B0-2-4-:R-:W2:Y:S01]  /*2ed0*/  LDG.E.U8 R2, desc[UR36][R4.64] ;  /* 0x0000002404027981 */ /* 0x015ea2000c1e1100 */
        /* <DEDUP_REMOVED lines=15> */
[----:B------:R-:W-:Y:S01]  /*2fd0*/  SEL R5, R3, RZ, P0 ;  /* 0x000000ff03057207 */ /* 0x000fe20000000000 */
[----:B------:R-:W-:-:S03]  /*2fe0*/  IMAD.MOV.U32 R3, RZ, RZ, RZ ;  /* 0x000000ffff037224 */ /* 0x000fc600078e00ff */
[----:B------:R-:W-:Y:S01]  /*2ff0*/  LOP3.LUT R2, R5, 0x80000000, R2, 0xf8, !PT ;  /* 0x8000000005027812 */ /* 0x000fe200078ef802 */
[----:B------:R-:W-:Y:S06]  /*3000*/  BRA `(.L_x_4194) ;  /* 0x0000000400dc7947 */ /* 0x000fec0003800000 */
.L_x_4205:
[----:B0-----:R-:W2:Y:S02]  /*3010*/  LDG.E.U8 R3, desc[UR36][R4.64] ;  /* 0x0000002404037981 */ /* 0x001ea4000c1e1100 */
[C---:B--2-4-:R-:W-:Y:S01]  /*3020*/  IMAD.SHL.U32 R2, R3.reuse, 0x2000000, RZ ;  /* 0x0200000003027824 */ /* 0x054fe200078e00ff */
[----:B------:R-:W-:-:S04]  /*3030*/  SHF.L.U32 R3, R3, 0x8, RZ ;  /* 0x0000000803037819 */ /* 0x000fc800000006ff */
[----:B------:R-:W-:Y:S02]  /*3040*/  ISETP.GT.U32.AND P0, PT, R2, 0x7ffffff, PT ;  /* 0x07ffffff0200780c */ /* 0x000fe40003f04070 */
[----:B------:R-:W-:-:S11]  /*3050*/  PRMT R7, R3, 0x9910, RZ ;  /* 0x0000991003077816 */ /* 0x000fd600000000ff */
[----:B------:R-:W-:Y:S01]  /*3060*/  @!P0 LOP3.LUT R0, R3, 0x7f00, RZ, 0xc0, !PT ;  /* 0x00007f0003008812 */ /* 0x000fe200078ec0ff */
[----:B------:R-:W-:Y:S01]  /*3070*/  IMAD.MOV.U32 R3, RZ, RZ, RZ ;  /* 0x000000ffff037224 */ /* 0x000fe200078e00ff */
[----:B------:R-:W-:Y:S02]  /*3080*/  @P0 LEA.HI R2, R2, 0x70000000, RZ, 0x1c ;  /* 0x7000000002020811 */ /* 0x000fe400078fe0ff */
[----:B------:R-:W-:-:S05]  /*3090*/  @!P0 LOP3.LUT R0, R0, 0x3f000000, RZ, 0xfc, !PT ;  /* 0x3f00000000008812 */ /* 0x000fca00078efcff */
[----:B------:R-:W-:Y:S01]  /*30a0*/  @!P0 FADD.FTZ R0, R0, -0.5 ;  /* 0xbf00000000008421 */ /* 0x000fe20000010000 */
[----:B------:R-:W-:-:S05]  /*30b0*/  @P0 FMUL.FTZ R0, R2, 1.9259299443872358531e-34 ;  /* 0x0780000002000820 */ /* 0x000fca0000410000 */
[----:B------:R-:W-:Y:S01]  /*30c0*/  LOP3.LUT R2, R0, 0x80000000, R7, 0xf8, !PT ;  /* 0x8000000000027812 */ /* 0x000fe200078ef807 */
[----:B------:R-:W-:Y:S06]  /*30d0*/  BRA `(.L_x_4194) ;  /* 0x0000000400a87947 */ /* 0x000fec0003800000 */
.L_x_4204:
[----:B0-2-4-:R-:W2:Y:S01]  /*30e0*/  LDG.E.U16 R2, desc[UR36][R4.64] ;  /* 0x0000002404027981 */ /* 0x015ea2000c1e1500 */
[----:B------:R-:W-:Y:S01]  /*30f0*/  IMAD.MOV.U32 R3, RZ, RZ, RZ ;  /* 0x000000ffff037224 */ /* 0x000fe200078e00ff */
[----:B--2---:R-:W-:Y:S01]  /*3100*/  SHF.L.U32 R2, R2, 0x10, RZ ;  /* 0x0000001002027819 */ /* 0x004fe200000006ff */
[----:B------:R-:W-:Y:S06]  /*3110*/  BRA `(.L_x_4194) ;  /* 0x0000000400987947 */ /* 0x000fec0003800000 */
.L_x_4201:
        /* <DEDUP_REMOVED lines=8> */
[----:B0-2-4-:R-:W2:Y:S01]  /*31a0*/  LDG.E.U16 R2, desc[UR36][R4.64] ;  /* 0x0000002404027981 */ /* 0x015ea2000c1e1500 */
[----:B------:R-:W-:Y:S01]  /*31b0*/  IMAD.MOV.U32 R3, RZ, RZ, RZ ;  /* 0x000000ffff037224 */ /* 0x000fe200078e00ff */
[----:B--2---:R-:W-:Y:S01]  /*31c0*/  I2FP.F32.U32 R2, R2 ;  /* 0x0000000200027245 */ /* 0x004fe20000201000 */
[----:B------:R-:W-:Y:S06]  /*31d0*/  BRA `(.L_x_4194) ;  /* 0x0000000400687947 */ /* 0x000fec0003800000 */
.L_x_4208:
[----:B------:R-:W3:Y:S01]  /*31e0*/  LDG.E.U8 R4, desc[UR36][R4.64] ;  /* 0x0000002404047981 */ /* 0x000ee2000c1e1100 */
[----:B0-2-4-:R-:W-:Y:S02]  /*31f0*/  CS2R R2, SRZ ;  /* 0x0000000000027805 */ /* 0x015fe4000001ff00 */
[----:B---3--:R-:W-:-:S13]  /*3200*/  ISETP.NE.AND P0, PT, R4, RZ, PT ;  /* 0x000000ff0400720c */ /* 0x008fda0003f05270 */
        /* <DEDUP_REMOVED lines=17> */
.L_x_4210:
[----:B------:R-:W-:Y:S05]  /*3320*/  BSYNC.RECONVERGENT B0 ;  /* 0x0000000000007941 */ /* 0x000fea0003800200 */
.L_x_4209:
[----:B------:R-:W-:Y:S01]  /*3330*/  IMAD.SHL.U32 R0, R0, 0x100000, RZ ;  /* 0x0010000000007824 */ /* 0x000fe200078e00ff */
[----:B------:R-:W-:-:S04]  /*3340*/  LEA R2, R2, 0x3b800000, 0x17 ;  /* 0x3b80000002027811 */ /* 0x000fc800078eb8ff */
[----:B------:R-:W-:Y:S01]  /*3350*/  LOP3.LUT R2, R2, R0, R9, 0xfe, !PT ;  /* 0x0000000002027212 */ /* 0x000fe200078efe09 */
[----:B------:R-:W-:Y:S06]  /*3360*/  BRA `(.L_x_4194) ;  /* 0x0000000400047947 */ /* 0x000fec0003800000 */
.L_x_4207:
[----:B------:R-:W3:Y:S01]  /*3370*/  LDG.E.U8 R4, desc[UR36][R4.64] ;  /* 0x0000002404047981 */ /* 0x000ee2000c1e1100 */
[----:B0-2-4-:R-:W-:Y:S02]  /*3380*/  CS2R R2, SRZ ;  /* 0x0000000000027805 */ /* 0x015fe4000001ff00 */
[----:B---3--:R-:W-:-:S13]  /*3390*/  ISETP.NE.AND P0, PT, R4, RZ, PT ;  /* 0x000000ff0400720c */ /* 0x008fda0003f05270 */
        /* <DEDUP_REMOVED lines=17> */
.L_x_4212:
[----:B------:R-:W-:Y:S05]  /*34b0*/  BSYNC.RECONVERGENT B0 ;  /* 0x0000000000007941 */ /* 0x000fea0003800200 */
.L_x_4211:
[----:B------:R-:W-:Y:S02]  /*34c0*/  SHF.L.U32 R0, R0, 0x15, RZ ;  /* 0x0000001500007819 */ /* 0x000fe400000006ff */
[----:B------:R-:W-:-:S04]  /*34d0*/  LEA R2, R2, 0x37800000, 0x17 ;  /* 0x3780000002027811 */ /* 0x000fc800078eb8ff */
[----:B------:R-:W-:Y:S01]  /*34e0*/  LOP3.LUT R2, R2, R0, R9, 0xfe, !PT ;  /* 0x0000000002027212 */ /* 0x000fe200078efe09 */
[----:B------:R-:W-:Y:S06]  /*34f0*/  BRA `(.L_x_4194) ;  /* 0x0000000000a07947 */ /* 0x000fec0003800000 */
.L_x_4206:
[----:B------:R-:W-:-:S09]  /*3500*/  UISETP.NE.AND UP0, UPT, UR4, 0x1c, UPT ;  /* 0x0000001c0400788c */ /* 0x000fd2000bf05270 */
[----:B------:R-:W-:Y:S05]  /*3510*/  BRA.U !UP0, `(.L_x_4213) ;  /* 0x00000001088c7547 */ /* 0x000fea000b800000 */
[----:B------:R-:W-:-:S09]  /*3520*/  UISETP.NE.AND UP0, UPT, UR4, 0x1d, UPT ;  /* 0x0000001d0400788c */ /* 0x000fd2000bf05270 */
[----:B------:R-:W-:Y:S05]  /*3530*/  BRA.U !UP0, `(.L_x_4214) ;  /* 0x0000000108747547 */ /* 0x000fea000b800000 */
[----:B------:R-:W-:-:S09]  /*3540*/  UISETP.NE.AND UP0, UPT, UR4, 0x2c, UPT ;  /* 0x0000002c0400788c */ /* 0x000fd2000bf05270 */
[----:B------:R-:W-:Y:S05]  /*3550*/  BRA.U !UP0, `(.L_x_4215) ;  /* 0x0000000108487547 */ /* 0x000fea000b800000 */
.L_x_4193:
[----:B0-2-4-:R-:W-:Y:S01]  /*3560*/  MOV R2, 0x0 ;  /* 0x0000000000027802 */ /* 0x015fe20000000f00 */
[----:B------:R-:W0:Y:S01]  /*3570*/  LDCU.64 UR4, c[0x4][0x148] ;  /* 0x01002900ff0477ac */ /* 0x000e220008000a00 */
[----:B------:R-:W-:Y:S02]  /*3580*/  HFMA2 R13, -RZ, RZ, 0, 0 ;  /* 0x00000000ff0d7431 */ /* 0x000fe400000001ff */
[----:B------:R-:W-:Y:S01]  /*3590*/  IMAD.MOV.U32 R8, RZ, RZ, 0x4e ;  /* 0x0000004eff087424 */ /* 0x000fe200078e00ff */
[----:B------:R-:W1:Y:S01]  /*35a0*/  LDCU.64 UR6, c[0x4][0x150] ;  /* 0x01002a00ff0677ac */ /* 0x000e620008000a00 */
[----:B------:R-:W2:Y:S01]  /*35b0*/  LDC.64 R2, c[0x4][R2] ;  /* 0x0100000002027b82 */ /* 0x000ea20000000a00 */
[----:B------:R-:W-:Y:S01]  /*35c0*/  IMAD.MOV.U32 R12, RZ, RZ, 0x1 ;  /* 0x00000001ff0c7424 */ /* 0x000fe200078e00ff */
[----:B------:R-:W4:Y:S01]  /*35d0*/  LDCU.64 UR8, c[0x4][0x8] ;  /* 0x01000100ff0877ac */ /* 0x000f220008000a00 */
[----:B0-----:R-:W-:Y:S02]  /*35e0*/  IMAD.U32 R4, RZ, RZ, UR4 ;  /* 0x00000004ff047e24 */ /* 0x001fe4000f8e00ff */
[----:B------:R-:W-:Y:S01]  /*35f0*/  IMAD.U32 R5, RZ, RZ, UR5 ;  /* 0x00000005ff057e24 */ /* 0x000fe2000f8e00ff */
[----:B-1----:R-:W-:Y:S01]  /*3600*/  MOV R6, UR6 ;  /* 0x0000000600067c02 */ /* 0x002fe20008000f00 */
[----:B------:R-:W-:-:S02]  /*3610*/  IMAD.U32 R7, RZ, RZ, UR7 ;  /* 0x00000007ff077e24 */ /* 0x000fc4000f8e00ff */
[----:B----4-:R-:W-:Y:S01]  /*3620*/  IMAD.U32 R10, RZ, RZ, UR8 ;  /* 0x00000008ff0a7e24 */ /* 0x010fe2000f8e00ff */
[----:B------:R-:W-:-:S07]  /*3630*/  MOV R11, UR9 ;  /* 0x00000009000b7c02 */ /* 0x000fce0008000f00 */
[----:B------:R-:W-:-:S07]  /*3640*/  LEPC R20, `(.L_x_4216) ;  /* 0x000000001014794e */ /* 0x000fce0000000000 */
[----:B--23-5:R-:W-:Y:S05]  /*3650*/  CALL.ABS.NOINC R2 ;  /* 0x0000000002007343 */ /* 0x02cfea0003c00000 */
.L_x_4216:
[----:B------:R-:W-:Y:S01]  /*3660*/  CS2R R2, SRZ ;  /* 0x0000000000027805 */ /* 0x000fe2000001ff00 */
[----:B------:R-:W-:Y:S06]  /*3670*/  BRA `(.L_x_4194) ;  /* 0x0000000000407947 */ /* 0x000fec0003800000 */
.L_x_4215:
[----:B------:R-:W3:Y:S01]  /*3680*/  LDG.E.U8 R4, desc[UR36][R4.64] ;  /* 0x0000002404047981 */ /* 0x000ee2000c1e1100 */
[----:B0-----:R-:W-:Y:S02]  /*3690*/  IMAD.MOV.U32 R3, RZ, RZ, RZ ;  /* 0x000000ffff037224 */ /* 0x001fe400078e00ff */
[----:B--2-4-:R-:W-:Y:S01]  /*36a0*/  IMAD.MOV.U32 R2, RZ, RZ, 0x400000 ;  /* 0x00400000ff027424 */ /* 0x014fe200078e00ff */
[----:B---3--:R-:W-:-:S13]  /*36b0*/  ISETP.NE.AND P0, PT, R4, RZ, PT ;  /* 0x000000ff0400720c */ /* 0x008fda0003f05270 */
[----:B------:R-:W-:Y:S05]  /*36c0*/  @!P0 BRA `(.L_x_4194) ;  /* 0x00000000002c8947 */ /* 0x000fea0003800000 */
[----:B------:R-:W-:-:S13]  /*36d0*/  ISETP.NE.AND P0, PT, R4, 0xff, PT ;  /* 0x000000ff0400780c */ /* 0x000fda0003f05270 */
[----:B------:R-:W-:Y:S01]  /*36e0*/  @!P0 MOV R2, 0x7f800001 ;  /* 0x7f80000100028802 */ /* 0x000fe20000000f00 */
[----:B------:R-:W-:Y:S01]  /*36f0*/  @P0 IMAD.SHL.U32 R2, R4, 0x800000, RZ ;  /* 0x0080000004020824 */ /* 0x000fe200078e00ff */
[----:B------:R-:W-:Y:S06]  /*3700*/  BRA `(.L_x_4194) ;  /* 0x00000000001c7947 */ /* 0x000fec0003800000 */
.L_x_4214:
[----:B------:R-:W2:Y:S01]  /*3710*/  LDG.E.64 R4, desc[UR36][R4.64] ;  /* 0x0000002404047981 */ /* 0x000ea2000c1e1b00 */
[----:B0-----:R-:W-:Y:S01]  /*3720*/  IMAD.MOV.U32 R3, RZ, RZ, RZ ;  /* 0x000000ffff037224 */ /* 0x001fe200078e00ff */
[----:B--2-4-:R0:W1:Y:S02]  /*3730*/  I2F.U64 R2, R4 ;  /* 0x0000000400027312 */ /* 0x0140640000301000 */
[----:B01----:R-:W-:Y:S05]  /*3740*/  BRA `(.L_x_4194) ;  /* 0x00000000000c7947 */ /* 0x003fea0003800000 */
.L_x_4213:
[----:B0-2-4-:R-:W2:Y:S01]  /*3750*/  LDG.E R2, desc[UR36][R4.64] ;  /* 0x0000002404027981 */ /* 0x015ea2000c1e1900 */
[----:B------:R-:W-:Y:S01]  /*3760*/  HFMA2 R3, -RZ, RZ, 0, 0 ;  /* 0x00000000ff037431 */ /* 0x000fe200000001ff */
[----:B--2---:R-:W-:-:S07]  /*3770*/  I2FP.F32.U32 R2, R2 ;  /* 0x0000000200027245 */ /* 0x004fce0000201000 */
.L_x_4194:
[----:B------:R-:W-:Y:S05]  /*3780*/  BSYNC.RECONVERGENT B6 ;  /* 0x0000000000067941 */ /* 0x000fea0003800200 */
.L_x_4188:
[----:B--2-45:R-:W-:Y:S01]  /*3790*/  FSETP.GE.FTZ.AND P0, PT, |R2|, |R3|, PT ;  /* 0x400000030200720b */ /* 0x034fe20003f16200 */
[----:B------:R-:W-:-:S12]  /*37a0*/  BSSY.RECONVERGENT B0, `(.L_x_4217) ;  /* 0x000001d000007945 */ /* 0x000fd80003800200 */
[----:B------:R-:W-:Y:S05]  /*37b0*/  @!P0 BRA `(.L_x_4218) ;  /* 0x00000000004c8947 */ /* 0x000fea0003800000 */
[C---:B------:R-:W-:Y:S01]  /*37c0*/  FSETP.NEU.FTZ.AND P0, PT, |R2|.reuse, RZ, PT ;  /* 0x000000ff0200720b */ /* 0x040fe20003f1d200 */
[C---:B------:R-:W-:Y:S01]  /*37d0*/  FADD.FTZ R0, |R3|.reuse, -RZ ;  /* 0x800000ff03007221 */ /* 0x040fe20000010200 */
[----:B------:R-:W-:Y:S01]  /*37e0*/  FSETP.NEU.FTZ.AND P1, PT, |R3|, RZ, PT ;  /* 0x000000ff0300720b */ /* 0x000fe20003f3d200 */
[----:B------:R-:W-:-:S03]  /*37f0*/  FADD.FTZ R6, |R2|, -RZ ;  /* 0x800000ff02067221 */ /* 0x000fc60000010200 */
[----:B------:R-:W-:-:S13]  /*3800*/  PLOP3.LUT P0, PT, P0, P1, PT, 0xf8, 0x8f ;  /* 0x00000000008f781c */ /* 0x000fda0000703f70 */
[----:B01----:R-:W3:Y:S08]  /*3810*/  @!P0 MUFU.RCP R5, R6 ;  /* 0x0000000600058308 */ /* 0x003ef00000001000 */
[----:B------:R-:W0:Y:S01]  /*3820*/  @!P0 MUFU.RCP R0, R0 ;  /* 0x0000000000008308 */ /* 0x000e220000001000 */
[----:B---3--:R-:W-:Y:S01]  /*3830*/  @!P0 FMUL.FTZ R4, R5, R18 ;  /* 0x0000001205048220 */ /* 0x008fe20000410000 */
[----:B0-----:R-:W-:Y:S01]  /*3840*/  @!P0 FMUL.FTZ R5, R0, R19 ;  /* 0x0000001300058220 */ /* 0x001fe20000410000 */
[----:B------:R-:W-:Y:S06]  /*3850*/  @!P0 BRA `(.L_x_4219) ;  /* 0x0000000000448947 */ /* 0x000fec0003800000 */
[----:B------:R-:W0:Y:S02]  /*3860*/  MUFU.RCP R0, R2 ;  /* 0x0000000200007308 */ /* 0x000e240000001000 */
[----:B0-----:R-:W-:-:S04]  /*3870*/  FMUL.FTZ R5, R0, R3 ;  /* 0x0000000300057220 */ /* 0x001fc80000410000 */
[C---:B------:R-:W-:Y:S01]  /*3880*/  FFMA.FTZ R3, R5.reuse, R3, R2 ;  /* 0x0000000305037223 */ /* 0x040fe20000010002 */
[C---:B------:R-:W-:Y:S01]  /*3890*/  FFMA.FTZ R4, R5.reuse, R19, R18 ;  /* 0x0000001305047223 */ /* 0x040fe20000010012 */
[----:B------:R-:W-:-:S04]  /*38a0*/  FFMA.FTZ R18, R5, -R18, R19 ;  /* 0x8000001205127223 */ /* 0x000fc80000010013 */
[----:B------:R-:W0:Y:S02]  /*38b0*/  MUFU.RCP R3, R3 ;  /* 0x0000000300037308 */ /* 0x000e240000001000 */
[C---:B0-----:R-:W-:Y:S01]  /*38c0*/  FMUL.FTZ R4, R3.reuse, R4 ;  /* 0x0000000403047220 */ /* 0x041fe20000410000 */
[----:B------:R-:W-:Y:S01]  /*38d0*/  FMUL.FTZ R5, R3, R18 ;  /* 0x0000001203057220 */ /* 0x000fe20000410000 */
[----:B------:R-:W-:Y:S06]  /*38e0*/  BRA `(.L_x_4219) ;  /* 0x0000000000207947 */ /* 0x000fec0003800000 */
.L_x_4218:
[----:B01----:R-:W0:Y:S02]  /*38f0*/  MUFU.RCP R5, R3 ;  /* 0x0000000300057308 */ /* 0x003e240000001000 */
[----:B0-----:R-:W-:-:S04]  /*3900*/  FMUL.FTZ R0, R5, R2 ;  /* 0x0000000205007220 */ /* 0x001fc80000410000 */
[C---:B------:R-:W-:Y:S01]  /*3910*/  FFMA.FTZ R2, R0.reuse, R2, R3 ;  /* 0x0000000200027223 */ /* 0x040fe20000010003 */
[C---:B---3--:R-:W-:Y:S01]  /*3920*/  FFMA.FTZ R5, R0.reuse, R18, R19 ;  /* 0x0000001200057223 */ /* 0x048fe20000010013 */
[----:B------:R-:W-:-:S04]  /*3930*/  FFMA.FTZ R19, R0, R19, -R18 ;  /* 0x0000001300137223 */ /* 0x000fc80000010812 */
[----:B------:R-:W0:Y:S02]  /*3940*/  MUFU.RCP R2, R2 ;  /* 0x0000000200027308 */ /* 0x000e240000001000 */
[C---:B0-----:R-:W-:Y:S01]  /*3950*/  FMUL.FTZ R4, R2.reuse, R5 ;  /* 0x0000000502047220 */ /* 0x041fe20000410000 */
[----:B------:R-:W-:-:S07]  /*3960*/  FMUL.FTZ R5, R2, R19 ;  /* 0x0000001302057220 */ /* 0x000fce0000410000 */
.L_x_4219:
[----:B------:R-:W-:Y:S05]  /*3970*/  BSYNC.RECONVERGENT B0 ;  /* 0x0000000000007941 */ /* 0x000fea0003800200 */
.L_x_4217:
        /* <DEDUP_REMOVED lines=14> */
[----:B------:R-:W0:Y:S02]  /*3a60*/  F2I.FTZ.TRUNC.NTZ R5, R4 ;  /* 0x0000000400057305 */ /* 0x000e24000021f100 */
[----:B0-----:R0:W-:Y:S01]  /*3a70*/  STG.E.U8 desc[UR36][R2.64], R5 ;  /* 0x0000000502007986 */ /* 0x0011e2000c101124 */
[----:B------:R-:W-:Y:S05]  /*3a80*/  BRA `(.L_x_4225) ;  /* 0x0000000c00507947 */ /* 0x000fea0003800000 */
.L_x_4223:
[----:B------:R-:W0:Y:S02]  /*3a90*/  F2I.S64.TRUNC R4, R4 ;  /* 0x0000000400047311 */ /* 0x000e24000020d900 */
[----:B0-----:R-:W-:-:S05]  /*3aa0*/  IMAD.MOV.U32 R7, RZ, RZ, R4 ;  /* 0x000000ffff077224 */ /* 0x001fca00078e0004 */
[----:B------:R0:W-:Y:S01]  /*3ab0*/  STG.E.U8 desc[UR36][R2.64], R7 ;  /* 0x0000000702007986 */ /* 0x0001e2000c101124 */
[----:B------:R-:W-:Y:S05]  /*3ac0*/  BRA `(.L_x_4225) ;  /* 0x0000000c00407947 */ /* 0x000fea0003800000 */
.L_x_4222:
[----:B------:R-:W-:-:S09]  /*3ad0*/  UISETP.NE.AND UP0, UPT, UR4, 0x2, UPT ;  /* 0x000000020400788c */ /* 0x000fd2000bf05270 */
[----:B------:R-:W-:Y:S05]  /*3ae0*/  BRA.U !UP0, `(.L_x_4226) ;  /* 0x0000000108287547 */ /* 0x000fea000b800000 */
[----:B------:R-:W-:-:S09]  /*3af0*/  UISETP.NE.AND UP0, UPT, UR4, 0x3, UPT ;  /* 0x000000030400788c */ /* 0x000fd2000bf05270 */
[----:B------:R-:W-:Y:S05]  /*3b00*/  BRA.U !UP0, `(.L_x_4227) ;  /* 0x0000000108147547 */ /* 0x000fea000b800000 */
[----:B------:R-:W-:-:S09]  /*3b10*/  UISETP.NE.AND UP0, UPT, UR4, 0x4, UPT ;  /* 0x000000040400788c */ /* 0x000fd2000bf05270 */
[----:B------:R-:W-:Y:S05]  /*3b20*/  BRA.U UP0, `(.L_x_4224) ;  /* 0x0000000900947547 */ /* 0x000fea000b800000 */
[----:B------:R-:W0:Y:S02]  /*3b30*/  F2I.S64.TRUNC R4, R4 ;  /* 0x0000000400047311 */ /* 0x000e24000020d900 */
[----:B0-----:R0:W-:Y:S01]  /*3b40*/  STG.E.64 desc[UR36][R2.64], R4 ;  /* 0x0000000402007986 */ /* 0x0011e2000c101b24 */
[----:B------:R-:W-:Y:S05]  /*3b50*/  BRA `(.L_x_4225) ;  /* 0x0000000c001c7947 */ /* 0x000fea0003800000 */
.L_x_4227:
[----:B------:R-:W0:Y:S02]  /*3b60*/  F2I.FTZ.TRUNC.NTZ R5, R4 ;  /* 0x0000000400057305 */ /* 0x000e24000021f100 */
[----:B0-----:R0:W-:Y:S01]  /*3b70*/  STG.E desc[UR36][R2.64], R5 ;  /* 0x0000000502007986 */ /* 0x0011e2000c101924 */
[----:B------:R-:W-:Y:S05]  /*3b80*/  BRA `(.L_x_4225) ;  /* 0x0000000c00107947 */ /* 0x000fea0003800000 */
.L_x_4226:
[----:B------:R-:W0:Y:S02]  /*3b90*/  F2I.FTZ.TRUNC.NTZ R5, R4 ;  /* 0x0000000400057305 */ /* 0x000e24000021f100 */
[----:B0-----:R0:W-:Y:S01]  /*3ba0*/  STG.E.U16 desc[UR36][R2.64], R5 ;  /* 0x0000000502007986 */ /* 0x0011e2000c101524 */
[----:B------:R-:W-:Y:S05]  /*3bb0*/  BRA `(.L_x_4225) ;  /* 0x0000000c00047947 */ /* 0x000fea0003800000 */
.L_x_4221:
[----:B------:R-:W-:-:S09]  /*3bc0*/  UISETP.GT.AND UP0, UPT, UR4, 0x6, UPT ;  /* 0x000000060400788c */ /* 0x000fd2000bf04270 */
[----:B------:R-:W-:Y:S05]  /*3bd0*/  BRA.U UP0, `(.L_x_4228) ;  /* 0x0000000100247547 */ /* 0x000fea000b800000 */
[----:B------:R-:W-:-:S09]  /*3be0*/  UISETP.NE.AND UP0, UPT, UR4, 0x5, UPT ;  /* 0x000000050400788c */ /* 0x000fd2000bf05270 */
[----:B------:R-:W-:Y:S05]  /*3bf0*/  BRA.U !UP0, `(.L_x_4229) ;  /* 0x0000000108107547 */ /* 0x000fea000b800000 */
[----:B------:R-:W-:-:S09]  /*3c00*/  UISETP.NE.AND UP0, UPT, UR4, 0x6, UPT ;  /* 0x000000060400788c */ /* 0x000fd2000bf05270 */
[----:B------:R-:W-:Y:S05]  /*3c10*/  BRA.U UP0, `(.L_x_4224) ;  /* 0x0000000900587547 */ /* 0x000fea000b800000 */
[----:B------:R0:W-:Y:S01]  /*3c20*/  STG.E desc[UR36][R2.64], R4 ;  /* 0x0000000402007986 */ /* 0x0001e2000c101924 */
[----:B------:R-:W-:Y:S05]  /*3c30*/  BRA `(.L_x_4225) ;  /* 0x0000000800e47947 */ /* 0x000fea0003800000 */
.L_x_4229:
[----:B------:R-:W-:-:S05]  /*3c40*/  F2FP.F16.F32.PACK_AB R4, RZ, R4 ;  /* 0x00000004ff04723e */ /* 0x000fca00000000ff */
[----:B------:R0:W-:Y:S01]  /*3c50*/  STG.E.U16 desc[UR36][R2.64], R4 ;  /* 0x0000000402007986 */ /* 0x0001e2000c101524 */
[----:B------:R-:W-:Y:S05]  /*3c60*/  BRA `(.L_x_4225) ;  /* 0x0000000800d87947 */ /* 0x000fea0003800000 */
.L_x_4228:
[----:B------:R-:W-:-:S09]  /*3c70*/  UISETP.NE.AND UP0, UPT, UR4, 0x7, UPT ;  /* 0x000000070400788c */ /* 0x000fd2000bf05270 */
[----:B------:R-:W-:Y:S05]  /*3c80*/  BRA.U !UP0, `(.L_x_4230) ;  /* 0x0000000108247547 */ /* 0x000fea000b800000 */
[----:B------:R-:W-:-:S09]  /*3c90*/  UISETP.NE.AND UP0, UPT, UR4, 0x8, UPT ;  /* 0x000000080400788c */ /* 0x000fd2000bf05270 */
[----:B------:R-:W-:Y:S05]  /*3ca0*/  BRA.U !UP0, `(.L_x_4231) ;  /* 0x0000000108107547 */ /* 0x000fea000b800000 */
[----:B------:R-:W-:-:S09]  /*3cb0*/  UISETP.NE.AND UP0, UPT, UR4, 0x9, UPT ;  /* 0x000000090400788c */ /* 0x000fd2000bf05270 */
[----:B------:R-:W-:Y:S05]  /*3cc0*/  BRA.U UP0, `(.L_x_4224) ;  /* 0x00000009002c7547 */ /* 0x000fea000b800000 */
[----:B------:R0:W-:Y:S01]  /*3cd0*/  STG.E.64 desc[UR36][R2.64], R4 ;  /* 0x0000000402007986 */ /* 0x0001e2000c101b24 */
[----:B------:R-:W-:Y:S05]  /*3ce0*/  BRA `(.L_x_4225) ;  /* 0x0000000800b87947 */ /* 0x000fea0003800000 */
.L_x_4231:
[----:B------:R-:W-:-:S05]  /*3cf0*/  F2FP.F16.F32.PACK_AB R5, R5, R4 ;  /* 0x000000040505723e */ /* 0x000fca00000000ff */
[----:B------:R0:W-:Y:S01]  /*3d00*/  STG.E desc[UR36][R2.64], R5 ;  /* 0x0000000502007986 */ /* 0x0001e2000c101924 */
[----:B------:R-:W-:Y:S05]  /*3d10*/  BRA `(.L_x_4225) ;  /* 0x0000000800ac7947 */ /* 0x000fea0003800000 */
.L_x_4230:
[----:B------:R-:W-:-:S06]  /*3d20*/  FMUL.FTZ R4, R4, 1 ;  /* 0x3f80000004047820 */ /* 0x000fcc0000410000 */
[----:B------:R-:W0:Y:S02]  /*3d30*/  F2F.F64.F32 R4, R4 ;  /* 0x0000000400047310 */ /* 0x000e240000201800 */
[----:B0-----:R0:W-:Y:S01]  /*3d40*/  STG.E.64 desc[UR36][R2.64], R4 ;  /* 0x0000000402007986 */ /* 0x0011e2000c101b24 */
[----:B------:R-:W-:Y:S05]  /*3d50*/  BRA `(.L_x_4225) ;  /* 0x00000008009c7947 */ /* 0x000fea0003800000 */
.L_x_4220:
        /* <DEDUP_REMOVED lines=8> */
[----:B------:R-:W-:Y:S02]  /*3de0*/  FSETP.NEU.FTZ.AND P0, PT, R4, RZ, PT ;  /* 0x000000ff0400720b */ /* 0x000fe40003f1d000 */
[----:B------:R-:W-:-:S04]  /*3df0*/  FSETP.NEU.FTZ.AND P1, PT, R5, RZ, PT ;  /* 0x000000ff0500720b */ /* 0x000fc80003f3d000 */
[----:B------:R-:W-:-:S04]  /*3e00*/  PLOP3.LUT P0, PT, P0, P1, PT, 0xf8, 0x8f ;  /* 0x00000000008f781c */ /* 0x000fc80000703f70 */
[----:B------:R-:W-:-:S05]  /*3e10*/  SEL R5, RZ, 0x1, !P0 ;  /* 0x00000001ff057807 */ /* 0x000fca0004000000 */
[----:B------:R4:W-:Y:S01]  /*3e20*/  STG.E.U8 desc[UR36][R2.64], R5 ;  /* 0x0000000502007986 */ /* 0x0009e2000c101124 */
[----:B------:R-:W-:Y:S05]  /*3e30*/  BRA `(.L_x_4225) ;  /* 0x0000000800647947 */ /* 0x000fea0003800000 */
.L_x_4234:
[----:B------:R-:W-:Y:S01]  /*3e40*/  FMUL.FTZ R8, R4, 1 ;  /* 0x3f80000004087820 */ /* 0x000fe20000410000 */
[----:B------:R-:W-:-:S05]  /*3e50*/  FMUL.FTZ R10, R5, 1 ;  /* 0x3f800000050a7820 */ /* 0x000fca0000410000 */
[----:B------:R-:W-:-:S15]  /*3e60*/  F2F.F64.F32 R8, R8 ;  /* 0x0000000800087310 */ /* 0x000fde0000201800 */
[----:B------:R-:W-:-:S15]  /*3e70*/  NOP ;  /* 0x0000000000007918 */ /* 0x000fde0000000000 */
[----:B------:R-:W-:-:S15]  /*3e80*/  NOP ;  /* 0x0000000000007918 */ /* 0x000fde0000000000 */
[----:B------:R-:W-:-:S15]  /*3e90*/  NOP ;  /* 0x0000000000007918 */ /* 0x000fde0000000000 */
[----:B------:R-:W-:-:S04]  /*3ea0*/  NOP ;  /* 0x0000000000007918 */ /* 0x000fc80000000000 */
[----:B------:R-:W0:Y:S02]  /*3eb0*/  F2F.F64.F32 R10, R10 ;  /* 0x0000000a000a7310 */ /* 0x000e240000201800 */
[----:B0-----:R3:W-:Y:S01]  /*3ec0*/  STG.E.128 desc[UR36][R2.64], R8 ;  /* 0x0000000802007986 */ /* 0x0017e2000c101d24 */
[----:B------:R-:W-:Y:S05]  /*3ed0*/  BRA `(.L_x_4225) ;  /* 0x00000008003c7947 */ /* 0x000fea0003800000 */
.L_x_4233:
[----:B------:R-:W-:-:S09]  /*3ee0*/  UISETP.NE.AND UP0, UPT, UR4, 0xf, UPT ;  /* 0x0000000f0400788c */ /* 0x000fd2000bf05270 */
[----:B------:R-:W-:Y:S05]  /*3ef0*/  BRA.U !UP0, `(.L_x_4235) ;  /* 0x0000000108987547 */ /* 0x000fea000b800000 */
[----:B------:R-:W-:-:S09]  /*3f00*/  UISETP.NE.AND UP0, UPT, UR4, 0x17, UPT ;  /* 0x000000170400788c */ /* 0x000fd2000bf05270 */
[----:B------:R-:W-:Y:S05]  /*3f10*/  BRA.U !UP0, `(.L_x_4236) ;  /* 0x0000000108487547 */ /* 0x000fea000b800000 */
[----:B------:R-:W-:-:S09]  /*3f20*/  UISETP.NE.AND UP0, UPT, UR4, 0x18, UPT ;  /* 0x000000180400788c */ /* 0x000fd2000bf05270 */
[----:B------:R-:W-:Y:S05]  /*3f30*/  BRA.U UP0, `(.L_x_4224) ;  /* 0x0000000500907547 */ /* 0x000fea000b800000 */
[----:B------:R-:W-:Y:S01]  /*3f40*/  LOP3.LUT R6, R4, 0x7fffffff, RZ, 0xc0, !PT ;  /* 0x7fffffff04067812 */ /* 0x000fe200078ec0ff */
[----:B------:R-:W-:Y:S01]  /*3f50*/  BSSY.RECONVERGENT B0, `(.L_x_4237) ;  /* 0x000000b000007945 */ /* 0x000fe20003800200 */
[----:B------:R-:W-:Y:S02]  /*3f60*/  SHF.R.U32.HI R7, RZ, 0x18, R4 ;  /* 0x00000018ff077819 */ /* 0x000fe40000011604 */
[----:B------:R-:W-:Y:S02]  /*3f70*/  ISETP.GT.U32.AND P0, PT, R6, 0x43efffff, PT ;  /* 0x43efffff0600780c */ /* 0x000fe40003f04070 */
[----:B------:R-:W-:-:S11]  /*3f80*/  MOV R0, 0x7f ;  /* 0x0000007f00007802 */ /* 0x000fd60000000f00 */
[----:B------:R-:W-:Y:S05]  /*3f90*/  @P0 BRA `(.L_x_4238) ;  /* 0x0000000000180947 */ /* 0x000fea0003800000 */
[----:B------:R-:W-:-:S13]  /*3fa0*/  ISETP.GT.U32.AND P0, PT, R6, 0x3c7fffff, PT ;  /* 0x3c7fffff0600780c */ /* 0x000fda0003f04070 */
[----:B------:R-:W-:-:S04]  /*3fb0*/  @P0 SHF.R.U32.HI R0, RZ, 0x14, R4 ;  /* 0x00000014ff000819 */ /* 0x000fc80000011604 */
[----:B------:R-:W-:Y:S01]  /*3fc0*/  @P0 LOP3.LUT R5, R0, 0x1, RZ, 0xc0, !PT ;  /* 0x0000000100050812 */ /* 0x000fe200078ec0ff */
[----:B------:R-:W-:-:S03]  /*3fd0*/  @!P0 FADD.FTZ R0, R6, 16384 ;  /* 0x4680000006008421 */ /* 0x000fc60000010000 */
[----:B------:R-:W-:-:S04]  /*3fe0*/  @P0 IADD3 R5, PT, PT, R4, 0x407ffff, R5 ;  /* 0x0407ffff04050810 */ /* 0x000fc80007ffe005 */
[----:B------:R-:W-:-:S07]  /*3ff0*/  @P0 SHF.R.U32.HI R0, RZ, 0x14, R5 ;  /* 0x00000014ff000819 */ /* 0x000fce0000011605 */
.L_x_4238:
[----:B------:R-:W-:Y:S05]  /*4000*/  BSYNC.RECONVERGENT B0 ;  /* 0x0000000000007941 */ /* 0x000fea0003800200 */
.L_x_4237:
[----:B------:R-:W-:-:S05]  /*4010*/  LOP3.LUT R7, R0, 0x80, R7, 0xf8, !PT ;  /* 0x0000008000077812 */ /* 0x000fca00078ef807 */
[----:B------:R1:W-:Y:S01]  /*4020*/  STG.E.U8 desc[UR36][R2.64], R7 ;  /* 0x0000000702007986 */ /* 0x0003e2000c101124 */
[----:B------:R-:W-:Y:S05]  /*4030*/  BRA `(.L_x_4225) ;  /* 0x0000000400e47947 */ /* 0x000fea0003800000 */
.L_x_4236:
[----:B------:R-:W-:Y:S01]  /*4040*/  LOP3.LUT R6, R4, 0x7fffffff, RZ, 0xc0, !PT ;  /* 0x7fffffff04067812 */ /* 0x000fe200078ec0ff */
[----:B------:R-:W-:Y:S01]  /*4050*/  BSSY.RECONVERGENT B0, `(.L_x_4239) ;  /* 0x000000d000007945 */ /* 0x000fe20003800200 */
        /* <DEDUP_REMOVED lines=12> */
.L_x_4240:
[----:B------:R-:W-:Y:S05]  /*4120*/  BSYNC.RECONVERGENT B0 ;  /* 0x0000000000007941 */ /* 0x000fea0003800200 */
.L_x_4239:
[----:B------:R-:W-:-:S05]  /*4130*/  LOP3.LUT R5, R0, 0x80, R7, 0xf8, !PT ;  /* 0x0000008000057812 */ /* 0x000fca00078ef807 */
[----:B------:R2:W-:Y:S01]  /*4140*/  STG.E.U8 desc[UR36][R2.64], R5 ;  /* 0x0000000502007986 */ /* 0x0005e2000c101124 */
[----:B------:R-:W-:Y:S05]  /*4150*/  BRA `(.L_x_4225) ;  /* 0x00000004009c7947 */ /* 0x000fea0003800000 */
.L_x_4235:
[----:B------:R-:W-:-:S05]  /*4160*/  F2FP.BF16.F32.PACK_AB R4, RZ, R4 ;  /* 0x00000004ff04723e */ /* 0x000fca00000010ff */
[----:B------:R0:W-:Y:S01]  /*4170*/  STG.E.U16 desc[UR36][R2.64], R4 ;  /* 0x0000000402007986 */ /* 0x0001e2000c101524 */
[----:B------:R-:W-:Y:S05]  /*4180*/  BRA `(.L_x_4225) ;  /* 0x0000000400907947 */ /* 0x000fea0003800000 */
.L_x_4232:
        /* <DEDUP_REMOVED lines=8> */
[----:B------:R-:W0:Y:S02]  /*4210*/  F2I.FTZ.U32.TRUNC.NTZ R5, R4 ;  /* 0x0000000400057305 */ /* 0x000e24000021f000 */
[----:B0-----:R0:W-:Y:S01]  /*4220*/  STG.E.U16 desc[UR36][R2.64], R5 ;  /* 0x0000000502007986 */ /* 0x0011e2000c101524 */
[----:B------:R-:W-:Y:S05]  /*4230*/  BRA `(.L_x_4225) ;  /* 0x0000000400647947 */ /* 0x000fea0003800000 */
.L_x_4243:
[----:B------:R-:W-:Y:S01]  /*4240*/  LOP3.LUT R5, R4, 0x7fffffff, RZ, 0xc0, !PT ;  /* 0x7fffffff04057812 */ /* 0x000fe200078ec0ff */
[----:B------:R-:W-:Y:S01]  /*4250*/  BSSY.RECONVERGENT B0, `(.L_x_4244) ;  /* 0x0000013000007945 */ /* 0x000fe20003800200 */
[----:B------:R-:W-:Y:S02]  /*4260*/  IMAD.MOV.U32 R0, RZ, RZ, 0x80 ;  /* 0x00000080ff007424 */ /* 0x000fe400078e00ff */
        /* <DEDUP_REMOVED lines=9> */
.L_x_4246:
[----:B------:R-:W-:-:S04]  /*4300*/  SHF.R.U32.HI R0, RZ, 0x14, R4 ;  /* 0x00000014ff007819 */ /* 0x000fc80000011604 */
[----:B------:R-:W-:-:S04]  /*4310*/  LOP3.LUT R5, R0, 0x1, RZ, 0xc0, !PT ;  /* 0x0000000100057812 */ /* 0x000fc800078ec0ff */
[----:B------:R-:W-:-:S04]  /*4320*/  IADD3 R0, PT, PT, R4, 0x487ffff, R5 ;  /* 0x0487ffff04007810 */ /* 0x000fc80007ffe005 */
[----:B------:R-:W-:-:S04]  /*4330*/  SHF.R.U32.HI R0, RZ, 0x14, R0 ;  /* 0x00000014ff007819 */ /* 0x000fc80000011600 */
[----:B------:R-:W-:-:S07]  /*4340*/  LOP3.LUT R5, R0, 0xff, RZ, 0xc0, !PT ;  /* 0x000000ff00057812 */ /* 0x000fce00078ec0ff */
.L_x_4247:
[----:B------:R-:W-:-:S04]  /*4350*/  SHF.R.U32.HI R4, RZ, 0x18, R4 ;  /* 0x00000018ff047819 */ /* 0x000fc80000011604 */
[----:B------:R-:W-:-:S04]  /*4360*/  LOP3.LUT R5, R5, 0x80, R4, 0xf8, !PT ;  /* 0x0000008005057812 */ /* 0x000fc800078ef804 */
[----:B------:R-:W-:-:S07]  /*4370*/  PRMT R0, R5, 0x7610, R0 ;  /* 0x0000761005007816 */ /* 0x000fce0000000000 */
.L_x_4245:
[----:B------:R-:W-:Y:S05]  /*4380*/  BSYNC.RECONVERGENT B0 ;  /* 0x0000000000007941 */ /* 0x000fea0003800200 */
.L_x_4244:
[----:B------:R0:W-:Y:S01]  /*4390*/  STG.E.U8 desc[UR36][R2.64], R0 ;  /* 0x0000000002007986 */ /* 0x0001e2000c101124 */
[----:B------:R-:W-:Y:S05]  /*43a0*/  BRA `(.L_x_4225) ;  /* 0x0000000400087947 */ /* 0x000fea0003800000 */
.L_x_4242:
[----:B------:R-:W-:Y:S01]  /*43b0*/  LOP3.LUT R5, R4, 0x7fffffff, RZ, 0xc0, !PT ;  /* 0x7fffffff04057812 */ /* 0x000fe200078ec0ff */
[----:B------:R-:W-:Y:S01]  /*43c0*/  BSSY.RECONVERGENT B0, `(.L_x_4248) ;  /* 0x0000013000007945 */ /* 0x000fe20003800200 */
[----:B------:R-:W-:Y:S02]  /*43d0*/  HFMA2 R0, -RZ, RZ, 0, 7.62939453125e-06 ;  /* 0x00000080ff007431 */ /* 0x000fe400000001ff */
        /* <DEDUP_REMOVED lines=9> */
.L_x_4250:
[----:B------:R-:W-:-:S04]  /*4470*/  SHF.R.U32.HI R0, RZ, 0x15, R4 ;  /* 0x00000015ff007819 */ /* 0x000fc80000011604 */
[----:B------:R-:W-:-:S04]  /*4480*/  LOP3.LUT R5, R0, 0x1, RZ, 0xc0, !PT ;  /* 0x0000000100057812 */ /* 0x000fc800078ec0ff */
[----:B------:R-:W-:-:S04]  /*4490*/  IADD3 R0, PT, PT, R4, 0x88fffff, R5 ;  /* 0x088fffff04007810 */ /* 0x000fc80007ffe005 */
[----:B------:R-:W-:-:S04]  /*44a0*/  SHF.R.U32.HI R0, RZ, 0x15, R0 ;  /* 0x00000015ff007819 */ /* 0x000fc80000011600 */
[----:B------:R-:W-:-:S07]  /*44b0*/  LOP3.LUT R5, R0, 0xff, RZ, 0xc0, !PT ;  /* 0x000000ff00057812 */ /* 0x000fce00078ec0ff */
.L_x_4251:
[----:B------:R-:W-:-:S04]  /*44c0*/  SHF.R.U32.HI R4, RZ, 0x18, R4 ;  /* 0x00000018ff047819 */ /* 0x000fc80000011604 */
[----:B------:R-:W-:-:S04]  /*44d0*/  LOP3.LUT R5, R5, 0x80, R4, 0xf8, !PT ;  /* 0x0000008005057812 */ /* 0x000fc800078ef804 */
[----:B------:R-:W-:-:S07]  /*44e0*/  PRMT R0, R5, 0x7610, R0 ;  /* 0x0000761005007816 */ /* 0x000fce0000000000 */
.L_x_4249:
[----:B------:R-:W-:Y:S05]  /*44f0*/  BSYNC.RECONVERGENT B0 ;  /* 0x0000000000007941 */ /* 0x000fea0003800200 */
.L_x_4248:
[----:B------:R0:W-:Y:S01]  /*4500*/  STG.E.U8 desc[UR36][R2.64], R0 ;  /* 0x0000000002007986 */ /* 0x0001e2000c101124 */
[----:B------:R-:W-:Y:S05]  /*4510*/  BRA `(.L_x_4225) ;  /* 0x0000000000ac7947 */ /* 0x000fea0003800000 */
.L_x_4241:
[----:B------:R-:W-:-:S09]  /*4520*/  UISETP.NE.AND UP0, UPT, UR4, 0x1c, UPT ;  /* 0x0000001c0400788c */ /* 0x000fd2000bf05270 */
[----:B------:R-:W-:Y:S05]  /*4530*/  BRA.U !UP0, `(.L_x_4252) ;  /* 0x00000001089c7547 */ /* 0x000fea000b800000 */
[----:B------:R-:W-:-:S09]  /*4540*/  UISETP.NE.AND UP0, UPT, UR4, 0x1d, UPT ;  /* 0x0000001d0400788c */ /* 0x000fd2000bf05270 */
[----:B------:R-:W-:Y:S05]  /*4550*/  BRA.U !UP0, `(.L_x_4253) ;  /* 0x0000000108887547 */ /* 0x000fea000b800000 */
[----:B------:R-:W-:-:S09]  /*4560*/  UISETP.NE.AND UP0, UPT, UR4, 0x2c, UPT ;  /* 0x0000002c0400788c */ /* 0x000fd2000bf05270 */
[----:B------:R-:W-:Y:S05]  /*4570*/  BRA.U !UP0, `(.L_x_4254) ;  /* 0x0000000108447547 */ /* 0x000fea000b800000 */
.L_x_4224:
[----:B------:R-:W-:Y:S01]  /*4580*/  MOV R0, 0x0 ;  /* 0x0000000000007802 */ /* 0x000fe20000000f00 */
[----:B------:R-:W0:Y:S01]  /*4590*/  LDCU.64 UR6, c[0x4][0x148] ;  /* 0x01002900ff0677ac */ /* 0x000e220008000a00 */
[----:B------:R-:W-:Y:S02]  /*45a0*/  HFMA2 R13, -RZ, RZ, 0, 0 ;  /* 0x00000000ff0d7431 */ /* 0x000fe400000001ff */
[----:B------:R-:W-:Y:S01]  /*45b0*/  IMAD.MOV.U32 R8, RZ, RZ, 0x65 ;  /* 0x00000065ff087424 */ /* 0x000fe200078e00ff */
[----:B------:R1:W2:Y:S01]  /*45c0*/  LDC.64 R2, c[0x4][R0] ;  /* 0x0100000000027b82 */ /* 0x0002a20000000a00 */
        /* <DEDUP_REMOVED lines=11> */
.L_x_4255:
[----:B------:R-:W-:Y:S05]  /*4680*/  BRA `(.L_x_4225) ;  /* 0x0000000000507947 */ /* 0x000fea0003800000 */
.L_x_4254:
        /* <DEDUP_REMOVED lines=15> */
.L_x_4253:
[----:B------:R-:W0:Y:S02]  /*4780*/  F2I.U64.TRUNC R4, R4 ;  /* 0x0000000400047311 */ /* 0x000e24000020d800 */
[----:B0-----:R0:W-:Y:S01]  /*4790*/  STG.E.64 desc[UR36][R2.64], R4 ;  /* 0x0000000402007986 */ /* 0x0011e2000c101b24 */
[----:B------:R-:W-:Y:S05]  /*47a0*/  BRA `(.L_x_4225) ;  /* 0x0000000000087947 */ /* 0x000fea0003800000 */
.L_x_4252:
[----:B------:R-:W0:Y:S02]  /*47b0*/  F2I.FTZ.U32.TRUNC.NTZ R5, R4 ;  /* 0x0000000400057305 */ /* 0x000e24000021f000 */
[----:B0-----:R0:W-:Y:S02]  /*47c0*/  STG.E desc[UR36][R2.64], R5 ;  /* 0x0000000502007986 */ /* 0x0011e4000c101924 */
.L_x_4225:
[----:B------:R-:W-:-:S07]  /*47d0*/  VIADD R17, R17, 0x80 ;  /* 0x0000008011117836 */ /* 0x000fce0000000000 */
.L_x_4157:
[----:B------:R-:W-:Y:S05]  /*47e0*/  BSYNC.RECONVERGENT B7 ;  /* 0x0000000000077941 */ /* 0x000fea0003800200 */
.L_x_4156:
[----:B------:R-:W5:Y:S01]  /*47f0*/  LDCU UR4, c[0x0][0x380] ;  /* 0x00007000ff0477ac */ /* 0x000f620008000800 */
[----:B------:R-:W-:Y:S01]  /*4800*/  BSSY.RECONVERGENT B7, `(.L_x_4256) ;  /* 0x000046f000077945 */ /* 0x000fe20003800200 */
[----:B-----5:R-:W-:-:S13]  /*4810*/  ISETP.GE.AND P0, PT, R17, UR4, PT ;  /* 0x0000000411007c0c */ /* 0x020fda000bf06270 */
[----:B------:R-:W-:Y:S05]  /*4820*/  @P0 BRA `(.L_x_4257) ;  /* 0x0000004400b00947 */ /* 0x000fea0003800000 */
[----:B------:R-:W5:Y:S01]  /*4830*/  LDCU UR4, c[0x0][0x388] ;  /* 0x00007100ff0477ac */ /* 0x000f620008000800 */
[----:B------:R-:W-:Y:S02]  /*4840*/  HFMA2 R22, -RZ, RZ, 0, 0 ;  /* 0x00000000ff167431 */ /* 0x000fe400000001ff */
[----:B0-----:R-:W-:Y:S02]  /*4850*/  IMAD.MOV.U32 R0, RZ, RZ, RZ ;  /* 0x000000ffff007224 */ /* 0x001fe400078e00ff */
[----:B------:R-:W-:Y:S01]  /*4860*/  IMAD.MOV.U32 R16, RZ, RZ, RZ ;  /* 0x000000ffff107224 */ /* 0x000fe200078e00ff */
[----:B-----5:R-:W-:-:S09]  /*4870*/  UISETP.NE.AND UP0, UPT, UR4, URZ, UPT ;  /* 0x000000ff0400728c */ /* 0x020fd2000bf05270 */
[----:B------:R-:W-:Y:S05]  /*4880*/  BRA.U !UP0, `(.L_x_4258) ;  /* 0x0000001508707547 */ /* 0x000fea000b800000 */
[----:B------:R-:W1:Y:S01]  /*4890*/  LDCU.64 UR4, c[0x0][0x390] ;  /* 0x00007200ff0477ac */ /* 0x000e620008000a00 */
[----:B------:R-:W-:Y:S01]  /*48a0*/  MOV R16, RZ ;  /* 0x000000ff00107202 */ /* 0x000fe20000000f00 */
[----:B------:R-:W0:Y:S01]  /*48b0*/  LDCU UR6, c[0x0][0x38c] ;  /* 0x00007180ff0677ac */ /* 0x000e220008000800 */
[----:B------:R-:W5:Y:S01]  /*48c0*/  LDCU.64 UR8, c[0x0][0x4b8] ;  /* 0x00009700ff0877ac */ /* 0x000f620008000a00 */
[----:B------:R-:W-:Y:S02]  /*48d0*/  UISETP.NE.AND UP0, UPT, UR41, URZ, UPT ;  /* 0x000000ff2900728c */ /* 0x000fe4000bf05270 */
        /* <DEDUP_REMOVED lines=343> */
.L_x_4258:
[----:B------:R-:W1:Y:S01]  /*5e50*/  LDCU.64 UR6, c[0x0][0x5f0] ;  /* 0x0000be00ff0677ac */ /* 0x000e620008000a00 */
[----:B------:R-:W-:Y:S01]  /*5e60*/  BSSY.RECONVERGENT B6, `(.L_x_4259) ;  /* 0x0000101000067945 */ /* 0x000fe20003800200 */
        /* <DEDUP_REMOVED lines=14> */
[----:B------:R-:W-:Y:S01]  /*5f50*/  MOV R19, RZ ;  /* 0x000000ff00137202 */ /* 0x000fe20000000f00 */
[----:B--2---:R2:W3:Y:S01]  /*5f60*/  I2F.S16 R18, R2 ;  /* 0x0000000200127306 */ /* 0x0044e20000101400 */
[----:B------:R-:W-:Y:S05]  /*5f70*/  BRA `(.L_x_4265) ;  /* 0x0000000c00bc7947 */ /* 0x000fea0003800000 */
.L_x_4263:
[----:B------:R-:W2:Y:S01]  /*5f80*/  LDG.E.U8 R2, desc[UR36][R2.64] ;  /* 0x0000002402027981 */ /* 0x000ea2000c1e1100 */
[----:B------:R-:W-:Y:S01]  /*5f90*/  IMAD.MOV.U32 R19, RZ, RZ, RZ ;  /* 0x000000ffff137224 */ /* 0x000fe200078e00ff */
[----:B--2---:R-:W-:Y:S01]  /*5fa0*/  I2FP.F32.U32 R18, R2 ;  /* 0x0000000200127245 */ /* 0x004fe20000201000 */
[----:B------:R-:W-:Y:S06]  /*5fb0*/  BRA `(.L_x_4265) ;  /* 0x0000000c00ac7947 */ /* 0x000fec0003800000 */
.L_x_4262:
[----:B------:R-:W-:-:S09]  /*5fc0*/  UISETP.NE.AND UP0, UPT, UR4, 0x2, UPT ;  /* 0x000000020400788c */ /* 0x000fd2000bf05270 */
[----:B------:R-:W-:Y:S05]  /*5fd0*/  BRA.U !UP0, `(.L_x_4266) ;  /* 0x0000000108307547 */ /* 0x000fea000b800000 */
[----:B------:R-:W-:-:S09]  /*5fe0*/  UISETP.NE.AND UP0, UPT, UR4, 0x3, UPT ;  /* 0x000000030400788c */ /* 0x000fd2000bf05270 */
[----:B------:R-:W-:Y:S05]  /*5ff0*/  BRA.U !UP0, `(.L_x_4267) ;  /* 0x0000000108187547 */ /* 0x000fea000b800000 */
[----:B------:R-:W-:-:S09]  /*6000*/  UISETP.NE.AND UP0, UPT, UR4, 0x4, UPT ;  /* 0x000000040400788c */ /* 0x000fd2000bf05270 */
[----:B------:R-:W-:Y:S05]  /*6010*/  BRA.U UP0, `(.L_x_4264) ;  /* 0x0000000d00307547 */ /* 0x000fea000b800000 */
[----:B------:R-:W2:Y:S01]  /*6020*/  LDG.E.64 R2, desc[UR36][R2.64] ;  /* 0x0000002402027981 */ /* 0x000ea2000c1e1b00 */
[----:B------:R-:W-:Y:S01]  /*6030*/  IMAD.MOV.U32 R19, RZ, RZ, RZ ;  /* 0x000000ffff137224 */ /* 0x000fe200078e00ff */
[----:B--2---:R2:W3:Y:S02]  /*6040*/  I2F.S64 R18, R2 ;  /* 0x0000000200127312 */ /* 0x0044e40000301400 */
[----:B--23--:R-:W-:Y:S05]  /*6050*/  BRA `(.L_x_4265) ;  /* 0x0000000c00847947 */ /* 0x00cfea0003800000 */
.L_x_4267:
[----:B------:R-:W2:Y:S01]  /*6060*/  LDG.E R2, desc[UR36][R2.64] ;  /* 0x0000002402027981 */ /* 0x000ea2000c1e1900 */
[----:B------:R-:W-:Y:S01]  /*6070*/  HFMA2 R19, -RZ, RZ, 0, 0 ;  /* 0x00000000ff137431 */ /* 0x000fe200000001ff */
[----:B--2---:R-:W-:Y:S01]  /*6080*/  I2FP.F32.S32 R18, R2 ;  /* 0x0000000200127245 */ /* 0x004fe20000201400 */
[----:B------:R-:W-:Y:S06]  /*6090*/  BRA `(.L_x_4265) ;  /* 0x0000000c00747947 */ /* 0x000fec0003800000 */
.L_x_4266:
[----:B------:R-:W2:Y:S01]  /*60a0*/  LDG.E.U16 R2, desc[UR36][R2.64] ;  /* 0x0000002402027981 */ /* 0x000ea2000c1e1500 */
[----:B------:R-:W-:Y:S01]  /*60b0*/  IMAD.MOV.U32 R19, RZ, RZ, RZ ;  /* 0x000000ffff137224 */ /* 0x000fe200078e00ff */
[----:B--2---:R0:W1:Y:S01]  /*60c0*/  I2F.S16 R18, R2 ;  /* 0x0000000200127306 */ /* 0x0040620000101400 */
[----:B------:R-:W-:Y:S05]  /*60d0*/  BRA `(.L_x_4265) ;  /* 0x0000000c00647947 */ /* 0x000fea0003800000 */
.L_x_4261:
[----:B------:R-:W-:-:S09]  /*60e0*/  UISETP.GT.AND UP0, UPT, UR4, 0x6, UPT ;  /* 0x000000060400788c */ /* 0x000fd2000bf04270 */
[----:B------:R-:W-:Y:S05]  /*60f0*/  BRA.U UP0, `(.L_x_4268) ;  /* 0x00000001002c7547 */ /* 0x000fea000b800000 */
[----:B------:R-:W-:-:S09]  /*6100*/  UISETP.NE.AND UP0, UPT, UR4, 0x5, UPT ;  /* 0x000000050400788c */ /* 0x000fd2000bf05270 */
[----:B------:R-:W-:Y:S05]  /*6110*/  BRA.U !UP0, `(.L_x_4269) ;  /* 0x0000000108147547 */ /* 0x000fea000b800000 */
[----:B------:R-:W-:-:S09]  /*6120*/  UISETP.NE.AND UP0, UPT, UR4, 0x6, UPT ;  /* 0x000000060400788c */ /* 0x000fd2000bf05270 */
[----:B------:R-:W-:Y:S05]  /*6130*/  BRA.U UP0, `(.L_x_4264) ;  /* 0x0000000900e87547 */ /* 0x000fea000b800000 */
[----:B------:R0:W5:Y:S01]  /*6140*/  LDG.E R18, desc[UR36][R2.64] ;  /* 0x0000002402127981 */ /* 0x000162000c1e1900 */
[----:B------:R-:W-:Y:S01]  /*6150*/  IMAD.MOV.U32 R19, RZ, RZ, RZ ;  /* 0x000000ffff137224 */ /* 0x000fe200078e00ff */
[----:B------:R-:W-:Y:S06]  /*6160*/  BRA `(.L_x_4265) ;  /* 0x0000000c00407947 */ /* 0x000fec0003800000 */
.L_x_4269:
[----:B------:R-:W2:Y:S01]  /*6170*/  LDG.E.U16 R2, desc[UR36][R2.64] ;  /* 0x0000002402027981 */ /* 0x000ea2000c1e1500 */
[----:B------:R-:W-:Y:S01]  /*6180*/  MOV R19, RZ ;  /* 0x000000ff00137202 */ /* 0x000fe20000000f00 */
[----:B--2---:R-:W-:Y:S01]  /*6190*/  HADD2.F32 R18, -RZ, R2.H0_H0 ;  /* 0x20000002ff127230 */ /* 0x004fe20000004100 */
[----:B------:R-:W-:Y:S06]  /*61a0*/  BRA `(.L_x_4265) ;  /* 0x0000000c00307947 */ /* 0x000fec0003800000 */
.L_x_4268:
        /* <DEDUP_REMOVED lines=8> */
.L_x_4271:
[----:B------:R-:W2:Y:S02]  /*6230*/  LDG.E R2, desc[UR36][R2.64] ;  /* 0x0000002402027981 */ /* 0x000ea4000c1e1900 */
[--C-:B--2---:R-:W-:Y:S02]  /*6240*/  HADD2.F32 R18, -RZ, R2.reuse.H0_H0 ;  /* 0x20000002ff127230 */ /* 0x104fe40000004100 */
[----:B------:R-:W-:Y:S01]  /*6250*/  HADD2.F32 R19, -RZ, R2.H1_H1 ;  /* 0x30000002ff137230 */ /* 0x000fe20000004100 */
[----:B------:R-:W-:Y:S06]  /*6260*/  BRA `(.L_x_4265) ;  /* 0x0000000c00007947 */ /* 0x000fec0003800000 */
.L_x_4270:
        /* <DEDUP_REMOVED lines=12> */
.L_x_4260:
        /* <DEDUP_REMOVED lines=9> */
[----:B------:R-:W-:Y:S01]  /*63c0*/  IMAD.MOV.U32 R19, RZ, RZ, RZ ;  /* 0x000000ffff137224 */ /* 0x000fe200078e00ff */
[----:B--2---:R-:W-:-:S04]  /*63d0*/  ISETP.NE.AND P0, PT, R2, RZ, PT ;  /* 0x000000ff0200720c */ /* 0x004fc80003f05270 */
[----:B------:R-:W-:Y:S01]  /*63e0*/  FSEL R18, RZ, 1, !P0 ;  /* 0x3f800000ff127808 */ /* 0x000fe20004000000 */
[----:B------:R-:W-:Y:S08]  /*63f0*/  BRA `(.L_x_4265) ;  /* 0x00000008009c7947 */ /* 0x000ff00003800000 */
.L_x_4274:
        /* <DEDUP_REMOVED lines=22> */
.L_x_4273:
        /* <DEDUP_REMOVED lines=8> */
[----:B------:R-:W-:Y:S01]  /*65e0*/  IMAD.MOV.U32 R19, RZ, RZ, RZ ;  /* 0x000000ffff137224 */ /* 0x000fe200078e00ff */
[----:B--2---:R-:W-:-:S04]  /*65f0*/  SHF.L.U32 R18, R18, 0x18, RZ ;  /* 0x0000001812127819 */ /* 0x004fc800000006ff */
[C---:B------:R-:W-:Y:S02]  /*6600*/  LOP3.LUT R0, R18.reuse, 0x7f000000, RZ, 0xc0, !PT ;  /* 0x7f00000012007812 */ /* 0x040fe400078ec0ff */
[----:B------:R-:W-:Y:S02]  /*6610*/  LOP3.LUT P0, RZ, R18, 0x7f000000, RZ, 0xc0, !PT ;  /* 0x7f00000012ff7812 */ /* 0x000fe4000780c0ff */
[----:B------:R-:W0:Y:S02]  /*6620*/  FLO.U32 R4, R0 ;  /* 0x0000000000047300 */ /* 0x000e2400000e0000 */
[----:B0-----:R-:W-:-:S05]  /*6630*/  IMAD.MOV R4, RZ, RZ, -R4 ;  /* 0x000000ffff047224 */ /* 0x001fca00078e0a04 */
[----:B------:R-:W-:-:S04]  /*6640*/  VIADDMNMX.U32 R4, R4, R5, 0x4, !PT ;  /* 0x0000000404047446 */ /* 0x000fc80007800005 */
[----:B------:R-:W-:Y:S01]  /*6650*/  IADD3 R5, PT, PT, R4, -0x4, RZ ;  /* 0xfffffffc04057810 */ /* 0x000fe20007ffe0ff */
[----:B------:R-:W-:-:S03]  /*6660*/  VIADD R4, R0, 0x1000000 ;  /* 0x0100000000047836 */ /* 0x000fc60000000000 */
[----:B------:R-:W-:Y:S01]  /*6670*/  SHF.L.U32 R6, R0, R5, RZ ;  /* 0x0000000500067219 */ /* 0x000fe200000006ff */
[----:B------:R-:W-:Y:S01]  /*6680*/  IMAD.SHL.U32 R5, R5, 0x800000, RZ ;  /* 0x0080000005057824 */ /* 0x000fe200078e00ff */
[----:B------:R-:W-:-:S04]  /*6690*/  SHF.R.S32.HI R4, RZ, 0x8, R4 ;  /* 0x00000008ff047819 */ /* 0x000fc80000011404 */
[----:B------:R-:W-:-:S04]  /*66a0*/  LEA.HI R5, R6, -R5, RZ, 0x1c ;  /* 0x8000000506057211 */ /* 0x000fc800078fe0ff */
[----:B------:R-:W-:-:S04]  /*66b0*/  IADD3 R5, PT, PT, R5, 0x3c000000, RZ ;  /* 0x3c00000005057810 */ /* 0x000fc80007ffe0ff */
[----:B------:R-:W-:-:S04]  /*66c0*/  LOP3.LUT R4, R5, 0x7f800000, R4, 0xf8, !PT ;  /* 0x7f80000005047812 */ /* 0x000fc800078ef804 */
[----:B------:R-:W-:-:S04]  /*66d0*/  SEL R3, R4, RZ, P0 ;  /* 0x000000ff04037207 */ /* 0x000fc80000000000 */
[----:B------:R-:W-:Y:S01]  /*66e0*/  LOP3.LUT R18, R3, 0x80000000, R18, 0xf8, !PT ;  /* 0x8000000003127812 */ /* 0x000fe200078ef812 */
[----:B------:R-:W-:Y:S06]  /*66f0*/  BRA `(.L_x_4265) ;  /* 0x0000000400dc7947 */ /* 0x000fec0003800000 */
.L_x_4276:
[----:B------:R-:W2:Y:S01]  /*6700*/  LDG.E.U8 R2, desc[UR36][R2.64] ;  /* 0x0000002402027981 */ /* 0x000ea2000c1e1100 */
[----:B------:R-:W-:Y:S02]  /*6710*/  IMAD.MOV.U32 R19, RZ, RZ, RZ ;  /* 0x000000ffff137224 */ /* 0x000fe400078e00ff */
        /* <DEDUP_REMOVED lines=9> */
[----:B------:R-:W-:Y:S01]  /*67b0*/  LOP3.LUT R18, R0, 0x80000000, R5, 0xf8, !PT ;  /* 0x8000000000127812 */ /* 0x000fe200078ef805 */
[----:B------:R-:W-:Y:S06]  /*67c0*/  BRA `(.L_x_4265) ;  /* 0x0000000400a87947 */ /* 0x000fec0003800000 */
.L_x_4275:
[----:B------:R-:W2:Y:S01]  /*67d0*/  LDG.E.U16 R2, desc[UR36][R2.64] ;  /* 0x0000002402027981 */ /* 0x000ea2000c1e1500 */
[----:B------:R-:W-:Y:S01]  /*67e0*/  IMAD.MOV.U32 R19, RZ, RZ, RZ ;  /* 0x000000ffff137224 */ /* 0x000fe200078e00ff */
[----:B--2---:R-:W-:Y:S01]  /*67f0*/  SHF.L.U32 R18, R2, 0x10, RZ ;  /* 0x0000001002127819 */ /* 0x004fe200000006ff */
[----:B------:R-:W-:Y:S06]  /*6800*/  BRA `(.L_x_4265) ;  /* 0x0000000400987947 */ /* 0x000fec0003800000 */
.L_x_4272:
        /* <DEDUP_REMOVED lines=12> */
.L_x_4279:
        /* <DEDUP_REMOVED lines=20> */
.L_x_4281:
[----:B------:R-:W-:Y:S05]  /*6a10*/  BSYNC.RECONVERGENT B0 ;  /* 0x0000000000007941 */ /* 0x000fea0003800200 */
.L_x_4280:
[----:B------:R-:W-:Y:S01]  /*6a20*/  IMAD.SHL.U32 R0, R0, 0x100000, RZ ;  /* 0x0010000000007824 */ /* 0x000fe200078e00ff */
[----:B------:R-:W-:-:S04]  /*6a30*/  LEA R2, R2, 0x3b800000, 0x17 ;  /* 0x3b80000002027811 */ /* 0x000fc800078eb8ff */
[----:B------:R-:W-:Y:S01]  /*6a40*/  LOP3.LUT R18, R2, R0, R7, 0xfe, !PT ;  /* 0x0000000002127212 */ /* 0x000fe200078efe07 */
[----:B------:R-:W-:Y:S06]  /*6a50*/  BRA `(.L_x_4265) ;  /* 0x0000000400047947 */ /* 0x000fec0003800000 */
.L_x_4278:
        /* <DEDUP_REMOVED lines=20> */
.L_x_4283:
[----:B------:R-:W-:Y:S05]  /*6ba0*/  BSYNC.RECONVERGENT B0 ;  /* 0x0000000000007941 */ /* 0x000fea0003800200 */
.L_x_4282:
[----:B------:R-:W-:Y:S02]  /*6bb0*/  SHF.L.U32 R0, R0, 0x15, RZ ;  /* 0x0000001500007819 */ /* 0x000fe400000006ff */
[----:B------:R-:W-:-:S04]  /*6bc0*/  LEA R2, R2, 0x37800000, 0x17 ;  /* 0x3780000002027811 */ /* 0x000fc800078eb8ff */
[----:B------:R-:W-:Y:S01]  /*6bd0*/  LOP3.LUT R18, R2, R0, R7, 0xfe, !PT ;  /* 0x0000000002127212 */ /* 0x000fe200078efe07 */
[----:B------:R-:W-:Y:S06]  /*6be0*/  BRA `(.L_x_4265) ;  /* 0x0000000000a07947 */ /* 0x000fec0003800000 */
.L_x_4277:
[----:B------:R-:W-:-:S09]  /*6bf0*/  UISETP.NE.AND UP0, UPT, UR4, 0x1c, UPT ;  /* 0x0000001c0400788c */ /* 0x000fd2000bf05270 */
[----:B------:R-:W-:Y:S05]  /*6c00*/  BRA.U !UP0, `(.L_x_4284) ;  /* 0x00000001088c7547 */ /* 0x000fea000b800000 */
[----:B------:R-:W-:-:S09]  /*6c10*/  UISETP.NE.AND UP0, UPT, UR4, 0x1d, UPT ;  /* 0x0000001d0400788c */ /* 0x000fd2000bf05270 */
[----:B------:R-:W-:Y:S05]  /*6c20*/  BRA.U !UP0, `(.L_x_4285) ;  /* 0x0000000108747547 */ /* 0x000fea000b800000 */
[----:B------:R-:W-:-:S09]  /*6c30*/  UISETP.NE.AND UP0, UPT, UR4, 0x2c, UPT ;  /* 0x0000002c0400788c */ /* 0x000fd2000bf05270 */
[----:B------:R-:W-:Y:S05]  /*6c40*/  BRA.U UP0, `(.L_x_4264) ;  /* 0x0000000100247547 */ /* 0x000fea000b800000 */
[----:B------:R-:W2:Y:S01]  /*6c50*/  LDG.E.U8 R2, desc[UR36][R2.64] ;  /* 0x0000002402027981 */ /* 0x000ea2000c1e1100 */
[----:B------:R-:W-:Y:S02]  /*6c60*/  IMAD.MOV.U32 R19, RZ, RZ, RZ ;  /* 0x000000ffff137224 */ /* 0x000fe400078e00ff */
[----:B------:R-:W-:Y:S01]  /*6c70*/  IMAD.MOV.U32 R18, RZ, RZ, 0x400000 ;  /* 0x00400000ff127424 */ /* 0x000fe200078e00ff */
[----:B--2---:R-:W-:-:S13]  /*6c80*/  ISETP.NE.AND P0, PT, R2, RZ, PT ;  /* 0x000000ff0200720c */ /* 0x004fda0003f05270 */
[----:B------:R-:W-:Y:S05]  /*6c90*/  @!P0 BRA `(.L_x_4265) ;  /* 0x0000000000748947 */ /* 0x000fea0003800000 */
[----:B------:R-:W-:-:S13]  /*6ca0*/  ISETP.NE.AND P0, PT, R2, 0xff, PT ;  /* 0x000000ff0200780c */ /* 0x000fda0003f05270 */
[----:B------:R-:W-:Y:S01]  /*6cb0*/  @!P0 MOV R18, 0x7f800001 ;  /* 0x7f80000100128802 */ /* 0x000fe20000000f00 */
[----:B------:R-:W-:Y:S01]  /*6cc0*/  @P0 IMAD.SHL.U32 R18, R2, 0x800000, RZ ;  /* 0x0080000002120824 */ /* 0x000fe200078e00ff */
[----:B------:R-:W-:Y:S06]  /*6cd0*/  BRA `(.L_x_4265) ;  /* 0x0000000000647947 */ /* 0x000fec0003800000 */
.L_x_4264:
        /* <DEDUP_REMOVED lines=16> */
.L_x_4286:
[----:B------:R-:W-:Y:S01]  /*6de0*/  CS2R R18, SRZ ;  /* 0x0000000000127805 */ /* 0x000fe2000001ff00 */
[----:B------:R-:W-:Y:S06]  /*6df0*/  BRA `(.L_x_4265) ;  /* 0x00000000001c7947 */ /* 0x000fec0003800000 */
.L_x_4285:
[----:B------:R-:W2:Y:S01]  /*6e00*/  LDG.E.64 R2, desc[UR36][R2.64] ;  /* 0x0000002402027981 */ /* 0x000ea2000c1e1b00 */
[----:B------:R-:W-:Y:S01]  /*6e10*/  IMAD.MOV.U32 R19, RZ, RZ, RZ ;  /* 0x000000ffff137224 */ /* 0x000fe200078e00ff */
[----:B--2---:R0:W1:Y:S02]  /*6e20*/  I2F.U64 R18, R2 ;  /* 0x0000000200127312 */ /* 0x0040640000301000 */
[----:B01----:R-:W-:Y:S05]  /*6e30*/  BRA `(.L_x_4265) ;  /* 0x00000000000c7947 */ /* 0x003fea0003800000 */
.L_x_4284:
[----:B------:R-:W2:Y:S01]  /*6e40*/  LDG.E R2, desc[UR36][R2.64] ;  /* 0x0000002402027981 */ /* 0x000ea2000c1e1900 */
[----:B------:R-:W-:Y:S02]  /*6e50*/  MOV R19, RZ ;  /* 0x000000ff00137202 */ /* 0x000fe40000000f00 */
[----:B--2---:R-:W-:-:S07]  /*6e60*/  I2FP.F32.U32 R18, R2 ;  /* 0x0000000200127245 */ /* 0x004fce0000201000 */
.L_x_4265:
[----:B------:R-:W-:Y:S05]  /*6e70*/  BSYNC.RECONVERGENT B6 ;  /* 0x0000000000067941 */ /* 0x000fea0003800200 */
.L_x_4259:
[----:B------:R-:W0:Y:S01]  /*6e80*/  LDCU.64 UR6, c[0x0][0x5f8] ;  /* 0x0000bf00ff0677ac */ /* 0x000e220008000a00 */
[----:B------:R-:W-:Y:S01]  /*6e90*/  BSSY.RECONVERGENT B6, `(.L_x_4287) ;  /* 0x0000101000067945 */ /* 0x000fe20003800200 */
        /* <DEDUP_REMOVED lines=13> */
[----:B--2-4-:R-:W2:Y:S01]  /*6f70*/  LDG.E.S8 R2, desc[UR36][R4.64] ;  /* 0x0000002404027981 */ /* 0x014ea2000c1e1300 */
[----:B------:R-:W-:Y:S01]  /*6f80*/  IMAD.MOV.U32 R3, RZ, RZ, RZ ;  /* 0x000000ffff037224 */ /* 0x000fe200078e00ff */
[----:B--2---:R-:W0:Y:S01]  /*6f90*/  I2F.S16 R2, R2 ;  /* 0x0000000200027306 */ /* 0x004e220000101400 */
[----:B------:R-:W-:Y:S05]  /*6fa0*/  BRA `(.L_x_4293) ;  /* 0x0000000c00bc7947 */ /* 0x000fea0003800000 */
.L_x_4291:
[----:B--2-4-:R-:W2:Y:S01]  /*6fb0*/  LDG.E.U8 R2, desc[UR36][R4.64] ;  /* 0x0000002404027981 */ /* 0x014ea2000c1e1100 */
[----:B------:R-:W-:Y:S01]  /*6fc0*/  HFMA2 R3, -RZ, RZ, 0, 0 ;  /* 0x00000000ff037431 */ /* 0x000fe200000001ff */
[----:B--2---:R-:W-:Y:S01]  /*6fd0*/  I2FP.F32.U32 R2, R2 ;  /* 0x0000000200027245 */ /* 0x004fe20000201000 */
[----:B------:R-:W-:Y:S06]  /*6fe0*/  BRA `(.L_x_4293) ;  /* 0x0000000c00ac7947 */ /* 0x000fec0003800000 */
.L_x_4290:
[----:B------:R-:W-:-:S09]  /*6ff0*/  UISETP.NE.AND UP0, UPT, UR4, 0x2, UPT ;  /* 0x000000020400788c */ /* 0x000fd2000bf05270 */
[----:B------:R-:W-:Y:S05]  /*7000*/  BRA.U !UP0, `(.L_x_4294) ;  /* 0x0000000108307547 */ /* 0x000fea000b800000 */
[----:B------:R-:W-:-:S09]  /*7010*/  UISETP.NE.AND UP0, UPT, UR4, 0x3, UPT ;  /* 0x000000030400788c */ /* 0x000fd2000bf05270 */
[----:B------:R-:W-:Y:S05]  /*7020*/  BRA.U !UP0, `(.L_x_4295) ;  /* 0x0000000108187547 */ /* 0x000fea000b800000 */
[----:B------:R-:W-:-:S09]  /*7030*/  UISETP.NE.AND UP0, UPT, UR4, 0x4, UPT ;  /* 0x000000040400788c */ /* 0x000fd2000bf05270 */
[----:B------:R-:W-:Y:S05]  /*7040*/  BRA.U UP0, `(.L_x_4292) ;  /* 0x0000000d00307547 */ /* 0x000fea000b800000 */
[----:B------:R-:W2:Y:S01]  /*7050*/  LDG.E.64 R4, desc[UR36][R4.64] ;  /* 0x0000002404047981 */ /* 0x000ea2000c1e1b00 */
[----:B----4-:R-:W-:Y:S01]  /*7060*/  IMAD.MOV.U32 R3, RZ, RZ, RZ ;  /* 0x000000ffff037224 */ /* 0x010fe200078e00ff */
[----:B--2---:R2:W4:Y:S02]  /*7070*/  I2F.S64 R2, R4 ;  /* 0x0000000400027312 */ /* 0x0045240000301400 */
[----:B--2-4-:R-:W-:Y:S05]  /*7080*/  BRA `(.L_x_4293) ;  /* 0x0000000c00847947 */ /* 0x014fea0003800000 */
.L_x_4295:
[----:B--2-4-:R-:W2:Y:S01]  /*7090*/  LDG.E R2, desc[UR36][R4.64] ;  /* 0x0000002404027981 */ /* 0x014ea2000c1e1900 */
[----:B------:R-:W-:Y:S01]  /*70a0*/  IMAD.MOV.U32 R3, RZ, RZ, RZ ;  /* 0x000000ffff037224 */ /* 0x000fe200078e00ff */
[----:B--2---:R-:W-:Y:S01]  /*70b0*/  I2FP.F32.S32 R2, R2 ;  /* 0x0000000200027245 */ /* 0x004fe20000201400 */
[----:B------:R-:W-:Y:S06]  /*70c0*/  BRA `(.L_x_4293) ;  /* 0x0000000c00747947 */ /* 0x000fec0003800000 */
.L_x_4294:
[----:B--2-4-:R-:W2:Y:S01]  /*70d0*/  LDG.E.U16 R2, desc[UR36][R4.64] ;  /* 0x0000002404027981 */ /* 0x014ea2000c1e1500 */
[----:B------:R-:W-:Y:S01]  /*70e0*/  MOV R3, RZ ;  /* 0x000000ff00037202 */ /* 0x000fe20000000f00 */
[----:B--2---:R-:W2:Y:S01]  /*70f0*/  I2F.S16 R2, R2 ;  /* 0x0000000200027306 */ /* 0x004ea20000101400 */
[----:B------:R-:W-:Y:S05]  /*7100*/  BRA `(.L_x_4293) ;  /* 0x0000000c00647947 */ /* 0x000fea0003800000 */
.L_x_4289:
[----:B------:R-:W-:-:S09]  /*7110*/  UISETP.GT.AND UP0, UPT, UR4, 0x6, UPT ;  /* 0x000000060400788c */ /* 0x000fd2000bf04270 */
[----:B------:R-:W-:Y:S05]  /*7120*/  BRA.U UP0, `(.L_x_4296) ;  /* 0x00000001002c7547 */ /* 0x000fea000b800000 */
[----:B------:R-:W-:-:S09]  /*7130*/  UISETP.NE.AND UP0, UPT, UR4, 0x5, UPT ;  /* 0x000000050400788c */ /* 0x000fd2000bf05270 */
[----:B------:R-:W-:Y:S05]  /*7140*/  BRA.U !UP0, `(.L_x_4297) ;  /* 0x0000000108147547 */ /* 0x000fea000b800000 */
[----:B------:R-:W-:-:S09]  /*7150*/  UISETP.NE.AND UP0, UPT, UR4, 0x6, UPT ;  /* 0x000000060400788c */ /* 0x000fd2000bf05270 */
[----:B------:R-:W-:Y:S05]  /*7160*/  BRA.U UP0, `(.L_x_4292) ;  /* 0x0000000900e87547 */ /* 0x000fea000b800000 */
[----:B--2-4-:R4:W5:Y:S01]  /*7170*/  LDG.E R2, desc[UR36][R4.64] ;  /* 0x0000002404027981 */ /* 0x014962000c1e1900 */
[----:B------:R-:W-:Y:S01]  /*7180*/  IMAD.MOV.U32 R3, RZ, RZ, RZ ;  /* 0x000000ffff037224 */ /* 0x000fe200078e00ff */
[----:B------:R-:W-:Y:S06]  /*7190*/  BRA `(.L_x_4293) ;  /* 0x0000000c00407947 */ /* 0x000fec0003800000 */
.L_x_4297:
[----:B--2-4-:R-:W2:Y:S01]  /*71a0*/  LDG.E.U16 R2, desc[UR36][R4.64] ;  /* 0x0000002404027981 */ /* 0x014ea2000c1e1500 */
[----:B------:R-:W-:Y:S02]  /*71b0*/  IMAD.MOV.U32 R3, RZ, RZ, RZ ;  /* 0x000000ffff037224 */ /* 0x000fe400078e00ff */
[----:B--2---:R-:W-:Y:S01]  /*71c0*/  HADD2.F32 R2, -RZ, R2.H0_H0 ;  /* 0x20000002ff027230 */ /* 0x004fe20000004100 */
[----:B------:R-:W-:Y:S06]  /*71d0*/  BRA `(.L_x_4293) ;  /* 0x0000000c00307947 */ /* 0x000fec0003800000 */
.L_x_4296:
[----:B------:R-:W-:-:S09]  /*71e0*/  UISETP.NE.AND UP0, UPT, UR4, 0x7, UPT ;  /* 0x000000070400788c */ /* 0x000fd2000bf05270 */
[----:B------:R-:W-:Y:S05]  /*71f0*/  BRA.U !UP0, `(.L_x_4298) ;  /* 0x0000000108287547 */ /* 0x000fea000b800000 */
[----:B------:R-:W-:-:S09]  /*7200*/  UISETP.NE.AND UP0, UPT, UR4, 0x8, UPT ;  /* 0x000000080400788c */ /* 0x000fd2000bf05270 */
[----:B------:R-:W-:Y:S05]  /*7210*/  BRA.U !UP0, `(.L_x_4299) ;  /* 0x0000000108107547 */ /* 0x000fea000b800000 */
[----:B------:R-:W-:-:S09]  /*7220*/  UISETP.NE.AND UP0, UPT, UR4, 0x9, UPT ;  /* 0x000000090400788c */ /* 0x000fd2000bf05270 */
[----:B------:R-:W-:Y:S05]  /*7230*/  BRA.U UP0, `(.L_x_4292) ;  /* 0x0000000900b47547 */ /* 0x000fea000b800000 */
[----:B--2-4-:R0:W5:Y:S01]  /*7240*/  LDG.E.64 R2, desc[UR36][R4.64] ;  /* 0x0000002404027981 */ /* 0x014162000c1e1b00 */
[----:B------:R-:W-:Y:S05]  /*7250*/  BRA `(.L_x_4293) ;  /* 0x0000000c00107947 */ /* 0x000fea0003800000 */
.L_x_4299:
[----:B----4-:R-:W2:Y:S02]  /*7260*/  LDG.E R3, desc[UR36][R4.64] ;  /* 0x0000002404037981 */ /* 0x010ea4000c1e1900 */
[--C-:B--2---:R-:W-:Y:S02]  /*7270*/  HADD2.F32 R2, -RZ, R3.reuse.H0_H0 ;  /* 0x20000003ff027230 */ /* 0x104fe40000004100 */
[----:B------:R-:W-:Y:S01]  /*7280*/  HADD2.F32 R3, -RZ, R3.H1_H1 ;  /* 0x30000003ff037230 */ /* 0x000fe20000004100 */
[----:B------:R-:W-:Y:S06]  /*7290*/  BRA `(.L_x_4293) ;  /* 0x0000000c00007947 */ /* 0x000fec0003800000 */
.L_x_4298:
[----:B------:R-:W2:Y:S01]  /*72a0*/  LDG.E.64 R4, desc[UR36][R4.64] ;  /* 0x0000002404047981 */ /* 0x000ea2000c1e1b00 */
[----:B------:R-:W-:Y:S01]  /*72b0*/  UMOV UR4, 0xf0000000 ;  /* 0xf000000000047882 */ /* 0x000fe20000000000 */
[----:B------:R-:W-:Y:S01]  /*72c0*/  UMOV UR5, 0x380fffff ;  /* 0x380fffff00057882 */ /* 0x000fe20000000000 */
[----:B----4-:R-:W-:Y:S01]  /*72d0*/  MOV R3, RZ ;  /* 0x000000ff00037202 */ /* 0x010fe20000000f00 */
        /* <DEDUP_REMOVED lines=8> */
.L_x_4288:
        /* <DEDUP_REMOVED lines=9> */
[----:B----4-:R-:W-:Y:S01]  /*73f0*/  IMAD.MOV.U32 R3, RZ, RZ, RZ ;  /* 0x000000ffff037224 */ /* 0x010fe200078e00ff */
[----:B--2---:R-:W-:-:S04]  /*7400*/  ISETP.NE.AND P0, PT, R4, RZ, PT ;  /* 0x000000ff0400720c */ /* 0x004fc80003f05270 */
[----:B------:R-:W-:Y:S01]  /*7410*/  FSEL R2, RZ, 1, !P0 ;  /* 0x3f800000ff027808 */ /* 0x000fe20004000000 */
[----:B------:R-:W-:Y:S08]  /*7420*/  BRA `(.L_x_4293) ;  /* 0x00000008009c7947 */ /* 0x000ff00003800000 */
.L_x_4302:
        /* <DEDUP_REMOVED lines=8> */
[----:B----4-:R-:W0:Y:S02]  /*74b0*/  F2F.F32.F64 R2, R4 ;  /* 0x0000000400027310 */ /* 0x010e240000301000 */
        /* <DEDUP_REMOVED lines=13> */
.L_x_4301:
[----:B------:R-:W-:-:S09]  /*7590*/  UISETP.NE.AND UP0, UPT, UR4, 0xf, UPT ;  /* 0x0000000f0400788c */ /* 0x000fd2000bf05270 */
[----:B------:R-:W-:Y:S05]  /*75a0*/  BRA.U !UP0, `(.L_x_4303) ;  /* 0x0000000108947547 */ /* 0x000fea000b800000 */
[----:B------:R-:W-:-:S09]  /*75b0*/  UISETP.NE.AND UP0, UPT, UR4, 0x17, UPT ;  /* 0x000000170400788c */ /* 0x000fd2000bf05270 */
[----:B------:R-:W-:Y:S05]  /*75c0*/  BRA.U !UP0, `(.L_x_4304) ;  /* 0x0000000108587547 */ /* 0x000fea000b800000 */
[----:B------:R-:W-:-:S09]  /*75d0*/  UISETP.NE.AND UP0, UPT, UR4, 0x18, UPT ;  /* 0x000000180400788c */ /* 0x000fd2000bf05270 */
[----:B------:R-:W-:Y:S05]  /*75e0*/  BRA.U UP0, `(.L_x_4292) ;  /* 0x0000000500c87547 */ /* 0x000fea000b800000 */
[----:B--2-4-:R-:W2:Y:S01]  /*75f0*/  LDG.E.U8 R2, desc[UR36][R4.64] ;  /* 0x0000002404027981 */ /* 0x014ea2000c1e1100 */
        /* <DEDUP_REMOVED lines=15> */
[----:B------:R-:W-:Y:S01]  /*76f0*/  SEL R5, R3, RZ, P0 ;  /* 0x000000ff03057207 */ /* 0x000fe20000000000 */
[----:B------:R-:W-:-:S03]  /*7700*/  HFMA2 R3, -RZ, RZ, 0, 0 ;  /* 0x00000000ff037431 */ /* 0x000fc600000001ff */
[----:B------:R-:W-:Y:S01]  /*7710*/  LOP3.LUT R2, R5, 0x80000000, R2, 0xf8, !PT ;  /* 0x8000000005027812 */ /* 0x000fe200078ef802 */
[----:B------:R-:W-:Y:S06]  /*7720*/  BRA `(.L_x_4293) ;  /* 0x0000000400dc7947 */ /* 0x000fec0003800000 */
.L_x_4304:
[----:B----4-:R-:W4:Y:S02]  /*7730*/  LDG.E.U8 R3, desc[UR36][R4.64] ;  /* 0x0000002404037981 */ /* 0x010f24000c1e1100 */
[C---:B----4-:R-:W-:Y:S02]  /*7740*/  IMAD.SHL.U32 R0, R3.reuse, 0x2000000, RZ ;  /* 0x0200000003007824 */ /* 0x050fe400078e00ff */
[----:B------:R-:W-:-:S03]  /*7750*/  IMAD.SHL.U32 R3, R3, 0x100, RZ ;  /* 0x0000010003037824 */ /* 0x000fc600078e00ff */
[----:B------:R-:W-:Y:S02]  /*7760*/  ISETP.GE.U32.AND P0, PT, R0, 0x8000000, PT ;  /* 0x080000000000780c */ /* 0x000fe40003f06070 */
[----:B------:R-:W-:-:S11]  /*7770*/  PRMT R7, R3, 0x9910, RZ ;  /* 0x0000991003077816 */ /* 0x000fd600000000ff */
[----:B--2---:R-:W-:Y:S02]  /*7780*/  @!P0 LOP3.LUT R2, R3, 0x7f00, RZ, 0xc0, !PT ;  /* 0x00007f0003028812 */ /* 0x004fe400078ec0ff */
[----:B------:R-:W-:Y:S02]  /*7790*/  @P0 LEA.HI R0, R0, 0x70000000, RZ, 0x1c ;  /* 0x7000000000000811 */ /* 0x000fe400078fe0ff */
[----:B------:R-:W-:Y:S02]  /*77a0*/  @!P0 LOP3.LUT R2, R2, 0x3f000000, RZ, 0xfc, !PT ;  /* 0x3f00000002028812 */ /* 0x000fe400078efcff */
[----:B------:R-:W-:Y:S01]  /*77b0*/  MOV R3, RZ ;  /* 0x000000ff00037202 */ /* 0x000fe20000000f00 */
[----:B------:R-:W-:Y:S02]  /*77c0*/  @P0 FMUL.FTZ R0, R0, 1.9259299443872358531e-34 ;  /* 0x0780000000000820 */ /* 0x000fe40000410000 */
[----:B------:R-:W-:-:S05]  /*77d0*/  @!P0 FADD.FTZ R0, R2, -0.5 ;  /* 0xbf00000002008421 */ /* 0x000fca0000010000 */
[----:B------:R-:W-:Y:S01]  /*77e0*/  LOP3.LUT R2, R0, 0x80000000, R7, 0xf8, !PT ;  /* 0x8000000000027812 */ /* 0x000fe200078ef807 */
[----:B------:R-:W-:Y:S06]  /*77f0*/  BRA `(.L_x_4293) ;  /* 0x0000000400a87947 */ /* 0x000fec0003800000 */
.L_x_4303:
[----:B--2-4-:R-:W2:Y:S01]  /*7800*/  LDG.E.U16 R2, desc[UR36][R4.64] ;  /* 0x0000002404027981 */ /* 0x014ea2000c1e1500 */
[----:B------:R-:W-:Y:S02]  /*7810*/  IMAD.MOV.U32 R3, RZ, RZ, RZ ;  /* 0x000000ffff037224 */ /* 0x000fe400078e00ff */
[----:B--2---:R-:W-:Y:S01]  /*7820*/  IMAD.U32 R2, R2, 0x10000, RZ ;  /* 0x0001000002027824 */ /* 0x004fe200078e00ff */
[----:B------:R-:W-:Y:S06]  /*7830*/  BRA `(.L_x_4293) ;  /* 0x0000000400987947 */ /* 0x000fec0003800000 */
.L_x_4300:
        /* <DEDUP_REMOVED lines=8> */
[----:B--2-4-:R-:W2:Y:S01]  /*78c0*/  LDG.E.U16 R2, desc[UR36][R4.64] ;  /* 0x0000002404027981 */ /* 0x014ea2000c1e1500 */
[----:B------:R-:W-:Y:S01]  /*78d0*/  HFMA2 R3, -RZ, RZ, 0, 0 ;  /* 0x00000000ff037431 */ /* 0x000fe200000001ff */
[----:B--2---:R-:W-:Y:S01]  /*78e0*/  I2FP.F32.U32 R2, R2 ;  /* 0x0000000200027245 */ /* 0x004fe20000201000 */
[----:B------:R-:W-:Y:S06]  /*78f0*/  BRA `(.L_x_4293) ;  /* 0x0000000400687947 */ /* 0x000fec0003800000 */
.L_x_4307:
[----:B------:R-:W3:Y:S01]  /*7900*/  LDG.E.U8 R4, desc[UR36][R4.64] ;  /* 0x0000002404047981 */ /* 0x000ee2000c1e1100 */
[----:B--2-4-:R-:W-:Y:S02]  /*7910*/  CS2R R2, SRZ ;  /* 0x0000000000027805 */ /* 0x014fe4000001ff00 */
        /* <DEDUP_REMOVED lines=18> */
.L_x_4309:
[----:B------:R-:W-:Y:S05]  /*7a40*/  BSYNC.RECONVERGENT B0 ;  /* 0x0000000000007941 */ /* 0x000fea0003800200 */
.L_x_4308:
[----:B------:R-:W-:Y:S01]  /*7a50*/  IMAD.SHL.U32 R0, R0, 0x100000, RZ ;  /* 0x0010000000007824 */ /* 0x000fe200078e00ff */
[----:B------:R-:W-:-:S04]  /*7a60*/  LEA R2, R2, 0x3b800000, 0x17 ;  /* 0x3b80000002027811 */ /* 0x000fc800078eb8ff */
[----:B------:R-:W-:Y:S01]  /*7a70*/  LOP3.LUT R2, R2, R0, R9, 0xfe, !PT ;  /* 0x0000000002027212 */ /* 0x000fe200078efe09 */
[----:B------:R-:W-:Y:S06]  /*7a80*/  BRA `(.L_x_4293) ;  /* 0x0000000400047947 */ /* 0x000fec0003800000 */
.L_x_4306:
        /* <DEDUP_REMOVED lines=20> */
.L_x_4311:
[----:B------:R-:W-:Y:S05]  /*7bd0*/  BSYNC.RECONVERGENT B0 ;  /* 0x0000000000007941 */ /* 0x000fea0003800200 */
.L_x_4310:
[----:B------:R-:W-:Y:S01]  /*7be0*/  IMAD.SHL.U32 R0, R0, 0x200000, RZ ;  /* 0x0020000000007824 */ /* 0x000fe200078e00ff */
[----:B------:R-:W-:-:S04]  /*7bf0*/  LEA R2, R2, 0x37800000, 0x17 ;  /* 0x3780000002027811 */ /* 0x000fc800078eb8ff */
[----:B------:R-:W-:Y:S01]  /*7c00*/  LOP3.LUT R2, R2, R0, R9, 0xfe, !PT ;  /* 0x0000000002027212 */ /* 0x000fe200078efe09 */
[----:B------:R-:W-:Y:S06]  /*7c10*/  BRA `(.L_x_4293) ;  /* 0x0000000000a07947 */ /* 0x000fec0003800000 */
.L_x_4305:
[----:B------:R-:W-:-:S09]  /*7c20*/  UISETP.NE.AND UP0, UPT, UR4, 0x1c, UPT ;  /* 0x0000001c0400788c */ /* 0x000fd2000bf05270 */
[----:B------:R-:W-:Y:S05]  /*7c30*/  BRA.U !UP0, `(.L_x_4312) ;  /* 0x00000001088c7547 */ /* 0x000fea000b800000 */
[----:B------:R-:W-:-:S09]  /*7c40*/  UISETP.NE.AND UP0, UPT, UR4, 0x1d, UPT ;  /* 0x0000001d0400788c */ /* 0x000fd2000bf05270 */
[----:B------:R-:W-:Y:S05]  /*7c50*/  BRA.U !UP0, `(.L_x_4313) ;  /* 0x0000000108747547 */ /* 0x000fea000b800000 */
[----:B------:R-:W-:-:S09]  /*7c60*/  UISETP.NE.AND UP0, UPT, UR4, 0x2c, UPT ;  /* 0x0000002c0400788c */ /* 0x000fd2000bf05270 */
[----:B------:R-:W-:Y:S05]  /*7c70*/  BRA.U UP0, `(.L_x_4292) ;  /* 0x0000000100247547 */ /* 0x000fea000b800000 */
[----:B------:R-:W3:Y:S01]  /*7c80*/  LDG.E.U8 R4, desc[UR36][R4.64] ;  /* 0x0000002404047981 */ /* 0x000ee2000c1e1100 */
[----:B----4-:R-:W-:Y:S01]  /*7c90*/  MOV R3, RZ ;  /* 0x000000ff00037202 */ /* 0x010fe20000000f00 */
[----:B--2---:R-:W-:Y:S01]  /*7ca0*/  IMAD.MOV.U32 R2, RZ, RZ, 0x400000 ;  /* 0x00400000ff027424 */ /* 0x004fe200078e00ff */
[----:B---3--:R-:W-:-:S13]  /*7cb0*/  ISETP.NE.AND P0, PT, R4, RZ, PT ;  /* 0x000000ff0400720c */ /* 0x008fda0003f05270 */
[----:B------:R-:W-:Y:S05]  /*7cc0*/  @!P0 BRA `(.L_x_4293) ;  /* 0x0000000000748947 */ /* 0x000fea0003800000 */
[----:B------:R-:W-:-:S13]  /*7cd0*/  ISETP.NE.AND P0, PT, R4, 0xff, PT ;  /* 0x000000ff0400780c */ /* 0x000fda0003f05270 */
[----:B------:R-:W-:Y:S01]  /*7ce0*/  @!P0 IMAD.MOV.U32 R2, RZ, RZ, 0x7f800001 ;  /* 0x7f800001ff028424 */ /* 0x000fe200078e00ff */
[----:B------:R-:W-:Y:S01]  /*7cf0*/  @P0 SHF.L.U32 R2, R4, 0x17, RZ ;  /* 0x0000001704020819 */ /* 0x000fe200000006ff */
[----:B------:R-:W-:Y:S06]  /*7d00*/  BRA `(.L_x_4293) ;  /* 0x0000000000647947 */ /* 0x000fec0003800000 */
.L_x_4292:
[----:B--2-4-:R-:W-:Y:S01]  /*7d10*/  MOV R2, 0x0 ;  /* 0x0000000000027802 */ /* 0x014fe20000000f00 */
[----:B------:R-:W0:Y:S01]  /*7d20*/  LDCU.64 UR4, c[0x4][0x148] ;  /* 0x01002900ff0477ac */ /* 0x000e220008000a00 */
[----:B------:R-:W-:Y:S02]  /*7d30*/  HFMA2 R13, -RZ, RZ, 0, 0 ;  /* 0x00000000ff0d7431 */ /* 0x000fe400000001ff */
[----:B------:R-:W-:Y:S01]  /*7d40*/  IMAD.MOV.U32 R8, RZ, RZ, 0x4e ;  /* 0x0000004eff087424 */ /* 0x000fe200078e00ff */
[----:B------:R-:W2:Y:S01]  /*7d50*/  LDCU.64 UR6, c[0x4][0x150] ;  /* 0x01002a00ff0677ac */ /* 0x000ea20008000a00 */
[----:B------:R-:W4:Y:S01]  /*7d60*/  LDC.64 R2, c[0x4][R2] ;  /* 0x0100000002027b82 */ /* 0x000f220000000a00 */
[----:B------:R-:W-:Y:S01]  /*7d70*/  IMAD.MOV.U32 R12, RZ, RZ, 0x1 ;  /* 0x00000001ff0c7424 */ /* 0x000fe200078e00ff */
[----:B------:R-:W1:Y:S01]  /*7d80*/  LDCU.64 UR8, c[0x4][0x8] ;  /* 0x01000100ff0877ac */ /* 0x000e620008000a00 */
[----:B0-----:R-:W-:Y:S02]  /*7d90*/  IMAD.U32 R4, RZ, RZ, UR4 ;  /* 0x00000004ff047e24 */ /* 0x001fe4000f8e00ff */
[----:B------:R-:W-:Y:S01]  /*7da0*/  IMAD.U32 R5, RZ, RZ, UR5 ;  /* 0x00000005ff057e24 */ /* 0x000fe2000f8e00ff */
[----:B--2---:R-:W-:Y:S01]  /*7db0*/  MOV R6, UR6 ;  /* 0x0000000600067c02 */ /* 0x004fe20008000f00 */
[----:B------:R-:W-:-:S02]  /*7dc0*/  IMAD.U32 R7, RZ, RZ, UR7 ;  /* 0x00000007ff077e24 */ /* 0x000fc4000f8e00ff */
[----:B-1----:R-:W-:Y:S01]  /*7dd0*/  IMAD.U32 R10, RZ, RZ, UR8 ;  /* 0x00000008ff0a7e24 */ /* 0x002fe2000f8e00ff */
[----:B------:R-:W-:-:S07]  /*7de0*/  MOV R11, UR9 ;  /* 0x00000009000b7c02 */ /* 0x000fce0008000f00 */
[----:B------:R-:W-:-:S07]  /*7df0*/  LEPC R20, `(.L_x_4314) ;  /* 0x000000001014794e */ /* 0x000fce0000000000 */
[----:B---345:R-:W-:Y:S05]  /*7e00*/  CALL.ABS.NOINC R2 ;  /* 0x0000000002007343 */ /* 0x038fea0003c00000 */
.L_x_4314:
[----:B------:R-:W-:Y:S01]  /*7e10*/  CS2R R2, SRZ ;  /* 0x0000000000027805 */ /* 0x000fe2000001ff00 */
[----:B------:R-:W-:Y:S06]  /*7e20*/  BRA `(.L_x_4293) ;  /* 0x00000000001c7947 */ /* 0x000fec0003800000 */
.L_x_4313:
[----:B------:R-:W2:Y:S01]  /*7e30*/  LDG.E.64 R4, desc[UR36][R4.64] ;  /* 0x0000002404047981 */ /* 0x000ea2000c1e1b00 */
[----:B----4-:R-:W-:Y:S01]  /*7e40*/  IMAD.MOV.U32 R3, RZ, RZ, RZ ;  /* 0x000000ffff037224 */ /* 0x010fe200078e00ff */
[----:B--2---:R0:W2:Y:S02]  /*7e50*/  I2F.U64 R2, R4 ;  /* 0x0000000400027312 */ /* 0x0040a40000301000 */
[----:B0-2---:R-:W-:Y:S05]  /*7e60*/  BRA `(.L_x_4293) ;  /* 0x00000000000c7947 */ /* 0x005fea0003800000 */
.L_x_4312:
[----:B--2-4-:R-:W2:Y:S01]  /*7e70*/  LDG.E R2, desc[UR36][R4.64] ;  /* 0x0000002404027981 */ /* 0x014ea2000c1e1900 */
[----:B------:R-:W-:Y:S01]  /*7e80*/  IMAD.MOV.U32 R3, RZ, RZ, RZ ;  /* 0x000000ffff037224 */ /* 0x000fe200078e00ff */
[----:B--2---:R-:W-:-:S07]  /*7e90*/  I2FP.F32.U32 R2, R2 ;  /* 0x0000000200027245 */ /* 0x004fce0000201000 */
.L_x_4293:
[----:B------:R-:W-:Y:S05]  /*7ea0*/  BSYNC.RECONVERGENT B6 ;  /* 0x0000000000067941 */ /* 0x000fea0003800200 */
.L_x_4287:
[----:B0-2--5:R-:W-:Y:S01]  /*7eb0*/  FSETP.GE.FTZ.AND P0, PT, |R2|, |R3|, PT ;  /* 0x400000030200720b */ /* 0x025fe20003f16200 */
[----:B------:R-:W-:-:S12]  /*7ec0*/  BSSY.RECONVERGENT B0, `(.L_x_4315) ;  /* 0x000001d000007945 */ /* 0x000fd80003800200 */
[----:B------:R-:W-:Y:S05]  /*7ed0*/  @!P0 BRA `(.L_x_4316) ;  /* 0x00000000004c8947 */ /* 0x000fea0003800000 */
[C---:B------:R-:W-:Y:S01]  /*7ee0*/  FSETP.NEU.FTZ.AND P1, PT, |R2|.reuse, RZ, PT ;  /* 0x000000ff0200720b */ /* 0x040fe20003f3d200 */
[----:B----4-:R-:W-:Y:S01]  /*7ef0*/  FADD.FTZ R4, |R2|, -RZ ;  /* 0x800000ff02047221 */ /* 0x010fe20000010200 */
[C---:B------:R-:W-:Y:S01]  /*7f00*/  FSETP.NEU.FTZ.AND P0, PT, |R3|.reuse, RZ, PT ;  /* 0x000000ff0300720b */ /* 0x040fe20003f1d200 */
[----:B------:R-:W-:-:S12]  /*7f10*/  FADD.FTZ R0, |R3|, -RZ ;  /* 0x800000ff03007221 */ /* 0x000fd80000010200 */
[----:B------:R-:W-:Y:S05]  /*7f20*/  @!P0 BRA !P1, `(.L_x_4317) ;  /* 0x0000000000248947 */ /* 0x000fea0004800000 */
[----:B------:R-:W0:Y:S02]  /*7f30*/  MUFU.RCP R0, R2 ;  /* 0x0000000200007308 */ /* 0x000e240000001000 */
[----:B0-----:R-:W-:-:S04]  /*7f40*/  FMUL.FTZ R5, R0, R3 ;  /* 0x0000000300057220 */ /* 0x001fc80000410000 */
[C---:B------:R-:W-:Y:S01]  /*7f50*/  FFMA.FTZ R3, R5.reuse, R3, R2 ;  /* 0x0000000305037223 */ /* 0x040fe20000010002 */
[C---:B-1-3--:R-:W-:Y:S01]  /*7f60*/  FFMA.FTZ R0, R5.reuse, R19, R18 ;  /* 0x0000001305007223 */ /* 0x04afe20000010012 */
[----:B------:R-:W-:-:S04]  /*7f70*/  FFMA.FTZ R4, R5, -R18, R19 ;  /* 0x8000001205047223 */ /* 0x000fc80000010013 */
[----:B------:R-:W0:Y:S02]  /*7f80*/  MUFU.RCP R3, R3 ;  /* 0x0000000300037308 */ /* 0x000e240000001000 */
[C---:B0-----:R-:W-:Y:S01]  /*7f90*/  FMUL.FTZ R18, R3.reuse, R0 ;  /* 0x0000000003127220 */ /* 0x041fe20000410000 */
[----:B------:R-:W-:Y:S01]  /*7fa0*/  FMUL.FTZ R19, R3, R4 ;  /* 0x0000000403137220 */ /* 0x000fe20000410000 */
[----:B------:R-:W-:Y:S06]  /*7fb0*/  BRA `(.L_x_4318) ;  /* 0x0000000000347947 */ /* 0x000fec0003800000 */
.L_x_4317:
[----:B------:R-:W1:Y:S08]  /*7fc0*/  MUFU.RCP R3, R4 ;  /* 0x0000000400037308 */ /* 0x000e700000001000 */
[----:B------:R-:W0:Y:S01]  /*7fd0*/  MUFU.RCP R0, R0 ;  /* 0x0000000000007308 */ /* 0x000e220000001000 */
[----:B-1-3--:R-:W-:Y:S01]  /*7fe0*/  FMUL.FTZ R18, R3, R18 ;  /* 0x0000001203127220 */ /* 0x00afe20000410000 */
[----:B0-----:R-:W-:Y:S01]  /*7ff0*/  FMUL.FTZ R19, R0, R19 ;  /* 0x0000001300137220 */ /* 0x001fe20000410000 */
[----:B------:R-:W-:Y:S06]  /*8000*/  BRA `(.L_x_4318) ;  /* 0x0000000000207947 */ /* 0x000fec0003800000 */
.L_x_4316:
[----:B----4-:R-:W0:Y:S02]  /*8010*/  MUFU.RCP R5, R3 ;  /* 0x0000000300057308 */ /* 0x010e240000001000 */
[----:B0-----:R-:W-:-:S04]  /*8020*/  FMUL.FTZ R0, R5, R2 ;  /* 0x0000000205007220 */ /* 0x001fc80000410000 */
[C---:B------:R-:W-:Y:S01]  /*8030*/  FFMA.FTZ R2, R0.reuse, R2, R3 ;  /* 0x0000000200027223 */ /* 0x040fe20000010003 */
[C---:B-1-3--:R-:W-:Y:S01]  /*8040*/  FFMA.FTZ R5, R0.reuse, R18, R19 ;  /* 0x0000001200057223 */ /* 0x04afe20000010013 */
[----:B------:R-:W-:-:S04]  /*8050*/  FFMA.FTZ R19, R0, R19, -R18 ;  /* 0x0000001300137223 */ /* 0x000fc80000010812 */
[----:B------:R-:W0:Y:S02]  /*8060*/  MUFU.RCP R2, R2 ;  /* 0x0000000200027308 */ /* 0x000e240000001000 */
[C---:B0-----:R-:W-:Y:S01]  /*8070*/  FMUL.FTZ R18, R2.reuse, R5 ;  /* 0x0000000502127220 */ /* 0x041fe20000410000 */
[----:B------:R-:W-:-:S07]  /*8080*/  FMUL.FTZ R19, R2, R19 ;  /* 0x0000001302137220 */ /* 0x000fce0000410000 */
.L_x_4318:
[----:B------:R-:W-:Y:S05]  /*8090*/  BSYNC.RECONVERGENT B0 ;  /* 0x0000000000007941 */ /* 0x000fea0003800200 */
.L_x_4315:
        /* <DEDUP_REMOVED lines=17> */
.L_x_4322:
[----:B------:R-:W0:Y:S02]  /*81b0*/  F2I.S64.TRUNC R18, R18 ;  /* 0x0000001200127311 */ /* 0x000e24000020d900 */
[----:B0-----:R-:W-:-:S05]  /*81c0*/  IMAD.MOV.U32 R5, RZ, RZ, R18 ;  /* 0x000000ffff057224 */ /* 0x001fca00078e0012 */
[----:B------:R4:W-:Y:S01]  /*81d0*/  STG.E.U8 desc[UR36][R2.64], R5 ;  /* 0x0000000502007986 */ /* 0x0009e2000c101124 */
[----:B------:R-:W-:Y:S05]  /*81e0*/  BRA `(.L_x_4324) ;  /* 0x0000000c003c7947 */ /* 0x000fea0003800000 */
.L_x_4321:
        /* <DEDUP_REMOVED lines=9> */
.L_x_4326:
[----:B------:R-:W0:Y:S02]  /*8280*/  F2I.FTZ.TRUNC.NTZ R5, R18 ;  /* 0x0000001200057305 */ /* 0x000e24000021f100 */
[----:B0-----:R2:W-:Y:S01]  /*8290*/  STG.E desc[UR36][R2.64], R5 ;  /* 0x0000000502007986 */ /* 0x0015e2000c101924 */
[----:B------:R-:W-:Y:S05]  /*82a0*/  BRA `(.L_x_4324) ;  /* 0x0000000c000c7947 */ /* 0x000fea0003800000 */
.L_x_4325:
[----:B------:R-:W0:Y:S02]  /*82b0*/  F2I.FTZ.TRUNC.NTZ R5, R18 ;  /* 0x0000001200057305 */ /* 0x000e24000021f100 */
[----:B0-----:R0:W-:Y:S01]  /*82c0*/  STG.E.U16 desc[UR36][R2.64], R5 ;  /* 0x0000000502007986 */ /* 0x0011e2000c101524 */
[----:B------:R-:W-:Y:S05]  /*82d0*/  BRA `(.L_x_4324) ;  /* 0x0000000c00007947 */ /* 0x000fea0003800000 */
.L_x_4320:
        /* <DEDUP_REMOVED lines=8> */
.L_x_4328:
[----:B------:R-:W-:-:S05]  /*8360*/  F2FP.F16.F32.PACK_AB R18, RZ, R18 ;  /* 0x00000012ff12723e */ /* 0x000fca00000000ff */
[----:B------:R0:W-:Y:S01]  /*8370*/  STG.E.U16 desc[UR36][R2.64], R18 ;  /* 0x0000001202007986 */ /* 0x0001e2000c101524 */
[----:B------:R-:W-:Y:S05]  /*8380*/  BRA `(.L_x_4324) ;  /* 0x0000000800d47947 */ /* 0x000fea0003800000 */
.L_x_4327:
        /* <DEDUP_REMOVED lines=8> */
.L_x_4330:
[----:B------:R-:W-:-:S05]  /*8410*/  F2FP.F16.F32.PACK_AB R19, R19, R18 ;  /* 0x000000121313723e */ /* 0x000fca00000000ff */
[----:B------:R0:W-:Y:S01]  /*8420*/  STG.E desc[UR36][R2.64], R19 ;  /* 0x0000001302007986 */ /* 0x0001e2000c101924 */
[----:B------:R-:W-:Y:S05]  /*8430*/  BRA `(.L_x_4324) ;  /* 0x0000000800a87947 */ /* 0x000fea0003800000 */
.L_x_4329:
[----:B------:R-:W-:-:S06]  /*8440*/  FMUL.FTZ R4, R18, 1 ;  /* 0x3f80000012047820 */ /* 0x000fcc0000410000 */
[----:B------:R-:W0:Y:S02]  /*8450*/  F2F.F64.F32 R4, R4 ;  /* 0x0000000400047310 */ /* 0x000e240000201800 */
[----:B0-----:R0:W-:Y:S01]  /*8460*/  STG.E.64 desc[UR36][R2.64], R4 ;  /* 0x0000000402007986 */ /* 0x0011e2000c101b24 */
[----:B------:R-:W-:Y:S05]  /*8470*/  BRA `(.L_x_4324) ;  /* 0x0000000800987947 */ /* 0x000fea0003800000 */
.L_x_4319:
        /* <DEDUP_REMOVED lines=13> */
.L_x_4334:
[----:B------:R-:W-:Y:S01]  /*8550*/  LOP3.LUT R4, R18, 0x7fffffff, RZ, 0xc0, !PT ;  /* 0x7fffffff12047812 */ /* 0x000fe200078ec0ff */
[----:B------:R-:W-:Y:S01]  /*8560*/  BSSY.RECONVERGENT B0, `(.L_x_4335) ;  /* 0x0000012000007945 */ /* 0x000fe20003800200 */
[----:B------:R-:W-:Y:S02]  /*8570*/  IMAD.MOV.U32 R0, RZ, RZ, 0x80 ;  /* 0x00000080ff007424 */ /* 0x000fe400078e00ff */
        /* <DEDUP_REMOVED lines=13> */
.L_x_4337:
[----:B------:R-:W-:-:S04]  /*8650*/  SHF.R.U32.HI R18, RZ, 0x18, R18 ;  /* 0x00000018ff127819 */ /* 0x000fc80000011612 */
[----:B------:R-:W-:-:S04]  /*8660*/  LOP3.LUT R5, R5, 0x80, R18, 0xf8, !PT ;  /* 0x0000008005057812 */ /* 0x000fc800078ef812 */
[----:B------:R-:W-:-:S07]  /*8670*/  PRMT R0, R5, 0x7610, R0 ;  /* 0x0000761005007816 */ /* 0x000fce0000000000 */
.L_x_4336:
[----:B------:R-:W-:Y:S05]  /*8680*/  BSYNC.RECONVERGENT B0 ;  /* 0x0000000000007941 */ /* 0x000fea0003800200 */
.L_x_4335:
[----:B------:R0:W-:Y:S01]  /*8690*/  STG.E.U8 desc[UR36][R2.64], R0 ;  /* 0x0000000002007986 */ /* 0x0001e2000c101124 */
[----:B------:R-:W-:Y:S05]  /*86a0*/  BRA `(.L_x_4324) ;  /* 0x00000008000c7947 */ /* 0x000fea0003800000 */
.L_x_4333:
[----:B------:R-:W-:Y:S01]  /*86b0*/  LOP3.LUT R4, R18, 0x7fffffff, RZ, 0xc0, !PT ;  /* 0x7fffffff12047812 */ /* 0x000fe200078ec0ff */
[----:B------:R-:W-:Y:S01]  /*86c0*/  BSSY.RECONVERGENT B0, `(.L_x_4338) ;  /* 0x0000012000007945 */ /* 0x000fe20003800200 */
[----:B------:R-:W-:Y:S02]  /*86d0*/  MOV R0, 0x80 ;  /* 0x0000008000007802 */ /* 0x000fe40000000f00 */
        /* <DEDUP_REMOVED lines=13> */
.L_x_4340:
[----:B------:R-:W-:-:S04]  /*87b0*/  SHF.R.U32.HI R18, RZ, 0x18, R18 ;  /* 0x00000018ff127819 */ /* 0x000fc80000011612 */
[----:B------:R-:W-:-:S04]  /*87c0*/  LOP3.LUT R5, R5, 0x80, R18, 0xf8, !PT ;  /* 0x0000008005057812 */ /* 0x000fc800078ef812 */
[----:B------:R-:W-:-:S07]  /*87d0*/  PRMT R0, R5, 0x7610, R0 ;  /* 0x0000761005007816 */ /* 0x000fce0000000000 */
.L_x_4339:
[----:B------:R-:W-:Y:S05]  /*87e0*/  BSYNC.RECONVERGENT B0 ;  /* 0x0000000000007941 */ /* 0x000fea0003800200 */
.L_x_4338:
[----:B------:R0:W-:Y:S01]  /*87f0*/  STG.E.U8 desc[UR36][R2.64], R0 ;  /* 0x0000000002007986 */ /* 0x0001e2000c101124 */
[----:B------:R-:W-:Y:S05]  /*8800*/  BRA `(.L_x_4324) ;  /* 0x0000000400b47947 */ /* 0x000fea0003800000 */
.L_x_4332:
[----:B------:R-:W-:-:S09]  /*8810*/  UISETP.NE.AND UP0, UPT, UR4, 0x1c, UPT ;  /* 0x0000001c0400788c */ /* 0x000fd2000bf05270 */
[----:B------:R-:W-:Y:S05]  /*8820*/  BRA.U !UP0, `(.L_x_4341) ;  /* 0x0000000108587547 */ /* 0x000fea000b800000 */
[----:B------:R-:W-:-:S09]  /*8830*/  UISETP.NE.AND UP0, UPT, UR4, 0x1d, UPT ;  /* 0x0000001d0400788c */ /* 0x000fd2000bf05270 */
[----:B------:R-:W-:Y:S05]  /*8840*/  BRA.U !UP0, `(.L_x_4342) ;  /* 0x0000000108447547 */ /* 0x000fea000b800000 */
[----:B------:R-:W-:-:S09]  /*8850*/  UISETP.NE.AND UP0, UPT, UR4, 0x2c, UPT ;  /* 0x0000002c0400788c */ /* 0x000fd2000bf05270 */
[----:B------:R-:W-:Y:S05]  /*8860*/  BRA.U UP0, `(.L_x_4323) ;  /* 0x0000000100c47547 */ /* 0x000fea000b800000 */
        /* <DEDUP_REMOVED lines=15> */
.L_x_4342:
[----:B------:R-:W0:Y:S02]  /*8960*/  F2I.U64.TRUNC R18, R18 ;  /* 0x0000001200127311 */ /* 0x000e24000020d800 */
[----:B0-----:R0:W-:Y:S01]  /*8970*/  STG.E.64 desc[UR36][R2.64], R18 ;  /* 0x0000001202007986 */ /* 0x0011e2000c101b24 */
[----:B------:R-:W-:Y:S05]  /*8980*/  BRA `(.L_x_4324) ;  /* 0x0000000400547947 */ /* 0x000fea0003800000 */
.L_x_4341:
[----:B------:R-:W0:Y:S02]  /*8990*/  F2I.FTZ.U32.TRUNC.NTZ R5, R18 ;  /* 0x0000001200057305 */ /* 0x000e24000021f000 */
[----:B0-----:R0:W-:Y:S01]  /*89a0*/  STG.E desc[UR36][R2.64], R5 ;  /* 0x0000000502007986 */ /* 0x0011e2000c101924 */
[----:B------:R-:W-:Y:S05]  /*89b0*/  BRA `(.L_x_4324) ;  /* 0x0000000400487947 */ /* 0x000fea0003800000 */
.L_x_4331:
        /* <DEDUP_REMOVED lines=12> */
.L_x_4344:
        /* <DEDUP_REMOVED lines=10> */
.L_x_4343:
[----:B------:R-:W-:-:S09]  /*8b20*/  UISETP.NE.AND UP0, UPT, UR4, 0xf, UPT ;  /* 0x0000000f0400788c */ /* 0x000fd2000bf05270 */
[----:B------:R-:W-:Y:S05]  /*8b30*/  BRA.U !UP0, `(.L_x_4345) ;  /* 0x0000000108e07547 */ /* 0x000fea000b800000 */
[----:B------:R-:W-:-:S09]  /*8b40*/  UISETP.NE.AND UP0, UPT, UR4, 0x17, UPT ;  /* 0x000000170400788c */ /* 0x000fd2000bf05270 */
[----:B------:R-:W-:Y:S05]  /*8b50*/  BRA.U !UP0, `(.L_x_4346) ;  /* 0x00000001088c7547 */ /* 0x000fea000b800000 */
[----:B------:R-:W-:-:S09]  /*8b60*/  UISETP.NE.AND UP0, UPT, UR4, 0x18, UPT ;  /* 0x000000180400788c */ /* 0x000fd2000bf05270 */
[----:B------:R-:W-:Y:S05]  /*8b70*/  BRA.U !UP0, `(.L_x_4347) ;  /* 0x0000000108447547 */ /* 0x000fea000b800000 */
.L_x_4323:
        /* <DEDUP_REMOVED lines=16> */
.L_x_4348:
[----:B------:R-:W-:Y:S05]  /*8c80*/  BRA `(.L_x_4324) ;  /* 0x0000000000947947 */ /* 0x000fea0003800000 */
.L_x_4347:
[----:B------:R-:W-:Y:S01]  /*8c90*/  LOP3.LUT R4, R18, 0x7fffffff, RZ, 0xc0, !PT ;  /* 0x7fffffff12047812 */ /* 0x000fe200078ec0ff */
[----:B------:R-:W-:Y:S01]  /*8ca0*/  BSSY.RECONVERGENT B0, `(.L_x_4349) ;  /* 0x000000b000007945 */ /* 0x000fe20003800200 */
[----:B------:R-:W-:Y:S01]  /*8cb0*/  SHF.R.U32.HI R7, RZ, 0x18, R18 ;  /* 0x00000018ff077819 */ /* 0x000fe20000011612 */
[----:B------:R-:W-:Y:S01]  /*8cc0*/  IMAD.MOV.U32 R0, RZ, RZ, 0x7f ;  /* 0x0000007fff007424 */ /* 0x000fe200078e00ff */
        /* <DEDUP_REMOVED lines=8> */
.L_x_4350:
[----:B------:R-:W-:Y:S05]  /*8d50*/  BSYNC.RECONVERGENT B0 ;  /* 0x0000000000007941 */ /* 0x000fea0003800200 */
.L_x_4349:
[----:B------:R-:W-:-:S05]  /*8d60*/  LOP3.LUT R5, R0, 0x80, R7, 0xf8, !PT ;  /* 0x0000008000057812 */ /* 0x000fca00078ef807 */
[----:B------:R0:W-:Y:S01]  /*8d70*/  STG.E.U8 desc[UR36][R2.64], R5 ;  /* 0x0000000502007986 */ /* 0x0001e2000c101124 */
[----:B------:R-:W-:Y:S05]  /*8d80*/  BRA `(.L_x_4324) ;  /* 0x0000000000547947 */ /* 0x000fea0003800000 */
.L_x_4346:
[----:B------:R-:W-:Y:S01]  /*8d90*/  LOP3.LUT R4, R18, 0x7fffffff, RZ, 0xc0, !PT ;  /* 0x7fffffff12047812 */ /* 0x000fe200078ec0ff */
[----:B------:R-:W-:Y:S03]  /*8da0*/  BSSY.RECONVERGENT B0, `(.L_x_4351) ;  /* 0x000000d000007945 */ /* 0x000fe60003800200 */
        /* <DEDUP_REMOVED lines=9> */
.L_x_4352:
[----:B------:R-:W-:Y:S02]  /*8e40*/  ISETP.GT.U32.AND P0, PT, R4, 0x7f800000, PT ;  /* 0x7f8000000400780c */ /* 0x000fe40003f04070 */
[----:B------:R-:W-:-:S04]  /*8e50*/  MOV R0, 0x7f ;  /* 0x0000007f00007802 */ /* 0x000fc80000000f00 */
[----:B------:R-:W-:-:S07]  /*8e60*/  SEL R0, R0, 0x7c, P0 ;  /* 0x0000007c00007807 */ /* 0x000fce0000000000 */
.L_x_4353:
[----:B------:R-:W-:Y:S05]  /*8e70*/  BSYNC.RECONVERGENT B0 ;  /* 0x0000000000007941 */ /* 0x000fea0003800200 */
.L_x_4351:
[----:B------:R-:W-:-:S04]  /*8e80*/  SHF.R.U32.HI R5, RZ, 0x18, R18 ;  /* 0x00000018ff057819 */ /* 0x000fc80000011612 */
[----:B------:R-:W-:-:S05]  /*8e90*/  LOP3.LUT R5, R0, 0x80, R5, 0xf8, !PT ;  /* 0x0000008000057812 */ /* 0x000fca00078ef805 */
[----:B------:R0:W-:Y:S01]  /*8ea0*/  STG.E.U8 desc[UR36][R2.64], R5 ;  /* 0x0000000502007986 */ /* 0x0001e2000c101124 */
[----:B------:R-:W-:Y:S05]  /*8eb0*/  BRA `(.L_x_4324) ;  /* 0x0000000000087947 */ /* 0x000fea0003800000 */
.L_x_4345:
[----:B------:R-:W-:-:S05]  /*8ec0*/  F2FP.BF16.F32.PACK_AB R18, RZ, R18 ;  /* 0x00000012ff12723e */ /* 0x000fca00000010ff */
[----:B------:R0:W-:Y:S02]  /*8ed0*/  STG.E.U16 desc[UR36][R2.64], R18 ;  /* 0x0000001202007986 */ /* 0x0001e4000c101524 */
.L_x_4324:
[----:B------:R-:W-:-:S07]  /*8ee0*/  VIADD R17, R17, 0x80 ;  /* 0x0000008011117836 */ /* 0x000fce0000000000 */
.L_x_4257:
[----:B------:R-:W-:Y:S05]  /*8ef0*/  BSYNC.RECONVERGENT B7 ;  /* 0x0000000000077941 */ /* 0x000fea0003800200 */
.L_x_4256:
        /* <DEDUP_REMOVED lines=17> */
[----:B------:R-:W-:-:S04]  /*9010*/  SHF.R.U32.HI R3, RZ, UR5, R2 ;  /* 0x00000005ff037c19 */ /* 0x000fc80008011602 */
[----:B------:R-:W-:-:S05]  /*9020*/  IADD3 R22, PT, PT, -R3, RZ, RZ ;  /* 0x000000ff03167210 */ /* 0x000fca0007ffe1ff */
        /* <DEDUP_REMOVED lines=339> */
.L_x_4356:
        /* <DEDUP_REMOVED lines=19> */
.L_x_4361:
[----:B------:R-:W2:Y:S01]  /*a690*/  LDG.E.U8 R2, desc[UR36][R2.64] ;  /* 0x0000002402027981 */ /* 0x000ea2000c1e1100 */
[----:B------:R-:W-:Y:S02]  /*a6a0*/  MOV R19, RZ ;  /* 0x000000ff00137202 */ /* 0x000fe40000000f00 */
[----:B--2---:R-:W-:Y:S01]  /*a6b0*/  I2FP.F32.U32 R18, R2 ;  /* 0x0000000200127245 */ /* 0x004fe20000201000 */
[----:B------:R-:W-:Y:S06]  /*a6c0*/  BRA `(.L_x_4363) ;  /* 0x0000000c00ac7947 */ /* 0x000fec0003800000 */
.L_x_4360:
        /* <DEDUP_REMOVED lines=8> */
[----:B--2---:R4:W0:Y:S02]  /*a750*/  I2F.S64 R18, R2 ;  /* 0x0000000200127312 */ /* 0x0048240000301400 */
[----:B0---4-:R-:W-:Y:S05]  /*a760*/  BRA `(.L_x_4363) ;  /* 0x0000000c00847947 */ /* 0x011fea0003800000 */
.L_x_4365:
[----:B------:R-:W2:Y:S01]  /*a770*/  LDG.E R2, desc[UR36][R2.64] ;  /* 0x0000002402027981 */ /* 0x000ea2000c1e1900 */
[----:B------:R-:W-:Y:S01]  /*a780*/  IMAD.MOV.U32 R19, RZ, RZ, RZ ;  /* 0x000000ffff137224 */ /* 0x000fe200078e00ff */
[----:B--2---:R-:W-:Y:S01]  /*a790*/  I2FP.F32.S32 R18, R2 ;  /* 0x0000000200127245 */ /* 0x004fe20000201400 */
[----:B------:R-:W-:Y:S06]  /*a7a0*/  BRA `(.L_x_4363) ;  /* 0x0000000c00747947 */ /* 0x000fec0003800000 */
.L_x_4364:
[----:B------:R-:W2:Y:S01]  /*a7b0*/  LDG.E.U16 R2, desc[UR36][R2.64] ;  /* 0x0000002402027981 */ /* 0x000ea2000c1e1500 */
[----:B------:R-:W-:Y:S01]  /*a7c0*/  HFMA2 R19, -RZ, RZ, 0, 0 ;  /* 0x00000000ff137431 */ /* 0x000fe200000001ff */
[----:B--2---:R2:W3:Y:S01]  /*a7d0*/  I2F.S16 R18, R2 ;  /* 0x0000000200127306 */ /* 0x0044e20000101400 */
[----:B------:R-:W-:Y:S05]  /*a7e0*/  BRA `(.L_x_4363) ;  /* 0x0000000c00647947 */ /* 0x000fea0003800000 */
.L_x_4359:
        /* <DEDUP_REMOVED lines=9> */
.L_x_4367:
[----:B------:R-:W2:Y:S01]  /*a880*/  LDG.E.U16 R2, desc[UR36][R2.64] ;  /* 0x0000002402027981 */ /* 0x000ea2000c1e1500 */
[----:B------:R-:W-:Y:S02]  /*a890*/  IMAD.MOV.U32 R19, RZ, RZ, RZ ;  /* 0x000000ffff137224 */ /* 0x000fe400078e00ff */
[----:B--2---:R-:W-:Y:S01]  /*a8a0*/  HADD2.F32 R18, -RZ, R2.H0_H0 ;  /* 0x20000002ff127230 */ /* 0x004fe20000004100 */
[----:B------:R-:W-:Y:S06]  /*a8b0*/  BRA `(.L_x_4363) ;  /* 0x0000000c00307947 */ /* 0x000fec0003800000 */
.L_x_4366:
        /* <DEDUP_REMOVED lines=8> */
.L_x_4369:
[----:B------:R-:W2:Y:S02]  /*a940*/  LDG.E R2, desc[UR36][R2.64] ;  /* 0x0000002402027981 */ /* 0x000ea4000c1e1900 */
[--C-:B--2---:R-:W-:Y:S02]  /*a950*/  HADD2.F32 R18, -RZ, R2.reuse.H0_H0 ;  /* 0x20000002ff127230 */ /* 0x104fe40000004100 */
[----:B------:R-:W-:Y:S01]  /*a960*/  HADD2.F32 R19, -RZ, R2.H1_H1 ;  /* 0x30000002ff137230 */ /* 0x000fe20000004100 */
[----:B------:R-:W-:Y:S06]  /*a970*/  BRA `(.L_x_4363) ;  /* 0x0000000c00007947 */ /* 0x000fec0003800000 */
.L_x_4368:
[----:B------:R-:W2:Y:S01]  /*a980*/  LDG.E.64 R2, desc[UR36][R2.64] ;  /* 0x0000002402027981 */ /* 0x000ea2000c1e1b00 */
[----:B------:R-:W-:Y:S01]  /*a990*/  UMOV UR4, 0xf0000000 ;  /* 0xf000000000047882 */ /* 0x000fe20000000000 */
[----:B------:R-:W-:Y:S01]  /*a9a0*/  UMOV UR5, 0x380fffff ;  /* 0x380fffff00057882 */ /* 0x000fe20000000000 */
[----:B------:R-:W-:Y:S01]  /*a9b0*/  MOV R19, RZ ;  /* 0x000000ff00137202 */ /* 0x000fe20000000f00 */
        /* <DEDUP_REMOVED lines=8> */
.L_x_4358:
        /* <DEDUP_REMOVED lines=13> */
.L_x_4372:
        /* <DEDUP_REMOVED lines=22> */
.L_x_4371:
        /* <DEDUP_REMOVED lines=8> */
[----:B------:R-:W-:Y:S02]  /*acf0*/  HFMA2 R19, -RZ, RZ, 0, 0 ;  /* 0x00000000ff137431 */ /* 0x000fe400000001ff */
[----:B--2---:R-:W-:-:S05]  /*ad00*/  IMAD.SHL.U32 R18, R18, 0x1000000, RZ ;  /* 0x0100000012127824 */ /* 0x004fca00078e00ff */
[C---:B------:R-:W-:Y:S02]  /*ad10*/  LOP3.LUT R0, R18.reuse, 0x7f000000, RZ, 0xc0, !PT ;  /* 0x7f00000012007812 */ /* 0x040fe400078ec0ff */
[----:B------:R-:W-:Y:S02]  /*ad20*/  LOP3.LUT P0, RZ, R18, 0x7f000000, RZ, 0xc0, !PT ;  /* 0x7f00000012ff7812 */ /* 0x000fe4000780c0ff */
[----:B------:R-:W0:Y:S02]  /*ad30*/  FLO.U32 R4, R0 ;  /* 0x0000000000047300 */ /* 0x000e2400000e0000 */
[----:B0-----:R-:W-:-:S05]  /*ad40*/  IMAD.MOV R4, RZ, RZ, -R4 ;  /* 0x000000ffff047224 */ /* 0x001fca00078e0a04 */
[----:B------:R-:W-:-:S05]  /*ad50*/  VIADDMNMX.U32 R4, R4, R5, 0x4, !PT ;  /* 0x0000000404047446 */ /* 0x000fca0007800005 */
[----:B------:R-:W-:Y:S02]  /*ad60*/  VIADD R5, R4, 0xfffffffc ;  /* 0xfffffffc04057836 */ /* 0x000fe40000000000 */
[----:B------:R-:W-:-:S03]  /*ad70*/  VIADD R4, R0, 0x1000000 ;  /* 0x0100000000047836 */ /* 0x000fc60000000000 */
[----:B------:R-:W-:Y:S02]  /*ad80*/  SHF.L.U32 R6, R0, R5, RZ ;  /* 0x0000000500067219 */ /* 0x000fe400000006ff */
[----:B------:R-:W-:Y:S02]  /*ad90*/  SHF.L.U32 R5, R5, 0x17, RZ ;  /* 0x0000001705057819 */ /* 0x000fe400000006ff */
[----:B------:R-:W-:Y:S02]  /*ada0*/  SHF.R.S32.HI R4, RZ, 0x8, R4 ;  /* 0x00000008ff047819 */ /* 0x000fe40000011404 */
[----:B------:R-:W-:-:S05]  /*adb0*/  LEA.HI R5, R6, -R5, RZ, 0x1c ;  /* 0x8000000506057211 */ /* 0x000fca00078fe0ff */
[----:B------:R-:W-:-:S05]  /*adc0*/  VIADD R5, R5, 0x3c000000 ;  /* 0x3c00000005057836 */ /* 0x000fca0000000000 */
[----:B------:R-:W-:-:S04]  /*add0*/  LOP3.LUT R4, R5, 0x7f800000, R4, 0xf8, !PT ;  /* 0x7f80000005047812 */ /* 0x000fc800078ef804 */
[----:B------:R-:W-:-:S04]  /*ade0*/  SEL R3, R4, RZ, P0 ;  /* 0x000000ff04037207 */ /* 0x000fc80000000000 */
[----:B------:R-:W-:Y:S01]  /*adf0*/  LOP3.LUT R18, R3, 0x80000000, R18, 0xf8, !PT ;  /* 0x8000000003127812 */ /* 0x000fe200078ef812 */
[----:B------:R-:W-:Y:S06]  /*ae00*/  BRA `(.L_x_4363) ;  /* 0x0000000400dc7947 */ /* 0x000fec0003800000 */
.L_x_4374:
[----:B------:R-:W2:Y:S01]  /*ae10*/  LDG.E.U8 R2, desc[UR36][R2.64] ;  /* 0x0000002402027981 */ /* 0x000ea2000c1e1100 */
[----:B------:R-:W-:Y:S01]  /*ae20*/  MOV R19, RZ ;  /* 0x000000ff00137202 */ /* 0x000fe20000000f00 */
        /* <DEDUP_REMOVED lines=11> */
.L_x_4373:
[----:B------:R-:W2:Y:S01]  /*aee0*/  LDG.E.U16 R2, desc[UR36][R2.64] ;  /* 0x0000002402027981 */ /* 0x000ea2000c1e1500 */
[----:B------:R-:W-:Y:S02]  /*aef0*/  IMAD.MOV.U32 R19, RZ, RZ, RZ ;  /* 0x000000ffff137224 */ /* 0x000fe400078e00ff */
[----:B--2---:R-:W-:Y:S01]  /*af00*/  IMAD.U32 R18, R2, 0x10000, RZ ;  /* 0x0001000002127824 */ /* 0x004fe200078e00ff */
[----:B------:R-:W-:Y:S06]  /*af10*/  BRA `(.L_x_4363) ;  /* 0x0000000400987947 */ /* 0x000fec0003800000 */
.L_x_4370:
        /* <DEDUP_REMOVED lines=9> */
[----:B------:R-:W-:Y:S01]  /*afb0*/  HFMA2 R19, -RZ, RZ, 0, 0 ;  /* 0x00000000ff137431 */ /* 0x000fe200000001ff */
[----:B--2---:R-:W-:Y:S01]  /*afc0*/  I2FP.F32.U32 R18, R2 ;  /* 0x0000000200127245 */ /* 0x004fe20000201000 */
[----:B------:R-:W-:Y:S06]  /*afd0*/  BRA `(.L_x_4363) ;  /* 0x0000000400687947 */ /* 0x000fec0003800000 */
.L_x_4377:
        /* <DEDUP_REMOVED lines=20> */
.L_x_4379:
[----:B------:R-:W-:Y:S05]  /*b120*/  BSYNC.RECONVERGENT B0 ;  /* 0x0000000000007941 */ /* 0x000fea0003800200 */
.L_x_4378:
[----:B------:R-:W-:Y:S01]  /*b130*/  IMAD.SHL.U32 R0, R0, 0x100000, RZ ;  /* 0x0010000000007824 */ /* 0x000fe200078e00ff */
[----:B------:R-:W-:-:S04]  /*b140*/  LEA R2, R2, 0x3b800000, 0x17 ;  /* 0x3b80000002027811 */ /* 0x000fc800078eb8ff */
[----:B------:R-:W-:Y:S01]  /*b150*/  LOP3.LUT R18, R2, R0, R7, 0xfe, !PT ;  /* 0x0000000002127212 */ /* 0x000fe200078efe07 */
[----:B------:R-:W-:Y:S06]  /*b160*/  BRA `(.L_x_4363) ;  /* 0x0000000400047947 */ /* 0x000fec0003800000 */
.L_x_4376:
        /* <DEDUP_REMOVED lines=20> */
.L_x_4381:
[----:B------:R-:W-:Y:S05]  /*b2b0*/  BSYNC.RECONVERGENT B0 ;  /* 0x0000000000007941 */ /* 0x000fea0003800200 */
.L_x_4380:
[----:B------:R-:W-:Y:S01]  /*b2c0*/  IMAD.SHL.U32 R0, R0, 0x200000, RZ ;  /* 0x0020000000007824 */ /* 0x000fe200078e00ff */
[----:B------:R-:W-:-:S04]  /*b2d0*/  LEA R2, R2, 0x37800000, 0x17 ;  /* 0x3780000002027811 */ /* 0x000fc800078eb8ff */
[----:B------:R-:W-:Y:S01]  /*b2e0*/  LOP3.LUT R18, R2, R0, R7, 0xfe, !PT ;  /* 0x0000000002127212 */ /* 0x000fe200078efe07 */
[----:B------:R-:W-:Y:S06]  /*b2f0*/  BRA `(.L_x_4363) ;  /* 0x0000000000a07947 */ /* 0x000fec0003800000 */
.L_x_4375:
[----:B------:R-:W-:-:S09]  /*b300*/  UISETP.NE.AND UP0, UPT, UR4, 0x1c, UPT ;  /* 0x0000001c0400788c */ /* 0x000fd2000bf05270 */
[----:B------:R-:W-:Y:S05]  /*b310*/  BRA.U !UP0, `(.L_x_4382) ;  /* 0x00000001088c7547 */ /* 0x000fea000b800000 */
[----:B------:R-:W-:-:S09]  /*b320*/  UISETP.NE.AND UP0, UPT, UR4, 0x1d, UPT ;  /* 0x0000001d0400788c */ /* 0x000fd2000bf05270 */
[----:B------:R-:W-:Y:S05]  /*b330*/  BRA.U !UP0, `(.L_x_4383) ;  /* 0x0000000108747547 */ /* 0x000fea000b800000 */
[----:B------:R-:W-:-:S09]  /*b340*/  UISETP.NE.AND UP0, UPT, UR4, 0x2c, UPT ;  /* 0x0000002c0400788c */ /* 0x000fd2000bf05270 */
[----:B------:R-:W-:Y:S05]  /*b350*/  BRA.U UP0, `(.L_x_4362) ;  /* 0x0000000100247547 */ /* 0x000fea000b800000 */
[----:B------:R-:W2:Y:S01]  /*b360*/  LDG.E.U8 R2, desc[UR36][R2.64] ;  /* 0x0000002402027981 */ /* 0x000ea2000c1e1100 */
[----:B------:R-:W-:Y:S01]  /*b370*/  MOV R19, RZ ;  /* 0x000000ff00137202 */ /* 0x000fe20000000f00 */
[----:B------:R-:W-:Y:S01]  /*b380*/  IMAD.MOV.U32 R18, RZ, RZ, 0x400000 ;  /* 0x00400000ff127424 */ /* 0x000fe200078e00ff */
[----:B--2---:R-:W-:-:S13]  /*b390*/  ISETP.NE.AND P0, PT, R2, RZ, PT ;  /* 0x000000ff0200720c */ /* 0x004fda0003f05270 */
[----:B------:R-:W-:Y:S05]  /*b3a0*/  @!P0 BRA `(.L_x_4363) ;  /* 0x0000000000748947 */ /* 0x000fea0003800000 */
[----:B------:R-:W-:-:S13]  /*b3b0*/  ISETP.NE.AND P0, PT, R2, 0xff, PT ;  /* 0x000000ff0200780c */ /* 0x000fda0003f05270 */
[----:B------:R-:W-:Y:S01]  /*b3c0*/  @!P0 IMAD.MOV.U32 R18, RZ, RZ, 0x7f800001 ;  /* 0x7f800001ff128424 */ /* 0x000fe200078e00ff */
[----:B------:R-:W-:Y:S01]  /*b3d0*/  @P0 SHF.L.U32 R18, R2, 0x17, RZ ;  /* 0x0000001702120819 */ /* 0x000fe200000006ff */
[----:B------:R-:W-:Y:S06]  /*b3e0*/  BRA `(.L_x_4363) ;  /* 0x0000000000647947 */ /* 0x000fec0003800000 */
.L_x_4362:
        /* <DEDUP_REMOVED lines=16> */
.L_x_4384:
[----:B------:R-:W-:Y:S01]  /*b4f0*/  CS2R R18, SRZ ;  /* 0x0000000000127805 */ /* 0x000fe2000001ff00 */
[----:B------:R-:W-:Y:S06]  /*b500*/  BRA `(.L_x_4363) ;  /* 0x00000000001c7947 */ /* 0x000fec0003800000 */
.L_x_4383:
[----:B------:R-:W2:Y:S01]  /*b510*/  LDG.E.64 R2, desc[UR36][R2.64] ;  /* 0x0000002402027981 */ /* 0x000ea2000c1e1b00 */
[----:B------:R-:W-:Y:S01]  /*b520*/  MOV R19, RZ ;  /* 0x000000ff00137202 */ /* 0x000fe20000000f00 */
[----:B--2---:R0:W1:Y:S02]  /*b530*/  I2F.U64 R18, R2 ;  /* 0x0000000200127312 */ /* 0x0040640000301000 */
[----:B01----:R-:W-:Y:S05]  /*b540*/  BRA `(.L_x_4363) ;  /* 0x00000000000c7947 */ /* 0x003fea0003800000 */
.L_x_4382:
[----:B------:R-:W2:Y:S01]  /*b550*/  LDG.E R2, desc[UR36][R2.64] ;  /* 0x0000002402027981 */ /* 0x000ea2000c1e1900 */
[----:B------:R-:W-:Y:S01]  /*b560*/  IMAD.MOV.U32 R19, RZ, RZ, RZ ;  /* 0x000000ffff137224 */ /* 0x000fe200078e00ff */
[----:B--2---:R-:W-:-:S07]  /*b570*/  I2FP.F32.U32 R18, R2 ;  /* 0x0000000200127245 */ /* 0x004fce0000201000 */
.L_x_4363:
[----:B------:R-:W-:Y:S05]  /*b580*/  BSYNC.RECONVERGENT B6 ;  /* 0x0000000000067941 */ /* 0x000fea0003800200 */
.L_x_4357:
[----:B------:R-:W1:Y:S01]  /*b590*/  LDCU.64 UR6, c[0x0][0x5f8] ;  /* 0x0000bf00ff0677ac */ /* 0x000e620008000a00 */
[----:B------:R-:W-:Y:S01]  /*b5a0*/  BSSY.RECONVERGENT B6, `(.L_x_4385) ;  /* 0x0000101000067945 */ /* 0x000fe20003800200 */
[----:B------:R-:W-:-:S04]  /*b5b0*/  UPRMT UR4, UR42, 0x9910, URZ ;  /* 0x000099102a047896 */ /* 0x000fc800080000ff */
[----:B------:R-:W-:Y:S01]  /*b5c0*/  UISETP.GT.AND UP0, UPT, UR4, 0x9, UPT ;  /* 0x000000090400788c */ /* 0x000fe2000bf04270 */
[----:B-1----:R-:W-:-:S04]  /*b5d0*/  IADD3 R4, P0, PT, R22, UR6, RZ ;  /* 0x0000000616047c10 */ /* 0x002fc8000ff1e0ff */
        /* <DEDUP_REMOVED lines=11> */
[----:B------:R-:W-:Y:S01]  /*b690*/  IMAD.MOV.U32 R3, RZ, RZ, RZ ;  /* 0x000000ffff037224 */ /* 0x000fe200078e00ff */
[----:B--2---:R-:W2:Y:S01]  /*b6a0*/  I2F.S16 R2, R2 ;  /* 0x0000000200027306 */ /* 0x004ea20000101400 */
[----:B------:R-:W-:Y:S05]  /*b6b0*/  BRA `(.L_x_4391) ;  /* 0x0000000c00bc7947 */ /* 0x000fea0003800000 */
.L_x_4389:
[----:B0-2-4-:R-:W2:Y:S01]  /*b6c0*/  LDG.E.U8 R2, desc[UR36][R4.64] ;  /* 0x0000002404027981 */ /* 0x015ea2000c1e1100 */
[----:B------:R-:W-:Y:S01]  /*b6d0*/  HFMA2 R3, -RZ, RZ, 0, 0 ;  /* 0x00000000ff037431 */ /* 0x000fe200000001ff */
[----:B--2---:R-:W-:Y:S01]  /*b6e0*/  I2FP.F32.U32 R2, R2 ;  /* 0x0000000200027245 */ /* 0x004fe20000201000 */
[----:B------:R-:W-:Y:S06]  /*b6f0*/  BRA `(.L_x_4391) ;  /* 0x0000000c00ac7947 */ /* 0x000fec0003800000 */
.L_x_4388:
        /* <DEDUP_REMOVED lines=8> */
[----:B--2-4-:R0:W1:Y:S02]  /*b780*/  I2F.S64 R2, R4 ;  /* 0x0000000400027312 */ /* 0x0140640000301400 */
[----:B01----:R-:W-:Y:S05]  /*b790*/  BRA `(.L_x_4391) ;  /* 0x0000000c00847947 */ /* 0x003fea0003800000 */
.L_x_4393:
[----:B0-2-4-:R-:W2:Y:S01]  /*b7a0*/  LDG.E R2, desc[UR36][R4.64] ;  /* 0x0000002404027981 */ /* 0x015ea2000c1e1900 */
[----:B------:R-:W-:Y:S02]  /*b7b0*/  MOV R3, RZ ;  /* 0x000000ff00037202 */ /* 0x000fe40000000f00 */
[----:B--2---:R-:W-:Y:S01]  /*b7c0*/  I2FP.F32.S32 R2, R2 ;  /* 0x0000000200027245 */ /* 0x004fe20000201400 */
[----:B------:R-:W-:Y:S06]  /*b7d0*/  BRA `(.L_x_4391) ;  /* 0x0000000c00747947 */ /* 0x000fec0003800000 */
.L_x_4392:
[----:B0-2-4-:R-:W2:Y:S01]  /*b7e0*/  LDG.E.U16 R2, desc[UR36][R4.64] ;  /* 0x0000002404027981 */ /* 0x015ea2000c1e1500 */
[----:B------:R-:W-:Y:S01]  /*b7f0*/  IMAD.MOV.U32 R3, RZ, RZ, RZ ;  /* 0x000000ffff037224 */ /* 0x000fe200078e00ff */
[----:B--2---:R-:W4:Y:S01]  /*b800*/  I2F.S16 R2, R2 ;  /* 0x0000000200027306 */ /* 0x004f220000101400 */
[----:B------:R-:W-:Y:S05]  /*b810*/  BRA `(.L_x_4391) ;  /* 0x0000000c00647947 */ /* 0x000fea0003800000 */
.L_x_4387:
[----:B------:R-:W-:-:S09]  /*b820*/  UISETP.GT.AND UP0, UPT, UR4, 0x6, UPT ;  /* 0x000000060400788c */ /* 0x000fd2000bf04270 */
[----:B------:R-:W-:Y:S05]  /*b830*/  BRA.U UP0, `(.L_x_4394) ;  /* 0x00000001002c7547 */ /* 0x000fea000b800000 */
[----:B------:R-:W-:-:S09]  /*b840*/  UISETP.NE.AND UP0, UPT, UR4, 0x5, UPT ;  /* 0x000000050400788c */ /* 0x000fd2000bf05270 */
[----:B------:R-:W-:Y:S05]  /*b850*/  BRA.U !UP0, `(.L_x_4395) ;  /* 0x0000000108147547 */ /* 0x000fea000b800000 */
[----:B------:R-:W-:-:S09]  /*b860*/  UISETP.NE.AND UP0, UPT, UR4, 0x6, UPT ;  /* 0x000000060400788c */ /* 0x000fd2000bf05270 */
[----:B------:R-:W-:Y:S05]  /*b870*/  BRA.U UP0, `(.L_x_4390) ;  /* 0x0000000900e87547 */ /* 0x000fea000b800000 */
[----:B0-2-4-:R0:W5:Y:S01]  /*b880*/  LDG.E R2, desc[UR36][R4.64] ;  /* 0x0000002404027981 */ /* 0x015162000c1e1900 */
[----:B------:R-:W-:Y:S01]  /*b890*/  HFMA2 R3, -RZ, RZ, 0, 0 ;  /* 0x00000000ff037431 */ /* 0x000fe200000001ff */
[----:B------:R-:W-:Y:S06]  /*b8a0*/  BRA `(.L_x_4391) ;  /* 0x0000000c00407947 */ /* 0x000fec0003800000 */
.L_x_4395:
[----:B0-2-4-:R-:W2:Y:S01]  /*b8b0*/  LDG.E.U16 R2, desc[UR36][R4.64] ;  /* 0x0000002404027981 */ /* 0x015ea2000c1e1500 */
[----:B------:R-:W-:Y:S02]  /*b8c0*/  IMAD.MOV.U32 R3, RZ, RZ, RZ ;  /* 0x000000ffff037224 */ /* 0x000fe400078e00ff */
[----:B--2---:R-:W-:Y:S01]  /*b8d0*/  HADD2.F32 R2, -RZ, R2.H0_H0 ;  /* 0x20000002ff027230 */ /* 0x004fe20000004100 */
[----:B------:R-:W-:Y:S06]  /*b8e0*/  BRA `(.L_x_4391) ;  /* 0x0000000c00307947 */ /* 0x000fec0003800000 */
.L_x_4394:
        /* <DEDUP_REMOVED lines=8> */
.L_x_4397:
[----:B0-----:R-:W2:Y:S02]  /*b970*/  LDG.E R3, desc[UR36][R4.64] ;  /* 0x0000002404037981 */ /* 0x001ea4000c1e1900 */
[--C-:B--2-4-:R-:W-:Y:S02]  /*b980*/  HADD2.F32 R2, -RZ, R3.reuse.H0_H0 ;  /* 0x20000003ff027230 */ /* 0x114fe40000004100 */
[----:B------:R-:W-:Y:S01]  /*b990*/  HADD2.F32 R3, -RZ, R3.H1_H1 ;  /* 0x30000003ff037230 */ /* 0x000fe20000004100 */
[----:B------:R-:W-:Y:S06]  /*b9a0*/  BRA `(.L_x_4391) ;  /* 0x0000000c00007947 */ /* 0x000fec0003800000 */
.L_x_4396:
[----:B------:R-:W2:Y:S01]  /*b9b0*/  LDG.E.64 R4, desc[UR36][R4.64] ;  /* 0x0000002404047981 */ /* 0x000ea2000c1e1b00 */
[----:B------:R-:W-:Y:S01]  /*b9c0*/  UMOV UR4, 0xf0000000 ;  /* 0xf000000000047882 */ /* 0x000fe20000000000 */
[----:B------:R-:W-:Y:S01]  /*b9d0*/  UMOV UR5, 0x380fffff ;  /* 0x380fffff00057882 */ /* 0x000fe20000000000 */
[----:B0-----:R-:W-:Y:S01]  /*b9e0*/  MOV R3, RZ ;  /* 0x000000ff00037202 */ /* 0x001fe20000000f00 */
        /* <DEDUP_REMOVED lines=8> */
.L_x_4386:
        /* <DEDUP_REMOVED lines=13> */
.L_x_4400:
        /* <DEDUP_REMOVED lines=22> */
.L_x_4399:
        /* <DEDUP_REMOVED lines=12> */
[----:B0-----:R-:W-:-:S04]  /*bd60*/  IADD3 R3, PT, PT, -R3, RZ, RZ ;  /* 0x000000ff03037210 */ /* 0x001fc80007ffe1ff */
[----:B------:R-:W-:-:S05]  /*bd70*/  VIADDMNMX.U32 R3, R3, R6, 0x4, !PT ;  /* 0x0000000403037446 */ /* 0x000fca0007800006 */
[----:B------:R-:W-:-:S05]  /*bd80*/  VIADD R3, R3, 0xfffffffc ;  /* 0xfffffffc03037836 */ /* 0x000fca0000000000 */
[C---:B------:R-:W-:Y:S02]  /*bd90*/  SHF.L.U32 R6, R0.reuse, R3, RZ ;  /* 0x0000000300067219 */ /* 0x040fe400000006ff */
[----:B------:R-:W-:Y:S01]  /*bda0*/  SHF.L.U32 R7, R3, 0x17, RZ ;  /* 0x0000001703077819 */ /* 0x000fe200000006ff */
        /* <DEDUP_REMOVED lines=9> */
.L_x_4402:
[----:B0-----:R-:W2:Y:S02]  /*be40*/  LDG.E.U8 R3, desc[UR36][R4.64] ;  /* 0x0000002404037981 */ /* 0x001ea4000c1e1100 */
[C---:B--2---:R-:W-:Y:S01]  /*be50*/  SHF.L.U32 R0, R3.reuse, 0x19, RZ ;  /* 0x0000001903007819 */ /* 0x044fe200000006ff */
[----:B------:R-:W-:-:S03]  /*be60*/  IMAD.SHL.U32 R3, R3, 0x100, RZ ;  /* 0x0000010003037824 */ /* 0x000fc600078e00ff */
[----:B------:R-:W-:Y:S02]  /*be70*/  ISETP.GE.U32.AND P0, PT, R0, 0x8000000, PT ;  /* 0x080000000000780c */ /* 0x000fe40003f06070 */
[----:B------:R-:W-:-:S11]  /*be80*/  PRMT R7, R3, 0x9910, RZ ;  /* 0x0000991003077816 */ /* 0x000fd600000000ff */
[----:B----4-:R-:W-:Y:S02]  /*be90*/  @!P0 LOP3.LUT R2, R3, 0x7f00, RZ, 0xc0, !PT ;  /* 0x00007f0003028812 */ /* 0x010fe400078ec0ff */
[----:B------:R-:W-:Y:S02]  /*bea0*/  @P0 LEA.HI R0, R0, 0x70000000, RZ, 0x1c ;  /* 0x7000000000000811 */ /* 0x000fe400078fe0ff */
[----:B------:R-:W-:Y:S02]  /*beb0*/  @!P0 LOP3.LUT R2, R2, 0x3f000000, RZ, 0xfc, !PT ;  /* 0x3f00000002028812 */ /* 0x000fe400078efcff */
[----:B------:R-:W-:Y:S01]  /*bec0*/  MOV R3, RZ ;  /* 0x000000ff00037202 */ /* 0x000fe20000000f00 */
[----:B------:R-:W-:Y:S02]  /*bed0*/  @P0 FMUL.FTZ R0, R0, 1.9259299443872358531e-34 ;  /* 0x0780000000000820 */ /* 0x000fe40000410000 */
[----:B------:R-:W-:-:S05]  /*bee0*/  @!P0 FADD.FTZ R0, R2, -0.5 ;  /* 0xbf00000002008421 */ /* 0x000fca0000010000 */
[----:B------:R-:W-:Y:S01]  /*bef0*/  LOP3.LUT R2, R0, 0x80000000, R7, 0xf8, !PT ;  /* 0x8000000000027812 */ /* 0x000fe200078ef807 */
[----:B------:R-:W-:Y:S06]  /*bf00*/  BRA `(.L_x_4391) ;  /* 0x0000000400a87947 */ /* 0x000fec0003800000 */
.L_x_4401:
[----:B0-2-4-:R-:W2:Y:S01]  /*bf10*/  LDG.E.U16 R2, desc[UR36][R4.64] ;  /* 0x0000002404027981 */ /* 0x015ea2000c1e1500 */
[----:B------:R-:W-:Y:S01]  /*bf20*/  IMAD.MOV.U32 R3, RZ, RZ, RZ ;  /* 0x000000ffff037224 */ /* 0x000fe200078e00ff */
[----:B--2---:R-:W-:Y:S01]  /*bf30*/  SHF.L.U32 R2, R2, 0x10, RZ ;  /* 0x0000001002027819 */ /* 0x004fe200000006ff */
[----:B------:R-:W-:Y:S06]  /*bf40*/  BRA `(.L_x_4391) ;  /* 0x0000000400987947 */ /* 0x000fec0003800000 */
.L_x_4398:
        /* <DEDUP_REMOVED lines=12> */
.L_x_4405:
        /* <DEDUP_REMOVED lines=20> */
.L_x_4407:
[----:B------:R-:W-:Y:S05]  /*c150*/  BSYNC.RECONVERGENT B0 ;  /* 0x0000000000007941 */ /* 0x000fea0003800200 */
.L_x_4406:
[----:B------:R-:W-:Y:S01]  /*c160*/  IMAD.SHL.U32 R0, R0, 0x100000, RZ ;  /* 0x0010000000007824 */ /* 0x000fe200078e00ff */
[----:B------:R-:W-:-:S04]  /*c170*/  LEA R2, R2, 0x3b800000, 0x17 ;  /* 0x3b80000002027811 */ /* 0x000fc800078eb8ff */
[----:B------:R-:W-:Y:S01]  /*c180*/  LOP3.LUT R2, R2, R0, R9, 0xfe, !PT ;  /* 0x0000000002027212 */ /* 0x000fe200078efe09 */
[----:B------:R-:W-:Y:S06]  /*c190*/  BRA `(.L_x_4391) ;  /* 0x0000000400047947 */ /* 0x000fec0003800000 */
.L_x_4404:
        /* <DEDUP_REMOVED lines=20> */
.L_x_4409:
[----:B------:R-:W-:Y:S05]  /*c2e0*/  BSYNC.RECONVERGENT B0 ;  /* 0x0000000000007941 */ /* 0x000fea0003800200 */
.L_x_4408:
[----:B------:R-:W-:Y:S01]  /*c2f0*/  IMAD.SHL.U32 R0, R0, 0x200000, RZ ;  /* 0x0020000000007824 */ /* 0x000fe200078e00ff */
[----:B------:R-:W-:-:S04]  /*c300*/  LEA R2, R2, 0x37800000, 0x17 ;  /* 0x3780000002027811 */ /* 0x000fc800078eb8ff */
[----:B------:R-:W-:Y:S01]  /*c310*/  LOP3.LUT R2, R2, R0, R9, 0xfe, !PT ;  /* 0x0000000002027212 */ /* 0x000fe200078efe09 */
[----:B------:R-:W-:Y:S06]  /*c320*/  BRA `(.L_x_4391) ;  /* 0x0000000000a07947 */ /* 0x000fec0003800000 */
.L_x_4403:
[----:B------:R-:W-:-:S09]  /*c330*/  UISETP.NE.AND UP0, UPT, UR4, 0x1c, UPT ;  /* 0x0000001c0400788c */ /* 0x000fd2000bf05270 */
[----:B------:R-:W-:Y:S05]  /*c340*/  BRA.U !UP0, `(.L_x_4410) ;  /* 0x00000001088c7547 */ /* 0x000fea000b800000 */
[----:B------:R-:W-:-:S09]  /*c350*/  UISETP.NE.AND UP0, UPT, UR4, 0x1d, UPT ;  /* 0x0000001d0400788c */ /* 0x000fd2000bf05270 */
[----:B------:R-:W-:Y:S05]  /*c360*/  BRA.U !UP0, `(.L_x_4411) ;  /* 0x0000000108747547 */ /* 0x000fea000b800000 */
[----:B------:R-:W-:-:S09]  /*c370*/  UISETP.NE.AND UP0, UPT, UR4, 0x2c, UPT ;  /* 0x0000002c0400788c */ /* 0x000fd2000bf05270 */
[----:B------:R-:W-:Y:S05]  /*c380*/  BRA.U UP0, `(.L_x_4390) ;  /* 0x0000000100247547 */ /* 0x000fea000b800000 */
[----:B------:R-:W3:Y:S01]  /*c390*/  LDG.E.U8 R4, desc[UR36][R4.64] ;  /* 0x0000002404047981 */ /* 0x000ee2000c1e1100 */
[----:B0-----:R-:W-:Y:S02]  /*c3a0*/  HFMA2 R3, -RZ, RZ, 0, 0 ;  /* 0x00000000ff037431 */ /* 0x001fe400000001ff */
[----:B--2-4-:R-:W-:Y:S01]  /*c3b0*/  IMAD.MOV.U32 R2, RZ, RZ, 0x400000 ;  /* 0x00400000ff027424 */ /* 0x014fe200078e00ff */
[----:B---3--:R-:W-:-:S13]  /*c3c0*/  ISETP.NE.AND P0, PT, R4, RZ, PT ;  /* 0x000000ff0400720c */ /* 0x008fda0003f05270 */
[----:B------:R-:W-:Y:S05]  /*c3d0*/  @!P0 BRA `(.L_x_4391) ;  /* 0x0000000000748947 */ /* 0x000fea0003800000 */
[----:B------:R-:W-:-:S13]  /*c3e0*/  ISETP.NE.AND P0, PT, R4, 0xff, PT ;  /* 0x000000ff0400780c */ /* 0x000fda0003f05270 */
[----:B------:R-:W-:Y:S01]  /*c3f0*/  @!P0 MOV R2, 0x7f800001 ;  /* 0x7f80000100028802 */ /* 0x000fe20000000f00 */
[----:B------:R-:W-:Y:S01]  /*c400*/  @P0 IMAD.SHL.U32 R2, R4, 0x800000, RZ ;  /* 0x0080000004020824 */ /* 0x000fe200078e00ff */
[----:B------:R-:W-:Y:S06]  /*c410*/  BRA `(.L_x_4391) ;  /* 0x0000000000647947 */ /* 0x000fec0003800000 */
.L_x_4390:
[----:B0-2-4-:R-:W-:Y:S01]  /*c420*/  MOV R2, 0x0 ;  /* 0x0000000000027802 */ /* 0x015fe20000000f00 */
[----:B------:R-:W0:Y:S01]  /*c430*/  LDCU.64 UR4, c[0x4][0x148] ;  /* 0x01002900ff0477ac */ /* 0x000e220008000a00 */
[----:B------:R-:W-:Y:S02]  /*c440*/  HFMA2 R8, -RZ, RZ, 0, 4.64916229248046875e-06 ;  /* 0x0000004eff087431 */ /* 0x000fe400000001ff */
[----:B------:R-:W-:Y:S01]  /*c450*/  IMAD.MOV.U32 R12, RZ, RZ, 0x1 ;  /* 0x00000001ff0c7424 */ /* 0x000fe200078e00ff */
[----:B------:R-:W-:Y:S01]  /*c460*/  MOV R13, RZ ;  /* 0x000000ff000d7202 */ /* 0x000fe20000000f00 */
[----:B------:R-:W1:Y:S01]  /*c470*/  LDCU.64 UR6, c[0x4][0x150] ;  /* 0x01002a00ff0677ac */ /* 0x000e620008000a00 */
[----:B------:R-:W2:Y:S01]  /*c480*/  LDC.64 R2, c[0x4][R2] ;  /* 0x0100000002027b82 */ /* 0x000ea20000000a00 */
[----:B------:R-:W4:Y:S01]  /*c490*/  LDCU.64 UR8, c[0x4][0x8] ;  /* 0x01000100ff0877ac */ /* 0x000f220008000a00 */
[----:B0-----:R-:W-:Y:S01]  /*c4a0*/  MOV R4, UR4 ;  /* 0x0000000400047c02 */ /* 0x001fe20008000f00 */
[----:B------:R-:W-:Y:S01]  /*c4b0*/  IMAD.U32 R5, RZ, RZ, UR5 ;  /* 0x00000005ff057e24 */ /* 0x000fe2000f8e00ff */
[----:B-1----:R-:W-:Y:S01]  /*c4c0*/  MOV R6, UR6 ;  /* 0x0000000600067c02 */ /* 0x002fe20008000f00 */
[----:B------:R-:W-:Y:S01]  /*c4d0*/  IMAD.U32 R7, RZ, RZ, UR7 ;  /* 0x00000007ff077e24 */ /* 0x000fe2000f8e00ff */
[----:B----4-:R-:W-:Y:S01]  /*c4e0*/  MOV R10, UR8 ;  /* 0x00000008000a7c02 */ /* 0x010fe20008000f00 */
[----:B------:R-:W-:-:S07]  /*c4f0*/  IMAD.U32 R11, RZ, RZ, UR9 ;  /* 0x00000009ff0b7e24 */ /* 0x000fce000f8e00ff */
[----:B------:R-:W-:-:S07]  /*c500*/  LEPC R20, `(.L_x_4412) ;  /* 0x000000001014794e */ /* 0x000fce0000000000 */
[----:B--23-5:R-:W-:Y:S05]  /*c510*/  CALL.ABS.NOINC R2 ;  /* 0x0000000002007343 */ /* 0x02cfea0003c00000 */
.L_x_4412:
[----:B------:R-:W-:Y:S01]  /*c520*/  CS2R R2, SRZ ;  /* 0x0000000000027805 */ /* 0x000fe2000001ff00 */
[----:B------:R-:W-:Y:S06]  /*c530*/  BRA `(.L_x_4391) ;  /* 0x00000000001c7947 */ /* 0x000fec0003800000 */
.L_x_4411:
[----:B------:R-:W2:Y:S01]  /*c540*/  LDG.E.64 R4, desc[UR36][R4.64] ;  /* 0x0000002404047981 */ /* 0x000ea2000c1e1b00 */
[----:B0-----:R-:W-:Y:S01]  /*c550*/  IMAD.MOV.U32 R3, RZ, RZ, RZ ;  /* 0x000000ffff037224 */ /* 0x001fe200078e00ff */
[----:B--2-4-:R0:W1:Y:S02]  /*c560*/  I2F.U64 R2, R4 ;  /* 0x0000000400027312 */ /* 0x0140640000301000 */
[----:B01----:R-:W-:Y:S05]  /*c570*/  BRA `(.L_x_4391) ;  /* 0x00000000000c7947 */ /* 0x003fea0003800000 */
.L_x_4410:
[----:B0-2-4-:R-:W2:Y:S01]  /*c580*/  LDG.E R2, desc[UR36][R4.64] ;  /* 0x0000002404027981 */ /* 0x015ea2000c1e1900 */
[----:B------:R-:W-:Y:S01]  /*c590*/  HFMA2 R3, -RZ, RZ, 0, 0 ;  /* 0x00000000ff037431 */ /* 0x000fe200000001ff */
[----:B--2---:R-:W-:-:S07]  /*c5a0*/  I2FP.F32.U32 R2, R2 ;  /* 0x0000000200027245 */ /* 0x004fce0000201000 */
.L_x_4391:
[----:B------:R-:W-:Y:S05]  /*c5b0*/  BSYNC.RECONVERGENT B6 ;  /* 0x0000000000067941 */ /* 0x000fea0003800200 */
.L_x_4385:
[----:B--2-45:R-:W-:Y:S01]  /*c5c0*/  FSETP.GE.FTZ.AND P0, PT, |R2|, |R3|, PT ;  /* 0x400000030200720b */ /* 0x034fe20003f16200 */
[----:B------:R-:W-:-:S12]  /*c5d0*/  BSSY.RECONVERGENT B0, `(.L_x_4413) ;  /* 0x000001d000007945 */ /* 0x000fd80003800200 */
[----:B------:R-:W-:Y:S05]  /*c5e0*/  @!P0 BRA `(.L_x_4414) ;  /* 0x00000000004c8947 */ /* 0x000fea0003800000 */
[C---:B------:R-:W-:Y:S01]  /*c5f0*/  FSETP.NEU.FTZ.AND P1, PT, |R2|.reuse, RZ, PT ;  /* 0x000000ff0200720b */ /* 0x040fe20003f3d200 */
[----:B01----:R-:W-:Y:S01]  /*c600*/  FADD.FTZ R4, |R2|, -RZ ;  /* 0x800000ff02047221 */ /* 0x003fe20000010200 */
[C---:B------:R-:W-:Y:S01]  /*c610*/  FSETP.NEU.FTZ.AND P0, PT, |R3|.reuse, RZ, PT ;  /* 0x000000ff0300720b */ /* 0x040fe20003f1d200 */
[----:B------:R-:W-:-:S12]  /*c620*/  FADD.FTZ R0, |R3|, -RZ ;  /* 0x800000ff03007221 */ /* 0x000fd80000010200 */
[----:B------:R-:W-:Y:S05]  /*c630*/  @!P0 BRA !P1, `(.L_x_4415) ;  /* 0x0000000000248947 */ /* 0x000fea0004800000 */
[----:B------:R-:W0:Y:S02]  /*c640*/  MUFU.RCP R0, R2 ;  /* 0x0000000200007308 */ /* 0x000e240000001000 */
[----:B0-----:R-:W-:-:S04]  /*c650*/  FMUL.FTZ R5, R0, R3 ;  /* 0x0000000300057220 */ /* 0x001fc80000410000 */
[C---:B------:R-:W-:Y:S01]  /*c660*/  FFMA.FTZ R3, R5.reuse, R3, R2 ;  /* 0x0000000305037223 */ /* 0x040fe20000010002 */
[C---:B---3--:R-:W-:Y:S01]  /*c670*/  FFMA.FTZ R0, R5.reuse, R19, R18 ;  /* 0x0000001305007223 */ /* 0x048fe20000010012 */
[----:B------:R-:W-:-:S04]  /*c680*/  FFMA.FTZ R4, R5, -R18, R19 ;  /* 0x8000001205047223 */ /* 0x000fc80000010013 */
[----:B------:R-:W0:Y:S02]  /*c690*/  MUFU.RCP R3, R3 ;  /* 0x0000000300037308 */ /* 0x000e240000001000 */
[C---:B0-----:R-:W-:Y:S01]  /*c6a0*/  FMUL.FTZ R18, R3.reuse, R0 ;  /* 0x0000000003127220 */ /* 0x041fe20000410000 */
[----:B------:R-:W-:Y:S01]  /*c6b0*/  FMUL.FTZ R19, R3, R4 ;  /* 0x0000000403137220 */ /* 0x000fe20000410000 */
[----:B------:R-:W-:Y:S06]  /*c6c0*/  BRA `(.L_x_4416) ;  /* 0x0000000000347947 */ /* 0x000fec0003800000 */
.L_x_4415:
[----:B------:R-:W3:Y:S08]  /*c6d0*/  MUFU.RCP R3, R4 ;  /* 0x0000000400037308 */ /* 0x000ef00000001000 */
[----:B------:R-:W0:Y:S01]  /*c6e0*/  MUFU.RCP R0, R0 ;  /* 0x0000000000007308 */ /* 0x000e220000001000 */
[----:B---3--:R-:W-:Y:S01]  /*c6f0*/  FMUL.FTZ R18, R3, R18 ;  /* 0x0000001203127220 */ /* 0x008fe20000410000 */
[----:B0-----:R-:W-:Y:S01]  /*c700*/  FMUL.FTZ R19, R0, R19 ;  /* 0x0000001300137220 */ /* 0x001fe20000410000 */
[----:B------:R-:W-:Y:S06]  /*c710*/  BRA `(.L_x_4416) ;  /* 0x0000000000207947 */ /* 0x000fec0003800000 */
.L_x_4414:
        /* <DEDUP_REMOVED lines=8> */
.L_x_4416:
[----:B------:R-:W-:Y:S05]  /*c7a0*/  BSYNC.RECONVERGENT B0 ;  /* 0x0000000000007941 */ /* 0x000fea0003800200 */
.L_x_4413:
        /* <DEDUP_REMOVED lines=17> */
.L_x_4420:
[----:B------:R-:W0:Y:S02]  /*c8c0*/  F2I.S64.TRUNC R18, R18 ;  /* 0x0000001200127311 */ /* 0x000e24000020d900 */
[----:B0-----:R-:W-:-:S05]  /*c8d0*/  MOV R5, R18 ;  /* 0x0000001200057202 */ /* 0x001fca0000000f00 */
[----:B------:R0:W-:Y:S01]  /*c8e0*/  STG.E.U8 desc[UR36][R2.64], R5 ;  /* 0x0000000502007986 */ /* 0x0001e2000c101124 */
[----:B------:R-:W-:Y:S05]  /*c8f0*/  BRA `(.L_x_4422) ;  /* 0x0000000c003c7947 */ /* 0x000fea0003800000 */
.L_x_4419:
        /* <DEDUP_REMOVED lines=9> */
.L_x_4424:
[----:B------:R-:W0:Y:S02]  /*c990*/  F2I.FTZ.TRUNC.NTZ R5, R18 ;  /* 0x0000001200057305 */ /* 0x000e24000021f100 */
[----:B0-----:R0:W-:Y:S01]  /*c9a0*/  STG.E desc[UR36][R2.64], R5 ;  /* 0x0000000502007986 */ /* 0x0011e2000c101924 */
[----:B------:R-:W-:Y:S05]  /*c9b0*/  BRA `(.L_x_4422) ;  /* 0x0000000c000c7947 */ /* 0x000fea0003800000 */
.L_x_4423:
[----:B------:R-:W0:Y:S02]  /*c9c0*/  F2I.FTZ.TRUNC.NTZ R5, R18 ;  /* 0x0000001200057305 */ /* 0x000e24000021f100 */
[----:B0-----:R0:W-:Y:S01]  /*c9d0*/  STG.E.U16 desc[UR36][R2.64], R5 ;  /* 0x0000000502007986 */ /* 0x0011e2000c101524 */
[----:B------:R-:W-:Y:S05]  /*c9e0*/  BRA `(.L_x_4422) ;  /* 0x0000000c00007947 */ /* 0x000fea0003800000 */
.L_x_4418:
        /* <DEDUP_REMOVED lines=8> */
.L_x_4426:
[----:B------:R-:W-:-:S05]  /*ca70*/  F2FP.F16.F32.PACK_AB R18, RZ, R18 ;  /* 0x00000012ff12723e */ /* 0x000fca00000000ff */
[----:B------:R4:W-:Y:S01]  /*ca80*/  STG.E.U16 desc[UR36][R2.64], R18 ;  /* 0x0000001202007986 */ /* 0x0009e2000c101524 */
[----:B------:R-:W-:Y:S05]  /*ca90*/  BRA `(.L_x_4422) ;  /* 0x0000000800d47947 */ /* 0x000fea0003800000 */
.L_x_4425:
        /* <DEDUP_REMOVED lines=8> */
.L_x_4428:
[----:B------:R-:W-:-:S05]  /*cb20*/  F2FP.F16.F32.PACK_AB R19, R19, R18 ;  /* 0x000000121313723e */ /* 0x000fca00000000ff */
[----:B------:R2:W-:Y:S01]  /*cb30*/  STG.E desc[UR36][R2.64], R19 ;  /* 0x0000001302007986 */ /* 0x0005e2000c101924 */
[----:B------:R-:W-:Y:S05]  /*cb40*/  BRA `(.L_x_4422) ;  /* 0x0000000800a87947 */ /* 0x000fea0003800000 */
.L_x_4427:
[----:B------:R-:W-:-:S06]  /*cb50*/  FMUL.FTZ R4, R18, 1 ;  /* 0x3f80000012047820 */ /* 0x000fcc0000410000 */
[----:B------:R-:W0:Y:S02]  /*cb60*/  F2F.F64.F32 R4, R4 ;  /* 0x0000000400047310 */ /* 0x000e240000201800 */
[----:B0-----:R0:W-:Y:S01]  /*cb70*/  STG.E.64 desc[UR36][R2.64], R4 ;  /* 0x0000000402007986 */ /* 0x0011e2000c101b24 */
[----:B------:R-:W-:Y:S05]  /*cb80*/  BRA `(.L_x_4422) ;  /* 0x0000000800987947 */ /* 0x000fea0003800000 */
.L_x_4417:
        /* <DEDUP_REMOVED lines=13> */
.L_x_4432:
        /* <DEDUP_REMOVED lines=16> */
.L_x_4435:
[----:B------:R-:W-:-:S04]  /*cd60*/  SHF.R.U32.HI R18, RZ, 0x18, R18 ;  /* 0x00000018ff127819 */ /* 0x000fc80000011612 */
[----:B------:R-:W-:-:S04]  /*cd70*/  LOP3.LUT R5, R5, 0x80, R18, 0xf8, !PT ;  /* 0x0000008005057812 */ /* 0x000fc800078ef812 */
[----:B------:R-:W-:-:S07]  /*cd80*/  PRMT R0, R5, 0x7610, R0 ;  /* 0x0000761005007816 */ /* 0x000fce0000000000 */
.L_x_4434:
[----:B------:R-:W-:Y:S05]  /*cd90*/  BSYNC.RECONVERGENT B0 ;  /* 0x0000000000007941 */ /* 0x000fea0003800200 */
.L_x_4433:
[----:B------:R0:W-:Y:S01]  /*cda0*/  STG.E.U8 desc[UR36][R2.64], R0 ;  /* 0x0000000002007986 */ /* 0x0001e2000c101124 */
[----:B------:R-:W-:Y:S05]  /*cdb0*/  BRA `(.L_x_4422) ;  /* 0x00000008000c7947 */ /* 0x000fea0003800000 */
.L_x_4431:
[----:B------:R-:W-:Y:S01]  /*cdc0*/  LOP3.LUT R4, R18, 0x7fffffff, RZ, 0xc0, !PT ;  /* 0x7fffffff12047812 */ /* 0x000fe200078ec0ff */
[----:B------:R-:W-:Y:S01]  /*cdd0*/  BSSY.RECONVERGENT B0, `(.L_x_4436) ;  /* 0x0000012000007945 */ /* 0x000fe20003800200 */
[----:B------:R-:W-:Y:S02]  /*cde0*/  HFMA2 R0, -RZ, RZ, 0, 7.62939453125e-06 ;  /* 0x00000080ff007431 */ /* 0x000fe400000001ff */
        /* <DEDUP_REMOVED lines=13> */
.L_x_4438:
[----:B------:R-:W-:-:S04]  /*cec0*/  SHF.R.U32.HI R18, RZ, 0x18, R18 ;  /* 0x00000018ff127819 */ /* 0x000fc80000011612 */
[----:B------:R-:W-:-:S04]  /*ced0*/  LOP3.LUT R5, R5, 0x80, R18, 0xf8, !PT ;  /* 0x0000008005057812 */ /* 0x000fc800078ef812 */
[----:B------:R-:W-:-:S07]  /*cee0*/  PRMT R0, R5, 0x7610, R0 ;  /* 0x0000761005007816 */ /* 0x000fce0000000000 */
.L_x_4437:
[----:B------:R-:W-:Y:S05]  /*cef0*/  BSYNC.RECONVERGENT B0 ;  /* 0x0000000000007941 */ /* 0x000fea0003800200 */
.L_x_4436:
[----:B------:R0:W-:Y:S01]  /*cf00*/  STG.E.U8 desc[UR36][R2.64], R0 ;  /* 0x0000000002007986 */ /* 0x0001e2000c101124 */
[----:B------:R-:W-:Y:S05]  /*cf10*/  BRA `(.L_x_4422) ;  /* 0x0000000400b47947 */ /* 0x000fea0003800000 */
.L_x_4430:
        /* <DEDUP_REMOVED lines=17> */
[----:B------:R-:W-:-:S05]  /*d030*/  @!P0 IMAD.MOV R0, RZ, RZ, R4 ;  /* 0x000000ffff008224 */ /* 0x000fca00078e0204 */
[----:B------:R-:W-:-:S05]  /*d040*/  @P1 MOV R5, R0 ;  /* 0x0000000000051202 */ /* 0x000fca0000000f00 */
[----:B------:R0:W-:Y:S01]  /*d050*/  STG.E.U8 desc[UR36][R2.64], R5 ;  /* 0x0000000502007986 */ /* 0x0001e2000c101124 */
[----:B------:R-:W-:Y:S05]  /*d060*/  BRA `(.L_x_4422) ;  /* 0x0000000400607947 */ /* 0x000fea0003800000 */
.L_x_4440:
[----:B------:R-:W0:Y:S02]  /*d070*/  F2I.U64.TRUNC R18, R18 ;  /* 0x0000001200127311 */ /* 0x000e24000020d800 */
[----:B0-----:R0:W-:Y:S01]  /*d080*/  STG.E.64 desc[UR36][R2.64], R18 ;  /* 0x0000001202007986 */ /* 0x0011e2000c101b24 */
[----:B------:R-:W-:Y:S05]  /*d090*/  BRA `(.L_x_4422) ;  /* 0x0000000400547947 */ /* 0x000fea0003800000 */
.L_x_4439:
[----:B------:R-:W0:Y:S02]  /*d0a0*/  F2I.FTZ.U32.TRUNC.NTZ R5, R18 ;  /* 0x0000001200057305 */ /* 0x000e24000021f000 */
[----:B0-----:R0:W-:Y:S01]  /*d0b0*/  STG.E desc[UR36][R2.64], R5 ;  /* 0x0000000502007986 */ /* 0x0011e2000c101924 */
[----:B------:R-:W-:Y:S05]  /*d0c0*/  BRA `(.L_x_4422) ;  /* 0x0000000400487947 */ /* 0x000fea0003800000 */
.L_x_4429:
        /* <DEDUP_REMOVED lines=12> */
.L_x_4442:
        /* <DEDUP_REMOVED lines=10> */
.L_x_4441:
[----:B------:R-:W-:-:S09]  /*d230*/  UISETP.NE.AND UP0, UPT, UR4, 0xf, UPT ;  /* 0x0000000f0400788c */ /* 0x000fd2000bf05270 */
[----:B------:R-:W-:Y:S05]  /*d240*/  BRA.U !UP0, `(.L_x_4443) ;  /* 0x0000000108e07547 */ /* 0x000fea000b800000 */
[----:B------:R-:W-:-:S09]  /*d250*/  UISETP.NE.AND UP0, UPT, UR4, 0x17, UPT ;  /* 0x000000170400788c */ /* 0x000fd2000bf05270 */
[----:B------:R-:W-:Y:S05]  /*d260*/  BRA.U !UP0, `(.L_x_4444) ;  /* 0x00000001088c7547 */ /* 0x000fea000b800000 */
[----:B------:R-:W-:-:S09]  /*d270*/  UISETP.NE.AND UP0, UPT, UR4, 0x18, UPT ;  /* 0x000000180400788c */ /* 0x000fd2000bf05270 */
[----:B------:R-:W-:Y:S05]  /*d280*/  BRA.U !UP0, `(.L_x_4445) ;  /* 0x0000000108447547 */ /* 0x000fea000b800000 */
.L_x_4421:
        /* <DEDUP_REMOVED lines=10> */
[----:B---3--:R-:W-:Y:S01]  /*d330*/  IMAD.U32 R6, RZ, RZ, UR6 ;  /* 0x00000006ff067e24 */ /* 0x008fe2000f8e00ff */
[----:B------:R-:W-:Y:S01]  /*d340*/  MOV R7, UR7 ;  /* 0x0000000700077c02 */ /* 0x000fe20008000f00 */
[----:B----4-:R-:W-:Y:S01]  /*d350*/  IMAD.U32 R10, RZ, RZ, UR8 ;  /* 0x00000008ff0a7e24 */ /* 0x010fe2000f8e00ff */
[----:B-1----:R-:W-:-:S07]  /*d360*/  MOV R11, UR9 ;  /* 0x00000009000b7c02 */ /* 0x002fce0008000f00 */
[----:B------:R-:W-:-:S07]  /*d370*/  LEPC R20, `(.L_x_4446) ;  /* 0x000000001014794e */ /* 0x000fce0000000000 */
[----:B--2---:R-:W-:Y:S05]  /*d380*/  CALL.ABS.NOINC R2 ;  /* 0x0000000002007343 */ /* 0x004fea0003c00000 */
.L_x_4446:
[----:B------:R-:W-:Y:S05]  /*d390*/  BRA `(.L_x_4422) ;  /* 0x0000000000947947 */ /* 0x000fea0003800000 */
.L_x_4445:
[----:B------:R-:W-:Y:S01]  /*d3a0*/  LOP3.LUT R4, R18, 0x7fffffff, RZ, 0xc0, !PT ;  /* 0x7fffffff12047812 */ /* 0x000fe200078ec0ff */
[----:B------:R-:W-:Y:S01]  /*d3b0*/  BSSY.RECONVERGENT B0, `(.L_x_4447) ;  /* 0x000000b000007945 */ /* 0x000fe20003800200 */
[----:B------:R-:W-:Y:S02]  /*d3c0*/  SHF.R.U32.HI R7, RZ, 0x18, R18 ;  /* 0x00000018ff077819 */ /* 0x000fe40000011612 */
[----:B------:R-:W-:Y:S02]  /*d3d0*/  ISETP.GT.U32.AND P0, PT, R4, 0x43efffff, PT ;  /* 0x43efffff0400780c */ /* 0x000fe40003f04070 */
[----:B------:R-:W-:-:S11]  /*d3e0*/  MOV R0, 0x7f ;  /* 0x0000007f00007802 */ /* 0x000fd60000000f00 */
[----:B------:R-:W-:Y:S05]  /*d3f0*/  @P0 BRA `(.L_x_4448) ;  /* 0x0000000000180947 */ /* 0x000fea0003800000 */
[----:B------:R-:W-:-:S13]  /*d400*/  ISETP.GE.U32.AND P0, PT, R4, 0x3c800000, PT ;  /* 0x3c8000000400780c */ /* 0x000fda0003f06070 */
[----:B------:R-:W-:-:S04]  /*d410*/  @P0 SHF.R.U32.HI R0, RZ, 0x14, R18 ;  /* 0x00000014ff000819 */ /* 0x000fc80000011612 */
[----:B------:R-:W-:-:S04]  /*d420*/  @P0 LOP3.LUT R5, R0, 0x1, RZ, 0xc0, !PT ;  /* 0x0000000100050812 */ /* 0x000fc800078ec0ff */
[----:B------:R-:W-:-:S04]  /*d430*/  @P0 IADD3 R0, PT, PT, R18, 0x407ffff, R5 ;  /* 0x0407ffff12000810 */ /* 0x000fc80007ffe005 */
[----:B------:R-:W-:Y:S01]  /*d440*/  @P0 SHF.R.U32.HI R0, RZ, 0x14, R0 ;  /* 0x00000014ff000819 */ /* 0x000fe20000011600 */
[----:B------:R-:W-:-:S07]  /*d450*/  @!P0 FADD.FTZ R0, R4, 16384 ;  /* 0x4680000004008421 */ /* 0x000fce0000010000 */
.L_x_4448:
[----:B------:R-:W-:Y:S05]  /*d460*/  BSYNC.RECONVERGENT B0 ;  /* 0x0000000000007941 */ /* 0x000fea0003800200 */
.L_x_4447:
[----:B------:R-:W-:-:S05]  /*d470*/  LOP3.LUT R5, R0, 0x80, R7, 0xf8, !PT ;  /* 0x0000008000057812 */ /* 0x000fca00078ef807 */
[----:B------:R0:W-:Y:S01]  /*d480*/  STG.E.U8 desc[UR36][R2.64], R5 ;  /* 0x0000000502007986 */ /* 0x0001e2000c101124 */
[----:B------:R-:W-:Y:S05]  /*d490*/  BRA `(.L_x_4422) ;  /* 0x0000000000547947 */ /* 0x000fea0003800000 */
.L_x_4444:
        /* <DEDUP_REMOVED lines=11> */
.L_x_4450:
[----:B------:R-:W-:Y:S01]  /*d550*/  IMAD.MOV.U32 R0, RZ, RZ, 0x7f ;  /* 0x0000007fff007424 */ /* 0x000fe200078e00ff */
[----:B------:R-:W-:-:S04]  /*d560*/  ISETP.GT.U32.AND P0, PT, R4, 0x7f800000, PT ;  /* 0x7f8000000400780c */ /* 0x000fc80003f04070 */
[----:B------:R-:W-:-:S09]  /*d570*/  SEL R0, R0, 0x7c, P0 ;  /* 0x0000007c00007807 */ /* 0x000fd20000000000 */
.L_x_4451:
[----:B------:R-:W-:Y:S05]  /*d580*/  BSYNC.RECONVERGENT B0 ;  /* 0x0000000000007941 */ /* 0x000fea0003800200 */
.L_x_4449:
[----:B------:R-:W-:-:S04]  /*d590*/  SHF.R.U32.HI R5, RZ, 0x18, R18 ;  /* 0x00000018ff057819 */ /* 0x000fc80000011612 */
[----:B------:R-:W-:-:S05]  /*d5a0*/  LOP3.LUT R5, R0, 0x80, R5, 0xf8, !PT ;  /* 0x0000008000057812 */ /* 0x000fca00078ef805 */
[----:B------:R0:W-:Y:S01]  /*d5b0*/  STG.E.U8 desc[UR36][R2.64], R5 ;  /* 0x0000000502007986 */ /* 0x0001e2000c101124 */
[----:B------:R-:W-:Y:S05]  /*d5c0*/  BRA `(.L_x_4422) ;  /* 0x0000000000087947 */ /* 0x000fea0003800000 */
.L_x_4443:
[----:B------:R-:W-:-:S05]  /*d5d0*/  F2FP.BF16.F32.PACK_AB R18, RZ, R18 ;  /* 0x00000012ff12723e */ /* 0x000fca00000010ff */
[----:B------:R0:W-:Y:S02]  /*d5e0*/  STG.E.U16 desc[UR36][R2.64], R18 ;  /* 0x0000001202007986 */ /* 0x0001e4000c101524 */
.L_x_4422:
[----:B------:R-:W-:-:S07]  /*d5f0*/  IADD3 R17, PT, PT, R17, 0x80, RZ ;  /* 0x0000008011117810 */ /* 0x000fce0007ffe0ff */
.L_x_4355:
[----:B------:R-:W-:Y:S05]  /*d600*/  BSYNC.RECONVERGENT B7 ;  /* 0x0000000000077941 */ /* 0x000fea0003800200 */
.L_x_4354:
[----:B------:R-:W5:Y:S02]  /*d610*/  LDCU UR4, c[0x0][0x380] ;  /* 0x00007000ff0477ac */ /* 0x000f640008000800 */
[----:B-----5:R-:W-:-:S13]  /*d620*/  ISETP.GE.AND P0, PT, R17, UR4, PT ;  /* 0x0000000411007c0c */ /* 0x020fda000bf06270 */
[----:B------:R-:W-:Y:S05]  /*d630*/  @P0 EXIT ;  /* 0x000000000000094d */ /* 0x000fea0003800000 */
[----:B------:R-:W5:Y:S01]  /*d640*/  LDCU UR4, c[0x0][0x388] ;  /* 0x00007100ff0477ac */ /* 0x000f620008000800 */
[----:B0-----:R-:W-:Y:S02]  /*d650*/  HFMA2 R0, -RZ, RZ, 0, 0 ;  /* 0x00000000ff007431 */ /* 0x001fe400000001ff */
[----:B------:R-:W-:Y:S02]  /*d660*/  IMAD.MOV.U32 R22, RZ, RZ, RZ ;  /* 0x000000ffff167224 */ /* 0x000fe400078e00ff */
        /* <DEDUP_REMOVED lines=351> */
.L_x_4452:
[----:B------:R-:W1:Y:S01]  /*ec60*/  LDCU.64 UR8, c[0x0][0x5f0] ;  /* 0x0000be00ff0877ac */ /* 0x000e620008000a00 */
[----:B------:R-:W-:Y:S01]  /*ec70*/  BSSY.RECONVERGENT B6, `(.L_x_4453) ;  /* 0x0000104000067945 */ /* 0x000fe20003800200 */
[----:B------:R-:W0:Y:S01]  /*ec80*/  LDCU.64 UR6, c[0x0][0x5e8] ;  /* 0x0000bd00ff0677ac */ /* 0x000e220008000a00 */
[----:B------:R-:W-:-:S04]  /*ec90*/  UPRMT UR4, UR39, 0x9910, URZ ;  /* 0x0000991027047896 */ /* 0x000fc800080000ff */
[----:B------:R-:W-:Y:S01]  /*eca0*/  UISETP.GT.AND UP0, UPT, UR4, 0x9, UPT ;  /* 0x000000090400788c */ /* 0x000fe2000bf04270 */
[----:B-1234-:R-:W-:Y:S02]  /*ecb0*/  IADD3 R2, P1, PT, R0, UR8, RZ ;  /* 0x0000000800027c10 */ /* 0x01efe4000ff3e0ff */
[----:B0-----:R-:W-:-:S03]  /*ecc0*/  IADD3 R16, P0, PT, R16, UR6, RZ ;  /* 0x0000000610107c10 */ /* 0x001fc6000ff1e0ff */
        /* <DEDUP_REMOVED lines=15> */
.L_x_4457:
[----:B------:R-:W2:Y:S01]  /*edc0*/  LDG.E.U8 R2, desc[UR36][R2.64] ;  /* 0x0000002402027981 */ /* 0x000ea2000c1e1100 */
[----:B------:R-:W-:Y:S01]  /*edd0*/  IMAD.MOV.U32 R19, RZ, RZ, RZ ;  /* 0x000000ffff137224 */ /* 0x000fe200078e00ff */
[----:B--2---:R-:W-:Y:S01]  /*ede0*/  I2FP.F32.U32 R18, R2 ;  /* 0x0000000200127245 */ /* 0x004fe20000201000 */
[----:B------:R-:W-:Y:S06]  /*edf0*/  BRA `(.L_x_4459) ;  /* 0x0000000c00ac7947 */ /* 0x000fec0003800000 */
.L_x_4456:
[----:B------:R-:W-:-:S09]  /*ee00*/  UISETP.NE.AND UP0, UPT, UR4, 0x2, UPT ;  /* 0x000000020400788c */ /* 0x000fd2000bf05270 */
[----:B------:R-:W-:Y:S05]  /*ee10*/  BRA.U !UP0, `(.L_x_4460) ;  /* 0x0000000108307547 */ /* 0x000fea000b800000 */
[----:B------:R-:W-:-:S09]  /*ee20*/  UISETP.NE.AND UP0, UPT, UR4, 0x3, UPT ;  /* 0x000000030400788c */ /* 0x000fd2000bf05270 */
[----:B------:R-:W-:Y:S05]  /*ee30*/  BRA.U !UP0, `(.L_x_4461) ;  /* 0x0000000108187547 */ /* 0x000fea000b800000 */
[----:B------:R-:W-:-:S09]  /*ee40*/  UISETP.NE.AND UP0, UPT, UR4, 0x4, UPT ;  /* 0x000000040400788c */ /* 0x000fd2000bf05270 */
[----:B------:R-:W-:Y:S05]  /*ee50*/  BRA.U UP0, `(.L_x_4458) ;  /* 0x0000000d00307547 */ /* 0x000fea000b800000 */
[----:B------:R-:W2:Y:S01]  /*ee60*/  LDG.E.64 R2, desc[UR36][R2.64] ;  /* 0x0000002402027981 */ /* 0x000ea2000c1e1b00 */
[----:B------:R-:W-:Y:S01]  /*ee70*/  HFMA2 R19, -RZ, RZ, 0, 0 ;  /* 0x00000000ff137431 */ /* 0x000fe200000001ff */
[----:B--2---:R2:W3:Y:S02]  /*ee80*/  I2F.S64 R18, R2 ;  /* 0x0000000200127312 */ /* 0x0044e40000301400 */
[----:B--23--:R-:W-:Y:S05]  /*ee90*/  BRA `(.L_x_4459) ;  /* 0x0000000c00847947 */ /* 0x00cfea0003800000 */
.L_x_4461:
[----:B------:R-:W2:Y:S01]  /*eea0*/  LDG.E R2, desc[UR36][R2.64] ;  /* 0x0000002402027981 */ /* 0x000ea2000c1e1900 */
[----:B------:R-:W-:Y:S01]  /*eeb0*/  IMAD.MOV.U32 R19, RZ, RZ, RZ ;  /* 0x000000ffff137224 */ /* 0x000fe200078e00ff */
[----:B--2---:R-:W-:Y:S01]  /*eec0*/  I2FP.F32.S32 R18, R2 ;  /* 0x0000000200127245 */ /* 0x004fe20000201400 */
[----:B------:R-:W-:Y:S06]  /*eed0*/  BRA `(.L_x_4459) ;  /* 0x0000000c00747947 */ /* 0x000fec0003800000 */
.L_x_4460:
[----:B------:R-:W2:Y:S01]  /*eee0*/  LDG.E.U16 R2, desc[UR36][R2.64] ;  /* 0x0000002402027981 */ /* 0x000ea2000c1e1500 */
[----:B------:R-:W-:Y:S01]  /*eef0*/  MOV R19, RZ ;  /* 0x000000ff00137202 */ /* 0x000fe20000000f00 */
[----:B--2---:R0:W1:Y:S01]  /*ef00*/  I2F.S16 R18, R2 ;  /* 0x0000000200127306 */ /* 0x0040620000101400 */
[----:B------:R-:W-:Y:S05]  /*ef10*/  BRA `(.L_x_4459) ;  /* 0x0000000c00647947 */ /* 0x000fea0003800000 */
.L_x_4455:
        /* <DEDUP_REMOVED lines=9> */
.L_x_4463:
[----:B------:R-:W2:Y:S01]  /*efb0*/  LDG.E.U16 R2, desc[UR36][R2.64] ;  /* 0x0000002402027981 */ /* 0x000ea2000c1e1500 */
[----:B------:R-:W-:Y:S02]  /*efc0*/  HFMA2 R19, -RZ, RZ, 0, 0 ;  /* 0x00000000ff137431 */ /* 0x000fe400000001ff */
[----:B--2---:R-:W-:Y:S01]  /*efd0*/  HADD2.F32 R18, -RZ, R2.H0_H0 ;  /* 0x20000002ff127230 */ /* 0x004fe20000004100 */
[----:B------:R-:W-:Y:S06]  /*efe0*/  BRA `(.L_x_4459) ;  /* 0x0000000c00307947 */ /* 0x000fec0003800000 */
.L_x_4462:
        /* <DEDUP_REMOVED lines=8> */
.L_x_4465:
[----:B------:R-:W2:Y:S02]  /*f070*/  LDG.E R2, desc[UR36][R2.64] ;  /* 0x0000002402027981 */ /* 0x000ea4000c1e1900 */
[--C-:B--2---:R-:W-:Y:S02]  /*f080*/  HADD2.F32 R18, -RZ, R2.reuse.H0_H0 ;  /* 0x20000002ff127230 */ /* 0x104fe40000004100 */
[----:B------:R-:W-:Y:S01]  /*f090*/  HADD2.F32 R19, -RZ, R2.H1_H1 ;  /* 0x30000002ff137230 */ /* 0x000fe20000004100 */
[----:B------:R-:W-:Y:S06]  /*f0a0*/  BRA `(.L_x_4459) ;  /* 0x0000000c00007947 */ /* 0x000fec0003800000 */
.L_x_4464:
        /* <DEDUP_REMOVED lines=12> */
.L_x_4454:
        /* <DEDUP_REMOVED lines=13> */
.L_x_4468:
        /* <DEDUP_REMOVED lines=22> */
.L_x_4467:
        /* <DEDUP_REMOVED lines=14> */
[----:B------:R-:W-:-:S04]  /*f480*/  VIADDMNMX.U32 R4, R4, R5, 0x4, !PT ;  /* 0x0000000404047446 */ /* 0x000fc80007800005 */
[----:B------:R-:W-:Y:S02]  /*f490*/  IADD3 R5, PT, PT, R4, -0x4, RZ ;  /* 0xfffffffc04057810 */ /* 0x000fe40007ffe0ff */
[C---:B------:R-:W-:Y:S02]  /*f4a0*/  IADD3 R4, PT, PT, R0.reuse, 0x1000000, RZ ;  /* 0x0100000000047810 */ /* 0x040fe40007ffe0ff */
        /* <DEDUP_REMOVED lines=9> */
.L_x_4470:
        /* <DEDUP_REMOVED lines=13> */
.L_x_4469:
[----:B------:R-:W2:Y:S01]  /*f610*/  LDG.E.U16 R2, desc[UR36][R2.64] ;  /* 0x0000002402027981 */ /* 0x000ea2000c1e1500 */
[----:B------:R-:W-:Y:S01]  /*f620*/  MOV R19, RZ ;  /* 0x000000ff00137202 */ /* 0x000fe20000000f00 */
[----:B--2---:R-:W-:Y:S01]  /*f630*/  IMAD.U32 R18, R2, 0x10000, RZ ;  /* 0x0001000002127824 */ /* 0x004fe200078e00ff */
[----:B------:R-:W-:Y:S06]  /*f640*/  BRA `(.L_x_4459) ;  /* 0x0000000400987947 */ /* 0x000fec0003800000 */
.L_x_4466:
        /* <DEDUP_REMOVED lines=12> */
.L_x_4473:
        /* <DEDUP_REMOVED lines=20> */
.L_x_4475:
[----:B------:R-:W-:Y:S05]  /*f850*/  BSYNC.RECONVERGENT B0 ;  /* 0x0000000000007941 */ /* 0x000fea0003800200 */
.L_x_4474:
[----:B------:R-:W-:Y:S02]  /*f860*/  SHF.L.U32 R0, R0, 0x14, RZ ;  /* 0x0000001400007819 */ /* 0x000fe400000006ff */
[----:B------:R-:W-:-:S04]  /*f870*/  LEA R2, R2, 0x3b800000, 0x17 ;  /* 0x3b80000002027811 */ /* 0x000fc800078eb8ff */
[----:B------:R-:W-:Y:S01]  /*f880*/  LOP3.LUT R18, R2, R0, R7, 0xfe, !PT ;  /* 0x0000000002127212 */ /* 0x000fe200078efe07 */
[----:B------:R-:W-:Y:S06]  /*f890*/  BRA `(.L_x_4459) ;  /* 0x0000000400047947 */ /* 0x000fec0003800000 */
.L_x_4472:
        /* <DEDUP_REMOVED lines=20> */
.L_x_4477:
[----:B------:R-:W-:Y:S05]  /*f9e0*/  BSYNC.RECONVERGENT B0 ;  /* 0x0000000000007941 */ /* 0x000fea0003800200 */
.L_x_4476:
[----:B------:R-:W-:Y:S02]  /*f9f0*/  SHF.L.U32 R0, R0, 0x15, RZ ;  /* 0x0000001500007819 */ /* 0x000fe400000006ff */
[----:B------:R-:W-:-:S04]  /*fa00*/  LEA R2, R2, 0x37800000, 0x17 ;  /* 0x3780000002027811 */ /* 0x000fc800078eb8ff */
[----:B------:R-:W-:Y:S01]  /*fa10*/  LOP3.LUT R18, R2, R0, R7, 0xfe, !PT ;  /* 0x0000000002127212 */ /* 0x000fe200078efe07 */
[----:B------:R-:W-:Y:S06]  /*fa20*/  BRA `(.L_x_4459) ;  /* 0x0000000000a07947 */ /* 0x000fec0003800000 */
.L_x_4471:
[----:B------:R-:W-:-:S09]  /*fa30*/  UISETP.NE.AND UP0, UPT, UR4, 0x1c, UPT ;  /* 0x0000001c0400788c */ /* 0x000fd2000bf05270 */
[----:B------:R-:W-:Y:S05]  /*fa40*/  BRA.U !UP0, `(.L_x_4478) ;  /* 0x00000001088c7547 */ /* 0x000fea000b800000 */
[----:B------:R-:W-:-:S09]  /*fa50*/  UISETP.NE.AND UP0, UPT, UR4, 0x1d, UPT ;  /* 0x0000001d0400788c */ /* 0x000fd2000bf05270 */
[----:B------:R-:W-:Y:S05]  /*fa60*/  BRA.U !UP0, `(.L_x_4479) ;  /* 0x0000000108747547 */ /* 0x000fea000b800000 */
[----:B------:R-:W-:-:S09]  /*fa70*/  UISETP.NE.AND UP0, UPT, UR4, 0x2c, UPT ;  /* 0x0000002c0400788c */ /* 0x000fd2000bf05270 */
[----:B------:R-:W-:Y:S05]  /*fa80*/  BRA.U UP0, `(.L_x_4458) ;  /* 0x0000000100247547 */ /* 0x000fea000b800000 */
[----:B------:R-:W2:Y:S01]  /*fa90*/  LDG.E.U8 R2, desc[UR36][R2.64] ;  /* 0x0000002402027981 */ /* 0x000ea2000c1e1100 */
[----:B------:R-:W-:Y:S01]  /*faa0*/  IMAD.MOV.U32 R19, RZ, RZ, RZ ;  /* 0x000000ffff137224 */ /* 0x000fe200078e00ff */
[----:B------:R-:W-:Y:S02]  /*fab0*/  MOV R18, 0x400000 ;  /* 0x0040000000127802 */ /* 0x000fe40000000f00 */
[----:B--2---:R-:W-:-:S13]  /*fac0*/  ISETP.NE.AND P0, PT, R2, RZ, PT ;  /* 0x000000ff0200720c */ /* 0x004fda0003f05270 */
[----:B------:R-:W-:Y:S05]  /*fad0*/  @!P0 BRA `(.L_x_4459) ;  /* 0x0000000000748947 */ /* 0x000fea0003800000 */
[----:B------:R-:W-:-:S13]  /*fae0*/  ISETP.NE.AND P0, PT, R2, 0xff, PT ;  /* 0x000000ff0200780c */ /* 0x000fda0003f05270 */
[----:B------:R-:W-:Y:S01]  /*faf0*/  @!P0 IMAD.MOV.U32 R18, RZ, RZ, 0x7f800001 ;  /* 0x7f800001ff128424 */ /* 0x000fe200078e00ff */
[----:B------:R-:W-:Y:S01]  /*fb00*/  @P0 SHF.L.U32 R18, R2, 0x17, RZ ;  /* 0x0000001702120819 */ /* 0x000fe200000006ff */
[----:B------:R-:W-:Y:S06]  /*fb10*/  BRA `(.L_x_4459) ;  /* 0x0000000000647947 */ /* 0x000fec0003800000 */
.L_x_4458:
        /* <DEDUP_REMOVED lines=10> */
[----:B-1----:R-:W-:Y:S01]  /*fbc0*/  IMAD.U32 R6, RZ, RZ, UR6 ;  /* 0x00000006ff067e24 */ /* 0x002fe2000f8e00ff */
[----:B------:R-:W-:Y:S01]  /*fbd0*/  MOV R7, UR7 ;  /* 0x0000000700077c02 */ /* 0x000fe20008000f00 */
[----:B---3--:R-:W-:Y:S01]  /*fbe0*/  IMAD.U32 R10, RZ, RZ, UR8 ;  /* 0x00000008ff0a7e24 */ /* 0x008fe2000f8e00ff */
[----:B------:R-:W-:-:S07]  /*fbf0*/  MOV R11, UR9 ;  /* 0x00000009000b7c02 */ /* 0x000fce0008000f00 */
[----:B------:R-:W-:-:S07]  /*fc00*/  LEPC R20, `(.L_x_4480) ;  /* 0x000000001014794e */ /* 0x000fce0000000000 */
[----:B--2---:R-:W-:Y:S05]  /*fc10*/  CALL.ABS.NOINC R2 ;  /* 0x0000000002007343 */ /* 0x004fea0003c00000 */
.L_x_4480:
[----:B------:R-:W-:Y:S01]  /*fc20*/  CS2R R18, SRZ ;  /* 0x0000000000127805 */ /* 0x000fe2000001ff00 */
[----:B------:R-:W-:Y:S06]  /*fc30*/  BRA `(.L_x_4459) ;  /* 0x00000000001c7947 */ /* 0x000fec0003800000 */
.L_x_4479:
[----:B------:R-:W2:Y:S01]  /*fc40*/  LDG.E.64 R2, desc[UR36][R2.64] ;  /* 0x0000002402027981 */ /* 0x000ea2000c1e1b00 */
[----:B------:R-:W-:Y:S01]  /*fc50*/  MOV R19, RZ ;  /* 0x000000ff00137202 */ /* 0x000fe20000000f00 */
[----:B--2---:R0:W1:Y:S02]  /*fc60*/  I2F.U64 R18, R2 ;  /* 0x0000000200127312 */ /* 0x0040640000301000 */
[----:B01----:R-:W-:Y:S05]  /*fc70*/  BRA `(.L_x_4459) ;  /* 0x00000000000c7947 */ /* 0x003fea0003800000 */
.L_x_4478:
[----:B------:R-:W2:Y:S01]  /*fc80*/  LDG.E R2, desc[UR36][R2.64] ;  /* 0x0000002402027981 */ /* 0x000ea2000c1e1900 */
[----:B------:R-:W-:Y:S01]  /*fc90*/  IMAD.MOV.U32 R19, RZ, RZ, RZ ;  /* 0x000000ffff137224 */ /* 0x000fe200078e00ff */
[----:B--2---:R-:W-:-:S07]  /*fca0*/  I2FP.F32.U32 R18, R2 ;  /* 0x0000000200127245 */ /* 0x004fce0000201000 */
.L_x_4459:
[----:B------:R-:W-:Y:S05]  /*fcb0*/  BSYNC.RECONVERGENT B6 ;  /* 0x0000000000067941 */ /* 0x000fea0003800200 */
.L_x_4453:
        /* <DEDUP_REMOVED lines=17> */
[----:B--2---:R-:W2:Y:S01]  /*fdd0*/  I2F.S16 R2, R2 ;  /* 0x0000000200027306 */ /* 0x004ea20000101400 */
[----:B------:R-:W-:Y:S05]  /*fde0*/  BRA `(.L_x_4487) ;  /* 0x0000000c00bc7947 */ /* 0x000fea0003800000 */
.L_x_4485:
[----:B--2-4-:R-:W2:Y:S01]  /*fdf0*/  LDG.E.U8 R2, desc[UR36][R4.64] ;  /* 0x0000002404027981 */ /* 0x014ea2000c1e1100 */
[----:B------:R-:W-:Y:S01]  /*fe00*/  HFMA2 R3, -RZ, RZ, 0, 0 ;  /* 0x00000000ff037431 */ /* 0x000fe200000001ff */
[----:B--2---:R-:W-:Y:S01]  /*fe10*/  I2FP.F32.U32 R2, R2 ;  /* 0x0000000200027245 */ /* 0x004fe20000201000 */
[----:B------:R-:W-:Y:S06]  /*fe20*/  BRA `(.L_x_4487) ;  /* 0x0000000c00ac7947 */ /* 0x000fec0003800000 */
.L_x_4484:
        /* <DEDUP_REMOVED lines=8> */
[----:B--2---:R0:W2:Y:S02]  /*feb0*/  I2F.S64 R2, R4 ;  /* 0x0000000400027312 */ /* 0x0040a40000301400 */
[----:B0-2---:R-:W-:Y:S05]  /*fec0*/  BRA `(.L_x_4487) ;  /* 0x0000000c00847947 */ /* 0x005fea0003800000 */
.L_x_4489:
[----:B--2-4-:R-:W2:Y:S01]  /*fed0*/  LDG.E R2, desc[UR36][R4.64] ;  /* 0x0000002404027981 */ /* 0x014ea2000c1e1900 */
[----:B------:R-:W-:Y:S02]  /*fee0*/  MOV R3, RZ ;  /* 0x000000ff00037202 */ /* 0x000fe40000000f00 */
[----:B--2---:R-:W-:Y:S01]  /*fef0*/  I2FP.F32.S32 R2, R2 ;  /* 0x0000000200027245 */ /* 0x004fe20000201400 */
[----:B------:R-:W-:Y:S06]  /*ff00*/  BRA `(.L_x_4487) ;  /* 0x0000000c00747947 */ /* 0x000fec0003800000 */
.L_x_4488:
[----:B--2-4-:R-:W2:Y:S01]  /*ff10*/  LDG.E.U16 R2, desc[UR36][R4.64] ;  /* 0x0000002404027981 */ /* 0x014ea2000c1e1500 */
[----:B------:R-:W-:Y:S01]  /*ff20*/  IMAD.MOV.U32 R3, RZ, RZ, RZ ;  /* 0x000000ffff037224 */ /* 0x000fe200078e00ff */
[----:B--2---:R-:W0:Y:S01]  /*ff30*/  I2F.S16 R2, R2 ;  /* 0x0000000200027306 */ /* 0x004e220000101400 */
[----:B------:R-:W-:Y:S05]  /*ff40*/  BRA `(.L_x_4487) ;  /* 0x0000000c00647947 */ /* 0x000fea0003800000 */
.L_x_4483:
[----:B------:R-:W-:-:S09]  /*ff50*/  UISETP.GT.AND UP0, UPT, UR4, 0x6, UPT ;  /* 0x000000060400788c */ /* 0x000fd2000bf04270 */
[----:B------:R-:W-:Y:S05]  /*ff60*/  BRA.U UP0, `(.L_x_4490) ;  /* 0x00000001002c7547 */ /* 0x000fea000b800000 */
[----:B------:R-:W-:-:S09]  /*ff70*/  UISETP.NE.AND UP0, UPT, UR4, 0x5, UPT ;  /* 0x000000050400788c */ /* 0x000fd2000bf05270 */
[----:B------:R-:W-:Y:S05]  /*ff80*/  BRA.U !UP0, `(.L_x_4491) ;  /* 0x0000000108147547 */ /* 0x000fea000b800000 */
[----:B------:R-:W-:-:S09]  /*ff90*/  UISETP.NE.AND UP0, UPT, UR4, 0x6, UPT ;  /* 0x000000060400788c */ /* 0x000fd2000bf05270 */
[----:B------:R-:W-:Y:S05]  /*ffa0*/  BRA.U UP0, `(.L_x_4486) ;  /* 0x0000000900e87547 */ /* 0x000fea000b800000 */
[----:B--2-4-:R0:W5:Y:S01]  /*ffb0*/  LDG.E R2, desc[UR36][R4.64] ;  /* 0x0000002404027981 */ /* 0x014162000c1e1900 */
[----:B------:R-:W-:Y:S01]  /*ffc0*/  HFMA2 R3, -RZ, RZ, 0, 0 ;  /* 0x00000000ff037431 */ /* 0x000fe200000001ff */
[----:B------:R-:W-:Y:S06]  /*ffd0*/  BRA `(.L_x_4487) ;  /* 0x0000000c00407947 */ /* 0x000fec0003800000 */
.L_x_4491:
[----:B--2-4-:R-:W2:Y:S01]  /*ffe0*/  LDG.E.U16 R2, desc[UR36][R4.64] ;  /* 0x0000002404027981 */ /* 0x014ea2000c1e1500 */
[----:B------:R-:W-:Y:S02]  /*fff0*/  IMAD.MOV.U32 R3, RZ, RZ, RZ ;  /* 0x000000ffff037224 */ /* 0x000fe400078e00ff */
[----:B--2---:R-:W-:Y:S01]  /*10000*/  HADD2.F32 R2, -RZ, R2.H0_H0 ;  /* 0x20000002ff027230 */ /* 0x004fe20000004100 */
[----:B------:R-:W-:Y:S06]  /*10010*/  BRA `(.L_x_4487) ;  /* 0x0000000c00307947 */ /* 0x000fec0003800000 */
.L_x_4490:
        /* <DEDUP_REMOVED lines=8> */
.L_x_4493:
[----:B----4-:R-:W2:Y:S02]  /*100a0*/  LDG.E R3, desc[UR36][R4.64] ;  /* 0x0000002404037981 */ /* 0x010ea4000c1e1900 */
[--C-:B--2---:R-:W-:Y:S02]  /*100b0*/  HADD2.F32 R2, -RZ, R3.reuse.H0_H0 ;  /* 0x20000003ff027230 */ /* 0x104fe40000004100 */
[----:B------:R-:W-:Y:S01]  /*100c0*/  HADD2.F32 R3, -RZ, R3.H1_H1 ;  /* 0x30000003ff037230 */ /* 0x000fe20000004100 */
[----:B------:R-:W-:Y:S06]  /*100d0*/  BRA `(.L_x_4487) ;  /* 0x0000000c00007947 */ /* 0x000fec0003800000 */
.L_x_4492:
        /* <DEDUP_REMOVED lines=12> */
.L_x_4482:
        /* <DEDUP_REMOVED lines=13> */
.L_x_4496:
        /* <DEDUP_REMOVED lines=22> */
.L_x_4495:
[----:B------:R-:W-:-:S09]  /*103d0*/  UISETP.NE.AND UP0, UPT, UR4, 0xf, UPT ;  /* 0x0000000f0400788c */ /* 0x000fd2000bf05270 */
[----:B------:R-:W-:Y:S05]  /*103e0*/  BRA.U !UP0, `(.L_x_4497) ;  /* 0x0000000108947547 */ /* 0x000fea000b800000 */
[----:B------:R-:W-:-:S09]  /*103f0*/  UISETP.NE.AND UP0, UPT, UR4, 0x17, UPT ;  /* 0x000000170400788c */ /* 0x000fd2000bf05270 */
[----:B------:R-:W-:Y:S05]  /*10400*/  BRA.U !UP0, `(.L_x_4498) ;  /* 0x0000000108587547 */ /* 0x000fea000b800000 */
[----:B------:R-:W-:-:S09]  /*10410*/  UISETP.NE.AND UP0, UPT, UR4, 0x18, UPT ;  /* 0x000000180400788c */ /* 0x000fd2000bf05270 */
[----:B------:R-:W-:Y:S05]  /*10420*/  BRA.U UP0, `(.L_x_4486) ;  /* 0x0000000500c87547 */ /* 0x000fea000b800000 */
[----:B--2-4-:R-:W2:Y:S01]  /*10430*/  LDG.E.U8 R2, desc[UR36][R4.64] ;  /* 0x0000002404027981 */ /* 0x014ea2000c1e1100 */
        /* <DEDUP_REMOVED lines=19> */
.L_x_4498:
[----:B----4-:R-:W4:Y:S02]  /*10570*/  LDG.E.U8 R3, desc[UR36][R4.64] ;  /* 0x0000002404037981 */ /* 0x010f24000c1e1100 */
[C---:B----4-:R-:W-:Y:S01]  /*10580*/  SHF.L.U32 R0, R3.reuse, 0x19, RZ ;  /* 0x0000001903007819 */ /* 0x050fe200000006ff */
        /* <DEDUP_REMOVED lines=11> */
.L_x_4497:
[----:B--2-4-:R-:W2:Y:S01]  /*10640*/  LDG.E.U16 R2, desc[UR36][R4.64] ;  /* 0x0000002404027981 */ /* 0x014ea2000c1e1500 */
[----:B------:R-:W-:Y:S01]  /*10650*/  IMAD.MOV.U32 R3, RZ, RZ, RZ ;  /* 0x000000ffff037224 */ /* 0x000fe200078e00ff */
[----:B--2---:R-:W-:Y:S01]  /*10660*/  SHF.L.U32 R2, R2, 0x10, RZ ;  /* 0x0000001002027819 */ /* 0x004fe200000006ff */
[----:B------:R-:W-:Y:S06]  /*10670*/  BRA `(.L_x_4487) ;  /* 0x0000000400987947 */ /* 0x000fec0003800000 */
.L_x_4494:
        /* <DEDUP_REMOVED lines=9> */
[----:B------:R-:W-:Y:S01]  /*10710*/  IMAD.MOV.U32 R3, RZ, RZ, RZ ;  /* 0x000000ffff037224 */ /* 0x000fe200078e00ff */
[----:B--2---:R-:W-:Y:S01]  /*10720*/  I2FP.F32.U32 R2, R2 ;  /* 0x0000000200027245 */ /* 0x004fe20000201000 */
[----:B------:R-:W-:Y:S06]  /*10730*/  BRA `(.L_x_4487) ;  /* 0x0000000400687947 */ /* 0x000fec0003800000 */
.L_x_4501:
[----:B------:R-:W3:Y:S01]  /*10740*/  LDG.E.U8 R4, desc[UR36][R4.64] ;  /* 0x0000002404047981 */ /* 0x000ee2000c1e1100 */
[----:B--2-4-:R-:W-:Y:S02]  /*10750*/  CS2R R2, SRZ ;  /* 0x0000000000027805 */ /* 0x014fe4000001ff00 */
        /* <DEDUP_REMOVED lines=18> */
.L_x_4503:
[----:B------:R-:W-:Y:S05]  /*10880*/  BSYNC.RECONVERGENT B0 ;  /* 0x0000000000007941 */ /* 0x000fea0003800200 */
.L_x_4502:
[----:B------:R-:W-:Y:S01]  /*10890*/  IMAD.SHL.U32 R0, R0, 0x100000, RZ ;  /* 0x0010000000007824 */ /* 0x000fe200078e00ff */
[----:B------:R-:W-:-:S04]  /*108a0*/  LEA R2, R2, 0x3b800000, 0x17 ;  /* 0x3b80000002027811 */ /* 0x000fc800078eb8ff */
[----:B------:R-:W-:Y:S01]  /*108b0*/  LOP3.LUT R2, R2, R0, R9, 0xfe, !PT ;  /* 0x0000000002027212 */ /* 0x000fe200078efe09 */
[----:B------:R-:W-:Y:S06]  /*108c0*/  BRA `(.L_x_4487) ;  /* 0x0000000400047947 */ /* 0x000fec0003800000 */
.L_x_4500:
        /* <DEDUP_REMOVED lines=20> */
.L_x_4505:
[----:B------:R-:W-:Y:S05]  /*10a10*/  BSYNC.RECONVERGENT B0 ;  /* 0x0000000000007941 */ /* 0x000fea0003800200 */
.L_x_4504:
[----:B------:R-:W-:Y:S01]  /*10a20*/  IMAD.SHL.U32 R0, R0, 0x200000, RZ ;  /* 0x0020000000007824 */ /* 0x000fe200078e00ff */
[----:B------:R-:W-:-:S04]  /*10a30*/  LEA R2, R2, 0x37800000, 0x17 ;  /* 0x3780000002027811 */ /* 0x000fc800078eb8ff */
[----:B------:R-:W-:Y:S01]  /*10a40*/  LOP3.LUT R2, R2, R0, R9, 0xfe, !PT ;  /* 0x0000000002027212 */ /* 0x000fe200078efe09 */
[----:B------:R-:W-:Y:S06]  /*10a50*/  BRA `(.L_x_4487) ;  /* 0x0000000000a07947 */ /* 0x000fec0003800000 */
.L_x_4499:
[----:B------:R-:W-:-:S09]  /*10a60*/  UISETP.NE.AND UP0, UPT, UR4, 0x1c, UPT ;  /* 0x0000001c0400788c */ /* 0x000fd2000bf05270 */
[----:B------:R-:W-:Y:S05]  /*10a70*/  BRA.U !UP0, `(.L_x_4506) ;  /* 0x00000001088c7547 */ /* 0x000fea000b800000 */
[----:B------:R-:W-:-:S09]  /*10a80*/  UISETP.NE.AND UP0, UPT, UR4, 0x1d, UPT ;  /* 0x0000001d0400788c */ /* 0x000fd2000bf05270 */
[----:B------:R-:W-:Y:S05]  /*10a90*/  BRA.U !UP0, `(.L_x_4507) ;  /* 0x0000000108747547 */ /* 0x000fea000b800000 */
[----:B------:R-:W-:-:S09]  /*10aa0*/  UISETP.NE.AND UP0, UPT, UR4, 0x2c, UPT ;  /* 0x0000002c0400788c */ /* 0x000fd2000bf05270 */
[----:B------:R-:W-:Y:S05]  /*10ab0*/  BRA.U UP0, `(.L_x_4486) ;  /* 0x0000000100247547 */ /* 0x000fea000b800000 */
[----:B------:R-:W3:Y:S01]  /*10ac0*/  LDG.E.U8 R4, desc[UR36][R4.64] ;  /* 0x0000002404047981 */ /* 0x000ee2000c1e1100 */
[----:B----4-:R-:W-:Y:S02]  /*10ad0*/  HFMA2 R3, -RZ, RZ, 0, 0 ;  /* 0x00000000ff037431 */ /* 0x010fe400000001ff */
[----:B--2---:R-:W-:Y:S01]  /*10ae0*/  IMAD.MOV.U32 R2, RZ, RZ, 0x400000 ;  /* 0x00400000ff027424 */ /* 0x004fe200078e00ff */
[----:B---3--:R-:W-:-:S13]  /*10af0*/  ISETP.NE.AND P0, PT, R4, RZ, PT ;  /* 0x000000ff0400720c */ /* 0x008fda0003f05270 */
[----:B------:R-:W-:Y:S05]  /*10b00*/  @!P0 BRA `(.L_x_4487) ;  /* 0x0000000000748947 */ /* 0x000fea0003800000 */
[----:B------:R-:W-:-:S13]  /*10b10*/  ISETP.NE.AND P0, PT, R4, 0xff, PT ;  /* 0x000000ff0400780c */ /* 0x000fda0003f05270 */
[----:B------:R-:W-:Y:S01]  /*10b20*/  @!P0 MOV R2, 0x7f800001 ;  /* 0x7f80000100028802 */ /* 0x000fe20000000f00 */
[----:B------:R-:W-:Y:S01]  /*10b30*/  @P0 IMAD.SHL.U32 R2, R4, 0x800000, RZ ;  /* 0x0080000004020824 */ /* 0x000fe200078e00ff */
[----:B------:R-:W-:Y:S06]  /*10b40*/  BRA `(.L_x_4487) ;  /* 0x0000000000647947 */ /* 0x000fec0003800000 */
.L_x_4486:
[----:B--2-4-:R-:W-:Y:S01]  /*10b50*/  MOV R2, 0x0 ;  /* 0x0000000000027802 */ /* 0x014fe20000000f00 */
[----:B------:R-:W0:Y:S01]  /*10b60*/  LDCU.64 UR4, c[0x4][0x148] ;  /* 0x01002900ff0477ac */ /* 0x000e220008000a00 */
[----:B------:R-:W-:Y:S02]  /*10b70*/  HFMA2 R8, -RZ, RZ, 0, 4.64916229248046875e-06 ;  /* 0x0000004eff087431 */ /* 0x000fe400000001ff */
[----:B------:R-:W-:Y:S01]  /*10b80*/  IMAD.MOV.U32 R12, RZ, RZ, 0x1 ;  /* 0x00000001ff0c7424 */ /* 0x000fe200078e00ff */
[----:B------:R-:W-:Y:S01]  /*10b90*/  MOV R13, RZ ;  /* 0x000000ff000d7202 */ /* 0x000fe20000000f00 */
[----:B------:R-:W2:Y:S01]  /*10ba0*/  LDCU.64 UR6, c[0x4][0x150] ;  /* 0x01002a00ff0677ac */ /* 0x000ea20008000a00 */
[----:B------:R-:W4:Y:S01]  /*10bb0*/  LDC.64 R2, c[0x4][R2] ;  /* 0x0100000002027b82 */ /* 0x000f220000000a00 */
[----:B------:R-:W1:Y:S01]  /*10bc0*/  LDCU.64 UR8, c[0x4][0x8] ;  /* 0x01000100ff0877ac */ /* 0x000e620008000a00 */
[----:B0-----:R-:W-:Y:S01]  /*10bd0*/  MOV R4, UR4 ;  /* 0x0000000400047c02 */ /* 0x001fe20008000f00 */
[----:B------:R-:W-:Y:S01]  /*10be0*/  IMAD.U32 R5, RZ, RZ, UR5 ;  /* 0x00000005ff057e24 */ /* 0x000fe2000f8e00ff */
[----:B--2---:R-:W-:Y:S01]  /*10bf0*/  MOV R6, UR6 ;  /* 0x0000000600067c02 */ /* 0x004fe20008000f00 */
[----:B------:R-:W-:Y:S01]  /*10c00*/  IMAD.U32 R7, RZ, RZ, UR7 ;  /* 0x00000007ff077e24 */ /* 0x000fe2000f8e00ff */
[----:B-1----:R-:W-:Y:S01]  /*10c10*/  MOV R10, UR8 ;  /* 0x00000008000a7c02 */ /* 0x002fe20008000f00 */
[----:B------:R-:W-:-:S07]  /*10c20*/  IMAD.U32 R11, RZ, RZ, UR9 ;  /* 0x00000009ff0b7e24 */ /* 0x000fce000f8e00ff */
[----:B------:R-:W-:-:S07]  /*10c30*/  LEPC R20, `(.L_x_4508) ;  /* 0x000000001014794e */ /* 0x000fce0000000000 */
[----:B---345:R-:W-:Y:S05]  /*10c40*/  CALL.ABS.NOINC R2 ;  /* 0x0000000002007343 */ /* 0x038fea0003c00000 */
.L_x_4508:
[----:B------:R-:W-:Y:S01]  /*10c50*/  CS2R R2, SRZ ;  /* 0x0000000000027805 */ /* 0x000fe2000001ff00 */
[----:B------:R-:W-:Y:S06]  /*10c60*/  BRA `(.L_x_4487) ;  /* 0x00000000001c7947 */ /* 0x000fec0003800000 */
.L_x_4507:
[----:B------:R-:W2:Y:S01]  /*10c70*/  LDG.E.64 R4, desc[UR36][R4.64] ;  /* 0x0000002404047981 */ /* 0x000ea2000c1e1b00 */
[----:B----4-:R-:W-:Y:S01]  /*10c80*/  IMAD.MOV.U32 R3, RZ, RZ, RZ ;  /* 0x000000ffff037224 */ /* 0x010fe200078e00ff */
[----:B--2---:R0:W2:Y:S02]  /*10c90*/  I2F.U64 R2, R4 ;  /* 0x0000000400027312 */ /* 0x0040a40000301000 */
[----:B0-2---:R-:W-:Y:S05]  /*10ca0*/  BRA `(.L_x_4487) ;  /* 0x00000000000c7947 */ /* 0x005fea0003800000 */
.L_x_4506:
[----:B--2-4-:R-:W2:Y:S01]  /*10cb0*/  LDG.E R2, desc[UR36][R4.64] ;  /* 0x0000002404027981 */ /* 0x014ea2000c1e1900 */
[----:B------:R-:W-:Y:S01]  /*10cc0*/  HFMA2 R3, -RZ, RZ, 0, 0 ;  /* 0x00000000ff037431 */ /* 0x000fe200000001ff */
[----:B--2---:R-:W-:-:S07]  /*10cd0*/  I2FP.F32.U32 R2, R2 ;  /* 0x0000000200027245 */ /* 0x004fce0000201000 */
.L_x_4487:
[----:B------:R-:W-:Y:S05]  /*10ce0*/  BSYNC.RECONVERGENT B6 ;  /* 0x0000000000067941 */ /* 0x000fea0003800200 */
.L_x_4481:
        /* <DEDUP_REMOVED lines=17> */
.L_x_4511:
[----:B------:R-:W1:Y:S08]  /*10e00*/  MUFU.RCP R3, R4 ;  /* 0x0000000400037308 */ /* 0x000e700000001000 */
[----:B------:R-:W0:Y:S01]  /*10e10*/  MUFU.RCP R0, R0 ;  /* 0x0000000000007308 */ /* 0x000e220000001000 */
[----:B-1-3--:R-:W-:Y:S01]  /*10e20*/  FMUL.FTZ R18, R3, R18 ;  /* 0x0000001203127220 */ /* 0x00afe20000410000 */
[----:B0-----:R-:W-:Y:S01]  /*10e30*/  FMUL.FTZ R19, R0, R19 ;  /* 0x0000001300137220 */ /* 0x001fe20000410000 */
[----:B------:R-:W-:Y:S06]  /*10e40*/  BRA `(.L_x_4512) ;  /* 0x0000000000207947 */ /* 0x000fec0003800000 */
.L_x_4510:
        /* <DEDUP_REMOVED lines=8> */
.L_x_4512:
[----:B------:R-:W-:Y:S05]  /*10ed0*/  BSYNC.RECONVERGENT B0 ;  /* 0x0000000000007941 */ /* 0x000fea0003800200 */
.L_x_4509:
[----:B------:R-:W-:-:S04]  /*10ee0*/  UPRMT UR4, UR43, 0x9910, URZ ;  /* 0x000099102b047896 */ /* 0x000fc800080000ff */
[----:B------:R-:W-:-:S09]  /*10ef0*/  UISETP.GT.AND UP0, UPT, UR4, 0x9, UPT ;  /* 0x000000090400788c */ /* 0x000fd2000bf04270 */
        /* <DEDUP_REMOVED lines=10> */
[----:B0-----:R-:W-:Y:S01]  /*10fa0*/  STG.E.U8 desc[UR36][R16.64], R3 ;  /* 0x0000000310007986 */ /* 0x001fe2000c101124 */
[----:B------:R-:W-:Y:S05]  /*10fb0*/  EXIT ;  /* 0x000000000000794d */ /* 0x000fea0003800000 */
.L_x_4516:
[----:B------:R-:W0:Y:S02]  /*10fc0*/  F2I.S64.TRUNC R18, R18 ;  /* 0x0000001200127311 */ /* 0x000e24000020d900 */
[----:B0-----:R-:W-:-:S05]  /*10fd0*/  IMAD.MOV.U32 R3, RZ, RZ, R18 ;  /* 0x000000ffff037224 */ /* 0x001fca00078e0012 */
[----:B------:R-:W-:Y:S01]  /*10fe0*/  STG.E.U8 desc[UR36][R16.64], R3 ;  /* 0x0000000310007986 */ /* 0x000fe2000c101124 */
[----:B------:R-:W-:Y:S05]  /*10ff0*/  EXIT ;  /* 0x000000000000794d */ /* 0x000fea0003800000 */
.L_x_4515:
[----:B------:R-:W-:-:S09]  /*11000*/  UISETP.NE.AND UP0, UPT, UR4, 0x2, UPT ;  /* 0x000000020400788c */ /* 0x000fd2000bf05270 */
[----:B------:R-:W-:Y:S05]  /*11010*/  BRA.U !UP0, `(.L_x_4518) ;  /* 0x0000000108287547 */ /* 0x000fea000b800000 */
[----:B------:R-:W-:-:S09]  /*11020*/  UISETP.NE.AND UP0, UPT, UR4, 0x3, UPT ;  /* 0x000000030400788c */ /* 0x000fd2000bf05270 */
[----:B------:R-:W-:Y:S05]  /*11030*/  BRA.U !UP0, `(.L_x_4519) ;  /* 0x0000000108147547 */ /* 0x000fea000b800000 */
[----:B------:R-:W-:-:S09]  /*11040*/  UISETP.NE.AND UP0, UPT, UR4, 0x4, UPT ;  /* 0x000000040400788c */ /* 0x000fd2000bf05270 */
[----:B------:R-:W-:Y:S05]  /*11050*/  BRA.U UP0, `(.L_x_4517) ;  /* 0x00000009004c7547 */ /* 0x000fea000b800000 */
[----:B------:R-:W0:Y:S02]  /*11060*/  F2I.S64.TRUNC R18, R18 ;  /* 0x0000001200127311 */ /* 0x000e24000020d900 */
[----:B0-----:R-:W-:Y:S01]  /*11070*/  STG.E.64 desc[UR36][R16.64], R18 ;  /* 0x0000001210007986 */ /* 0x001fe2000c101b24 */
[----:B------:R-:W-:Y:S05]  /*11080*/  EXIT ;  /* 0x000000000000794d */ /* 0x000fea0003800000 */
.L_x_4519:
[----:B------:R-:W0:Y:S02]  /*11090*/  F2I.FTZ.TRUNC.NTZ R3, R18 ;  /* 0x0000001200037305 */ /* 0x000e24000021f100 */
[----:B0-----:R-:W-:Y:S01]  /*110a0*/  STG.E desc[UR36][R16.64], R3 ;  /* 0x0000000310007986 */ /* 0x001fe2000c101924 */
[----:B------:R-:W-:Y:S05]  /*110b0*/  EXIT ;  /* 0x000000000000794d */ /* 0x000fea0003800000 */
.L_x_4518:
[----:B------:R-:W0:Y:S02]  /*110c0*/  F2I.FTZ.TRUNC.NTZ R3, R18 ;  /* 0x0000001200037305 */ /* 0x000e24000021f100 */
[----:B0-----:R-:W-:Y:S01]  /*110d0*/  STG.E.U16 desc[UR36][R16.64], R3 ;  /* 0x0000000310007986 */ /* 0x001fe2000c101524 */
[----:B------:R-:W-:Y:S05]  /*110e0*/  EXIT ;  /* 0x000000000000794d */ /* 0x000fea0003800000 */
.L_x_4514:
[----:B------:R-:W-:-:S09]  /*110f0*/  UISETP.GT.AND UP0, UPT, UR4, 0x6, UPT ;  /* 0x000000060400788c */ /* 0x000fd2000bf04270 */
[----:B------:R-:W-:Y:S05]  /*11100*/  BRA.U UP0, `(.L_x_4520) ;  /* 0x0000000100247547 */ /* 0x000fea000b800000 */
[----:B------:R-:W-:-:S09]  /*11110*/  UISETP.NE.AND UP0, UPT, UR4, 0x5, UPT ;  /* 0x000000050400788c */ /* 0x000fd2000bf05270 */
[----:B------:R-:W-:Y:S05]  /*11120*/  BRA.U !UP0, `(.L_x_4521) ;  /* 0x0000000108107547 */ /* 0x000fea000b800000 */
[----:B------:R-:W-:-:S09]  /*11130*/  UISETP.NE.AND UP0, UPT, UR4, 0x6, UPT ;  /* 0x000000060400788c */ /* 0x000fd2000bf05270 */
[----:B------:R-:W-:Y:S05]  /*11140*/  BRA.U UP0, `(.L_x_4517) ;  /* 0x0000000900107547 */ /* 0x000fea000b800000 */
[----:B------:R-:W-:Y:S01]  /*11150*/  STG.E desc[UR36][R16.64], R18 ;  /* 0x0000001210007986 */ /* 0x000fe2000c101924 */
[----:B------:R-:W-:Y:S05]  /*11160*/  EXIT ;  /* 0x000000000000794d */ /* 0x000fea0003800000 */
.L_x_4521:
[----:B------:R-:W-:-:S05]  /*11170*/  F2FP.F16.F32.PACK_AB R18, RZ, R18 ;  /* 0x00000012ff12723e */ /* 0x000fca00000000ff */
[----:B------:R-:W-:Y:S01]  /*11180*/  STG.E.U16 desc[UR36][R16.64], R18 ;  /* 0x0000001210007986 */ /* 0x000fe2000c101524 */
[----:B------:R-:W-:Y:S05]  /*11190*/  EXIT ;  /* 0x000000000000794d */ /* 0x000fea0003800000 */
.L_x_4520:
[----:B------:R-:W-:-:S09]  /*111a0*/  UISETP.NE.AND UP0, UPT, UR4, 0x7, UPT ;  /* 0x000000070400788c */ /* 0x000fd2000bf05270 */
[----:B------:R-:W-:Y:S05]  /*111b0*/  BRA.U !UP0, `(.L_x_4522) ;  /* 0x0000000108247547 */ /* 0x000fea000b800000 */
[----:B------:R-:W-:-:S09]  /*111c0*/  UISETP.NE.AND UP0, UPT, UR4, 0x8, UPT ;  /* 0x000000080400788c */ /* 0x000fd2000bf05270 */
[----:B------:R-:W-:Y:S05]  /*111d0*/  BRA.U !UP0, `(.L_x_4523) ;  /* 0x0000000108107547 */ /* 0x000fea000b800000 */
[----:B------:R-:W-:-:S09]  /*111e0*/  UISETP.NE.AND UP0, UPT, UR4, 0x9, UPT ;  /* 0x000000090400788c */ /* 0x000fd2000bf05270 */
[----:B------:R-:W-:Y:S05]  /*111f0*/  BRA.U UP0, `(.L_x_4517) ;  /* 0x0000000500e47547 */ /* 0x000fea000b800000 */
[----:B------:R-:W-:Y:S01]  /*11200*/  STG.E.64 desc[UR36][R16.64], R18 ;  /* 0x0000001210007986 */ /* 0x000fe2000c101b24 */
[----:B------:R-:W-:Y:S05]  /*11210*/  EXIT ;  /* 0x000000000000794d */ /* 0x000fea0003800000 */
.L_x_4523:
[----:B------:R-:W-:-:S05]  /*11220*/  F2FP.F16.F32.PACK_AB R19, R19, R18 ;  /* 0x000000121313723e */ /* 0x000fca00000000ff */
[----:B------:R-:W-:Y:S01]  /*11230*/  STG.E desc[UR36][R16.64], R19 ;  /* 0x0000001310007986 */ /* 0x000fe2000c101924 */
[----:B------:R-:W-:Y:S05]  /*11240*/  EXIT ;  /* 0x000000000000794d */ /* 0x000fea0003800000 */
.L_x_4522:
[----:B------:R-:W-:-:S06]  /*11250*/  FMUL.FTZ R2, R18, 1 ;  /* 0x3f80000012027820 */ /* 0x000fcc0000410000 */
[----:B------:R-:W0:Y:S02]  /*11260*/  F2F.F64.F32 R2, R2 ;  /* 0x0000000200027310 */ /* 0x000e240000201800 */
[----:B0-----:R-:W-:Y:S01]  /*11270*/  STG.E.64 desc[UR36][R16.64], R2 ;  /* 0x0000000210007986 */ /* 0x001fe2000c101b24 */
[----:B------:R-:W-:Y:S05]  /*11280*/  EXIT ;  /* 0x000000000000794d */ /* 0x000fea0003800000 */
.L_x_4513:
        /* <DEDUP_REMOVED lines=11> */
[----:B0-----:R-:W-:Y:S01]  /*11340*/  STG.E.U16 desc[UR36][R16.64], R3 ;  /* 0x0000000310007986 */ /* 0x001fe2000c101524 */
[----:B------:R-:W-:Y:S05]  /*11350*/  EXIT ;  /* 0x000000000000794d */ /* 0x000fea0003800000 */
.L_x_4527:
        /* <DEDUP_REMOVED lines=16> */
.L_x_4530:
[----:B------:R-:W-:-:S04]  /*11460*/  SHF.R.U32.HI R18, RZ, 0x18, R18 ;  /* 0x00000018ff127819 */ /* 0x000fc80000011612 */
[----:B------:R-:W-:-:S04]  /*11470*/  LOP3.LUT R3, R3, 0x80, R18, 0xf8, !PT ;  /* 0x0000008003037812 */ /* 0x000fc800078ef812 */
[----:B------:R-:W-:-:S07]  /*11480*/  PRMT R8, R3, 0x7610, R8 ;  /* 0x0000761003087816 */ /* 0x000fce0000000008 */
.L_x_4529:
[----:B------:R-:W-:Y:S05]  /*11490*/  BSYNC.RECONVERGENT B0 ;  /* 0x0000000000007941 */ /* 0x000fea0003800200 */
.L_x_4528:
[----:B------:R-:W-:Y:S01]  /*114a0*/  STG.E.U8 desc[UR36][R16.64], R8 ;  /* 0x0000000810007986 */ /* 0x000fe2000c101124 */
[----:B------:R-:W-:Y:S05]  /*114b0*/  EXIT ;  /* 0x000000000000794d */ /* 0x000fea0003800000 */
.L_x_4526:
        /* <DEDUP_REMOVED lines=16> */
.L_x_4533:
[----:B------:R-:W-:-:S04]  /*115c0*/  SHF.R.U32.HI R18, RZ, 0x18, R18 ;  /* 0x00000018ff127819 */ /* 0x000fc80000011612 */
[----:B------:R-:W-:-:S04]  /*115d0*/  LOP3.LUT R3, R3, 0x80, R18, 0xf8, !PT ;  /* 0x0000008003037812 */ /* 0x000fc800078ef812 */
[----:B------:R-:W-:-:S07]  /*115e0*/  PRMT R8, R3, 0x7610, R8 ;  /* 0x0000761003087816 */ /* 0x000fce0000000008 */
.L_x_4532:
[----:B------:R-:W-:Y:S05]  /*115f0*/  BSYNC.RECONVERGENT B0 ;  /* 0x0000000000007941 */ /* 0x000fea0003800200 */
.L_x_4531:
[----:B------:R-:W-:Y:S01]  /*11600*/  STG.E.U8 desc[UR36][R16.64], R8 ;  /* 0x0000000810007986 */ /* 0x000fe2000c101124 */
[----:B------:R-:W-:Y:S05]  /*11610*/  EXIT ;  /* 0x000000000000794d */ /* 0x000fea0003800000 */
.L_x_4525:
        /* <DEDUP_REMOVED lines=21> */
.L_x_4535:
[----:B------:R-:W0:Y:S02]  /*11770*/  F2I.U64.TRUNC R18, R18 ;  /* 0x0000001200127311 */ /* 0x000e24000020d800 */
[----:B0-----:R-:W-:Y:S01]  /*11780*/  STG.E.64 desc[UR36][R16.64], R18 ;  /* 0x0000001210007986 */ /* 0x001fe2000c101b24 */
[----:B------:R-:W-:Y:S05]  /*11790*/  EXIT ;  /* 0x000000000000794d */ /* 0x000fea0003800000 */
.L_x_4534:
[----:B------:R-:W0:Y:S02]  /*117a0*/  F2I.FTZ.U32.TRUNC.NTZ R3, R18 ;  /* 0x0000001200037305 */ /* 0x000e24000021f000 */
[----:B0-----:R-:W-:Y:S01]  /*117b0*/  STG.E desc[UR36][R16.64], R3 ;  /* 0x0000000310007986 */ /* 0x001fe2000c101924 */
[----:B------:R-:W-:Y:S05]  /*117c0*/  EXIT ;  /* 0x000000000000794d */ /* 0x000fea0003800000 */
.L_x_4524:
        /* <DEDUP_REMOVED lines=10> */
[----:B------:R-:W-:Y:S01]  /*11870*/  STG.E.U8 desc[UR36][R16.64], R3 ;  /* 0x0000000310007986 */ /* 0x000fe2000c101124 */
[----:B------:R-:W-:Y:S05]  /*11880*/  EXIT ;  /* 0x000000000000794d */ /* 0x000fea0003800000 */
.L_x_4537:
        /* <DEDUP_REMOVED lines=8> */
[----:B0-----:R-:W-:Y:S01]  /*11910*/  STG.E.128 desc[UR36][R16.64], R4 ;  /* 0x0000000410007986 */ /* 0x001fe2000c101d24 */
[----:B------:R-:W-:Y:S05]  /*11920*/  EXIT ;  /* 0x000000000000794d */ /* 0x000fea0003800000 */
.L_x_4536:
[----:B------:R-:W-:-:S09]  /*11930*/  UISETP.NE.AND UP0, UPT, UR4, 0xf, UPT ;  /* 0x0000000f0400788c */ /* 0x000fd2000bf05270 */
[----:B------:R-:W-:Y:S05]  /*11940*/  BRA.U !UP0, `(.L_x_4538) ;  /* 0x0000000108e07547 */ /* 0x000fea000b800000 */
[----:B------:R-:W-:-:S09]  /*11950*/  UISETP.NE.AND UP0, UPT, UR4, 0x17, UPT ;  /* 0x000000170400788c */ /* 0x000fd2000bf05270 */
[----:B------:R-:W-:Y:S05]  /*11960*/  BRA.U !UP0, `(.L_x_4539) ;  /* 0x00000001088c7547 */ /* 0x000fea000b800000 */
[----:B------:R-:W-:-:S09]  /*11970*/  UISETP.NE.AND UP0, UPT, UR4, 0x18, UPT ;  /* 0x000000180400788c */ /* 0x000fd2000bf05270 */
[----:B------:R-:W-:Y:S05]  /*11980*/  BRA.U !UP0, `(.L_x_4540) ;  /* 0x0000000108447547 */ /* 0x000fea000b800000 */
.L_x_4517:
        /* <DEDUP_REMOVED lines=16> */
.L_x_4541:
[----:B------:R-:W-:Y:S05]  /*11a90*/  EXIT ;  /* 0x000000000000794d */ /* 0x000fea0003800000 */
.L_x_4540:
        /* <DEDUP_REMOVED lines=12> */
.L_x_4543:
[----:B------:R-:W-:Y:S05]  /*11b60*/  BSYNC.RECONVERGENT B0 ;  /* 0x0000000000007941 */ /* 0x000fea0003800200 */
.L_x_4542:
[----:B------:R-:W-:-:S05]  /*11b70*/  LOP3.LUT R3, R0, 0x80, R5, 0xf8, !PT ;  /* 0x0000008000037812 */ /* 0x000fca00078ef805 */
[----:B------:R-:W-:Y:S01]  /*11b80*/  STG.E.U8 desc[UR36][R16.64], R3 ;  /* 0x0000000310007986 */ /* 0x000fe2000c101124 */
[----:B------:R-:W-:Y:S05]  /*11b90*/  EXIT ;  /* 0x000000000000794d */ /* 0x000fea0003800000 */
.L_x_4539:
        /* <DEDUP_REMOVED lines=11> */
.L_x_4545:
[----:B------:R-:W-:Y:S01]  /*11c50*/  HFMA2 R0, -RZ, RZ, 0, 7.569789886474609375e-06 ;  /* 0x0000007fff007431 */ /* 0x000fe200000001ff */
[----:B------:R-:W-:-:S04]  /*11c60*/  ISETP.GT.U32.AND P0, PT, R2, 0x7f800000, PT ;  /* 0x7f8000000200780c */ /* 0x000fc80003f04070 */
[----:B------:R-:W-:-:S09]  /*11c70*/  SEL R0, R0, 0x7c, P0 ;  /* 0x0000007c00007807 */ /* 0x000fd20000000000 */
.L_x_4546:
[----:B------:R-:W-:Y:S05]  /*11c80*/  BSYNC.RECONVERGENT B0 ;  /* 0x0000000000007941 */ /* 0x000fea0003800200 */
.L_x_4544:
[----:B------:R-:W-:-:S04]  /*11c90*/  SHF.R.U32.HI R3, RZ, 0x18, R18 ;  /* 0x00000018ff037819 */ /* 0x000fc80000011612 */
[----:B------:R-:W-:-:S05]  /*11ca0*/  LOP3.LUT R3, R0, 0x80, R3, 0xf8, !PT ;  /* 0x0000008000037812 */ /* 0x000fca00078ef803 */
[----:B------:R-:W-:Y:S01]  /*11cb0*/  STG.E.U8 desc[UR36][R16.64], R3 ;  /* 0x0000000310007986 */ /* 0x000fe2000c101124 */
[----:B------:R-:W-:Y:S05]  /*11cc0*/  EXIT ;  /* 0x000000000000794d */ /* 0x000fea0003800000 */
.L_x_4538:
[----:B------:R-:W-:-:S05]  /*11cd0*/  F2FP.BF16.F32.PACK_AB R18, RZ, R18 ;  /* 0x00000012ff12723e */ /* 0x000fca00000010ff */
[----:B------:R-:W-:Y:S01]  /*11ce0*/  STG.E.U16 desc[UR36][R16.64], R18 ;  /* 0x0000001210007986 */ /* 0x000fe2000c101524 */
[----:B------:R-:W-:Y:S05]  /*11cf0*/  EXIT ;  /* 0x000000000000794d */ /* 0x000fea0003800000 */
.L_x_4547:
        /* <DEDUP_REMOVED lines=16> */
.L_x_18286:


//--------------------- .text._ZN2at6native27unrolled_elementwise_kernelINS0_13BinaryFunctorIN3c107complexIfEES5_S5_NS0_15binary_internal10DivFunctorIS5_EEEESt5arrayIPcLm3EELi4E23TrivialOffsetCalculatorILi2EjESD_ILi1EjENS0_6memory12LoadWithCastILi2EEENSG_13StoreWithCastILi1EEEEEviT_T0_T2_T3_T4_T5_ --------------------------
	.section	.text._ZN2at6native27unrolled_elementwise_kernelINS0_13BinaryFunctorIN3c107complexIfEES5_S5_NS0_15binary_internal10DivFunctorIS5_EEEESt5arrayIPcLm3EELi4E23TrivialOffsetCalculatorILi2EjESD_ILi1EjENS0_6memory12LoadWithCastILi2EEENSG_13StoreWithCastILi1EEEEEviT_T0_T2_T3_T4_T5_,"ax",@progbits
	.align	128
        .global         _ZN2at6native27unrolled_elementwise_kernelINS0_13BinaryFunctorIN3c107complexIfEES5_S5_NS0_15binary_internal10DivFunctorIS5_EEEESt5arrayIPcLm3EELi4E23TrivialOffsetCalculatorILi2EjESD_ILi1EjENS0_6memory12LoadWithCastILi2EEENSG_13StoreWithCastILi1EEEEEviT_T0_T2_T3_T4_T5_
        .type           _ZN2at6native27unrolled_elementwise_kernelINS0_13BinaryFunctorIN3c107complexIfEES5_S5_NS0_15binary_internal10DivFunctorIS5_EEEESt5arrayIPcLm3EELi4E23TrivialOffsetCalculatorILi2EjESD_ILi1EjENS0_6memory12LoadWithCastILi2EEENSG_13StoreWithCastILi1EEEEEviT_T0_T2_T3_T4_T5_,@function
        .size           _ZN2at6native27unrolled_elementwise_kernelINS0_13BinaryFunctorIN3c107complexIfEES5_S5_NS0_15binary_internal10DivFunctorIS5_EEEESt5arrayIPcLm3EELi4E23TrivialOffsetCalculatorILi2EjESD_ILi1EjENS0_6memory12LoadWithCastILi2EEENSG_13StoreWithCastILi1EEEEEviT_T0_T2_T3_T4_T5_,(.L_x_18287 - _ZN2at6native27unrolled_elementwise_kernelINS0_13BinaryFunctorIN3c107complexIfEES5_S5_NS0_15binary_internal10DivFunctorIS5_EEEESt5arrayIPcLm3EELi4E23TrivialOffsetCalculatorILi2EjESD_ILi1EjENS0_6memory12LoadWithCastILi2EEENSG_13StoreWithCastILi1EEEEEviT_T0_T2_T3_T4_T5_)
        .other          _ZN2at6native27unrolled_elementwise_kernelINS0_13BinaryFunctorIN3c107complexIfEES5_S5_NS0_15binary_internal10DivFunctorIS5_EEEESt5arrayIPcLm3EELi4E23TrivialOffsetCalculatorILi2EjESD_ILi1EjENS0_6memory12LoadWithCastILi2EEENSG_13StoreWithCastILi1EEEEEviT_T0_T2_T3_T4_T5_,@"STO_CUDA_ENTRY STV_DEFAULT"
_ZN2at6native27unrolled_elementwise_kernelINS0_13BinaryFunctorIN3c107complexIfEES5_S5_NS0_15binary_internal10DivFunctorIS5_EEEESt5arrayIPcLm3EELi4E23TrivialOffsetCalculatorILi2EjESD_ILi1EjENS0_6memory12LoadWithCastILi2EEENSG_13StoreWithCastILi1EEEEEviT_T0_T2_T3_T4_T5_:
.text._ZN2at6native27unrolled_elementwise_kernelINS0_13BinaryFunctorIN3c107complexIfEES5_S5_NS0_15binary_internal10DivFunctorIS5_EEEESt5arrayIPcLm3EELi4E23TrivialOffsetCalculatorILi2EjESD_ILi1EjENS0_6memory12LoadWithCastILi2EEENSG_13StoreWithCastILi1EEEEEviT_T0_T2_T3_T4_T5_:
[----:B------:R-:W0:Y:S01]  /*0000*/  LDC R1, c[0x0][0x37c] ;  /* 0x0000df00ff017b82 */ /* 0x000e220000000800 */
[----:B------:R-:W1:Y:S07]  /*0010*/  S2R R2, SR_CTAID.X ;  /* 0x0000000000027919 */ /* 0x000e6e0000002500 */
[----:B------:R-:W1:Y:S01]  /*0020*/  LDC R3, c[0x0][0x380] ;  /* 0x0000e000ff037b82 */ /* 0x000e620000000800 */
[----:B------:R-:W2:Y:S01]  /*0030*/  LDCU.64 UR36, c[0x0][0x358] ;  /* 0x00006b00ff2477ac */ /* 0x000ea20008000a00 */
[----:B------:R-:W-:Y:S01]  /*0040*/  BSSY.RECONVERGENT B7, `(.L_x_4548) ;  /* 0x0000218000077945 */ /* 0x000fe20003800200 */
[----:B------:R-:W3:Y:S01]  /*0050*/  S2R R37, SR_TID.X ;  /* 0x0000000000257919 */ /* 0x000ee20000002100 */
[----:B------:R-:W-:Y:S01]  /*0060*/  CS2R R30, SRZ ;  /* 0x00000000001e7805 */ /* 0x000fe2000001ff00 */
[----:B------:R-:W4:Y:S01]  /*0070*/  LDCU.U8 UR38, c[0x0][0x3a4] ;  /* 0x00007480ff2677ac */ /* 0x000f220008000000 */
[----:B------:R-:W-:Y:S01]  /*0080*/  CS2R R28, SRZ ;  /* 0x00000000001c7805 */ /* 0x000fe2000001ff00 */
        /* <DEDUP_REMOVED lines=8> */
[----:B------:R-:W-:Y:S01]  /*0110*/  BSSY.RECONVERGENT B6, `(.L_x_4550) ;  /* 0x0000103000067945 */ /* 0x000fe20003800200 */
        /* <DEDUP_REMOVED lines=16> */
[----:B--2---:R2:W3:Y:S01]  /*0220*/  I2F.S16 R30, R4 ;  /* 0x00000004001e7306 */ /* 0x0044e20000101400 */
[----:B------:R-:W-:Y:S05]  /*0230*/  BRA `(.L_x_4556) ;  /* 0x0000000c00c07947 */ /* 0x000fea0003800000 */
.L_x_4554:
[----:B------:R-:W2:Y:S01]  /*0240*/  LDG.E.U8 R4, desc[UR36][R4.64] ;  /* 0x0000002404047981 */ /* 0x000ea2000c1e1100 */
[----:B------:R-:W-:Y:S01]  /*0250*/  IMAD.MOV.U32 R31, RZ, RZ, RZ ;  /* 0x000000ffff1f7224 */ /* 0x000fe200078e00ff */
[----:B--2---:R-:W-:Y:S01]  /*0260*/  I2FP.F32.U32 R30, R4 ;  /* 0x00000004001e7245 */ /* 0x004fe20000201000 */
[----:B------:R-:W-:Y:S06]  /*0270*/  BRA `(.L_x_4556) ;  /* 0x0000000c00b07947 */ /* 0x000fec0003800000 */
.L_x_4553:
        /* <DEDUP_REMOVED lines=8> */
[----:B--2---:R0:W1:Y:S02]  /*0300*/  I2F.S64 R30, R4 ;  /* 0x00000004001e7312 */ /* 0x0040640000301400 */
[----:B01----:R-:W-:Y:S05]  /*0310*/  BRA `(.L_x_4556) ;  /* 0x0000000c00887947 */ /* 0x003fea0003800000 */
.L_x_4558:
[----:B------:R-:W2:Y:S01]  /*0320*/  LDG.E R4, desc[UR36][R4.64] ;  /* 0x0000002404047981 */ /* 0x000ea2000c1e1900 */
[----:B------:R-:W-:Y:S01]  /*0330*/  IMAD.MOV.U32 R31, RZ, RZ, RZ ;  /* 0x000000ffff1f7224 */ /* 0x000fe200078e00ff */
[----:B--2---:R-:W-:Y:S01]  /*0340*/  I2FP.F32.S32 R30, R4 ;  /* 0x00000004001e7245 */ /* 0x004fe20000201400 */
[----:B------:R-:W-:Y:S06]  /*0350*/  BRA `(.L_x_4556) ;  /* 0x0000000c00787947 */ /* 0x000fec0003800000 */
.L_x_4557:
[----:B------:R-:W2:Y:S01]  /*0360*/  LDG.E.U16 R4, desc[UR36][R4.64] ;  /* 0x0000002404047981 */ /* 0x000ea2000c1e1500 */
[----:B------:R-:W-:Y:S01]  /*0370*/  IMAD.MOV.U32 R31, RZ, RZ, RZ ;  /* 0x000000ffff1f7224 */ /* 0x000fe200078e00ff */
[----:B--2---:R0:W1:Y:S01]  /*0380*/  I2F.S16 R30, R4 ;  /* 0x00000004001e7306 */ /* 0x0040620000101400 */
[----:B------:R-:W-:Y:S05]  /*0390*/  BRA `(.L_x_4556) ;  /* 0x0000000c00687947 */ /* 0x000fea0003800000 */
.L_x_4552:
        /* <DEDUP_REMOVED lines=9> */
.L_x_4560:
[----:B------:R-:W2:Y:S01]  /*0430*/  LDG.E.U16 R4, desc[UR36][R4.64] ;  /* 0x0000002404047981 */ /* 0x000ea2000c1e1500 */
[----:B------:R-:W-:Y:S02]  /*0440*/  IMAD.MOV.U32 R31, RZ, RZ, RZ ;  /* 0x000000ffff1f7224 */ /* 0x000fe400078e00ff */
[----:B--2---:R-:W-:Y:S01]  /*0450*/  HADD2.F32 R30, -RZ, R4.H0_H0 ;  /* 0x20000004ff1e7230 */ /* 0x004fe20000004100 */
[----:B------:R-:W-:Y:S06]  /*0460*/  BRA `(.L_x_4556) ;  /* 0x0000000c00347947 */ /* 0x000fec0003800000 */
.L_x_4559:
        /* <DEDUP_REMOVED lines=8> */
.L_x_4562:
[----:B------:R-:W2:Y:S02]  /*04f0*/  LDG.E R4, desc[UR36][R4.64] ;  /* 0x0000002404047981 */ /* 0x000ea4000c1e1900 */
[--C-:B--2---:R-:W-:Y:S02]  /*0500*/  HADD2.F32 R30, -RZ, R4.reuse.H0_H0 ;  /* 0x20000004ff1e7230 */ /* 0x104fe40000004100 */
[----:B------:R-:W-:Y:S01]  /*0510*/  HADD2.F32 R31, -RZ, R4.H1_H1 ;  /* 0x30000004ff1f7230 */ /* 0x000fe20000004100 */
[----:B------:R-:W-:Y:S06]  /*0520*/  BRA `(.L_x_4556) ;  /* 0x0000000c00047947 */ /* 0x000fec0003800000 */
.L_x_4561:
        /* <DEDUP_REMOVED lines=12> */
.L_x_4551:
        /* <DEDUP_REMOVED lines=13> */
.L_x_4565:
        /* <DEDUP_REMOVED lines=22> */
.L_x_4564:
        /* <DEDUP_REMOVED lines=24> */
[----:B------:R-:W-:Y:S01]  /*09a0*/  LOP3.LUT R30, R3, 0x80000000, R30, 0xf8, !PT ;  /* 0x80000000031e7812 */ /* 0x000fe200078ef81e */
[----:B------:R-:W-:Y:S06]  /*09b0*/  BRA `(.L_x_4556) ;  /* 0x0000000400e07947 */ /* 0x000fec0003800000 */
.L_x_4567:
[----:B------:R-:W2:Y:S01]  /*09c0*/  LDG.E.U8 R4, desc[UR36][R4.64] ;  /* 0x0000002404047981 */ /* 0x000ea2000c1e1100 */
[----:B------:R-:W-:Y:S02]  /*09d0*/  IMAD.MOV.U32 R31, RZ, RZ, RZ ;  /* 0x000000ffff1f7224 */ /* 0x000fe400078e00ff */
        /* <DEDUP_REMOVED lines=10> */
[----:B------:R-:W-:Y:S01]  /*0a80*/  LOP3.LUT R30, R0, 0x80000000, R3, 0xf8, !PT ;  /* 0x80000000001e7812 */ /* 0x000fe200078ef803 */
[----:B------:R-:W-:Y:S06]  /*0a90*/  BRA `(.L_x_4556) ;  /* 0x0000000400a87947 */ /* 0x000fec0003800000 */
.L_x_4566:
[----:B------:R-:W2:Y:S01]  /*0aa0*/  LDG.E.U16 R4, desc[UR36][R4.64] ;  /* 0x0000002404047981 */ /* 0x000ea2000c1e1500 */
[----:B------:R-:W-:Y:S02]  /*0ab0*/  IMAD.MOV.U32 R31, RZ, RZ, RZ ;  /* 0x000000ffff1f7224 */ /* 0x000fe400078e00ff */
[----:B--2---:R-:W-:Y:S01]  /*0ac0*/  IMAD.U32 R30, R4, 0x10000, RZ ;  /* 0x00010000041e7824 */ /* 0x004fe200078e00ff */
[----:B------:R-:W-:Y:S06]  /*0ad0*/  BRA `(.L_x_4556) ;  /* 0x0000000400987947 */ /* 0x000fec0003800000 */
.L_x_4563:
        /* <DEDUP_REMOVED lines=12> */
.L_x_4570:
        /* <DEDUP_REMOVED lines=20> */
.L_x_4572:
[----:B------:R-:W-:Y:S05]  /*0ce0*/  BSYNC.RECONVERGENT B0 ;  /* 0x0000000000007941 */ /* 0x000fea0003800200 */
.L_x_4571:
[----:B------:R-:W-:Y:S01]  /*0cf0*/  IMAD.SHL.U32 R0, R0, 0x100000, RZ ;  /* 0x0010000000007824 */ /* 0x000fe200078e00ff */
[----:B------:R-:W-:-:S04]  /*0d00*/  LEA R3, R3, 0x3b800000, 0x17 ;  /* 0x3b80000003037811 */ /* 0x000fc800078eb8ff */
[----:B------:R-:W-:Y:S01]  /*0d10*/  LOP3.LUT R30, R3, R0, R7, 0xfe, !PT ;  /* 0x00000000031e7212 */ /* 0x000fe200078efe07 */
[----:B------:R-:W-:Y:S06]  /*0d20*/  BRA `(.L_x_4556) ;  /* 0x0000000400047947 */ /* 0x000fec0003800000 */
.L_x_4569:
        /* <DEDUP_REMOVED lines=20> */
.L_x_4574:
[----:B------:R-:W-:Y:S05]  /*0e70*/  BSYNC.RECONVERGENT B0 ;  /* 0x0000000000007941 */ /* 0x000fea0003800200 */
.L_x_4573:
[----:B------:R-:W-:Y:S01]  /*0e80*/  IMAD.SHL.U32 R0, R0, 0x200000, RZ ;  /* 0x0020000000007824 */ /* 0x000fe200078e00ff */
[----:B------:R-:W-:-:S04]  /*0e90*/  LEA R3, R3, 0x37800000, 0x17 ;  /* 0x3780000003037811 */ /* 0x000fc800078eb8ff */
[----:B------:R-:W-:Y:S01]  /*0ea0*/  LOP3.LUT R30, R3, R0, R7, 0xfe, !PT ;  /* 0x00000000031e7212 */ /* 0x000fe200078efe07 */
[----:B------:R-:W-:Y:S06]  /*0eb0*/  BRA `(.L_x_4556) ;  /* 0x0000000000a07947 */ /* 0x000fec0003800000 */
.L_x_4568:
[----:B------:R-:W-:-:S09]  /*0ec0*/  UISETP.NE.AND UP0, UPT, UR4, 0x1c, UPT ;  /* 0x0000001c0400788c */ /* 0x000fd2000bf05270 */
[----:B------:R-:W-:Y:S05]  /*0ed0*/  BRA.U !UP0, `(.L_x_4575) ;  /* 0x00000001088c7547 */ /* 0x000fea000b800000 */
[----:B------:R-:W-:-:S09]  /*0ee0*/  UISETP.NE.AND UP0, UPT, UR4, 0x1d, UPT ;  /* 0x0000001d0400788c */ /* 0x000fd2000bf05270 */
[----:B------:R-:W-:Y:S05]  /*0ef0*/  BRA.U !UP0, `(.L_x_4576) ;  /* 0x0000000108747547 */ /* 0x000fea000b800000 */
[----:B------:R-:W-:-:S09]  /*0f00*/  UISETP.NE.AND UP0, UPT, UR4, 0x2c, UPT ;  /* 0x0000002c0400788c */ /* 0x000fd2000bf05270 */
[----:B------:R-:W-:Y:S05]  /*0f10*/  BRA.U !UP0, `(.L_x_4577) ;  /* 0x0000000108487547 */ /* 0x000fea000b800000 */
.L_x_4555:
        /* <DEDUP_REMOVED lines=16> */
.L_x_4578:
[----:B------:R-:W-:Y:S01]  /*1020*/  CS2R R30, SRZ ;  /* 0x00000000001e7805 */ /* 0x000fe2000001ff00 */
[----:B------:R-:W-:Y:S06]  /*1030*/  BRA `(.L_x_4556) ;  /* 0x0000000000407947 */ /* 0x000fec0003800000 */
.L_x_4577:
[----:B------:R-:W2:Y:S01]  /*1040*/  LDG.E.U8 R4, desc[UR36][R4.64] ;  /* 0x0000002404047981 */ /* 0x000ea2000c1e1100 */
[----:B------:R-:W-:Y:S02]  /*1050*/  IMAD.MOV.U32 R31, RZ, RZ, RZ ;  /* 0x000000ffff1f7224 */ /* 0x000fe400078e00ff */
[----:B------:R-:W-:Y:S01]  /*1060*/  IMAD.MOV.U32 R30, RZ, RZ, 0x400000 ;  /* 0x00400000ff1e7424 */ /* 0x000fe200078e00ff */
[----:B--2---:R-:W-:-:S13]  /*1070*/  ISETP.NE.AND P0, PT, R4, RZ, PT ;  /* 0x000000ff0400720c */ /* 0x004fda0003f05270 */
[----:B------:R-:W-:Y:S05]  /*1080*/  @!P0 BRA `(.L_x_4556) ;  /* 0x00000000002c8947 */ /* 0x000fea0003800000 */
[----:B------:R-:W-:-:S13]  /*1090*/  ISETP.NE.AND P0, PT, R4, 0xff, PT ;  /* 0x000000ff0400780c */ /* 0x000fda0003f05270 */
[----:B------:R-:W-:Y:S02]  /*10a0*/  @!P0 IMAD.MOV.U32 R30, RZ, RZ, 0x7f800001 ;  /* 0x7f800001ff1e8424 */ /* 0x000fe400078e00ff */
[----:B------:R-:W-:Y:S01]  /*10b0*/  @P0 IMAD.SHL.U32 R30, R4, 0x800000, RZ ;  /* 0x00800000041e0824 */ /* 0x000fe200078e00ff */
[----:B------:R-:W-:Y:S06]  /*10c0*/  BRA `(.L_x_4556) ;  /* 0x00000000001c7947 */ /* 0x000fec0003800000 */
.L_x_4576:
[----:B------:R-:W2:Y:S01]  /*10d0*/  LDG.E.64 R4, desc[UR36][R4.64] ;  /* 0x0000002404047981 */ /* 0x000ea2000c1e1b00 */
[----:B------:R-:W-:Y:S01]  /*10e0*/  IMAD.MOV.U32 R31, RZ, RZ, RZ ;  /* 0x000000ffff1f7224 */ /* 0x000fe200078e00ff */
[----:B--2---:R0:W1:Y:S02]  /*10f0*/  I2F.U64 R30, R4 ;  /* 0x00000004001e7312 */ /* 0x0040640000301000 */
[----:B01----:R-:W-:Y:S05]  /*1100*/  BRA `(.L_x_4556) ;  /* 0x00000000000c7947 */ /* 0x003fea0003800000 */
.L_x_4575:
[----:B------:R-:W2:Y:S01]  /*1110*/  LDG.E R4, desc[UR36][R4.64] ;  /* 0x0000002404047981 */ /* 0x000ea2000c1e1900 */
[----:B------:R-:W-:Y:S01]  /*1120*/  IMAD.MOV.U32 R31, RZ, RZ, RZ ;  /* 0x000000ffff1f7224 */ /* 0x000fe200078e00ff */
[----:B--2---:R-:W-:-:S07]  /*1130*/  I2FP.F32.U32 R30, R4 ;  /* 0x00000004001e7245 */ /* 0x004fce0000201000 */
.L_x_4556:
[----:B------:R-:W-:Y:S05]  /*1140*/  BSYNC.RECONVERGENT B6 ;  /* 0x0000000000067941 */ /* 0x000fea0003800200 */
.L_x_4550:
[----:B0-2-4-:R-:W0:Y:S01]  /*1150*/  LDC.64 R4, c[0x0][0x398] ;  /* 0x0000e600ff047b82 */ /* 0x015e220000000a00 */
[----:B------:R-:W2:Y:S01]  /*1160*/  LDCU UR5, c[0x0][0x3ac] ;  /* 0x00007580ff0577ac */ /* 0x000ea20008000800 */
[----:B------:R-:W-:Y:S01]  /*1170*/  BSSY.RECONVERGENT B6, `(.L_x_4579) ;  /* 0x0000103000067945 */ /* 0x000fe20003800200 */
[----:B------:R-:W-:-:S04]  /*1180*/  UPRMT UR4, UR39, 0x9910, URZ ;  /* 0x0000991027047896 */ /* 0x000fc800080000ff */
        /* <DEDUP_REMOVED lines=15> */
[----:B--2---:R0:W2:Y:S01]  /*1280*/  I2F.S16 R28, R4 ;  /* 0x00000004001c7306 */ /* 0x0040a20000101400 */
[----:B------:R-:W-:Y:S05]  /*1290*/  BRA `(.L_x_4585) ;  /* 0x0000000c00c07947 */ /* 0x000fea0003800000 */
.L_x_4583:
[----:B------:R-:W2:Y:S01]  /*12a0*/  LDG.E.U8 R4, desc[UR36][R4.64] ;  /* 0x0000002404047981 */ /* 0x000ea2000c1e1100 */
[----:B------:R-:W-:Y:S01]  /*12b0*/  IMAD.MOV.U32 R29, RZ, RZ, RZ ;  /* 0x000000ffff1d7224 */ /* 0x000fe200078e00ff */
[----:B--2---:R-:W-:Y:S01]  /*12c0*/  I2FP.F32.U32 R28, R4 ;  /* 0x00000004001c7245 */ /* 0x004fe20000201000 */
[----:B------:R-:W-:Y:S06]  /*12d0*/  BRA `(.L_x_4585) ;  /* 0x0000000c00b07947 */ /* 0x000fec0003800000 */
.L_x_4582:
        /* <DEDUP_REMOVED lines=10> */
.L_x_4587:
[----:B------:R-:W2:Y:S01]  /*1380*/  LDG.E R4, desc[UR36][R4.64] ;  /* 0x0000002404047981 */ /* 0x000ea2000c1e1900 */
[----:B------:R-:W-:Y:S01]  /*1390*/  IMAD.MOV.U32 R29, RZ, RZ, RZ ;  /* 0x000000ffff1d7224 */ /* 0x000fe200078e00ff */
[----:B--2---:R-:W-:Y:S01]  /*13a0*/  I2FP.F32.S32 R28, R4 ;  /* 0x00000004001c7245 */ /* 0x004fe20000201400 */
[----:B------:R-:W-:Y:S06]  /*13b0*/  BRA `(.L_x_4585) ;  /* 0x0000000c00787947 */ /* 0x000fec0003800000 */
.L_x_4586:
[----:B------:R-:W2:Y:S01]  /*13c0*/  LDG.E.U16 R4, desc[UR36][R4.64] ;  /* 0x0000002404047981 */ /* 0x000ea2000c1e1500 */
[----:B------:R-:W-:Y:S01]  /*13d0*/  IMAD.MOV.U32 R29, RZ, RZ, RZ ;  /* 0x000000ffff1d7224 */ /* 0x000fe200078e00ff */
[----:B--2---:R4:W0:Y:S01]  /*13e0*/  I2F.S16 R28, R4 ;  /* 0x00000004001c7306 */ /* 0x0048220000101400 */
[----:B------:R-:W-:Y:S05]  /*13f0*/  BRA `(.L_x_4585) ;  /* 0x0000000c00687947 */ /* 0x000fea0003800000 */
.L_x_4581:
        /* <DEDUP_REMOVED lines=9> */
.L_x_4589:
[----:B------:R-:W2:Y:S01]  /*1490*/  LDG.E.U16 R4, desc[UR36][R4.64] ;  /* 0x0000002404047981 */ /* 0x000ea2000c1e1500 */
[----:B------:R-:W-:Y:S02]  /*14a0*/  IMAD.MOV.U32 R29, RZ, RZ, RZ ;  /* 0x000000ffff1d7224 */ /* 0x000fe400078e00ff */
[----:B--2---:R-:W-:Y:S01]  /*14b0*/  HADD2.F32 R28, -RZ, R4.H0_H0 ;  /* 0x20000004ff1c7230 */ /* 0x004fe20000004100 */
[----:B------:R-:W-:Y:S06]  /*14c0*/  BRA `(.L_x_4585) ;  /* 0x0000000c00347947 */ /* 0x000fec0003800000 */
.L_x_4588:
        /* <DEDUP_REMOVED lines=8> */
.L_x_4591:
[----:B------:R-:W2:Y:S02]  /*1550*/  LDG.E R4, desc[UR36][R4.64] ;  /* 0x0000002404047981 */ /* 0x000ea4000c1e1900 */
[--C-:B--2---:R-:W-:Y:S02]  /*1560*/  HADD2.F32 R28, -RZ, R4.reuse.H0_H0 ;  /* 0x20000004ff1c7230 */ /* 0x104fe40000004100 */
[----:B------:R-:W-:Y:S01]  /*1570*/  HADD2.F32 R29, -RZ, R4.H1_H1 ;  /* 0x30000004ff1d7230 */ /* 0x000fe20000004100 */
[----:B------:R-:W-:Y:S06]  /*1580*/  BRA `(.L_x_4585) ;  /* 0x0000000c00047947 */ /* 0x000fec0003800000 */
.L_x_4590:
        /* <DEDUP_REMOVED lines=12> */
.L_x_4580:
        /* <DEDUP_REMOVED lines=13> */
.L_x_4594:
        /* <DEDUP_REMOVED lines=22> */
.L_x_4593:
        /* <DEDUP_REMOVED lines=26> */
.L_x_4596:
        /* <DEDUP_REMOVED lines=14> */
.L_x_4595:
[----:B------:R-:W2:Y:S01]  /*1b00*/  LDG.E.U16 R4, desc[UR36][R4.64] ;  /* 0x0000002404047981 */ /* 0x000ea2000c1e1500 */
[----:B------:R-:W-:Y:S02]  /*1b10*/  IMAD.MOV.U32 R29, RZ, RZ, RZ ;  /* 0x000000ffff1d7224 */ /* 0x000fe400078e00ff */
[----:B--2---:R-:W-:Y:S01]  /*1b20*/  IMAD.U32 R28, R4, 0x10000, RZ ;  /* 0x00010000041c7824 */ /* 0x004fe200078e00ff */
[----:B------:R-:W-:Y:S06]  /*1b30*/  BRA `(.L_x_4585) ;  /* 0x0000000400987947 */ /* 0x000fec0003800000 */
.L_x_4592:
        /* <DEDUP_REMOVED lines=12> */
.L_x_4599:
        /* <DEDUP_REMOVED lines=20> */
.L_x_4601:
[----:B------:R-:W-:Y:S05]  /*1d40*/  BSYNC.RECONVERGENT B0 ;  /* 0x0000000000007941 */ /* 0x000fea0003800200 */
.L_x_4600:
[----:B------:R-:W-:Y:S01]  /*1d50*/  IMAD.SHL.U32 R0, R0, 0x100000, RZ ;  /* 0x0010000000007824 */ /* 0x000fe200078e00ff */
[----:B------:R-:W-:-:S04]  /*1d60*/  LEA R3, R3, 0x3b800000, 0x17 ;  /* 0x3b80000003037811 */ /* 0x000fc800078eb8ff */
[----:B------:R-:W-:Y:S01]  /*1d70*/  LOP3.LUT R28, R3, R0, R7, 0xfe, !PT ;  /* 0x00000000031c7212 */ /* 0x000fe200078efe07 */
[----:B------:R-:W-:Y:S06]  /*1d80*/  BRA `(.L_x_4585) ;  /* 0x0000000400047947 */ /* 0x000fec0003800000 */
.L_x_4598:
        /* <DEDUP_REMOVED lines=20> */
.L_x_4603:
[----:B------:R-:W-:Y:S05]  /*1ed0*/  BSYNC.RECONVERGENT B0 ;  /* 0x0000000000007941 */ /* 0x000fea0003800200 */
.L_x_4602:
[----:B------:R-:W-:Y:S01]  /*1ee0*/  IMAD.SHL.U32 R0, R0, 0x200000, RZ ;  /* 0x0020000000007824 */ /* 0x000fe200078e00ff */
[----:B------:R-:W-:-:S04]  /*1ef0*/  LEA R3, R3, 0x37800000, 0x17 ;  /* 0x3780000003037811 */ /* 0x000fc800078eb8ff */
[----:B------:R-:W-:Y:S01]  /*1f00*/  LOP3.LUT R28, R3, R0, R7, 0xfe, !PT ;  /* 0x00000000031c7212 */ /* 0x000fe200078efe07 */
[----:B------:R-:W-:Y:S06]  /*1f10*/  BRA `(.L_x_4585) ;  /* 0x0000000000a07947 */ /* 0x000fec0003800000 */
.L_x_4597:
[----:B------:R-:W-:-:S09]  /*1f20*/  UISETP.NE.AND UP0, UPT, UR4, 0x1c, UPT ;  /* 0x0000001c0400788c */ /* 0x000fd2000bf05270 */
[----:B------:R-:W-:Y:S05]  /*1f30*/  BRA.U !UP0, `(.L_x_4604) ;  /* 0x00000001088c7547 */ /* 0x000fea000b800000 */
[----:B------:R-:W-:-:S09]  /*1f40*/  UISETP.NE.AND UP0, UPT, UR4, 0x1d, UPT ;  /* 0x0000001d0400788c */ /* 0x000fd2000bf05270 */
[----:B------:R-:W-:Y:S05]  /*1f50*/  BRA.U !UP0, `(.L_x_4605) ;  /* 0x0000000108747547 */ /* 0x000fea000b800000 */
[----:B------:R-:W-:-:S09]  /*1f60*/  UISETP.NE.AND UP0, UPT, UR4, 0x2c, UPT ;  /* 0x0000002c0400788c */ /* 0x000fd2000bf05270 */
[----:B------:R-:W-:Y:S05]  /*1f70*/  BRA.U !UP0, `(.L_x_4606) ;  /* 0x0000000108487547 */ /* 0x000fea000b800000 */
.L_x_4584:
[----:B------:R-:W-:Y:S01]  /*1f80*/  MOV R0, 0x0 ;  /* 0x0000000000007802 */ /* 0x000fe20000000f00 */
[----:B------:R-:W0:Y:S01]  /*1f90*/  LDCU.64 UR4, c[0x4][0x148] ;  /* 0x01002900ff0477ac */ /* 0x000e220008000a00 */
[----:B------:R-:W-:Y:S02]  /*1fa0*/  IMAD.MOV.U32 R8, RZ, RZ, 0x4e ;  /* 0x0000004eff087424 */ /* 0x000fe400078e00ff */
[----:B------:R2:W4:Y:S01]  /*1fb0*/  LDC.64 R14, c[0x4][R0] ;  /* 0x01000000000e7b82 */ /* 0x0005220000000a00 */
[----:B------:R-:W1:Y:S01]  /*1fc0*/  LDCU.64 UR6, c[0x4][0x150] ;  /* 0x01002a00ff0677ac */ /* 0x000e620008000a00 */
[----:B------:R-:W-:Y:S02]  /*1fd0*/  IMAD.MOV.U32 R12, RZ, RZ, 0x1 ;  /* 0x00000001ff0c7424 */ /* 0x000fe400078e00ff */
[----:B------:R-:W-:Y:S01]  /*1fe0*/  IMAD.MOV.U32 R13, RZ, RZ, RZ ;  /* 0x000000ffff0d7224 */ /* 0x000fe200078e00ff */
[----:B------:R-:W3:Y:S01]  /*1ff0*/  LDCU.64 UR8, c[0x4][0x8] ;  /* 0x01000100ff0877ac */ /* 0x000ee20008000a00 */
[----:B0-----:R-:W-:-:S02]  /*2000*/  IMAD.U32 R4, RZ, RZ, UR4 ;  /* 0x00000004ff047e24 */ /* 0x001fc4000f8e00ff */
[----:B------:R-:W-:Y:S02]  /*2010*/  IMAD.U32 R5, RZ, RZ, UR5 ;  /* 0x00000005ff057e24 */ /* 0x000fe4000f8e00ff */
[----:B-1----:R-:W-:Y:S02]  /*2020*/  IMAD.U32 R6, RZ, RZ, UR6 ;  /* 0x00000006ff067e24 */ /* 0x002fe4000f8e00ff */
[----:B------:R-:W-:Y:S02]  /*2030*/  IMAD.U32 R7, RZ, RZ, UR7 ;  /* 0x00000007ff077e24 */ /* 0x000fe4000f8e00ff */
[----:B---3--:R-:W-:Y:S02]  /*2040*/  IMAD.U32 R10, RZ, RZ, UR8 ;  /* 0x00000008ff0a7e24 */ /* 0x008fe4000f8e00ff */
[----:B--2---:R-:W-:-:S07]  /*2050*/  IMAD.U32 R11, RZ, RZ, UR9 ;  /* 0x00000009ff0b7e24 */ /* 0x004fce000f8e00ff */
[----:B------:R-:W-:-:S07]  /*2060*/  LEPC R20, `(.L_x_4607) ;  /* 0x000000001014794e */ /* 0x000fce0000000000 */
[----:B----45:R-:W-:Y:S05]  /*2070*/  CALL.ABS.NOINC R14 ;  /* 0x000000000e007343 */ /* 0x030fea0003c00000 */
.L_x_4607:
[----:B------:R-:W-:Y:S01]  /*2080*/  CS2R R28, SRZ ;  /* 0x00000000001c7805 */ /* 0x000fe2000001ff00 */
[----:B------:R-:W-:Y:S06]  /*2090*/  BRA `(.L_x_4585) ;  /* 0x0000000000407947 */ /* 0x000fec0003800000 */
.L_x_4606:
        /* <DEDUP_REMOVED lines=9> */
.L_x_4605:
[----:B------:R-:W2:Y:S01]  /*2130*/  LDG.E.64 R4, desc[UR36][R4.64] ;  /* 0x0000002404047981 */ /* 0x000ea2000c1e1b00 */
[----:B------:R-:W-:Y:S01]  /*2140*/  IMAD.MOV.U32 R29, RZ, RZ, RZ ;  /* 0x000000ffff1d7224 */ /* 0x000fe200078e00ff */
[----:B--2---:R0:W2:Y:S02]  /*2150*/  I2F.U64 R28, R4 ;  /* 0x00000004001c7312 */ /* 0x0040a40000301000 */
[----:B0-2---:R-:W-:Y:S05]  /*2160*/  BRA `(.L_x_4585) ;  /* 0x00000000000c7947 */ /* 0x005fea0003800000 */
.L_x_4604:
[----:B------:R-:W2:Y:S01]  /*2170*/  LDG.E R4, desc[UR36][R4.64] ;  /* 0x0000002404047981 */ /* 0x000ea2000c1e1900 */
[----:B------:R-:W-:Y:S01]  /*2180*/  IMAD.MOV.U32 R29, RZ, RZ, RZ ;  /* 0x000000ffff1d7224 */ /* 0x000fe200078e00ff */
[----:B--2---:R-:W-:-:S07]  /*2190*/  I2FP.F32.U32 R28, R4 ;  /* 0x00000004001c7245 */ /* 0x004fce0000201000 */
.L_x_4585:
[----:B------:R-:W-:Y:S05]  /*21a0*/  BSYNC.RECONVERGENT B6 ;  /* 0x0000000000067941 */ /* 0x000fea0003800200 */
.L_x_4579:
[----:B------:R-:W-:-:S07]  /*21b0*/  VIADD R37, R35, 0x80 ;  /* 0x0000008023257836 */ /* 0x000fce0000000000 */
.L_x_4549:
[----:B------:R-:W-:Y:S05]  /*21c0*/  BSYNC.RECONVERGENT B7 ;  /* 0x0000000000077941 */ /* 0x000fea0003800200 */
.L_x_4548:
[----:B------:R-:W-:Y:S01]  /*21d0*/  ISETP.GE.AND P0, PT, R37, R34, PT ;  /* 0x000000222500720c */ /* 0x000fe20003f06270 */
[----:B------:R-:W-:Y:S01]  /*21e0*/  BSSY.RECONVERGENT B7, `(.L_x_4608) ;  /* 0x0000212000077945 */ /* 0x000fe20003800200 */
[----:B------:R-:W-:Y:S02]  /*21f0*/  CS2R R26, SRZ ;  /* 0x00000000001a7805 */ /* 0x000fe4000001ff00 */
[----:B------:R-:W-:-:S09]  /*2200*/  CS2R R24, SRZ ;  /* 0x0000000000187805 */ /* 0x000fd2000001ff00 */
[----:B------:R-:W-:Y:S05]  /*2210*/  @P0 BRA `(.L_x_4609) ;  /* 0x0000002000380947 */ /* 0x000fea0003800000 */
[----:B0-2-4-:R-:W0:Y:S01]  /*2220*/  LDC.64 R4, c[0x0][0x390] ;  /* 0x0000e400ff047b82 */ /* 0x015e220000000a00 */
[----:B------:R-:W2:Y:S01]  /*2230*/  LDCU UR5, c[0x0][0x3a8] ;  /* 0x00007500ff0577ac */ /* 0x000ea20008000800 */
[----:B------:R-:W-:Y:S01]  /*2240*/  IMAD R16, R2, 0x200, R37 ;  /* 0x0000020002107824 */ /* 0x000fe200078e0225 */
        /* <DEDUP_REMOVED lines=19> */
.L_x_4614:
[----:B------:R-:W2:Y:S01]  /*2380*/  LDG.E.U8 R4, desc[UR36][R4.64] ;  /* 0x0000002404047981 */ /* 0x000ea2000c1e1100 */
[----:B------:R-:W-:Y:S01]  /*2390*/  IMAD.MOV.U32 R27, RZ, RZ, RZ ;  /* 0x000000ffff1b7224 */ /* 0x000fe200078e00ff */
[----:B--2---:R-:W-:Y:S01]  /*23a0*/  I2FP.F32.U32 R26, R4 ;  /* 0x00000004001a7245 */ /* 0x004fe20000201000 */
[----:B------:R-:W-:Y:S06]  /*23b0*/  BRA `(.L_x_4616) ;  /* 0x0000000c00b07947 */ /* 0x000fec0003800000 */
.L_x_4613:
        /* <DEDUP_REMOVED lines=8> */
[----:B--2---:R0:W2:Y:S02]  /*2440*/  I2F.S64 R26, R4 ;  /* 0x00000004001a7312 */ /* 0x0040a40000301400 */
[----:B0-2---:R-:W-:Y:S05]  /*2450*/  BRA `(.L_x_4616) ;  /* 0x0000000c00887947 */ /* 0x005fea0003800000 */
.L_x_4618:
[----:B------:R-:W2:Y:S01]  /*2460*/  LDG.E R4, desc[UR36][R4.64] ;  /* 0x0000002404047981 */ /* 0x000ea2000c1e1900 */
[----:B------:R-:W-:Y:S01]  /*2470*/  IMAD.MOV.U32 R27, RZ, RZ, RZ ;  /* 0x000000ffff1b7224 */ /* 0x000fe200078e00ff */
[----:B--2---:R-:W-:Y:S01]  /*2480*/  I2FP.F32.S32 R26, R4 ;  /* 0x00000004001a7245 */ /* 0x004fe20000201400 */
[----:B------:R-:W-:Y:S06]  /*2490*/  BRA `(.L_x_4616) ;  /* 0x0000000c00787947 */ /* 0x000fec0003800000 */
.L_x_4617:
[----:B------:R-:W2:Y:S01]  /*24a0*/  LDG.E.U16 R4, desc[UR36][R4.64] ;  /* 0x0000002404047981 */ /* 0x000ea2000c1e1500 */
[----:B------:R-:W-:Y:S01]  /*24b0*/  IMAD.MOV.U32 R27, RZ, RZ, RZ ;  /* 0x000000ffff1b7224 */ /* 0x000fe200078e00ff */
[----:B--2---:R0:W2:Y:S01]  /*24c0*/  I2F.S16 R26, R4 ;  /* 0x00000004001a7306 */ /* 0x0040a20000101400 */
[----:B------:R-:W-:Y:S05]  /*24d0*/  BRA `(.L_x_4616) ;  /* 0x0000000c00687947 */ /* 0x000fea0003800000 */
.L_x_4612:
        /* <DEDUP_REMOVED lines=9> */
.L_x_4620:
[----:B------:R-:W2:Y:S01]  /*2570*/  LDG.E.U16 R4, desc[UR36][R4.64] ;  /* 0x0000002404047981 */ /* 0x000ea2000c1e1500 */
[----:B------:R-:W-:Y:S02]  /*2580*/  IMAD.MOV.U32 R27, RZ, RZ, RZ ;  /* 0x000000ffff1b7224 */ /* 0x000fe400078e00ff */
[----:B--2---:R-:W-:Y:S01]  /*2590*/  HADD2.F32 R26, -RZ, R4.H0_H0 ;  /* 0x20000004ff1a7230 */ /* 0x004fe20000004100 */
[----:B------:R-:W-:Y:S06]  /*25a0*/  BRA `(.L_x_4616) ;  /* 0x0000000c00347947 */ /* 0x000fec0003800000 */
.L_x_4619:
        /* <DEDUP_REMOVED lines=8> */
.L_x_4622:
[----:B------:R-:W2:Y:S02]  /*2630*/  LDG.E R4, desc[UR36][R4.64] ;  /* 0x0000002404047981 */ /* 0x000ea4000c1e1900 */
[--C-:B--2---:R-:W-:Y:S02]  /*2640*/  HADD2.F32 R26, -RZ, R4.reuse.H0_H0 ;  /* 0x20000004ff1a7230 */ /* 0x104fe40000004100 */
[----:B------:R-:W-:Y:S01]  /*2650*/  HADD2.F32 R27, -RZ, R4.H1_H1 ;  /* 0x30000004ff1b7230 */ /* 0x000fe20000004100 */
[----:B------:R-:W-:Y:S06]  /*2660*/  BRA `(.L_x_4616) ;  /* 0x0000000c00047947 */ /* 0x000fec0003800000 */
.L_x_4621:
        /* <DEDUP_REMOVED lines=12> */
.L_x_4611:
        /* <DEDUP_REMOVED lines=13> */
.L_x_4625:
        /* <DEDUP_REMOVED lines=22> */
.L_x_4624:
        /* <DEDUP_REMOVED lines=26> */
.L_x_4627:
[----:B------:R-:W2:Y:S01]  /*2b00*/  LDG.E.U8 R4, desc[UR36][R4.64] ;  /* 0x0000002404047981 */ /* 0x000ea2000c1e1100 */
[----:B------:R-:W-:Y:S02]  /*2b10*/  IMAD.MOV.U32 R27, RZ, RZ, RZ ;  /* 0x000000ffff1b7224 */ /* 0x000fe400078e00ff */
        /* <DEDUP_REMOVED lines=10> */
[----:B------:R-:W-:Y:S01]  /*2bc0*/  LOP3.LUT R26, R0, 0x80000000, R3, 0xf8, !PT ;  /* 0x80000000001a7812 */ /* 0x000fe200078ef803 */
[----:B------:R-:W-:Y:S06]  /*2bd0*/  BRA `(.L_x_4616) ;  /* 0x0000000400a87947 */ /* 0x000fec0003800000 */
.L_x_4626:
[----:B------:R-:W2:Y:S01]  /*2be0*/  LDG.E.U16 R4, desc[UR36][R4.64] ;  /* 0x0000002404047981 */ /* 0x000ea2000c1e1500 */
[----:B------:R-:W-:Y:S02]  /*2bf0*/  IMAD.MOV.U32 R27, RZ, RZ, RZ ;  /* 0x000000ffff1b7224 */ /* 0x000fe400078e00ff */
[----:B--2---:R-:W-:Y:S01]  /*2c00*/  IMAD.U32 R26, R4, 0x10000, RZ ;  /* 0x00010000041a7824 */ /* 0x004fe200078e00ff */
[----:B------:R-:W-:Y:S06]  /*2c10*/  BRA `(.L_x_4616) ;  /* 0x0000000400987947 */ /* 0x000fec0003800000 */
.L_x_4623:
        /* <DEDUP_REMOVED lines=12> */
.L_x_4630:
        /* <DEDUP_REMOVED lines=20> */
.L_x_4632:
[----:B------:R-:W-:Y:S05]  /*2e20*/  BSYNC.RECONVERGENT B0 ;  /* 0x0000000000007941 */ /* 0x000fea0003800200 */
.L_x_4631:
[----:B------:R-:W-:Y:S01]  /*2e30*/  IMAD.SHL.U32 R0, R0, 0x100000, RZ ;  /* 0x0010000000007824 */ /* 0x000fe200078e00ff */
[----:B------:R-:W-:-:S04]  /*2e40*/  LEA R3, R3, 0x3b800000, 0x17 ;  /* 0x3b80000003037811 */ /* 0x000fc800078eb8ff */
[----:B------:R-:W-:Y:S01]  /*2e50*/  LOP3.LUT R26, R3, R0, R7, 0xfe, !PT ;  /* 0x00000000031a7212 */ /* 0x000fe200078efe07 */
[----:B------:R-:W-:Y:S06]  /*2e60*/  BRA `(.L_x_4616) ;  /* 0x0000000400047947 */ /* 0x000fec0003800000 */
.L_x_4629:
        /* <DEDUP_REMOVED lines=20> */
.L_x_4634:
[----:B------:R-:W-:Y:S05]  /*2fb0*/  BSYNC.RECONVERGENT B0 ;  /* 0x0000000000007941 */ /* 0x000fea0003800200 */
.L_x_4633:
[----:B------:R-:W-:Y:S01]  /*2fc0*/  IMAD.SHL.U32 R0, R0, 0x200000, RZ ;  /* 0x0020000000007824 */ /* 0x000fe200078e00ff */
[----:B------:R-:W-:-:S04]  /*2fd0*/  LEA R3, R3, 0x37800000, 0x17 ;  /* 0x3780000003037811 */ /* 0x000fc800078eb8ff */
[----:B------:R-:W-:Y:S01]  /*2fe0*/  LOP3.LUT R26, R3, R0, R7, 0xfe, !PT ;  /* 0x00000000031a7212 */ /* 0x000fe200078efe07 */
[----:B------:R-:W-:Y:S06]  /*2ff0*/  BRA `(.L_x_4616) ;  /* 0x0000000000a07947 */ /* 0x000fec0003800000 */
.L_x_4628:
        /* <DEDUP_REMOVED lines=15> */
.L_x_4615:
[----:B------:R-:W-:Y:S01]  /*30f0*/  MOV R14, 0x0 ;  /* 0x00000000000e7802 */ /* 0x000fe20000000f00 */
[----:B------:R-:W0:Y:S01]  /*3100*/  LDCU.64 UR4, c[0x4][0x148] ;  /* 0x01002900ff0477ac */ /* 0x000e220008000a00 */
[----:B------:R-:W-:Y:S02]  /*3110*/  IMAD.MOV.U32 R8, RZ, RZ, 0x4e ;  /* 0x0000004eff087424 */ /* 0x000fe400078e00ff */
[----:B------:R-:W-:Y:S01]  /*3120*/  IMAD.MOV.U32 R12, RZ, RZ, 0x1 ;  /* 0x00000001ff0c7424 */ /* 0x000fe200078e00ff */
[----:B------:R-:W2:Y:S01]  /*3130*/  LDCU.64 UR6, c[0x4][0x150] ;  /* 0x01002a00ff0677ac */ /* 0x000ea20008000a00 */
[----:B------:R-:W4:Y:S01]  /*3140*/  LDC.64 R14, c[0x4][R14] ;  /* 0x010000000e0e7b82 */ /* 0x000f220000000a00 */
[----:B------:R-:W-:Y:S01]  /*3150*/  IMAD.MOV.U32 R13, RZ, RZ, RZ ;  /* 0x000000ffff0d7224 */ /* 0x000fe200078e00ff */
[----:B------:R-:W1:Y:S01]  /*3160*/  LDCU.64 UR8, c[0x4][0x8] ;  /* 0x01000100ff0877ac */ /* 0x000e620008000a00 */
[----:B0-----:R-:W-:Y:S02]  /*3170*/  IMAD.U32 R4, RZ, RZ, UR4 ;  /* 0x00000004ff047e24 */ /* 0x001fe4000f8e00ff */
[----:B------:R-:W-:-:S02]  /*3180*/  IMAD.U32 R5, RZ, RZ, UR5 ;  /* 0x00000005ff057e24 */ /* 0x000fc4000f8e00ff */
[----:B--2---:R-:W-:Y:S02]  /*3190*/  IMAD.U32 R6, RZ, RZ, UR6 ;  /* 0x00000006ff067e24 */ /* 0x004fe4000f8e00ff */
[----:B------:R-:W-:Y:S02]  /*31a0*/  IMAD.U32 R7, RZ, RZ, UR7 ;  /* 0x00000007ff077e24 */ /* 0x000fe4000f8e00ff */
[----:B-1----:R-:W-:Y:S02]  /*31b0*/  IMAD.U32 R10, RZ, RZ, UR8 ;  /* 0x00000008ff0a7e24 */ /* 0x002fe4000f8e00ff */
[----:B------:R-:W-:-:S07]  /*31c0*/  IMAD.U32 R11, RZ, RZ, UR9 ;  /* 0x00000009ff0b7e24 */ /* 0x000fce000f8e00ff */
[----:B------:R-:W-:-:S07]  /*31d0*/  LEPC R20, `(.L_x_4637) ;  /* 0x000000001014794e */ /* 0x000fce0000000000 */
[----:B---345:R-:W-:Y:S05]  /*31e0*/  CALL.ABS.NOINC R14 ;  /* 0x000000000e007343 */ /* 0x038fea0003c00000 */
.L_x_4637:
[----:B------:R-:W-:Y:S01]  /*31f0*/  CS2R R26, SRZ ;  /* 0x00000000001a7805 */ /* 0x000fe2000001ff00 */
[----:B------:R-:W-:Y:S06]  /*3200*/  BRA `(.L_x_4616) ;  /* 0x00000000001c7947 */ /* 0x000fec0003800000 */
.L_x_4636:
[----:B------:R-:W2:Y:S01]  /*3210*/  LDG.E.64 R4, desc[UR36][R4.64] ;  /* 0x0000002404047981 */ /* 0x000ea2000c1e1b00 */
[----:B------:R-:W-:Y:S01]  /*3220*/  IMAD.MOV.U32 R27, RZ, RZ, RZ ;  /* 0x000000ffff1b7224 */ /* 0x000fe200078e00ff */
[----:B--2---:R0:W2:Y:S02]  /*3230*/  I2F.U64 R26, R4 ;  /* 0x00000004001a7312 */ /* 0x0040a40000301000 */
[----:B0-2---:R-:W-:Y:S05]  /*3240*/  BRA `(.L_x_4616) ;  /* 0x00000000000c7947 */ /* 0x005fea0003800000 */
.L_x_4635:
[----:B------:R-:W2:Y:S01]  /*3250*/  LDG.E R4, desc[UR36][R4.64] ;  /* 0x0000002404047981 */ /* 0x000ea2000c1e1900 */
[----:B------:R-:W-:Y:S01]  /*3260*/  IMAD.MOV.U32 R27, RZ, RZ, RZ ;  /* 0x000000ffff1b7224 */ /* 0x000fe200078e00ff */
[----:B--2---:R-:W-:-:S07]  /*3270*/  I2FP.F32.U32 R26, R4 ;  /* 0x00000004001a7245 */ /* 0x004fce0000201000 */
.L_x_4616:
[----:B------:R-:W-:Y:S05]  /*3280*/  BSYNC.RECONVERGENT B6 ;  /* 0x0000000000067941 */ /* 0x000fea0003800200 */
.L_x_4610:
        /* <DEDUP_REMOVED lines=21> */
.L_x_4642:
[----:B------:R-:W2:Y:S01]  /*33e0*/  LDG.E.U8 R4, desc[UR36][R4.64] ;  /* 0x0000002404047981 */ /* 0x000ea2000c1e1100 */
[----:B------:R-:W-:Y:S01]  /*33f0*/  IMAD.MOV.U32 R25, RZ, RZ, RZ ;  /* 0x000000ffff197224 */ /* 0x000fe200078e00ff */
[----:B--2---:R-:W-:Y:S01]  /*3400*/  I2FP.F32.U32 R24, R4 ;  /* 0x0000000400187245 */ /* 0x004fe20000201000 */
[----:B------:R-:W-:Y:S06]  /*3410*/  BRA `(.L_x_4644) ;  /* 0x0000000c00b07947 */ /* 0x000fec0003800000 */
.L_x_4641:
        /* <DEDUP_REMOVED lines=10> */
.L_x_4646:
[----:B------:R-:W2:Y:S01]  /*34c0*/  LDG.E R4, desc[UR36][R4.64] ;  /* 0x0000002404047981 */ /* 0x000ea2000c1e1900 */
[----:B------:R-:W-:Y:S01]  /*34d0*/  IMAD.MOV.U32 R25, RZ, RZ, RZ ;  /* 0x000000ffff197224 */ /* 0x000fe200078e00ff */
[----:B--2---:R-:W-:Y:S01]  /*34e0*/  I2FP.F32.S32 R24, R4 ;  /* 0x0000000400187245 */ /* 0x004fe20000201400 */
[----:B------:R-:W-:Y:S06]  /*34f0*/  BRA `(.L_x_4644) ;  /* 0x0000000c00787947 */ /* 0x000fec0003800000 */
.L_x_4645:
[----:B------:R-:W2:Y:S01]  /*3500*/  LDG.E.U16 R4, desc[UR36][R4.64] ;  /* 0x0000002404047981 */ /* 0x000ea2000c1e1500 */
[----:B------:R-:W-:Y:S01]  /*3510*/  IMAD.MOV.U32 R25, RZ, RZ, RZ ;  /* 0x000000ffff197224 */ /* 0x000fe200078e00ff */
[----:B--2---:R4:W0:Y:S01]  /*3520*/  I2F.S16 R24, R4 ;  /* 0x0000000400187306 */ /* 0x0048220000101400 */
[----:B------:R-:W-:Y:S05]  /*3530*/  BRA `(.L_x_4644) ;  /* 0x0000000c00687947 */ /* 0x000fea0003800000 */
.L_x_4640:
        /* <DEDUP_REMOVED lines=9> */
.L_x_4648:
[----:B------:R-:W2:Y:S01]  /*35d0*/  LDG.E.U16 R4, desc[UR36][R4.64] ;  /* 0x0000002404047981 */ /* 0x000ea2000c1e1500 */
[----:B------:R-:W-:Y:S02]  /*35e0*/  IMAD.MOV.U32 R25, RZ, RZ, RZ ;  /* 0x000000ffff197224 */ /* 0x000fe400078e00ff */
[----:B--2---:R-:W-:Y:S01]  /*35f0*/  HADD2.F32 R24, -RZ, R4.H0_H0 ;  /* 0x20000004ff187230 */ /* 0x004fe20000004100 */
[----:B------:R-:W-:Y:S06]  /*3600*/  BRA `(.L_x_4644) ;  /* 0x0000000c00347947 */ /* 0x000fec0003800000 */
.L_x_4647:
        /* <DEDUP_REMOVED lines=8> */
.L_x_4650:
[----:B------:R-:W2:Y:S02]  /*3690*/  LDG.E R4, desc[UR36][R4.64] ;  /* 0x0000002404047981 */ /* 0x000ea4000c1e1900 */
[--C-:B--2---:R-:W-:Y:S02]  /*36a0*/  HADD2.F32 R24, -RZ, R4.reuse.H0_H0 ;  /* 0x20000004ff187230 */ /* 0x104fe40000004100 */
[----:B------:R-:W-:Y:S01]  /*36b0*/  HADD2.F32 R25, -RZ, R4.H1_H1 ;  /* 0x30000004ff197230 */ /* 0x000fe20000004100 */
[----:B------:R-:W-:Y:S06]  /*36c0*/  BRA `(.L_x_4644) ;  /* 0x0000000c00047947 */ /* 0x000fec0003800000 */
.L_x_4649:
        /* <DEDUP_REMOVED lines=12> */
.L_x_4639:
        /* <DEDUP_REMOVED lines=13> */
.L_x_4653:
        /* <DEDUP_REMOVED lines=22> */
.L_x_4652:
        /* <DEDUP_REMOVED lines=26> */
.L_x_4655:
        /* <DEDUP_REMOVED lines=14> */
.L_x_4654:
[----:B------:R-:W2:Y:S01]  /*3c40*/  LDG.E.U16 R4, desc[UR36][R4.64] ;  /* 0x0000002404047981 */ /* 0x000ea2000c1e1500 */
[----:B------:R-:W-:Y:S02]  /*3c50*/  IMAD.MOV.U32 R25, RZ, RZ, RZ ;  /* 0x000000ffff197224 */ /* 0x000fe400078e00ff */
[----:B--2---:R-:W-:Y:S01]  /*3c60*/  IMAD.U32 R24, R4, 0x10000, RZ ;  /* 0x0001000004187824 */ /* 0x004fe200078e00ff */
[----:B------:R-:W-:Y:S06]  /*3c70*/  BRA `(.L_x_4644) ;  /* 0x0000000400987947 */ /* 0x000fec0003800000 */
.L_x_4651:
        /* <DEDUP_REMOVED lines=12> */
.L_x_4658:
        /* <DEDUP_REMOVED lines=20> */
.L_x_4660:
[----:B------:R-:W-:Y:S05]  /*3e80*/  BSYNC.RECONVERGENT B0 ;  /* 0x0000000000007941 */ /* 0x000fea0003800200 */
.L_x_4659:
[----:B------:R-:W-:Y:S01]  /*3e90*/  IMAD.SHL.U32 R0, R0, 0x100000, RZ ;  /* 0x0010000000007824 */ /* 0x000fe200078e00ff */
[----:B------:R-:W-:-:S04]  /*3ea0*/  LEA R3, R3, 0x3b800000, 0x17 ;  /* 0x3b80000003037811 */ /* 0x000fc800078eb8ff */
[----:B------:R-:W-:Y:S01]  /*3eb0*/  LOP3.LUT R24, R3, R0, R7, 0xfe, !PT ;  /* 0x0000000003187212 */ /* 0x000fe200078efe07 */
[----:B------:R-:W-:Y:S06]  /*3ec0*/  BRA `(.L_x_4644) ;  /* 0x0000000400047947 */ /* 0x000fec0003800000 */
.L_x_4657:
        /* <DEDUP_REMOVED lines=20> */
.L_x_4662:
[----:B------:R-:W-:Y:S05]  /*4010*/  BSYNC.RECONVERGENT B0 ;  /* 0x0000000000007941 */ /* 0x000fea0003800200 */
.L_x_4661:
[----:B------:R-:W-:Y:S01]  /*4020*/  IMAD.SHL.U32 R0, R0, 0x200000, RZ ;  /* 0x0020000000007824 */ /* 0x000fe200078e00ff */
[----:B------:R-:W-:-:S04]  /*4030*/  LEA R3, R3, 0x37800000, 0x17 ;  /* 0x3780000003037811 */ /* 0x000fc800078eb8ff */
[----:B------:R-:W-:Y:S01]  /*4040*/  LOP3.LUT R24, R3, R0, R7, 0xfe, !PT ;  /* 0x0000000003187212 */ /* 0x000fe200078efe07 */
[----:B------:R-:W-:Y:S06]  /*4050*/  BRA `(.L_x_4644) ;  /* 0x0000000000a07947 */ /* 0x000fec0003800000 */
.L_x_4656:
        /* <DEDUP_REMOVED lines=15> */
.L_x_4643:
        /* <DEDUP_REMOVED lines=16> */
.L_x_4665:
[----:B------:R-:W-:Y:S01]  /*4250*/  CS2R R24, SRZ ;  /* 0x0000000000187805 */ /* 0x000fe2000001ff00 */
[----:B------:R-:W-:Y:S06]  /*4260*/  BRA `(.L_x_4644) ;  /* 0x00000000001c7947 */ /* 0x000fec0003800000 */
.L_x_4664:
[----:B------:R-:W2:Y:S01]  /*4270*/  LDG.E.64 R4, desc[UR36][R4.64] ;  /* 0x0000002404047981 */ /* 0x000ea2000c1e1b00 */
[----:B------:R-:W-:Y:S01]  /*4280*/  IMAD.MOV.U32 R25, RZ, RZ, RZ ;  /* 0x000000ffff197224 */ /* 0x000fe200078e00ff */
[----:B--2---:R0:W2:Y:S02]  /*4290*/  I2F.U64 R24, R4 ;  /* 0x0000000400187312 */ /* 0x0040a40000301000 */
[----:B0-2---:R-:W-:Y:S05]  /*42a0*/  BRA `(.L_x_4644) ;  /* 0x00000000000c7947 */ /* 0x005fea0003800000 */
.L_x_4663:
[----:B------:R-:W2:Y:S01]  /*42b0*/  LDG.E R4, desc[UR36][R4.64] ;  /* 0x0000002404047981 */ /* 0x000ea2000c1e1900 */
[----:B------:R-:W-:Y:S01]  /*42c0*/  IMAD.MOV.U32 R25, RZ, RZ, RZ ;  /* 0x000000ffff197224 */ /* 0x000fe200078e00ff */
[----:B--2---:R-:W-:-:S07]  /*42d0*/  I2FP.F32.U32 R24, R4 ;  /* 0x0000000400187245 */ /* 0x004fce0000201000 */
.L_x_4644:
[----:B------:R-:W-:Y:S05]  /*42e0*/  BSYNC.RECONVERGENT B6 ;  /* 0x0000000000067941 */ /* 0x000fea0003800200 */
.L_x_4638:
[----:B------:R-:W-:-:S07]  /*42f0*/  VIADD R37, R37, 0x80 ;  /* 0x0000008025257836 */ /* 0x000fce0000000000 */
.L_x_4609:
[----:B------:R-:W-:Y:S05]  /*4300*/  BSYNC.RECONVERGENT B7 ;  /* 0x0000000000077941 */ /* 0x000fea0003800200 */
.L_x_4608:
        /* <DEDUP_REMOVED lines=27> */
.L_x_4672:
[----:B------:R-:W2:Y:S01]  /*44c0*/  LDG.E.U8 R4, desc[UR36][R4.64] ;  /* 0x0000002404047981 */ /* 0x000ea2000c1e1100 */
[----:B------:R-:W-:Y:S01]  /*44d0*/  IMAD.MOV.U32 R23, RZ, RZ, RZ ;  /* 0x000000ffff177224 */ /* 0x000fe200078e00ff */
[----:B--2---:R-:W-:Y:S01]  /*44e0*/  I2FP.F32.U32 R22, R4 ;  /* 0x0000000400167245 */ /* 0x004fe20000201000 */
[----:B------:R-:W-:Y:S06]  /*44f0*/  BRA `(.L_x_4674) ;  /* 0x0000000c00b07947 */ /* 0x000fec0003800000 */
.L_x_4671:
        /* <DEDUP_REMOVED lines=10> */
.L_x_4676:
[----:B------:R-:W2:Y:S01]  /*45a0*/  LDG.E R4, desc[UR36][R4.64] ;  /* 0x0000002404047981 */ /* 0x000ea2000c1e1900 */
[----:B------:R-:W-:Y:S01]  /*45b0*/  IMAD.MOV.U32 R23, RZ, RZ, RZ ;  /* 0x000000ffff177224 */ /* 0x000fe200078e00ff */
[----:B--2---:R-:W-:Y:S01]  /*45c0*/  I2FP.F32.S32 R22, R4 ;  /* 0x0000000400167245 */ /* 0x004fe20000201400 */
[----:B------:R-:W-:Y:S06]  /*45d0*/  BRA `(.L_x_4674) ;  /* 0x0000000c00787947 */ /* 0x000fec0003800000 */
.L_x_4675:
[----:B------:R-:W2:Y:S01]  /*45e0*/  LDG.E.U16 R4, desc[UR36][R4.64] ;  /* 0x0000002404047981 */ /* 0x000ea2000c1e1500 */
[----:B------:R-:W-:Y:S01]  /*45f0*/  IMAD.MOV.U32 R23, RZ, RZ, RZ ;  /* 0x000000ffff177224 */ /* 0x000fe200078e00ff */
[----:B--2---:R0:W2:Y:S01]  /*4600*/  I2F.S16 R22, R4 ;  /* 0x0000000400167306 */ /* 0x0040a20000101400 */
[----:B------:R-:W-:Y:S05]  /*4610*/  BRA `(.L_x_4674) ;  /* 0x0000000c00687947 */ /* 0x000fea0003800000 */
.L_x_4670:
        /* <DEDUP_REMOVED lines=9> */
.L_x_4678:
[----:B------:R-:W2:Y:S01]  /*46b0*/  LDG.E.U16 R4, desc[UR36][R4.64] ;  /* 0x0000002404047981 */ /* 0x000ea2000c1e1500 */
[----:B------:R-:W-:Y:S02]  /*46c0*/  IMAD.MOV.U32 R23, RZ, RZ, RZ ;  /* 0x000000ffff177224 */ /* 0x000fe400078e00ff */
[----:B--2---:R-:W-:Y:S01]  /*46d0*/  HADD2.F32 R22, -RZ, R4.H0_H0 ;  /* 0x20000004ff167230 */ /* 0x004fe20000004100 */
[----:B------:R-:W-:Y:S06]  /*46e0*/  BRA `(.L_x_4674) ;  /* 0x0000000c00347947 */ /* 0x000fec0003800000 */
.L_x_4677:
        /* <DEDUP_REMOVED lines=8> */
.L_x_4680:
[----:B------:R-:W2:Y:S02]  /*4770*/  LDG.E R4, desc[UR36][R4.64] ;  /* 0x0000002404047981 */ /* 0x000ea4000c1e1900 */
[--C-:B--2---:R-:W-:Y:S02]  /*4780*/  HADD2.F32 R22, -RZ, R4.reuse.H0_H0 ;  /* 0x20000004ff167230 */ /* 0x104fe40000004100 */
[----:B------:R-:W-:Y:S01]  /*4790*/  HADD2.F32 R23, -RZ, R4.H1_H1 ;  /* 0x30000004ff177230 */ /* 0x000fe20000004100 */
[----:B------:R-:W-:Y:S06]  /*47a0*/  BRA `(.L_x_4674) ;  /* 0x0000000c00047947 */ /* 0x000fec0003800000 */
.L_x_4679:
        /* <DEDUP_REMOVED lines=12> */
.L_x_4669:
        /* <DEDUP_REMOVED lines=13> */
.L_x_4683:
        /* <DEDUP_REMOVED lines=22> */
.L_x_4682:
        /* <DEDUP_REMOVED lines=26> */
.L_x_4685:
        /* <DEDUP_REMOVED lines=14> */
.L_x_4684:
[----:B------:R-:W2:Y:S01]  /*4d20*/  LDG.E.U16 R4, desc[UR36][R4.64] ;  /* 0x0000002404047981 */ /* 0x000ea2000c1e1500 */
[----:B------:R-:W-:Y:S02]  /*4d30*/  IMAD.MOV.U32 R23, RZ, RZ, RZ ;  /* 0x000000ffff177224 */ /* 0x000fe400078e00ff */
[----:B--2---:R-:W-:Y:S01]  /*4d40*/  IMAD.U32 R22, R4, 0x10000, RZ ;  /* 0x0001000004167824 */ /* 0x004fe200078e00ff */
[----:B------:R-:W-:Y:S06]  /*4d50*/  BRA `(.L_x_4674) ;  /* 0x0000000400987947 */ /* 0x000fec0003800000 */
.L_x_4681:
        /* <DEDUP_REMOVED lines=12> */
.L_x_4688:
        /* <DEDUP_REMOVED lines=20> */
.L_x_4690:
[----:B------:R-:W-:Y:S05]  /*4f60*/  BSYNC.RECONVERGENT B0 ;  /* 0x0000000000007941 */ /* 0x000fea0003800200 */
.L_x_4689:
[----:B------:R-:W-:Y:S01]  /*4f70*/  IMAD.SHL.U32 R0, R0, 0x100000, RZ ;  /* 0x0010000000007824 */ /* 0x000fe200078e00ff */
[----:B------:R-:W-:-:S04]  /*4f80*/  LEA R3, R3, 0x3b800000, 0x17 ;  /* 0x3b80000003037811 */ /* 0x000fc800078eb8ff */
[----:B------:R-:W-:Y:S01]  /*4f90*/  LOP3.LUT R22, R3, R0, R7, 0xfe, !PT ;  /* 0x0000000003167212 */ /* 0x000fe200078efe07 */
[----:B------:R-:W-:Y:S06]  /*4fa0*/  BRA `(.L_x_4674) ;  /* 0x0000000400047947 */ /* 0x000fec0003800000 */
.L_x_4687:
        /* <DEDUP_REMOVED lines=20> */
.L_x_4692:
[----:B------:R-:W-:Y:S05]  /*50f0*/  BSYNC.RECONVERGENT B0 ;  /* 0x0000000000007941 */ /* 0x000fea0003800200 */
.L_x_4691:
[----:B------:R-:W-:Y:S01]  /*5100*/  IMAD.SHL.U32 R0, R0, 0x200000, RZ ;  /* 0x0020000000007824 */ /* 0x000fe200078e00ff */
[----:B------:R-:W-:-:S04]  /*5110*/  LEA R3, R3, 0x37800000, 0x17 ;  /* 0x3780000003037811 */ /* 0x000fc800078eb8ff */
[----:B------:R-:W-:Y:S01]  /*5120*/  LOP3.LUT R22, R3, R0, R7, 0xfe, !PT ;  /* 0x0000000003167212 */ /* 0x000fe200078efe07 */
[----:B------:R-:W-:Y:S06]  /*5130*/  BRA `(.L_x_4674) ;  /* 0x0000000000a07947 */ /* 0x000fec0003800000 */
.L_x_4686:
        /* <DEDUP_REMOVED lines=15> */
.L_x_4673:
        /* <DEDUP_REMOVED lines=16> */
.L_x_4695:
[----:B------:R-:W-:Y:S01]  /*5330*/  CS2R R22, SRZ ;  /* 0x0000000000167805 */ /* 0x000fe2000001ff00 */
[----:B------:R-:W-:Y:S06]  /*5340*/  BRA `(.L_x_4674) ;  /* 0x00000000001c7947 */ /* 0x000fec0003800000 */
.L_x_4694:
[----:B------:R-:W2:Y:S01]  /*5350*/  LDG.E.64 R4, desc[UR36][R4.64] ;  /* 0x0000002404047981 */ /* 0x000ea2000c1e1b00 */
[----:B------:R-:W-:Y:S01]  /*5360*/  IMAD.MOV.U32 R23, RZ, RZ, RZ ;  /* 0x000000ffff177224 */ /* 0x000fe200078e00ff */
[----:B--2---:R0:W2:Y:S02]  /*5370*/  I2F.U64 R22, R4 ;  /* 0x0000000400167312 */ /* 0x0040a40000301000 */
[----:B0-2---:R-:W-:Y:S05]  /*5380*/  BRA `(.L_x_4674) ;  /* 0x00000000000c7947 */ /* 0x005fea0003800000 */
.L_x_4693:
[----:B------:R-:W2:Y:S01]  /*5390*/  LDG.E R4, desc[UR36][R4.64] ;  /* 0x0000002404047981 */ /* 0x000ea2000c1e1900 */
[----:B------:R-:W-:Y:S01]  /*53a0*/  IMAD.MOV.U32 R23, RZ, RZ, RZ ;  /* 0x000000ffff177224 */ /* 0x000fe200078e00ff */
[----:B--2---:R-:W-:-:S07]  /*53b0*/  I2FP.F32.U32 R22, R4 ;  /* 0x0000000400167245 */ /* 0x004fce0000201000 */
.L_x_4674:
[----:B------:R-:W-:Y:S05]  /*53c0*/  BSYNC.RECONVERGENT B6 ;  /* 0x0000000000067941 */ /* 0x000fea0003800200 */
.L_x_4668:
[----:B0---4-:R-:W0:Y:S01]  /*53d0*/  LDC.64 R4, c[0x0][0x398] ;  /* 0x0000e600ff047b82 */ /* 0x011e220000000a00 */
[----:B------:R-:W4:Y:S01]  /*53e0*/  LDCU UR5, c[0x0][0x3ac] ;  /* 0x00007580ff0577ac */ /* 0x000f220008000800 */
[----:B------:R-:W-:Y:S01]  /*53f0*/  BSSY.RECONVERGENT B6, `(.L_x_4696) ;  /* 0x0000103000067945 */ /* 0x000fe20003800200 */
[----:B------:R-:W-:-:S04]  /*5400*/  UPRMT UR4, UR39, 0x9910, URZ ;  /* 0x0000991027047896 */ /* 0x000fc800080000ff */
[----:B------:R-:W-:Y:S01]  /*5410*/  UISETP.GT.AND UP0, UPT, UR4, 0x9, UPT ;  /* 0x000000090400788c */ /* 0x000fe2000bf04270 */
[----:B----4-:R-:W-:-:S05]  /*5420*/  IMAD R3, R16, UR5, RZ ;  /* 0x0000000510037c24 */ /* 0x010fca000f8e02ff */
        /* <DEDUP_REMOVED lines=11> */
[----:B------:R-:W4:Y:S01]  /*54e0*/  LDG.E.S8 R4, desc[UR36][R4.64] ;  /* 0x0000002404047981 */ /* 0x000f22000c1e1300 */
[----:B------:R-:W-:Y:S01]  /*54f0*/  IMAD.MOV.U32 R19, RZ, RZ, RZ ;  /* 0x000000ffff137224 */ /* 0x000fe200078e00ff */
[----:B----4-:R0:W4:Y:S01]  /*5500*/  I2F.S16 R18, R4 ;  /* 0x0000000400127306 */ /* 0x0101220000101400 */
[----:B------:R-:W-:Y:S05]  /*5510*/  BRA `(.L_x_4702) ;  /* 0x0000000c00c07947 */ /* 0x000fea0003800000 */
.L_x_4700:
[----:B------:R-:W4:Y:S01]  /*5520*/  LDG.E.U8 R4, desc[UR36][R4.64] ;  /* 0x0000002404047981 */ /* 0x000f22000c1e1100 */
[----:B------:R-:W-:Y:S01]  /*5530*/  IMAD.MOV.U32 R19, RZ, RZ, RZ ;  /* 0x000000ffff137224 */ /* 0x000fe200078e00ff */
[----:B----4-:R-:W-:Y:S01]  /*5540*/  I2FP.F32.U32 R18, R4 ;  /* 0x0000000400127245 */ /* 0x010fe20000201000 */
[----:B------:R-:W-:Y:S06]  /*5550*/  BRA `(.L_x_4702) ;  /* 0x0000000c00b07947 */ /* 0x000fec0003800000 */
.L_x_4699:
[----:B------:R-:W-:-:S09]  /*5560*/  UISETP.NE.AND UP0, UPT, UR4, 0x2, UPT ;  /* 0x000000020400788c */ /* 0x000fd2000bf05270 */
[----:B------:R-:W-:Y:S05]  /*5570*/  BRA.U !UP0, `(.L_x_4703) ;  /* 0x0000000108307547 */ /* 0x000fea000b800000 */
[----:B------:R-:W-:-:S09]  /*5580*/  UISETP.NE.AND UP0, UPT, UR4, 0x3, UPT ;  /* 0x000000030400788c */ /* 0x000fd2000bf05270 */
[----:B------:R-:W-:Y:S05]  /*5590*/  BRA.U !UP0, `(.L_x_4704) ;  /* 0x0000000108187547 */ /* 0x000fea000b800000 */
[----:B------:R-:W-:-:S09]  /*55a0*/  UISETP.NE.AND UP0, UPT, UR4, 0x4, UPT ;  /* 0x000000040400788c */ /* 0x000fd2000bf05270 */
[----:B------:R-:W-:Y:S05]  /*55b0*/  BRA.U UP0, `(.L_x_4701) ;  /* 0x0000000d00347547 */ /* 0x000fea000b800000 */
[----:B------:R-:W4:Y:S01]  /*55c0*/  LDG.E.64 R4, desc[UR36][R4.64] ;  /* 0x0000002404047981 */ /* 0x000f22000c1e1b00 */
[----:B------:R-:W-:Y:S01]  /*55d0*/  IMAD.MOV.U32 R19, RZ, RZ, RZ ;  /* 0x000000ffff137224 */ /* 0x000fe200078e00ff */
[----:B----4-:R0:W4:Y:S02]  /*55e0*/  I2F.S64 R18, R4 ;  /* 0x0000000400127312 */ /* 0x0101240000301400 */
[----:B0---4-:R-:W-:Y:S05]  /*55f0*/  BRA `(.L_x_4702) ;  /* 0x0000000c00887947 */ /* 0x011fea0003800000 */
.L_x_4704:
[----:B------:R-:W4:Y:S01]  /*5600*/  LDG.E R4, desc[UR36][R4.64] ;  /* 0x0000002404047981 */ /* 0x000f22000c1e1900 */
[----:B------:R-:W-:Y:S01]  /*5610*/  IMAD.MOV.U32 R19, RZ, RZ, RZ ;  /* 0x000000ffff137224 */ /* 0x000fe200078e00ff */
[----:B----4-:R-:W-:Y:S01]  /*5620*/  I2FP.F32.S32 R18, R4 ;  /* 0x0000000400127245 */ /* 0x010fe20000201400 */
[----:B------:R-:W-:Y:S06]  /*5630*/  BRA `(.L_x_4702) ;  /* 0x0000000c00787947 */ /* 0x000fec0003800000 */
.L_x_4703:
[----:B------:R-:W4:Y:S01]  /*5640*/  LDG.E.U16 R4, desc[UR36][R4.64] ;  /* 0x0000002404047981 */ /* 0x000f22000c1e1500 */
[----:B------:R-:W-:Y:S01]  /*5650*/  IMAD.MOV.U32 R19, RZ, RZ, RZ ;  /* 0x000000ffff137224 */ /* 0x000fe200078e00ff */
[----:B----4-:R0:W4:Y:S01]  /*5660*/  I2F.S16 R18, R4 ;  /* 0x0000000400127306 */ /* 0x0101220000101400 */
[----:B------:R-:W-:Y:S05]  /*5670*/  BRA `(.L_x_4702) ;  /* 0x0000000c00687947 */ /* 0x000fea0003800000 */
.L_x_4698:
        /* <DEDUP_REMOVED lines=9> */
.L_x_4706:
[----:B------:R-:W4:Y:S01]  /*5710*/  LDG.E.U16 R4, desc[UR36][R4.64] ;  /* 0x0000002404047981 */ /* 0x000f22000c1e1500 */
[----:B------:R-:W-:Y:S02]  /*5720*/  IMAD.MOV.U32 R19, RZ, RZ, RZ ;  /* 0x000000ffff137224 */ /* 0x000fe400078e00ff */
[----:B----4-:R-:W-:Y:S01]  /*5730*/  HADD2.F32 R18, -RZ, R4.H0_H0 ;  /* 0x20000004ff127230 */ /* 0x010fe20000004100 */
[----:B------:R-:W-:Y:S06]  /*5740*/  BRA `(.L_x_4702) ;  /* 0x0000000c00347947 */ /* 0x000fec0003800000 */
.L_x_4705:
        /* <DEDUP_REMOVED lines=8> */
.L_x_4708:
[----:B------:R-:W4:Y:S02]  /*57d0*/  LDG.E R4, desc[UR36][R4.64] ;  /* 0x0000002404047981 */ /* 0x000f24000c1e1900 */
[--C-:B----4-:R-:W-:Y:S02]  /*57e0*/  HADD2.F32 R18, -RZ, R4.reuse.H0_H0 ;  /* 0x20000004ff127230 */ /* 0x110fe40000004100 */
[----:B------:R-:W-:Y:S01]  /*57f0*/  HADD2.F32 R19, -RZ, R4.H1_H1 ;  /* 0x30000004ff137230 */ /* 0x000fe20000004100 */
[----:B------:R-:W-:Y:S06]  /*5800*/  BRA `(.L_x_4702) ;  /* 0x0000000c00047947 */ /* 0x000fec0003800000 */
.L_x_4707:
[----:B------:R-:W4:Y:S01]  /*5810*/  LDG.E.64 R4, desc[UR36][R4.64] ;  /* 0x0000002404047981 */ /* 0x000f22000c1e1b00 */
[----:B------:R-:W-:Y:S01]  /*5820*/  UMOV UR4, 0xf0000000 ;  /* 0xf000000000047882 */ /* 0x000fe20000000000 */
[----:B------:R-:W-:Y:S01]  /*5830*/  UMOV UR5, 0x380fffff ;  /* 0x380fffff00057882 */ /* 0x000fe20000000000 */
[----:B------:R-:W-:Y:S01]  /*5840*/  IMAD.MOV.U32 R19, RZ, RZ, RZ ;  /* 0x000000ffff137224 */ /* 0x000fe200078e00ff */
[----:B----4-:R-:W0:-:S15]  /*5850*/  DSETP.GEU.AND P0, PT, |R4|, UR4, PT ;  /* 0x0000000404007e2a */ /* 0x010e1e000bf0e200 */
[----:B------:R-:W-:-:S15]  /*5860*/  NOP ;  /* 0x0000000000007918 */ /* 0x000fde0000000000 */
[----:B------:R-:W-:-:S15]  /*5870*/  NOP ;  /* 0x0000000000007918 */ /* 0x000fde0000000000 */
[----:B------:R-:W-:-:S15]  /*5880*/  NOP ;  /* 0x0000000000007918 */ /* 0x000fde0000000000 */
[----:B------:R-:W-:-:S04]  /*5890*/  NOP ;  /* 0x0000000000007918 */ /* 0x000fc80000000000 */
[----:B------:R-:W0:Y:S02]  /*58a0*/  F2F.F32.F64 R18, R4 ;  /* 0x0000000400127310 */ /* 0x000e240000301000 */
[----:B0-----:R-:W-:Y:S01]  /*58b0*/  @!P0 FMUL R18, R18, 1.175494350822287508e-38 ;  /* 0x0080000012128820 */ /* 0x001fe20000400000 */
[----:B------:R-:W-:Y:S06]  /*58c0*/  BRA `(.L_x_4702) ;  /* 0x0000000800d47947 */ /* 0x000fec0003800000 */
.L_x_4697:
        /* <DEDUP_REMOVED lines=8> */
[----:B------:R-:W4:Y:S01]  /*5950*/  LDG.E.U8 R4, desc[UR36][R4.64] ;  /* 0x0000002404047981 */ /* 0x000f22000c1e1100 */
[----:B------:R-:W-:Y:S01]  /*5960*/  IMAD.MOV.U32 R19, RZ, RZ, RZ ;  /* 0x000000ffff137224 */ /* 0x000fe200078e00ff */
[----:B----4-:R-:W-:-:S04]  /*5970*/  ISETP.NE.AND P0, PT, R4, RZ, PT ;  /* 0x000000ff0400720c */ /* 0x010fc80003f05270 */
[----:B------:R-:W-:Y:S01]  /*5980*/  FSEL R18, RZ, 1, !P0 ;  /* 0x3f800000ff127808 */ /* 0x000fe20004000000 */
[----:B------:R-:W-:Y:S08]  /*5990*/  BRA `(.L_x_4702) ;  /* 0x0000000800a07947 */ /* 0x000ff00003800000 */
.L_x_4711:
[----:B------:R-:W4:Y:S01]  /*59a0*/  LDG.E.128 R4, desc[UR36][R4.64] ;  /* 0x0000002404047981 */ /* 0x000f22000c1e1d00 */
[----:B------:R-:W-:Y:S01]  /*59b0*/  UMOV UR4, 0xf0000000 ;  /* 0xf000000000047882 */ /* 0x000fe20000000000 */
[----:B------:R-:W-:Y:S02]  /*59c0*/  UMOV UR5, 0x380fffff ;  /* 0x380fffff00057882 */ /* 0x000fe40000000000 */
[----:B----4-:R-:W0:-:S15]  /*59d0*/  DSETP.GEU.AND P0, PT, |R4|, UR4, PT ;  /* 0x0000000404007e2a */ /* 0x010e1e000bf0e200 */
        /* <DEDUP_REMOVED lines=18> */
.L_x_4710:
[----:B------:R-:W-:-:S09]  /*5b00*/  UISETP.NE.AND UP0, UPT, UR4, 0xf, UPT ;  /* 0x0000000f0400788c */ /* 0x000fd2000bf05270 */
[----:B------:R-:W-:Y:S05]  /*5b10*/  BRA.U !UP0, `(.L_x_4712) ;  /* 0x0000000108987547 */ /* 0x000fea000b800000 */
[----:B------:R-:W-:-:S09]  /*5b20*/  UISETP.NE.AND UP0, UPT, UR4, 0x17, UPT ;  /* 0x000000170400788c */ /* 0x000fd2000bf05270 */
[----:B------:R-:W-:Y:S05]  /*5b30*/  BRA.U !UP0, `(.L_x_4713) ;  /* 0x0000000108587547 */ /* 0x000fea000b800000 */
[----:B------:R-:W-:-:S09]  /*5b40*/  UISETP.NE.AND UP0, UPT, UR4, 0x18, UPT ;  /* 0x000000180400788c */ /* 0x000fd2000bf05270 */
[----:B------:R-:W-:Y:S05]  /*5b50*/  BRA.U UP0, `(.L_x_4701) ;  /* 0x0000000500cc7547 */ /* 0x000fea000b800000 */
[----:B------:R-:W4:Y:S01]  /*5b60*/  LDG.E.U8 R18, desc[UR36][R4.64] ;  /* 0x0000002404127981 */ /* 0x000f22000c1e1100 */
[----:B------:R-:W-:Y:S02]  /*5b70*/  IMAD.MOV.U32 R6, RZ, RZ, 0x1f ;  /* 0x0000001fff067424 */ /* 0x000fe400078e00ff */
[----:B------:R-:W-:Y:S02]  /*5b80*/  IMAD.MOV.U32 R19, RZ, RZ, RZ ;  /* 0x000000ffff137224 */ /* 0x000fe400078e00ff */
[----:B----4-:R-:W-:-:S05]  /*5b90*/  IMAD.SHL.U32 R18, R18, 0x1000000, RZ ;  /* 0x0100000012127824 */ /* 0x010fca00078e00ff */
        /* <DEDUP_REMOVED lines=16> */
.L_x_4713:
[----:B------:R-:W4:Y:S01]  /*5ca0*/  LDG.E.U8 R4, desc[UR36][R4.64] ;  /* 0x0000002404047981 */ /* 0x000f22000c1e1100 */
[----:B------:R-:W-:Y:S02]  /*5cb0*/  IMAD.MOV.U32 R19, RZ, RZ, RZ ;  /* 0x000000ffff137224 */ /* 0x000fe400078e00ff */
[C---:B----4-:R-:W-:Y:S02]  /*5cc0*/  IMAD.SHL.U32 R0, R4.reuse, 0x2000000, RZ ;  /* 0x0200000004007824 */ /* 0x050fe400078e00ff */
        /* <DEDUP_REMOVED lines=11> */
.L_x_4712:
[----:B------:R-:W4:Y:S01]  /*5d80*/  LDG.E.U16 R4, desc[UR36][R4.64] ;  /* 0x0000002404047981 */ /* 0x000f22000c1e1500 */
[----:B------:R-:W-:Y:S02]  /*5d90*/  IMAD.MOV.U32 R19, RZ, RZ, RZ ;  /* 0x000000ffff137224 */ /* 0x000fe400078e00ff */
[----:B----4-:R-:W-:Y:S01]  /*5da0*/  IMAD.U32 R18, R4, 0x10000, RZ ;  /* 0x0001000004127824 */ /* 0x010fe200078e00ff */
[----:B------:R-:W-:Y:S06]  /*5db0*/  BRA `(.L_x_4702) ;  /* 0x0000000400987947 */ /* 0x000fec0003800000 */
.L_x_4709:
        /* <DEDUP_REMOVED lines=8> */
[----:B------:R-:W4:Y:S01]  /*5e40*/  LDG.E.U16 R4, desc[UR36][R4.64] ;  /* 0x0000002404047981 */ /* 0x000f22000c1e1500 */
[----:B------:R-:W-:Y:S01]  /*5e50*/  IMAD.MOV.U32 R19, RZ, RZ, RZ ;  /* 0x000000ffff137224 */ /* 0x000fe200078e00ff */
[----:B----4-:R-:W-:Y:S01]  /*5e60*/  I2FP.F32.U32 R18, R4 ;  /* 0x0000000400127245 */ /* 0x010fe20000201000 */
[----:B------:R-:W-:Y:S06]  /*5e70*/  BRA `(.L_x_4702) ;  /* 0x0000000400687947 */ /* 0x000fec0003800000 */
.L_x_4716:
[----:B------:R-:W4:Y:S01]  /*5e80*/  LDG.E.U8 R4, desc[UR36][R4.64] ;  /* 0x0000002404047981 */ /* 0x000f22000c1e1100 */
[----:B------:R-:W-:Y:S02]  /*5e90*/  CS2R R18, SRZ ;  /* 0x0000000000127805 */ /* 0x000fe4000001ff00 */
[----:B----4-:R-:W-:-:S13]  /*5ea0*/  ISETP.NE.AND P0, PT, R4, RZ, PT ;  /* 0x000000ff0400720c */ /* 0x010fda0003f05270 */
        /* <DEDUP_REMOVED lines=17> */
.L_x_4718:
[----:B------:R-:W-:Y:S05]  /*5fc0*/  BSYNC.RECONVERGENT B0 ;  /* 0x0000000000007941 */ /* 0x000fea0003800200 */
.L_x_4717:
[----:B------:R-:W-:Y:S01]  /*5fd0*/  IMAD.SHL.U32 R0, R0, 0x100000, RZ ;  /* 0x0010000000007824 */ /* 0x000fe200078e00ff */
[----:B------:R-:W-:-:S04]  /*5fe0*/  LEA R3, R3, 0x3b800000, 0x17 ;  /* 0x3b80000003037811 */ /* 0x000fc800078eb8ff */
[----:B------:R-:W-:Y:S01]  /*5ff0*/  LOP3.LUT R18, R3, R0, R7, 0xfe, !PT ;  /* 0x0000000003127212 */ /* 0x000fe200078efe07 */
[----:B------:R-:W-:Y:S06]  /*6000*/  BRA `(.L_x_4702) ;  /* 0x0000000400047947 */ /* 0x000fec0003800000 */
.L_x_4715:
        /* <DEDUP_REMOVED lines=20> */
.L_x_4720:
[----:B------:R-:W-:Y:S05]  /*6150*/  BSYNC.RECONVERGENT B0 ;  /* 0x0000000000007941 */ /* 0x000fea0003800200 */
.L_x_4719:
[----:B------:R-:W-:Y:S01]  /*6160*/  IMAD.SHL.U32 R0, R0, 0x200000, RZ ;  /* 0x0020000000007824 */ /* 0x000fe200078e00ff */
[----:B------:R-:W-:-:S04]  /*6170*/  LEA R3, R3, 0x37800000, 0x17 ;  /* 0x3780000003037811 */ /* 0x000fc800078eb8ff */
[----:B------:R-:W-:Y:S01]  /*6180*/  LOP3.LUT R18, R3, R0, R7, 0xfe, !PT ;  /* 0x0000000003127212 */ /* 0x000fe200078efe07 */
[----:B------:R-:W-:Y:S06]  /*6190*/  BRA `(.L_x_4702) ;  /* 0x0000000000a07947 */ /* 0x000fec0003800000 */
.L_x_4714:
[----:B------:R-:W-:-:S09]  /*61a0*/  UISETP.NE.AND UP0, UPT, UR4, 0x1c, UPT ;  /* 0x0000001c0400788c */ /* 0x000fd2000bf05270 */
[----:B------:R-:W-:Y:S05]  /*61b0*/  BRA.U !UP0, `(.L_x_4721) ;  /* 0x00000001088c7547 */ /* 0x000fea000b800000 */
[----:B------:R-:W-:-:S09]  /*61c0*/  UISETP.NE.AND UP0, UPT, UR4, 0x1d, UPT ;  /* 0x0000001d0400788c */ /* 0x000fd2000bf05270 */
[----:B------:R-:W-:Y:S05]  /*61d0*/  BRA.U !UP0, `(.L_x_4722) ;  /* 0x0000000108747547 */ /* 0x000fea000b800000 */
[----:B------:R-:W-:-:S09]  /*61e0*/  UISETP.NE.AND UP0, UPT, UR4, 0x2c, UPT ;  /* 0x0000002c0400788c */ /* 0x000fd2000bf05270 */
[----:B------:R-:W-:Y:S05]  /*61f0*/  BRA.U UP0, `(.L_x_4701) ;  /* 0x0000000100247547 */ /* 0x000fea000b800000 */
[----:B------:R-:W4:Y:S01]  /*6200*/  LDG.E.U8 R4, desc[UR36][R4.64] ;  /* 0x0000002404047981 */ /* 0x000f22000c1e1100 */
[----:B------:R-:W-:Y:S02]  /*6210*/  IMAD.MOV.U32 R19, RZ, RZ, RZ ;  /* 0x000000ffff137224 */ /* 0x000fe400078e00ff */
[----:B------:R-:W-:Y:S01]  /*6220*/  IMAD.MOV.U32 R18, RZ, RZ, 0x400000 ;  /* 0x00400000ff127424 */ /* 0x000fe200078e00ff */
[----:B----4-:R-:W-:-:S13]  /*6230*/  ISETP.NE.AND P0, PT, R4, RZ, PT ;  /* 0x000000ff0400720c */ /* 0x010fda0003f05270 */
[----:B------:R-:W-:Y:S05]  /*6240*/  @!P0 BRA `(.L_x_4702) ;  /* 0x0000000000748947 */ /* 0x000fea0003800000 */
[----:B------:R-:W-:-:S13]  /*6250*/  ISETP.NE.AND P0, PT, R4, 0xff, PT ;  /* 0x000000ff0400780c */ /* 0x000fda0003f05270 */
[----:B------:R-:W-:Y:S02]  /*6260*/  @!P0 IMAD.MOV.U32 R18, RZ, RZ, 0x7f800001 ;  /* 0x7f800001ff128424 */ /* 0x000fe400078e00ff */
[----:B------:R-:W-:Y:S01]  /*6270*/  @P0 IMAD.SHL.U32 R18, R4, 0x800000, RZ ;  /* 0x0080000004120824 */ /* 0x000fe200078e00ff */
[----:B------:R-:W-:Y:S06]  /*6280*/  BRA `(.L_x_4702) ;  /* 0x0000000000647947 */ /* 0x000fec0003800000 */
.L_x_4701:
[----:B------:R-:W-:Y:S01]  /*6290*/  MOV R14, 0x0 ;  /* 0x00000000000e7802 */ /* 0x000fe20000000f00 */
[----:B------:R-:W0:Y:S01]  /*62a0*/  LDCU.64 UR4, c[0x4][0x148] ;  /* 0x01002900ff0477ac */ /* 0x000e220008000a00 */
[----:B------:R-:W-:Y:S02]  /*62b0*/  IMAD.MOV.U32 R8, RZ, RZ, 0x4e ;  /* 0x0000004eff087424 */ /* 0x000fe400078e00ff */
[----:B------:R-:W-:Y:S01]  /*62c0*/  IMAD.MOV.U32 R12, RZ, RZ, 0x1 ;  /* 0x00000001ff0c7424 */ /* 0x000fe200078e00ff */
[----:B------:R-:W4:Y:S01]  /*62d0*/  LDCU.64 UR6, c[0x4][0x150] ;  /* 0x01002a00ff0677ac */ /* 0x000f220008000a00 */
[----:B------:R-:W1:Y:S01]  /*62e0*/  LDC.64 R14, c[0x4][R14] ;  /* 0x010000000e0e7b82 */ /* 0x000e620000000a00 */
[----:B------:R-:W-:Y:S01]  /*62f0*/  IMAD.MOV.U32 R13, RZ, RZ, RZ ;  /* 0x000000ffff0d7224 */ /* 0x000fe200078e00ff */
[----:B------:R-:W2:Y:S01]  /*6300*/  LDCU.64 UR8, c[0x4][0x8] ;  /* 0x01000100ff0877ac */ /* 0x000ea20008000a00 */
[----:B0-----:R-:W-:Y:S02]  /*6310*/  IMAD.U32 R4, RZ, RZ, UR4 ;  /* 0x00000004ff047e24 */ /* 0x001fe4000f8e00ff */
[----:B------:R-:W-:-:S02]  /*6320*/  IMAD.U32 R5, RZ, RZ, UR5 ;  /* 0x00000005ff057e24 */ /* 0x000fc4000f8e00ff */
[----:B----4-:R-:W-:Y:S02]  /*6330*/  IMAD.U32 R6, RZ, RZ, UR6 ;  /* 0x00000006ff067e24 */ /* 0x010fe4000f8e00ff */
[----:B------:R-:W-:Y:S02]  /*6340*/  IMAD.U32 R7, RZ, RZ, UR7 ;  /* 0x00000007ff077e24 */ /* 0x000fe4000f8e00ff */
[----:B--2---:R-:W-:Y:S02]  /*6350*/  IMAD.U32 R10, RZ, RZ, UR8 ;  /* 0x00000008ff0a7e24 */ /* 0x004fe4000f8e00ff */
[----:B------:R-:W-:-:S07]  /*6360*/  IMAD.U32 R11, RZ, RZ, UR9 ;  /* 0x00000009ff0b7e24 */ /* 0x000fce000f8e00ff */
[----:B------:R-:W-:-:S07]  /*6370*/  LEPC R20, `(.L_x_4723) ;  /* 0x000000001014794e */ /* 0x000fce0000000000 */
[----:B-1-3-5:R-:W-:Y:S05]  /*6380*/  CALL.ABS.NOINC R14 ;  /* 0x000000000e007343 */ /* 0x02afea0003c00000 */
.L_x_4723:
[----:B------:R-:W-:Y:S01]  /*6390*/  CS2R R18, SRZ ;  /* 0x0000000000127805 */ /* 0x000fe2000001ff00 */
[----:B------:R-:W-:Y:S06]  /*63a0*/  BRA `(.L_x_4702) ;  /* 0x00000000001c7947 */ /* 0x000fec0003800000 */
.L_x_4722:
[----:B------:R-:W4:Y:S01]  /*63b0*/  LDG.E.64 R4, desc[UR36][R4.64] ;  /* 0x0000002404047981 */ /* 0x000f22000c1e1b00 */
[----:B------:R-:W-:Y:S01]  /*63c0*/  IMAD.MOV.U32 R19, RZ, RZ, RZ ;  /* 0x000000ffff137224 */ /* 0x000fe200078e00ff */
[----:B----4-:R0:W4:Y:S02]  /*63d0*/  I2F.U64 R18, R4 ;  /* 0x0000000400127312 */ /* 0x0101240000301000 */
[----:B0---4-:R-:W-:Y:S05]  /*63e0*/  BRA `(.L_x_4702) ;  /* 0x00000000000c7947 */ /* 0x011fea0003800000 */
.L_x_4721:
[----:B------:R-:W4:Y:S01]  /*63f0*/  LDG.E R4, desc[UR36][R4.64] ;  /* 0x0000002404047981 */ /* 0x000f22000c1e1900 */
[----:B------:R-:W-:Y:S01]  /*6400*/  IMAD.MOV.U32 R19, RZ, RZ, RZ ;  /* 0x000000ffff137224 */ /* 0x000fe200078e00ff */
[----:B----4-:R-:W-:-:S07]  /*6410*/  I2FP.F32.U32 R18, R4 ;  /* 0x0000000400127245 */ /* 0x010fce0000201000 */
.L_x_4702:
[----:B------:R-:W-:Y:S05]  /*6420*/  BSYNC.RECONVERGENT B6 ;  /* 0x0000000000067941 */ /* 0x000fea0003800200 */
.L_x_4696:
[----:B------:R-:W-:-:S07]  /*6430*/  VIADD R37, R37, 0x80 ;  /* 0x0000008025257836 */ /* 0x000fce0000000000 */
.L_x_4667:
[----:B------:R-:W-:Y:S05]  /*6440*/  BSYNC.RECONVERGENT B7 ;  /* 0x0000000000077941 */ /* 0x000fea0003800200 */
.L_x_4666:
        /* <DEDUP_REMOVED lines=27> */
.L_x_4730:
[----:B------:R-:W2:Y:S01]  /*6600*/  LDG.E.U8 R4, desc[UR36][R4.64] ;  /* 0x0000002404047981 */ /* 0x000ea2000c1e1100 */
[----:B------:R-:W-:Y:S01]  /*6610*/  IMAD.MOV.U32 R17, RZ, RZ, RZ ;  /* 0x000000ffff117224 */ /* 0x000fe200078e00ff */
[----:B--2---:R-:W-:Y:S01]  /*6620*/  I2FP.F32.U32 R16, R4 ;  /* 0x0000000400107245 */ /* 0x004fe20000201000 */
[----:B------:R-:W-:Y:S06]  /*6630*/  BRA `(.L_x_4732) ;  /* 0x0000000c00b07947 */ /* 0x000fec0003800000 */
.L_x_4729:
        /* <DEDUP_REMOVED lines=10> */
.L_x_4734:
[----:B------:R-:W2:Y:S01]  /*66e0*/  LDG.E R4, desc[UR36][R4.64] ;  /* 0x0000002404047981 */ /* 0x000ea2000c1e1900 */
[----:B------:R-:W-:Y:S01]  /*66f0*/  IMAD.MOV.U32 R17, RZ, RZ, RZ ;  /* 0x000000ffff117224 */ /* 0x000fe200078e00ff */
[----:B--2---:R-:W-:Y:S01]  /*6700*/  I2FP.F32.S32 R16, R4 ;  /* 0x0000000400107245 */ /* 0x004fe20000201400 */
[----:B------:R-:W-:Y:S06]  /*6710*/  BRA `(.L_x_4732) ;  /* 0x0000000c00787947 */ /* 0x000fec0003800000 */
.L_x_4733:
[----:B------:R-:W2:Y:S01]  /*6720*/  LDG.E.U16 R4, desc[UR36][R4.64] ;  /* 0x0000002404047981 */ /* 0x000ea2000c1e1500 */
[----:B------:R-:W-:Y:S01]  /*6730*/  IMAD.MOV.U32 R17, RZ, RZ, RZ ;  /* 0x000000ffff117224 */ /* 0x000fe200078e00ff */
[----:B--2---:R0:W2:Y:S01]  /*6740*/  I2F.S16 R16, R4 ;  /* 0x0000000400107306 */ /* 0x0040a20000101400 */
[----:B------:R-:W-:Y:S05]  /*6750*/  BRA `(.L_x_4732) ;  /* 0x0000000c00687947 */ /* 0x000fea0003800000 */
.L_x_4728:
        /* <DEDUP_REMOVED lines=9> */
.L_x_4736:
[----:B------:R-:W2:Y:S01]  /*67f0*/  LDG.E.U16 R4, desc[UR36][R4.64] ;  /* 0x0000002404047981 */ /* 0x000ea2000c1e1500 */
[----:B------:R-:W-:Y:S02]  /*6800*/  IMAD.MOV.U32 R17, RZ, RZ, RZ ;  /* 0x000000ffff117224 */ /* 0x000fe400078e00ff */
[----:B--2---:R-:W-:Y:S01]  /*6810*/  HADD2.F32 R16, -RZ, R4.H0_H0 ;  /* 0x20000004ff107230 */ /* 0x004fe20000004100 */
[----:B------:R-:W-:Y:S06]  /*6820*/  BRA `(.L_x_4732) ;  /* 0x0000000c00347947 */ /* 0x000fec0003800000 */
.L_x_4735:
        /* <DEDUP_REMOVED lines=8> */
.L_x_4738:
[----:B------:R-:W2:Y:S02]  /*68b0*/  LDG.E R4, desc[UR36][R4.64] ;  /* 0x0000002404047981 */ /* 0x000ea4000c1e1900 */
[--C-:B--2---:R-:W-:Y:S02]  /*68c0*/  HADD2.F32 R16, -RZ, R4.reuse.H0_H0 ;  /* 0x20000004ff107230 */ /* 0x104fe40000004100 */
[----:B------:R-:W-:Y:S01]  /*68d0*/  HADD2.F32 R17, -RZ, R4.H1_H1 ;  /* 0x30000004ff117230 */ /* 0x000fe20000004100 */
[----:B------:R-:W-:Y:S06]  /*68e0*/  BRA `(.L_x_4732) ;  /* 0x0000000c00047947 */ /* 0x000fec0003800000 */
.L_x_4737:
        /* <DEDUP_REMOVED lines=12> */
.L_x_4727:
        /* <DEDUP_REMOVED lines=13> */
.L_x_4741:
        /* <DEDUP_REMOVED lines=22> */
.L_x_4740:
        /* <DEDUP_REMOVED lines=26> */
.L_x_4743:
        /* <DEDUP_REMOVED lines=14> */
.L_x_4742:
[----:B------:R-:W2:Y:S01]  /*6e60*/  LDG.E.U16 R4, desc[UR36][R4.64] ;  /* 0x0000002404047981 */ /* 0x000ea2000c1e1500 */
[----:B------:R-:W-:Y:S02]  /*6e70*/  IMAD.MOV.U32 R17, RZ, RZ, RZ ;  /* 0x000000ffff117224 */ /* 0x000fe400078e00ff */
[----:B--2---:R-:W-:Y:S01]  /*6e80*/  IMAD.U32 R16, R4, 0x10000, RZ ;  /* 0x0001000004107824 */ /* 0x004fe200078e00ff */
[----:B------:R-:W-:Y:S06]  /*6e90*/  BRA `(.L_x_4732) ;  /* 0x0000000400987947 */ /* 0x000fec0003800000 */
.L_x_4739:
        /* <DEDUP_REMOVED lines=12> */
.L_x_4746:
        /* <DEDUP_REMOVED lines=20> */
.L_x_4748:
[----:B------:R-:W-:Y:S05]  /*70a0*/  BSYNC.RECONVERGENT B0 ;  /* 0x0000000000007941 */ /* 0x000fea0003800200 */
.L_x_4747:
[----:B------:R-:W-:Y:S01]  /*70b0*/  IMAD.SHL.U32 R0, R0, 0x100000, RZ ;  /* 0x0010000000007824 */ /* 0x000fe200078e00ff */
[----:B------:R-:W-:-:S04]  /*70c0*/  LEA R3, R3, 0x3b800000, 0x17 ;  /* 0x3b80000003037811 */ /* 0x000fc800078eb8ff */
[----:B------:R-:W-:Y:S01]  /*70d0*/  LOP3.LUT R16, R3, R0, R7, 0xfe, !PT ;  /* 0x0000000003107212 */ /* 0x000fe200078efe07 */
[----:B------:R-:W-:Y:S06]  /*70e0*/  BRA `(.L_x_4732) ;  /* 0x0000000400047947 */ /* 0x000fec0003800000 */
.L_x_4745:
        /* <DEDUP_REMOVED lines=20> */
.L_x_4750:
[----:B------:R-:W-:Y:S05]  /*7230*/  BSYNC.RECONVERGENT B0 ;  /* 0x0000000000007941 */ /* 0x000fea0003800200 */
.L_x_4749:
[----:B------:R-:W-:Y:S01]  /*7240*/  IMAD.SHL.U32 R0, R0, 0x200000, RZ ;  /* 0x0020000000007824 */ /* 0x000fe200078e00ff */
[----:B------:R-:W-:-:S04]  /*7250*/  LEA R3, R3, 0x37800000, 0x17 ;  /* 0x3780000003037811 */ /* 0x000fc800078eb8ff */
[----:B------:R-:W-:Y:S01]  /*7260*/  LOP3.LUT R16, R3, R0, R7, 0xfe, !PT ;  /* 0x0000000003107212 */ /* 0x000fe200078efe07 */
[----:B------:R-:W-:Y:S06]  /*7270*/  BRA `(.L_x_4732) ;  /* 0x0000000000a07947 */ /* 0x000fec0003800000 */
.L_x_4744:
        /* <DEDUP_REMOVED lines=15> */
.L_x_4731:
        /* <DEDUP_REMOVED lines=16> */
.L_x_4753:
[----:B------:R-:W-:Y:S01]  /*7470*/  CS2R R16, SRZ ;  /* 0x0000000000107805 */ /* 0x000fe2000001ff00 */
[----:B------:R-:W-:Y:S06]  /*7480*/  BRA `(.L_x_4732) ;  /* 0x00000000001c7947 */ /* 0x000fec0003800000 */
.L_x_4752:
[----:B------:R-:W2:Y:S01]  /*7490*/  LDG.E.64 R4, desc[UR36][R4.64] ;  /* 0x0000002404047981 */ /* 0x000ea2000c1e1b00 */
[----:B------:R-:W-:Y:S01]  /*74a0*/  IMAD.MOV.U32 R17, RZ, RZ, RZ ;  /* 0x000000ffff117224 */ /* 0x000fe200078e00ff */
[----:B--2---:R0:W2:Y:S02]  /*74b0*/  I2F.U64 R16, R4 ;  /* 0x0000000400107312 */ /* 0x0040a40000301000 */
[----:B0-2---:R-:W-:Y:S05]  /*74c0*/  BRA `(.L_x_4732) ;  /* 0x00000000000c7947 */ /* 0x005fea0003800000 */
.L_x_4751:
[----:B------:R-:W2:Y:S01]  /*74d0*/  LDG.E R4, desc[UR36][R4.64] ;  /* 0x0000002404047981 */ /* 0x000ea2000c1e1900 */
[----:B------:R-:W-:Y:S01]  /*74e0*/  IMAD.MOV.U32 R17, RZ, RZ, RZ ;  /* 0x000000ffff117224 */ /* 0x000fe200078e00ff */
[----:B--2---:R-:W-:-:S07]  /*74f0*/  I2FP.F32.U32 R16, R4 ;  /* 0x0000000400107245 */ /* 0x004fce0000201000 */
.L_x_4732:
[----:B------:R-:W-:Y:S05]  /*7500*/  BSYNC.RECONVERGENT B6 ;  /* 0x0000000000067941 */ /* 0x000fea0003800200 */
.L_x_4726:
[----:B0---4-:R-:W0:Y:S01]  /*7510*/  LDC.64 R4, c[0x0][0x398] ;  /* 0x0000e600ff047b82 */ /* 0x011e220000000a00 */
[----:B------:R-:W4:Y:S01]  /*7520*/  LDCU UR5, c[0x0][0x3ac] ;  /* 0x00007580ff0577ac */ /* 0x000f220008000800 */
        /* <DEDUP_REMOVED lines=14> */
[----:B------:R-:W4:Y:S02]  /*7610*/  LDG.E.S8 R4, desc[UR36][R4.64] ;  /* 0x0000002404047981 */ /* 0x000f24000c1e1300 */
[----:B----4-:R0:W4:Y:S01]  /*7620*/  I2F.S16 R32, R4 ;  /* 0x0000000400207306 */ /* 0x0101220000101400 */
[----:B------:R-:W-:Y:S05]  /*7630*/  BRA `(.L_x_4725) ;  /* 0x0000000c00847947 */ /* 0x000fea0003800000 */
.L_x_4757:
[----:B------:R-:W4:Y:S02]  /*7640*/  LDG.E.U8 R4, desc[UR36][R4.64] ;  /* 0x0000002404047981 */ /* 0x000f24000c1e1100 */
[----:B----4-:R-:W-:Y:S01]  /*7650*/  I2FP.F32.U32 R32, R4 ;  /* 0x0000000400207245 */ /* 0x010fe20000201000 */
[----:B------:R-:W-:Y:S06]  /*7660*/  BRA `(.L_x_4725) ;  /* 0x0000000c00787947 */ /* 0x000fec0003800000 */
.L_x_4756:
[----:B------:R-:W-:-:S09]  /*7670*/  UISETP.NE.AND UP0, UPT, UR4, 0x2, UPT ;  /* 0x000000020400788c */ /* 0x000fd2000bf05270 */
[----:B------:R-:W-:Y:S05]  /*7680*/  BRA.U !UP0, `(.L_x_4759) ;  /* 0x0000000108287547 */ /* 0x000fea000b800000 */
[----:B------:R-:W-:-:S09]  /*7690*/  UISETP.NE.AND UP0, UPT, UR4, 0x3, UPT ;  /* 0x000000030400788c */ /* 0x000fd2000bf05270 */
[----:B------:R-:W-:Y:S05]  /*76a0*/  BRA.U !UP0, `(.L_x_4760) ;  /* 0x0000000108147547 */ /* 0x000fea000b800000 */
[----:B------:R-:W-:-:S09]  /*76b0*/  UISETP.NE.AND UP0, UPT, UR4, 0x4, UPT ;  /* 0x000000040400788c */ /* 0x000fd2000bf05270 */
[----:B------:R-:W-:Y:S05]  /*76c0*/  BRA.U UP0, `(.L_x_4758) ;  /* 0x0000000d00047547 */ /* 0x000fea000b800000 */
[----:B------:R-:W4:Y:S02]  /*76d0*/  LDG.E.64 R4, desc[UR36][R4.64] ;  /* 0x0000002404047981 */ /* 0x000f24000c1e1b00 */
[----:B----4-:R0:W4:Y:S02]  /*76e0*/  I2F.S64 R32, R4 ;  /* 0x0000000400207312 */ /* 0x0101240000301400 */
[----:B0---4-:R-:W-:Y:S05]  /*76f0*/  BRA `(.L_x_4725) ;  /* 0x0000000c00547947 */ /* 0x011fea0003800000 */
.L_x_4760:
[----:B------:R-:W4:Y:S02]  /*7700*/  LDG.E R4, desc[UR36][R4.64] ;  /* 0x0000002404047981 */ /* 0x000f24000c1e1900 */
[----:B----4-:R-:W-:Y:S01]  /*7710*/  I2FP.F32.S32 R32, R4 ;  /* 0x0000000400207245 */ /* 0x010fe20000201400 */
[----:B------:R-:W-:Y:S06]  /*7720*/  BRA `(.L_x_4725) ;  /* 0x0000000c00487947 */ /* 0x000fec0003800000 */
.L_x_4759:
[----:B------:R-:W4:Y:S02]  /*7730*/  LDG.E.U16 R4, desc[UR36][R4.64] ;  /* 0x0000002404047981 */ /* 0x000f24000c1e1500 */
[----:B----4-:R0:W4:Y:S01]  /*7740*/  I2F.S16 R32, R4 ;  /* 0x0000000400207306 */ /* 0x0101220000101400 */
[----:B------:R-:W-:Y:S05]  /*7750*/  BRA `(.L_x_4725) ;  /* 0x0000000c003c7947 */ /* 0x000fea0003800000 */
.L_x_4755:
[----:B------:R-:W-:-:S09]  /*7760*/  UISETP.GT.AND UP0, UPT, UR4, 0x6, UPT ;  /* 0x000000060400788c */ /* 0x000fd2000bf04270 */
[----:B------:R-:W-:Y:S05]  /*7770*/  BRA.U UP0, `(.L_x_4761) ;  /* 0x0000000100247547 */ /* 0x000fea000b800000 */
[----:B------:R-:W-:-:S09]  /*7780*/  UISETP.NE.AND UP0, UPT, UR4, 0x5, UPT ;  /* 0x000000050400788c */ /* 0x000fd2000bf05270 */
[----:B------:R-:W-:Y:S05]  /*7790*/  BRA.U !UP0, `(.L_x_4762) ;  /* 0x0000000108107547 */ /* 0x000fea000b800000 */
[----:B------:R-:W-:-:S09]  /*77a0*/  UISETP.NE.AND UP0, UPT, UR4, 0x6, UPT ;  /* 0x000000060400788c */ /* 0x000fd2000bf05270 */
[----:B------:R-:W-:Y:S05]  /*77b0*/  BRA.U UP0, `(.L_x_4758) ;  /* 0x0000000900c87547 */ /* 0x000fea000b800000 */
[----:B------:R0:W5:Y:S01]  /*77c0*/  LDG.E R32, desc[UR36][R4.64] ;  /* 0x0000002404207981 */ /* 0x000162000c1e1900 */
[----:B------:R-:W-:Y:S05]  /*77d0*/  BRA `(.L_x_4725) ;  /* 0x0000000c001c7947 */ /* 0x000fea0003800000 */
.L_x_4762:
[----:B------:R-:W4:Y:S02]  /*77e0*/  LDG.E.U16 R4, desc[UR36][R4.64] ;  /* 0x0000002404047981 */ /* 0x000f24000c1e1500 */
[----:B----4-:R-:W-:Y:S01]  /*77f0*/  HADD2.F32 R32, -RZ, R4.H0_H0 ;  /* 0x20000004ff207230 */ /* 0x010fe20000004100 */
[----:B------:R-:W-:Y:S06]  /*7800*/  BRA `(.L_x_4725) ;  /* 0x0000000c00107947 */ /* 0x000fec0003800000 */
.L_x_4761:
        /* <DEDUP_REMOVED lines=8> */
.L_x_4764:
[----:B------:R-:W4:Y:S02]  /*7890*/  LDG.E R4, desc[UR36][R4.64] ;  /* 0x0000002404047981 */ /* 0x000f24000c1e1900 */
[--C-:B----4-:R-:W-:Y:S02]  /*78a0*/  HADD2.F32 R32, -RZ, R4.reuse.H0_H0 ;  /* 0x20000004ff207230 */ /* 0x110fe40000004100 */
[----:B------:R-:W-:Y:S01]  /*78b0*/  HADD2.F32 R33, -RZ, R4.H1_H1 ;  /* 0x30000004ff217230 */ /* 0x000fe20000004100 */
[----:B------:R-:W-:Y:S06]  /*78c0*/  BRA `(.L_x_4725) ;  /* 0x0000000800e07947 */ /* 0x000fec0003800000 */
.L_x_4763:
[----:B------:R-:W4:Y:S01]  /*78d0*/  LDG.E.64 R4, desc[UR36][R4.64] ;  /* 0x0000002404047981 */ /* 0x000f22000c1e1b00 */
        /* <DEDUP_REMOVED lines=10> */
.L_x_4754:
        /* <DEDUP_REMOVED lines=8> */
[----:B------:R-:W4:Y:S02]  /*7a00*/  LDG.E.U8 R4, desc[UR36][R4.64] ;  /* 0x0000002404047981 */ /* 0x000f24000c1e1100 */
[----:B----4-:R-:W-:-:S04]  /*7a10*/  ISETP.NE.AND P0, PT, R4, RZ, PT ;  /* 0x000000ff0400720c */ /* 0x010fc80003f05270 */
[----:B------:R-:W-:Y:S01]  /*7a20*/  FSEL R32, RZ, 1, !P0 ;  /* 0x3f800000ff207808 */ /* 0x000fe20004000000 */
[----:B------:R-:W-:Y:S08]  /*7a30*/  BRA `(.L_x_4725) ;  /* 0x0000000800847947 */ /* 0x000ff00003800000 */
.L_x_4767:
        /* <DEDUP_REMOVED lines=22> */
.L_x_4766:
        /* <DEDUP_REMOVED lines=25> */
.L_x_4769:
[----:B------:R-:W4:Y:S02]  /*7d30*/  LDG.E.U8 R4, desc[UR36][R4.64] ;  /* 0x0000002404047981 */ /* 0x000f24000c1e1100 */
        /* <DEDUP_REMOVED lines=12> */
.L_x_4768:
[----:B------:R-:W4:Y:S02]  /*7e00*/  LDG.E.U16 R4, desc[UR36][R4.64] ;  /* 0x0000002404047981 */ /* 0x000f24000c1e1500 */
[----:B----4-:R-:W-:Y:S01]  /*7e10*/  IMAD.U32 R32, R4, 0x10000, RZ ;  /* 0x0001000004207824 */ /* 0x010fe200078e00ff */
[----:B------:R-:W-:Y:S06]  /*7e20*/  BRA `(.L_x_4725) ;  /* 0x0000000400887947 */ /* 0x000fec0003800000 */
.L_x_4765:
        /* <DEDUP_REMOVED lines=8> */
[----:B------:R-:W4:Y:S02]  /*7eb0*/  LDG.E.U16 R4, desc[UR36][R4.64] ;  /* 0x0000002404047981 */ /* 0x000f24000c1e1500 */
[----:B----4-:R-:W-:Y:S01]  /*7ec0*/  I2FP.F32.U32 R32, R4 ;  /* 0x0000000400207245 */ /* 0x010fe20000201000 */
[----:B------:R-:W-:Y:S06]  /*7ed0*/  BRA `(.L_x_4725) ;  /* 0x00000004005c7947 */ /* 0x000fec0003800000 */
.L_x_4772:
[----:B------:R-:W4:Y:S01]  /*7ee0*/  LDG.E.U8 R4, desc[UR36][R4.64] ;  /* 0x0000002404047981 */ /* 0x000f22000c1e1100 */
[----:B------:R-:W-:Y:S01]  /*7ef0*/  IMAD.MOV.U32 R32, RZ, RZ, RZ ;  /* 0x000000ffff207224 */ /* 0x000fe200078e00ff */
        /* <DEDUP_REMOVED lines=18> */
.L_x_4774:
[----:B------:R-:W-:Y:S05]  /*8020*/  BSYNC.RECONVERGENT B0 ;  /* 0x0000000000007941 */ /* 0x000fea0003800200 */
.L_x_4773:
[----:B------:R-:W-:Y:S01]  /*8030*/  IMAD.SHL.U32 R0, R0, 0x100000, RZ ;  /* 0x0010000000007824 */ /* 0x000fe200078e00ff */
[----:B------:R-:W-:-:S04]  /*8040*/  LEA R3, R3, 0x3b800000, 0x17 ;  /* 0x3b80000003037811 */ /* 0x000fc800078eb8ff */
[----:B------:R-:W-:Y:S01]  /*8050*/  LOP3.LUT R32, R3, R0, R7, 0xfe, !PT ;  /* 0x0000000003207212 */ /* 0x000fe200078efe07 */
[----:B------:R-:W-:Y:S06]  /*8060*/  BRA `(.L_x_4725) ;  /* 0x0000000000f87947 */ /* 0x000fec0003800000 */
.L_x_4771:
        /* <DEDUP_REMOVED lines=20> */
.L_x_4776:
[----:B------:R-:W-:Y:S05]  /*81b0*/  BSYNC.RECONVERGENT B0 ;  /* 0x0000000000007941 */ /* 0x000fea0003800200 */
.L_x_4775:
[----:B------:R-:W-:Y:S01]  /*81c0*/  IMAD.SHL.U32 R0, R0, 0x200000, RZ ;  /* 0x0020000000007824 */ /* 0x000fe200078e00ff */
[----:B------:R-:W-:-:S04]  /*81d0*/  LEA R3, R3, 0x37800000, 0x17 ;  /* 0x3780000003037811 */ /* 0x000fc800078eb8ff */
[----:B------:R-:W-:Y:S01]  /*81e0*/  LOP3.LUT R32, R3, R0, R7, 0xfe, !PT ;  /* 0x0000000003207212 */ /* 0x000fe200078efe07 */
[----:B------:R-:W-:Y:S06]  /*81f0*/  BRA `(.L_x_4725) ;  /* 0x0000000000947947 */ /* 0x000fec0003800000 */
.L_x_4770:
[----:B------:R-:W-:-:S09]  /*8200*/  UISETP.NE.AND UP0, UPT, UR4, 0x1c, UPT ;  /* 0x0000001c0400788c */ /* 0x000fd2000bf05270 */
[----:B------:R-:W-:Y:S05]  /*8210*/  BRA.U !UP0, `(.L_x_4777) ;  /* 0x0000000108847547 */ /* 0x000fea000b800000 */
[----:B------:R-:W-:-:S09]  /*8220*/  UISETP.NE.AND UP0, UPT, UR4, 0x1d, UPT ;  /* 0x0000001d0400788c */ /* 0x000fd2000bf05270 */
[----:B------:R-:W-:Y:S05]  /*8230*/  BRA.U !UP0, `(.L_x_4778) ;  /* 0x0000000108707547 */ /* 0x000fea000b800000 */
[----:B------:R-:W-:-:S09]  /*8240*/  UISETP.NE.AND UP0, UPT, UR4, 0x2c, UPT ;  /* 0x0000002c0400788c */ /* 0x000fd2000bf05270 */
[----:B------:R-:W-:Y:S05]  /*8250*/  BRA.U UP0, `(.L_x_4758) ;  /* 0x0000000100207547 */ /* 0x000fea000b800000 */
[----:B------:R-:W4:Y:S01]  /*8260*/  LDG.E.U8 R4, desc[UR36][R4.64] ;  /* 0x0000002404047981 */ /* 0x000f22000c1e1100 */
[----:B------:R-:W-:Y:S01]  /*8270*/  IMAD.MOV.U32 R32, RZ, RZ, 0x400000 ;  /* 0x00400000ff207424 */ /* 0x000fe200078e00ff */
[----:B----4-:R-:W-:-:S13]  /*8280*/  ISETP.NE.AND P0, PT, R4, RZ, PT ;  /* 0x000000ff0400720c */ /* 0x010fda0003f05270 */
[----:B------:R-:W-:Y:S05]  /*8290*/  @!P0 BRA `(.L_x_4725) ;  /* 0x00000000006c8947 */ /* 0x000fea0003800000 */
[----:B------:R-:W-:-:S13]  /*82a0*/  ISETP.NE.AND P0, PT, R4, 0xff, PT ;  /* 0x000000ff0400780c */ /* 0x000fda0003f05270 */
[----:B------:R-:W-:Y:S02]  /*82b0*/  @!P0 IMAD.MOV.U32 R32, RZ, RZ, 0x7f800001 ;  /* 0x7f800001ff208424 */ /* 0x000fe400078e00ff */
[----:B------:R-:W-:Y:S01]  /*82c0*/  @P0 IMAD.SHL.U32 R32, R4, 0x800000, RZ ;  /* 0x0080000004200824 */ /* 0x000fe200078e00ff */
[----:B------:R-:W-:Y:S06]  /*82d0*/  BRA `(.L_x_4725) ;  /* 0x00000000005c7947 */ /* 0x000fec0003800000 */
.L_x_4758:
        /* <DEDUP_REMOVED lines=16> */
.L_x_4779:
[----:B------:R-:W-:Y:S01]  /*83e0*/  IMAD.MOV.U32 R32, RZ, RZ, RZ ;  /* 0x000000ffff207224 */ /* 0x000fe200078e00ff */
[----:B------:R-:W-:Y:S06]  /*83f0*/  BRA `(.L_x_4725) ;  /* 0x0000000000147947 */ /* 0x000fec0003800000 */
.L_x_4778:
[----:B------:R-:W4:Y:S02]  /*8400*/  LDG.E.64 R4, desc[UR36][R4.64] ;  /* 0x0000002404047981 */ /* 0x000f24000c1e1b00 */
[----:B----4-:R0:W4:Y:S02]  /*8410*/  I2F.U64 R32, R4 ;  /* 0x0000000400207312 */ /* 0x0101240000301000 */
[----:B0---4-:R-:W-:Y:S05]  /*8420*/  BRA `(.L_x_4725) ;  /* 0x0000000000087947 */ /* 0x011fea0003800000 */
.L_x_4777:
[----:B------:R-:W4:Y:S02]  /*8430*/  LDG.E R4, desc[UR36][R4.64] ;  /* 0x0000002404047981 */ /* 0x000f24000c1e1900 */
[----:B----4-:R-:W-:-:S07]  /*8440*/  I2FP.F32.U32 R32, R4 ;  /* 0x0000000400207245 */ /* 0x010fce0000201000 */
.L_x_4725:
[----:B------:R-:W-:Y:S05]  /*8450*/  BSYNC.RECONVERGENT B7 ;  /* 0x0000000000077941 */ /* 0x000fea0003800200 */
.L_x_4724:
[----:B------:R-:W-:Y:S01]  /*8460*/  ISETP.GE.AND P2, PT, R35, R34, PT ;  /* 0x000000222300720c */ /* 0x000fe20003f46270 */
[----:B------:R-:W-:Y:S01]  /*8470*/  BSSY.RECONVERGENT B0, `(.L_x_4780) ;  /* 0x0000020000007945 */ /* 0x000fe20003800200 */
[----:B------:R-:W-:-:S11]  /*8480*/  CS2R R6, SRZ ;  /* 0x0000000000067805 */ /* 0x000fd6000001ff00 */
[----:B------:R-:W-:Y:S05]  /*8490*/  @P2 BRA `(.L_x_4781) ;  /* 0x0000000000742947 */ /* 0x000fea0003800000 */
[----:B0-2--5:R-:W-:-:S13]  /*84a0*/  FSETP.GE.FTZ.AND P0, PT, |R28|, |R29|, PT ;  /* 0x4000001d1c00720b */ /* 0x025fda0003f16200 */
[----:B------:R-:W-:Y:S05]  /*84b0*/  @!P0 BRA `(.L_x_4782) ;  /* 0x00000000004c8947 */ /* 0x000fea0003800000 */
[C---:B------:R-:W-:Y:S01]  /*84c0*/  FSETP.NEU.FTZ.AND P0, PT, |R28|.reuse, RZ, PT ;  /* 0x000000ff1c00720b */ /* 0x040fe20003f1d200 */
[----:B------:R-:W-:Y:S01]  /*84d0*/  FADD.FTZ R3, |R28|, -RZ ;  /* 0x800000ff1c037221 */ /* 0x000fe20000010200 */
[C---:B------:R-:W-:Y:S01]  /*84e0*/  FSETP.NEU.FTZ.AND P1, PT, |R29|.reuse, RZ, PT ;  /* 0x000000ff1d00720b */ /* 0x040fe20003f3d200 */
[----:B------:R-:W-:-:S03]  /*84f0*/  FADD.FTZ R0, |R29|, -RZ ;  /* 0x800000ff1d007221 */ /* 0x000fc60000010200 */
[----:B------:R-:W-:-:S13]  /*8500*/  PLOP3.LUT P0, PT, P0, P1, PT, 0xf8, 0x8f ;  /* 0x00000000008f781c */ /* 0x000fda0000703f70 */
[----:B------:R-:W1:Y:S08]  /*8510*/  @!P0 MUFU.RCP R3, R3 ;  /* 0x0000000300038308 */ /* 0x000e700000001000 */
[----:B------:R-:W0:Y:S01]  /*8520*/  @!P0 MUFU.RCP R0, R0 ;  /* 0x0000000000008308 */ /* 0x000e220000001000 */
[----:B-1-3--:R-:W-:Y:S01]  /*8530*/  @!P0 FMUL.FTZ R6, R3, R30 ;  /* 0x0000001e03068220 */ /* 0x00afe20000410000 */
        /* <DEDUP_REMOVED lines=11> */
.L_x_4782:
[----:B------:R-:W0:Y:S02]  /*85f0*/  MUFU.RCP R3, R29 ;  /* 0x0000001d00037308 */ /* 0x000e240000001000 */
[----:B0-----:R-:W-:-:S04]  /*8600*/  FMUL.FTZ R0, R3, R28 ;  /* 0x0000001c03007220 */ /* 0x001fc80000410000 */
[C---:B------:R-:W-:Y:S01]  /*8610*/  FFMA.FTZ R28, R0.reuse, R28, R29 ;  /* 0x0000001c001c7223 */ /* 0x040fe2000001001d */
[C---:B-1-3--:R-:W-:Y:S01]  /*8620*/  FFMA.FTZ R3, R0.reuse, R30, R31 ;  /* 0x0000001e00037223 */ /* 0x04afe2000001001f */
[----:B------:R-:W-:-:S04]  /*8630*/  FFMA.FTZ R7, R0, R31, -R30 ;  /* 0x0000001f00077223 */ /* 0x000fc8000001081e */
[----:B------:R-:W0:Y:S02]  /*8640*/  MUFU.RCP R28, R28 ;  /* 0x0000001c001c7308 */ /* 0x000e240000001000 */
[C---:B0-----:R-:W-:Y:S01]  /*8650*/  FMUL.FTZ R6, R28.reuse, R3 ;  /* 0x000000031c067220 */ /* 0x041fe20000410000 */
[----:B------:R-:W-:-:S07]  /*8660*/  FMUL.FTZ R7, R28, R7 ;  /* 0x000000071c077220 */ /* 0x000fce0000410000 */
.L_x_4781:
[----:B------:R-:W-:Y:S05]  /*8670*/  BSYNC.RECONVERGENT B0 ;  /* 0x0000000000007941 */ /* 0x000fea0003800200 */
.L_x_4780:
[----:B-----5:R-:W-:Y:S01]  /*8680*/  VIADD R31, R35, 0x80 ;  /* 0x00000080231f7836 */ /* 0x020fe20000000000 */
[----:B------:R-:W-:Y:S01]  /*8690*/  BSSY.RECONVERGENT B0, `(.L_x_4783) ;  /* 0x0000021000007945 */ /* 0x000fe20003800200 */
[----:B0-2---:R-:W-:-:S03]  /*86a0*/  CS2R R28, SRZ ;  /* 0x00000000001c7805 */ /* 0x005fc6000001ff00 */
[----:B------:R-:W-:-:S13]  /*86b0*/  ISETP.GE.AND P0, PT, R31, R34, PT ;  /* 0x000000221f00720c */ /* 0x000fda0003f06270 */
[----:B------:R-:W-:Y:S05]  /*86c0*/  @P0 BRA `(.L_x_4784) ;  /* 0x0000000000740947 */ /* 0x000fea0003800000 */
[----:B------:R-:W-:-:S13]  /*86d0*/  FSETP.GE.FTZ.AND P0, PT, |R24|, |R25|, PT ;  /* 0x400000191800720b */ /* 0x000fda0003f16200 */
[----:B------:R-:W-:Y:S05]  /*86e0*/  @!P0 BRA `(.L_x_4785) ;  /* 0x00000000004c8947 */ /* 0x000fea0003800000 */
[C---:B------:R-:W-:Y:S01]  /*86f0*/  FSETP.NEU.FTZ.AND P1, PT, |R24|.reuse, RZ, PT ;  /* 0x000000ff1800720b */ /* 0x040fe20003f3d200 */
[----:B------:R-:W-:Y:S01]  /*8700*/  FADD.FTZ R3, |R24|, -RZ ;  /* 0x800000ff18037221 */ /* 0x000fe20000010200 */
[C---:B------:R-:W-:Y:S01]  /*8710*/  FSETP.NEU.FTZ.AND P0, PT, |R25|.reuse, RZ, PT ;  /* 0x000000ff1900720b */ /* 0x040fe20003f1d200 */
[----:B------:R-:W-:-:S12]  /*8720*/  FADD.FTZ R0, |R25|, -RZ ;  /* 0x800000ff19007221 */ /* 0x000fd80000010200 */
[----:B------:R-:W-:Y:S05]  /*8730*/  @!P0 BRA !P1, `(.L_x_4786) ;  /* 0x0000000000248947 */ /* 0x000fea0004800000 */
        /* <DEDUP_REMOVED lines=9> */
.L_x_4786:
[----:B------:R-:W0:Y:S08]  /*87d0*/  MUFU.RCP R3, R3 ;  /* 0x0000000300037308 */ /* 0x000e300000001000 */
[----:B------:R-:W2:Y:S01]  /*87e0*/  MUFU.RCP R0, R0 ;  /* 0x0000000000007308 */ /* 0x000ea20000001000 */
[----:B0-----:R-:W-:Y:S01]  /*87f0*/  FMUL.FTZ R28, R3, R26 ;  /* 0x0000001a031c7220 */ /* 0x001fe20000410000 */
[----:B--2---:R-:W-:Y:S01]  /*8800*/  FMUL.FTZ R29, R0, R27 ;  /* 0x0000001b001d7220 */ /* 0x004fe20000410000 */
[----:B------:R-:W-:Y:S06]  /*8810*/  BRA `(.L_x_4784) ;  /* 0x0000000000207947 */ /* 0x000fec0003800000 */
.L_x_4785:
[----:B------:R-:W0:Y:S02]  /*8820*/  MUFU.RCP R3, R25 ;  /* 0x0000001900037308 */ /* 0x000e240000001000 */
[----:B0-----:R-:W-:-:S04]  /*8830*/  FMUL.FTZ R0, R3, R24 ;  /* 0x0000001803007220 */ /* 0x001fc80000410000 */
[C---:B------:R-:W-:Y:S01]  /*8840*/  FFMA.FTZ R24, R0.reuse, R24, R25 ;  /* 0x0000001800187223 */ /* 0x040fe20000010019 */
[C---:B------:R-:W-:Y:S01]  /*8850*/  FFMA.FTZ R3, R0.reuse, R26, R27 ;  /* 0x0000001a00037223 */ /* 0x040fe2000001001b */
[----:B------:R-:W-:-:S04]  /*8860*/  FFMA.FTZ R27, R0, R27, -R26 ;  /* 0x0000001b001b7223 */ /* 0x000fc8000001081a */
[----:B------:R-:W0:Y:S02]  /*8870*/  MUFU.RCP R24, R24 ;  /* 0x0000001800187308 */ /* 0x000e240000001000 */
[C---:B0-----:R-:W-:Y:S01]  /*8880*/  FMUL.FTZ R28, R24.reuse, R3 ;  /* 0x00000003181c7220 */ /* 0x041fe20000410000 */
[----:B------:R-:W-:-:S07]  /*8890*/  FMUL.FTZ R29, R24, R27 ;  /* 0x0000001b181d7220 */ /* 0x000fce0000410000 */
.L_x_4784:
[----:B------:R-:W-:Y:S05]  /*88a0*/  BSYNC.RECONVERGENT B0 ;  /* 0x0000000000007941 */ /* 0x000fea0003800200 */
.L_x_4783:
[----:B------:R-:W-:Y:S01]  /*88b0*/  VIADD R3, R35, 0x100 ;  /* 0x0000010023037836 */ /* 0x000fe20000000000 */
[----:B------:R-:W-:Y:S01]  /*88c0*/  BSSY.RECONVERGENT B0, `(.L_x_4787) ;  /* 0x0000021000007945 */ /* 0x000fe20003800200 */
[----:B------:R-:W-:-:S03]  /*88d0*/  CS2R R24, SRZ ;  /* 0x0000000000187805 */ /* 0x000fc6000001ff00 */
[----:B------:R-:W-:-:S13]  /*88e0*/  ISETP.GE.AND P0, PT, R3, R34, PT ;  /* 0x000000220300720c */ /* 0x000fda0003f06270 */
[----:B------:R-:W-:Y:S05]  /*88f0*/  @P0 BRA `(.L_x_4788) ;  /* 0x0000000000740947 */ /* 0x000fea0003800000 */
[----:B----4-:R-:W-:-:S13]  /*8900*/  FSETP.GE.FTZ.AND P0, PT, |R18|, |R19|, PT ;  /* 0x400000131200720b */ /* 0x010fda0003f16200 */
        /* <DEDUP_REMOVED lines=15> */
.L_x_4790:
[----:B------:R-:W0:Y:S08]  /*8a00*/  MUFU.RCP R3, R3 ;  /* 0x0000000300037308 */ /* 0x000e300000001000 */
[----:B------:R-:W2:Y:S01]  /*8a10*/  MUFU.RCP R0, R0 ;  /* 0x0000000000007308 */ /* 0x000ea20000001000 */
[----:B0-----:R-:W-:Y:S01]  /*8a20*/  FMUL.FTZ R24, R3, R22 ;  /* 0x0000001603187220 */ /* 0x001fe20000410000 */
[----:B--2---:R-:W-:Y:S01]  /*8a30*/  FMUL.FTZ R25, R0, R23 ;  /* 0x0000001700197220 */ /* 0x004fe20000410000 */
[----:B------:R-:W-:Y:S06]  /*8a40*/  BRA `(.L_x_4788) ;  /* 0x0000000000207947 */ /* 0x000fec0003800000 */
.L_x_4789:
        /* <DEDUP_REMOVED lines=8> */
.L_x_4788:
[----:B------:R-:W-:Y:S05]  /*8ad0*/  BSYNC.RECONVERGENT B0 ;  /* 0x0000000000007941 */ /* 0x000fea0003800200 */
.L_x_4787:
[----:B------:R-:W-:Y:S01]  /*8ae0*/  VIADD R3, R35, 0x180 ;  /* 0x0000018023037836 */ /* 0x000fe20000000000 */
[----:B------:R-:W-:Y:S01]  /*8af0*/  BSSY.RECONVERGENT B0, `(.L_x_4791) ;  /* 0x0000021000007945 */ /* 0x000fe20003800200 */
[----:B----4-:R-:W-:-:S03]  /*8b00*/  CS2R R18, SRZ ;  /* 0x0000000000127805 */ /* 0x010fc6000001ff00 */
        /* <DEDUP_REMOVED lines=18> */
.L_x_4794:
[----:B------:R-:W0:Y:S08]  /*8c30*/  MUFU.RCP R3, R3 ;  /* 0x0000000300037308 */ /* 0x000e300000001000 */
[----:B------:R-:W2:Y:S01]  /*8c40*/  MUFU.RCP R0, R0 ;  /* 0x0000000000007308 */ /* 0x000ea20000001000 */
[----:B0-----:R-:W-:Y:S01]  /*8c50*/  FMUL.FTZ R18, R3, R16 ;  /* 0x0000001003127220 */ /* 0x001fe20000410000 */
[----:B--2---:R-:W-:Y:S01]  /*8c60*/  FMUL.FTZ R19, R0, R17 ;  /* 0x0000001100137220 */ /* 0x004fe20000410000 */
[----:B------:R-:W-:Y:S06]  /*8c70*/  BRA `(.L_x_4792) ;  /* 0x0000000000207947 */ /* 0x000fec0003800000 */
.L_x_4793:
        /* <DEDUP_REMOVED lines=8> */
.L_x_4792:
[----:B------:R-:W-:Y:S05]  /*8d00*/  BSYNC.RECONVERGENT B0 ;  /* 0x0000000000007941 */ /* 0x000fea0003800200 */
.L_x_4791:
[----:B------:R-:W0:Y:S01]  /*8d10*/  LDC.U8 R16, c[0x0][0x3b0] ;  /* 0x0000ec00ff107b82 */ /* 0x000e220000000000 */
[----:B------:R-:W-:Y:S04]  /*8d20*/  BSSY.RECONVERGENT B6, `(.L_x_4795) ;  /* 0x0000101000067945 */ /* 0x000fe80003800200 */
[----:B------:R-:W-:Y:S05]  /*8d30*/  @P2 BRA `(.L_x_4796) ;  /* 0x0000000c00fc2947 */ /* 0x000fea0003800000 */
[----:B------:R-:W2:Y:S01]  /*8d40*/  LDCU UR4, c[0x0][0x3b4] ;  /* 0x00007680ff0477ac */ /* 0x000ea20008000800 */
[----:B------:R-:W4:Y:S01]  /*8d50*/  LDC.64 R8, c[0x0][0x388] ;  /* 0x0000e200ff087b82 */ /* 0x000f220000000a00 */
[----:B------:R-:W-:Y:S01]  /*8d60*/  IMAD R0, R2, 0x200, R35 ;  /* 0x0000020002007824 */ /* 0x000fe200078e0223 */
[----:B0-----:R-:W-:-:S03]  /*8d70*/  PRMT R4, R16, 0x9910, RZ ;  /* 0x0000991010047816 */ /* 0x001fc600000000ff */
        /* <DEDUP_REMOVED lines=14> */
[----:B------:R-:W0:Y:S01]  /*8e60*/  F2I.FTZ.TRUNC.NTZ R3, R6 ;  /* 0x0000000600037305 */ /* 0x000e22000021f100 */
[----:B------:R-:W-:Y:S01]  /*8e70*/  IMAD.MOV.U32 R35, RZ, RZ, R31 ;  /* 0x000000ffff237224 */ /* 0x000fe200078e001f */
[----:B0-----:R0:W-:Y:S01]  /*8e80*/  STG.E.U8 desc[UR36][R8.64], R3 ;  /* 0x0000000308007986 */ /* 0x0011e2000c101124 */
[----:B------:R-:W-:Y:S05]  /*8e90*/  BRA `(.L_x_4796) ;  /* 0x0000000c00a47947 */ /* 0x000fea0003800000 */
.L_x_4800:
[----:B------:R-:W0:Y:S01]  /*8ea0*/  F2I.S64.TRUNC R6, R6 ;  /* 0x0000000600067311 */ /* 0x000e22000020d900 */
[----:B------:R-:W-:Y:S02]  /*8eb0*/  IMAD.MOV.U32 R35, RZ, RZ, R31 ;  /* 0x000000ffff237224 */ /* 0x000fe400078e001f */
[----:B0-----:R-:W-:-:S05]  /*8ec0*/  IMAD.MOV.U32 R3, RZ, RZ, R6 ;  /* 0x000000ffff037224 */ /* 0x001fca00078e0006 */
[----:B------:R0:W-:Y:S01]  /*8ed0*/  STG.E.U8 desc[UR36][R8.64], R3 ;  /* 0x0000000308007986 */ /* 0x0001e2000c101124 */
[----:B------:R-:W-:Y:S05]  /*8ee0*/  BRA `(.L_x_4796) ;  /* 0x0000000c00907947 */ /* 0x000fea0003800000 */
.L_x_4799:
[----:B------:R-:W-:-:S13]  /*8ef0*/  ISETP.NE.AND P0, PT, R0, 0x2, PT ;  /* 0x000000020000780c */ /* 0x000fda0003f05270 */
[----:B------:R-:W-:Y:S05]  /*8f00*/  @!P0 BRA `(.L_x_4802) ;  /* 0x0000000000308947 */ /* 0x000fea0003800000 */
[----:B------:R-:W-:-:S13]  /*8f10*/  ISETP.NE.AND P0, PT, R0, 0x3, PT ;  /* 0x000000030000780c */ /* 0x000fda0003f05270 */
[----:B------:R-:W-:Y:S05]  /*8f20*/  @!P0 BRA `(.L_x_4803) ;  /* 0x0000000000188947 */ /* 0x000fea0003800000 */
[----:B------:R-:W-:-:S13]  /*8f30*/  ISETP.NE.AND P0, PT, R0, 0x4, PT ;  /* 0x000000040000780c */ /* 0x000fda0003f05270 */
[----:B------:R-:W-:Y:S05]  /*8f40*/  @P0 BRA `(.L_x_4801) ;  /* 0x0000000800d40947 */ /* 0x000fea0003800000 */
[----:B------:R-:W0:Y:S01]  /*8f50*/  F2I.S64.TRUNC R6, R6 ;  /* 0x0000000600067311 */ /* 0x000e22000020d900 */
[----:B------:R-:W-:Y:S01]  /*8f60*/  IMAD.MOV.U32 R35, RZ, RZ, R31 ;  /* 0x000000ffff237224 */ /* 0x000fe200078e001f */
[----:B0-----:R4:W-:Y:S01]  /*8f70*/  STG.E.64 desc[UR36][R8.64], R6 ;  /* 0x0000000608007986 */ /* 0x0019e2000c101b24 */
[----:B------:R-:W-:Y:S05]  /*8f80*/  BRA `(.L_x_4796) ;  /* 0x0000000c00687947 */ /* 0x000fea0003800000 */
.L_x_4803:
[----:B------:R-:W0:Y:S01]  /*8f90*/  F2I.FTZ.TRUNC.NTZ R3, R6 ;  /* 0x0000000600037305 */ /* 0x000e22000021f100 */
[----:B------:R-:W-:Y:S01]  /*8fa0*/  IMAD.MOV.U32 R35, RZ, RZ, R31 ;  /* 0x000000ffff237224 */ /* 0x000fe200078e001f */
[----:B0-----:R0:W-:Y:S01]  /*8fb0*/  STG.E desc[UR36][R8.64], R3 ;  /* 0x0000000308007986 */ /* 0x0011e2000c101924 */
[----:B------:R-:W-:Y:S05]  /*8fc0*/  BRA `(.L_x_4796) ;  /* 0x0000000c00587947 */ /* 0x000fea0003800000 */
.L_x_4802:
[----:B------:R-:W0:Y:S01]  /*8fd0*/  F2I.FTZ.TRUNC.NTZ R3, R6 ;  /* 0x0000000600037305 */ /* 0x000e22000021f100 */
[----:B------:R-:W-:Y:S01]  /*8fe0*/  IMAD.MOV.U32 R35, RZ, RZ, R31 ;  /* 0x000000ffff237224 */ /* 0x000fe200078e001f */
[----:B0-----:R2:W-:Y:S01]  /*8ff0*/  STG.E.U16 desc[UR36][R8.64], R3 ;  /* 0x0000000308007986 */ /* 0x0015e2000c101524 */
[----:B------:R-:W-:Y:S05]  /*9000*/  BRA `(.L_x_4796) ;  /* 0x0000000c00487947 */ /* 0x000fea0003800000 */
.L_x_4798:
[----:B------:R-:W-:-:S13]  /*9010*/  ISETP.GT.AND P0, PT, R0, 0x6, PT ;  /* 0x000000060000780c */ /* 0x000fda0003f04270 */
[----:B------:R-:W-:Y:S05]  /*9020*/  @P0 BRA `(.L_x_4804) ;  /* 0x00000000002c0947 */ /* 0x000fea0003800000 */
[----:B------:R-:W-:-:S13]  /*9030*/  ISETP.NE.AND P0, PT, R0, 0x5, PT ;  /* 0x000000050000780c */ /* 0x000fda0003f05270 */
[----:B------:R-:W-:Y:S05]  /*9040*/  @!P0 BRA `(.L_x_4805) ;  /* 0x0000000000148947 */ /* 0x000fea0003800000 */
[----:B------:R-:W-:-:S13]  /*9050*/  ISETP.NE.AND P0, PT, R0, 0x6, PT ;  /* 0x000000060000780c */ /* 0x000fda0003f05270 */
[----:B------:R-:W-:Y:S05]  /*9060*/  @P0 BRA `(.L_x_4801) ;  /* 0x00000008008c0947 */ /* 0x000fea0003800000 */
[----:B------:R0:W-:Y:S01]  /*9070*/  STG.E desc[UR36][R8.64], R6 ;  /* 0x0000000608007986 */ /* 0x0001e2000c101924 */
[----:B------:R-:W-:Y:S01]  /*9080*/  IMAD.MOV.U32 R35, RZ, RZ, R31 ;  /* 0x000000ffff237224 */ /* 0x000fe200078e001f */
[----:B------:R-:W-:Y:S06]  /*9090*/  BRA `(.L_x_4796) ;  /* 0x0000000c00247947 */ /* 0x000fec0003800000 */
.L_x_4805:
[----:B------:R-:W-:Y:S01]  /*90a0*/  F2FP.F16.F32.PACK_AB R6, RZ, R6 ;  /* 0x00000006ff06723e */ /* 0x000fe200000000ff */
[----:B------:R-:W-:-:S04]  /*90b0*/  IMAD.MOV.U32 R35, RZ, RZ, R31 ;  /* 0x000000ffff237224 */ /* 0x000fc800078e001f */
[----:B------:R0:W-:Y:S01]  /*90c0*/  STG.E.U16 desc[UR36][R8.64], R6 ;  /* 0x0000000608007986 */ /* 0x0001e2000c101524 */
[----:B------:R-:W-:Y:S05]  /*90d0*/  BRA `(.L_x_4796) ;  /* 0x0000000c00147947 */ /* 0x000fea0003800000 */
.L_x_4804:
[----:B------:R-:W-:-:S13]  /*90e0*/  ISETP.NE.AND P0, PT, R0, 0x7, PT ;  /* 0x000000070000780c */ /* 0x000fda0003f05270 */
[----:B------:R-:W-:Y:S05]  /*90f0*/  @!P0 BRA `(.L_x_4806) ;  /* 0x00000000002c8947 */ /* 0x000fea0003800000 */
[----:B------:R-:W-:-:S13]  /*9100*/  ISETP.NE.AND P0, PT, R0, 0x8, PT ;  /* 0x000000080000780c */ /* 0x000fda0003f05270 */
[----:B------:R-:W-:Y:S05]  /*9110*/  @!P0 BRA `(.L_x_4807) ;  /* 0x0000000000148947 */ /* 0x000fea0003800000 */
[----:B------:R-:W-:-:S13]  /*9120*/  ISETP.NE.AND P0, PT, R0, 0x9, PT ;  /* 0x000000090000780c */ /* 0x000fda0003f05270 */
[----:B------:R-:W-:Y:S05]  /*9130*/  @P0 BRA `(.L_x_4801) ;  /* 0x0000000800580947 */ /* 0x000fea0003800000 */
[----:B------:R0:W-:Y:S01]  /*9140*/  STG.E.64 desc[UR36][R8.64], R6 ;  /* 0x0000000608007986 */ /* 0x0001e2000c101b24 */
[----:B------:R-:W-:Y:S01]  /*9150*/  IMAD.MOV.U32 R35, RZ, RZ, R31 ;  /* 0x000000ffff237224 */ /* 0x000fe200078e001f */
[----:B------:R-:W-:Y:S06]  /*9160*/  BRA `(.L_x_4796) ;  /* 0x0000000800f07947 */ /* 0x000fec0003800000 */
.L_x_4807:
[----:B------:R-:W-:Y:S01]  /*9170*/  F2FP.F16.F32.PACK_AB R7, R7, R6 ;  /* 0x000000060707723e */ /* 0x000fe200000000ff */
[----:B------:R-:W-:-:S04]  /*9180*/  IMAD.MOV.U32 R35, RZ, RZ, R31 ;  /* 0x000000ffff237224 */ /* 0x000fc800078e001f */
[----:B------:R0:W-:Y:S01]  /*9190*/  STG.E desc[UR36][R8.64], R7 ;  /* 0x0000000708007986 */ /* 0x0001e2000c101924 */
[----:B------:R-:W-:Y:S05]  /*91a0*/  BRA `(.L_x_4796) ;  /* 0x0000000800e07947 */ /* 0x000fea0003800000 */
.L_x_4806:
[----:B------:R-:W-:Y:S01]  /*91b0*/  FMUL.FTZ R4, R6, 1 ;  /* 0x3f80000006047820 */ /* 0x000fe20000410000 */
[----:B------:R-:W-:-:S05]  /*91c0*/  IMAD.MOV.U32 R35, RZ, RZ, R31 ;  /* 0x000000ffff237224 */ /* 0x000fca00078e001f */
[----:B------:R-:W0:Y:S02]  /*91d0*/  F2F.F64.F32 R4, R4 ;  /* 0x0000000400047310 */ /* 0x000e240000201800 */
[----:B0-----:R0:W-:Y:S01]  /*91e0*/  STG.E.64 desc[UR36][R8.64], R4 ;  /* 0x0000000408007986 */ /* 0x0011e2000c101b24 */
[----:B------:R-:W-:Y:S05]  /*91f0*/  BRA `(.L_x_4796) ;  /* 0x0000000800cc7947 */ /* 0x000fea0003800000 */
.L_x_4797:
        /* <DEDUP_REMOVED lines=8> */
[----:B------:R-:W-:Y:S01]  /*9280*/  FSETP.NEU.FTZ.AND P0, PT, R6, RZ, PT ;  /* 0x000000ff0600720b */ /* 0x000fe20003f1d000 */
[----:B------:R-:W-:Y:S01]  /*9290*/  IMAD.MOV.U32 R35, RZ, RZ, R31 ;  /* 0x000000ffff237224 */ /* 0x000fe200078e001f */
[----:B------:R-:W-:-:S04]  /*92a0*/  FSETP.NEU.FTZ.AND P1, PT, R7, RZ, PT ;  /* 0x000000ff0700720b */ /* 0x000fc80003f3d000 */
[----:B------:R-:W-:-:S04]  /*92b0*/  PLOP3.LUT P0, PT, P0, P1, PT, 0xf8, 0x8f ;  /* 0x00000000008f781c */ /* 0x000fc80000703f70 */
[----:B------:R-:W-:-:S05]  /*92c0*/  SEL R3, RZ, 0x1, !P0 ;  /* 0x00000001ff037807 */ /* 0x000fca0004000000 */
[----:B------:R0:W-:Y:S01]  /*92d0*/  STG.E.U8 desc[UR36][R8.64], R3 ;  /* 0x0000000308007986 */ /* 0x0001e2000c101124 */
[----:B------:R-:W-:Y:S05]  /*92e0*/  BRA `(.L_x_4796) ;  /* 0x0000000800907947 */ /* 0x000fea0003800000 */
.L_x_4810:
[----:B------:R-:W-:Y:S01]  /*92f0*/  FMUL.FTZ R4, R6, 1 ;  /* 0x3f80000006047820 */ /* 0x000fe20000410000 */
[----:B------:R-:W-:Y:S01]  /*9300*/  FMUL.FTZ R7, R7, 1 ;  /* 0x3f80000007077820 */ /* 0x000fe20000410000 */
[----:B------:R-:W-:-:S04]  /*9310*/  IMAD.MOV.U32 R35, RZ, RZ, R31 ;  /* 0x000000ffff237224 */ /* 0x000fc800078e001f */
        /* <DEDUP_REMOVED lines=8> */
.L_x_4809:
[----:B------:R-:W-:-:S13]  /*93a0*/  ISETP.NE.AND P0, PT, R0, 0xf, PT ;  /* 0x0000000f0000780c */ /* 0x000fda0003f05270 */
[----:B------:R-:W-:Y:S05]  /*93b0*/  @!P0 BRA `(.L_x_4811) ;  /* 0x0000000000a08947 */ /* 0x000fea0003800000 */
[----:B------:R-:W-:-:S13]  /*93c0*/  ISETP.NE.AND P0, PT, R0, 0x17, PT ;  /* 0x000000170000780c */ /* 0x000fda0003f05270 */
[----:B------:R-:W-:Y:S05]  /*93d0*/  @!P0 BRA `(.L_x_4812) ;  /* 0x00000000004c8947 */ /* 0x000fea0003800000 */
[----:B------:R-:W-:-:S13]  /*93e0*/  ISETP.NE.AND P0, PT, R0, 0x18, PT ;  /* 0x000000180000780c */ /* 0x000fda0003f05270 */
[----:B------:R-:W-:Y:S05]  /*93f0*/  @P0 BRA `(.L_x_4801) ;  /* 0x0000000400a80947 */ /* 0x000fea0003800000 */
[----:B------:R-:W-:Y:S01]  /*9400*/  LOP3.LUT R4, R6, 0x7fffffff, RZ, 0xc0, !PT ;  /* 0x7fffffff06047812 */ /* 0x000fe200078ec0ff */
[----:B------:R-:W-:Y:S01]  /*9410*/  BSSY.RECONVERGENT B0, `(.L_x_4813) ;  /* 0x000000b000007945 */ /* 0x000fe20003800200 */
[----:B------:R-:W-:Y:S01]  /*9420*/  SHF.R.U32.HI R5, RZ, 0x18, R6 ;  /* 0x00000018ff057819 */ /* 0x000fe20000011606 */
[----:B------:R-:W-:Y:S01]  /*9430*/  IMAD.MOV.U32 R0, RZ, RZ, 0x7f ;  /* 0x0000007fff007424 */ /* 0x000fe200078e00ff */
        /* <DEDUP_REMOVED lines=8> */
.L_x_4814:
[----:B------:R-:W-:Y:S05]  /*94c0*/  BSYNC.RECONVERGENT B0 ;  /* 0x0000000000007941 */ /* 0x000fea0003800200 */
.L_x_4813:
[----:B------:R-:W-:Y:S01]  /*94d0*/  LOP3.LUT R5, R0, 0x80, R5, 0xf8, !PT ;  /* 0x0000008000057812 */ /* 0x000fe200078ef805 */
[----:B------:R-:W-:-:S04]  /*94e0*/  IMAD.MOV.U32 R35, RZ, RZ, R31 ;  /* 0x000000ffff237224 */ /* 0x000fc800078e001f */
[----:B------:R0:W-:Y:S01]  /*94f0*/  STG.E.U8 desc[UR36][R8.64], R5 ;  /* 0x0000000508007986 */ /* 0x0001e2000c101124 */
[----:B------:R-:W-:Y:S05]  /*9500*/  BRA `(.L_x_4796) ;  /* 0x0000000800087947 */ /* 0x000fea0003800000 */
.L_x_4812:
        /* <DEDUP_REMOVED lines=14> */
.L_x_4816:
[----:B------:R-:W-:Y:S05]  /*95f0*/  BSYNC.RECONVERGENT B0 ;  /* 0x0000000000007941 */ /* 0x000fea0003800200 */
.L_x_4815:
[----:B------:R-:W-:Y:S01]  /*9600*/  LOP3.LUT R3, R0, 0x80, R5, 0xf8, !PT ;  /* 0x0000008000037812 */ /* 0x000fe200078ef805 */
[----:B------:R-:W-:-:S04]  /*9610*/  IMAD.MOV.U32 R35, RZ, RZ, R31 ;  /* 0x000000ffff237224 */ /* 0x000fc800078e001f */
[----:B------:R0:W-:Y:S01]  /*9620*/  STG.E.U8 desc[UR36][R8.64], R3 ;  /* 0x0000000308007986 */ /* 0x0001e2000c101124 */
[----:B------:R-:W-:Y:S05]  /*9630*/  BRA `(.L_x_4796) ;  /* 0x0000000400bc7947 */ /* 0x000fea0003800000 */
.L_x_4811:
[----:B------:R-:W-:Y:S01]  /*9640*/  F2FP.BF16.F32.PACK_AB R6, RZ, R6 ;  /* 0x00000006ff06723e */ /* 0x000fe200000010ff */
[----:B------:R-:W-:-:S04]  /*9650*/  IMAD.MOV.U32 R35, RZ, RZ, R31 ;  /* 0x000000ffff237224 */ /* 0x000fc800078e001f */
[----:B------:R0:W-:Y:S01]  /*9660*/  STG.E.U16 desc[UR36][R8.64], R6 ;  /* 0x0000000608007986 */ /* 0x0001e2000c101524 */
[----:B------:R-:W-:Y:S05]  /*9670*/  BRA `(.L_x_4796) ;  /* 0x0000000400ac7947 */ /* 0x000fea0003800000 */
.L_x_4808:
        /* <DEDUP_REMOVED lines=8> */
[----:B------:R-:W0:Y:S01]  /*9700*/  F2I.FTZ.U32.TRUNC.NTZ R3, R6 ;  /* 0x0000000600037305 */ /* 0x000e22000021f000 */
[----:B------:R-:W-:Y:S01]  /*9710*/  IMAD.MOV.U32 R35, RZ, RZ, R31 ;  /* 0x000000ffff237224 */ /* 0x000fe200078e001f */
[----:B0-----:R0:W-:Y:S01]  /*9720*/  STG.E.U16 desc[UR36][R8.64], R3 ;  /* 0x0000000308007986 */ /* 0x0011e2000c101524 */
[----:B------:R-:W-:Y:S05]  /*9730*/  BRA `(.L_x_4796) ;  /* 0x00000004007c7947 */ /* 0x000fea0003800000 */
.L_x_4819:
[----:B------:R-:W-:Y:S01]  /*9740*/  LOP3.LUT R0, R6, 0x7fffffff, RZ, 0xc0, !PT ;  /* 0x7fffffff06007812 */ /* 0x000fe200078ec0ff */
[----:B------:R-:W-:Y:S01]  /*9750*/  BSSY.RECONVERGENT B0, `(.L_x_4820) ;  /* 0x0000013000007945 */ /* 0x000fe20003800200 */
[----:B------:R-:W-:Y:S02]  /*9760*/  IMAD.MOV.U32 R4, RZ, RZ, 0x80 ;  /* 0x00000080ff047424 */ /* 0x000fe400078e00ff */
        /* <DEDUP_REMOVED lines=9> */
.L_x_4822:
[----:B------:R-:W-:-:S04]  /*9800*/  SHF.R.U32.HI R0, RZ, 0x14, R6 ;  /* 0x00000014ff007819 */ /* 0x000fc80000011606 */
[----:B------:R-:W-:-:S04]  /*9810*/  LOP3.LUT R3, R0, 0x1, RZ, 0xc0, !PT ;  /* 0x0000000100037812 */ /* 0x000fc800078ec0ff */
[----:B------:R-:W-:-:S04]  /*9820*/  IADD3 R0, PT, PT, R6, 0x487ffff, R3 ;  /* 0x0487ffff06007810 */ /* 0x000fc80007ffe003 */
[----:B------:R-:W-:-:S04]  /*9830*/  SHF.R.U32.HI R0, RZ, 0x14, R0 ;  /* 0x00000014ff007819 */ /* 0x000fc80000011600 */
[----:B------:R-:W-:-:S07]  /*9840*/  LOP3.LUT R0, R0, 0xff, RZ, 0xc0, !PT ;  /* 0x000000ff00007812 */ /* 0x000fce00078ec0ff */
.L_x_4823:
[----:B------:R-:W-:-:S04]  /*9850*/  SHF.R.U32.HI R3, RZ, 0x18, R6 ;  /* 0x00000018ff037819 */ /* 0x000fc80000011606 */
[----:B------:R-:W-:-:S04]  /*9860*/  LOP3.LUT R0, R0, 0x80, R3, 0xf8, !PT ;  /* 0x0000008000007812 */ /* 0x000fc800078ef803 */
[----:B------:R-:W-:-:S07]  /*9870*/  PRMT R4, R0, 0x7610, R4 ;  /* 0x0000761000047816 */ /* 0x000fce0000000004 */
.L_x_4821:
[----:B------:R-:W-:Y:S05]  /*9880*/  BSYNC.RECONVERGENT B0 ;  /* 0x0000000000007941 */ /* 0x000fea0003800200 */
.L_x_4820:
[----:B------:R0:W-:Y:S01]  /*9890*/  STG.E.U8 desc[UR36][R8.64], R4 ;  /* 0x0000000408007986 */ /* 0x0001e2000c101124 */
[----:B------:R-:W-:Y:S01]  /*98a0*/  IMAD.MOV.U32 R35, RZ, RZ, R31 ;  /* 0x000000ffff237224 */ /* 0x000fe200078e001f */
[----:B------:R-:W-:Y:S06]  /*98b0*/  BRA `(.L_x_4796) ;  /* 0x00000004001c7947 */ /* 0x000fec0003800000 */
.L_x_4818:
        /* <DEDUP_REMOVED lines=12> */
.L_x_4826:
[----:B------:R-:W-:-:S04]  /*9980*/  SHF.R.U32.HI R0, RZ, 0x15, R6 ;  /* 0x00000015ff007819 */ /* 0x000fc80000011606 */
[----:B------:R-:W-:-:S04]  /*9990*/  LOP3.LUT R3, R0, 0x1, RZ, 0xc0, !PT ;  /* 0x0000000100037812 */ /* 0x000fc800078ec0ff */
[----:B------:R-:W-:-:S04]  /*99a0*/  IADD3 R0, PT, PT, R6, 0x88fffff, R3 ;  /* 0x088fffff06007810 */ /* 0x000fc80007ffe003 */
[----:B------:R-:W-:-:S04]  /*99b0*/  SHF.R.U32.HI R0, RZ, 0x15, R0 ;  /* 0x00000015ff007819 */ /* 0x000fc80000011600 */
[----:B------:R-:W-:-:S07]  /*99c0*/  LOP3.LUT R0, R0, 0xff, RZ, 0xc0, !PT ;  /* 0x000000ff00007812 */ /* 0x000fce00078ec0ff */
.L_x_4827:
[----:B------:R-:W-:-:S04]  /*99d0*/  SHF.R.U32.HI R3, RZ, 0x18, R6 ;  /* 0x00000018ff037819 */ /* 0x000fc80000011606 */
[----:B------:R-:W-:-:S04]  /*99e0*/  LOP3.LUT R0, R0, 0x80, R3, 0xf8, !PT ;  /* 0x0000008000007812 */ /* 0x000fc800078ef803 */
[----:B------:R-:W-:-:S07]  /*99f0*/  PRMT R4, R0, 0x7610, R4 ;  /* 0x0000761000047816 */ /* 0x000fce0000000004 */
.L_x_4825:
[----:B------:R-:W-:Y:S05]  /*9a00*/  BSYNC.RECONVERGENT B0 ;  /* 0x0000000000007941 */ /* 0x000fea0003800200 */
.L_x_4824:
[----:B------:R0:W-:Y:S01]  /*9a10*/  STG.E.U8 desc[UR36][R8.64], R4 ;  /* 0x0000000408007986 */ /* 0x0001e2000c101124 */
[----:B------:R-:W-:Y:S01]  /*9a20*/  IMAD.MOV.U32 R35, RZ, RZ, R31 ;  /* 0x000000ffff237224 */ /* 0x000fe200078e001f */
[----:B------:R-:W-:Y:S06]  /*9a30*/  BRA `(.L_x_4796) ;  /* 0x0000000000bc7947 */ /* 0x000fec0003800000 */
.L_x_4817:
[----:B------:R-:W-:-:S13]  /*9a40*/  ISETP.NE.AND P0, PT, R0, 0x1c, PT ;  /* 0x0000001c0000780c */ /* 0x000fda0003f05270 */
[----:B------:R-:W-:Y:S05]  /*9a50*/  @!P0 BRA `(.L_x_4828) ;  /* 0x0000000000a88947 */ /* 0x000fea0003800000 */
[----:B------:R-:W-:-:S13]  /*9a60*/  ISETP.NE.AND P0, PT, R0, 0x1d, PT ;  /* 0x0000001d0000780c */ /* 0x000fda0003f05270 */
[----:B------:R-:W-:Y:S05]  /*9a70*/  @!P0 BRA `(.L_x_4829) ;  /* 0x0000000000908947 */ /* 0x000fea0003800000 */
[----:B------:R-:W-:-:S13]  /*9a80*/  ISETP.NE.AND P0, PT, R0, 0x2c, PT ;  /* 0x0000002c0000780c */ /* 0x000fda0003f05270 */
[----:B------:R-:W-:Y:S05]  /*9a90*/  @!P0 BRA `(.L_x_4830) ;  /* 0x0000000000488947 */ /* 0x000fea0003800000 */
.L_x_4801:
[----:B------:R-:W-:Y:S01]  /*9aa0*/  MOV R14, 0x0 ;  /* 0x00000000000e7802 */ /* 0x000fe20000000f00 */
[----:B------:R-:W0:Y:S01]  /*9ab0*/  LDCU.64 UR6, c[0x4][0x148] ;  /* 0x01002900ff0677ac */ /* 0x000e220008000a00 */
[----:B------:R-:W-:Y:S02]  /*9ac0*/  IMAD.MOV.U32 R8, RZ, RZ, 0x65 ;  /* 0x00000065ff087424 */ /* 0x000fe400078e00ff */
[----:B------:R-:W-:Y:S01]  /*9ad0*/  IMAD.MOV.U32 R12, RZ, RZ, 0x1 ;  /* 0x00000001ff0c7424 */ /* 0x000fe200078e00ff */
[----:B------:R-:W2:Y:S01]  /*9ae0*/  LDCU.64 UR8, c[0x4][0x150] ;  /* 0x01002a00ff0877ac */ /* 0x000ea20008000a00 */
[----:B------:R-:W4:Y:S01]  /*9af0*/  LDC.64 R14, c[0x4][R14] ;  /* 0x010000000e0e7b82 */ /* 0x000f220000000a00 */
[----:B------:R-:W-:Y:S01]  /*9b00*/  IMAD.MOV.U32 R13, RZ, RZ, RZ ;  /* 0x000000ffff0d7224 */ /* 0x000fe200078e00ff */
[----:B------:R-:W5:Y:S01]  /*9b10*/  LDCU.64 UR4, c[0x4][0x40] ;  /* 0x01000800ff0477ac */ /* 0x000f620008000a00 */
[----:B0-----:R-:W-:Y:S02]  /*9b20*/  IMAD.U32 R4, RZ, RZ, UR6 ;  /* 0x00000006ff047e24 */ /* 0x001fe4000f8e00ff */
[----:B------:R-:W-:-:S02]  /*9b30*/  IMAD.U32 R5, RZ, RZ, UR7 ;  /* 0x00000007ff057e24 */ /* 0x000fc4000f8e00ff */
[----:B--2---:R-:W-:Y:S02]  /*9b40*/  IMAD.U32 R6, RZ, RZ, UR8 ;  /* 0x00000008ff067e24 */ /* 0x004fe4000f8e00ff */
[----:B------:R-:W-:Y:S02]  /*9b50*/  IMAD.U32 R7, RZ, RZ, UR9 ;  /* 0x00000009ff077e24 */ /* 0x000fe4000f8e00ff */
[----:B-----5:R-:W-:Y:S02]  /*9b60*/  IMAD.U32 R10, RZ, RZ, UR4 ;  /* 0x00000004ff0a7e24 */ /* 0x020fe4000f8e00ff */
[----:B------:R-:W-:-:S07]  /*9b70*/  IMAD.U32 R11, RZ, RZ, UR5 ;  /* 0x00000005ff0b7e24 */ /* 0x000fce000f8e00ff */
[----:B------:R-:W-:-:S07]  /*9b80*/  LEPC R20, `(.L_x_4831) ;  /* 0x000000001014794e */ /* 0x000fce0000000000 */
[----:B-1-34-:R-:W-:Y:S05]  /*9b90*/  CALL.ABS.NOINC R14 ;  /* 0x000000000e007343 */ /* 0x01afea0003c00000 */
.L_x_4831:
[----:B------:R-:W-:Y:S01]  /*9ba0*/  IMAD.MOV.U32 R35, RZ, RZ, R31 ;  /* 0x000000ffff237224 */ /* 0x000fe200078e001f */
[----:B------:R-:W-:Y:S06]  /*9bb0*/  BRA `(.L_x_4796) ;  /* 0x00000000005c7947 */ /* 0x000fec0003800000 */
.L_x_4830:
[----:B------:R-:W-:Y:S01]  /*9bc0*/  SHF.R.U32.HI R4, RZ, 0x17, R6 ;  /* 0x00000017ff047819 */ /* 0x000fe20000011606 */
[----:B------:R-:W-:-:S03]  /*9bd0*/  IMAD.MOV.U32 R35, RZ, RZ, R31 ;  /* 0x000000ffff237224 */ /* 0x000fc600078e001f */
        /* <DEDUP_REMOVED lines=14> */
.L_x_4829:
[----:B------:R-:W0:Y:S01]  /*9cc0*/  F2I.U64.TRUNC R6, R6 ;  /* 0x0000000600067311 */ /* 0x000e22000020d800 */
[----:B------:R-:W-:Y:S01]  /*9cd0*/  IMAD.MOV.U32 R35, RZ, RZ, R31 ;  /* 0x000000ffff237224 */ /* 0x000fe200078e001f */
[----:B0-----:R0:W-:Y:S01]  /*9ce0*/  STG.E.64 desc[UR36][R8.64], R6 ;  /* 0x0000000608007986 */ /* 0x0011e2000c101b24 */
[----:B------:R-:W-:Y:S05]  /*9cf0*/  BRA `(.L_x_4796) ;  /* 0x00000000000c7947 */ /* 0x000fea0003800000 */
.L_x_4828:
[----:B------:R-:W0:Y:S01]  /*9d00*/  F2I.FTZ.U32.TRUNC.NTZ R3, R6 ;  /* 0x0000000600037305 */ /* 0x000e22000021f000 */
[----:B------:R-:W-:Y:S01]  /*9d10*/  IMAD.MOV.U32 R35, RZ, RZ, R31 ;  /* 0x000000ffff237224 */ /* 0x000fe200078e001f */
[----:B0-----:R0:W-:Y:S06]  /*9d20*/  STG.E desc[UR36][R8.64], R3 ;  /* 0x0000000308007986 */ /* 0x0011ec000c101924 */
.L_x_4796:
[----:B------:R-:W-:Y:S05]  /*9d30*/  BSYNC.RECONVERGENT B6 ;  /* 0x0000000000067941 */ /* 0x000fea0003800200 */
.L_x_4795:
[----:B------:R-:W-:Y:S01]  /*9d40*/  ISETP.GE.AND P0, PT, R35, R34, PT ;  /* 0x000000222300720c */ /* 0x000fe20003f06270 */
[----:B------:R-:W-:-:S12]  /*9d50*/  BSSY.RECONVERGENT B6, `(.L_x_4832) ;  /* 0x00001d6000067945 */ /* 0x000fd80003800200 */
[----:B------:R-:W-:Y:S05]  /*9d60*/  @P0 BRA `(.L_x_4833) ;  /* 0x0000001c00500947 */ /* 0x000fea0003800000 */
[----:B------:R-:W5:Y:S01]  /*9d70*/  LDCU UR4, c[0x0][0x3b4] ;  /* 0x00007680ff0477ac */ /* 0x000f620008000800 */
[----:B0-2-4-:R-:W0:Y:S01]  /*9d80*/  LDC.64 R8, c[0x0][0x388] ;  /* 0x0000e200ff087b82 */ /* 0x015e220000000a00 */
        /* <DEDUP_REMOVED lines=16> */
[----:B------:R-:W0:Y:S02]  /*9e90*/  F2I.FTZ.TRUNC.NTZ R3, R28 ;  /* 0x0000001c00037305 */ /* 0x000e24000021f100 */
[----:B0-----:R0:W-:Y:S01]  /*9ea0*/  STG.E.U8 desc[UR36][R8.64], R3 ;  /* 0x0000000308007986 */ /* 0x0011e2000c101124 */
[----:B------:R-:W-:Y:S05]  /*9eb0*/  BRA `(.L_x_4839) ;  /* 0x0000000c004c7947 */ /* 0x000fea0003800000 */
.L_x_4837:
[----:B------:R-:W0:Y:S02]  /*9ec0*/  F2I.S64.TRUNC R28, R28 ;  /* 0x0000001c001c7311 */ /* 0x000e24000020d900 */
[----:B0-----:R-:W-:-:S05]  /*9ed0*/  IMAD.MOV.U32 R3, RZ, RZ, R28 ;  /* 0x000000ffff037224 */ /* 0x001fca00078e001c */
[----:B------:R0:W-:Y:S01]  /*9ee0*/  STG.E.U8 desc[UR36][R8.64], R3 ;  /* 0x0000000308007986 */ /* 0x0001e2000c101124 */
[----:B------:R-:W-:Y:S05]  /*9ef0*/  BRA `(.L_x_4839) ;  /* 0x0000000c003c7947 */ /* 0x000fea0003800000 */
.L_x_4836:
[----:B------:R-:W-:-:S13]  /*9f00*/  ISETP.NE.AND P0, PT, R0, 0x2, PT ;  /* 0x000000020000780c */ /* 0x000fda0003f05270 */
[----:B------:R-:W-:Y:S05]  /*9f10*/  @!P0 BRA `(.L_x_4840) ;  /* 0x0000000000288947 */ /* 0x000fea0003800000 */
[----:B------:R-:W-:-:S13]  /*9f20*/  ISETP.NE.AND P0, PT, R0, 0x3, PT ;  /* 0x000000030000780c */ /* 0x000fda0003f05270 */
[----:B------:R-:W-:Y:S05]  /*9f30*/  @!P0 BRA `(.L_x_4841) ;  /* 0x0000000000148947 */ /* 0x000fea0003800000 */
[----:B------:R-:W-:-:S13]  /*9f40*/  ISETP.NE.AND P0, PT, R0, 0x4, PT ;  /* 0x000000040000780c */ /* 0x000fda0003f05270 */
[----:B------:R-:W-:Y:S05]  /*9f50*/  @P0 BRA `(.L_x_4838) ;  /* 0x00000008004c0947 */ /* 0x000fea0003800000 */
[----:B------:R-:W0:Y:S02]  /*9f60*/  F2I.S64.TRUNC R28, R28 ;  /* 0x0000001c001c7311 */ /* 0x000e24000020d900 */
[----:B0-----:R0:W-:Y:S01]  /*9f70*/  STG.E.64 desc[UR36][R8.64], R28 ;  /* 0x0000001c08007986 */ /* 0x0011e2000c101b24 */
[----:B------:R-:W-:Y:S05]  /*9f80*/  BRA `(.L_x_4839) ;  /* 0x0000000c00187947 */ /* 0x000fea0003800000 */
.L_x_4841:
[----:B------:R-:W0:Y:S02]  /*9f90*/  F2I.FTZ.TRUNC.NTZ R3, R28 ;  /* 0x0000001c00037305 */ /* 0x000e24000021f100 */
[----:B0-----:R0:W-:Y:S01]  /*9fa0*/  STG.E desc[UR36][R8.64], R3 ;  /* 0x0000000308007986 */ /* 0x0011e2000c101924 */
[----:B------:R-:W-:Y:S05]  /*9fb0*/  BRA `(.L_x_4839) ;  /* 0x0000000c000c7947 */ /* 0x000fea0003800000 */
.L_x_4840:
[----:B------:R-:W0:Y:S02]  /*9fc0*/  F2I.FTZ.TRUNC.NTZ R3, R28 ;  /* 0x0000001c00037305 */ /* 0x000e24000021f100 */
[----:B0-----:R0:W-:Y:S01]  /*9fd0*/  STG.E.U16 desc[UR36][R8.64], R3 ;  /* 0x0000000308007986 */ /* 0x0011e2000c101524 */
[----:B------:R-:W-:Y:S05]  /*9fe0*/  BRA `(.L_x_4839) ;  /* 0x0000000c00007947 */ /* 0x000fea0003800000 */
.L_x_4835:
[----:B------:R-:W-:-:S13]  /*9ff0*/  ISETP.GT.AND P0, PT, R0, 0x6, PT ;  /* 0x000000060000780c */ /* 0x000fda0003f04270 */
[----:B------:R-:W-:Y:S05]  /*a000*/  @P0 BRA `(.L_x_4842) ;  /* 0x0000000000240947 */ /* 0x000fea0003800000 */
[----:B------:R-:W-:-:S13]  /*a010*/  ISETP.NE.AND P0, PT, R0, 0x5, PT ;  /* 0x000000050000780c */ /* 0x000fda0003f05270 */
[----:B------:R-:W-:Y:S05]  /*a020*/  @!P0 BRA `(.L_x_4843) ;  /* 0x0000000000108947 */ /* 0x000fea0003800000 */
[----:B------:R-:W-:-:S13]  /*a030*/  ISETP.NE.AND P0, PT, R0, 0x6, PT ;  /* 0x000000060000780c */ /* 0x000fda0003f05270 */
[----:B------:R-:W-:Y:S05]  /*a040*/  @P0 BRA `(.L_x_4838) ;  /* 0x0000000800100947 */ /* 0x000fea0003800000 */
[----:B------:R0:W-:Y:S01]  /*a050*/  STG.E desc[UR36][R8.64], R28 ;  /* 0x0000001c08007986 */ /* 0x0001e2000c101924 */
[----:B------:R-:W-:Y:S05]  /*a060*/  BRA `(.L_x_4839) ;  /* 0x0000000800e07947 */ /* 0x000fea0003800000 */
.L_x_4843:
[----:B------:R-:W-:-:S05]  /*a070*/  F2FP.F16.F32.PACK_AB R28, RZ, R28 ;  /* 0x0000001cff1c723e */ /* 0x000fca00000000ff */
[----:B------:R2:W-:Y:S01]  /*a080*/  STG.E.U16 desc[UR36][R8.64], R28 ;  /* 0x0000001c08007986 */ /* 0x0005e2000c101524 */
[----:B------:R-:W-:Y:S05]  /*a090*/  BRA `(.L_x_4839) ;  /* 0x0000000800d47947 */ /* 0x000fea0003800000 */
.L_x_4842:
[----:B------:R-:W-:-:S13]  /*a0a0*/  ISETP.NE.AND P0, PT, R0, 0x7, PT ;  /* 0x000000070000780c */ /* 0x000fda0003f05270 */
[----:B------:R-:W-:Y:S05]  /*a0b0*/  @!P0 BRA `(.L_x_4844) ;  /* 0x0000000000248947 */ /* 0x000fea0003800000 */
[----:B------:R-:W-:-:S13]  /*a0c0*/  ISETP.NE.AND P0, PT, R0, 0x8, PT ;  /* 0x000000080000780c */ /* 0x000fda0003f05270 */
[----:B------:R-:W-:Y:S05]  /*a0d0*/  @!P0 BRA `(.L_x_4845) ;  /* 0x0000000000108947 */ /* 0x000fea0003800000 */
[----:B------:R-:W-:-:S13]  /*a0e0*/  ISETP.NE.AND P0, PT, R0, 0x9, PT ;  /* 0x000000090000780c */ /* 0x000fda0003f05270 */
[----:B------:R-:W-:Y:S05]  /*a0f0*/  @P0 BRA `(.L_x_4838) ;  /* 0x0000000400e40947 */ /* 0x000fea0003800000 */
[----:B------:R0:W-:Y:S01]  /*a100*/  STG.E.64 desc[UR36][R8.64], R28 ;  /* 0x0000001c08007986 */ /* 0x0001e2000c101b24 */
[----:B------:R-:W-:Y:S05]  /*a110*/  BRA `(.L_x_4839) ;  /* 0x0000000800b47947 */ /* 0x000fea0003800000 */
.L_x_4845:
[----:B------:R-:W-:-:S05]  /*a120*/  F2FP.F16.F32.PACK_AB R29, R29, R28 ;  /* 0x0000001c1d1d723e */ /* 0x000fca00000000ff */
[----:B------:R0:W-:Y:S01]  /*a130*/  STG.E desc[UR36][R8.64], R29 ;  /* 0x0000001d08007986 */ /* 0x0001e2000c101924 */
[----:B------:R-:W-:Y:S05]  /*a140*/  BRA `(.L_x_4839) ;  /* 0x0000000800a87947 */ /* 0x000fea0003800000 */
.L_x_4844:
[----:B------:R-:W-:-:S06]  /*a150*/  FMUL.FTZ R4, R28, 1 ;  /* 0x3f8000001c047820 */ /* 0x000fcc0000410000 */
[----:B------:R-:W0:Y:S02]  /*a160*/  F2F.F64.F32 R4, R4 ;  /* 0x0000000400047310 */ /* 0x000e240000201800 */
[----:B0-----:R4:W-:Y:S01]  /*a170*/  STG.E.64 desc[UR36][R8.64], R4 ;  /* 0x0000000408007986 */ /* 0x0019e2000c101b24 */
[----:B------:R-:W-:Y:S05]  /*a180*/  BRA `(.L_x_4839) ;  /* 0x0000000800987947 */ /* 0x000fea0003800000 */
.L_x_4834:
        /* <DEDUP_REMOVED lines=10> */
[----:B------:R-:W0:Y:S02]  /*a230*/  F2I.FTZ.U32.TRUNC.NTZ R3, R28 ;  /* 0x0000001c00037305 */ /* 0x000e24000021f000 */
[----:B0-----:R0:W-:Y:S01]  /*a240*/  STG.E.U16 desc[UR36][R8.64], R3 ;  /* 0x0000000308007986 */ /* 0x0011e2000c101524 */
[----:B------:R-:W-:Y:S05]  /*a250*/  BRA `(.L_x_4839) ;  /* 0x0000000800647947 */ /* 0x000fea0003800000 */
.L_x_4849:
        /* <DEDUP_REMOVED lines=16> */
.L_x_4852:
[----:B------:R-:W-:-:S04]  /*a360*/  SHF.R.U32.HI R28, RZ, 0x18, R28 ;  /* 0x00000018ff1c7819 */ /* 0x000fc8000001161c */
[----:B------:R-:W-:-:S04]  /*a370*/  LOP3.LUT R3, R3, 0x80, R28, 0xf8, !PT ;  /* 0x0000008003037812 */ /* 0x000fc800078ef81c */
[----:B------:R-:W-:-:S07]  /*a380*/  PRMT R4, R3, 0x7610, R4 ;  /* 0x0000761003047816 */ /* 0x000fce0000000004 */
.L_x_4851:
[----:B------:R-:W-:Y:S05]  /*a390*/  BSYNC.RECONVERGENT B0 ;  /* 0x0000000000007941 */ /* 0x000fea0003800200 */
.L_x_4850:
[----:B------:R0:W-:Y:S01]  /*a3a0*/  STG.E.U8 desc[UR36][R8.64], R4 ;  /* 0x0000000408007986 */ /* 0x0001e2000c101124 */
[----:B------:R-:W-:Y:S05]  /*a3b0*/  BRA `(.L_x_4839) ;  /* 0x00000008000c7947 */ /* 0x000fea0003800000 */
.L_x_4848:
        /* <DEDUP_REMOVED lines=16> */
.L_x_4855:
[----:B------:R-:W-:-:S04]  /*a4c0*/  SHF.R.U32.HI R28, RZ, 0x18, R28 ;  /* 0x00000018ff1c7819 */ /* 0x000fc8000001161c */
[----:B------:R-:W-:-:S04]  /*a4d0*/  LOP3.LUT R3, R3, 0x80, R28, 0xf8, !PT ;  /* 0x0000008003037812 */ /* 0x000fc800078ef81c */
[----:B------:R-:W-:-:S07]  /*a4e0*/  PRMT R4, R3, 0x7610, R4 ;  /* 0x0000761003047816 */ /* 0x000fce0000000004 */
.L_x_4854:
[----:B------:R-:W-:Y:S05]  /*a4f0*/  BSYNC.RECONVERGENT B0 ;  /* 0x0000000000007941 */ /* 0x000fea0003800200 */
.L_x_4853:
[----:B------:R0:W-:Y:S01]  /*a500*/  STG.E.U8 desc[UR36][R8.64], R4 ;  /* 0x0000000408007986 */ /* 0x0001e2000c101124 */
[----:B------:R-:W-:Y:S05]  /*a510*/  BRA `(.L_x_4839) ;  /* 0x0000000400b47947 */ /* 0x000fea0003800000 */
.L_x_4847:
[----:B------:R-:W-:-:S13]  /*a520*/  ISETP.NE.AND P0, PT, R0, 0x1c, PT ;  /* 0x0000001c0000780c */ /* 0x000fda0003f05270 */
[----:B------:R-:W-:Y:S05]  /*a530*/  @!P0 BRA `(.L_x_4856) ;  /* 0x0000000000588947 */ /* 0x000fea0003800000 */
[----:B------:R-:W-:-:S13]  /*a540*/  ISETP.NE.AND P0, PT, R0, 0x1d, PT ;  /* 0x0000001d0000780c */ /* 0x000fda0003f05270 */
[----:B------:R-:W-:Y:S05]  /*a550*/  @!P0 BRA `(.L_x_4857) ;  /* 0x0000000000448947 */ /* 0x000fea0003800000 */
[----:B------:R-:W-:-:S13]  /*a560*/  ISETP.NE.AND P0, PT, R0, 0x2c, PT ;  /* 0x0000002c0000780c */ /* 0x000fda0003f05270 */
[----:B------:R-:W-:Y:S05]  /*a570*/  @P0 BRA `(.L_x_4838) ;  /* 0x0000000000c40947 */ /* 0x000fea0003800000 */
        /* <DEDUP_REMOVED lines=15> */
.L_x_4857:
[----:B------:R-:W0:Y:S02]  /*a670*/  F2I.U64.TRUNC R28, R28 ;  /* 0x0000001c001c7311 */ /* 0x000e24000020d800 */
[----:B0-----:R0:W-:Y:S01]  /*a680*/  STG.E.64 desc[UR36][R8.64], R28 ;  /* 0x0000001c08007986 */ /* 0x0011e2000c101b24 */
[----:B------:R-:W-:Y:S05]  /*a690*/  BRA `(.L_x_4839) ;  /* 0x0000000400547947 */ /* 0x000fea0003800000 */
.L_x_4856:
[----:B------:R-:W0:Y:S02]  /*a6a0*/  F2I.FTZ.U32.TRUNC.NTZ R3, R28 ;  /* 0x0000001c00037305 */ /* 0x000e24000021f000 */
[----:B0-----:R0:W-:Y:S01]  /*a6b0*/  STG.E desc[UR36][R8.64], R3 ;  /* 0x0000000308007986 */ /* 0x0011e2000c101924 */
[----:B------:R-:W-:Y:S05]  /*a6c0*/  BRA `(.L_x_4839) ;  /* 0x0000000400487947 */ /* 0x000fea0003800000 */
.L_x_4846:
[----:B------:R-:W-:-:S13]  /*a6d0*/  ISETP.GT.AND P0, PT, R0, 0xe, PT ;  /* 0x0000000e0000780c */ /* 0x000fda0003f04270 */
[----:B------:R-:W-:Y:S05]  /*a6e0*/  @P0 BRA `(.L_x_4858) ;  /* 0x0000000000500947 */ /* 0x000fea0003800000 */
[----:B------:R-:W-:-:S13]  /*a6f0*/  ISETP.NE.AND P0, PT, R0, 0xa, PT ;  /* 0x0000000a0000780c */ /* 0x000fda0003f05270 */
[----:B------:R-:W-:Y:S05]  /*a700*/  @!P0 BRA `(.L_x_4859) ;  /* 0x0000000000208947 */ /* 0x000fea0003800000 */
[----:B------:R-:W-:-:S13]  /*a710*/  ISETP.NE.AND P0, PT, R0, 0xb, PT ;  /* 0x0000000b0000780c */ /* 0x000fda0003f05270 */
[----:B------:R-:W-:Y:S05]  /*a720*/  @P0 BRA `(.L_x_4838) ;  /* 0x0000000000580947 */ /* 0x000fea0003800000 */
[----:B------:R-:W-:Y:S02]  /*a730*/  FSETP.NEU.FTZ.AND P0, PT, R28, RZ, PT ;  /* 0x000000ff1c00720b */ /* 0x000fe40003f1d000 */
[----:B------:R-:W-:-:S04]  /*a740*/  FSETP.NEU.FTZ.AND P1, PT, R29, RZ, PT ;  /* 0x000000ff1d00720b */ /* 0x000fc80003f3d000 */
[----:B------:R-:W-:-:S04]  /*a750*/  PLOP3.LUT P0, PT, P0, P1, PT, 0xf8, 0x8f ;  /* 0x00000000008f781c */ /* 0x000fc80000703f70 */
[----:B------:R-:W-:-:S05]  /*a760*/  SEL R3, RZ, 0x1, !P0 ;  /* 0x00000001ff037807 */ /* 0x000fca0004000000 */
[----:B------:R0:W-:Y:S01]  /*a770*/  STG.E.U8 desc[UR36][R8.64], R3 ;  /* 0x0000000308007986 */ /* 0x0001e2000c101124 */
[----:B------:R-:W-:Y:S05]  /*a780*/  BRA `(.L_x_4839) ;  /* 0x0000000400187947 */ /* 0x000fea0003800000 */
.L_x_4859:
        /* <DEDUP_REMOVED lines=10> */
.L_x_4858:
[----:B------:R-:W-:-:S13]  /*a830*/  ISETP.NE.AND P0, PT, R0, 0xf, PT ;  /* 0x0000000f0000780c */ /* 0x000fda0003f05270 */
[----:B------:R-:W-:Y:S05]  /*a840*/  @!P0 BRA `(.L_x_4860) ;  /* 0x0000000000e08947 */ /* 0x000fea0003800000 */
[----:B------:R-:W-:-:S13]  /*a850*/  ISETP.NE.AND P0, PT, R0, 0x17, PT ;  /* 0x000000170000780c */ /* 0x000fda0003f05270 */
[----:B------:R-:W-:Y:S05]  /*a860*/  @!P0 BRA `(.L_x_4861) ;  /* 0x00000000008c8947 */ /* 0x000fea0003800000 */
[----:B------:R-:W-:-:S13]  /*a870*/  ISETP.NE.AND P0, PT, R0, 0x18, PT ;  /* 0x000000180000780c */ /* 0x000fda0003f05270 */
[----:B------:R-:W-:Y:S05]  /*a880*/  @!P0 BRA `(.L_x_4862) ;  /* 0x0000000000448947 */ /* 0x000fea0003800000 */
.L_x_4838:
        /* <DEDUP_REMOVED lines=16> */
.L_x_4863:
[----:B------:R-:W-:Y:S05]  /*a990*/  BRA `(.L_x_4839) ;  /* 0x0000000000947947 */ /* 0x000fea0003800000 */
.L_x_4862:
        /* <DEDUP_REMOVED lines=12> */
.L_x_4865:
[----:B------:R-:W-:Y:S05]  /*aa60*/  BSYNC.RECONVERGENT B0 ;  /* 0x0000000000007941 */ /* 0x000fea0003800200 */
.L_x_4864:
[----:B------:R-:W-:-:S05]  /*aa70*/  LOP3.LUT R3, R0, 0x80, R5, 0xf8, !PT ;  /* 0x0000008000037812 */ /* 0x000fca00078ef805 */
[----:B------:R0:W-:Y:S01]  /*aa80*/  STG.E.U8 desc[UR36][R8.64], R3 ;  /* 0x0000000308007986 */ /* 0x0001e2000c101124 */
[----:B------:R-:W-:Y:S05]  /*aa90*/  BRA `(.L_x_4839) ;  /* 0x0000000000547947 */ /* 0x000fea0003800000 */
.L_x_4861:
        /* <DEDUP_REMOVED lines=11> */
.L_x_4867:
[----:B------:R-:W-:Y:S01]  /*ab50*/  IMAD.MOV.U32 R0, RZ, RZ, 0x7f ;  /* 0x0000007fff007424 */ /* 0x000fe200078e00ff */
[----:B------:R-:W-:-:S04]  /*ab60*/  ISETP.GT.U32.AND P0, PT, R4, 0x7f800000, PT ;  /* 0x7f8000000400780c */ /* 0x000fc80003f04070 */
[----:B------:R-:W-:-:S09]  /*ab70*/  SEL R0, R0, 0x7c, P0 ;  /* 0x0000007c00007807 */ /* 0x000fd20000000000 */
.L_x_4868:
[----:B------:R-:W-:Y:S05]  /*ab80*/  BSYNC.RECONVERGENT B0 ;  /* 0x0000000000007941 */ /* 0x000fea0003800200 */
.L_x_4866:
[----:B------:R-:W-:-:S04]  /*ab90*/  SHF.R.U32.HI R3, RZ, 0x18, R28 ;  /* 0x00000018ff037819 */ /* 0x000fc8000001161c */
[----:B------:R-:W-:-:S05]  /*aba0*/  LOP3.LUT R3, R0, 0x80, R3, 0xf8, !PT ;  /* 0x0000008000037812 */ /* 0x000fca00078ef803 */
[----:B------:R0:W-:Y:S01]  /*abb0*/  STG.E.U8 desc[UR36][R8.64], R3 ;  /* 0x0000000308007986 */ /* 0x0001e2000c101124 */
[----:B------:R-:W-:Y:S05]  /*abc0*/  BRA `(.L_x_4839) ;  /* 0x0000000000087947 */ /* 0x000fea0003800000 */
.L_x_4860:
[----:B------:R-:W-:-:S05]  /*abd0*/  F2FP.BF16.F32.PACK_AB R28, RZ, R28 ;  /* 0x0000001cff1c723e */ /* 0x000fca00000010ff */
[----:B------:R0:W-:Y:S02]  /*abe0*/  STG.E.U16 desc[UR36][R8.64], R28 ;  /* 0x0000001c08007986 */ /* 0x0001e4000c101524 */
.L_x_4839:
[----:B------:R-:W-:-:S05]  /*abf0*/  VIADD R35, R35, 0x80 ;  /* 0x0000008023237836 */ /* 0x000fca0000000000 */
[----:B------:R-:W-:-:S13]  /*ac00*/  ISETP.GE.AND P0, PT, R35, R34, PT ;  /* 0x000000222300720c */ /* 0x000fda0003f06270 */
[----:B------:R-:W-:Y:S05]  /*ac10*/  @P0 BRA `(.L_x_4833) ;  /* 0x0000000c00a40947 */ /* 0x000fea0003800000 */
[----:B------:R-:W5:Y:S01]  /*ac20*/  LDCU UR4, c[0x0][0x3b4] ;  /* 0x00007680ff0477ac */ /* 0x000f620008000800 */
[----:B0---4-:R-:W0:Y:S01]  /*ac30*/  LDC.64 R4, c[0x0][0x388] ;  /* 0x0000e200ff047b82 */ /* 0x011e220000000a00 */
        /* <DEDUP_REMOVED lines=19> */
.L_x_4872:
[----:B------:R-:W0:Y:S02]  /*ad70*/  F2I.S64.TRUNC R24, R24 ;  /* 0x0000001800187311 */ /* 0x000e24000020d900 */
[----:B0-----:R-:W-:-:S05]  /*ad80*/  IMAD.MOV.U32 R3, RZ, RZ, R24 ;  /* 0x000000ffff037224 */ /* 0x001fca00078e0018 */
[----:B------:R0:W-:Y:S01]  /*ad90*/  STG.E.U8 desc[UR36][R4.64], R3 ;  /* 0x0000000304007986 */ /* 0x0001e2000c101124 */
[----:B------:R-:W-:Y:S05]  /*ada0*/  BRA `(.L_x_4874) ;  /* 0x0000000c003c7947 */ /* 0x000fea0003800000 */
.L_x_4871:
        /* <DEDUP_REMOVED lines=9> */
.L_x_4876:
[----:B------:R-:W0:Y:S02]  /*ae40*/  F2I.FTZ.TRUNC.NTZ R3, R24 ;  /* 0x0000001800037305 */ /* 0x000e24000021f100 */
[----:B0-----:R0:W-:Y:S01]  /*ae50*/  STG.E desc[UR36][R4.64], R3 ;  /* 0x0000000304007986 */ /* 0x0011e2000c101924 */
[----:B------:R-:W-:Y:S05]  /*ae60*/  BRA `(.L_x_4874) ;  /* 0x0000000c000c7947 */ /* 0x000fea0003800000 */
.L_x_4875:
[----:B------:R-:W0:Y:S02]  /*ae70*/  F2I.FTZ.TRUNC.NTZ R3, R24 ;  /* 0x0000001800037305 */ /* 0x000e24000021f100 */
[----:B0-----:R0:W-:Y:S01]  /*ae80*/  STG.E.U16 desc[UR36][R4.64], R3 ;  /* 0x0000000304007986 */ /* 0x0011e2000c101524 */
[----:B------:R-:W-:Y:S05]  /*ae90*/  BRA `(.L_x_4874) ;  /* 0x0000000c00007947 */ /* 0x000fea0003800000 */
.L_x_4870:
        /* <DEDUP_REMOVED lines=8> */
.L_x_4878:
[----:B------:R-:W-:-:S05]  /*af20*/  F2FP.F16.F32.PACK_AB R24, RZ, R24 ;  /* 0x00000018ff18723e */ /* 0x000fca00000000ff */
[----:B------:R0:W-:Y:S01]  /*af30*/  STG.E.U16 desc[UR36][R4.64], R24 ;  /* 0x0000001804007986 */ /* 0x0001e2000c101524 */
[----:B------:R-:W-:Y:S05]  /*af40*/  BRA `(.L_x_4874) ;  /* 0x0000000800d47947 */ /* 0x000fea0003800000 */
.L_x_4877:
        /* <DEDUP_REMOVED lines=8> */
.L_x_4880:
[----:B------:R-:W-:-:S05]  /*afd0*/  F2FP.F16.F32.PACK_AB R25, R25, R24 ;  /* 0x000000181919723e */ /* 0x000fca00000000ff */
[----:B------:R0:W-:Y:S01]  /*afe0*/  STG.E desc[UR36][R4.64], R25 ;  /* 0x0000001904007986 */ /* 0x0001e2000c101924 */
[----:B------:R-:W-:Y:S05]  /*aff0*/  BRA `(.L_x_4874) ;  /* 0x0000000800a87947 */ /* 0x000fea0003800000 */
.L_x_4879:
[----:B------:R-:W-:-:S06]  /*b000*/  FMUL.FTZ R6, R24, 1 ;  /* 0x3f80000018067820 */ /* 0x000fcc0000410000 */
[----:B------:R-:W0:Y:S02]  /*b010*/  F2F.F64.F32 R6, R6 ;  /* 0x0000000600067310 */ /* 0x000e240000201800 */
[----:B0-----:R0:W-:Y:S01]  /*b020*/  STG.E.64 desc[UR36][R4.64], R6 ;  /* 0x0000000604007986 */ /* 0x0011e2000c101b24 */
[----:B------:R-:W-:Y:S05]  /*b030*/  BRA `(.L_x_4874) ;  /* 0x0000000800987947 */ /* 0x000fea0003800000 */
.L_x_4869:
        /* <DEDUP_REMOVED lines=13> */
.L_x_4884:
        /* <DEDUP_REMOVED lines=16> */
.L_x_4887:
[----:B------:R-:W-:-:S04]  /*b210*/  SHF.R.U32.HI R24, RZ, 0x18, R24 ;  /* 0x00000018ff187819 */ /* 0x000fc80000011618 */
[----:B------:R-:W-:-:S04]  /*b220*/  LOP3.LUT R3, R3, 0x80, R24, 0xf8, !PT ;  /* 0x0000008003037812 */ /* 0x000fc800078ef818 */
[----:B------:R-:W-:-:S07]  /*b230*/  PRMT R0, R3, 0x7610, R0 ;  /* 0x0000761003007816 */ /* 0x000fce0000000000 */
.L_x_4886:
[----:B------:R-:W-:Y:S05]  /*b240*/  BSYNC.RECONVERGENT B0 ;  /* 0x0000000000007941 */ /* 0x000fea0003800200 */
.L_x_4885:
[----:B------:R0:W-:Y:S01]  /*b250*/  STG.E.U8 desc[UR36][R4.64], R0 ;  /* 0x0000000004007986 */ /* 0x0001e2000c101124 */
[----:B------:R-:W-:Y:S05]  /*b260*/  BRA `(.L_x_4874) ;  /* 0x00000008000c7947 */ /* 0x000fea0003800000 */
.L_x_4883:
        /* <DEDUP_REMOVED lines=16> */
.L_x_4890:
[----:B------:R-:W-:-:S04]  /*b370*/  SHF.R.U32.HI R24, RZ, 0x18, R24 ;  /* 0x00000018ff187819 */ /* 0x000fc80000011618 */
[----:B------:R-:W-:-:S04]  /*b380*/  LOP3.LUT R3, R3, 0x80, R24, 0xf8, !PT ;  /* 0x0000008003037812 */ /* 0x000fc800078ef818 */
[----:B------:R-:W-:-:S07]  /*b390*/  PRMT R0, R3, 0x7610, R0 ;  /* 0x0000761003007816 */ /* 0x000fce0000000000 */
.L_x_4889:
[----:B------:R-:W-:Y:S05]  /*b3a0*/  BSYNC.RECONVERGENT B0 ;  /* 0x0000000000007941 */ /* 0x000fea0003800200 */
.L_x_4888:
[----:B------:R0:W-:Y:S01]  /*b3b0*/  STG.E.U8 desc[UR36][R4.64], R0 ;  /* 0x0000000004007986 */ /* 0x0001e2000c101124 */
[----:B------:R-:W-:Y:S05]  /*b3c0*/  BRA `(.L_x_4874) ;  /* 0x0000000400b47947 */ /* 0x000fea0003800000 */
.L_x_4882:
        /* <DEDUP_REMOVED lines=21> */
.L_x_4892:
[----:B------:R-:W0:Y:S02]  /*b520*/  F2I.U64.TRUNC R24, R24 ;  /* 0x0000001800187311 */ /* 0x000e24000020d800 */
[----:B0-----:R0:W-:Y:S01]  /*b530*/  STG.E.64 desc[UR36][R4.64], R24 ;  /* 0x0000001804007986 */ /* 0x0011e2000c101b24 */
[----:B------:R-:W-:Y:S05]  /*b540*/  BRA `(.L_x_4874) ;  /* 0x0000000400547947 */ /* 0x000fea0003800000 */
.L_x_4891:
[----:B------:R-:W0:Y:S02]  /*b550*/  F2I.FTZ.U32.TRUNC.NTZ R3, R24 ;  /* 0x0000001800037305 */ /* 0x000e24000021f000 */
[----:B0-----:R0:W-:Y:S01]  /*b560*/  STG.E desc[UR36][R4.64], R3 ;  /* 0x0000000304007986 */ /* 0x0011e2000c101924 */
[----:B------:R-:W-:Y:S05]  /*b570*/  BRA `(.L_x_4874) ;  /* 0x0000000400487947 */ /* 0x000fea0003800000 */
.L_x_4881:
        /* <DEDUP_REMOVED lines=12> */
.L_x_4894:
[----:B--2---:R-:W-:Y:S01]  /*b640*/  FMUL.FTZ R8, R24, 1 ;  /* 0x3f80000018087820 */ /* 0x004fe20000410000 */
        /* <DEDUP_REMOVED lines=9> */
.L_x_4893:
[----:B------:R-:W-:-:S13]  /*b6e0*/  ISETP.NE.AND P0, PT, R0, 0xf, PT ;  /* 0x0000000f0000780c */ /* 0x000fda0003f05270 */
[----:B------:R-:W-:Y:S05]  /*b6f0*/  @!P0 BRA `(.L_x_4895) ;  /* 0x0000000000e08947 */ /* 0x000fea0003800000 */
[----:B------:R-:W-:-:S13]  /*b700*/  ISETP.NE.AND P0, PT, R0, 0x17, PT ;  /* 0x000000170000780c */ /* 0x000fda0003f05270 */
[----:B------:R-:W-:Y:S05]  /*b710*/  @!P0 BRA `(.L_x_4896) ;  /* 0x00000000008c8947 */ /* 0x000fea0003800000 */
[----:B------:R-:W-:-:S13]  /*b720*/  ISETP.NE.AND P0, PT, R0, 0x18, PT ;  /* 0x000000180000780c */ /* 0x000fda0003f05270 */
[----:B------:R-:W-:Y:S05]  /*b730*/  @!P0 BRA `(.L_x_4897) ;  /* 0x0000000000448947 */ /* 0x000fea0003800000 */
.L_x_4873:
[----:B------:R-:W-:Y:S01]  /*b740*/  MOV R0, 0x0 ;  /* 0x0000000000007802 */ /* 0x000fe20000000f00 */
[----:B------:R-:W0:Y:S01]  /*b750*/  LDCU.64 UR4, c[0x4][0x148] ;  /* 0x01002900ff0477ac */ /* 0x000e220008000a00 */
[----:B--2---:R-:W-:Y:S02]  /*b760*/  IMAD.MOV.U32 R8, RZ, RZ, 0x65 ;  /* 0x00000065ff087424 */ /* 0x004fe400078e00ff */
[----:B------:R2:W4:Y:S01]  /*b770*/  LDC.64 R14, c[0x4][R0] ;  /* 0x01000000000e7b82 */ /* 0x0005220000000a00 */
[----:B------:R-:W5:Y:S01]  /*b780*/  LDCU.64 UR6, c[0x4][0x150] ;  /* 0x01002a00ff0677ac */ /* 0x000f620008000a00 */
[----:B------:R-:W-:Y:S02]  /*b790*/  IMAD.MOV.U32 R12, RZ, RZ, 0x1 ;  /* 0x00000001ff0c7424 */ /* 0x000fe400078e00ff */
[----:B------:R-:W-:Y:S01]  /*b7a0*/  IMAD.MOV.U32 R13, RZ, RZ, RZ ;  /* 0x000000ffff0d7224 */ /* 0x000fe200078e00ff */
[----:B------:R-:W1:Y:S01]  /*b7b0*/  LDCU.64 UR8, c[0x4][0x40] ;  /* 0x01000800ff0877ac */ /* 0x000e620008000a00 */
[----:B0-----:R-:W-:-:S02]  /*b7c0*/  IMAD.U32 R4, RZ, RZ, UR4 ;  /* 0x00000004ff047e24 */ /* 0x001fc4000f8e00ff */
[----:B------:R-:W-:Y:S02]  /*b7d0*/  IMAD.U32 R5, RZ, RZ, UR5 ;  /* 0x00000005ff057e24 */ /* 0x000fe4000f8e00ff */
[----:B-----5:R-:W-:Y:S02]  /*b7e0*/  IMAD.U32 R6, RZ, RZ, UR6 ;  /* 0x00000006ff067e24 */ /* 0x020fe4000f8e00ff */
[----:B------:R-:W-:Y:S02]  /*b7f0*/  IMAD.U32 R7, RZ, RZ, UR7 ;  /* 0x00000007ff077e24 */ /* 0x000fe4000f8e00ff */
[----:B-1----:R-:W-:Y:S02]  /*b800*/  IMAD.U32 R10, RZ, RZ, UR8 ;  /* 0x00000008ff0a7e24 */ /* 0x002fe4000f8e00ff */
[----:B--2---:R-:W-:-:S07]  /*b810*/  IMAD.U32 R11, RZ, RZ, UR9 ;  /* 0x00000009ff0b7e24 */ /* 0x004fce000f8e00ff */
[----:B------:R-:W-:-:S07]  /*b820*/  LEPC R20, `(.L_x_4898) ;  /* 0x000000001014794e */ /* 0x000fce0000000000 */
[----:B---34-:R-:W-:Y:S05]  /*b830*/  CALL.ABS.NOINC R14 ;  /* 0x000000000e007343 */ /* 0x018fea0003c00000 */
.L_x_4898:
[----:B------:R-:W-:Y:S05]  /*b840*/  BRA `(.L_x_4874) ;  /* 0x0000000000947947 */ /* 0x000fea0003800000 */
.L_x_4897:
        /* <DEDUP_REMOVED lines=12> */
.L_x_4900:
[----:B------:R-:W-:Y:S05]  /*b910*/  BSYNC.RECONVERGENT B0 ;  /* 0x0000000000007941 */ /* 0x000fea0003800200 */
.L_x_4899:
[----:B------:R-:W-:-:S05]  /*b920*/  LOP3.LUT R3, R0, 0x80, R7, 0xf8, !PT ;  /* 0x0000008000037812 */ /* 0x000fca00078ef807 */
[----:B------:R0:W-:Y:S01]  /*b930*/  STG.E.U8 desc[UR36][R4.64], R3 ;  /* 0x0000000304007986 */ /* 0x0001e2000c101124 */
[----:B------:R-:W-:Y:S05]  /*b940*/  BRA `(.L_x_4874) ;  /* 0x0000000000547947 */ /* 0x000fea0003800000 */
.L_x_4896:
        /* <DEDUP_REMOVED lines=11> */
.L_x_4902:
[----:B------:R-:W-:Y:S01]  /*ba00*/  IMAD.MOV.U32 R0, RZ, RZ, 0x7f ;  /* 0x0000007fff007424 */ /* 0x000fe200078e00ff */
[----:B------:R-:W-:-:S04]  /*ba10*/  ISETP.GT.U32.AND P0, PT, R6, 0x7f800000, PT ;  /* 0x7f8000000600780c */ /* 0x000fc80003f04070 */
[----:B------:R-:W-:-:S09]  /*ba20*/  SEL R0, R0, 0x7c, P0 ;  /* 0x0000007c00007807 */ /* 0x000fd20000000000 */
.L_x_4903:
[----:B------:R-:W-:Y:S05]  /*ba30*/  BSYNC.RECONVERGENT B0 ;  /* 0x0000000000007941 */ /* 0x000fea0003800200 */
.L_x_4901:
[----:B------:R-:W-:-:S04]  /*ba40*/  SHF.R.U32.HI R3, RZ, 0x18, R24 ;  /* 0x00000018ff037819 */ /* 0x000fc80000011618 */
[----:B------:R-:W-:-:S05]  /*ba50*/  LOP3.LUT R3, R0, 0x80, R3, 0xf8, !PT ;  /* 0x0000008000037812 */ /* 0x000fca00078ef803 */
[----:B------:R4:W-:Y:S01]  /*ba60*/  STG.E.U8 desc[UR36][R4.64], R3 ;  /* 0x0000000304007986 */ /* 0x0009e2000c101124 */
[----:B------:R-:W-:Y:S05]  /*ba70*/  BRA `(.L_x_4874) ;  /* 0x0000000000087947 */ /* 0x000fea0003800000 */
.L_x_4895:
[----:B------:R-:W-:-:S05]  /*ba80*/  F2FP.BF16.F32.PACK_AB R24, RZ, R24 ;  /* 0x00000018ff18723e */ /* 0x000fca00000010ff */
[----:B------:R0:W-:Y:S02]  /*ba90*/  STG.E.U16 desc[UR36][R4.64], R24 ;  /* 0x0000001804007986 */ /* 0x0001e4000c101524 */
.L_x_4874:
[----:B------:R-:W-:-:S07]  /*baa0*/  VIADD R35, R35, 0x80 ;  /* 0x0000008023237836 */ /* 0x000fce0000000000 */
.L_x_4833:
[----:B------:R-:W-:Y:S05]  /*bab0*/  BSYNC.RECONVERGENT B6 ;  /* 0x0000000000067941 */ /* 0x000fea0003800200 */
.L_x_4832:
[----:B------:R-:W-:-:S13]  /*bac0*/  ISETP.GE.AND P0, PT, R35, R34, PT ;  /* 0x000000222300720c */ /* 0x000fda0003f06270 */
[----:B------:R-:W-:Y:S05]  /*bad0*/  @P0 EXIT ;  /* 0x000000000000094d */ /* 0x000fea0003800000 */
[----:B0---4-:R-:W0:Y:S01]  /*bae0*/  LDC.64 R4, c[0x0][0x388] ;  /* 0x0000e200ff047b82 */ /* 0x011e220000000a00 */
        /* <DEDUP_REMOVED lines=17> */
[----:B0-----:R-:W-:Y:S01]  /*bc00*/  STG.E.U8 desc[UR36][R2.64], R5 ;  /* 0x0000000502007986 */ /* 0x001fe2000c101124 */
[----:B------:R-:W-:Y:S05]  /*bc10*/  EXIT ;  /* 0x000000000000794d */ /* 0x000fea0003800000 */
.L_x_4907:
[----:B------:R-:W0:Y:S02]  /*bc20*/  F2I.S64.TRUNC R18, R18 ;  /* 0x0000001200127311 */ /* 0x000e24000020d900 */
[----:B0-----:R-:W-:-:S05]  /*bc30*/  IMAD.MOV.U32 R5, RZ, RZ, R18 ;  /* 0x000000ffff057224 */ /* 0x001fca00078e0012 */
[----:B------:R-:W-:Y:S01]  /*bc40*/  STG.E.U8 desc[UR36][R2.64], R5 ;  /* 0x0000000502007986 */ /* 0x000fe2000c101124 */
[----:B------:R-:W-:Y:S05]  /*bc50*/  EXIT ;  /* 0x000000000000794d */ /* 0x000fea0003800000 */
.L_x_4906:
[----:B------:R-:W-:-:S13]  /*bc60*/  ISETP.NE.AND P0, PT, R0, 0x2, PT ;  /* 0x000000020000780c */ /* 0x000fda0003f05270 */
[----:B------:R-:W-:Y:S05]  /*bc70*/  @!P0 BRA `(.L_x_4909) ;  /* 0x0000000000288947 */ /* 0x000fea0003800000 */
[----:B------:R-:W-:-:S13]  /*bc80*/  ISETP.NE.AND P0, PT, R0, 0x3, PT ;  /* 0x000000030000780c */ /* 0x000fda0003f05270 */
[----:B------:R-:W-:Y:S05]  /*bc90*/  @!P0 BRA `(.L_x_4910) ;  /* 0x0000000000148947 */ /* 0x000fea0003800000 */
[----:B------:R-:W-:-:S13]  /*bca0*/  ISETP.NE.AND P0, PT, R0, 0x4, PT ;  /* 0x000000040000780c */ /* 0x000fda0003f05270 */
[----:B------:R-:W-:Y:S05]  /*bcb0*/  @P0 BRA `(.L_x_4908) ;  /* 0x00000008004c0947 */ /* 0x000fea0003800000 */
[----:B------:R-:W0:Y:S02]  /*bcc0*/  F2I.S64.TRUNC R18, R18 ;  /* 0x0000001200127311 */ /* 0x000e24000020d900 */
[----:B0-----:R-:W-:Y:S01]  /*bcd0*/  STG.E.64 desc[UR36][R2.64], R18 ;  /* 0x0000001202007986 */ /* 0x001fe2000c101b24 */
[----:B------:R-:W-:Y:S05]  /*bce0*/  EXIT ;  /* 0x000000000000794d */ /* 0x000fea0003800000 */
.L_x_4910:
[----:B------:R-:W0:Y:S02]  /*bcf0*/  F2I.FTZ.TRUNC.NTZ R5, R18 ;  /* 0x0000001200057305 */ /* 0x000e24000021f100 */
[----:B0-----:R-:W-:Y:S01]  /*bd00*/  STG.E desc[UR36][R2.64], R5 ;  /* 0x0000000502007986 */ /* 0x001fe2000c101924 */
[----:B------:R-:W-:Y:S05]  /*bd10*/  EXIT ;  /* 0x000000000000794d */ /* 0x000fea0003800000 */
.L_x_4909:
[----:B------:R-:W0:Y:S02]  /*bd20*/  F2I.FTZ.TRUNC.NTZ R5, R18 ;  /* 0x0000001200057305 */ /* 0x000e24000021f100 */
[----:B0-----:R-:W-:Y:S01]  /*bd30*/  STG.E.U16 desc[UR36][R2.64], R5 ;  /* 0x0000000502007986 */ /* 0x001fe2000c101524 */
[----:B------:R-:W-:Y:S05]  /*bd40*/  EXIT ;  /* 0x000000000000794d */ /* 0x000fea0003800000 */
.L_x_4905:
[----:B------:R-:W-:-:S13]  /*bd50*/  ISETP.GT.AND P0, PT, R0, 0x6, PT ;  /* 0x000000060000780c */ /* 0x000fda0003f04270 */
[----:B------:R-:W-:Y:S05]  /*bd60*/  @P0 BRA `(.L_x_4911) ;  /* 0x0000000000240947 */ /* 0x000fea0003800000 */
[----:B------:R-:W-:-:S13]  /*bd70*/  ISETP.NE.AND P0, PT, R0, 0x5, PT ;  /* 0x000000050000780c */ /* 0x000fda0003f05270 */
[----:B------:R-:W-:Y:S05]  /*bd80*/  @!P0 BRA `(.L_x_4912) ;  /* 0x0000000000108947 */ /* 0x000fea0003800000 */
[----:B------:R-:W-:-:S13]  /*bd90*/  ISETP.NE.AND P0, PT, R0, 0x6, PT ;  /* 0x000000060000780c */ /* 0x000fda0003f05270 */
[----:B------:R-:W-:Y:S05]  /*bda0*/  @P0 BRA `(.L_x_4908) ;  /* 0x0000000800100947 */ /* 0x000fea0003800000 */
[----:B------:R-:W-:Y:S01]  /*bdb0*/  STG.E desc[UR36][R2.64], R18 ;  /* 0x0000001202007986 */ /* 0x000fe2000c101924 */
[----:B------:R-:W-:Y:S05]  /*bdc0*/  EXIT ;  /* 0x000000000000794d */ /* 0x000fea0003800000 */
.L_x_4912:
[----:B------:R-:W-:-:S05]  /*bdd0*/  F2FP.F16.F32.PACK_AB R18, RZ, R18 ;  /* 0x00000012ff12723e */ /* 0x000fca00000000ff */
[----:B------:R-:W-:Y:S01]  /*bde0*/  STG.E.U16 desc[UR36][R2.64], R18 ;  /* 0x0000001202007986 */ /* 0x000fe2000c101524 */
[----:B------:R-:W-:Y:S05]  /*bdf0*/  EXIT ;  /* 0x000000000000794d */ /* 0x000fea0003800000 */
.L_x_4911:
[----:B------:R-:W-:-:S13]  /*be00*/  ISETP.NE.AND P0, PT, R0, 0x7, PT ;  /* 0x000000070000780c */ /* 0x000fda0003f05270 */
[----:B------:R-:W-:Y:S05]  /*be10*/  @!P0 BRA `(.L_x_4913) ;  /* 0x0000000000248947 */ /* 0x000fea0003800000 */
[----:B------:R-:W-:-:S13]  /*be20*/  ISETP.NE.AND P0, PT, R0, 0x8, PT ;  /* 0x000000080000780c */ /* 0x000fda0003f05270 */
[----:B------:R-:W-:Y:S05]  /*be30*/  @!P0 BRA `(.L_x_4914) ;  /* 0x0000000000108947 */ /* 0x000fea0003800000 */
[----:B------:R-:W-:-:S13]  /*be40*/  ISETP.NE.AND P0, PT, R0, 0x9, PT ;  /* 0x000000090000780c */ /* 0x000fda0003f05270 */
[----:B------:R-:W-:Y:S05]  /*be50*/  @P0 BRA `(.L_x_4908) ;  /* 0x0000000400e40947 */ /* 0x000fea0003800000 */
[----:B------:R-:W-:Y:S01]  /*be60*/  STG.E.64 desc[UR36][R2.64], R18 ;  /* 0x0000001202007986 */ /* 0x000fe2000c101b24 */
[----:B------:R-:W-:Y:S05]  /*be70*/  EXIT ;  /* 0x000000000000794d */ /* 0x000fea0003800000 */
.L_x_4914:
[----:B------:R-:W-:-:S05]  /*be80*/  F2FP.F16.F32.PACK_AB R19, R19, R18 ;  /* 0x000000121313723e */ /* 0x000fca00000000ff */
[----:B------:R-:W-:Y:S01]  /*be90*/  STG.E desc[UR36][R2.64], R19 ;  /* 0x0000001302007986 */ /* 0x000fe2000c101924 */
[----:B------:R-:W-:Y:S05]  /*bea0*/  EXIT ;  /* 0x000000000000794d */ /* 0x000fea0003800000 */
.L_x_4913:
[----:B------:R-:W-:-:S06]  /*beb0*/  FMUL.FTZ R4, R18, 1 ;  /* 0x3f80000012047820 */ /* 0x000fcc0000410000 */
[----:B------:R-:W0:Y:S02]  /*bec0*/  F2F.F64.F32 R4, R4 ;  /* 0x0000000400047310 */ /* 0x000e240000201800 */
[----:B0-----:R-:W-:Y:S01]  /*bed0*/  STG.E.64 desc[UR36][R2.64], R4 ;  /* 0x0000000402007986 */ /* 0x001fe2000c101b24 */
[----:B------:R-:W-:Y:S05]  /*bee0*/  EXIT ;  /* 0x000000000000794d */ /* 0x000fea0003800000 */
.L_x_4904:
        /* <DEDUP_REMOVED lines=11> */
[----:B0-----:R-:W-:Y:S01]  /*bfa0*/  STG.E.U16 desc[UR36][R2.64], R5 ;  /* 0x0000000502007986 */ /* 0x001fe2000c101524 */
[----:B------:R-:W-:Y:S05]  /*bfb0*/  EXIT ;  /* 0x000000000000794d */ /* 0x000fea0003800000 */
.L_x_4918:
        /* <DEDUP_REMOVED lines=16> */
.L_x_4921:
[----:B------:R-:W-:-:S04]  /*c0c0*/  SHF.R.U32.HI R18, RZ, 0x18, R18 ;  /* 0x00000018ff127819 */ /* 0x000fc80000011612 */
[----:B------:R-:W-:-:S04]  /*c0d0*/  LOP3.LUT R5, R5, 0x80, R18, 0xf8, !PT ;  /* 0x0000008005057812 */ /* 0x000fc800078ef812 */
[----:B------:R-:W-:-:S07]  /*c0e0*/  PRMT R0, R5, 0x7610, R0 ;  /* 0x0000761005007816 */ /* 0x000fce0000000000 */
.L_x_4920:
[----:B------:R-:W-:Y:S05]  /*c0f0*/  BSYNC.RECONVERGENT B0 ;  /* 0x0000000000007941 */ /* 0x000fea0003800200 */
.L_x_4919:
[----:B------:R-:W-:Y:S01]  /*c100*/  STG.E.U8 desc[UR36][R2.64], R0 ;  /* 0x0000000002007986 */ /* 0x000fe2000c101124 */
[----:B------:R-:W-:Y:S05]  /*c110*/  EXIT ;  /* 0x000000000000794d */ /* 0x000fea0003800000 */
.L_x_4917:
        /* <DEDUP_REMOVED lines=16> */
.L_x_4924:
[----:B------:R-:W-:-:S04]  /*c220*/  SHF.R.U32.HI R18, RZ, 0x18, R18 ;  /* 0x00000018ff127819 */ /* 0x000fc80000011612 */
[----:B------:R-:W-:-:S04]  /*c230*/  LOP3.LUT R5, R5, 0x80, R18, 0xf8, !PT ;  /* 0x0000008005057812 */ /* 0x000fc800078ef812 */
[----:B------:R-:W-:-:S07]  /*c240*/  PRMT R0, R5, 0x7610, R0 ;  /* 0x0000761005007816 */ /* 0x000fce0000000000 */
.L_x_4923:
[----:B------:R-:W-:Y:S05]  /*c250*/  BSYNC.RECONVERGENT B0 ;  /* 0x0000000000007941 */ /* 0x000fea0003800200 */
.L_x_4922:
[----:B------:R-:W-:Y:S01]  /*c260*/  STG.E.U8 desc[UR36][R2.64], R0 ;  /* 0x0000000002007986 */ /* 0x000fe2000c101124 */
[----:B------:R-:W-:Y:S05]  /*c270*/  EXIT ;  /* 0x000000000000794d */ /* 0x000fea0003800000 */
.L_x_4916:
        /* <DEDUP_REMOVED lines=21> */
.L_x_4926:
[----:B------:R-:W0:Y:S02]  /*c3d0*/  F2I.U64.TRUNC R18, R18 ;  /* 0x0000001200127311 */ /* 0x000e24000020d800 */
[----:B0-----:R-:W-:Y:S01]  /*c3e0*/  STG.E.64 desc[UR36][R2.64], R18 ;  /* 0x0000001202007986 */ /* 0x001fe2000c101b24 */
[----:B------:R-:W-:Y:S05]  /*c3f0*/  EXIT ;  /* 0x000000000000794d */ /* 0x000fea0003800000 */
.L_x_4925:
[----:B------:R-:W0:Y:S02]  /*c400*/  F2I.FTZ.U32.TRUNC.NTZ R5, R18 ;  /* 0x0000001200057305 */ /* 0x000e24000021f000 */
[----:B0-----:R-:W-:Y:S01]  /*c410*/  STG.E desc[UR36][R2.64], R5 ;  /* 0x0000000502007986 */ /* 0x001fe2000c101924 */
[----:B------:R-:W-:Y:S05]  /*c420*/  EXIT ;  /* 0x000000000000794d */ /* 0x000fea0003800000 */
.L_x_4915:
        /* <DEDUP_REMOVED lines=10> */
[----:B------:R-:W-:Y:S01]  /*c4d0*/  STG.E.U8 desc[UR36][R2.64], R5 ;  /* 0x0000000502007986 */ /* 0x000fe2000c101124 */
[----:B------:R-:W-:Y:S05]  /*c4e0*/  EXIT ;  /* 0x000000000000794d */ /* 0x000fea0003800000 */
.L_x_4928:
        /* <DEDUP_REMOVED lines=10> */
.L_x_4927:
[----:B------:R-:W-:-:S13]  /*c590*/  ISETP.NE.AND P0, PT, R0, 0xf, PT ;  /* 0x0000000f0000780c */ /* 0x000fda0003f05270 */
[----:B------:R-:W-:Y:S05]  /*c5a0*/  @!P0 BRA `(.L_x_4929) ;  /* 0x0000000000e08947 */ /* 0x000fea0003800000 */
[----:B------:R-:W-:-:S13]  /*c5b0*/  ISETP.NE.AND P0, PT, R0, 0x17, PT ;  /* 0x000000170000780c */ /* 0x000fda0003f05270 */
[----:B------:R-:W-:Y:S05]  /*c5c0*/  @!P0 BRA `(.L_x_4930) ;  /* 0x00000000008c8947 */ /* 0x000fea0003800000 */
[----:B------:R-:W-:-:S13]  /*c5d0*/  ISETP.NE.AND P0, PT, R0, 0x18, PT ;  /* 0x000000180000780c */ /* 0x000fda0003f05270 */
[----:B------:R-:W-:Y:S05]  /*c5e0*/  @!P0 BRA `(.L_x_4931) ;  /* 0x0000000000448947 */ /* 0x000fea0003800000 */
.L_x_4908:
[----:B------:R-:W-:Y:S01]  /*c5f0*/  MOV R0, 0x0 ;  /* 0x0000000000007802 */ /* 0x000fe20000000f00 */
[----:B------:R-:W0:Y:S01]  /*c600*/  LDCU.64 UR4, c[0x4][0x148] ;  /* 0x01002900ff0477ac */ /* 0x000e220008000a00 */
[----:B------:R-:W-:Y:S02]  /*c610*/  IMAD.MOV.U32 R8, RZ, RZ, 0x65 ;  /* 0x00000065ff087424 */ /* 0x000fe400078e00ff */
        /* <DEDUP_REMOVED lines=13> */
.L_x_4932:
[----:B------:R-:W-:Y:S05]  /*c6f0*/  EXIT ;  /* 0x000000000000794d */ /* 0x000fea0003800000 */
.L_x_4931:
        /* <DEDUP_REMOVED lines=12> */
.L_x_4934:
[----:B------:R-:W-:Y:S05]  /*c7c0*/  BSYNC.RECONVERGENT B0 ;  /* 0x0000000000007941 */ /* 0x000fea0003800200 */
.L_x_4933:
[----:B------:R-:W-:-:S05]  /*c7d0*/  LOP3.LUT R5, R0, 0x80, R7, 0xf8, !PT ;  /* 0x0000008000057812 */ /* 0x000fca00078ef807 */
[----:B------:R-:W-:Y:S01]  /*c7e0*/  STG.E.U8 desc[UR36][R2.64], R5 ;  /* 0x0000000502007986 */ /* 0x000fe2000c101124 */
[----:B------:R-:W-:Y:S05]  /*c7f0*/  EXIT ;  /* 0x000000000000794d */ /* 0x000fea0003800000 */
.L_x_4930:
        /* <DEDUP_REMOVED lines=11> */
.L_x_4936:
[----:B------:R-:W-:Y:S01]  /*c8b0*/  IMAD.MOV.U32 R0, RZ, RZ, 0x7f ;  /* 0x0000007fff007424 */ /* 0x000fe200078e00ff */
[----:B------:R-:W-:-:S04]  /*c8c0*/  ISETP.GT.U32.AND P0, PT, R4, 0x7f800000, PT ;  /* 0x7f8000000400780c */ /* 0x000fc80003f04070 */
[----:B------:R-:W-:-:S09]  /*c8d0*/  SEL R0, R0, 0x7c, P0 ;  /* 0x0000007c00007807 */ /* 0x000fd20000000000 */
.L_x_4937:
[----:B------:R-:W-:Y:S05]  /*c8e0*/  BSYNC.RECONVERGENT B0 ;  /* 0x0000000000007941 */ /* 0x000fea0003800200 */
.L_x_4935:
[----:B------:R-:W-:-:S04]  /*c8f0*/  SHF.R.U32.HI R5, RZ, 0x18, R18 ;  /* 0x00000018ff057819 */ /* 0x000fc80000011612 */
[----:B------:R-:W-:-:S05]  /*c900*/  LOP3.LUT R5, R0, 0x80, R5, 0xf8, !PT ;  /* 0x0000008000057812 */ /* 0x000fca00078ef805 */
[----:B------:R-:W-:Y:S01]  /*c910*/  STG.E.U8 desc[UR36][R2.64], R5 ;  /* 0x0000000502007986 */ /* 0x000fe2000c101124 */
[----:B------:R-:W-:Y:S05]  /*c920*/  EXIT ;  /* 0x000000000000794d */ /* 0x000fea0003800000 */
.L_x_4929:
[----:B------:R-:W-:-:S05]  /*c930*/  F2FP.BF16.F32.PACK_AB R18, RZ, R18 ;  /* 0x00000012ff12723e */ /* 0x000fca00000010ff */
[----:B------:R-:W-:Y:S01]  /*c940*/  STG.E.U16 desc[UR36][R2.64], R18 ;  /* 0x0000001202007986 */ /* 0x000fe2000c101524 */
[----:B------:R-:W-:Y:S05]  /*c950*/  EXIT ;  /* 0x000000000000794d */ /* 0x000fea0003800000 */
.L_x_4938:
        /* <DEDUP_REMOVED lines=10> */
.L_x_18287:


//--------------------- .text._ZN2at6native18elementwise_kernelILi128ELi2EZNS0_22gpu_kernel_impl_nocastINS0_13BinaryFunctorIN3c107complexIfEES6_S6_NS0_15binary_internal10DivFunctorIS6_EEEEEEvRNS_18TensorIteratorBaseERKT_EUliE_EEviT1_ --------------------------
	.section	.text._ZN2at6native18elementwise_kernelILi128ELi2EZNS0_22gpu_kernel_impl_nocastINS0_13BinaryFunctorIN3c107complexIfEES6_S6_NS0_15binary_internal10DivFunctorIS6_EEEEEEvRNS_18TensorIteratorBaseERKT_EUliE_EEviT1_,"ax",@progbits
	.align	128
        .global         _ZN2at6native18elementwise_kernelILi128ELi2EZNS0_22gpu_kernel_impl_nocastINS0_13BinaryFunctorIN3c107complexIfEES6_S6_NS0_15binary_internal10DivFunctorIS6_EEEEEEvRNS_18TensorIteratorBaseERKT_EUliE_EEviT1_
        .type           _ZN2at6native18elementwise_kernelILi128ELi2EZNS0_22gpu_kernel_impl_nocastINS0_13BinaryFunctorIN3c107complexIfEES6_S6_NS0_15binary_internal10DivFunctorIS6_EEEEEEvRNS_18TensorIteratorBaseERKT_EUliE_EEviT1_,@function
        .size           _ZN2at6native18elementwise_kernelILi128ELi2EZNS0_22gpu_kernel_impl_nocastINS0_13BinaryFunctorIN3c107complexIfEES6_S6_NS0_15binary_internal10DivFunctorIS6_EEEEEEvRNS_18TensorIteratorBaseERKT_EUliE_EEviT1_,(.L_x_18288 - _ZN2at6native18elementwise_kernelILi128ELi2EZNS0_22gpu_kernel_impl_nocastINS0_13BinaryFunctorIN3c107complexIfEES6_S6_NS0_15binary_internal10DivFunctorIS6_EEEEEEvRNS_18TensorIteratorBaseERKT_EUliE_EEviT1_)
        .other          _ZN2at6native18elementwise_kernelILi128ELi2EZNS0_22gpu_kernel_impl_nocastINS0_13BinaryFunctorIN3c107complexIfEES6_S6_NS0_15binary_internal10DivFunctorIS6_EEEEEEvRNS_18TensorIteratorBaseERKT_EUliE_EEviT1_,@"STO_CUDA_ENTRY STV_DEFAULT"
_ZN2at6native18elementwise_kernelILi128ELi2EZNS0_22gpu_kernel_impl_nocastINS0_13BinaryFunctorIN3c107complexIfEES6_S6_NS0_15binary_internal10DivFunctorIS6_EEEEEEvRNS_18TensorIteratorBaseERKT_EUliE_EEviT1_:
.text._ZN2at6native18elementwise_kernelILi128ELi2EZNS0_22gpu_kernel_impl_nocastINS0_13BinaryFunctorIN3c107complexIfEES6_S6_NS0_15binary_internal10DivFunctorIS6_EEEEEEvRNS_18TensorIteratorBaseERKT_EUliE_EEviT1_:
        /* <DEDUP_REMOVED lines=10> */
[----:B------:R-:W-:Y:S01]  /*00a0*/  BSSY.RECONVERGENT B0, `(.L_x_4940) ;  /* 0x0000027000007945 */ /* 0x000fe20003800200 */
[----:B0-----:R-:W-:-:S13]  /*00b0*/  ISETP.GE.AND P0, PT, R3, UR4, PT ;  /* 0x0000000403007c0c */ /* 0x001fda000bf06270 */
[----:B------:R-:W-:Y:S05]  /*00c0*/  @P0 BRA `(.L_x_4941) ;  /* 0x0000000000900947 */ /* 0x000fea0003800000 */
[----:B------:R-:W0:Y:S08]  /*00d0*/  LDC.64 R6, c[0x0][0x5f8] ;  /* 0x00017e00ff067b82 */ /* 0x000e300000000a00 */
[----:B------:R-:W1:Y:S01]  /*00e0*/  LDC.64 R4, c[0x0][0x5f0] ;  /* 0x00017c00ff047b82 */ /* 0x000e620000000a00 */
[----:B0-----:R-:W2:Y:S04]  /*00f0*/  LDG.E.64 R6, desc[UR6][R6.64] ;  /* 0x0000000606067981 */ /* 0x001ea8000c1e1b00 */
[----:B-1----:R-:W5:Y:S01]  /*0100*/  LDG.E.64 R4, desc[UR6][R4.64] ;  /* 0x0000000604047981 */ /* 0x002f62000c1e1b00 */
[----:B--2---:R-:W-:-:S13]  /*0110*/  FSETP.GE.FTZ.AND P0, PT, |R6|, |R7|, PT ;  /* 0x400000070600720b */ /* 0x004fda0003f16200 */
        /* <DEDUP_REMOVED lines=8> */
[-C--:B------:R-:W-:Y:S01]  /*01a0*/  FFMA.FTZ R7, R7, R0.reuse, R6 ;  /* 0x0000000007077223 */ /* 0x080fe20000010006 */
[-C--:B-----5:R-:W-:Y:S01]  /*01b0*/  FFMA.FTZ R2, R5, R0.reuse, R4 ;  /* 0x0000000005027223 */ /* 0x0a0fe20000010004 */
[----:B------:R-:W-:-:S04]  /*01c0*/  FFMA.FTZ R0, -R4, R0, R5 ;  /* 0x0000000004007223 */ /* 0x000fc80000010105 */
[----:B------:R-:W0:Y:S02]  /*01d0*/  MUFU.RCP R7, R7 ;  /* 0x0000000700077308 */ /* 0x000e240000001000 */
[C---:B0-----:R-:W-:Y:S01]  /*01e0*/  FMUL.FTZ R8, R7.reuse, R2 ;  /* 0x0000000207087220 */ /* 0x041fe20000410000 */
[----:B------:R-:W-:Y:S01]  /*01f0*/  FMUL.FTZ R9, R7, R0 ;  /* 0x0000000007097220 */ /* 0x000fe20000410000 */
[----:B------:R-:W-:Y:S06]  /*0200*/  BRA `(.L_x_4944) ;  /* 0x0000000000347947 */ /* 0x000fec0003800000 */
.L_x_4943:
[----:B------:R-:W0:Y:S08]  /*0210*/  MUFU.RCP R7, R0 ;  /* 0x0000000000077308 */ /* 0x000e300000001000 */
[----:B------:R-:W1:Y:S01]  /*0220*/  MUFU.RCP R2, R2 ;  /* 0x0000000200027308 */ /* 0x000e620000001000 */
[----:B0----5:R-:W-:Y:S01]  /*0230*/  FMUL.FTZ R8, R4, R7 ;  /* 0x0000000704087220 */ /* 0x021fe20000410000 */
[----:B-1----:R-:W-:Y:S01]  /*0240*/  FMUL.FTZ R9, R5, R2 ;  /* 0x0000000205097220 */ /* 0x002fe20000410000 */
[----:B------:R-:W-:Y:S06]  /*0250*/  BRA `(.L_x_4944) ;  /* 0x0000000000207947 */ /* 0x000fec0003800000 */
.L_x_4942:
[----:B------:R-:W0:Y:S02]  /*0260*/  MUFU.RCP R9, R7 ;  /* 0x0000000700097308 */ /* 0x000e240000001000 */
[----:B0-----:R-:W-:-:S04]  /*0270*/  FMUL.FTZ R0, R6, R9 ;  /* 0x0000000906007220 */ /* 0x001fc80000410000 */
[-C--:B------:R-:W-:Y:S01]  /*0280*/  FFMA.FTZ R6, R6, R0.reuse, R7 ;  /* 0x0000000006067223 */ /* 0x080fe20000010007 */
[-C--:B-----5:R-:W-:Y:S01]  /*0290*/  FFMA.FTZ R9, R4, R0.reuse, R5 ;  /* 0x0000000004097223 */ /* 0x0a0fe20000010005 */
[----:B------:R-:W-:-:S04]  /*02a0*/  FFMA.FTZ R5, R5, R0, -R4 ;  /* 0x0000000005057223 */ /* 0x000fc80000010804 */
[----:B------:R-:W0:Y:S02]  /*02b0*/  MUFU.RCP R6, R6 ;  /* 0x0000000600067308 */ /* 0x000e240000001000 */
[C---:B0-----:R-:W-:Y:S01]  /*02c0*/  FMUL.FTZ R8, R6.reuse, R9 ;  /* 0x0000000906087220 */ /* 0x041fe20000410000 */
[----:B------:R-:W-:-:S07]  /*02d0*/  FMUL.FTZ R9, R6, R5 ;  /* 0x0000000506097220 */ /* 0x000fce0000410000 */
.L_x_4944:
[----:B------:R-:W0:Y:S01]  /*02e0*/  LDC.64 R4, c[0x0][0x5e8] ;  /* 0x00017a00ff047b82 */ /* 0x000e220000000a00 */
[----:B------:R-:W-:Y:S01]  /*02f0*/  IADD3 R3, PT, PT, R3, 0x80, RZ ;  /* 0x0000008003037810 */ /* 0x000fe20007ffe0ff */
[----:B0-----:R0:W-:Y:S06]  /*0300*/  STG.E.64 desc[UR6][R4.64], R8 ;  /* 0x0000000804007986 */ /* 0x0011ec000c101b06 */
.L_x_4941:
[----:B------:R-:W-:Y:S05]  /*0310*/  BSYNC.RECONVERGENT B0 ;  /* 0x0000000000007941 */ /* 0x000fea0003800200 */
.L_x_4940:
[----:B------:R-:W-:-:S13]  /*0320*/  ISETP.GE.AND P0, PT, R3, UR4, PT ;  /* 0x0000000403007c0c */ /* 0x000fda000bf06270 */
[----:B------:R-:W-:Y:S05]  /*0330*/  @P0 EXIT ;  /* 0x000000000000094d */ /* 0x000fea0003800000 */
[----:B0-----:R-:W0:Y:S08]  /*0340*/  LDC.64 R4, c[0x0][0x5f8] ;  /* 0x00017e00ff047b82 */ /* 0x001e300000000a00 */
[----:B------:R-:W1:Y:S01]  /*0350*/  LDC.64 R2, c[0x0][0x5f0] ;  /* 0x00017c00ff027b82 */ /* 0x000e620000000a00 */
[----:B0-----:R-:W2:Y:S04]  /*0360*/  LDG.E.64 R6, desc[UR6][R4.64] ;  /* 0x0000000604067981 */ /* 0x001ea8000c1e1b00 */
[----:B-1----:R-:W5:Y:S01]  /*0370*/  LDG.E.64 R2, desc[UR6][R2.64] ;  /* 0x0000000602027981 */ /* 0x002f62000c1e1b00 */
[----:B--2---:R-:W-:-:S13]  /*0380*/  FSETP.GE.FTZ.AND P0, PT, |R6|, |R7|, PT ;  /* 0x400000070600720b */ /* 0x004fda0003f16200 */
[----:B------:R-:W-:Y:S05]  /*0390*/  @!P0 BRA `(.L_x_4945) ;  /* 0x00000000005c8947 */ /* 0x000fea0003800000 */
[C---:B------:R-:W-:Y:S01]  /*03a0*/  FSETP.NEU.FTZ.AND P1, PT, |R6|.reuse, RZ, PT ;  /* 0x000000ff0600720b */ /* 0x040fe20003f3d200 */
[----:B------:R-:W-:Y:S01]  /*03b0*/  FADD.FTZ R0, |R6|, -RZ ;  /* 0x800000ff06007221 */ /* 0x000fe20000010200 */
[----:B------:R-:W-:-:S13]  /*03c0*/  FSETP.NEU.FTZ.AND P0, PT, |R7|, RZ, PT ;  /* 0x000000ff0700720b */ /* 0x000fda0003f1d200 */
[----:B------:R-:W-:Y:S05]  /*03d0*/  @!P0 BRA !P1, `(.L_x_4946) ;  /* 0x00000000002c8947 */ /* 0x000fea0004800000 */
[----:B------:R-:W0:Y:S01]  /*03e0*/  MUFU.RCP R0, R6 ;  /* 0x0000000600007308 */ /* 0x000e220000001000 */
[----:B------:R-:W1:Y:S01]  /*03f0*/  LDC.64 R4, c[0x0][0x5e8] ;  /* 0x00017a00ff047b82 */ /* 0x000e620000000a00 */
[----:B0-----:R-:W-:-:S04]  /*0400*/  FMUL.FTZ R0, R7, R0 ;  /* 0x0000000007007220 */ /* 0x001fc80000410000 */
[-C--:B------:R-:W-:Y:S01]  /*0410*/  FFMA.FTZ R7, R7, R0.reuse, R6 ;  /* 0x0000000007077223 */ /* 0x080fe20000010006 */
[-C--:B-----5:R-:W-:Y:S01]  /*0420*/  FFMA.FTZ R8, R3, R0.reuse, R2 ;  /* 0x0000000003087223 */ /* 0x0a0fe20000010002 */
[----:B------:R-:W-:-:S04]  /*0430*/  FFMA.FTZ R0, -R2, R0, R3 ;  /* 0x0000000002007223 */ /* 0x000fc80000010103 */
[----:B------:R-:W0:Y:S02]  /*0440*/  MUFU.RCP R7, R7 ;  /* 0x0000000700077308 */ /* 0x000e240000001000 */
[C---:B0-----:R-:W-:Y:S01]  /*0450*/  FMUL.FTZ R8, R7.reuse, R8 ;  /* 0x0000000807087220 */ /* 0x041fe20000410000 */
[----:B------:R-:W-:-:S05]  /*0460*/  FMUL.FTZ R9, R7, R0 ;  /* 0x0000000007097220 */ /* 0x000fca0000410000 */
[----:B-1----:R-:W-:Y:S01]  /*0470*/  STG.E.64 desc[UR6][R4.64], R8 ;  /* 0x0000000804007986 */ /* 0x002fe2000c101b06 */
[----:B------:R-:W-:Y:S05]  /*0480*/  EXIT ;  /* 0x000000000000794d */ /* 0x000fea0003800000 */
.L_x_4946:
[----:B------:R-:W-:Y:S01]  /*0490*/  FADD.FTZ R7, |R7|, -RZ ;  /* 0x800000ff07077221 */ /* 0x000fe20000010200 */
[----:B------:R-:W0:Y:S01]  /*04a0*/  LDC.64 R4, c[0x0][0x5e8] ;  /* 0x00017a00ff047b82 */ /* 0x000e220000000a00 */
[----:B------:R-:W1:Y:S08]  /*04b0*/  MUFU.RCP R9, R0 ;  /* 0x0000000000097308 */ /* 0x000e700000001000 */
[----:B------:R-:W2:Y:S01]  /*04c0*/  MUFU.RCP R6, R7 ;  /* 0x0000000700067308 */ /* 0x000ea20000001000 */
[----:B-1---5:R-:W-:Y:S01]  /*04d0*/  FMUL.FTZ R2, R2, R9 ;  /* 0x0000000902027220 */ /* 0x022fe20000410000 */
[----:B--2---:R-:W-:-:S05]  /*04e0*/  FMUL.FTZ R3, R3, R6 ;  /* 0x0000000603037220 */ /* 0x004fca0000410000 */
[----:B0-----:R-:W-:Y:S01]  /*04f0*/  STG.E.64 desc[UR6][R4.64], R2 ;  /* 0x0000000204007986 */ /* 0x001fe2000c101b06 */
[----:B------:R-:W-:Y:S05]  /*0500*/  EXIT ;  /* 0x000000000000794d */ /* 0x000fea0003800000 */
.L_x_4945:
[----:B------:R-:W0:Y:S02]  /*0510*/  MUFU.RCP R5, R7 ;  /* 0x0000000700057308 */ /* 0x000e240000001000 */
[C---:B0-----:R-:W-:Y:S02]  /*0520*/  FMUL.FTZ R0, R6.reuse, R5 ;  /* 0x0000000506007220 */ /* 0x041fe40000410000 */
[----:B------:R-:W0:Y:S02]  /*0530*/  LDC.64 R4, c[0x0][0x5e8] ;  /* 0x00017a00ff047b82 */ /* 0x000e240000000a00 */
[-C--:B------:R-:W-:Y:S01]  /*0540*/  FFMA.FTZ R6, R6, R0.reuse, R7 ;  /* 0x0000000006067223 */ /* 0x080fe20000010007 */
[-C--:B-----5:R-:W-:Y:S01]  /*0550*/  FFMA.FTZ R9, R2, R0.reuse, R3 ;  /* 0x0000000002097223 */ /* 0x0a0fe20000010003 */
[----:B------:R-:W-:-:S04]  /*0560*/  FFMA.FTZ R3, R3, R0, -R2 ;  /* 0x0000000003037223 */ /* 0x000fc80000010802 */
[----:B------:R-:W1:Y:S02]  /*0570*/  MUFU.RCP R6, R6 ;  /* 0x0000000600067308 */ /* 0x000e640000001000 */
[C---:B-1----:R-:W-:Y:S01]  /*0580*/  FMUL.FTZ R2, R6.reuse, R9 ;  /* 0x0000000906027220 */ /* 0x042fe20000410000 */
[----:B------:R-:W-:-:S05]  /*0590*/  FMUL.FTZ R3, R6, R3 ;  /* 0x0000000306037220 */ /* 0x000fca0000410000 */
[----:B0-----:R-:W-:Y:S01]  /*05a0*/  STG.E.64 desc[UR6][R4.64], R2 ;  /* 0x0000000204007986 */ /* 0x001fe2000c101b06 */
[----:B------:R-:W-:Y:S05]  /*05b0*/  EXIT ;  /* 0x000000000000794d */ /* 0x000fea0003800000 */
.L_x_4939:
[----:B------:R-:W0:Y:S01]  /*05c0*/  LDCU UR4, c[0x0][0x380] ;  /* 0x00007000ff0477ac */ /* 0x000e220008000800 */
[----:B------:R-:W-:Y:S01]  /*05d0*/  IADD3 R2, PT, PT, R2, -0x1, RZ ;  /* 0xffffffff02027810 */ /* 0x000fe20007ffe0ff */
[----:B------:R-:W-:Y:S03]  /*05e0*/  BSSY.RECONVERGENT B0, `(.L_x_4947) ;  /* 0x000018c000007945 */ /* 0x000fe60003800200 */
        /* <DEDUP_REMOVED lines=352> */
.L_x_4949:
[----:B------:R-:W0:Y:S02]  /*1bf0*/  LDCU.128 UR8, c[0x0][0x5f0] ;  /* 0x0000be00ff0877ac */ /* 0x000e240008000c00 */
[----:B0-----:R-:W-:-:S04]  /*1c00*/  IADD3 R8, P0, PT, R6, UR10, RZ ;  /* 0x0000000a06087c10 */ /* 0x001fc8000ff1e0ff */
[----:B------:R-:W-:-:S06]  /*1c10*/  IADD3.X R9, PT, PT, RZ, UR11, RZ, P0, !PT ;  /* 0x0000000bff097c10 */ /* 0x000fcc00087fe4ff */
[----:B------:R-:W2:Y:S01]  /*1c20*/  LDG.E.64 R8, desc[UR6][R8.64] ;  /* 0x0000000608087981 */ /* 0x000ea2000c1e1b00 */
[----:B------:R-:W-:-:S04]  /*1c30*/  IADD3 R6, P0, PT, R4, UR8, RZ ;  /* 0x0000000804067c10 */ /* 0x000fc8000ff1e0ff */
[----:B------:R-:W-:-:S06]  /*1c40*/  IADD3.X R7, PT, PT, RZ, UR9, RZ, P0, !PT ;  /* 0x00000009ff077c10 */ /* 0x000fcc00087fe4ff */
[----:B------:R-:W5:Y:S01]  /*1c50*/  LDG.E.64 R6, desc[UR6][R6.64] ;  /* 0x0000000606067981 */ /* 0x000f62000c1e1b00 */
[----:B------:R-:W-:Y:S01]  /*1c60*/  BSSY.RECONVERGENT B1, `(.L_x_4950) ;  /* 0x000001e000017945 */ /* 0x000fe20003800200 */
[----:B--2---:R-:W-:-:S13]  /*1c70*/  FSETP.GE.FTZ.AND P0, PT, |R8|, |R9|, PT ;  /* 0x400000090800720b */ /* 0x004fda0003f16200 */
[----:B------:R-:W-:Y:S05]  /*1c80*/  @!P0 BRA `(.L_x_4951) ;  /* 0x00000000004c8947 */ /* 0x000fea0003800000 */
[C---:B------:R-:W-:Y:S01]  /*1c90*/  FSETP.NEU.FTZ.AND P0, PT, |R8|.reuse, RZ, PT ;  /* 0x000000ff0800720b */ /* 0x040fe20003f1d200 */
[C---:B------:R-:W-:Y:S01]  /*1ca0*/  FADD.FTZ R4, |R9|.reuse, -RZ ;  /* 0x800000ff09047221 */ /* 0x040fe20000010200 */
[----:B------:R-:W-:Y:S01]  /*1cb0*/  FSETP.NEU.FTZ.AND P1, PT, |R9|, RZ, PT ;  /* 0x000000ff0900720b */ /* 0x000fe20003f3d200 */
[----:B------:R-:W-:-:S03]  /*1cc0*/  FADD.FTZ R12, |R8|, -RZ ;  /* 0x800000ff080c7221 */ /* 0x000fc60000010200 */
[----:B------:R-:W-:-:S13]  /*1cd0*/  PLOP3.LUT P0, PT, P0, P1, PT, 0xf8, 0x8f ;  /* 0x00000000008f781c */ /* 0x000fda0000703f70 */
[----:B------:R-:W0:Y:S08]  /*1ce0*/  @!P0 MUFU.RCP R11, R12 ;  /* 0x0000000c000b8308 */ /* 0x000e300000001000 */
[----:B------:R-:W1:Y:S01]  /*1cf0*/  @!P0 MUFU.RCP R4, R4 ;  /* 0x0000000400048308 */ /* 0x000e620000001000 */
[----:B0----5:R-:W-:Y:S01]  /*1d00*/  @!P0 FMUL.FTZ R10, R6, R11 ;  /* 0x0000000b060a8220 */ /* 0x021fe20000410000 */
[----:B-1----:R-:W-:Y:S01]  /*1d10*/  @!P0 FMUL.FTZ R11, R7, R4 ;  /* 0x00000004070b8220 */ /* 0x002fe20000410000 */
[----:B------:R-:W-:Y:S06]  /*1d20*/  @!P0 BRA `(.L_x_4952) ;  /* 0x0000000000448947 */ /* 0x000fec0003800000 */
[----:B------:R-:W0:Y:S02]  /*1d30*/  MUFU.RCP R4, R8 ;  /* 0x0000000800047308 */ /* 0x000e240000001000 */
[----:B0-----:R-:W-:-:S04]  /*1d40*/  FMUL.FTZ R4, R9, R4 ;  /* 0x0000000409047220 */ /* 0x001fc80000410000 */
[-C--:B------:R-:W-:Y:S01]  /*1d50*/  FFMA.FTZ R9, R9, R4.reuse, R8 ;  /* 0x0000000409097223 */ /* 0x080fe20000010008 */
[-C--:B------:R-:W-:Y:S01]  /*1d60*/  FFMA.FTZ R10, R7, R4.reuse, R6 ;  /* 0x00000004070a7223 */ /* 0x080fe20000010006 */
[----:B------:R-:W-:-:S04]  /*1d70*/  FFMA.FTZ R4, -R6, R4, R7 ;  /* 0x0000000406047223 */ /* 0x000fc80000010107 */
[----:B------:R-:W0:Y:S02]  /*1d80*/  MUFU.RCP R9, R9 ;  /* 0x0000000900097308 */ /* 0x000e240000001000 */
[C---:B0-----:R-:W-:Y:S01]  /*1d90*/  FMUL.FTZ R10, R9.reuse, R10 ;  /* 0x0000000a090a7220 */ /* 0x041fe20000410000 */
[----:B------:R-:W-:Y:S01]  /*1da0*/  FMUL.FTZ R11, R9, R4 ;  /* 0x00000004090b7220 */ /* 0x000fe20000410000 */
[----:B------:R-:W-:Y:S06]  /*1db0*/  BRA `(.L_x_4952) ;  /* 0x0000000000207947 */ /* 0x000fec0003800000 */
.L_x_4951:
        /* <DEDUP_REMOVED lines=8> */
.L_x_4952:
[----:B------:R-:W-:Y:S05]  /*1e40*/  BSYNC.RECONVERGENT B1 ;  /* 0x0000000000017941 */ /* 0x000fea0003800200 */
.L_x_4950:
[----:B------:R-:W0:Y:S01]  /*1e50*/  LDCU.64 UR8, c[0x0][0x5e8] ;  /* 0x0000bd00ff0877ac */ /* 0x000e220008000a00 */
[----:B------:R-:W-:Y:S02]  /*1e60*/  IADD3 R3, PT, PT, R3, 0x80, RZ ;  /* 0x0000008003037810 */ /* 0x000fe40007ffe0ff */
[----:B0-----:R-:W-:-:S04]  /*1e70*/  IADD3 R4, P0, PT, R5, UR8, RZ ;  /* 0x0000000805047c10 */ /* 0x001fc8000ff1e0ff */
[----:B------:R-:W-:-:S05]  /*1e80*/  IADD3.X R5, PT, PT, RZ, UR9, RZ, P0, !PT ;  /* 0x00000009ff057c10 */ /* 0x000fca00087fe4ff */
[----:B------:R0:W-:Y:S04]  /*1e90*/  STG.E.64 desc[UR6][R4.64], R10 ;  /* 0x0000000a04007986 */ /* 0x0001e8000c101b06 */
.L_x_4948:
[----:B------:R-:W-:Y:S05]  /*1ea0*/  BSYNC.RECONVERGENT B0 ;  /* 0x0000000000007941 */ /* 0x000fea0003800200 */
.L_x_4947:
[----:B------:R-:W-:-:S13]  /*1eb0*/  ISETP.GE.AND P0, PT, R3, UR4, PT ;  /* 0x0000000403007c0c */ /* 0x000fda000bf06270 */
[----:B------:R-:W-:Y:S05]  /*1ec0*/  @P0 EXIT ;  /* 0x000000000000094d */ /* 0x000fea0003800000 */
        /* <DEDUP_REMOVED lines=348> */
.L_x_4953:
[----:B------:R-:W0:Y:S01]  /*3490*/  LDCU.128 UR8, c[0x0][0x5f0] ;  /* 0x0000be00ff0877ac */ /* 0x000e220008000c00 */
[----:B------:R-:W1:Y:S01]  /*34a0*/  LDCU.64 UR4, c[0x0][0x5e8] ;  /* 0x0000bd00ff0477ac */ /* 0x000e620008000a00 */
[----:B0-----:R-:W-:-:S04]  /*34b0*/  IADD3 R6, P0, PT, R4, UR10, RZ ;  /* 0x0000000a04067c10 */ /* 0x001fc8000ff1e0ff */
[----:B------:R-:W-:-:S05]  /*34c0*/  IADD3.X R7, PT, PT, RZ, UR11, RZ, P0, !PT ;  /* 0x0000000bff077c10 */ /* 0x000fca00087fe4ff */
[----:B------:R-:W2:Y:S01]  /*34d0*/  LDG.E.64 R8, desc[UR6][R6.64] ;  /* 0x0000000606087981 */ /* 0x000ea2000c1e1b00 */
[----:B------:R-:W-:-:S04]  /*34e0*/  IADD3 R4, P0, PT, R2, UR8, RZ ;  /* 0x0000000802047c10 */ /* 0x000fc8000ff1e0ff */
[----:B------:R-:W-:-:S06]  /*34f0*/  IADD3.X R5, PT, PT, RZ, UR9, RZ, P0, !PT ;  /* 0x00000009ff057c10 */ /* 0x000fcc00087fe4ff */
[----:B------:R-:W5:Y:S01]  /*3500*/  LDG.E.64 R4, desc[UR6][R4.64] ;  /* 0x0000000604047981 */ /* 0x000f62000c1e1b00 */
[----:B-1----:R-:W-:Y:S01]  /*3510*/  IADD3 R2, P1, PT, R3, UR4, RZ ;  /* 0x0000000403027c10 */ /* 0x002fe2000ff3e0ff */
[----:B------:R-:W-:Y:S03]  /*3520*/  BSSY.RECONVERGENT B0, `(.L_x_4954) ;  /* 0x000001f000007945 */ /* 0x000fe60003800200 */
[----:B------:R-:W-:Y:S02]  /*3530*/  IADD3.X R3, PT, PT, RZ, UR5, RZ, P1, !PT ;  /* 0x00000005ff037c10 */ /* 0x000fe40008ffe4ff */
        /* <DEDUP_REMOVED lines=16> */
.L_x_4956:
[----:B------:R-:W0:Y:S08]  /*3640*/  MUFU.RCP R7, R7 ;  /* 0x0000000700077308 */ /* 0x000e300000001000 */
[----:B------:R-:W1:Y:S01]  /*3650*/  MUFU.RCP R0, R0 ;  /* 0x0000000000007308 */ /* 0x000e620000001000 */
[----:B0----5:R-:W-:Y:S01]  /*3660*/  FMUL.FTZ R4, R4, R7 ;  /* 0x0000000704047220 */ /* 0x021fe20000410000 */
[----:B-1----:R-:W-:Y:S01]  /*3670*/  FMUL.FTZ R5, R5, R0 ;  /* 0x0000000005057220 */ /* 0x002fe20000410000 */
[----:B------:R-:W-:Y:S06]  /*3680*/  BRA `(.L_x_4957) ;  /* 0x0000000000207947 */ /* 0x000fec0003800000 */
.L_x_4955:
        /* <DEDUP_REMOVED lines=8> */
.L_x_4957:
[----:B------:R-:W-:Y:S05]  /*3710*/  BSYNC.RECONVERGENT B0 ;  /* 0x0000000000007941 */ /* 0x000fea0003800200 */
.L_x_4954:
[----:B------:R-:W-:Y:S01]  /*3720*/  STG.E.64 desc[UR6][R2.64], R4 ;  /* 0x0000000402007986 */ /* 0x000fe2000c101b06 */
[----:B------:R-:W-:Y:S05]  /*3730*/  EXIT ;  /* 0x000000000000794d */ /* 0x000fea0003800000 */
.L_x_4958:
        /* <DEDUP_REMOVED lines=12> */
.L_x_18288:


//--------------------- .text._ZN2at6native27unrolled_elementwise_kernelINS0_13BinaryFunctorIN3c107complexIfEES5_S5_NS0_15binary_internal10DivFunctorIS5_EEEESt5arrayIPcLm3EELi4E23TrivialOffsetCalculatorILi2EjESD_ILi1EjENS0_6memory15LoadWithoutCastENSG_16StoreWithoutCastEEEviT_T0_T2_T3_T4_T5_ --------------------------
	.section	.text._ZN2at6native27unrolled_elementwise_kernelINS0_13BinaryFunctorIN3c107complexIfEES5_S5_NS0_15binary_internal10DivFunctorIS5_EEEESt5arrayIPcLm3EELi4E23TrivialOffsetCalculatorILi2EjESD_ILi1EjENS0_6memory15LoadWithoutCastENSG_16StoreWithoutCastEEEviT_T0_T2_T3_T4_T5_,"ax",@progbits
	.align	128
        .global         _ZN2at6native27unrolled_elementwise_kernelINS0_13BinaryFunctorIN3c107complexIfEES5_S5_NS0_15binary_internal10DivFunctorIS5_EEEESt5arrayIPcLm3EELi4E23TrivialOffsetCalculatorILi2EjESD_ILi1EjENS0_6memory15LoadWithoutCastENSG_16StoreWithoutCastEEEviT_T0_T2_T3_T4_T5_
        .type           _ZN2at6native27unrolled_elementwise_kernelINS0_13BinaryFunctorIN3c107complexIfEES5_S5_NS0_15binary_internal10DivFunctorIS5_EEEESt5arrayIPcLm3EELi4E23TrivialOffsetCalculatorILi2EjESD_ILi1EjENS0_6memory15LoadWithoutCastENSG_16StoreWithoutCastEEEviT_T0_T2_T3_T4_T5_,@function
        .size           _ZN2at6native27unrolled_elementwise_kernelINS0_13BinaryFunctorIN3c107complexIfEES5_S5_NS0_15binary_internal10DivFunctorIS5_EEEESt5arrayIPcLm3EELi4E23TrivialOffsetCalculatorILi2EjESD_ILi1EjENS0_6memory15LoadWithoutCastENSG_16StoreWithoutCastEEEviT_T0_T2_T3_T4_T5_,(.L_x_18289 - _ZN2at6native27unrolled_elementwise_kernelINS0_13BinaryFunctorIN3c107complexIfEES5_S5_NS0_15binary_internal10DivFunctorIS5_EEEESt5arrayIPcLm3EELi4E23TrivialOffsetCalculatorILi2EjESD_ILi1EjENS0_6memory15LoadWithoutCastENSG_16StoreWithoutCastEEEviT_T0_T2_T3_T4_T5_)
        .other          _ZN2at6native27unrolled_elementwise_kernelINS0_13BinaryFunctorIN3c107complexIfEES5_S5_NS0_15binary_internal10DivFunctorIS5_EEEESt5arrayIPcLm3EELi4E23TrivialOffsetCalculatorILi2EjESD_ILi1EjENS0_6memory15LoadWithoutCastENSG_16StoreWithoutCastEEEviT_T0_T2_T3_T4_T5_,@"STO_CUDA_ENTRY STV_DEFAULT"
_ZN2at6native27unrolled_elementwise_kernelINS0_13BinaryFunctorIN3c107complexIfEES5_S5_NS0_15binary_internal10DivFunctorIS5_EEEESt5arrayIPcLm3EELi4E23TrivialOffsetCalculatorILi2EjESD_ILi1EjENS0_6memory15LoadWithoutCastENSG_16StoreWithoutCastEEEviT_T0_T2_T3_T4_T5_:
.text._ZN2at6native27unrolled_elementwise_kernelINS0_13BinaryFunctorIN3c107complexIfEES5_S5_NS0_15binary_internal10DivFunctorIS5_EEEESt5arrayIPcLm3EELi4E23TrivialOffsetCalculatorILi2EjESD_ILi1EjENS0_6memory15LoadWithoutCastENSG_16StoreWithoutCastEEEviT_T0_T2_T3_T4_T5_:
[----:B------:R-:W-:Y:S01]  /*0000*/  LDC R1, c[0x0][0x37c] ;  /* 0x0000df00ff017b82 */ /* 0x000fe20000000800 */
[----:B------:R-:W0:Y:S07]  /*0010*/  S2R R0, SR_CTAID.X ;  /* 0x0000000000007919 */ /* 0x000e2e0000002500 */
[----:B------:R-:W0:Y:S01]  /*0020*/  LDC R5, c[0x0][0x380] ;  /* 0x0000e000ff057b82 */ /* 0x000e220000000800 */
[----:B------:R-:W1:Y:S01]  /*0030*/  LDCU.64 UR4, c[0x0][0x358] ;  /* 0x00006b00ff0477ac */ /* 0x000e620008000a00 */
[----:B------:R-:W-:Y:S01]  /*0040*/  CS2R R6, SRZ ;  /* 0x0000000000067805 */ /* 0x000fe2000001ff00 */
[----:B------:R-:W2:Y:S05]  /*0050*/  S2R R3, SR_TID.X ;  /* 0x0000000000037919 */ /* 0x000eaa0000002100 */
[----:B------:R-:W3:Y:S08]  /*0060*/  LDC.64 R10, c[0x0][0x390] ;  /* 0x0000e400ff0a7b82 */ /* 0x000ef00000000a00 */
[----:B------:R-:W4:Y:S08]  /*0070*/  LDC.64 R24, c[0x0][0x398] ;  /* 0x0000e600ff187b82 */ /* 0x000f300000000a00 */
[----:B------:R-:W1:Y:S01]  /*0080*/  LDC.64 R28, c[0x0][0x390] ;  /* 0x0000e400ff1c7b82 */ /* 0x000e620000000a00 */
[----:B0-----:R-:W-:-:S07]  /*0090*/  IMAD R22, R0, -0x200, R5 ;  /* 0xfffffe0000167824 */ /* 0x001fce00078e0205 */
[----:B------:R-:W0:Y:S01]  /*00a0*/  LDC.64 R20, c[0x0][0x390] ;  /* 0x0000e400ff147b82 */ /* 0x000e220000000a00 */
[----:B--2---:R-:W-:Y:S02]  /*00b0*/  MOV R23, R3 ;  /* 0x0000000300177202 */ /* 0x004fe40000000f00 */
[----:B------:R-:W-:-:S05]  /*00c0*/  ISETP.GE.AND P0, PT, R3, R22, PT ;  /* 0x000000160300720c */ /* 0x000fca0003f06270 */
[----:B------:R-:W2:Y:S08]  /*00d0*/  LDC.64 R18, c[0x0][0x398] ;  /* 0x0000e600ff127b82 */ /* 0x000eb00000000a00 */
[----:B------:R-:W2:Y:S01]  /*00e0*/  LDC.64 R16, c[0x0][0x390] ;  /* 0x0000e400ff107b82 */ /* 0x000ea20000000a00 */
[----:B------:R-:W-:Y:S02]  /*00f0*/  @!P0 IADD3 R3, PT, PT, R23, 0x80, RZ ;  /* 0x0000008017038810 */ /* 0x000fe40007ffe0ff */
[----:B------:R-:W-:-:S02]  /*0100*/  @!P0 LEA R9, R0, R23, 0x9 ;  /* 0x0000001700098211 */ /* 0x000fc400078e48ff */
[----:B------:R-:W-:-:S03]  /*0110*/  ISETP.GE.AND P1, PT, R3, R22, PT ;  /* 0x000000160300720c */ /* 0x000fc60003f26270 */
[----:B------:R-:W2:Y:S01]  /*0120*/  LDC.64 R14, c[0x0][0x398] ;  /* 0x0000e600ff0e7b82 */ /* 0x000ea20000000a00 */
[----:B---3--:R-:W-:-:S04]  /*0130*/  @!P0 IMAD.WIDE.U32 R10, R9, 0x8, R10 ;  /* 0x00000008090a8825 */ /* 0x008fc800078e000a */
[----:B----4-:R-:W-:Y:S01]  /*0140*/  @!P0 IMAD.WIDE.U32 R24, R9, 0x8, R24 ;  /* 0x0000000809188825 */ /* 0x010fe200078e0018 */
[----:B-1----:R1:W5:Y:S02]  /*0150*/  @!P0 LDG.E.64 R6, desc[UR4][R10.64] ;  /* 0x000000040a068981 */ /* 0x002364000c1e1b00 */
[----:B------:R-:W3:Y:S02]  /*0160*/  LDC.64 R12, c[0x0][0x398] ;  /* 0x0000e600ff0c7b82 */ /* 0x000ee40000000a00 */
[----:B------:R-:W-:Y:S02]  /*0170*/  @!P1 LEA R5, R0, R3, 0x9 ;  /* 0x0000000300059211 */ /* 0x000fe400078e48ff */
[----:B------:R-:W-:-:S04]  /*0180*/  @!P1 IADD3 R3, PT, PT, R3, 0x80, RZ ;  /* 0x0000008003039810 */ /* 0x000fc80007ffe0ff */
[----:B------:R-:W-:Y:S02]  /*0190*/  ISETP.GE.AND P3, PT, R3, R22, PT ;  /* 0x000000160300720c */ /* 0x000fe40003f66270 */
[----:B------:R-:W-:Y:S02]  /*01a0*/  CS2R R8, SRZ ;  /* 0x0000000000087805 */ /* 0x000fe4000001ff00 */
[----:B-1----:R-:W-:Y:S01]  /*01b0*/  CS2R R10, SRZ ;  /* 0x00000000000a7805 */ /* 0x002fe2000001ff00 */
[----:B------:R-:W-:-:S03]  /*01c0*/  @!P1 IMAD.WIDE.U32 R28, R5, 0x8, R28 ;  /* 0x00000008051c9825 */ /* 0x000fc600078e001c */
[----:B------:R-:W5:Y:S04]  /*01d0*/  @!P0 LDG.E.64 R8, desc[UR4][R24.64] ;  /* 0x0000000418088981 */ /* 0x000f68000c1e1b00 */
[----:B------:R1:W5:Y:S01]  /*01e0*/  @!P1 LDG.E.64 R10, desc[UR4][R28.64] ;  /* 0x000000041c0a9981 */ /* 0x000362000c1e1b00 */
[----:B------:R-:W-:Y:S02]  /*01f0*/  @!P3 LEA R27, R0, R3, 0x9 ;  /* 0x00000003001bb211 */ /* 0x000fe400078e48ff */
[----:B------:R-:W-:-:S04]  /*0200*/  @!P3 IADD3 R3, PT, PT, R3, 0x80, RZ ;  /* 0x000000800303b810 */ /* 0x000fc80007ffe0ff */
[----:B------:R-:W-:Y:S01]  /*0210*/  ISETP.GE.AND P2, PT, R3, R22, PT ;  /* 0x000000160300720c */ /* 0x000fe20003f46270 */
[----:B0-----:R-:W-:Y:S01]  /*0220*/  @!P3 IMAD.WIDE.U32 R20, R27, 0x8, R20 ;  /* 0x000000081b14b825 */ /* 0x001fe200078e0014 */
[----:B-1----:R-:W-:-:S03]  /*0230*/  CS2R R28, SRZ ;  /* 0x00000000001c7805 */ /* 0x002fc6000001ff00 */
[----:B--2---:R-:W-:-:S05]  /*0240*/  @!P3 IMAD.WIDE.U32 R18, R27, 0x8, R18 ;  /* 0x000000081b12b825 */ /* 0x004fca00078e0012 */
[----:B------:R-:W5:Y:S03]  /*0250*/  @!P3 LDG.E.64 R28, desc[UR4][R18.64] ;  /* 0x00000004121cb981 */ /* 0x000f66000c1e1b00 */
[----:B------:R-:W-:Y:S02]  /*0260*/  @!P2 LEA R25, R0, R3, 0x9 ;  /* 0x000000030019a211 */ /* 0x000fe400078e48ff */
[----:B------:R-:W-:-:S06]  /*0270*/  CS2R R2, SRZ ;  /* 0x0000000000027805 */ /* 0x000fcc000001ff00 */
[----:B------:R-:W5:Y:S01]  /*0280*/  @!P3 LDG.E.64 R2, desc[UR4][R20.64] ;  /* 0x000000041402b981 */ /* 0x000f62000c1e1b00 */
[----:B------:R-:W-:Y:S01]  /*0290*/  @!P2 IMAD.WIDE.U32 R16, R25, 0x8, R16 ;  /* 0x000000081910a825 */ /* 0x000fe200078e0010 */
[----:B------:R-:W-:-:S03]  /*02a0*/  CS2R R26, SRZ ;  /* 0x00000000001a7805 */ /* 0x000fc6000001ff00 */
[----:B------:R-:W-:Y:S01]  /*02b0*/  @!P2 IMAD.WIDE.U32 R14, R25, 0x8, R14 ;  /* 0x00000008190ea825 */ /* 0x000fe200078e000e */
[----:B------:R-:W-:Y:S02]  /*02c0*/  CS2R R24, SRZ ;  /* 0x0000000000187805 */ /* 0x000fe4000001ff00 */
[----:B------:R-:W5:Y:S04]  /*02d0*/  @!P2 LDG.E.64 R26, desc[UR4][R16.64] ;  /* 0x00000004101aa981 */ /* 0x000f68000c1e1b00 */
[----:B------:R-:W5:Y:S01]  /*02e0*/  @!P2 LDG.E.64 R24, desc[UR4][R14.64] ;  /* 0x000000040e18a981 */ /* 0x000f62000c1e1b00 */
[----:B------:R-:W-:Y:S01]  /*02f0*/  ISETP.GE.AND P2, PT, R23, R22, PT ;  /* 0x000000161700720c */ /* 0x000fe20003f46270 */
[----:B---3--:R-:W-:Y:S01]  /*0300*/  @!P1 IMAD.WIDE.U32 R12, R5, 0x8, R12 ;  /* 0x00000008050c9825 */ /* 0x008fe200078e000c */
[----:B------:R-:W-:Y:S01]  /*0310*/  CS2R R4, SRZ ;  /* 0x0000000000047805 */ /* 0x000fe2000001ff00 */
[----:B------:R-:W-:Y:S05]  /*0320*/  BSSY.RECONVERGENT B0, `(.L_x_4959) ;  /* 0x0000021000007945 */ /* 0x000fea0003800200 */
[----:B------:R0:W5:Y:S02]  /*0330*/  @!P1 LDG.E.64 R4, desc[UR4][R12.64] ;  /* 0x000000040c049981 */ /* 0x000164000c1e1b00 */
[----:B0-----:R-:W-:-:S03]  /*0340*/  CS2R R12, SRZ ;  /* 0x00000000000c7805 */ /* 0x001fc6000001ff00 */
[----:B------:R-:W-:Y:S05]  /*0350*/  @P2 BRA `(.L_x_4960) ;  /* 0x0000000000742947 */ /* 0x000fea0003800000 */
[----:B-----5:R-:W-:-:S13]  /*0360*/  FSETP.GE.FTZ.AND P0, PT, |R8|, |R9|, PT ;  /* 0x400000090800720b */ /* 0x020fda0003f16200 */
        /* <DEDUP_REMOVED lines=8> */
[----:B0-----:R-:W-:Y:S01]  /*03f0*/  @!P0 FMUL.FTZ R12, R13, R6 ;  /* 0x000000060d0c8220 */ /* 0x001fe20000410000 */
[----:B-1----:R-:W-:Y:S01]  /*0400*/  @!P0 FMUL.FTZ R13, R14, R7 ;  /* 0x000000070e0d8220 */ /* 0x002fe20000410000 */
        /* <DEDUP_REMOVED lines=10> */
.L_x_4961:
        /* <DEDUP_REMOVED lines=8> */
.L_x_4960:
[----:B------:R-:W-:Y:S05]  /*0530*/  BSYNC.RECONVERGENT B0 ;  /* 0x0000000000007941 */ /* 0x000fea0003800200 */
.L_x_4959:
[----:B-----5:R-:W-:Y:S01]  /*0540*/  IADD3 R9, PT, PT, R23, 0x80, RZ ;  /* 0x0000008017097810 */ /* 0x020fe20007ffe0ff */
[----:B------:R-:W-:Y:S01]  /*0550*/  BSSY.RECONVERGENT B0, `(.L_x_4962) ;  /* 0x0000021000007945 */ /* 0x000fe20003800200 */
[----:B------:R-:W-:Y:S02]  /*0560*/  CS2R R6, SRZ ;  /* 0x0000000000067805 */ /* 0x000fe4000001ff00 */
        /* <DEDUP_REMOVED lines=18> */
.L_x_4965:
[----:B------:R-:W0:Y:S08]  /*0690*/  MUFU.RCP R5, R8 ;  /* 0x0000000800057308 */ /* 0x000e300000001000 */
[----:B------:R-:W1:Y:S01]  /*06a0*/  MUFU.RCP R4, R14 ;  /* 0x0000000e00047308 */ /* 0x000e620000001000 */
[----:B0-----:R-:W-:Y:S01]  /*06b0*/  FMUL.FTZ R6, R5, R10 ;  /* 0x0000000a05067220 */ /* 0x001fe20000410000 */
[----:B-1----:R-:W-:Y:S01]  /*06c0*/  FMUL.FTZ R7, R4, R11 ;  /* 0x0000000b04077220 */ /* 0x002fe20000410000 */
[----:B------:R-:W-:Y:S06]  /*06d0*/  BRA `(.L_x_4963) ;  /* 0x0000000000207947 */ /* 0x000fec0003800000 */
.L_x_4964:
        /* <DEDUP_REMOVED lines=8> */
.L_x_4963:
[----:B------:R-:W-:Y:S05]  /*0760*/  BSYNC.RECONVERGENT B0 ;  /* 0x0000000000007941 */ /* 0x000fea0003800200 */
.L_x_4962:
[----:B------:R-:W-:Y:S01]  /*0770*/  IADD3 R5, PT, PT, R23, 0x100, RZ ;  /* 0x0000010017057810 */ /* 0x000fe20007ffe0ff */
[----:B------:R-:W-:Y:S03]  /*0780*/  BSSY.RECONVERGENT B0, `(.L_x_4966) ;  /* 0x0000021000007945 */ /* 0x000fe60003800200 */
[----:B------:R-:W-:Y:S02]  /*0790*/  ISETP.GE.AND P0, PT, R5, R22, PT ;  /* 0x000000160500720c */ /* 0x000fe40003f06270 */
[----:B------:R-:W-:-:S11]  /*07a0*/  CS2R R4, SRZ ;  /* 0x0000000000047805 */ /* 0x000fd6000001ff00 */
        /* <DEDUP_REMOVED lines=17> */
.L_x_4969:
[----:B------:R-:W0:Y:S08]  /*08c0*/  MUFU.RCP R5, R10 ;  /* 0x0000000a00057308 */ /* 0x000e300000001000 */
[----:B------:R-:W1:Y:S01]  /*08d0*/  MUFU.RCP R8, R8 ;  /* 0x0000000800087308 */ /* 0x000e620000001000 */
[----:B0-----:R-:W-:Y:S01]  /*08e0*/  FMUL.FTZ R4, R5, R2 ;  /* 0x0000000205047220 */ /* 0x001fe20000410000 */
[----:B-1----:R-:W-:Y:S01]  /*08f0*/  FMUL.FTZ R5, R8, R3 ;  /* 0x0000000308057220 */ /* 0x002fe20000410000 */
[----:B------:R-:W-:Y:S06]  /*0900*/  BRA `(.L_x_4967) ;  /* 0x0000000000207947 */ /* 0x000fec0003800000 */
.L_x_4968:
        /* <DEDUP_REMOVED lines=8> */
.L_x_4967:
[----:B------:R-:W-:Y:S05]  /*0990*/  BSYNC.RECONVERGENT B0 ;  /* 0x0000000000007941 */ /* 0x000fea0003800200 */
.L_x_4966:
        /* <DEDUP_REMOVED lines=21> */
.L_x_4973:
[----:B------:R-:W0:Y:S08]  /*0af0*/  MUFU.RCP R3, R10 ;  /* 0x0000000a00037308 */ /* 0x000e300000001000 */
[----:B------:R-:W1:Y:S01]  /*0b00*/  MUFU.RCP R8, R8 ;  /* 0x0000000800087308 */ /* 0x000e620000001000 */
[----:B0-----:R-:W-:Y:S01]  /*0b10*/  FMUL.FTZ R2, R3, R26 ;  /* 0x0000001a03027220 */ /* 0x001fe20000410000 */
[----:B-1----:R-:W-:Y:S01]  /*0b20*/  FMUL.FTZ R3, R8, R27 ;  /* 0x0000001b08037220 */ /* 0x002fe20000410000 */
[----:B------:R-:W-:Y:S06]  /*0b30*/  BRA `(.L_x_4971) ;  /* 0x0000000000207947 */ /* 0x000fec0003800000 */
.L_x_4972:
        /* <DEDUP_REMOVED lines=8> */
.L_x_4971:
[----:B------:R-:W-:Y:S05]  /*0bc0*/  BSYNC.RECONVERGENT B0 ;  /* 0x0000000000007941 */ /* 0x000fea0003800200 */
.L_x_4970:
[----:B------:R-:W0:Y:S01]  /*0bd0*/  @!P2 LDC.64 R10, c[0x0][0x388] ;  /* 0x0000e200ff0aab82 */ /* 0x000e220000000a00 */
[----:B------:R-:W-:Y:S01]  /*0be0*/  @!P2 LEA R15, R0, R23, 0x9 ;  /* 0x00000017000fa211 */ /* 0x000fe200078e48ff */
[----:B------:R-:W-:Y:S01]  /*0bf0*/  BSSY.RECONVERGENT B0, `(.L_x_4974) ;  /* 0x0000010000007945 */ /* 0x000fe20003800200 */
[----:B------:R-:W-:-:S04]  /*0c00*/  @!P2 MOV R23, R9 ;  /* 0x000000090017a202 */ /* 0x000fc80000000f00 */
[----:B------:R-:W-:Y:S01]  /*0c10*/  ISETP.GE.AND P0, PT, R23, R22, PT ;  /* 0x000000161700720c */ /* 0x000fe20003f06270 */
[----:B0-----:R-:W-:-:S05]  /*0c20*/  @!P2 IMAD.WIDE.U32 R8, R15, 0x8, R10 ;  /* 0x000000080f08a825 */ /* 0x001fca00078e000a */
[----:B------:R0:W-:Y:S07]  /*0c30*/  @!P2 STG.E.64 desc[UR4][R8.64], R12 ;  /* 0x0000000c0800a986 */ /* 0x0001ee000c101b04 */
[----:B------:R-:W-:Y:S05]  /*0c40*/  @P0 BRA `(.L_x_4975) ;  /* 0x0000000000280947 */ /* 0x000fea0003800000 */
[----:B0-----:R-:W0:Y:S01]  /*0c50*/  LDC.64 R8, c[0x0][0x388] ;  /* 0x0000e200ff087b82 */ /* 0x001e220000000a00 */
[----:B------:R-:W-:Y:S02]  /*0c60*/  LEA R11, R0, R23, 0x9 ;  /* 0x00000017000b7211 */ /* 0x000fe400078e48ff */
[----:B------:R-:W-:-:S04]  /*0c70*/  IADD3 R23, PT, PT, R23, 0x80, RZ ;  /* 0x0000008017177810 */ /* 0x000fc80007ffe0ff */
[----:B------:R-:W-:-:S13]  /*0c80*/  ISETP.GE.AND P0, PT, R23, R22, PT ;  /* 0x000000161700720c */ /* 0x000fda0003f06270 */
[----:B------:R-:W-:Y:S02]  /*0c90*/  @!P0 LEA R13, R0, R23, 0x9 ;  /* 0x00000017000d8211 */ /* 0x000fe400078e48ff */
[----:B------:R-:W-:Y:S01]  /*0ca0*/  @!P0 IADD3 R23, PT, PT, R23, 0x80, RZ ;  /* 0x0000008017178810 */ /* 0x000fe20007ffe0ff */
[----:B0-----:R-:W-:-:S04]  /*0cb0*/  IMAD.WIDE.U32 R10, R11, 0x8, R8 ;  /* 0x000000080b0a7825 */ /* 0x001fc800078e0008 */
[----:B------:R-:W-:Y:S01]  /*0cc0*/  @!P0 IMAD.WIDE.U32 R8, R13, 0x8, R8 ;  /* 0x000000080d088825 */ /* 0x000fe200078e0008 */
[----:B------:R1:W-:Y:S04]  /*0cd0*/  STG.E.64 desc[UR4][R10.64], R6 ;  /* 0x000000060a007986 */ /* 0x0003e8000c101b04 */
[----:B------:R1:W-:Y:S02]  /*0ce0*/  @!P0 STG.E.64 desc[UR4][R8.64], R4 ;  /* 0x0000000408008986 */ /* 0x0003e4000c101b04 */
.L_x_4975:
[----:B------:R-:W-:Y:S05]  /*0cf0*/  BSYNC.RECONVERGENT B0 ;  /* 0x0000000000007941 */ /* 0x000fea0003800200 */
.L_x_4974:
[----:B------:R-:W-:-:S13]  /*0d00*/  ISETP.GE.AND P0, PT, R23, R22, PT ;  /* 0x000000161700720c */ /* 0x000fda0003f06270 */
[----:B------:R-:W-:Y:S05]  /*0d10*/  @P0 EXIT ;  /* 0x000000000000094d */ /* 0x000fea0003800000 */
[----:B-1----:R-:W1:Y:S01]  /*0d20*/  LDC.64 R4, c[0x0][0x388] ;  /* 0x0000e200ff047b82 */ /* 0x002e620000000a00 */
[----:B------:R-:W-:-:S05]  /*0d30*/  LEA R23, R0, R23, 0x9 ;  /* 0x0000001700177211 */ /* 0x000fca00078e48ff */
[----:B-1----:R-:W-:-:S05]  /*0d40*/  IMAD.WIDE.U32 R4, R23, 0x8, R4 ;  /* 0x0000000817047825 */ /* 0x002fca00078e0004 */
[----:B------:R-:W-:Y:S01]  /*0d50*/  STG.E.64 desc[UR4][R4.64], R2 ;  /* 0x0000000204007986 */ /* 0x000fe2000c101b04 */
[----:B------:R-:W-:Y:S05]  /*0d60*/  EXIT ;  /* 0x000000000000794d */ /* 0x000fea0003800000 */
.L_x_4976:
        /* <DEDUP_REMOVED lines=9> */
.L_x_18289:


//--------------------- .text._ZN2at6native29vectorized_elementwise_kernelILi2ENS0_13BinaryFunctorIN3c107complexIfEES5_S5_NS0_15binary_internal10DivFunctorIS5_EEEESt5arrayIPcLm3EEEEviT0_T1_ --------------------------
	.section	.text._ZN2at6native29vectorized_elementwise_kernelILi2ENS0_13BinaryFunctorIN3c107complexIfEES5_S5_NS0_15binary_internal10DivFunctorIS5_EEEESt5arrayIPcLm3EEEEviT0_T1_,"ax",@progbits
	.align	128
        .global         _ZN2at6native29vectorized_elementwise_kernelILi2ENS0_13BinaryFunctorIN3c107complexIfEES5_S5_NS0_15binary_internal10DivFunctorIS5_EEEESt5arrayIPcLm3EEEEviT0_T1_
        .type           _ZN2at6native29vectorized_elementwise_kernelILi2ENS0_13BinaryFunctorIN3c107complexIfEES5_S5_NS0_15binary_internal10DivFunctorIS5_EEEESt5arrayIPcLm3EEEEviT0_T1_,@function
        .size           _ZN2at6native29vectorized_elementwise_kernelILi2ENS0_13BinaryFunctorIN3c107complexIfEES5_S5_NS0_15binary_internal10DivFunctorIS5_EEEESt5arrayIPcLm3EEEEviT0_T1_,(.L_x_18290 - _ZN2at6native29vectorized_elementwise_kernelILi2ENS0_13BinaryFunctorIN3c107complexIfEES5_S5_NS0_15binary_internal10DivFunctorIS5_EEEESt5arrayIPcLm3EEEEviT0_T1_)
        .other          _ZN2at6native29vectorized_elementwise_kernelILi2ENS0_13BinaryFunctorIN3c107complexIfEES5_S5_NS0_15binary_internal10DivFunctorIS5_EEEESt5arrayIPcLm3EEEEviT0_T1_,@"STO_CUDA_ENTRY STV_DEFAULT"
_ZN2at6native29vectorized_elementwise_kernelILi2ENS0_13BinaryFunctorIN3c107complexIfEES5_S5_NS0_15binary_internal10DivFunctorIS5_EEEESt5arrayIPcLm3EEEEviT0_T1_:
.text._ZN2at6native29vectorized_elementwise_kernelILi2ENS0_13BinaryFunctorIN3c107complexIfEES5_S5_NS0_15binary_internal10DivFunctorIS5_EEEESt5arrayIPcLm3EEEEviT0_T1_:
        /* <DEDUP_REMOVED lines=9> */
[----:B------:R-:W1:Y:S08]  /*0090*/  LDC.64 R8, c[0x0][0x390] ;  /* 0x0000e400ff087b82 */ /* 0x000e700000000a00 */
[----:B------:R-:W2:Y:S08]  /*00a0*/  LDC.64 R14, c[0x0][0x398] ;  /* 0x0000e600ff0e7b82 */ /* 0x000eb00000000a00 */
[----:B------:R-:W3:Y:S08]  /*00b0*/  LDC.64 R16, c[0x0][0x390] ;  /* 0x0000e400ff107b82 */ /* 0x000ef00000000a00 */
[----:B------:R-:W4:Y:S01]  /*00c0*/  LDC.64 R18, c[0x0][0x398] ;  /* 0x0000e600ff127b82 */ /* 0x000f220000000a00 */
[----:B0-----:R-:W-:-:S07]  /*00d0*/  ISETP.GE.U32.AND P3, PT, R31, R36, PT ;  /* 0x000000241f00720c */ /* 0x001fce0003f66070 */
[----:B------:R-:W0:Y:S01]  /*00e0*/  LDC.64 R20, c[0x0][0x390] ;  /* 0x0000e400ff147b82 */ /* 0x000e220000000a00 */
[----:B------:R-:W-:-:S07]  /*00f0*/  MOV R37, R31 ;  /* 0x0000001f00257202 */ /* 0x000fce0000000f00 */
[----:B------:R-:W0:Y:S01]  /*0100*/  LDC.64 R26, c[0x0][0x398] ;  /* 0x0000e600ff1a7b82 */ /* 0x000e220000000a00 */
[----:B------:R-:W-:Y:S02]  /*0110*/  @!P3 IADD3 R31, PT, PT, R37, 0x80, RZ ;  /* 0x00000080251fb810 */ /* 0x000fe40007ffe0ff */
[----:B------:R-:W-:Y:S02]  /*0120*/  @!P3 IADD3 R3, PT, PT, R0, R37, RZ ;  /* 0x000000250003b210 */ /* 0x000fe40007ffe0ff */
[----:B------:R-:W-:-:S03]  /*0130*/  ISETP.GE.U32.AND P0, PT, R31, R36, PT ;  /* 0x000000241f00720c */ /* 0x000fc60003f06070 */
[----:B------:R-:W0:Y:S01]  /*0140*/  LDC.64 R34, c[0x0][0x390] ;  /* 0x0000e400ff227b82 */ /* 0x000e220000000a00 */
[----:B-1----:R-:W-:-:S04]  /*0150*/  @!P3 IMAD.WIDE.U32 R8, R3, 0x8, R8 ;  /* 0x000000080308b825 */ /* 0x002fc800078e0008 */
[----:B--2---:R-:W-:Y:S01]  /*0160*/  @!P3 IMAD.WIDE.U32 R14, R3, 0x8, R14 ;  /* 0x00000008030eb825 */ /* 0x004fe200078e000e */
[----:B------:R-:W-:Y:S02]  /*0170*/  CS2R R2, SRZ ;  /* 0x0000000000027805 */ /* 0x000fe4000001ff00 */
[----:B------:R-:W1:Y:S02]  /*0180*/  LDC.64 R38, c[0x0][0x398] ;  /* 0x0000e600ff267b82 */ /* 0x000e640000000a00 */
[----:B------:R-:W-:Y:S02]  /*0190*/  @!P0 IADD3 R5, PT, PT, R0, R31, RZ ;  /* 0x0000001f00058210 */ /* 0x000fe40007ffe0ff */
[----:B------:R2:W5:Y:S01]  /*01a0*/  @!P3 LDG.E.64 R2, desc[UR4][R8.64] ;  /* 0x000000040802b981 */ /* 0x000562000c1e1b00 */
[----:B------:R-:W-:-:S03]  /*01b0*/  @!P0 IADD3 R31, PT, PT, R31, 0x80, RZ ;  /* 0x000000801f1f8810 */ /* 0x000fc60007ffe0ff */
[----:B------:R-:W1:Y:S01]  /*01c0*/  LDC.64 R24, c[0x0][0x390] ;  /* 0x0000e400ff187b82 */ /* 0x000e620000000a00 */
[----:B---3--:R-:W-:Y:S01]  /*01d0*/  @!P0 IMAD.WIDE.U32 R16, R5, 0x8, R16 ;  /* 0x0000000805108825 */ /* 0x008fe200078e0010 */
[----:B------:R-:W-:-:S03]  /*01e0*/  ISETP.GE.U32.AND P1, PT, R31, R36, PT ;  /* 0x000000241f00720c */ /* 0x000fc60003f26070 */
[----:B----4-:R-:W-:-:S03]  /*01f0*/  @!P0 IMAD.WIDE.U32 R18, R5, 0x8, R18 ;  /* 0x0000000805128825 */ /* 0x010fc600078e0012 */
[----:B------:R-:W3:Y:S07]  /*0200*/  LDC.64 R28, c[0x0][0x398] ;  /* 0x0000e600ff1c7b82 */ /* 0x000eee0000000a00 */
[----:B------:R-:W-:Y:S02]  /*0210*/  @!P1 IADD3 R7, PT, PT, R0, R31, RZ ;  /* 0x0000001f00079210 */ /* 0x000fe40007ffe0ff */
[----:B------:R-:W-:Y:S02]  /*0220*/  @!P1 IADD3 R31, PT, PT, R31, 0x80, RZ ;  /* 0x000000801f1f9810 */ /* 0x000fe40007ffe0ff */
[----:B------:R-:W-:-:S02]  /*0230*/  CS2R R4, SRZ ;  /* 0x0000000000047805 */ /* 0x000fc4000001ff00 */
[----:B--2---:R-:W-:Y:S01]  /*0240*/  CS2R R8, SRZ ;  /* 0x0000000000087805 */ /* 0x004fe2000001ff00 */
[----:B0-----:R-:W-:Y:S01]  /*0250*/  @!P1 IMAD.WIDE.U32 R20, R7, 0x8, R20 ;  /* 0x0000000807149825 */ /* 0x001fe200078e0014 */
[----:B------:R-:W-:Y:S02]  /*0260*/  ISETP.GE.U32.AND P2, PT, R31, R36, PT ;  /* 0x000000241f00720c */ /* 0x000fe40003f46070 */
[----:B------:R0:W5:Y:S01]  /*0270*/  @!P3 LDG.E.64 R4, desc[UR4][R14.64] ;  /* 0x000000040e04b981 */ /* 0x000162000c1e1b00 */
[----:B------:R-:W-:-:S03]  /*0280*/  @!P1 IMAD.WIDE.U32 R26, R7, 0x8, R26 ;  /* 0x00000008071a9825 */ /* 0x000fc600078e001a */
[----:B------:R-:W5:Y:S07]  /*0290*/  @!P0 LDG.E.64 R8, desc[UR4][R18.64] ;  /* 0x0000000412088981 */ /* 0x000f6e000c1e1b00 */
[----:B------:R-:W-:Y:S02]  /*02a0*/  @!P2 IADD3 R23, PT, PT, R0, R31, RZ ;  /* 0x0000001f0017a210 */ /* 0x000fe40007ffe0ff */
[----:B------:R-:W-:-:S04]  /*02b0*/  @!P2 IADD3 R31, PT, PT, R31, 0x80, RZ ;  /* 0x000000801f1fa810 */ /* 0x000fc80007ffe0ff */
[----:B------:R-:W-:Y:S02]  /*02c0*/  ISETP.GE.U32.AND P3, PT, R31, R36, PT ;  /* 0x000000241f00720c */ /* 0x000fe40003f66070 */
[----:B------:R-:W-:-:S06]  /*02d0*/  CS2R R6, SRZ ;  /* 0x0000000000067805 */ /* 0x000fcc000001ff00 */
[----:B------:R-:W5:Y:S05]  /*02e0*/  @!P0 LDG.E.64 R6, desc[UR4][R16.64] ;  /* 0x0000000410068981 */ /* 0x000f6a000c1e1b00 */
[----:B------:R-:W-:Y:S02]  /*02f0*/  @!P3 IADD3 R33, PT, PT, R0, R31, RZ ;  /* 0x0000001f0021b210 */ /* 0x000fe40007ffe0ff */
[----:B------:R-:W-:-:S04]  /*0300*/  @!P3 IADD3 R31, PT, PT, R31, 0x80, RZ ;  /* 0x000000801f1fb810 */ /* 0x000fc80007ffe0ff */
[----:B------:R-:W-:Y:S02]  /*0310*/  ISETP.GE.U32.AND P0, PT, R31, R36, PT ;  /* 0x000000241f00720c */ /* 0x000fe40003f06070 */
[----:B------:R-:W-:Y:S02]  /*0320*/  CS2R R12, SRZ ;  /* 0x00000000000c7805 */ /* 0x000fe4000001ff00 */
[----:B0-----:R-:W-:Y:S01]  /*0330*/  CS2R R14, SRZ ;  /* 0x00000000000e7805 */ /* 0x001fe2000001ff00 */
[----:B------:R-:W-:Y:S01]  /*0340*/  @!P2 IMAD.WIDE.U32 R34, R23, 0x8, R34 ;  /* 0x000000081722a825 */ /* 0x000fe200078e0022 */
[----:B------:R-:W-:-:S03]  /*0350*/  CS2R R10, SRZ ;  /* 0x00000000000a7805 */ /* 0x000fc6000001ff00 */
[----:B-1----:R-:W-:Y:S01]  /*0360*/  @!P2 IMAD.WIDE.U32 R38, R23, 0x8, R38 ;  /* 0x000000081726a825 */ /* 0x002fe200078e0026 */
[----:B------:R0:W5:Y:S01]  /*0370*/  @!P1 LDG.E.64 R12, desc[UR4][R26.64] ;  /* 0x000000041a0c9981 */ /* 0x000162000c1e1b00 */
[----:B------:R-:W1:Y:S03]  /*0380*/  LDC.64 R22, c[0x0][0x390] ;  /* 0x0000e400ff167b82 */ /* 0x000e660000000a00 */
[----:B------:R2:W5:Y:S01]  /*0390*/  @!P2 LDG.E.64 R14, desc[UR4][R34.64] ;  /* 0x00000004220ea981 */ /* 0x000562000c1e1b00 */
[----:B------:R-:W-:-:S03]  /*03a0*/  @!P3 IMAD.WIDE.U32 R24, R33, 0x8, R24 ;  /* 0x000000082118b825 */ /* 0x000fc600078e0018 */
[----:B------:R4:W5:Y:S01]  /*03b0*/  @!P1 LDG.E.64 R10, desc[UR4][R20.64] ;  /* 0x00000004140a9981 */ /* 0x000962000c1e1b00 */
[----:B0-----:R-:W0:Y:S01]  /*03c0*/  LDC.64 R26, c[0x0][0x390] ;  /* 0x0000e400ff1a7b82 */ /* 0x001e220000000a00 */
[----:B--2---:R-:W-:Y:S02]  /*03d0*/  @!P0 IADD3 R35, PT, PT, R0, R31, RZ ;  /* 0x0000001f00238210 */ /* 0x004fe40007ffe0ff */
[----:B------:R-:W-:Y:S01]  /*03e0*/  @!P0 IADD3 R31, PT, PT, R31, 0x80, RZ ;  /* 0x000000801f1f8810 */ /* 0x000fe20007ffe0ff */
[----:B---3--:R-:W-:-:S04]  /*03f0*/  @!P3 IMAD.WIDE.U32 R28, R33, 0x8, R28 ;  /* 0x00000008211cb825 */ /* 0x008fc800078e001c */
[----:B------:R-:W2:Y:S01]  /*0400*/  LDC.64 R32, c[0x0][0x398] ;  /* 0x0000e600ff207b82 */ /* 0x000ea20000000a00 */
[----:B------:R-:W-:Y:S02]  /*0410*/  ISETP.GE.U32.AND P1, PT, R31, R36, PT ;  /* 0x000000241f00720c */ /* 0x000fe40003f26070 */
[----:B----4-:R-:W-:Y:S02]  /*0420*/  CS2R R20, SRZ ;  /* 0x0000000000147805 */ /* 0x010fe4000001ff00 */
[----:B------:R-:W-:-:S04]  /*0430*/  CS2R R16, SRZ ;  /* 0x0000000000107805 */ /* 0x000fc8000001ff00 */
[----:B------:R3:W5:Y:S01]  /*0440*/  @!P3 LDG.E.64 R20, desc[UR4][R28.64] ;  /* 0x000000041c14b981 */ /* 0x000762000c1e1b00 */
[----:B------:R-:W-:Y:S01]  /*0450*/  CS2R R18, SRZ ;  /* 0x0000000000127805 */ /* 0x000fe2000001ff00 */
[----:B-1----:R-:W-:Y:S02]  /*0460*/  @!P0 IMAD.WIDE.U32 R40, R35, 0x8, R22 ;  /* 0x0000000823288825 */ /* 0x002fe400078e0016 */
[----:B------:R0:W5:Y:S01]  /*0470*/  @!P2 LDG.E.64 R16, desc[UR4][R38.64] ;  /* 0x000000042610a981 */ /* 0x000162000c1e1b00 */
[----:B---3--:R-:W-:Y:S02]  /*0480*/  @!P1 IADD3 R29, PT, PT, R0, R31, RZ ;  /* 0x0000001f001d9210 */ /* 0x008fe40007ffe0ff */
[----:B------:R-:W-:Y:S01]  /*0490*/  CS2R R22, SRZ ;  /* 0x0000000000167805 */ /* 0x000fe2000001ff00 */
[----:B------:R1:W5:Y:S02]  /*04a0*/  @!P3 LDG.E.64 R18, desc[UR4][R24.64] ;  /* 0x000000041812b981 */ /* 0x000364000c1e1b00 */
[----:B0-----:R-:W-:Y:S01]  /*04b0*/  @!P1 IMAD.WIDE.U32 R38, R29, 0x8, R26 ;  /* 0x000000081d269825 */ /* 0x001fe200078e001a */
[----:B------:R-:W-:-:S02]  /*04c0*/  CS2R R26, SRZ ;  /* 0x00000000001a7805 */ /* 0x000fc4000001ff00 */
[----:B------:R0:W5:Y:S01]  /*04d0*/  @!P0 LDG.E.64 R22, desc[UR4][R40.64] ;  /* 0x0000000428168981 */ /* 0x000162000c1e1b00 */
[----:B--2---:R-:W-:Y:S01]  /*04e0*/  @!P0 IMAD.WIDE.U32 R32, R35, 0x8, R32 ;  /* 0x0000000823208825 */ /* 0x004fe200078e0020 */
[----:B------:R-:W-:Y:S01]  /*04f0*/  @!P1 IADD3 R31, PT, PT, R31, 0x80, RZ ;  /* 0x000000801f1f9810 */ /* 0x000fe20007ffe0ff */
[----:B------:R-:W2:Y:S01]  /*0500*/  LDC.64 R34, c[0x0][0x398] ;  /* 0x0000e600ff227b82 */ /* 0x000ea20000000a00 */
[----:B-1----:R-:W-:Y:S01]  /*0510*/  CS2R R24, SRZ ;  /* 0x0000000000187805 */ /* 0x002fe2000001ff00 */
[----:B------:R1:W5:Y:S05]  /*0520*/  @!P1 LDG.E.64 R26, desc[UR4][R38.64] ;  /* 0x00000004261a9981 */ /* 0x00036a000c1e1b00 */
[----:B------:R3:W5:Y:S01]  /*0530*/  @!P0 LDG.E.64 R24, desc[UR4][R32.64] ;  /* 0x0000000420188981 */ /* 0x000762000c1e1b00 */
[----:B0-----:R-:W0:Y:S01]  /*0540*/  LDC.64 R40, c[0x0][0x390] ;  /* 0x0000e400ff287b82 */ /* 0x001e220000000a00 */
[----:B------:R-:W-:-:S07]  /*0550*/  ISETP.GE.U32.AND P0, PT, R31, R36, PT ;  /* 0x000000241f00720c */ /* 0x000fce0003f06070 */
[----:B-1----:R-:W1:Y:S06]  /*0560*/  LDC.64 R38, c[0x0][0x398] ;  /* 0x0000e600ff267b82 */ /* 0x002e6c0000000a00 */
[----:B---3--:R-:W-:Y:S02]  /*0570*/  @!P0 IADD3 R33, PT, PT, R0, R31, RZ ;  /* 0x0000001f00218210 */ /* 0x008fe40007ffe0ff */
[----:B------:R-:W-:-:S03]  /*0580*/  CS2R R30, SRZ ;  /* 0x00000000001e7805 */ /* 0x000fc6000001ff00 */
[----:B0-----:R-:W-:-:S05]  /*0590*/  @!P0 IMAD.WIDE.U32 R40, R33, 0x8, R40 ;  /* 0x0000000821288825 */ /* 0x001fca00078e0028 */
[----:B------:R-:W5:Y:S01]  /*05a0*/  @!P0 LDG.E.64 R30, desc[UR4][R40.64] ;  /* 0x00000004281e8981 */ /* 0x000f62000c1e1b00 */
[----:B-1----:R-:W-:Y:S01]  /*05b0*/  @!P0 IMAD.WIDE.U32 R38, R33, 0x8, R38 ;  /* 0x0000000821268825 */ /* 0x002fe200078e0026 */
[----:B------:R-:W-:-:S06]  /*05c0*/  CS2R R32, SRZ ;  /* 0x0000000000207805 */ /* 0x000fcc000001ff00 */
[----:B------:R-:W5:Y:S01]  /*05d0*/  @!P0 LDG.E.64 R32, desc[UR4][R38.64] ;  /* 0x0000000426208981 */ /* 0x000f62000c1e1b00 */
[----:B------:R-:W-:Y:S01]  /*05e0*/  ISETP.GE.U32.AND P2, PT, R37, R36, PT ;  /* 0x000000242500720c */ /* 0x000fe20003f46070 */
[----:B--2---:R-:W-:Y:S01]  /*05f0*/  @!P1 IMAD.WIDE.U32 R34, R29, 0x8, R34 ;  /* 0x000000081d229825 */ /* 0x004fe200078e0022 */
        /* <DEDUP_REMOVED lines=26> */
.L_x_4980:
[----:B------:R-:W0:Y:S02]  /*07a0*/  MUFU.RCP R35, R5 ;  /* 0x0000000500237308 */ /* 0x000e240000001000 */
[----:B0-----:R-:W-:-:S04]  /*07b0*/  FMUL.FTZ R34, R35, R4 ;  /* 0x0000000423227220 */ /* 0x001fc80000410000 */
[C---:B------:R-:W-:Y:S01]  /*07c0*/  FFMA.FTZ R4, R34.reuse, R4, R5 ;  /* 0x0000000422047223 */ /* 0x040fe20000010005 */
[C---:B------:R-:W-:Y:S01]  /*07d0*/  FFMA.FTZ R38, R34.reuse, R2, R3 ;  /* 0x0000000222267223 */ /* 0x040fe20000010003 */
[----:B------:R-:W-:Y:S02]  /*07e0*/  FFMA.FTZ R2, R34, R3, -R2 ;  /* 0x0000000322027223 */ /* 0x000fe40000010802 */
[----:B------:R-:W0:Y:S02]  /*07f0*/  MUFU.RCP R35, R4 ;  /* 0x0000000400237308 */ /* 0x000e240000001000 */
[C---:B0-----:R-:W-:Y:S01]  /*0800*/  FMUL.FTZ R34, R35.reuse, R38 ;  /* 0x0000002623227220 */ /* 0x041fe20000410000 */
[----:B------:R-:W-:-:S07]  /*0810*/  FMUL.FTZ R35, R35, R2 ;  /* 0x0000000223237220 */ /* 0x000fce0000410000 */
.L_x_4979:
[----:B------:R-:W-:Y:S05]  /*0820*/  BSYNC.RECONVERGENT B0 ;  /* 0x0000000000007941 */ /* 0x000fea0003800200 */
.L_x_4978:
[----:B------:R-:W-:Y:S01]  /*0830*/  IADD3 R39, PT, PT, R37, 0x80, RZ ;  /* 0x0000008025277810 */ /* 0x000fe20007ffe0ff */
[----:B------:R-:W-:Y:S01]  /*0840*/  BSSY.RECONVERGENT B0, `(.L_x_4981) ;  /* 0x0000021000007945 */ /* 0x000fe20003800200 */
[----:B-----5:R-:W-:Y:S02]  /*0850*/  CS2R R2, SRZ ;  /* 0x0000000000027805 */ /* 0x020fe4000001ff00 */
[----:B------:R-:W-:-:S13]  /*0860*/  ISETP.GE.U32.AND P0, PT, R39, R36, PT ;  /* 0x000000242700720c */ /* 0x000fda0003f06070 */
        /* <DEDUP_REMOVED lines=17> */
.L_x_4984:
[----:B------:R-:W0:Y:S08]  /*0980*/  MUFU.RCP R3, R5 ;  /* 0x0000000500037308 */ /* 0x000e300000001000 */
[----:B------:R-:W1:Y:S01]  /*0990*/  MUFU.RCP R4, R4 ;  /* 0x0000000400047308 */ /* 0x000e620000001000 */
[----:B0-----:R-:W-:Y:S01]  /*09a0*/  FMUL.FTZ R2, R3, R6 ;  /* 0x0000000603027220 */ /* 0x001fe20000410000 */
[----:B-1----:R-:W-:Y:S01]  /*09b0*/  FMUL.FTZ R3, R4, R7 ;  /* 0x0000000704037220 */ /* 0x002fe20000410000 */
[----:B------:R-:W-:Y:S06]  /*09c0*/  BRA `(.L_x_4982) ;  /* 0x0000000000207947 */ /* 0x000fec0003800000 */
.L_x_4983:
        /* <DEDUP_REMOVED lines=8> */
.L_x_4982:
[----:B------:R-:W-:Y:S05]  /*0a50*/  BSYNC.RECONVERGENT B0 ;  /* 0x0000000000007941 */ /* 0x000fea0003800200 */
.L_x_4981:
[----:B------:R-:W-:Y:S01]  /*0a60*/  IADD3 R5, PT, PT, R37, 0x100, RZ ;  /* 0x0000010025057810 */ /* 0x000fe20007ffe0ff */
[----:B------:R-:W-:Y:S03]  /*0a70*/  BSSY.RECONVERGENT B0, `(.L_x_4985) ;  /* 0x0000021000007945 */ /* 0x000fe60003800200 */
[----:B------:R-:W-:Y:S02]  /*0a80*/  ISETP.GE.U32.AND P0, PT, R5, R36, PT ;  /* 0x000000240500720c */ /* 0x000fe40003f06070 */
        /* <DEDUP_REMOVED lines=18> */
.L_x_4988:
[----:B------:R-:W0:Y:S08]  /*0bb0*/  MUFU.RCP R5, R7 ;  /* 0x0000000700057308 */ /* 0x000e300000001000 */
[----:B------:R-:W1:Y:S01]  /*0bc0*/  MUFU.RCP R6, R6 ;  /* 0x0000000600067308 */ /* 0x000e620000001000 */
[----:B0-----:R-:W-:Y:S01]  /*0bd0*/  FMUL.FTZ R4, R5, R10 ;  /* 0x0000000a05047220 */ /* 0x001fe20000410000 */
[----:B-1----:R-:W-:Y:S01]  /*0be0*/  FMUL.FTZ R5, R6, R11 ;  /* 0x0000000b06057220 */ /* 0x002fe20000410000 */
[----:B------:R-:W-:Y:S06]  /*0bf0*/  BRA `(.L_x_4986) ;  /* 0x0000000000207947 */ /* 0x000fec0003800000 */
.L_x_4987:
        /* <DEDUP_REMOVED lines=8> */
.L_x_4986:
[----:B------:R-:W-:Y:S05]  /*0c80*/  BSYNC.RECONVERGENT B0 ;  /* 0x0000000000007941 */ /* 0x000fea0003800200 */
.L_x_4985:
        /* <DEDUP_REMOVED lines=21> */
.L_x_4992:
[----:B------:R-:W0:Y:S08]  /*0de0*/  MUFU.RCP R7, R9 ;  /* 0x0000000900077308 */ /* 0x000e300000001000 */
[----:B------:R-:W1:Y:S01]  /*0df0*/  MUFU.RCP R8, R8 ;  /* 0x0000000800087308 */ /* 0x000e620000001000 */
[----:B0-----:R-:W-:Y:S01]  /*0e00*/  FMUL.FTZ R6, R7, R14 ;  /* 0x0000000e07067220 */ /* 0x001fe20000410000 */
[----:B-1----:R-:W-:Y:S01]  /*0e10*/  FMUL.FTZ R7, R8, R15 ;  /* 0x0000000f08077220 */ /* 0x002fe20000410000 */
[----:B------:R-:W-:Y:S06]  /*0e20*/  BRA `(.L_x_4990) ;  /* 0x0000000000207947 */ /* 0x000fec0003800000 */
.L_x_4991:
        /* <DEDUP_REMOVED lines=8> */
.L_x_4990:
[----:B------:R-:W-:Y:S05]  /*0eb0*/  BSYNC.RECONVERGENT B0 ;  /* 0x0000000000007941 */ /* 0x000fea0003800200 */
.L_x_4989:
        /* <DEDUP_REMOVED lines=21> */
.L_x_4996:
[----:B------:R-:W0:Y:S08]  /*1010*/  MUFU.RCP R9, R11 ;  /* 0x0000000b00097308 */ /* 0x000e300000001000 */
[----:B------:R-:W1:Y:S01]  /*1020*/  MUFU.RCP R10, R10 ;  /* 0x0000000a000a7308 */ /* 0x000e620000001000 */
[----:B0-----:R-:W-:Y:S01]  /*1030*/  FMUL.FTZ R8, R9, R18 ;  /* 0x0000001209087220 */ /* 0x001fe20000410000 */
[----:B-1----:R-:W-:Y:S01]  /*1040*/  FMUL.FTZ R9, R10, R19 ;  /* 0x000000130a097220 */ /* 0x002fe20000410000 */
[----:B------:R-:W-:Y:S06]  /*1050*/  BRA `(.L_x_4994) ;  /* 0x0000000000207947 */ /* 0x000fec0003800000 */
.L_x_4995:
        /* <DEDUP_REMOVED lines=8> */
.L_x_4994:
[----:B------:R-:W-:Y:S05]  /*10e0*/  BSYNC.RECONVERGENT B0 ;  /* 0x0000000000007941 */ /* 0x000fea0003800200 */
.L_x_4993:
        /* <DEDUP_REMOVED lines=21> */
.L_x_5000:
[----:B------:R-:W0:Y:S08]  /*1240*/  MUFU.RCP R11, R13 ;  /* 0x0000000d000b7308 */ /* 0x000e300000001000 */
[----:B------:R-:W1:Y:S01]  /*1250*/  MUFU.RCP R12, R12 ;  /* 0x0000000c000c7308 */ /* 0x000e620000001000 */
[----:B0-----:R-:W-:Y:S01]  /*1260*/  FMUL.FTZ R10, R11, R22 ;  /* 0x000000160b0a7220 */ /* 0x001fe20000410000 */
[----:B-1----:R-:W-:Y:S01]  /*1270*/  FMUL.FTZ R11, R12, R23 ;  /* 0x000000170c0b7220 */ /* 0x002fe20000410000 */
[----:B------:R-:W-:Y:S06]  /*1280*/  BRA `(.L_x_4998) ;  /* 0x0000000000207947 */ /* 0x000fec0003800000 */
.L_x_4999:
        /* <DEDUP_REMOVED lines=8> */
.L_x_4998:
[----:B------:R-:W-:Y:S05]  /*1310*/  BSYNC.RECONVERGENT B0 ;  /* 0x0000000000007941 */ /* 0x000fea0003800200 */
.L_x_4997:
        /* <DEDUP_REMOVED lines=21> */
.L_x_5004:
[----:B------:R-:W0:Y:S08]  /*1470*/  MUFU.RCP R13, R15 ;  /* 0x0000000f000d7308 */ /* 0x000e300000001000 */
[----:B------:R-:W1:Y:S01]  /*1480*/  MUFU.RCP R14, R14 ;  /* 0x0000000e000e7308 */ /* 0x000e620000001000 */
[----:B0-----:R-:W-:Y:S01]  /*1490*/  FMUL.FTZ R12, R13, R26 ;  /* 0x0000001a0d0c7220 */ /* 0x001fe20000410000 */
[----:B-1----:R-:W-:Y:S01]  /*14a0*/  FMUL.FTZ R13, R14, R27 ;  /* 0x0000001b0e0d7220 */ /* 0x002fe20000410000 */
[----:B------:R-:W-:Y:S06]  /*14b0*/  BRA `(.L_x_5002) ;  /* 0x0000000000207947 */ /* 0x000fec0003800000 */
.L_x_5003:
        /* <DEDUP_REMOVED lines=8> */
.L_x_5002:
[----:B------:R-:W-:Y:S05]  /*1540*/  BSYNC.RECONVERGENT B0 ;  /* 0x0000000000007941 */ /* 0x000fea0003800200 */
.L_x_5001:
        /* <DEDUP_REMOVED lines=21> */
.L_x_5008:
[----:B------:R-:W0:Y:S08]  /*16a0*/  MUFU.RCP R15, R17 ;  /* 0x00000011000f7308 */ /* 0x000e300000001000 */
[----:B------:R-:W1:Y:S01]  /*16b0*/  MUFU.RCP R16, R16 ;  /* 0x0000001000107308 */ /* 0x000e620000001000 */
[----:B0-----:R-:W-:Y:S01]  /*16c0*/  FMUL.FTZ R14, R15, R30 ;  /* 0x0000001e0f0e7220 */ /* 0x001fe20000410000 */
[----:B-1----:R-:W-:Y:S01]  /*16d0*/  FMUL.FTZ R15, R16, R31 ;  /* 0x0000001f100f7220 */ /* 0x002fe20000410000 */
[----:B------:R-:W-:Y:S06]  /*16e0*/  BRA `(.L_x_5006) ;  /* 0x0000000000207947 */ /* 0x000fec0003800000 */
.L_x_5007:
        /* <DEDUP_REMOVED lines=8> */
.L_x_5006:
[----:B------:R-:W-:Y:S05]  /*1770*/  BSYNC.RECONVERGENT B0 ;  /* 0x0000000000007941 */ /* 0x000fea0003800200 */
.L_x_5005:
[----:B------:R-:W0:Y:S01]  /*1780*/  @!P2 LDC.64 R16, c[0x0][0x388] ;  /* 0x0000e200ff10ab82 */ /* 0x000e220000000a00 */
[----:B------:R-:W-:Y:S01]  /*1790*/  @!P2 IADD3 R19, PT, PT, R0, R37, RZ ;  /* 0x000000250013a210 */ /* 0x000fe20007ffe0ff */
[----:B------:R-:W-:Y:S01]  /*17a0*/  BSSY.RECONVERGENT B0, `(.L_x_5009) ;  /* 0x0000030000007945 */ /* 0x000fe20003800200 */
[----:B------:R-:W-:-:S03]  /*17b0*/  @!P2 MOV R37, R39 ;  /* 0x000000270025a202 */ /* 0x000fc60000000f00 */
[----:B------:R-:W-:Y:S01]  /*17c0*/  BSSY.RELIABLE B1, `(.L_x_5010) ;  /* 0x0000027000017945 */ /* 0x000fe20003800100 */
[----:B------:R-:W-:Y:S01]  /*17d0*/  ISETP.GE.U32.AND P0, PT, R37, R36, PT ;  /* 0x000000242500720c */ /* 0x000fe20003f06070 */
[----:B0-----:R-:W-:-:S05]  /*17e0*/  @!P2 IMAD.WIDE.U32 R16, R19, 0x8, R16 ;  /* 0x000000081310a825 */ /* 0x001fca00078e0010 */
[----:B------:R0:W-:Y:S07]  /*17f0*/  @!P2 STG.E.64 desc[UR4][R16.64], R34 ;  /* 0x000000221000a986 */ /* 0x0001ee000c101b04 */
[----:B------:R-:W-:Y:S05]  /*1800*/  @P0 BRA `(.L_x_5011) ;  /* 0x0000000000300947 */ /* 0x000fea0003800000 */
[----:B0-----:R-:W0:Y:S01]  /*1810*/  LDC.64 R16, c[0x0][0x388] ;  /* 0x0000e200ff107b82 */ /* 0x001e220000000a00 */
[----:B------:R-:W-:Y:S02]  /*1820*/  IADD3 R19, PT, PT, R0, R37, RZ ;  /* 0x0000002500137210 */ /* 0x000fe40007ffe0ff */
[----:B------:R-:W-:-:S04]  /*1830*/  IADD3 R37, PT, PT, R37, 0x80, RZ ;  /* 0x0000008025257810 */ /* 0x000fc80007ffe0ff */
[----:B------:R-:W-:Y:S01]  /*1840*/  ISETP.GE.U32.AND P0, PT, R37, R36, PT ;  /* 0x000000242500720c */ /* 0x000fe20003f06070 */
[----:B0-----:R-:W-:-:S05]  /*1850*/  IMAD.WIDE.U32 R16, R19, 0x8, R16 ;  /* 0x0000000813107825 */ /* 0x001fca00078e0010 */
[----:B------:R0:W-:Y:S07]  /*1860*/  STG.E.64 desc[UR4][R16.64], R2 ;  /* 0x0000000210007986 */ /* 0x0001ee000c101b04 */
[----:B------:R-:W-:Y:S05]  /*1870*/  @P0 BRA `(.L_x_5012) ;  /* 0x0000000000300947 */ /* 0x000fea0003800000 */
[----:B0-----:R-:W0:Y:S01]  /*1880*/  LDC.64 R2, c[0x0][0x388] ;  /* 0x0000e200ff027b82 */ /* 0x001e220000000a00 */
[----:B------:R-:W-:Y:S02]  /*1890*/  IADD3 R17, PT, PT, R0, R37, RZ ;  /* 0x0000002500117210 */ /* 0x000fe40007ffe0ff */
[----:B------:R-:W-:-:S03]  /*18a0*/  IADD3 R37, PT, PT, R37, 0x80, RZ ;  /* 0x0000008025257810 */ /* 0x000fc60007ffe0ff */
[----:B0-----:R-:W-:-:S05]  /*18b0*/  IMAD.WIDE.U32 R2, R17, 0x8, R2 ;  /* 0x0000000811027825 */ /* 0x001fca00078e0002 */
[----:B------:R1:W-:Y:S02]  /*18c0*/  STG.E.64 desc[UR4][R2.64], R4 ;  /* 0x0000000402007986 */ /* 0x0003e4000c101b04 */
.L_x_5011:
[----:B------:R-:W-:-:S13]  /*18d0*/  ISETP.GE.U32.AND P0, PT, R37, R36, PT ;  /* 0x000000242500720c */ /* 0x000fda0003f06070 */
[----:B------:R-:W-:Y:S05]  /*18e0*/  @P0 BRA `(.L_x_5013) ;  /* 0x0000000000300947 */ /* 0x000fea0003800000 */
[----:B-1----:R-:W1:Y:S01]  /*18f0*/  LDC.64 R2, c[0x0][0x388] ;  /* 0x0000e200ff027b82 */ /* 0x002e620000000a00 */
[----:B------:R-:W-:Y:S02]  /*1900*/  IADD3 R5, PT, PT, R0, R37, RZ ;  /* 0x0000002500057210 */ /* 0x000fe40007ffe0ff */
[----:B------:R-:W-:-:S03]  /*1910*/  IADD3 R37, PT, PT, R37, 0x80, RZ ;  /* 0x0000008025257810 */ /* 0x000fc60007ffe0ff */
[----:B-1----:R-:W-:-:S05]  /*1920*/  IMAD.WIDE.U32 R2, R5, 0x8, R2 ;  /* 0x0000000805027825 */ /* 0x002fca00078e0002 */
[----:B------:R1:W-:Y:S02]  /*1930*/  STG.E.64 desc[UR4][R2.64], R6 ;  /* 0x0000000602007986 */ /* 0x0003e4000c101b04 */
.L_x_5012:
[----:B------:R-:W-:-:S13]  /*1940*/  ISETP.GE.U32.AND P0, PT, R37, R36, PT ;  /* 0x000000242500720c */ /* 0x000fda0003f06070 */
[----:B------:R-:W-:Y:S05]  /*1950*/  @P0 BRA `(.L_x_5014) ;  /* 0x0000000000340947 */ /* 0x000fea0003800000 */
[----:B01----:R-:W0:Y:S01]  /*1960*/  LDC.64 R2, c[0x0][0x388] ;  /* 0x0000e200ff027b82 */ /* 0x003e220000000a00 */
[----:B------:R-:W-:Y:S02]  /*1970*/  IADD3 R5, PT, PT, R0, R37, RZ ;  /* 0x0000002500057210 */ /* 0x000fe40007ffe0ff */
[----:B------:R-:W-:-:S03]  /*1980*/  IADD3 R37, PT, PT, R37, 0x80, RZ ;  /* 0x0000008025257810 */ /* 0x000fc60007ffe0ff */
[----:B0-----:R-:W-:-:S05]  /*1990*/  IMAD.WIDE.U32 R2, R5, 0x8, R2 ;  /* 0x0000000805027825 */ /* 0x001fca00078e0002 */
[----:B------:R2:W-:Y:S02]  /*19a0*/  STG.E.64 desc[UR4][R2.64], R8 ;  /* 0x0000000802007986 */ /* 0x0005e4000c101b04 */
.L_x_5013:
[----:B------:R-:W-:-:S13]  /*19b0*/  ISETP.GE.U32.AND P0, PT, R37, R36, PT ;  /* 0x000000242500720c */ /* 0x000fda0003f06070 */
[----:B------:R-:W-:Y:S05]  /*19c0*/  @P0 BREAK.RELIABLE B1 ;  /* 0x0000000000010942 */ /* 0x000fea0003800100 */
[----:B------:R-:W-:Y:S05]  /*19d0*/  @P0 BRA `(.L_x_5015) ;  /* 0x0000000000300947 */ /* 0x000fea0003800000 */
[----:B-12---:R-:W1:Y:S01]  /*19e0*/  LDC.64 R2, c[0x0][0x388] ;  /* 0x0000e200ff027b82 */ /* 0x006e620000000a00 */
[----:B------:R-:W-:Y:S02]  /*19f0*/  IADD3 R5, PT, PT, R0, R37, RZ ;  /* 0x0000002500057210 */ /* 0x000fe40007ffe0ff */
[----:B------:R-:W-:-:S03]  /*1a00*/  IADD3 R37, PT, PT, R37, 0x80, RZ ;  /* 0x0000008025257810 */ /* 0x000fc60007ffe0ff */
[----:B-1----:R-:W-:-:S05]  /*1a10*/  IMAD.WIDE.U32 R2, R5, 0x8, R2 ;  /* 0x0000000805027825 */ /* 0x002fca00078e0002 */
[----:B------:R2:W-:Y:S02]  /*1a20*/  STG.E.64 desc[UR4][R2.64], R10 ;  /* 0x0000000a02007986 */ /* 0x0005e4000c101b04 */
.L_x_5014:
[----:B------:R-:W-:Y:S05]  /*1a30*/  BSYNC.RELIABLE B1 ;  /* 0x0000000000017941 */ /* 0x000fea0003800100 */
.L_x_5010:
[----:B------:R-:W-:-:S13]  /*1a40*/  ISETP.GE.U32.AND P0, PT, R37, R36, PT ;  /* 0x000000242500720c */ /* 0x000fda0003f06070 */
[----:B012---:R-:W0:Y:S01]  /*1a50*/  @!P0 LDC.64 R2, c[0x0][0x388] ;  /* 0x0000e200ff028b82 */ /* 0x007e220000000a00 */
[----:B------:R-:W-:Y:S02]  /*1a60*/  @!P0 IADD3 R5, PT, PT, R0, R37, RZ ;  /* 0x0000002500058210 */ /* 0x000fe40007ffe0ff */
[----:B------:R-:W-:-:S03]  /*1a70*/  @!P0 IADD3 R37, PT, PT, R37, 0x80, RZ ;  /* 0x0000008025258810 */ /* 0x000fc60007ffe0ff */
[----:B0-----:R-:W-:-:S05]  /*1a80*/  @!P0 IMAD.WIDE.U32 R2, R5, 0x8, R2 ;  /* 0x0000000805028825 */ /* 0x001fca00078e0002 */
[----:B------:R3:W-:Y:S02]  /*1a90*/  @!P0 STG.E.64 desc[UR4][R2.64], R12 ;  /* 0x0000000c02008986 */ /* 0x0007e4000c101b04 */
.L_x_5015:
[----:B------:R-:W-:Y:S05]  /*1aa0*/  BSYNC.RECONVERGENT B0 ;  /* 0x0000000000007941 */ /* 0x000fea0003800200 */
.L_x_5009:
[----:B------:R-:W-:Y:S05]  /*1ab0*/  WARPSYNC.ALL ;  /* 0x0000000000007948 */ /* 0x000fea0003800000 */
[----:B------:R-:W-:-:S13]  /*1ac0*/  ISETP.GE.U32.AND P0, PT, R37, R36, PT ;  /* 0x000000242500720c */ /* 0x000fda0003f06070 */
[----:B------:R-:W-:Y:S05]  /*1ad0*/  @P0 EXIT ;  /* 0x000000000000094d */ /* 0x000fea0003800000 */
[----:B-123--:R-:W1:Y:S01]  /*1ae0*/  LDC.64 R2, c[0x0][0x388] ;  /* 0x0000e200ff027b82 */ /* 0x00ee620000000a00 */
[----:B------:R-:W-:-:S05]  /*1af0*/  IADD3 R37, PT, PT, R0, R37, RZ ;  /* 0x0000002500257210 */ /* 0x000fca0007ffe0ff */
[----:B-1----:R-:W-:-:S05]  /*1b00*/  IMAD.WIDE.U32 R2, R37, 0x8, R2 ;  /* 0x0000000825027825 */ /* 0x002fca00078e0002 */
[----:B------:R-:W-:Y:S01]  /*1b10*/  STG.E.64 desc[UR4][R2.64], R14 ;  /* 0x0000000e02007986 */ /* 0x000fe2000c101b04 */
[----:B------:R-:W-:Y:S05]  /*1b20*/  EXIT ;  /* 0x000000000000794d */ /* 0x000fea0003800000 */
.L_x_4977:
[----:B------:R-:W0:Y:S01]  /*1b30*/  S2R R2, SR_TID.X ;  /* 0x0000000000027919 */ /* 0x000e220000002100 */
[----:B------:R-:W1:Y:S08]  /*1b40*/  LDC.64 R32, c[0x0][0x398] ;  /* 0x0000e600ff207b82 */ /* 0x000e700000000a00 */
[----:B------:R-:W2:Y:S01]  /*1b50*/  LDC.64 R8, c[0x0][0x390] ;  /* 0x0000e400ff087b82 */ /* 0x000ea20000000a00 */
[----:B-1----:R-:W-:-:S04]  /*1b60*/  IMAD.WIDE.U32 R32, R0, 0x8, R32 ;  /* 0x0000000800207825 */ /* 0x002fc800078e0020 */
[----:B0-----:R-:W-:-:S04]  /*1b70*/  IMAD.WIDE.U32 R32, R2, 0x10, R32 ;  /* 0x0000001002207825 */ /* 0x001fc800078e0020 */
[----:B--2---:R-:W-:Y:S01]  /*1b80*/  IMAD.WIDE.U32 R8, R0, 0x8, R8 ;  /* 0x0000000800087825 */ /* 0x004fe200078e0008 */
[----:B------:R-:W2:Y:S04]  /*1b90*/  LDG.E.128 R4, desc[UR4][R32.64] ;  /* 0x0000000420047981 */ /* 0x000ea8000c1e1d00 */
[----:B------:R0:W5:Y:S01]  /*1ba0*/  LDG.E.128 R20, desc[UR4][R32.64+0x800] ;  /* 0x0008000420147981 */ /* 0x000162000c1e1d00 */
[----:B------:R-:W-:-:S03]  /*1bb0*/  IMAD.WIDE.U32 R34, R2, 0x10, R8 ;  /* 0x0000001002227825 */ /* 0x000fc600078e0008 */
[----:B------:R0:W5:Y:S04]  /*1bc0*/  LDG.E.128 R24, desc[UR4][R32.64+0x1000] ;  /* 0x0010000420187981 */ /* 0x000168000c1e1d00 */
[----:B------:R0:W5:Y:S04]  /*1bd0*/  LDG.E.128 R36, desc[UR4][R34.64] ;  /* 0x0000000422247981 */ /* 0x000168000c1e1d00 */
[----:B------:R0:W5:Y:S04]  /*1be0*/  LDG.E.128 R8, desc[UR4][R34.64+0x800] ;  /* 0x0008000422087981 */ /* 0x000168000c1e1d00 */
[----:B------:R0:W5:Y:S04]  /*1bf0*/  LDG.E.128 R12, desc[UR4][R34.64+0x1000] ;  /* 0x00100004220c7981 */ /* 0x000168000c1e1d00 */
[----:B------:R0:W5:Y:S04]  /*1c00*/  LDG.E.128 R16, desc[UR4][R34.64+0x1800] ;  /* 0x0018000422107981 */ /* 0x000168000c1e1d00 */
[----:B------:R0:W5:Y:S01]  /*1c10*/  LDG.E.128 R28, desc[UR4][R32.64+0x1800] ;  /* 0x00180004201c7981 */ /* 0x000162000c1e1d00 */
[----:B------:R-:W-:Y:S01]  /*1c20*/  BSSY.RECONVERGENT B0, `(.L_x_5016) ;  /* 0x000001e000007945 */ /* 0x000fe20003800200 */
[----:B--2---:R-:W-:-:S13]  /*1c30*/  FSETP.GE.FTZ.AND P0, PT, |R4|, |R5|, PT ;  /* 0x400000050400720b */ /* 0x004fda0003f16200 */
[----:B0-----:R-:W-:Y:S05]  /*1c40*/  @!P0 BRA `(.L_x_5017) ;  /* 0x00000000004c8947 */ /* 0x001fea0003800000 */
[C---:B------:R-:W-:Y:S01]  /*1c50*/  FSETP.NEU.FTZ.AND P0, PT, |R4|.reuse, RZ, PT ;  /* 0x000000ff0400720b */ /* 0x040fe20003f1d200 */
[----:B------:R-:W-:Y:S01]  /*1c60*/  FADD.FTZ R3, |R4|, -RZ ;  /* 0x800000ff04037221 */ /* 0x000fe20000010200 */
[C---:B------:R-:W-:Y:S01]  /*1c70*/  FSETP.NEU.FTZ.AND P1, PT, |R5|.reuse, RZ, PT ;  /* 0x000000ff0500720b */ /* 0x040fe20003f3d200 */
        /* <DEDUP_REMOVED lines=16> */
.L_x_5017:
        /* <DEDUP_REMOVED lines=8> */
.L_x_5018:
[----:B------:R-:W-:Y:S05]  /*1e00*/  BSYNC.RECONVERGENT B0 ;  /* 0x0000000000007941 */ /* 0x000fea0003800200 */
.L_x_5016:
[----:B------:R-:W-:Y:S01]  /*1e10*/  FSETP.GE.FTZ.AND P0, PT, |R6|, |R7|, PT ;  /* 0x400000070600720b */ /* 0x000fe20003f16200 */
[----:B------:R-:W-:-:S12]  /*1e20*/  BSSY.RECONVERGENT B0, `(.L_x_5019) ;  /* 0x000001d000007945 */ /* 0x000fd80003800200 */
        /* <DEDUP_REMOVED lines=15> */
.L_x_5021:
[----:B------:R-:W0:Y:S08]  /*1f20*/  MUFU.RCP R3, R3 ;  /* 0x0000000300037308 */ /* 0x000e300000001000 */
[----:B------:R-:W1:Y:S01]  /*1f30*/  MUFU.RCP R4, R4 ;  /* 0x0000000400047308 */ /* 0x000e620000001000 */
[----:B0-----:R-:W-:Y:S01]  /*1f40*/  FMUL.FTZ R34, R38, R3 ;  /* 0x0000000326227220 */ /* 0x001fe20000410000 */
[----:B-1----:R-:W-:Y:S01]  /*1f50*/  FMUL.FTZ R35, R39, R4 ;  /* 0x0000000427237220 */ /* 0x002fe20000410000 */
[----:B------:R-:W-:Y:S06]  /*1f60*/  BRA `(.L_x_5022) ;  /* 0x0000000000207947 */ /* 0x000fec0003800000 */
.L_x_5020:
[----:B------:R-:W0:Y:S02]  /*1f70*/  MUFU.RCP R3, R7 ;  /* 0x0000000700037308 */ /* 0x000e240000001000 */
[----:B0-----:R-:W-:-:S04]  /*1f80*/  FMUL.FTZ R3, R6, R3 ;  /* 0x0000000306037220 */ /* 0x001fc80000410000 */
[-C--:B------:R-:W-:Y:S01]  /*1f90*/  FFMA.FTZ R6, R6, R3.reuse, R7 ;  /* 0x0000000306067223 */ /* 0x080fe20000010007 */
[-C--:B------:R-:W-:Y:S01]  /*1fa0*/  FFMA.FTZ R5, R38, R3.reuse, R39 ;  /* 0x0000000326057223 */ /* 0x080fe20000010027 */
[----:B------:R-:W-:-:S04]  /*1fb0*/  FFMA.FTZ R3, R39, R3, -R38 ;  /* 0x0000000327037223 */ /* 0x000fc80000010826 */
[----:B------:R-:W0:Y:S02]  /*1fc0*/  MUFU.RCP R6, R6 ;  /* 0x0000000600067308 */ /* 0x000e240000001000 */
[C---:B0-----:R-:W-:Y:S01]  /*1fd0*/  FMUL.FTZ R34, R6.reuse, R5 ;  /* 0x0000000506227220 */ /* 0x041fe20000410000 */
[----:B------:R-:W-:-:S07]  /*1fe0*/  FMUL.FTZ R35, R6, R3 ;  /* 0x0000000306237220 */ /* 0x000fce0000410000 */
.L_x_5022:
[----:B------:R-:W-:Y:S05]  /*1ff0*/  BSYNC.RECONVERGENT B0 ;  /* 0x0000000000007941 */ /* 0x000fea0003800200 */
.L_x_5019:
        /* <DEDUP_REMOVED lines=17> */
.L_x_5025:
[----:B------:R-:W0:Y:S08]  /*2110*/  MUFU.RCP R3, R3 ;  /* 0x0000000300037308 */ /* 0x000e300000001000 */
[----:B------:R-:W1:Y:S01]  /*2120*/  MUFU.RCP R4, R4 ;  /* 0x0000000400047308 */ /* 0x000e620000001000 */
[----:B0-----:R-:W-:Y:S01]  /*2130*/  FMUL.FTZ R8, R8, R3 ;  /* 0x0000000308087220 */ /* 0x001fe20000410000 */
[----:B-1----:R-:W-:Y:S01]  /*2140*/  FMUL.FTZ R9, R9, R4 ;  /* 0x0000000409097220 */ /* 0x002fe20000410000 */
[----:B------:R-:W-:Y:S06]  /*2150*/  BRA `(.L_x_5026) ;  /* 0x0000000000207947 */ /* 0x000fec0003800000 */
.L_x_5024:
        /* <DEDUP_REMOVED lines=8> */
.L_x_5026:
[----:B------:R-:W-:Y:S05]  /*21e0*/  BSYNC.RECONVERGENT B0 ;  /* 0x0000000000007941 */ /* 0x000fea0003800200 */
.L_x_5023:
        /* <DEDUP_REMOVED lines=17> */
.L_x_5029:
[----:B------:R-:W0:Y:S08]  /*2300*/  MUFU.RCP R3, R3 ;  /* 0x0000000300037308 */ /* 0x000e300000001000 */
[----:B------:R-:W1:Y:S01]  /*2310*/  MUFU.RCP R4, R4 ;  /* 0x0000000400047308 */ /* 0x000e620000001000 */
[----:B0-----:R-:W-:Y:S01]  /*2320*/  FMUL.FTZ R10, R10, R3 ;  /* 0x000000030a0a7220 */ /* 0x001fe20000410000 */
[----:B-1----:R-:W-:Y:S01]  /*2330*/  FMUL.FTZ R11, R11, R4 ;  /* 0x000000040b0b7220 */ /* 0x002fe20000410000 */
[----:B------:R-:W-:Y:S06]  /*2340*/  BRA `(.L_x_5030) ;  /* 0x0000000000207947 */ /* 0x000fec0003800000 */
.L_x_5028:
        /* <DEDUP_REMOVED lines=8> */
.L_x_5030:
[----:B------:R-:W-:Y:S05]  /*23d0*/  BSYNC.RECONVERGENT B0 ;  /* 0x0000000000007941 */ /* 0x000fea0003800200 */
.L_x_5027:
        /* <DEDUP_REMOVED lines=17> */
.L_x_5033:
[----:B------:R-:W0:Y:S08]  /*24f0*/  MUFU.RCP R3, R3 ;  /* 0x0000000300037308 */ /* 0x000e300000001000 */
[----:B------:R-:W1:Y:S01]  /*2500*/  MUFU.RCP R4, R4 ;  /* 0x0000000400047308 */ /* 0x000e620000001000 */
[----:B0-----:R-:W-:Y:S01]  /*2510*/  FMUL.FTZ R12, R12, R3 ;  /* 0x000000030c0c7220 */ /* 0x001fe20000410000 */
[----:B-1----:R-:W-:Y:S01]  /*2520*/  FMUL.FTZ R13, R13, R4 ;  /* 0x000000040d0d7220 */ /* 0x002fe20000410000 */
[----:B------:R-:W-:Y:S06]  /*2530*/  BRA `(.L_x_5034) ;  /* 0x0000000000207947 */ /* 0x000fec0003800000 */
.L_x_5032:
        /* <DEDUP_REMOVED lines=8> */
.L_x_5034:
[----:B------:R-:W-:Y:S05]  /*25c0*/  BSYNC.RECONVERGENT B0 ;  /* 0x0000000000007941 */ /* 0x000fea0003800200 */
.L_x_5031:
        /* <DEDUP_REMOVED lines=17> */
.L_x_5037:
[----:B------:R-:W0:Y:S08]  /*26e0*/  MUFU.RCP R3, R3 ;  /* 0x0000000300037308 */ /* 0x000e300000001000 */
[----:B------:R-:W1:Y:S01]  /*26f0*/  MUFU.RCP R4, R4 ;  /* 0x0000000400047308 */ /* 0x000e620000001000 */
[----:B0-----:R-:W-:Y:S01]  /*2700*/  FMUL.FTZ R14, R14, R3 ;  /* 0x000000030e0e7220 */ /* 0x001fe20000410000 */
[----:B-1----:R-:W-:Y:S01]  /*2710*/  FMUL.FTZ R15, R15, R4 ;  /* 0x000000040f0f7220 */ /* 0x002fe20000410000 */
[----:B------:R-:W-:Y:S06]  /*2720*/  BRA `(.L_x_5038) ;  /* 0x0000000000207947 */ /* 0x000fec0003800000 */
.L_x_5036:
        /* <DEDUP_REMOVED lines=8> */
.L_x_5038:
[----:B------:R-:W-:Y:S05]  /*27b0*/  BSYNC.RECONVERGENT B0 ;  /* 0x0000000000007941 */ /* 0x000fea0003800200 */
.L_x_5035:
        /* <DEDUP_REMOVED lines=17> */
.L_x_5041:
[----:B------:R-:W0:Y:S08]  /*28d0*/  MUFU.RCP R3, R3 ;  /* 0x0000000300037308 */ /* 0x000e300000001000 */
[----:B------:R-:W1:Y:S01]  /*28e0*/  MUFU.RCP R4, R4 ;  /* 0x0000000400047308 */ /* 0x000e620000001000 */
[----:B0-----:R-:W-:Y:S01]  /*28f0*/  FMUL.FTZ R16, R16, R3 ;  /* 0x0000000310107220 */ /* 0x001fe20000410000 */
[----:B-1----:R-:W-:Y:S01]  /*2900*/  FMUL.FTZ R17, R17, R4 ;  /* 0x0000000411117220 */ /* 0x002fe20000410000 */
[----:B------:R-:W-:Y:S06]  /*2910*/  BRA `(.L_x_5042) ;  /* 0x0000000000207947 */ /* 0x000fec0003800000 */
.L_x_5040:
        /* <DEDUP_REMOVED lines=8> */
.L_x_5042:
[----:B------:R-:W-:Y:S05]  /*29a0*/  BSYNC.RECONVERGENT B0 ;  /* 0x0000000000007941 */ /* 0x000fea0003800200 */
.L_x_5039:
        /* <DEDUP_REMOVED lines=17> */
.L_x_5045:
[----:B------:R-:W0:Y:S08]  /*2ac0*/  MUFU.RCP R3, R3 ;  /* 0x0000000300037308 */ /* 0x000e300000001000 */
[----:B------:R-:W1:Y:S01]  /*2ad0*/  MUFU.RCP R4, R4 ;  /* 0x0000000400047308 */ /* 0x000e620000001000 */
[----:B0-----:R-:W-:Y:S01]  /*2ae0*/  FMUL.FTZ R18, R18, R3 ;  /* 0x0000000312127220 */ /* 0x001fe20000410000 */
[----:B-1----:R-:W-:Y:S01]  /*2af0*/  FMUL.FTZ R19, R19, R4 ;  /* 0x0000000413137220 */ /* 0x002fe20000410000 */
[----:B------:R-:W-:Y:S06]  /*2b00*/  BRA `(.L_x_5046) ;  /* 0x0000000000207947 */ /* 0x000fec0003800000 */
.L_x_5044:
        /* <DEDUP_REMOVED lines=8> */
.L_x_5046:
[----:B------:R-:W-:Y:S05]  /*2b90*/  BSYNC.RECONVERGENT B0 ;  /* 0x0000000000007941 */ /* 0x000fea0003800200 */
.L_x_5043:
[----:B------:R-:W0:Y:S02]  /*2ba0*/  LDC.64 R4, c[0x0][0x388] ;  /* 0x0000e200ff047b82 */ /* 0x000e240000000a00 */
[----:B0-----:R-:W-:-:S04]  /*2bb0*/  IMAD.WIDE.U32 R4, R0, 0x8, R4 ;  /* 0x0000000800047825 */ /* 0x001fc800078e0004 */
[----:B------:R-:W-:-:S05]  /*2bc0*/  IMAD.WIDE.U32 R4, R2, 0x10, R4 ;  /* 0x0000001002047825 */ /* 0x000fca00078e0004 */
[----:B------:R-:W-:Y:S04]  /*2bd0*/  STG.E.128 desc[UR4][R4.64], R32 ;  /* 0x0000002004007986 */ /* 0x000fe8000c101d04 */
[----:B------:R-:W-:Y:S04]  /*2be0*/  STG.E.128 desc[UR4][R4.64+0x800], R8 ;  /* 0x0008000804007986 */ /* 0x000fe8000c101d04 */
[----:B------:R-:W-:Y:S04]  /*2bf0*/  STG.E.128 desc[UR4][R4.64+0x1000], R12 ;  /* 0x0010000c04007986 */ /* 0x000fe8000c101d04 */
[----:B------:R-:W-:Y:S01]  /*2c00*/  STG.E.128 desc[UR4][R4.64+0x1800], R16 ;  /* 0x0018001004007986 */ /* 0x000fe2000c101d04 */
[----:B------:R-:W-:Y:S05]  /*2c10*/  EXIT ;  /* 0x000000000000794d */ /* 0x000fea0003800000 */
.L_x_5047:
        /* <DEDUP_REMOVED lines=14> */
.L_x_18290:


//--------------------- .text._ZN2at6native29vectorized_elementwise_kernelILi4ENS0_13BinaryFunctorIN3c107complexIfEES5_S5_NS0_15binary_internal10DivFunctorIS5_EEEESt5arrayIPcLm3EEEEviT0_T1_ --------------------------
	.section	.text._ZN2at6native29vectorized_elementwise_kernelILi4ENS0_13BinaryFunctorIN3c107complexIfEES5_S5_NS0_15binary_internal10DivFunctorIS5_EEEESt5arrayIPcLm3EEEEviT0_T1_,"ax",@progbits
	.align	128
        .global         _ZN2at6native29vectorized_elementwise_kernelILi4ENS0_13BinaryFunctorIN3c107complexIfEES5_S5_NS0_15binary_internal10DivFunctorIS5_EEEESt5arrayIPcLm3EEEEviT0_T1_
        .type           _ZN2at6native29vectorized_elementwise_kernelILi4ENS0_13BinaryFunctorIN3c107complexIfEES5_S5_NS0_15binary_internal10DivFunctorIS5_EEEESt5arrayIPcLm3EEEEviT0_T1_,@function
        .size           _ZN2at6native29vectorized_elementwise_kernelILi4ENS0_13BinaryFunctorIN3c107complexIfEES5_S5_NS0_15binary_internal10DivFunctorIS5_EEEESt5arrayIPcLm3EEEEviT0_T1_,(.L_x_18291 - _ZN2at6native29vectorized_elementwise_kernelILi4ENS0_13BinaryFunctorIN3c107complexIfEES5_S5_NS0_15binary_internal10DivFunctorIS5_EEEESt5arrayIPcLm3EEEEviT0_T1_)
        .other          _ZN2at6native29vectorized_elementwise_kernelILi4ENS0_13BinaryFunctorIN3c107complexIfEES5_S5_NS0_15binary_internal10DivFunctorIS5_EEEESt5arrayIPcLm3EEEEviT0_T1_,@"STO_CUDA_ENTRY STV_DEFAULT"
_ZN2at6native29vectorized_elementwise_kernelILi4ENS0_13BinaryFunctorIN3c107complexIfEES5_S5_NS0_15binary_internal10DivFunctorIS5_EEEESt5arrayIPcLm3EEEEviT0_T1_:
.text._ZN2at6native29vectorized_elementwise_kernelILi4ENS0_13BinaryFunctorIN3c107complexIfEES5_S5_NS0_15binary_internal10DivFunctorIS5_EEEESt5arrayIPcLm3EEEEviT0_T1_:
        /* <DEDUP_REMOVED lines=122> */
.L_x_5051:
        /* <DEDUP_REMOVED lines=8> */
.L_x_5050:
[----:B------:R-:W-:Y:S05]  /*0820*/  BSYNC.RECONVERGENT B0 ;  /* 0x0000000000007941 */ /* 0x000fea0003800200 */
.L_x_5049:
        /* <DEDUP_REMOVED lines=21> */
.L_x_5055:
[----:B------:R-:W0:Y:S08]  /*0980*/  MUFU.RCP R3, R5 ;  /* 0x0000000500037308 */ /* 0x000e300000001000 */
[----:B------:R-:W1:Y:S01]  /*0990*/  MUFU.RCP R4, R4 ;  /* 0x0000000400047308 */ /* 0x000e620000001000 */
[----:B0-----:R-:W-:Y:S01]  /*09a0*/  FMUL.FTZ R2, R3, R6 ;  /* 0x0000000603027220 */ /* 0x001fe20000410000 */
[----:B-1----:R-:W-:Y:S01]  /*09b0*/  FMUL.FTZ R3, R4, R7 ;  /* 0x0000000704037220 */ /* 0x002fe20000410000 */
[----:B------:R-:W-:Y:S06]  /*09c0*/  BRA `(.L_x_5053) ;  /* 0x0000000000207947 */ /* 0x000fec0003800000 */
.L_x_5054:
        /* <DEDUP_REMOVED lines=8> */
.L_x_5053:
[----:B------:R-:W-:Y:S05]  /*0a50*/  BSYNC.RECONVERGENT B0 ;  /* 0x0000000000007941 */ /* 0x000fea0003800200 */
.L_x_5052:
        /* <DEDUP_REMOVED lines=21> */
.L_x_5059:
[----:B------:R-:W0:Y:S08]  /*0bb0*/  MUFU.RCP R5, R7 ;  /* 0x0000000700057308 */ /* 0x000e300000001000 */
[----:B------:R-:W1:Y:S01]  /*0bc0*/  MUFU.RCP R6, R6 ;  /* 0x0000000600067308 */ /* 0x000e620000001000 */
[----:B0-----:R-:W-:Y:S01]  /*0bd0*/  FMUL.FTZ R4, R5, R10 ;  /* 0x0000000a05047220 */ /* 0x001fe20000410000 */
[----:B-1----:R-:W-:Y:S01]  /*0be0*/  FMUL.FTZ R5, R6, R11 ;  /* 0x0000000b06057220 */ /* 0x002fe20000410000 */
[----:B------:R-:W-:Y:S06]  /*0bf0*/  BRA `(.L_x_5057) ;  /* 0x0000000000207947 */ /* 0x000fec0003800000 */
.L_x_5058:
        /* <DEDUP_REMOVED lines=8> */
.L_x_5057:
[----:B------:R-:W-:Y:S05]  /*0c80*/  BSYNC.RECONVERGENT B0 ;  /* 0x0000000000007941 */ /* 0x000fea0003800200 */
.L_x_5056:
        /* <DEDUP_REMOVED lines=21> */
.L_x_5063:
[----:B------:R-:W0:Y:S08]  /*0de0*/  MUFU.RCP R7, R9 ;  /* 0x0000000900077308 */ /* 0x000e300000001000 */
[----:B------:R-:W1:Y:S01]  /*0df0*/  MUFU.RCP R8, R8 ;  /* 0x0000000800087308 */ /* 0x000e620000001000 */
[----:B0-----:R-:W-:Y:S01]  /*0e00*/  FMUL.FTZ R6, R7, R14 ;  /* 0x0000000e07067220 */ /* 0x001fe20000410000 */
[----:B-1----:R-:W-:Y:S01]  /*0e10*/  FMUL.FTZ R7, R8, R15 ;  /* 0x0000000f08077220 */ /* 0x002fe20000410000 */
[----:B------:R-:W-:Y:S06]  /*0e20*/  BRA `(.L_x_5061) ;  /* 0x0000000000207947 */ /* 0x000fec0003800000 */
.L_x_5062:
        /* <DEDUP_REMOVED lines=8> */
.L_x_5061:
[----:B------:R-:W-:Y:S05]  /*0eb0*/  BSYNC.RECONVERGENT B0 ;  /* 0x0000000000007941 */ /* 0x000fea0003800200 */
.L_x_5060:
        /* <DEDUP_REMOVED lines=21> */
.L_x_5067:
[----:B------:R-:W0:Y:S08]  /*1010*/  MUFU.RCP R9, R11 ;  /* 0x0000000b00097308 */ /* 0x000e300000001000 */
[----:B------:R-:W1:Y:S01]  /*1020*/  MUFU.RCP R10, R10 ;  /* 0x0000000a000a7308 */ /* 0x000e620000001000 */
[----:B0-----:R-:W-:Y:S01]  /*1030*/  FMUL.FTZ R8, R9, R18 ;  /* 0x0000001209087220 */ /* 0x001fe20000410000 */
[----:B-1----:R-:W-:Y:S01]  /*1040*/  FMUL.FTZ R9, R10, R19 ;  /* 0x000000130a097220 */ /* 0x002fe20000410000 */
[----:B------:R-:W-:Y:S06]  /*1050*/  BRA `(.L_x_5065) ;  /* 0x0000000000207947 */ /* 0x000fec0003800000 */
.L_x_5066:
        /* <DEDUP_REMOVED lines=8> */
.L_x_5065:
[----:B------:R-:W-:Y:S05]  /*10e0*/  BSYNC.RECONVERGENT B0 ;  /* 0x0000000000007941 */ /* 0x000fea0003800200 */
.L_x_5064:
        /* <DEDUP_REMOVED lines=21> */
.L_x_5071:
[----:B------:R-:W0:Y:S08]  /*1240*/  MUFU.RCP R11, R13 ;  /* 0x0000000d000b7308 */ /* 0x000e300000001000 */
[----:B------:R-:W1:Y:S01]  /*1250*/  MUFU.RCP R12, R12 ;  /* 0x0000000c000c7308 */ /* 0x000e620000001000 */
[----:B0-----:R-:W-:Y:S01]  /*1260*/  FMUL.FTZ R10, R11, R22 ;  /* 0x000000160b0a7220 */ /* 0x001fe20000410000 */
[----:B-1----:R-:W-:Y:S01]  /*1270*/  FMUL.FTZ R11, R12, R23 ;  /* 0x000000170c0b7220 */ /* 0x002fe20000410000 */
[----:B------:R-:W-:Y:S06]  /*1280*/  BRA `(.L_x_5069) ;  /* 0x0000000000207947 */ /* 0x000fec0003800000 */
.L_x_5070:
        /* <DEDUP_REMOVED lines=8> */
.L_x_5069:
[----:B------:R-:W-:Y:S05]  /*1310*/  BSYNC.RECONVERGENT B0 ;  /* 0x0000000000007941 */ /* 0x000fea0003800200 */
.L_x_5068:
        /* <DEDUP_REMOVED lines=21> */
.L_x_5075:
[----:B------:R-:W0:Y:S08]  /*1470*/  MUFU.RCP R13, R15 ;  /* 0x0000000f000d7308 */ /* 0x000e300000001000 */
[----:B------:R-:W1:Y:S01]  /*1480*/  MUFU.RCP R14, R14 ;  /* 0x0000000e000e7308 */ /* 0x000e620000001000 */
[----:B0-----:R-:W-:Y:S01]  /*1490*/  FMUL.FTZ R12, R13, R26 ;  /* 0x0000001a0d0c7220 */ /* 0x001fe20000410000 */
[----:B-1----:R-:W-:Y:S01]  /*14a0*/  FMUL.FTZ R13, R14, R27 ;  /* 0x0000001b0e0d7220 */ /* 0x002fe20000410000 */
[----:B------:R-:W-:Y:S06]  /*14b0*/  BRA `(.L_x_5073) ;  /* 0x0000000000207947 */ /* 0x000fec0003800000 */
.L_x_5074:
        /* <DEDUP_REMOVED lines=8> */
.L_x_5073:
[----:B------:R-:W-:Y:S05]  /*1540*/  BSYNC.RECONVERGENT B0 ;  /* 0x0000000000007941 */ /* 0x000fea0003800200 */
.L_x_5072:
        /* <DEDUP_REMOVED lines=21> */
.L_x_5079:
[----:B------:R-:W0:Y:S08]  /*16a0*/  MUFU.RCP R15, R17 ;  /* 0x00000011000f7308 */ /* 0x000e300000001000 */
[----:B------:R-:W1:Y:S01]  /*16b0*/  MUFU.RCP R16, R16 ;  /* 0x0000001000107308 */ /* 0x000e620000001000 */
[----:B0-----:R-:W-:Y:S01]  /*16c0*/  FMUL.FTZ R14, R15, R30 ;  /* 0x0000001e0f0e7220 */ /* 0x001fe20000410000 */
[----:B-1----:R-:W-:Y:S01]  /*16d0*/  FMUL.FTZ R15, R16, R31 ;  /* 0x0000001f100f7220 */ /* 0x002fe20000410000 */
[----:B------:R-:W-:Y:S06]  /*16e0*/  BRA `(.L_x_5077) ;  /* 0x0000000000207947 */ /* 0x000fec0003800000 */
.L_x_5078:
        /* <DEDUP_REMOVED lines=8> */
.L_x_5077:
[----:B------:R-:W-:Y:S05]  /*1770*/  BSYNC.RECONVERGENT B0 ;  /* 0x0000000000007941 */ /* 0x000fea0003800200 */
.L_x_5076:
        /* <DEDUP_REMOVED lines=21> */
.L_x_5082:
[----:B------:R-:W-:-:S13]  /*18d0*/  ISETP.GE.U32.AND P0, PT, R37, R36, PT ;  /* 0x000000242500720c */ /* 0x000fda0003f06070 */
[----:B------:R-:W-:Y:S05]  /*18e0*/  @P0 BRA `(.L_x_5084) ;  /* 0x0000000000300947 */ /* 0x000fea0003800000 */
[----:B-1----:R-:W1:Y:S01]  /*18f0*/  LDC.64 R2, c[0x0][0x388] ;  /* 0x0000e200ff027b82 */ /* 0x002e620000000a00 */
[----:B------:R-:W-:Y:S02]  /*1900*/  IADD3 R5, PT, PT, R0, R37, RZ ;  /* 0x0000002500057210 */ /* 0x000fe40007ffe0ff */
[----:B------:R-:W-:-:S03]  /*1910*/  IADD3 R37, PT, PT, R37, 0x80, RZ ;  /* 0x0000008025257810 */ /* 0x000fc60007ffe0ff */
[----:B-1----:R-:W-:-:S05]  /*1920*/  IMAD.WIDE.U32 R2, R5, 0x8, R2 ;  /* 0x0000000805027825 */ /* 0x002fca00078e0002 */
[----:B------:R1:W-:Y:S02]  /*1930*/  STG.E.64 desc[UR4][R2.64], R6 ;  /* 0x0000000602007986 */ /* 0x0003e4000c101b04 */
.L_x_5083:
[----:B------:R-:W-:-:S13]  /*1940*/  ISETP.GE.U32.AND P0, PT, R37, R36, PT ;  /* 0x000000242500720c */ /* 0x000fda0003f06070 */
[----:B------:R-:W-:Y:S05]  /*1950*/  @P0 BRA `(.L_x_5085) ;  /* 0x0000000000340947 */ /* 0x000fea0003800000 */
[----:B01----:R-:W0:Y:S01]  /*1960*/  LDC.64 R2, c[0x0][0x388] ;  /* 0x0000e200ff027b82 */ /* 0x003e220000000a00 */
[----:B------:R-:W-:Y:S02]  /*1970*/  IADD3 R5, PT, PT, R0, R37, RZ ;  /* 0x0000002500057210 */ /* 0x000fe40007ffe0ff */
[----:B------:R-:W-:-:S03]  /*1980*/  IADD3 R37, PT, PT, R37, 0x80, RZ ;  /* 0x0000008025257810 */ /* 0x000fc60007ffe0ff */
[----:B0-----:R-:W-:-:S05]  /*1990*/  IMAD.WIDE.U32 R2, R5, 0x8, R2 ;  /* 0x0000000805027825 */ /* 0x001fca00078e0002 */
[----:B------:R2:W-:Y:S02]  /*19a0*/  STG.E.64 desc[UR4][R2.64], R8 ;  /* 0x0000000802007986 */ /* 0x0005e4000c101b04 */
.L_x_5084:
        /* <DEDUP_REMOVED lines=8> */
.L_x_5085:
[----:B------:R-:W-:Y:S05]  /*1a30*/  BSYNC.RELIABLE B1 ;  /* 0x0000000000017941 */ /* 0x000fea0003800100 */
.L_x_5081:
[----:B------:R-:W-:-:S13]  /*1a40*/  ISETP.GE.U32.AND P0, PT, R37, R36, PT ;  /* 0x000000242500720c */ /* 0x000fda0003f06070 */
[----:B012---:R-:W0:Y:S01]  /*1a50*/  @!P0 LDC.64 R2, c[0x0][0x388] ;  /* 0x0000e200ff028b82 */ /* 0x007e220000000a00 */
[----:B------:R-:W-:Y:S02]  /*1a60*/  @!P0 IADD3 R5, PT, PT, R0, R37, RZ ;  /* 0x0000002500058210 */ /* 0x000fe40007ffe0ff */
[----:B------:R-:W-:-:S03]  /*1a70*/  @!P0 IADD3 R37, PT, PT, R37, 0x80, RZ ;  /* 0x0000008025258810 */ /* 0x000fc60007ffe0ff */
[----:B0-----:R-:W-:-:S05]  /*1a80*/  @!P0 IMAD.WIDE.U32 R2, R5, 0x8, R2 ;  /* 0x0000000805028825 */ /* 0x001fca00078e0002 */
[----:B------:R3:W-:Y:S02]  /*1a90*/  @!P0 STG.E.64 desc[UR4][R2.64], R12 ;  /* 0x0000000c02008986 */ /* 0x0007e4000c101b04 */
.L_x_5086:
[----:B------:R-:W-:Y:S05]  /*1aa0*/  BSYNC.RECONVERGENT B0 ;  /* 0x0000000000007941 */ /* 0x000fea0003800200 */
.L_x_5080:
        /* <DEDUP_REMOVED lines=8> */
.L_x_5048:
[----:B------:R-:W0:Y:S01]  /*1b30*/  S2R R2, SR_TID.X ;  /* 0x0000000000027919 */ /* 0x000e220000002100 */
[----:B------:R-:W1:Y:S08]  /*1b40*/  LDC.64 R4, c[0x0][0x398] ;  /* 0x0000e600ff047b82 */ /* 0x000e700000000a00 */
[----:B------:R-:W2:Y:S01]  /*1b50*/  LDC.64 R12, c[0x0][0x390] ;  /* 0x0000e400ff0c7b82 */ /* 0x000ea20000000a00 */
[----:B-1----:R-:W-:-:S04]  /*1b60*/  IMAD.WIDE.U32 R4, R0, 0x8, R4 ;  /* 0x0000000800047825 */ /* 0x002fc800078e0004 */
[----:B0-----:R-:W-:-:S04]  /*1b70*/  IMAD.WIDE.U32 R34, R2, 0x20, R4 ;  /* 0x0000002002227825 */ /* 0x001fc800078e0004 */
[----:B--2---:R-:W-:Y:S01]  /*1b80*/  IMAD.WIDE.U32 R12, R0, 0x8, R12 ;  /* 0x00000008000c7825 */ /* 0x004fe200078e000c */
[----:B------:R-:W2:Y:S04]  /*1b90*/  LDG.E.ENL2.256 R4, R8, desc[UR4][R34.64] ;  /* 0xfe0000042208797e */ /* 0x000ea80008121904 */
[----:B------:R0:W5:Y:S01]  /*1ba0*/  LDG.E.ENL2.256 R28, R24, desc[UR4][R34.64+0x1000] ;  /* 0xfe0080042218797e */ /* 0x000162000812191c */
[----:B------:R-:W-:-:S05]  /*1bb0*/  IMAD.WIDE.U32 R32, R2, 0x20, R12 ;  /* 0x0000002002207825 */ /* 0x000fca00078e000c */
[----:B------:R0:W5:Y:S04]  /*1bc0*/  LDG.E.ENL2.256 R12, R36, desc[UR4][R32.64] ;  /* 0xfe0000042024797e */ /* 0x000168000812190c */
[----:B------:R0:W5:Y:S01]  /*1bd0*/  LDG.E.ENL2.256 R20, R16, desc[UR4][R32.64+0x1000] ;  /* 0xfe0080042010797e */ /* 0x0001620008121914 */
        /* <DEDUP_REMOVED lines=22> */
.L_x_5088:
        /* <DEDUP_REMOVED lines=8> */
.L_x_5089:
[----:B------:R-:W-:Y:S05]  /*1dc0*/  BSYNC.RECONVERGENT B0 ;  /* 0x0000000000007941 */ /* 0x000fea0003800200 */
.L_x_5087:
        /* <DEDUP_REMOVED lines=17> */
.L_x_5092:
[----:B------:R-:W0:Y:S08]  /*1ee0*/  MUFU.RCP R3, R3 ;  /* 0x0000000300037308 */ /* 0x000e300000001000 */
[----:B------:R-:W1:Y:S01]  /*1ef0*/  MUFU.RCP R8, R8 ;  /* 0x0000000800087308 */ /* 0x000e620000001000 */
[----:B0-----:R-:W-:Y:S01]  /*1f00*/  FMUL.FTZ R34, R38, R3 ;  /* 0x0000000326227220 */ /* 0x001fe20000410000 */
[----:B-1----:R-:W-:Y:S01]  /*1f10*/  FMUL.FTZ R35, R39, R8 ;  /* 0x0000000827237220 */ /* 0x002fe20000410000 */
[----:B------:R-:W-:Y:S06]  /*1f20*/  BRA `(.L_x_5093) ;  /* 0x0000000000207947 */ /* 0x000fec0003800000 */
.L_x_5091:
        /* <DEDUP_REMOVED lines=8> */
.L_x_5093:
[----:B------:R-:W-:Y:S05]  /*1fb0*/  BSYNC.RECONVERGENT B0 ;  /* 0x0000000000007941 */ /* 0x000fea0003800200 */
.L_x_5090:
        /* <DEDUP_REMOVED lines=17> */
.L_x_5096:
[----:B------:R-:W0:Y:S08]  /*20d0*/  MUFU.RCP R3, R3 ;  /* 0x0000000300037308 */ /* 0x000e300000001000 */
[----:B------:R-:W1:Y:S01]  /*20e0*/  MUFU.RCP R8, R8 ;  /* 0x0000000800087308 */ /* 0x000e620000001000 */
[----:B0-----:R-:W-:Y:S01]  /*20f0*/  FMUL.FTZ R12, R12, R3 ;  /* 0x000000030c0c7220 */ /* 0x001fe20000410000 */
[----:B-1----:R-:W-:Y:S01]  /*2100*/  FMUL.FTZ R13, R13, R8 ;  /* 0x000000080d0d7220 */ /* 0x002fe20000410000 */
[----:B------:R-:W-:Y:S06]  /*2110*/  BRA `(.L_x_5097) ;  /* 0x0000000000207947 */ /* 0x000fec0003800000 */
.L_x_5095:
        /* <DEDUP_REMOVED lines=8> */
.L_x_5097:
[----:B------:R-:W-:Y:S05]  /*21a0*/  BSYNC.RECONVERGENT B0 ;  /* 0x0000000000007941 */ /* 0x000fea0003800200 */
.L_x_5094:
        /* <DEDUP_REMOVED lines=17> */
.L_x_5100:
[----:B------:R-:W0:Y:S08]  /*22c0*/  MUFU.RCP R3, R3 ;  /* 0x0000000300037308 */ /* 0x000e300000001000 */
[----:B------:R-:W1:Y:S01]  /*22d0*/  MUFU.RCP R4, R4 ;  /* 0x0000000400047308 */ /* 0x000e620000001000 */
[----:B0-----:R-:W-:Y:S01]  /*22e0*/  FMUL.FTZ R14, R14, R3 ;  /* 0x000000030e0e7220 */ /* 0x001fe20000410000 */
[----:B-1----:R-:W-:Y:S01]  /*22f0*/  FMUL.FTZ R15, R15, R4 ;  /* 0x000000040f0f7220 */ /* 0x002fe20000410000 */
[----:B------:R-:W-:Y:S06]  /*2300*/  BRA `(.L_x_5101) ;  /* 0x0000000000207947 */ /* 0x000fec0003800000 */
.L_x_5099:
        /* <DEDUP_REMOVED lines=8> */
.L_x_5101:
[----:B------:R-:W-:Y:S05]  /*2390*/  BSYNC.RECONVERGENT B0 ;  /* 0x0000000000007941 */ /* 0x000fea0003800200 */
.L_x_5098:
        /* <DEDUP_REMOVED lines=17> */
.L_x_5104:
[----:B------:R-:W0:Y:S08]  /*24b0*/  MUFU.RCP R3, R3 ;  /* 0x0000000300037308 */ /* 0x000e300000001000 */
[----:B------:R-:W1:Y:S01]  /*24c0*/  MUFU.RCP R4, R4 ;  /* 0x0000000400047308 */ /* 0x000e620000001000 */
[----:B0-----:R-:W-:Y:S01]  /*24d0*/  FMUL.FTZ R16, R16, R3 ;  /* 0x0000000310107220 */ /* 0x001fe20000410000 */
[----:B-1----:R-:W-:Y:S01]  /*24e0*/  FMUL.FTZ R17, R17, R4 ;  /* 0x0000000411117220 */ /* 0x002fe20000410000 */
[----:B------:R-:W-:Y:S06]  /*24f0*/  BRA `(.L_x_5105) ;  /* 0x0000000000207947 */ /* 0x000fec0003800000 */
.L_x_5103:
        /* <DEDUP_REMOVED lines=8> */
.L_x_5105:
[----:B------:R-:W-:Y:S05]  /*2580*/  BSYNC.RECONVERGENT B0 ;  /* 0x0000000000007941 */ /* 0x000fea0003800200 */
.L_x_5102:
        /* <DEDUP_REMOVED lines=17> */
.L_x_5108:
[----:B------:R-:W0:Y:S08]  /*26a0*/  MUFU.RCP R3, R3 ;  /* 0x0000000300037308 */ /* 0x000e300000001000 */
[----:B------:R-:W1:Y:S01]  /*26b0*/  MUFU.RCP R4, R4 ;  /* 0x0000000400047308 */ /* 0x000e620000001000 */
[----:B0-----:R-:W-:Y:S01]  /*26c0*/  FMUL.FTZ R18, R18, R3 ;  /* 0x0000000312127220 */ /* 0x001fe20000410000 */
[----:B-1----:R-:W-:Y:S01]  /*26d0*/  FMUL.FTZ R19, R19, R4 ;  /* 0x0000000413137220 */ /* 0x002fe20000410000 */
[----:B------:R-:W-:Y:S06]  /*26e0*/  BRA `(.L_x_5109) ;  /* 0x0000000000207947 */ /* 0x000fec0003800000 */
.L_x_5107:
        /* <DEDUP_REMOVED lines=8> */
.L_x_5109:
[----:B------:R-:W-:Y:S05]  /*2770*/  BSYNC.RECONVERGENT B0 ;  /* 0x0000000000007941 */ /* 0x000fea0003800200 */
.L_x_5106:
        /* <DEDUP_REMOVED lines=17> */
.L_x_5112:
[----:B------:R-:W0:Y:S08]  /*2890*/  MUFU.RCP R3, R3 ;  /* 0x0000000300037308 */ /* 0x000e300000001000 */
[----:B------:R-:W1:Y:S01]  /*28a0*/  MUFU.RCP R4, R4 ;  /* 0x0000000400047308 */ /* 0x000e620000001000 */
[----:B0-----:R-:W-:Y:S01]  /*28b0*/  FMUL.FTZ R20, R20, R3 ;  /* 0x0000000314147220 */ /* 0x001fe20000410000 */
[----:B-1----:R-:W-:Y:S01]  /*28c0*/  FMUL.FTZ R21, R21, R4 ;  /* 0x0000000415157220 */ /* 0x002fe20000410000 */
[----:B------:R-:W-:Y:S06]  /*28d0*/  BRA `(.L_x_5113) ;  /* 0x0000000000207947 */ /* 0x000fec0003800000 */
.L_x_5111:
        /* <DEDUP_REMOVED lines=8> */
.L_x_5113:
[----:B------:R-:W-:Y:S05]  /*2960*/  BSYNC.RECONVERGENT B0 ;  /* 0x0000000000007941 */ /* 0x000fea0003800200 */
.L_x_5110:
        /* <DEDUP_REMOVED lines=17> */
.L_x_5116:
[----:B------:R-:W0:Y:S08]  /*2a80*/  MUFU.RCP R3, R3 ;  /* 0x0000000300037308 */ /* 0x000e300000001000 */
[----:B------:R-:W1:Y:S01]  /*2a90*/  MUFU.RCP R4, R4 ;  /* 0x0000000400047308 */ /* 0x000e620000001000 */
[----:B0-----:R-:W-:Y:S01]  /*2aa0*/  FMUL.FTZ R22, R22, R3 ;  /* 0x0000000316167220 */ /* 0x001fe20000410000 */
[----:B-1----:R-:W-:Y:S01]  /*2ab0*/  FMUL.FTZ R23, R23, R4 ;  /* 0x0000000417177220 */ /* 0x002fe20000410000 */
[----:B------:R-:W-:Y:S06]  /*2ac0*/  BRA `(.L_x_5117) ;  /* 0x0000000000207947 */ /* 0x000fec0003800000 */
.L_x_5115:
        /* <DEDUP_REMOVED lines=8> */
.L_x_5117:
[----:B------:R-:W-:Y:S05]  /*2b50*/  BSYNC.RECONVERGENT B0 ;  /* 0x0000000000007941 */ /* 0x000fea0003800200 */
.L_x_5114:
[----:B------:R-:W0:Y:S02]  /*2b60*/  LDC.64 R4, c[0x0][0x388] ;  /* 0x0000e200ff047b82 */ /* 0x000e240000000a00 */
[----:B0-----:R-:W-:-:S04]  /*2b70*/  IMAD.WIDE.U32 R4, R0, 0x8, R4 ;  /* 0x0000000800047825 */ /* 0x001fc800078e0004 */
[----:B------:R-:W-:-:S05]  /*2b80*/  IMAD.WIDE.U32 R4, R2, 0x20, R4 ;  /* 0x0000002002047825 */ /* 0x000fca00078e0004 */
[----:B------:R-:W-:Y:S04]  /*2b90*/  STG.E.ENL2.256 desc[UR4][R4.64], R32, R12 ;  /* 0xf8000020040c797f */ /* 0x000fe8000f121804 */
[----:B------:R-:W-:Y:S01]  /*2ba0*/  STG.E.ENL2.256 desc[UR4][R4.64+0x1000], R16, R20 ;  /* 0xf80080100414797f */ /* 0x000fe2000f121804 */
[----:B------:R-:W-:Y:S05]  /*2bb0*/  EXIT ;  /* 0x000000000000794d */ /* 0x000fea0003800000 */
.L_x_5118:
        /* <DEDUP_REMOVED lines=12> */
.L_x_18291:


//--------------------- .text._ZN2at6native29vectorized_elementwise_kernelILi8ENS0_13BinaryFunctorIN3c107complexIfEES5_S5_NS0_15binary_internal10DivFunctorIS5_EEEESt5arrayIPcLm3EEEEviT0_T1_ --------------------------
	.section	.text._ZN2at6native29vectorized_elementwise_kernelILi8ENS0_13BinaryFunctorIN3c107complexIfEES5_S5_NS0_15binary_internal10DivFunctorIS5_EEEESt5arrayIPcLm3EEEEviT0_T1_,"ax",@progbits
	.align	128
        .global         _ZN2at6native29vectorized_elementwise_kernelILi8ENS0_13BinaryFunctorIN3c107complexIfEES5_S5_NS0_15binary_internal10DivFunctorIS5_EEEESt5arrayIPcLm3EEEEviT0_T1_
        .type           _ZN2at6native29vectorized_elementwise_kernelILi8ENS0_13BinaryFunctorIN3c107complexIfEES5_S5_NS0_15binary_internal10DivFunctorIS5_EEEESt5arrayIPcLm3EEEEviT0_T1_,@function
        .size           _ZN2at6native29vectorized_elementwise_kernelILi8ENS0_13BinaryFunctorIN3c107complexIfEES5_S5_NS0_15binary_internal10DivFunctorIS5_EEEESt5arrayIPcLm3EEEEviT0_T1_,(.L_x_18292 - _ZN2at6native29vectorized_elementwise_kernelILi8ENS0_13BinaryFunctorIN3c107complexIfEES5_S5_NS0_15binary_internal10DivFunctorIS5_EEEESt5arrayIPcLm3EEEEviT0_T1_)
        .other          _ZN2at6native29vectorized_elementwise_kernelILi8ENS0_13BinaryFunctorIN3c107complexIfEES5_S5_NS0_15binary_internal10DivFunctorIS5_EEEESt5arrayIPcLm3EEEEviT0_T1_,@"STO_CUDA_ENTRY STV_DEFAULT"
_ZN2at6native29vectorized_elementwise_kernelILi8ENS0_13BinaryFunctorIN3c107complexIfEES5_S5_NS0_15binary_internal10DivFunctorIS5_EEEESt5arrayIPcLm3EEEEviT0_T1_:
.text._ZN2at6native29vectorized_elementwise_kernelILi8ENS0_13BinaryFunctorIN3c107complexIfEES5_S5_NS0_15binary_internal10DivFunctorIS5_EEEESt5arrayIPcLm3EEEEviT0_T1_:
[----:B------:R-:W-:Y:S01]  /*0000*/  LDC R1, c[0x0][0x37c] ;  /* 0x0000df00ff017b82 */ /* 0x000fe20000000800 */
[----:B------:R-:W-:Y:S05]  /*0010*/  EXIT ;  /* 0x000000000000794d */ /* 0x000fea0003800000 */
.L_x_5119:
        /* <DEDUP_REMOVED lines=14> */
.L_x_18292:


//--------------------- .text._ZN2at6native18elementwise_kernelILi128ELi4EZNS0_15gpu_kernel_implINS0_13BUnaryFunctorIN3c107complexIfEES6_S6_NS0_15binary_internal10DivFunctorIS6_EEEEEEvRNS_18TensorIteratorBaseERKT_EUliE_EEviT1_ --------------------------
	.section	.text._ZN2at6native18elementwise_kernelILi128ELi4EZNS0_15gpu_kernel_implINS0_13BUnaryFunctorIN3c107complexIfEES6_S6_NS0_15binary_internal10DivFunctorIS6_EEEEEEvRNS_18TensorIteratorBaseERKT_EUliE_EEviT1_,"ax",@progbits
	.align	128
        .global         _ZN2at6native18elementwise_kernelILi128ELi4EZNS0_15gpu_kernel_implINS0_13BUnaryFunctorIN3c107complexIfEES6_S6_NS0_15binary_internal10DivFunctorIS6_EEEEEEvRNS_18TensorIteratorBaseERKT_EUliE_EEviT1_
        .type           _ZN2at6native18elementwise_kernelILi128ELi4EZNS0_15gpu_kernel_implINS0_13BUnaryFunctorIN3c107complexIfEES6_S6_NS0_15binary_internal10DivFunctorIS6_EEEEEEvRNS_18TensorIteratorBaseERKT_EUliE_EEviT1_,@function
        .size           _ZN2at6native18elementwise_kernelILi128ELi4EZNS0_15gpu_kernel_implINS0_13BUnaryFunctorIN3c107complexIfEES6_S6_NS0_15binary_internal10DivFunctorIS6_EEEEEEvRNS_18TensorIteratorBaseERKT_EUliE_EEviT1_,(.L_x_18293 - _ZN2at6native18elementwise_kernelILi128ELi4EZNS0_15gpu_kernel_implINS0_13BUnaryFunctorIN3c107complexIfEES6_S6_NS0_15binary_internal10DivFunctorIS6_EEEEEEvRNS_18TensorIteratorBaseERKT_EUliE_EEviT1_)
        .other          _ZN2at6native18elementwise_kernelILi128ELi4EZNS0_15gpu_kernel_implINS0_13BUnaryFunctorIN3c107complexIfEES6_S6_NS0_15binary_internal10DivFunctorIS6_EEEEEEvRNS_18TensorIteratorBaseERKT_EUliE_EEviT1_,@"STO_CUDA_ENTRY STV_DEFAULT"
_ZN2at6native18elementwise_kernelILi128ELi4EZNS0_15gpu_kernel_implINS0_13BUnaryFunctorIN3c107complexIfEES6_S6_NS0_15binary_internal10DivFunctorIS6_EEEEEEvRNS_18TensorIteratorBaseERKT_EUliE_EEviT1_:
.text._ZN2at6native18elementwise_kernelILi128ELi4EZNS0_15gpu_kernel_implINS0_13BUnaryFunctorIN3c107complexIfEES6_S6_NS0_15binary_internal10DivFunctorIS6_EEEEEEvRNS_18TensorIteratorBaseERKT_EUliE_EEviT1_:
[----:B------:R-:W0:Y:S01]  /*0000*/  LDC R1, c[0x0][0x37c] ;  /* 0x0000df00ff017b82 */ /* 0x000e220000000800 */
[----:B------:R-:W1:Y:S07]  /*0010*/  S2R R17, SR_TID.X ;  /* 0x0000000000117919 */ /* 0x000e6e0000002100 */
[----:B------:R-:W2:Y:S01]  /*0020*/  S2UR UR4, SR_CTAID.X ;  /* 0x00000000000479c3 */ /* 0x000ea20000002500 */
[----:B------:R-:W3:Y:S01]  /*0030*/  LDCU.64 UR6, c[0x0][0x598] ;  /* 0x0000b300ff0677ac */ /* 0x000ee20008000a00 */
[----:B------:R-:W-:Y:S01]  /*0040*/  BSSY.RECONVERGENT B7, `(.L_x_5120) ;  /* 0x0000345000077945 */ /* 0x000fe20003800200 */
[----:B------:R-:W4:Y:S01]  /*0050*/  LDCU UR40, c[0x0][0x388] ;  /* 0x00007100ff2877ac */ /* 0x000f220008000800 */
[----:B------:R-:W5:Y:S01]  /*0060*/  LDCU UR5, c[0x0][0x380] ;  /* 0x00007000ff0577ac */ /* 0x000f620008000800 */
[----:B------:R-:W0:Y:S01]  /*0070*/  LDCU.64 UR36, c[0x0][0x358] ;  /* 0x00006b00ff2477ac */ /* 0x000e220008000a00 */
[----:B------:R-:W0:Y:S01]  /*0080*/  LDCU.U8 UR39, c[0x0][0x5a0] ;  /* 0x0000b400ff2777ac */ /* 0x000e220008000000 */
[----:B---3--:R-:W-:Y:S01]  /*0090*/  FSETP.NEU.FTZ.AND P0, PT, RZ, |UR6|, PT ;  /* 0x40000006ff007c0b */ /* 0x008fe2000bf1d000 */
[----:B------:R-:W-:Y:S01]  /*00a0*/  FADD.FTZ R22, -RZ, |UR6| ;  /* 0x40000006ff167e21 */ /* 0x000fe20008010100 */
[----:B------:R-:W-:Y:S01]  /*00b0*/  FSETP.NEU.FTZ.AND P1, PT, RZ, |UR7|, PT ;  /* 0x40000007ff007c0b */ /* 0x000fe2000bf3d000 */
[----:B------:R-:W3:Y:S01]  /*00c0*/  LDCU.U8 UR42, c[0x0][0x5a1] ;  /* 0x0000b420ff2a77ac */ /* 0x000ee20008000000 */
[----:B------:R-:W-:-:S02]  /*00d0*/  FADD.FTZ R19, -RZ, |UR7| ;  /* 0x40000007ff137e21 */ /* 0x000fc40008010100 */
[----:B------:R-:W-:Y:S01]  /*00e0*/  PLOP3.LUT P1, PT, P0, P1, PT, 0x2, 0x20 ;  /* 0x000000000020781c */ /* 0x000fe20000722072 */
[----:B--2---:R-:W-:Y:S02]  /*00f0*/  USHF.L.U32 UR4, UR4, 0x9, URZ ;  /* 0x0000000904047899 */ /* 0x004fe400080006ff */
[----:B----4-:R-:W-:Y:S01]  /*0100*/  UIADD3 UR41, UPT, UPT, UR40, -0x1, URZ ;  /* 0xffffffff28297890 */ /* 0x010fe2000fffe0ff */
[----:B------:R-:W-:-:S03]  /*0110*/  P2R R18, PR, RZ, 0x2 ;  /* 0x00000002ff127803 */ /* 0x000fc60000000000 */
[----:B-1----:R-:W-:Y:S01]  /*0120*/  LOP3.LUT R17, R17, UR4, RZ, 0xfc, !PT ;  /* 0x0000000411117c12 */ /* 0x002fe2000f8efcff */
[----:B------:R-:W-:-:S03]  /*0130*/  UISETP.LT.U32.AND UP0, UPT, UR41, 0x18, UPT ;  /* 0x000000182900788c */ /* 0x000fc6000bf01070 */
[----:B-----5:R-:W-:Y:S01]  /*0140*/  ISETP.GE.AND P0, PT, R17, UR5, PT ;  /* 0x0000000511007c0c */ /* 0x020fe2000bf06270 */
[----:B------:R-:W-:-:S04]  /*0150*/  USEL UR38, UR41, 0x18, UP0 ;  /* 0x0000001829267887 */ /* 0x000fc80008000000 */
[----:B------:R-:W-:-:S08]  /*0160*/  UIADD3 UR38, UPT, UPT, UR38, 0x1, URZ ;  /* 0x0000000126267890 */ /* 0x000fd0000fffe0ff */
[----:B0--3--:R-:W-:Y:S05]  /*0170*/  @P0 BRA `(.L_x_5121) ;  /* 0x0000003000c40947 */ /* 0x009fea0003800000 */
        /* <DEDUP_REMOVED lines=302> */
.L_x_5122:
        /* <DEDUP_REMOVED lines=17> */
[----:B--2---:R-:W3:Y:S01]  /*1570*/  I2F.S16 R2, R2 ;  /* 0x0000000200027306 */ /* 0x004ee20000101400 */
[----:B------:R-:W-:Y:S05]  /*1580*/  BRA `(.L_x_5129) ;  /* 0x0000000c00bc7947 */ /* 0x000fea0003800000 */
.L_x_5127:
[----:B------:R-:W2:Y:S01]  /*1590*/  LDG.E.U8 R2, desc[UR36][R4.64] ;  /* 0x0000002404027981 */ /* 0x000ea2000c1e1100 */
[----:B------:R-:W-:Y:S01]  /*15a0*/  IMAD.MOV.U32 R3, RZ, RZ, RZ ;  /* 0x000000ffff037224 */ /* 0x000fe200078e00ff */
[----:B--2---:R-:W-:Y:S01]  /*15b0*/  I2FP.F32.U32 R2, R2 ;  /* 0x0000000200027245 */ /* 0x004fe20000201000 */
[----:B------:R-:W-:Y:S06]  /*15c0*/  BRA `(.L_x_5129) ;  /* 0x0000000c00ac7947 */ /* 0x000fec0003800000 */
.L_x_5126:
        /* <DEDUP_REMOVED lines=10> */
.L_x_5131:
[----:B------:R-:W2:Y:S01]  /*1670*/  LDG.E R2, desc[UR36][R4.64] ;  /* 0x0000002404027981 */ /* 0x000ea2000c1e1900 */
[----:B------:R-:W-:Y:S01]  /*1680*/  HFMA2 R3, -RZ, RZ, 0, 0 ;  /* 0x00000000ff037431 */ /* 0x000fe200000001ff */
[----:B--2---:R-:W-:Y:S01]  /*1690*/  I2FP.F32.S32 R2, R2 ;  /* 0x0000000200027245 */ /* 0x004fe20000201400 */
[----:B------:R-:W-:Y:S06]  /*16a0*/  BRA `(.L_x_5129) ;  /* 0x0000000c00747947 */ /* 0x000fec0003800000 */
.L_x_5130:
[----:B------:R-:W2:Y:S01]  /*16b0*/  LDG.E.U16 R2, desc[UR36][R4.64] ;  /* 0x0000002404027981 */ /* 0x000ea2000c1e1500 */
[----:B------:R-:W-:Y:S01]  /*16c0*/  IMAD.MOV.U32 R3, RZ, RZ, RZ ;  /* 0x000000ffff037224 */ /* 0x000fe200078e00ff */
[----:B--2---:R-:W2:Y:S01]  /*16d0*/  I2F.S16 R2, R2 ;  /* 0x0000000200027306 */ /* 0x004ea20000101400 */
[----:B------:R-:W-:Y:S05]  /*16e0*/  BRA `(.L_x_5129) ;  /* 0x0000000c00647947 */ /* 0x000fea0003800000 */
.L_x_5125:
        /* <DEDUP_REMOVED lines=9> */
.L_x_5133:
[----:B------:R-:W2:Y:S01]  /*1780*/  LDG.E.U16 R2, desc[UR36][R4.64] ;  /* 0x0000002404027981 */ /* 0x000ea2000c1e1500 */
[----:B------:R-:W-:Y:S01]  /*1790*/  MOV R3, RZ ;  /* 0x000000ff00037202 */ /* 0x000fe20000000f00 */
[----:B--2---:R-:W-:Y:S01]  /*17a0*/  HADD2.F32 R2, -RZ, R2.H0_H0 ;  /* 0x20000002ff027230 */ /* 0x004fe20000004100 */
[----:B------:R-:W-:Y:S06]  /*17b0*/  BRA `(.L_x_5129) ;  /* 0x0000000c00307947 */ /* 0x000fec0003800000 */
.L_x_5132:
        /* <DEDUP_REMOVED lines=8> */
.L_x_5135:
[----:B------:R-:W2:Y:S02]  /*1840*/  LDG.E R3, desc[UR36][R4.64] ;  /* 0x0000002404037981 */ /* 0x000ea4000c1e1900 */
[--C-:B--2---:R-:W-:Y:S02]  /*1850*/  HADD2.F32 R2, -RZ, R3.reuse.H0_H0 ;  /* 0x20000003ff027230 */ /* 0x104fe40000004100 */
[----:B------:R-:W-:Y:S01]  /*1860*/  HADD2.F32 R3, -RZ, R3.H1_H1 ;  /* 0x30000003ff037230 */ /* 0x000fe20000004100 */
[----:B------:R-:W-:Y:S06]  /*1870*/  BRA `(.L_x_5129) ;  /* 0x0000000c00007947 */ /* 0x000fec0003800000 */
.L_x_5134:
        /* <DEDUP_REMOVED lines=12> */
.L_x_5124:
        /* <DEDUP_REMOVED lines=13> */
.L_x_5138:
        /* <DEDUP_REMOVED lines=22> */
.L_x_5137:
        /* <DEDUP_REMOVED lines=26> */
.L_x_5140:
[----:B------:R-:W2:Y:S02]  /*1d10*/  LDG.E.U8 R3, desc[UR36][R4.64] ;  /* 0x0000002404037981 */ /* 0x000ea4000c1e1100 */
[C---:B--2---:R-:W-:Y:S01]  /*1d20*/  IMAD.SHL.U32 R2, R3.reuse, 0x2000000, RZ ;  /* 0x0200000003027824 */ /* 0x044fe200078e00ff */
        /* <DEDUP_REMOVED lines=11> */
.L_x_5139:
[----:B------:R-:W2:Y:S01]  /*1de0*/  LDG.E.U16 R2, desc[UR36][R4.64] ;  /* 0x0000002404027981 */ /* 0x000ea2000c1e1500 */
[----:B------:R-:W-:Y:S01]  /*1df0*/  IMAD.MOV.U32 R3, RZ, RZ, RZ ;  /* 0x000000ffff037224 */ /* 0x000fe200078e00ff */
[----:B--2---:R-:W-:Y:S01]  /*1e00*/  SHF.L.U32 R2, R2, 0x10, RZ ;  /* 0x0000001002027819 */ /* 0x004fe200000006ff */
[----:B------:R-:W-:Y:S06]  /*1e10*/  BRA `(.L_x_5129) ;  /* 0x0000000400987947 */ /* 0x000fec0003800000 */
.L_x_5136:
        /* <DEDUP_REMOVED lines=12> */
.L_x_5143:
        /* <DEDUP_REMOVED lines=20> */
.L_x_5145:
[----:B------:R-:W-:Y:S05]  /*2020*/  BSYNC.RECONVERGENT B0 ;  /* 0x0000000000007941 */ /* 0x000fea0003800200 */
.L_x_5144:
[----:B------:R-:W-:Y:S01]  /*2030*/  IMAD.SHL.U32 R0, R0, 0x100000, RZ ;  /* 0x0010000000007824 */ /* 0x000fe200078e00ff */
[----:B------:R-:W-:-:S04]  /*2040*/  LEA R2, R2, 0x3b800000, 0x17 ;  /* 0x3b80000002027811 */ /* 0x000fc800078eb8ff */
[----:B------:R-:W-:Y:S01]  /*2050*/  LOP3.LUT R2, R2, R0, R9, 0xfe, !PT ;  /* 0x0000000002027212 */ /* 0x000fe200078efe09 */
[----:B------:R-:W-:Y:S06]  /*2060*/  BRA `(.L_x_5129) ;  /* 0x0000000400047947 */ /* 0x000fec0003800000 */
.L_x_5142:
        /* <DEDUP_REMOVED lines=20> */
.L_x_5147:
[----:B------:R-:W-:Y:S05]  /*21b0*/  BSYNC.RECONVERGENT B0 ;  /* 0x0000000000007941 */ /* 0x000fea0003800200 */
.L_x_5146:
[----:B------:R-:W-:Y:S02]  /*21c0*/  SHF.L.U32 R0, R0, 0x15, RZ ;  /* 0x0000001500007819 */ /* 0x000fe400000006ff */
[----:B------:R-:W-:-:S04]  /*21d0*/  LEA R2, R2, 0x37800000, 0x17 ;  /* 0x3780000002027811 */ /* 0x000fc800078eb8ff */
[----:B------:R-:W-:Y:S01]  /*21e0*/  LOP3.LUT R2, R2, R0, R9, 0xfe, !PT ;  /* 0x0000000002027212 */ /* 0x000fe200078efe09 */
[----:B------:R-:W-:Y:S06]  /*21f0*/  BRA `(.L_x_5129) ;  /* 0x0000000000a07947 */ /* 0x000fec0003800000 */
.L_x_5141:
[----:B------:R-:W-:-:S09]  /*2200*/  UISETP.NE.AND UP0, UPT, UR4, 0x1c, UPT ;  /* 0x0000001c0400788c */ /* 0x000fd2000bf05270 */
[----:B------:R-:W-:Y:S05]  /*2210*/  BRA.U !UP0, `(.L_x_5148) ;  /* 0x00000001088c7547 */ /* 0x000fea000b800000 */
[----:B------:R-:W-:-:S09]  /*2220*/  UISETP.NE.AND UP0, UPT, UR4, 0x1d, UPT ;  /* 0x0000001d0400788c */ /* 0x000fd2000bf05270 */
[----:B------:R-:W-:Y:S05]  /*2230*/  BRA.U !UP0, `(.L_x_5149) ;  /* 0x0000000108747547 */ /* 0x000fea000b800000 */
[----:B------:R-:W-:-:S09]  /*2240*/  UISETP.NE.AND UP0, UPT, UR4, 0x2c, UPT ;  /* 0x0000002c0400788c */ /* 0x000fd2000bf05270 */
[----:B------:R-:W-:Y:S05]  /*2250*/  BRA.U !UP0, `(.L_x_5150) ;  /* 0x0000000108487547 */ /* 0x000fea000b800000 */
.L_x_5128:
        /* <DEDUP_REMOVED lines=16> */
.L_x_5151:
[----:B------:R-:W-:Y:S01]  /*2360*/  CS2R R2, SRZ ;  /* 0x0000000000027805 */ /* 0x000fe2000001ff00 */
[----:B------:R-:W-:Y:S06]  /*2370*/  BRA `(.L_x_5129) ;  /* 0x0000000000407947 */ /* 0x000fec0003800000 */
.L_x_5150:
        /* <DEDUP_REMOVED lines=9> */
.L_x_5149:
[----:B------:R-:W2:Y:S01]  /*2410*/  LDG.E.64 R4, desc[UR36][R4.64] ;  /* 0x0000002404047981 */ /* 0x000ea2000c1e1b00 */
[----:B------:R-:W-:Y:S01]  /*2420*/  IMAD.MOV.U32 R3, RZ, RZ, RZ ;  /* 0x000000ffff037224 */ /* 0x000fe200078e00ff */
[----:B--2---:R0:W1:Y:S02]  /*2430*/  I2F.U64 R2, R4 ;  /* 0x0000000400027312 */ /* 0x0040640000301000 */
[----:B01----:R-:W-:Y:S05]  /*2440*/  BRA `(.L_x_5129) ;  /* 0x00000000000c7947 */ /* 0x003fea0003800000 */
.L_x_5148:
[----:B------:R-:W2:Y:S01]  /*2450*/  LDG.E R2, desc[UR36][R4.64] ;  /* 0x0000002404027981 */ /* 0x000ea2000c1e1900 */
[----:B------:R-:W-:Y:S01]  /*2460*/  HFMA2 R3, -RZ, RZ, 0, 0 ;  /* 0x00000000ff037431 */ /* 0x000fe200000001ff */
[----:B--2---:R-:W-:-:S07]  /*2470*/  I2FP.F32.U32 R2, R2 ;  /* 0x0000000200027245 */ /* 0x004fce0000201000 */
.L_x_5129:
[----:B------:R-:W-:Y:S05]  /*2480*/  BSYNC.RECONVERGENT B6 ;  /* 0x0000000000067941 */ /* 0x000fea0003800200 */
.L_x_5123:
[----:B------:R-:W4:Y:S02]  /*2490*/  LDC.64 R8, c[0x0][0x598] ;  /* 0x00016600ff087b82 */ /* 0x000f240000000a00 */
[----:B----4-:R-:W-:-:S13]  /*24a0*/  FSETP.GE.FTZ.AND P0, PT, |R8|, |R9|, PT ;  /* 0x400000090800720b */ /* 0x010fda0003f16200 */
[----:B------:R-:W-:Y:S05]  /*24b0*/  @!P0 BRA `(.L_x_5152) ;  /* 0x00000000003c8947 */ /* 0x000fea0003800000 */
[----:B------:R-:W-:-:S13]  /*24c0*/  ISETP.NE.AND P1, PT, R18, RZ, PT ;  /* 0x000000ff1200720c */ /* 0x000fda0003f25270 */
[----:B01----:R-:W2:Y:S08]  /*24d0*/  @P1 MUFU.RCP R5, R22 ;  /* 0x0000001600051308 */ /* 0x003eb00000001000 */
[----:B------:R-:W0:Y:S01]  /*24e0*/  @P1 MUFU.RCP R0, R19 ;  /* 0x0000001300001308 */ /* 0x000e220000001000 */
[----:B--23-5:R-:W-:Y:S01]  /*24f0*/  @P1 FMUL.FTZ R6, R5, R2 ;  /* 0x0000000205061220 */ /* 0x02cfe20000410000 */
[----:B0-----:R-:W-:Y:S01]  /*2500*/  @P1 FMUL.FTZ R7, R0, R3 ;  /* 0x0000000300071220 */ /* 0x001fe20000410000 */
[----:B------:R-:W-:Y:S06]  /*2510*/  @P1 BRA `(.L_x_5153) ;  /* 0x0000000000441947 */ /* 0x000fec0003800000 */
        /* <DEDUP_REMOVED lines=9> */
.L_x_5152:
[----:B01----:R-:W0:Y:S02]  /*25b0*/  MUFU.RCP R5, R9 ;  /* 0x0000000900057308 */ /* 0x003e240000001000 */
[----:B0-----:R-:W-:-:S04]  /*25c0*/  FMUL.FTZ R0, R5, R8 ;  /* 0x0000000805007220 */ /* 0x001fc80000410000 */
[C---:B------:R-:W-:Y:S01]  /*25d0*/  FFMA.FTZ R4, R0.reuse, R8, R9 ;  /* 0x0000000800047223 */ /* 0x040fe20000010009 */
[C---:B--23-5:R-:W-:Y:S01]  /*25e0*/  FFMA.FTZ R5, R0.reuse, R2, R3 ;  /* 0x0000000200057223 */ /* 0x06cfe20000010003 */
[----:B------:R-:W-:-:S04]  /*25f0*/  FFMA.FTZ R3, R0, R3, -R2 ;  /* 0x0000000300037223 */ /* 0x000fc80000010802 */
[----:B------:R-:W0:Y:S02]  /*2600*/  MUFU.RCP R4, R4 ;  /* 0x0000000400047308 */ /* 0x000e240000001000 */
[C---:B0-----:R-:W-:Y:S01]  /*2610*/  FMUL.FTZ R6, R4.reuse, R5 ;  /* 0x0000000504067220 */ /* 0x041fe20000410000 */
[----:B------:R-:W-:-:S07]  /*2620*/  FMUL.FTZ R7, R4, R3 ;  /* 0x0000000304077220 */ /* 0x000fce0000410000 */
.L_x_5153:
        /* <DEDUP_REMOVED lines=17> */
.L_x_5157:
[----:B------:R-:W0:Y:S02]  /*2740*/  F2I.S64.TRUNC R6, R6 ;  /* 0x0000000600067311 */ /* 0x000e24000020d900 */
[----:B0-----:R-:W-:-:S05]  /*2750*/  IMAD.MOV.U32 R5, RZ, RZ, R6 ;  /* 0x000000ffff057224 */ /* 0x001fca00078e0006 */
[----:B------:R0:W-:Y:S01]  /*2760*/  STG.E.U8 desc[UR36][R2.64], R5 ;  /* 0x0000000502007986 */ /* 0x0001e2000c101124 */
[----:B------:R-:W-:Y:S05]  /*2770*/  BRA `(.L_x_5159) ;  /* 0x0000000c00407947 */ /* 0x000fea0003800000 */
.L_x_5156:
        /* <DEDUP_REMOVED lines=9> */
.L_x_5161:
[----:B------:R-:W0:Y:S02]  /*2810*/  F2I.FTZ.TRUNC.NTZ R5, R6 ;  /* 0x0000000600057305 */ /* 0x000e24000021f100 */
[----:B0-----:R0:W-:Y:S01]  /*2820*/  STG.E desc[UR36][R2.64], R5 ;  /* 0x0000000502007986 */ /* 0x0011e2000c101924 */
[----:B------:R-:W-:Y:S05]  /*2830*/  BRA `(.L_x_5159) ;  /* 0x0000000c00107947 */ /* 0x000fea0003800000 */
.L_x_5160:
[----:B------:R-:W0:Y:S02]  /*2840*/  F2I.FTZ.TRUNC.NTZ R5, R6 ;  /* 0x0000000600057305 */ /* 0x000e24000021f100 */
[----:B0-----:R0:W-:Y:S01]  /*2850*/  STG.E.U16 desc[UR36][R2.64], R5 ;  /* 0x0000000502007986 */ /* 0x0011e2000c101524 */
[----:B------:R-:W-:Y:S05]  /*2860*/  BRA `(.L_x_5159) ;  /* 0x0000000c00047947 */ /* 0x000fea0003800000 */
.L_x_5155:
        /* <DEDUP_REMOVED lines=8> */
.L_x_5163:
[----:B------:R-:W-:-:S05]  /*28f0*/  F2FP.F16.F32.PACK_AB R6, RZ, R6 ;  /* 0x00000006ff06723e */ /* 0x000fca00000000ff */
[----:B------:R0:W-:Y:S01]  /*2900*/  STG.E.U16 desc[UR36][R2.64], R6 ;  /* 0x0000000602007986 */ /* 0x0001e2000c101524 */
[----:B------:R-:W-:Y:S05]  /*2910*/  BRA `(.L_x_5159) ;  /* 0x0000000800d87947 */ /* 0x000fea0003800000 */
.L_x_5162:
        /* <DEDUP_REMOVED lines=8> */
.L_x_5165:
[----:B------:R-:W-:-:S05]  /*29a0*/  F2FP.F16.F32.PACK_AB R7, R7, R6 ;  /* 0x000000060707723e */ /* 0x000fca00000000ff */
[----:B------:R0:W-:Y:S01]  /*29b0*/  STG.E desc[UR36][R2.64], R7 ;  /* 0x0000000702007986 */ /* 0x0001e2000c101924 */
[----:B------:R-:W-:Y:S05]  /*29c0*/  BRA `(.L_x_5159) ;  /* 0x0000000800ac7947 */ /* 0x000fea0003800000 */
.L_x_5164:
[----:B------:R-:W-:-:S06]  /*29d0*/  FMUL.FTZ R4, R6, 1 ;  /* 0x3f80000006047820 */ /* 0x000fcc0000410000 */
[----:B------:R-:W0:Y:S02]  /*29e0*/  F2F.F64.F32 R4, R4 ;  /* 0x0000000400047310 */ /* 0x000e240000201800 */
[----:B0-----:R0:W-:Y:S01]  /*29f0*/  STG.E.64 desc[UR36][R2.64], R4 ;  /* 0x0000000402007986 */ /* 0x0011e2000c101b24 */
[----:B------:R-:W-:Y:S05]  /*2a00*/  BRA `(.L_x_5159) ;  /* 0x00000008009c7947 */ /* 0x000fea0003800000 */
.L_x_5154:
        /* <DEDUP_REMOVED lines=14> */
.L_x_5168:
        /* <DEDUP_REMOVED lines=10> */
.L_x_5167:
        /* <DEDUP_REMOVED lines=18> */
.L_x_5172:
[----:B------:R-:W-:Y:S05]  /*2cb0*/  BSYNC.RECONVERGENT B0 ;  /* 0x0000000000007941 */ /* 0x000fea0003800200 */
.L_x_5171:
[----:B------:R-:W-:-:S05]  /*2cc0*/  LOP3.LUT R7, R0, 0x80, R7, 0xf8, !PT ;  /* 0x0000008000077812 */ /* 0x000fca00078ef807 */
[----:B------:R0:W-:Y:S01]  /*2cd0*/  STG.E.U8 desc[UR36][R2.64], R7 ;  /* 0x0000000702007986 */ /* 0x0001e2000c101124 */
[----:B------:R-:W-:Y:S05]  /*2ce0*/  BRA `(.L_x_5159) ;  /* 0x0000000400e47947 */ /* 0x000fea0003800000 */
.L_x_5170:
        /* <DEDUP_REMOVED lines=14> */
.L_x_5174:
[----:B------:R-:W-:Y:S05]  /*2dd0*/  BSYNC.RECONVERGENT B0 ;  /* 0x0000000000007941 */ /* 0x000fea0003800200 */
.L_x_5173:
[----:B------:R-:W-:-:S05]  /*2de0*/  LOP3.LUT R5, R0, 0x80, R7, 0xf8, !PT ;  /* 0x0000008000057812 */ /* 0x000fca00078ef807 */
[----:B------:R0:W-:Y:S01]  /*2df0*/  STG.E.U8 desc[UR36][R2.64], R5 ;  /* 0x0000000502007986 */ /* 0x0001e2000c101124 */
[----:B------:R-:W-:Y:S05]  /*2e00*/  BRA `(.L_x_5159) ;  /* 0x00000004009c7947 */ /* 0x000fea0003800000 */
.L_x_5169:
[----:B------:R-:W-:-:S05]  /*2e10*/  F2FP.BF16.F32.PACK_AB R6, RZ, R6 ;  /* 0x00000006ff06723e */ /* 0x000fca00000010ff */
[----:B------:R0:W-:Y:S01]  /*2e20*/  STG.E.U16 desc[UR36][R2.64], R6 ;  /* 0x0000000602007986 */ /* 0x0001e2000c101524 */
[----:B------:R-:W-:Y:S05]  /*2e30*/  BRA `(.L_x_5159) ;  /* 0x0000000400907947 */ /* 0x000fea0003800000 */
.L_x_5166:
        /* <DEDUP_REMOVED lines=11> */
.L_x_5177:
        /* <DEDUP_REMOVED lines=12> */
.L_x_5180:
[----:B------:R-:W-:-:S04]  /*2fb0*/  SHF.R.U32.HI R0, RZ, 0x14, R6 ;  /* 0x00000014ff007819 */ /* 0x000fc80000011606 */
[----:B------:R-:W-:-:S04]  /*2fc0*/  LOP3.LUT R5, R0, 0x1, RZ, 0xc0, !PT ;  /* 0x0000000100057812 */ /* 0x000fc800078ec0ff */
[----:B------:R-:W-:-:S04]  /*2fd0*/  IADD3 R0, PT, PT, R6, 0x487ffff, R5 ;  /* 0x0487ffff06007810 */ /* 0x000fc80007ffe005 */
[----:B------:R-:W-:-:S04]  /*2fe0*/  SHF.R.U32.HI R0, RZ, 0x14, R0 ;  /* 0x00000014ff007819 */ /* 0x000fc80000011600 */
[----:B------:R-:W-:-:S07]  /*2ff0*/  LOP3.LUT R4, R0, 0xff, RZ, 0xc0, !PT ;  /* 0x000000ff00047812 */ /* 0x000fce00078ec0ff */
.L_x_5181:
[----:B------:R-:W-:-:S04]  /*3000*/  SHF.R.U32.HI R5, RZ, 0x18, R6 ;  /* 0x00000018ff057819 */ /* 0x000fc80000011606 */
[----:B------:R-:W-:-:S04]  /*3010*/  LOP3.LUT R4, R4, 0x80, R5, 0xf8, !PT ;  /* 0x0000008004047812 */ /* 0x000fc800078ef805 */
[----:B------:R-:W-:-:S07]  /*3020*/  PRMT R0, R4, 0x7610, R0 ;  /* 0x0000761004007816 */ /* 0x000fce0000000000 */
.L_x_5179:
[----:B------:R-:W-:Y:S05]  /*3030*/  BSYNC.RECONVERGENT B0 ;  /* 0x0000000000007941 */ /* 0x000fea0003800200 */
.L_x_5178:
[----:B------:R1:W-:Y:S01]  /*3040*/  STG.E.U8 desc[UR36][R2.64], R0 ;  /* 0x0000000002007986 */ /* 0x0003e2000c101124 */
[----:B------:R-:W-:Y:S05]  /*3050*/  BRA `(.L_x_5159) ;  /* 0x0000000400087947 */ /* 0x000fea0003800000 */
.L_x_5176:
        /* <DEDUP_REMOVED lines=12> */
.L_x_5184:
[----:B------:R-:W-:-:S04]  /*3120*/  SHF.R.U32.HI R0, RZ, 0x15, R6 ;  /* 0x00000015ff007819 */ /* 0x000fc80000011606 */
[----:B------:R-:W-:-:S04]  /*3130*/  LOP3.LUT R5, R0, 0x1, RZ, 0xc0, !PT ;  /* 0x0000000100057812 */ /* 0x000fc800078ec0ff */
[----:B------:R-:W-:-:S04]  /*3140*/  IADD3 R0, PT, PT, R6, 0x88fffff, R5 ;  /* 0x088fffff06007810 */ /* 0x000fc80007ffe005 */
[----:B------:R-:W-:-:S04]  /*3150*/  SHF.R.U32.HI R0, RZ, 0x15, R0 ;  /* 0x00000015ff007819 */ /* 0x000fc80000011600 */
[----:B------:R-:W-:-:S07]  /*3160*/  LOP3.LUT R4, R0, 0xff, RZ, 0xc0, !PT ;  /* 0x000000ff00047812 */ /* 0x000fce00078ec0ff */
.L_x_5185:
[----:B------:R-:W-:-:S04]  /*3170*/  SHF.R.U32.HI R5, RZ, 0x18, R6 ;  /* 0x00000018ff057819 */ /* 0x000fc80000011606 */
[----:B------:R-:W-:-:S04]  /*3180*/  LOP3.LUT R4, R4, 0x80, R5, 0xf8, !PT ;  /* 0x0000008004047812 */ /* 0x000fc800078ef805 */
[----:B------:R-:W-:-:S07]  /*3190*/  PRMT R0, R4, 0x7610, R0 ;  /* 0x0000761004007816 */ /* 0x000fce0000000000 */
.L_x_5183:
[----:B------:R-:W-:Y:S05]  /*31a0*/  BSYNC.RECONVERGENT B0 ;  /* 0x0000000000007941 */ /* 0x000fea0003800200 */
.L_x_5182:
[----:B------:R0:W-:Y:S01]  /*31b0*/  STG.E.U8 desc[UR36][R2.64], R0 ;  /* 0x0000000002007986 */ /* 0x0001e2000c101124 */
[----:B------:R-:W-:Y:S05]  /*31c0*/  BRA `(.L_x_5159) ;  /* 0x0000000000ac7947 */ /* 0x000fea0003800000 */
.L_x_5175:
[----:B------:R-:W-:-:S09]  /*31d0*/  UISETP.NE.AND UP0, UPT, UR4, 0x1c, UPT ;  /* 0x0000001c0400788c */ /* 0x000fd2000bf05270 */
[----:B------:R-:W-:Y:S05]  /*31e0*/  BRA.U !UP0, `(.L_x_5186) ;  /* 0x00000001089c7547 */ /* 0x000fea000b800000 */
[----:B------:R-:W-:-:S09]  /*31f0*/  UISETP.NE.AND UP0, UPT, UR4, 0x1d, UPT ;  /* 0x0000001d0400788c */ /* 0x000fd2000bf05270 */
[----:B------:R-:W-:Y:S05]  /*3200*/  BRA.U !UP0, `(.L_x_5187) ;  /* 0x0000000108887547 */ /* 0x000fea000b800000 */
[----:B------:R-:W-:-:S09]  /*3210*/  UISETP.NE.AND UP0, UPT, UR4, 0x2c, UPT ;  /* 0x0000002c0400788c */ /* 0x000fd2000bf05270 */
[----:B------:R-:W-:Y:S05]  /*3220*/  BRA.U !UP0, `(.L_x_5188) ;  /* 0x0000000108447547 */ /* 0x000fea000b800000 */
.L_x_5158:
        /* <DEDUP_REMOVED lines=16> */
.L_x_5189:
[----:B------:R-:W-:Y:S05]  /*3330*/  BRA `(.L_x_5159) ;  /* 0x0000000000507947 */ /* 0x000fea0003800000 */
.L_x_5188:
        /* <DEDUP_REMOVED lines=15> */
.L_x_5187:
[----:B------:R-:W0:Y:S02]  /*3430*/  F2I.U64.TRUNC R6, R6 ;  /* 0x0000000600067311 */ /* 0x000e24000020d800 */
[----:B0-----:R0:W-:Y:S01]  /*3440*/  STG.E.64 desc[UR36][R2.64], R6 ;  /* 0x0000000602007986 */ /* 0x0011e2000c101b24 */
[----:B------:R-:W-:Y:S05]  /*3450*/  BRA `(.L_x_5159) ;  /* 0x0000000000087947 */ /* 0x000fea0003800000 */
.L_x_5186:
[----:B------:R-:W0:Y:S02]  /*3460*/  F2I.FTZ.U32.TRUNC.NTZ R5, R6 ;  /* 0x0000000600057305 */ /* 0x000e24000021f000 */
[----:B0-----:R3:W-:Y:S02]  /*3470*/  STG.E desc[UR36][R2.64], R5 ;  /* 0x0000000502007986 */ /* 0x0017e4000c101924 */
.L_x_5159:
[----:B------:R-:W-:-:S07]  /*3480*/  VIADD R17, R17, 0x80 ;  /* 0x0000008011117836 */ /* 0x000fce0000000000 */
.L_x_5121:
[----:B------:R-:W-:Y:S05]  /*3490*/  BSYNC.RECONVERGENT B7 ;  /* 0x0000000000077941 */ /* 0x000fea0003800200 */
.L_x_5120:
[----:B------:R-:W5:Y:S01]  /*34a0*/  LDCU UR4, c[0x0][0x380] ;  /* 0x00007000ff0477ac */ /* 0x000f620008000800 */
[----:B------:R-:W-:Y:S01]  /*34b0*/  BSSY.RECONVERGENT B7, `(.L_x_5190) ;  /* 0x0000335000077945 */ /* 0x000fe20003800200 */
[----:B-----5:R-:W-:-:S13]  /*34c0*/  ISETP.GE.AND P0, PT, R17, UR4, PT ;  /* 0x0000000411007c0c */ /* 0x020fda000bf06270 */
[----:B------:R-:W-:Y:S05]  /*34d0*/  @P0 BRA `(.L_x_5191) ;  /* 0x0000003000c80947 */ /* 0x000fea0003800000 */
[----:B------:R-:W5:Y:S01]  /*34e0*/  LDCU UR4, c[0x0][0x388] ;  /* 0x00007100ff0477ac */ /* 0x000f620008000800 */
[----:B01----:R-:W-:Y:S02]  /*34f0*/  HFMA2 R0, -RZ, RZ, 0, 0 ;  /* 0x00000000ff007431 */ /* 0x003fe400000001ff */
        /* <DEDUP_REMOVED lines=301> */
.L_x_5192:
[----:B------:R-:W0:Y:S01]  /*47d0*/  LDCU.64 UR6, c[0x0][0x588] ;  /* 0x0000b100ff0677ac */ /* 0x000e220008000a00 */
[----:B------:R-:W-:Y:S01]  /*47e0*/  BSSY.RECONVERGENT B6, `(.L_x_5193) ;  /* 0x0000101000067945 */ /* 0x000fe20003800200 */
[----:B------:R-:W-:-:S04]  /*47f0*/  UPRMT UR4, UR42, 0x9910, URZ ;  /* 0x000099102a047896 */ /* 0x000fc800080000ff */
[----:B------:R-:W-:Y:S01]  /*4800*/  UISETP.GT.AND UP0, UPT, UR4, 0x9, UPT ;  /* 0x000000090400788c */ /* 0x000fe2000bf04270 */
[----:B0-----:R-:W-:-:S05]  /*4810*/  IADD3 R4, P0, PT, R0, UR6, RZ ;  /* 0x0000000600047c10 */ /* 0x001fca000ff1e0ff */
[----:B--234-:R-:W-:-:S03]  /*4820*/  IMAD.X R5, RZ, RZ, UR7, P0 ;  /* 0x00000007ff057e24 */ /* 0x01cfc600080e06ff */
        /* <DEDUP_REMOVED lines=11> */
[----:B--2---:R-:W2:Y:S01]  /*48e0*/  I2F.S16 R2, R2 ;  /* 0x0000000200027306 */ /* 0x004ea20000101400 */
[----:B------:R-:W-:Y:S05]  /*48f0*/  BRA `(.L_x_5199) ;  /* 0x0000000c00bc7947 */ /* 0x000fea0003800000 */
.L_x_5197:
[----:B------:R-:W2:Y:S01]  /*4900*/  LDG.E.U8 R2, desc[UR36][R4.64] ;  /* 0x0000002404027981 */ /* 0x000ea2000c1e1100 */
[----:B------:R-:W-:Y:S02]  /*4910*/  MOV R3, RZ ;  /* 0x000000ff00037202 */ /* 0x000fe40000000f00 */
[----:B--2---:R-:W-:Y:S01]  /*4920*/  I2FP.F32.U32 R2, R2 ;  /* 0x0000000200027245 */ /* 0x004fe20000201000 */
[----:B------:R-:W-:Y:S06]  /*4930*/  BRA `(.L_x_5199) ;  /* 0x0000000c00ac7947 */ /* 0x000fec0003800000 */
.L_x_5196:
        /* <DEDUP_REMOVED lines=10> */
.L_x_5201:
[----:B------:R-:W2:Y:S01]  /*49e0*/  LDG.E R2, desc[UR36][R4.64] ;  /* 0x0000002404027981 */ /* 0x000ea2000c1e1900 */
[----:B------:R-:W-:Y:S01]  /*49f0*/  IMAD.MOV.U32 R3, RZ, RZ, RZ ;  /* 0x000000ffff037224 */ /* 0x000fe200078e00ff */
[----:B--2---:R-:W-:Y:S01]  /*4a00*/  I2FP.F32.S32 R2, R2 ;  /* 0x0000000200027245 */ /* 0x004fe20000201400 */
[----:B------:R-:W-:Y:S06]  /*4a10*/  BRA `(.L_x_5199) ;  /* 0x0000000c00747947 */ /* 0x000fec0003800000 */
.L_x_5200:
[----:B------:R-:W2:Y:S01]  /*4a20*/  LDG.E.U16 R2, desc[UR36][R4.64] ;  /* 0x0000002404027981 */ /* 0x000ea2000c1e1500 */
[----:B------:R-:W-:Y:S01]  /*4a30*/  HFMA2 R3, -RZ, RZ, 0, 0 ;  /* 0x00000000ff037431 */ /* 0x000fe200000001ff */
[----:B--2---:R-:W3:Y:S01]  /*4a40*/  I2F.S16 R2, R2 ;  /* 0x0000000200027306 */ /* 0x004ee20000101400 */
[----:B------:R-:W-:Y:S05]  /*4a50*/  BRA `(.L_x_5199) ;  /* 0x0000000c00647947 */ /* 0x000fea0003800000 */
.L_x_5195:
        /* <DEDUP_REMOVED lines=9> */
.L_x_5203:
[----:B------:R-:W2:Y:S01]  /*4af0*/  LDG.E.U16 R2, desc[UR36][R4.64] ;  /* 0x0000002404027981 */ /* 0x000ea2000c1e1500 */
[----:B------:R-:W-:Y:S02]  /*4b00*/  IMAD.MOV.U32 R3, RZ, RZ, RZ ;  /* 0x000000ffff037224 */ /* 0x000fe400078e00ff */
[----:B--2---:R-:W-:Y:S01]  /*4b10*/  HADD2.F32 R2, -RZ, R2.H0_H0 ;  /* 0x20000002ff027230 */ /* 0x004fe20000004100 */
[----:B------:R-:W-:Y:S06]  /*4b20*/  BRA `(.L_x_5199) ;  /* 0x0000000c00307947 */ /* 0x000fec0003800000 */
.L_x_5202:
        /* <DEDUP_REMOVED lines=8> */
.L_x_5205:
[----:B------:R-:W2:Y:S02]  /*4bb0*/  LDG.E R3, desc[UR36][R4.64] ;  /* 0x0000002404037981 */ /* 0x000ea4000c1e1900 */
[--C-:B--2---:R-:W-:Y:S02]  /*4bc0*/  HADD2.F32 R2, -RZ, R3.reuse.H0_H0 ;  /* 0x20000003ff027230 */ /* 0x104fe40000004100 */
[----:B------:R-:W-:Y:S01]  /*4bd0*/  HADD2.F32 R3, -RZ, R3.H1_H1 ;  /* 0x30000003ff037230 */ /* 0x000fe20000004100 */
[----:B------:R-:W-:Y:S06]  /*4be0*/  BRA `(.L_x_5199) ;  /* 0x0000000c00007947 */ /* 0x000fec0003800000 */
.L_x_5204:
        /* <DEDUP_REMOVED lines=12> */
.L_x_5194:
        /* <DEDUP_REMOVED lines=13> */
.L_x_5208:
        /* <DEDUP_REMOVED lines=22> */
.L_x_5207:
        /* <DEDUP_REMOVED lines=26> */
.L_x_5210:
[----:B------:R-:W2:Y:S02]  /*5080*/  LDG.E.U8 R3, desc[UR36][R4.64] ;  /* 0x0000002404037981 */ /* 0x000ea4000c1e1100 */
[C---:B--2---:R-:W-:Y:S02]  /*5090*/  IMAD.SHL.U32 R0, R3.reuse, 0x2000000, RZ ;  /* 0x0200000003007824 */ /* 0x044fe400078e00ff */
[----:B------:R-:W-:-:S03]  /*50a0*/  IMAD.SHL.U32 R3, R3, 0x100, RZ ;  /* 0x0000010003037824 */ /* 0x000fc600078e00ff */
[----:B------:R-:W-:Y:S02]  /*50b0*/  ISETP.GE.U32.AND P0, PT, R0, 0x8000000, PT ;  /* 0x080000000000780c */ /* 0x000fe40003f06070 */
[----:B------:R-:W-:-:S11]  /*50c0*/  PRMT R7, R3, 0x9910, RZ ;  /* 0x0000991003077816 */ /* 0x000fd600000000ff */
[----:B------:R-:W-:Y:S02]  /*50d0*/  @!P0 LOP3.LUT R2, R3, 0x7f00, RZ, 0xc0, !PT ;  /* 0x00007f0003028812 */ /* 0x000fe400078ec0ff */
[----:B------:R-:W-:Y:S02]  /*50e0*/  @P0 LEA.HI R0, R0, 0x70000000, RZ, 0x1c ;  /* 0x7000000000000811 */ /* 0x000fe400078fe0ff */
[----:B------:R-:W-:Y:S02]  /*50f0*/  @!P0 LOP3.LUT R2, R2, 0x3f000000, RZ, 0xfc, !PT ;  /* 0x3f00000002028812 */ /* 0x000fe400078efcff */
[----:B------:R-:W-:Y:S01]  /*5100*/  MOV R3, RZ ;  /* 0x000000ff00037202 */ /* 0x000fe20000000f00 */
[----:B------:R-:W-:Y:S02]  /*5110*/  @P0 FMUL.FTZ R0, R0, 1.9259299443872358531e-34 ;  /* 0x0780000000000820 */ /* 0x000fe40000410000 */
[----:B------:R-:W-:-:S05]  /*5120*/  @!P0 FADD.FTZ R0, R2, -0.5 ;  /* 0xbf00000002008421 */ /* 0x000fca0000010000 */
[----:B------:R-:W-:Y:S01]  /*5130*/  LOP3.LUT R2, R0, 0x80000000, R7, 0xf8, !PT ;  /* 0x8000000000027812 */ /* 0x000fe200078ef807 */
[----:B------:R-:W-:Y:S06]  /*5140*/  BRA `(.L_x_5199) ;  /* 0x0000000400a87947 */ /* 0x000fec0003800000 */
.L_x_5209:
[----:B------:R-:W2:Y:S01]  /*5150*/  LDG.E.U16 R2, desc[UR36][R4.64] ;  /* 0x0000002404027981 */ /* 0x000ea2000c1e1500 */
[----:B------:R-:W-:Y:S02]  /*5160*/  IMAD.MOV.U32 R3, RZ, RZ, RZ ;  /* 0x000000ffff037224 */ /* 0x000fe400078e00ff */
[----:B--2---:R-:W-:Y:S01]  /*5170*/  IMAD.U32 R2, R2, 0x10000, RZ ;  /* 0x0001000002027824 */ /* 0x004fe200078e00ff */
[----:B------:R-:W-:Y:S06]  /*5180*/  BRA `(.L_x_5199) ;  /* 0x0000000400987947 */ /* 0x000fec0003800000 */
.L_x_5206:
        /* <DEDUP_REMOVED lines=12> */
.L_x_5213:
        /* <DEDUP_REMOVED lines=20> */
.L_x_5215:
[----:B------:R-:W-:Y:S05]  /*5390*/  BSYNC.RECONVERGENT B0 ;  /* 0x0000000000007941 */ /* 0x000fea0003800200 */
.L_x_5214:
[----:B------:R-:W-:Y:S01]  /*53a0*/  IMAD.SHL.U32 R0, R0, 0x100000, RZ ;  /* 0x0010000000007824 */ /* 0x000fe200078e00ff */
[----:B------:R-:W-:-:S04]  /*53b0*/  LEA R2, R2, 0x3b800000, 0x17 ;  /* 0x3b80000002027811 */ /* 0x000fc800078eb8ff */
[----:B------:R-:W-:Y:S01]  /*53c0*/  LOP3.LUT R2, R2, R0, R9, 0xfe, !PT ;  /* 0x0000000002027212 */ /* 0x000fe200078efe09 */
[----:B------:R-:W-:Y:S06]  /*53d0*/  BRA `(.L_x_5199) ;  /* 0x0000000400047947 */ /* 0x000fec0003800000 */
.L_x_5212:
        /* <DEDUP_REMOVED lines=20> */
.L_x_5217:
[----:B------:R-:W-:Y:S05]  /*5520*/  BSYNC.RECONVERGENT B0 ;  /* 0x0000000000007941 */ /* 0x000fea0003800200 */
.L_x_5216:
[----:B------:R-:W-:Y:S01]  /*5530*/  IMAD.SHL.U32 R0, R0, 0x200000, RZ ;  /* 0x0020000000007824 */ /* 0x000fe200078e00ff */
[----:B------:R-:W-:-:S04]  /*5540*/  LEA R2, R2, 0x37800000, 0x17 ;  /* 0x3780000002027811 */ /* 0x000fc800078eb8ff */
[----:B------:R-:W-:Y:S01]  /*5550*/  LOP3.LUT R2, R2, R0, R9, 0xfe, !PT ;  /* 0x0000000002027212 */ /* 0x000fe200078efe09 */
[----:B------:R-:W-:Y:S06]  /*5560*/  BRA `(.L_x_5199) ;  /* 0x0000000000a07947 */ /* 0x000fec0003800000 */
.L_x_5211:
        /* <DEDUP_REMOVED lines=15> */
.L_x_5198:
        /* <DEDUP_REMOVED lines=16> */
.L_x_5220:
[----:B------:R-:W-:Y:S01]  /*5760*/  CS2R R2, SRZ ;  /* 0x0000000000027805 */ /* 0x000fe2000001ff00 */
[----:B------:R-:W-:Y:S06]  /*5770*/  BRA `(.L_x_5199) ;  /* 0x00000000001c7947 */ /* 0x000fec0003800000 */
.L_x_5219:
[----:B------:R-:W2:Y:S01]  /*5780*/  LDG.E.64 R4, desc[UR36][R4.64] ;  /* 0x0000002404047981 */ /* 0x000ea2000c1e1b00 */
[----:B------:R-:W-:Y:S01]  /*5790*/  MOV R3, RZ ;  /* 0x000000ff00037202 */ /* 0x000fe20000000f00 */
[----:B--2---:R0:W1:Y:S02]  /*57a0*/  I2F.U64 R2, R4 ;  /* 0x0000000400027312 */ /* 0x0040640000301000 */
[----:B01----:R-:W-:Y:S05]  /*57b0*/  BRA `(.L_x_5199) ;  /* 0x00000000000c7947 */ /* 0x003fea0003800000 */
.L_x_5218:
[----:B------:R-:W2:Y:S01]  /*57c0*/  LDG.E R2, desc[UR36][R4.64] ;  /* 0x0000002404027981 */ /* 0x000ea2000c1e1900 */
[----:B------:R-:W-:Y:S01]  /*57d0*/  IMAD.MOV.U32 R3, RZ, RZ, RZ ;  /* 0x000000ffff037224 */ /* 0x000fe200078e00ff */
[----:B--2---:R-:W-:-:S07]  /*57e0*/  I2FP.F32.U32 R2, R2 ;  /* 0x0000000200027245 */ /* 0x004fce0000201000 */
.L_x_5199:
[----:B------:R-:W-:Y:S05]  /*57f0*/  BSYNC.RECONVERGENT B6 ;  /* 0x0000000000067941 */ /* 0x000fea0003800200 */
.L_x_5193:
[----:B01----:R-:W0:Y:S02]  /*5800*/  LDC.64 R4, c[0x0][0x598] ;  /* 0x00016600ff047b82 */ /* 0x003e240000000a00 */
[----:B0-----:R-:W-:-:S13]  /*5810*/  FSETP.GE.FTZ.AND P0, PT, |R4|, |R5|, PT ;  /* 0x400000050400720b */ /* 0x001fda0003f16200 */
[----:B------:R-:W-:Y:S05]  /*5820*/  @!P0 BRA `(.L_x_5221) ;  /* 0x0000000000408947 */ /* 0x000fea0003800000 */
[----:B------:R-:W-:-:S13]  /*5830*/  ISETP.NE.AND P1, PT, R18, RZ, PT ;  /* 0x000000ff1200720c */ /* 0x000fda0003f25270 */
[----:B------:R-:W-:Y:S05]  /*5840*/  @P1 BRA `(.L_x_5222) ;  /* 0x0000000000241947 */ /* 0x000fea0003800000 */
[----:B------:R-:W0:Y:S02]  /*5850*/  MUFU.RCP R0, R4 ;  /* 0x0000000400007308 */ /* 0x000e240000001000 */
[----:B0-----:R-:W-:-:S04]  /*5860*/  FMUL.FTZ R7, R0, R5 ;  /* 0x0000000500077220 */ /* 0x001fc80000410000 */
[C---:B------:R-:W-:Y:S01]  /*5870*/  FFMA.FTZ R5, R7.reuse, R5, R4 ;  /* 0x0000000507057223 */ /* 0x040fe20000010004 */
[C---:B--23-5:R-:W-:Y:S01]  /*5880*/  FFMA.FTZ R6, R7.reuse, R3, R2 ;  /* 0x0000000307067223 */ /* 0x06cfe20000010002 */
[----:B------:R-:W-:-:S04]  /*5890*/  FFMA.FTZ R2, R7, -R2, R3 ;  /* 0x8000000207027223 */ /* 0x000fc80000010003 */
[----:B------:R-:W0:Y:S02]  /*58a0*/  MUFU.RCP R5, R5 ;  /* 0x0000000500057308 */ /* 0x000e240000001000 */
[C---:B0-----:R-:W-:Y:S01]  /*58b0*/  FMUL.FTZ R6, R5.reuse, R6 ;  /* 0x0000000605067220 */ /* 0x041fe20000410000 */
[----:B------:R-:W-:Y:S01]  /*58c0*/  FMUL.FTZ R7, R5, R2 ;  /* 0x0000000205077220 */ /* 0x000fe20000410000 */
[----:B------:R-:W-:Y:S06]  /*58d0*/  BRA `(.L_x_5223) ;  /* 0x0000000000347947 */ /* 0x000fec0003800000 */
.L_x_5222:
[----:B------:R-:W2:Y:S08]  /*58e0*/  MUFU.RCP R5, R22 ;  /* 0x0000001600057308 */ /* 0x000eb00000001000 */
[----:B------:R-:W0:Y:S01]  /*58f0*/  MUFU.RCP R0, R19 ;  /* 0x0000001300007308 */ /* 0x000e220000001000 */
[----:B--23-5:R-:W-:Y:S01]  /*5900*/  FMUL.FTZ R6, R5, R2 ;  /* 0x0000000205067220 */ /* 0x02cfe20000410000 */
[----:B0-----:R-:W-:Y:S01]  /*5910*/  FMUL.FTZ R7, R0, R3 ;  /* 0x0000000300077220 */ /* 0x001fe20000410000 */
[----:B------:R-:W-:Y:S06]  /*5920*/  BRA `(.L_x_5223) ;  /* 0x0000000000207947 */ /* 0x000fec0003800000 */
.L_x_5221:
[----:B------:R-:W0:Y:S02]  /*5930*/  MUFU.RCP R7, R5 ;  /* 0x0000000500077308 */ /* 0x000e240000001000 */
[----:B0-----:R-:W-:-:S04]  /*5940*/  FMUL.FTZ R0, R7, R4 ;  /* 0x0000000407007220 */ /* 0x001fc80000410000 */
[C---:B------:R-:W-:Y:S01]  /*5950*/  FFMA.FTZ R4, R0.reuse, R4, R5 ;  /* 0x0000000400047223 */ /* 0x040fe20000010005 */
[C---:B--23-5:R-:W-:Y:S01]  /*5960*/  FFMA.FTZ R6, R0.reuse, R2, R3 ;  /* 0x0000000200067223 */ /* 0x06cfe20000010003 */
[----:B------:R-:W-:Y:S02]  /*5970*/  FFMA.FTZ R2, R0, R3, -R2 ;  /* 0x0000000300027223 */ /* 0x000fe40000010802 */
[----:B------:R-:W0:Y:S02]  /*5980*/  MUFU.RCP R7, R4 ;  /* 0x0000000400077308 */ /* 0x000e240000001000 */
[C---:B0-----:R-:W-:Y:S01]  /*5990*/  FMUL.FTZ R6, R7.reuse, R6 ;  /* 0x0000000607067220 */ /* 0x041fe20000410000 */
[----:B------:R-:W-:-:S07]  /*59a0*/  FMUL.FTZ R7, R7, R2 ;  /* 0x0000000207077220 */ /* 0x000fce0000410000 */
.L_x_5223:
        /* <DEDUP_REMOVED lines=17> */
.L_x_5227:
[----:B------:R-:W0:Y:S02]  /*5ac0*/  F2I.S64.TRUNC R6, R6 ;  /* 0x0000000600067311 */ /* 0x000e24000020d900 */
[----:B0-----:R-:W-:-:S05]  /*5ad0*/  IMAD.MOV.U32 R5, RZ, RZ, R6 ;  /* 0x000000ffff057224 */ /* 0x001fca00078e0006 */
[----:B------:R0:W-:Y:S01]  /*5ae0*/  STG.E.U8 desc[UR36][R2.64], R5 ;  /* 0x0000000502007986 */ /* 0x0001e2000c101124 */
[----:B------:R-:W-:Y:S05]  /*5af0*/  BRA `(.L_x_5229) ;  /* 0x0000000c003c7947 */ /* 0x000fea0003800000 */
.L_x_5226:
        /* <DEDUP_REMOVED lines=9> */
.L_x_5231:
[----:B------:R-:W0:Y:S02]  /*5b90*/  F2I.FTZ.TRUNC.NTZ R5, R6 ;  /* 0x0000000600057305 */ /* 0x000e24000021f100 */
[----:B0-----:R0:W-:Y:S01]  /*5ba0*/  STG.E desc[UR36][R2.64], R5 ;  /* 0x0000000502007986 */ /* 0x0011e2000c101924 */
[----:B------:R-:W-:Y:S05]  /*5bb0*/  BRA `(.L_x_5229) ;  /* 0x0000000c000c7947 */ /* 0x000fea0003800000 */
.L_x_5230:
[----:B------:R-:W0:Y:S02]  /*5bc0*/  F2I.FTZ.TRUNC.NTZ R5, R6 ;  /* 0x0000000600057305 */ /* 0x000e24000021f100 */
[----:B0-----:R0:W-:Y:S01]  /*5bd0*/  STG.E.U16 desc[UR36][R2.64], R5 ;  /* 0x0000000502007986 */ /* 0x0011e2000c101524 */
[----:B------:R-:W-:Y:S05]  /*5be0*/  BRA `(.L_x_5229) ;  /* 0x0000000c00007947 */ /* 0x000fea0003800000 */
.L_x_5225:
        /* <DEDUP_REMOVED lines=8> */
.L_x_5233:
[----:B------:R-:W-:-:S05]  /*5c70*/  F2FP.F16.F32.PACK_AB R6, RZ, R6 ;  /* 0x00000006ff06723e */ /* 0x000fca00000000ff */
[----:B------:R0:W-:Y:S01]  /*5c80*/  STG.E.U16 desc[UR36][R2.64], R6 ;  /* 0x0000000602007986 */ /* 0x0001e2000c101524 */
[----:B------:R-:W-:Y:S05]  /*5c90*/  BRA `(.L_x_5229) ;  /* 0x0000000800d47947 */ /* 0x000fea0003800000 */
.L_x_5232:
        /* <DEDUP_REMOVED lines=8> */
.L_x_5235:
[----:B------:R-:W-:-:S05]  /*5d20*/  F2FP.F16.F32.PACK_AB R7, R7, R6 ;  /* 0x000000060707723e */ /* 0x000fca00000000ff */
[----:B------:R0:W-:Y:S01]  /*5d30*/  STG.E desc[UR36][R2.64], R7 ;  /* 0x0000000702007986 */ /* 0x0001e2000c101924 */
[----:B------:R-:W-:Y:S05]  /*5d40*/  BRA `(.L_x_5229) ;  /* 0x0000000800a87947 */ /* 0x000fea0003800000 */
.L_x_5234:
[----:B------:R-:W-:-:S06]  /*5d50*/  FMUL.FTZ R4, R6, 1 ;  /* 0x3f80000006047820 */ /* 0x000fcc0000410000 */
[----:B------:R-:W0:Y:S02]  /*5d60*/  F2F.F64.F32 R4, R4 ;  /* 0x0000000400047310 */ /* 0x000e240000201800 */
[----:B0-----:R0:W-:Y:S01]  /*5d70*/  STG.E.64 desc[UR36][R2.64], R4 ;  /* 0x0000000402007986 */ /* 0x0011e2000c101b24 */
[----:B------:R-:W-:Y:S05]  /*5d80*/  BRA `(.L_x_5229) ;  /* 0x0000000800987947 */ /* 0x000fea0003800000 */
.L_x_5224:
        /* <DEDUP_REMOVED lines=13> */
.L_x_5239:
        /* <DEDUP_REMOVED lines=16> */
.L_x_5242:
[----:B------:R-:W-:-:S04]  /*5f60*/  SHF.R.U32.HI R6, RZ, 0x18, R6 ;  /* 0x00000018ff067819 */ /* 0x000fc80000011606 */
[----:B------:R-:W-:-:S04]  /*5f70*/  LOP3.LUT R5, R5, 0x80, R6, 0xf8, !PT ;  /* 0x0000008005057812 */ /* 0x000fc800078ef806 */
[----:B------:R-:W-:-:S07]  /*5f80*/  PRMT R0, R5, 0x7610, R0 ;  /* 0x0000761005007816 */ /* 0x000fce0000000000 */
.L_x_5241:
[----:B------:R-:W-:Y:S05]  /*5f90*/  BSYNC.RECONVERGENT B0 ;  /* 0x0000000000007941 */ /* 0x000fea0003800200 */
.L_x_5240:
[----:B------:R0:W-:Y:S01]  /*5fa0*/  STG.E.U8 desc[UR36][R2.64], R0 ;  /* 0x0000000002007986 */ /* 0x0001e2000c101124 */
[----:B------:R-:W-:Y:S05]  /*5fb0*/  BRA `(.L_x_5229) ;  /* 0x00000008000c7947 */ /* 0x000fea0003800000 */
.L_x_5238:
        /* <DEDUP_REMOVED lines=16> */
.L_x_5245:
[----:B------:R-:W-:-:S04]  /*60c0*/  SHF.R.U32.HI R6, RZ, 0x18, R6 ;  /* 0x00000018ff067819 */ /* 0x000fc80000011606 */
[----:B------:R-:W-:-:S04]  /*60d0*/  LOP3.LUT R5, R5, 0x80, R6, 0xf8, !PT ;  /* 0x0000008005057812 */ /* 0x000fc800078ef806 */
[----:B------:R-:W-:-:S07]  /*60e0*/  PRMT R0, R5, 0x7610, R0 ;  /* 0x0000761005007816 */ /* 0x000fce0000000000 */
.L_x_5244:
[----:B------:R-:W-:Y:S05]  /*60f0*/  BSYNC.RECONVERGENT B0 ;  /* 0x0000000000007941 */ /* 0x000fea0003800200 */
.L_x_5243:
[----:B------:R0:W-:Y:S01]  /*6100*/  STG.E.U8 desc[UR36][R2.64], R0 ;  /* 0x0000000002007986 */ /* 0x0001e2000c101124 */
[----:B------:R-:W-:Y:S05]  /*6110*/  BRA `(.L_x_5229) ;  /* 0x0000000400b47947 */ /* 0x000fea0003800000 */
.L_x_5237:
        /* <DEDUP_REMOVED lines=21> */
.L_x_5247:
[----:B------:R-:W0:Y:S02]  /*6270*/  F2I.U64.TRUNC R6, R6 ;  /* 0x0000000600067311 */ /* 0x000e24000020d800 */
[----:B0-----:R0:W-:Y:S01]  /*6280*/  STG.E.64 desc[UR36][R2.64], R6 ;  /* 0x0000000602007986 */ /* 0x0011e2000c101b24 */
[----:B------:R-:W-:Y:S05]  /*6290*/  BRA `(.L_x_5229) ;  /* 0x0000000400547947 */ /* 0x000fea0003800000 */
.L_x_5246:
[----:B------:R-:W0:Y:S02]  /*62a0*/  F2I.FTZ.U32.TRUNC.NTZ R5, R6 ;  /* 0x0000000600057305 */ /* 0x000e24000021f000 */
[----:B0-----:R0:W-:Y:S01]  /*62b0*/  STG.E desc[UR36][R2.64], R5 ;  /* 0x0000000502007986 */ /* 0x0011e2000c101924 */
[----:B------:R-:W-:Y:S05]  /*62c0*/  BRA `(.L_x_5229) ;  /* 0x0000000400487947 */ /* 0x000fea0003800000 */
.L_x_5236:
        /* <DEDUP_REMOVED lines=12> */
.L_x_5249:
        /* <DEDUP_REMOVED lines=10> */
.L_x_5248:
[----:B------:R-:W-:-:S09]  /*6430*/  UISETP.NE.AND UP0, UPT, UR4, 0xf, UPT ;  /* 0x0000000f0400788c */ /* 0x000fd2000bf05270 */
[----:B------:R-:W-:Y:S05]  /*6440*/  BRA.U !UP0, `(.L_x_5250) ;  /* 0x0000000108e07547 */ /* 0x000fea000b800000 */
[----:B------:R-:W-:-:S09]  /*6450*/  UISETP.NE.AND UP0, UPT, UR4, 0x17, UPT ;  /* 0x000000170400788c */ /* 0x000fd2000bf05270 */
[----:B------:R-:W-:Y:S05]  /*6460*/  BRA.U !UP0, `(.L_x_5251) ;  /* 0x00000001088c7547 */ /* 0x000fea000b800000 */
[----:B------:R-:W-:-:S09]  /*6470*/  UISETP.NE.AND UP0, UPT, UR4, 0x18, UPT ;  /* 0x000000180400788c */ /* 0x000fd2000bf05270 */
[----:B------:R-:W-:Y:S05]  /*6480*/  BRA.U !UP0, `(.L_x_5252) ;  /* 0x0000000108447547 */ /* 0x000fea000b800000 */
.L_x_5228:
[----:B------:R-:W-:Y:S01]  /*6490*/  MOV R2, 0x0 ;  /* 0x0000000000027802 */ /* 0x000fe20000000f00 */
[----:B------:R-:W0:Y:S01]  /*64a0*/  LDCU.64 UR4, c[0x4][0x148] ;  /* 0x01002900ff0477ac */ /* 0x000e220008000a00 */
[----:B------:R-:W-:Y:S02]  /*64b0*/  HFMA2 R8, -RZ, RZ, 0, 6.020069122314453125e-06 ;  /* 0x00000065ff087431 */ /* 0x000fe400000001ff */
[----:B------:R-:W-:Y:S01]  /*64c0*/  IMAD.MOV.U32 R12, RZ, RZ, 0x1 ;  /* 0x00000001ff0c7424 */ /* 0x000fe200078e00ff */
[----:B------:R-:W-:Y:S01]  /*64d0*/  MOV R13, RZ ;  /* 0x000000ff000d7202 */ /* 0x000fe20000000f00 */
[----:B------:R-:W1:Y:S01]  /*64e0*/  LDCU.64 UR6, c[0x4][0x150] ;  /* 0x01002a00ff0677ac */ /* 0x000e620008000a00 */
[----:B------:R-:W2:Y:S01]  /*64f0*/  LDC.64 R2, c[0x4][R2] ;  /* 0x0100000002027b82 */ /* 0x000ea20000000a00 */
[----:B------:R-:W3:Y:S01]  /*6500*/  LDCU.64 UR8, c[0x4][0x40] ;  /* 0x01000800ff0877ac */ /* 0x000ee20008000a00 */
[----:B0-----:R-:W-:Y:S01]  /*6510*/  MOV R4, UR4 ;  /* 0x0000000400047c02 */ /* 0x001fe20008000f00 */
[----:B------:R-:W-:Y:S01]  /*6520*/  IMAD.U32 R5, RZ, RZ, UR5 ;  /* 0x00000005ff057e24 */ /* 0x000fe2000f8e00ff */
[----:B-1----:R-:W-:Y:S01]  /*6530*/  MOV R6, UR6 ;  /* 0x0000000600067c02 */ /* 0x002fe20008000f00 */
[----:B------:R-:W-:Y:S01]  /*6540*/  IMAD.U32 R7, RZ, RZ, UR7 ;  /* 0x00000007ff077e24 */ /* 0x000fe2000f8e00ff */
[----:B---3--:R-:W-:Y:S01]  /*6550*/  MOV R10, UR8 ;  /* 0x00000008000a7c02 */ /* 0x008fe20008000f00 */
[----:B------:R-:W-:-:S07]  /*6560*/  IMAD.U32 R11, RZ, RZ, UR9 ;  /* 0x00000009ff0b7e24 */ /* 0x000fce000f8e00ff */
[----:B------:R-:W-:-:S07]  /*6570*/  LEPC R20, `(.L_x_5253) ;  /* 0x000000001014794e */ /* 0x000fce0000000000 */
[----:B--2---:R-:W-:Y:S05]  /*6580*/  CALL.ABS.NOINC R2 ;  /* 0x0000000002007343 */ /* 0x004fea0003c00000 */
.L_x_5253:
[----:B------:R-:W-:Y:S05]  /*6590*/  BRA `(.L_x_5229) ;  /* 0x0000000000947947 */ /* 0x000fea0003800000 */
.L_x_5252:
        /* <DEDUP_REMOVED lines=12> */
.L_x_5255:
[----:B------:R-:W-:Y:S05]  /*6660*/  BSYNC.RECONVERGENT B0 ;  /* 0x0000000000007941 */ /* 0x000fea0003800200 */
.L_x_5254:
[----:B------:R-:W-:-:S05]  /*6670*/  LOP3.LUT R5, R0, 0x80, R7, 0xf8, !PT ;  /* 0x0000008000057812 */ /* 0x000fca00078ef807 */
[----:B------:R2:W-:Y:S01]  /*6680*/  STG.E.U8 desc[UR36][R2.64], R5 ;  /* 0x0000000502007986 */ /* 0x0005e2000c101124 */
[----:B------:R-:W-:Y:S05]  /*6690*/  BRA `(.L_x_5229) ;  /* 0x0000000000547947 */ /* 0x000fea0003800000 */
.L_x_5251:
        /* <DEDUP_REMOVED lines=11> */
.L_x_5257:
[----:B------:R-:W-:Y:S01]  /*6750*/  HFMA2 R0, -RZ, RZ, 0, 7.569789886474609375e-06 ;  /* 0x0000007fff007431 */ /* 0x000fe200000001ff */
[----:B------:R-:W-:-:S04]  /*6760*/  ISETP.GT.U32.AND P0, PT, R4, 0x7f800000, PT ;  /* 0x7f8000000400780c */ /* 0x000fc80003f04070 */
[----:B------:R-:W-:-:S09]  /*6770*/  SEL R0, R0, 0x7c, P0 ;  /* 0x0000007c00007807 */ /* 0x000fd20000000000 */
.L_x_5258:
[----:B------:R-:W-:Y:S05]  /*6780*/  BSYNC.RECONVERGENT B0 ;  /* 0x0000000000007941 */ /* 0x000fea0003800200 */
.L_x_5256:
[----:B------:R-:W-:-:S04]  /*6790*/  SHF.R.U32.HI R5, RZ, 0x18, R6 ;  /* 0x00000018ff057819 */ /* 0x000fc80000011606 */
[----:B------:R-:W-:-:S05]  /*67a0*/  LOP3.LUT R5, R0, 0x80, R5, 0xf8, !PT ;  /* 0x0000008000057812 */ /* 0x000fca00078ef805 */
[----:B------:R1:W-:Y:S01]  /*67b0*/  STG.E.U8 desc[UR36][R2.64], R5 ;  /* 0x0000000502007986 */ /* 0x0003e2000c101124 */
[----:B------:R-:W-:Y:S05]  /*67c0*/  BRA `(.L_x_5229) ;  /* 0x0000000000087947 */ /* 0x000fea0003800000 */
.L_x_5250:
[----:B------:R-:W-:-:S05]  /*67d0*/  F2FP.BF16.F32.PACK_AB R6, RZ, R6 ;  /* 0x00000006ff06723e */ /* 0x000fca00000010ff */
[----:B------:R0:W-:Y:S02]  /*67e0*/  STG.E.U16 desc[UR36][R2.64], R6 ;  /* 0x0000000602007986 */ /* 0x0001e4000c101524 */
.L_x_5229:
[----:B------:R-:W-:-:S07]  /*67f0*/  VIADD R17, R17, 0x80 ;  /* 0x0000008011117836 */ /* 0x000fce0000000000 */
.L_x_5191:
[----:B------:R-:W-:Y:S05]  /*6800*/  BSYNC.RECONVERGENT B7 ;  /* 0x0000000000077941 */ /* 0x000fea0003800200 */
.L_x_5190:
        /* <DEDUP_REMOVED lines=307> */
.L_x_5261:
[----:B------:R-:W3:Y:S01]  /*7b40*/  LDCU.64 UR6, c[0x0][0x588] ;  /* 0x0000b100ff0677ac */ /* 0x000ee20008000a00 */
[----:B------:R-:W-:Y:S01]  /*7b50*/  BSSY.RECONVERGENT B6, `(.L_x_5262) ;  /* 0x0000101000067945 */ /* 0x000fe20003800200 */
[----:B------:R-:W-:-:S04]  /*7b60*/  UPRMT UR4, UR42, 0x9910, URZ ;  /* 0x000099102a047896 */ /* 0x000fc800080000ff */
[----:B------:R-:W-:Y:S01]  /*7b70*/  UISETP.GT.AND UP0, UPT, UR4, 0x9, UPT ;  /* 0x000000090400788c */ /* 0x000fe2000bf04270 */
[----:B---3--:R-:W-:-:S04]  /*7b80*/  IADD3 R4, P0, PT, R0, UR6, RZ ;  /* 0x0000000600047c10 */ /* 0x008fc8000ff1e0ff */
[----:B--2-4-:R-:W-:-:S04]  /*7b90*/  IADD3.X R5, PT, PT, RZ, UR7, RZ, P0, !PT ;  /* 0x00000007ff057c10 */ /* 0x014fc800087fe4ff */
        /* <DEDUP_REMOVED lines=11> */
[----:B--2---:R-:W0:Y:S01]  /*7c50*/  I2F.S16 R2, R2 ;  /* 0x0000000200027306 */ /* 0x004e220000101400 */
[----:B------:R-:W-:Y:S05]  /*7c60*/  BRA `(.L_x_5268) ;  /* 0x0000000c00bc7947 */ /* 0x000fea0003800000 */
.L_x_5266:
[----:B------:R-:W2:Y:S01]  /*7c70*/  LDG.E.U8 R2, desc[UR36][R4.64] ;  /* 0x0000002404027981 */ /* 0x000ea2000c1e1100 */
[----:B------:R-:W-:Y:S02]  /*7c80*/  MOV R3, RZ ;  /* 0x000000ff00037202 */ /* 0x000fe40000000f00 */
[----:B--2---:R-:W-:Y:S01]  /*7c90*/  I2FP.F32.U32 R2, R2 ;  /* 0x0000000200027245 */ /* 0x004fe20000201000 */
[----:B------:R-:W-:Y:S06]  /*7ca0*/  BRA `(.L_x_5268) ;  /* 0x0000000c00ac7947 */ /* 0x000fec0003800000 */
.L_x_5265:
        /* <DEDUP_REMOVED lines=9> */
[----:B-12---:R-:W-:Y:S05]  /*7d40*/  BRA `(.L_x_5268) ;  /* 0x0000000c00847947 */ /* 0x006fea0003800000 */
.L_x_5270:
[----:B------:R-:W2:Y:S01]  /*7d50*/  LDG.E R2, desc[UR36][R4.64] ;  /* 0x0000002404027981 */ /* 0x000ea2000c1e1900 */
[----:B------:R-:W-:Y:S01]  /*7d60*/  HFMA2 R3, -RZ, RZ, 0, 0 ;  /* 0x00000000ff037431 */ /* 0x000fe200000001ff */
[----:B--2---:R-:W-:Y:S01]  /*7d70*/  I2FP.F32.S32 R2, R2 ;  /* 0x0000000200027245 */ /* 0x004fe20000201400 */
[----:B------:R-:W-:Y:S06]  /*7d80*/  BRA `(.L_x_5268) ;  /* 0x0000000c00747947 */ /* 0x000fec0003800000 */
.L_x_5269:
[----:B------:R-:W2:Y:S01]  /*7d90*/  LDG.E.U16 R2, desc[UR36][R4.64] ;  /* 0x0000002404027981 */ /* 0x000ea2000c1e1500 */
[----:B------:R-:W-:Y:S01]  /*7da0*/  IMAD.MOV.U32 R3, RZ, RZ, RZ ;  /* 0x000000ffff037224 */ /* 0x000fe200078e00ff */
[----:B--2---:R-:W1:Y:S01]  /*7db0*/  I2F.S16 R2, R2 ;  /* 0x0000000200027306 */ /* 0x004e620000101400 */
[----:B------:R-:W-:Y:S05]  /*7dc0*/  BRA `(.L_x_5268) ;  /* 0x0000000c00647947 */ /* 0x000fea0003800000 */
.L_x_5264:
[----:B------:R-:W-:-:S09]  /*7dd0*/  UISETP.GT.AND UP0, UPT, UR4, 0x6, UPT ;  /* 0x000000060400788c */ /* 0x000fd2000bf04270 */
[----:B------:R-:W-:Y:S05]  /*7de0*/  BRA.U UP0, `(.L_x_5271) ;  /* 0x00000001002c7547 */ /* 0x000fea000b800000 */
[----:B------:R-:W-:-:S09]  /*7df0*/  UISETP.NE.AND UP0, UPT, UR4, 0x5, UPT ;  /* 0x000000050400788c */ /* 0x000fd2000bf05270 */
[----:B------:R-:W-:Y:S05]  /*7e00*/  BRA.U !UP0, `(.L_x_5272) ;  /* 0x0000000108147547 */ /* 0x000fea000b800000 */
[----:B------:R-:W-:-:S09]  /*7e10*/  UISETP.NE.AND UP0, UPT, UR4, 0x6, UPT ;  /* 0x000000060400788c */ /* 0x000fd2000bf05270 */
[----:B------:R-:W-:Y:S05]  /*7e20*/  BRA.U UP0, `(.L_x_5267) ;  /* 0x0000000900e87547 */ /* 0x000fea000b800000 */
[----:B------:R3:W5:Y:S01]  /*7e30*/  LDG.E R2, desc[UR36][R4.64] ;  /* 0x0000002404027981 */ /* 0x000762000c1e1900 */
[----:B------:R-:W-:Y:S01]  /*7e40*/  MOV R3, RZ ;  /* 0x000000ff00037202 */ /* 0x000fe20000000f00 */
[----:B------:R-:W-:Y:S06]  /*7e50*/  BRA `(.L_x_5268) ;  /* 0x0000000c00407947 */ /* 0x000fec0003800000 */
.L_x_5272:
[----:B------:R-:W2:Y:S01]  /*7e60*/  LDG.E.U16 R2, desc[UR36][R4.64] ;  /* 0x0000002404027981 */ /* 0x000ea2000c1e1500 */
[----:B------:R-:W-:Y:S02]  /*7e70*/  IMAD.MOV.U32 R3, RZ, RZ, RZ ;  /* 0x000000ffff037224 */ /* 0x000fe400078e00ff */
[----:B--2---:R-:W-:Y:S01]  /*7e80*/  HADD2.F32 R2, -RZ, R2.H0_H0 ;  /* 0x20000002ff027230 */ /* 0x004fe20000004100 */
[----:B------:R-:W-:Y:S06]  /*7e90*/  BRA `(.L_x_5268) ;  /* 0x0000000c00307947 */ /* 0x000fec0003800000 */
.L_x_5271:
        /* <DEDUP_REMOVED lines=8> */
.L_x_5274:
[----:B------:R-:W2:Y:S02]  /*7f20*/  LDG.E R3, desc[UR36][R4.64] ;  /* 0x0000002404037981 */ /* 0x000ea4000c1e1900 */
[--C-:B--2---:R-:W-:Y:S02]  /*7f30*/  HADD2.F32 R2, -RZ, R3.reuse.H0_H0 ;  /* 0x20000003ff027230 */ /* 0x104fe40000004100 */
[----:B------:R-:W-:Y:S01]  /*7f40*/  HADD2.F32 R3, -RZ, R3.H1_H1 ;  /* 0x30000003ff037230 */ /* 0x000fe20000004100 */
[----:B------:R-:W-:Y:S06]  /*7f50*/  BRA `(.L_x_5268) ;  /* 0x0000000c00007947 */ /* 0x000fec0003800000 */
.L_x_5273:
        /* <DEDUP_REMOVED lines=12> */
.L_x_5263:
        /* <DEDUP_REMOVED lines=13> */
.L_x_5277:
        /* <DEDUP_REMOVED lines=22> */
.L_x_5276:
        /* <DEDUP_REMOVED lines=26> */
.L_x_5279:
[----:B------:R-:W2:Y:S02]  /*83f0*/  LDG.E.U8 R3, desc[UR36][R4.64] ;  /* 0x0000002404037981 */ /* 0x000ea4000c1e1100 */
[C---:B--2---:R-:W-:Y:S01]  /*8400*/  SHF.L.U32 R0, R3.reuse, 0x19, RZ ;  /* 0x0000001903007819 */ /* 0x044fe200000006ff */
        /* <DEDUP_REMOVED lines=11> */
.L_x_5278:
[----:B------:R-:W2:Y:S01]  /*84c0*/  LDG.E.U16 R2, desc[UR36][R4.64] ;  /* 0x0000002404027981 */ /* 0x000ea2000c1e1500 */
[----:B------:R-:W-:Y:S01]  /*84d0*/  IMAD.MOV.U32 R3, RZ, RZ, RZ ;  /* 0x000000ffff037224 */ /* 0x000fe200078e00ff */
[----:B--2---:R-:W-:Y:S01]  /*84e0*/  SHF.L.U32 R2, R2, 0x10, RZ ;  /* 0x0000001002027819 */ /* 0x004fe200000006ff */
[----:B------:R-:W-:Y:S06]  /*84f0*/  BRA `(.L_x_5268) ;  /* 0x0000000400987947 */ /* 0x000fec0003800000 */
.L_x_5275:
        /* <DEDUP_REMOVED lines=12> */
.L_x_5282:
        /* <DEDUP_REMOVED lines=20> */
.L_x_5284:
[----:B------:R-:W-:Y:S05]  /*8700*/  BSYNC.RECONVERGENT B0 ;  /* 0x0000000000007941 */ /* 0x000fea0003800200 */
.L_x_5283:
[----:B------:R-:W-:Y:S01]  /*8710*/  IMAD.SHL.U32 R0, R0, 0x100000, RZ ;  /* 0x0010000000007824 */ /* 0x000fe200078e00ff */
[----:B------:R-:W-:-:S04]  /*8720*/  LEA R2, R2, 0x3b800000, 0x17 ;  /* 0x3b80000002027811 */ /* 0x000fc800078eb8ff */
[----:B------:R-:W-:Y:S01]  /*8730*/  LOP3.LUT R2, R2, R0, R9, 0xfe, !PT ;  /* 0x0000000002027212 */ /* 0x000fe200078efe09 */
[----:B------:R-:W-:Y:S06]  /*8740*/  BRA `(.L_x_5268) ;  /* 0x0000000400047947 */ /* 0x000fec0003800000 */
.L_x_5281:
        /* <DEDUP_REMOVED lines=20> */
.L_x_5286:
[----:B------:R-:W-:Y:S05]  /*8890*/  BSYNC.RECONVERGENT B0 ;  /* 0x0000000000007941 */ /* 0x000fea0003800200 */
.L_x_5285:
[----:B------:R-:W-:Y:S01]  /*88a0*/  IMAD.SHL.U32 R0, R0, 0x200000, RZ ;  /* 0x0020000000007824 */ /* 0x000fe200078e00ff */
[----:B------:R-:W-:-:S04]  /*88b0*/  LEA R2, R2, 0x37800000, 0x17 ;  /* 0x3780000002027811 */ /* 0x000fc800078eb8ff */
[----:B------:R-:W-:Y:S01]  /*88c0*/  LOP3.LUT R2, R2, R0, R9, 0xfe, !PT ;  /* 0x0000000002027212 */ /* 0x000fe200078efe09 */
[----:B------:R-:W-:Y:S06]  /*88d0*/  BRA `(.L_x_5268) ;  /* 0x0000000000a07947 */ /* 0x000fec0003800000 */
.L_x_5280:
[----:B------:R-:W-:-:S09]  /*88e0*/  UISETP.NE.AND UP0, UPT, UR4, 0x1c, UPT ;  /* 0x0000001c0400788c */ /* 0x000fd2000bf05270 */
[----:B------:R-:W-:Y:S05]  /*88f0*/  BRA.U !UP0, `(.L_x_5287) ;  /* 0x00000001088c7547 */ /* 0x000fea000b800000 */
[----:B------:R-:W-:-:S09]  /*8900*/  UISETP.NE.AND UP0, UPT, UR4, 0x1d, UPT ;  /* 0x0000001d0400788c */ /* 0x000fd2000bf05270 */
[----:B------:R-:W-:Y:S05]  /*8910*/  BRA.U !UP0, `(.L_x_5288) ;  /* 0x0000000108747547 */ /* 0x000fea000b800000 */
[----:B------:R-:W-:-:S09]  /*8920*/  UISETP.NE.AND UP0, UPT, UR4, 0x2c, UPT ;  /* 0x0000002c0400788c */ /* 0x000fd2000bf05270 */
[----:B------:R-:W-:Y:S05]  /*8930*/  BRA.U UP0, `(.L_x_5267) ;  /* 0x0000000100247547 */ /* 0x000fea000b800000 */
[----:B------:R-:W2:Y:S01]  /*8940*/  LDG.E.U8 R4, desc[UR36][R4.64] ;  /* 0x0000002404047981 */ /* 0x000ea2000c1e1100 */
[----:B------:R-:W-:Y:S02]  /*8950*/  HFMA2 R3, -RZ, RZ, 0, 0 ;  /* 0x00000000ff037431 */ /* 0x000fe400000001ff */
[----:B------:R-:W-:Y:S01]  /*8960*/  IMAD.MOV.U32 R2, RZ, RZ, 0x400000 ;  /* 0x00400000ff027424 */ /* 0x000fe200078e00ff */
[----:B--2---:R-:W-:-:S13]  /*8970*/  ISETP.NE.AND P0, PT, R4, RZ, PT ;  /* 0x000000ff0400720c */ /* 0x004fda0003f05270 */
[----:B------:R-:W-:Y:S05]  /*8980*/  @!P0 BRA `(.L_x_5268) ;  /* 0x0000000000748947 */ /* 0x000fea0003800000 */
[----:B------:R-:W-:-:S13]  /*8990*/  ISETP.NE.AND P0, PT, R4, 0xff, PT ;  /* 0x000000ff0400780c */ /* 0x000fda0003f05270 */
[----:B------:R-:W-:Y:S01]  /*89a0*/  @!P0 MOV R2, 0x7f800001 ;  /* 0x7f80000100028802 */ /* 0x000fe20000000f00 */
[----:B------:R-:W-:Y:S01]  /*89b0*/  @P0 IMAD.SHL.U32 R2, R4, 0x800000, RZ ;  /* 0x0080000004020824 */ /* 0x000fe200078e00ff */
[----:B------:R-:W-:Y:S06]  /*89c0*/  BRA `(.L_x_5268) ;  /* 0x0000000000647947 */ /* 0x000fec0003800000 */
.L_x_5267:
[----:B------:R-:W-:Y:S01]  /*89d0*/  MOV R2, 0x0 ;  /* 0x0000000000027802 */ /* 0x000fe20000000f00 */
[----:B------:R-:W0:Y:S01]  /*89e0*/  LDCU.64 UR4, c[0x4][0x148] ;  /* 0x01002900ff0477ac */ /* 0x000e220008000a00 */
[----:B------:R-:W-:Y:S02]  /*89f0*/  HFMA2 R8, -RZ, RZ, 0, 4.64916229248046875e-06 ;  /* 0x0000004eff087431 */ /* 0x000fe400000001ff */
        /* <DEDUP_REMOVED lines=13> */
.L_x_5289:
[----:B------:R-:W-:Y:S01]  /*8ad0*/  CS2R R2, SRZ ;  /* 0x0000000000027805 */ /* 0x000fe2000001ff00 */
[----:B------:R-:W-:Y:S06]  /*8ae0*/  BRA `(.L_x_5268) ;  /* 0x00000000001c7947 */ /* 0x000fec0003800000 */
.L_x_5288:
[----:B------:R-:W2:Y:S01]  /*8af0*/  LDG.E.64 R4, desc[UR36][R4.64] ;  /* 0x0000002404047981 */ /* 0x000ea2000c1e1b00 */
[----:B------:R-:W-:Y:S01]  /*8b00*/  IMAD.MOV.U32 R3, RZ, RZ, RZ ;  /* 0x000000ffff037224 */ /* 0x000fe200078e00ff */
[----:B--2---:R0:W1:Y:S02]  /*8b10*/  I2F.U64 R2, R4 ;  /* 0x0000000400027312 */ /* 0x0040640000301000 */
[----:B01----:R-:W-:Y:S05]  /*8b20*/  BRA `(.L_x_5268) ;  /* 0x00000000000c7947 */ /* 0x003fea0003800000 */
.L_x_5287:
[----:B------:R-:W2:Y:S01]  /*8b30*/  LDG.E R2, desc[UR36][R4.64] ;  /* 0x0000002404027981 */ /* 0x000ea2000c1e1900 */
[----:B------:R-:W-:Y:S01]  /*8b40*/  HFMA2 R3, -RZ, RZ, 0, 0 ;  /* 0x00000000ff037431 */ /* 0x000fe200000001ff */
[----:B--2---:R-:W-:-:S07]  /*8b50*/  I2FP.F32.U32 R2, R2 ;  /* 0x0000000200027245 */ /* 0x004fce0000201000 */
.L_x_5268:
[----:B------:R-:W-:Y:S05]  /*8b60*/  BSYNC.RECONVERGENT B6 ;  /* 0x0000000000067941 */ /* 0x000fea0003800200 */
.L_x_5262:
[----:B--23--:R-:W2:Y:S02]  /*8b70*/  LDC.64 R4, c[0x0][0x598] ;  /* 0x00016600ff047b82 */ /* 0x00cea40000000a00 */
[----:B--2---:R-:W-:-:S13]  /*8b80*/  FSETP.GE.FTZ.AND P0, PT, |R4|, |R5|, PT ;  /* 0x400000050400720b */ /* 0x004fda0003f16200 */
[----:B------:R-:W-:Y:S05]  /*8b90*/  @!P0 BRA `(.L_x_5290) ;  /* 0x0000000000408947 */ /* 0x000fea0003800000 */
[----:B------:R-:W-:-:S13]  /*8ba0*/  ISETP.NE.AND P1, PT, R18, RZ, PT ;  /* 0x000000ff1200720c */ /* 0x000fda0003f25270 */
[----:B------:R-:W-:Y:S05]  /*8bb0*/  @P1 BRA `(.L_x_5291) ;  /* 0x0000000000241947 */ /* 0x000fea0003800000 */
[----:B------:R-:W2:Y:S02]  /*8bc0*/  MUFU.RCP R0, R4 ;  /* 0x0000000400007308 */ /* 0x000ea40000001000 */
[----:B--2---:R-:W-:-:S04]  /*8bd0*/  FMUL.FTZ R7, R0, R5 ;  /* 0x0000000500077220 */ /* 0x004fc80000410000 */
[C---:B------:R-:W-:Y:S01]  /*8be0*/  FFMA.FTZ R5, R7.reuse, R5, R4 ;  /* 0x0000000507057223 */ /* 0x040fe20000010004 */
[C---:B01---5:R-:W-:Y:S01]  /*8bf0*/  FFMA.FTZ R6, R7.reuse, R3, R2 ;  /* 0x0000000307067223 */ /* 0x063fe20000010002 */
[----:B------:R-:W-:-:S04]  /*8c00*/  FFMA.FTZ R2, R7, -R2, R3 ;  /* 0x8000000207027223 */ /* 0x000fc80000010003 */
[----:B------:R-:W0:Y:S02]  /*8c10*/  MUFU.RCP R5, R5 ;  /* 0x0000000500057308 */ /* 0x000e240000001000 */
[C---:B0-----:R-:W-:Y:S01]  /*8c20*/  FMUL.FTZ R6, R5.reuse, R6 ;  /* 0x0000000605067220 */ /* 0x041fe20000410000 */
[----:B------:R-:W-:Y:S01]  /*8c30*/  FMUL.FTZ R7, R5, R2 ;  /* 0x0000000205077220 */ /* 0x000fe20000410000 */
[----:B------:R-:W-:Y:S06]  /*8c40*/  BRA `(.L_x_5292) ;  /* 0x0000000000347947 */ /* 0x000fec0003800000 */
.L_x_5291:
[----:B------:R-:W0:Y:S08]  /*8c50*/  MUFU.RCP R5, R22 ;  /* 0x0000001600057308 */ /* 0x000e300000001000 */
[----:B------:R-:W2:Y:S01]  /*8c60*/  MUFU.RCP R0, R19 ;  /* 0x0000001300007308 */ /* 0x000ea20000001000 */
[----:B01---5:R-:W-:Y:S01]  /*8c70*/  FMUL.FTZ R6, R5, R2 ;  /* 0x0000000205067220 */ /* 0x023fe20000410000 */
[----:B--2---:R-:W-:Y:S01]  /*8c80*/  FMUL.FTZ R7, R0, R3 ;  /* 0x0000000300077220 */ /* 0x004fe20000410000 */
[----:B------:R-:W-:Y:S06]  /*8c90*/  BRA `(.L_x_5292) ;  /* 0x0000000000207947 */ /* 0x000fec0003800000 */
.L_x_5290:
[----:B------:R-:W2:Y:S02]  /*8ca0*/  MUFU.RCP R7, R5 ;  /* 0x0000000500077308 */ /* 0x000ea40000001000 */
[----:B--2---:R-:W-:-:S04]  /*8cb0*/  FMUL.FTZ R0, R7, R4 ;  /* 0x0000000407007220 */ /* 0x004fc80000410000 */
[C---:B------:R-:W-:Y:S01]  /*8cc0*/  FFMA.FTZ R4, R0.reuse, R4, R5 ;  /* 0x0000000400047223 */ /* 0x040fe20000010005 */
[C---:B01---5:R-:W-:Y:S01]  /*8cd0*/  FFMA.FTZ R6, R0.reuse, R2, R3 ;  /* 0x0000000200067223 */ /* 0x063fe20000010003 */
[----:B------:R-:W-:Y:S02]  /*8ce0*/  FFMA.FTZ R2, R0, R3, -R2 ;  /* 0x0000000300027223 */ /* 0x000fe40000010802 */
[----:B------:R-:W0:Y:S02]  /*8cf0*/  MUFU.RCP R7, R4 ;  /* 0x0000000400077308 */ /* 0x000e240000001000 */
[C---:B0-----:R-:W-:Y:S01]  /*8d00*/  FMUL.FTZ R6, R7.reuse, R6 ;  /* 0x0000000607067220 */ /* 0x041fe20000410000 */
[----:B------:R-:W-:-:S07]  /*8d10*/  FMUL.FTZ R7, R7, R2 ;  /* 0x0000000207077220 */ /* 0x000fce0000410000 */
.L_x_5292:
        /* <DEDUP_REMOVED lines=17> */
.L_x_5296:
[----:B------:R-:W0:Y:S02]  /*8e30*/  F2I.S64.TRUNC R6, R6 ;  /* 0x0000000600067311 */ /* 0x000e24000020d900 */
[----:B0-----:R-:W-:-:S05]  /*8e40*/  MOV R5, R6 ;  /* 0x0000000600057202 */ /* 0x001fca0000000f00 */
[----:B------:R0:W-:Y:S01]  /*8e50*/  STG.E.U8 desc[UR36][R2.64], R5 ;  /* 0x0000000502007986 */ /* 0x0001e2000c101124 */
[----:B------:R-:W-:Y:S05]  /*8e60*/  BRA `(.L_x_5298) ;  /* 0x0000000c003c7947 */ /* 0x000fea0003800000 */
.L_x_5295:
        /* <DEDUP_REMOVED lines=9> */
.L_x_5300:
[----:B------:R-:W0:Y:S02]  /*8f00*/  F2I.FTZ.TRUNC.NTZ R5, R6 ;  /* 0x0000000600057305 */ /* 0x000e24000021f100 */
[----:B0-----:R0:W-:Y:S01]  /*8f10*/  STG.E desc[UR36][R2.64], R5 ;  /* 0x0000000502007986 */ /* 0x0011e2000c101924 */
[----:B------:R-:W-:Y:S05]  /*8f20*/  BRA `(.L_x_5298) ;  /* 0x0000000c000c7947 */ /* 0x000fea0003800000 */
.L_x_5299:
[----:B------:R-:W0:Y:S02]  /*8f30*/  F2I.FTZ.TRUNC.NTZ R5, R6 ;  /* 0x0000000600057305 */ /* 0x000e24000021f100 */
[----:B0-----:R0:W-:Y:S01]  /*8f40*/  STG.E.U16 desc[UR36][R2.64], R5 ;  /* 0x0000000502007986 */ /* 0x0011e2000c101524 */
[----:B------:R-:W-:Y:S05]  /*8f50*/  BRA `(.L_x_5298) ;  /* 0x0000000c00007947 */ /* 0x000fea0003800000 */
.L_x_5294:
        /* <DEDUP_REMOVED lines=8> */
.L_x_5302:
[----:B------:R-:W-:-:S05]  /*8fe0*/  F2FP.F16.F32.PACK_AB R6, RZ, R6 ;  /* 0x00000006ff06723e */ /* 0x000fca00000000ff */
[----:B------:R0:W-:Y:S01]  /*8ff0*/  STG.E.U16 desc[UR36][R2.64], R6 ;  /* 0x0000000602007986 */ /* 0x0001e2000c101524 */
[----:B------:R-:W-:Y:S05]  /*9000*/  BRA `(.L_x_5298) ;  /* 0x0000000800d47947 */ /* 0x000fea0003800000 */
.L_x_5301:
        /* <DEDUP_REMOVED lines=8> */
.L_x_5304:
[----:B------:R-:W-:-:S05]  /*9090*/  F2FP.F16.F32.PACK_AB R7, R7, R6 ;  /* 0x000000060707723e */ /* 0x000fca00000000ff */
[----:B------:R0:W-:Y:S01]  /*90a0*/  STG.E desc[UR36][R2.64], R7 ;  /* 0x0000000702007986 */ /* 0x0001e2000c101924 */
[----:B------:R-:W-:Y:S05]  /*90b0*/  BRA `(.L_x_5298) ;  /* 0x0000000800a87947 */ /* 0x000fea0003800000 */
.L_x_5303:
[----:B------:R-:W-:-:S06]  /*90c0*/  FMUL.FTZ R4, R6, 1 ;  /* 0x3f80000006047820 */ /* 0x000fcc0000410000 */
[----:B------:R-:W0:Y:S02]  /*90d0*/  F2F.F64.F32 R4, R4 ;  /* 0x0000000400047310 */ /* 0x000e240000201800 */
[----:B0-----:R0:W-:Y:S01]  /*90e0*/  STG.E.64 desc[UR36][R2.64], R4 ;  /* 0x0000000402007986 */ /* 0x0011e2000c101b24 */
[----:B------:R-:W-:Y:S05]  /*90f0*/  BRA `(.L_x_5298) ;  /* 0x0000000800987947 */ /* 0x000fea0003800000 */
.L_x_5293:
        /* <DEDUP_REMOVED lines=13> */
.L_x_5308:
        /* <DEDUP_REMOVED lines=16> */
.L_x_5311:
[----:B------:R-:W-:-:S04]  /*92d0*/  SHF.R.U32.HI R6, RZ, 0x18, R6 ;  /* 0x00000018ff067819 */ /* 0x000fc80000011606 */
[----:B------:R-:W-:-:S04]  /*92e0*/  LOP3.LUT R5, R5, 0x80, R6, 0xf8, !PT ;  /* 0x0000008005057812 */ /* 0x000fc800078ef806 */
[----:B------:R-:W-:-:S07]  /*92f0*/  PRMT R0, R5, 0x7610, R0 ;  /* 0x0000761005007816 */ /* 0x000fce0000000000 */
.L_x_5310:
[----:B------:R-:W-:Y:S05]  /*9300*/  BSYNC.RECONVERGENT B0 ;  /* 0x0000000000007941 */ /* 0x000fea0003800200 */
.L_x_5309:
[----:B------:R0:W-:Y:S01]  /*9310*/  STG.E.U8 desc[UR36][R2.64], R0 ;  /* 0x0000000002007986 */ /* 0x0001e2000c101124 */
[----:B------:R-:W-:Y:S05]  /*9320*/  BRA `(.L_x_5298) ;  /* 0x00000008000c7947 */ /* 0x000fea0003800000 */
.L_x_5307:
        /* <DEDUP_REMOVED lines=16> */
.L_x_5314:
[----:B------:R-:W-:-:S04]  /*9430*/  SHF.R.U32.HI R6, RZ, 0x18, R6 ;  /* 0x00000018ff067819 */ /* 0x000fc80000011606 */
[----:B------:R-:W-:-:S04]  /*9440*/  LOP3.LUT R5, R5, 0x80, R6, 0xf8, !PT ;  /* 0x0000008005057812 */ /* 0x000fc800078ef806 */
[----:B------:R-:W-:-:S07]  /*9450*/  PRMT R0, R5, 0x7610, R0 ;  /* 0x0000761005007816 */ /* 0x000fce0000000000 */
.L_x_5313:
[----:B------:R-:W-:Y:S05]  /*9460*/  BSYNC.RECONVERGENT B0 ;  /* 0x0000000000007941 */ /* 0x000fea0003800200 */
.L_x_5312:
[----:B------:R0:W-:Y:S01]  /*9470*/  STG.E.U8 desc[UR36][R2.64], R0 ;  /* 0x0000000002007986 */ /* 0x0001e2000c101124 */
[----:B------:R-:W-:Y:S05]  /*9480*/  BRA `(.L_x_5298) ;  /* 0x0000000400b47947 */ /* 0x000fea0003800000 */
.L_x_5306:
        /* <DEDUP_REMOVED lines=21> */
.L_x_5316:
[----:B------:R-:W0:Y:S02]  /*95e0*/  F2I.U64.TRUNC R6, R6 ;  /* 0x0000000600067311 */ /* 0x000e24000020d800 */
[----:B0-----:R0:W-:Y:S01]  /*95f0*/  STG.E.64 desc[UR36][R2.64], R6 ;  /* 0x0000000602007986 */ /* 0x0011e2000c101b24 */
[----:B------:R-:W-:Y:S05]  /*9600*/  BRA `(.L_x_5298) ;  /* 0x0000000400547947 */ /* 0x000fea0003800000 */
.L_x_5315:
[----:B------:R-:W0:Y:S02]  /*9610*/  F2I.FTZ.U32.TRUNC.NTZ R5, R6 ;  /* 0x0000000600057305 */ /* 0x000e24000021f000 */
[----:B0-----:R0:W-:Y:S01]  /*9620*/  STG.E desc[UR36][R2.64], R5 ;  /* 0x0000000502007986 */ /* 0x0011e2000c101924 */
[----:B------:R-:W-:Y:S05]  /*9630*/  BRA `(.L_x_5298) ;  /* 0x0000000400487947 */ /* 0x000fea0003800000 */
.L_x_5305:
        /* <DEDUP_REMOVED lines=12> */
.L_x_5318:
        /* <DEDUP_REMOVED lines=10> */
.L_x_5317:
[----:B------:R-:W-:-:S09]  /*97a0*/  UISETP.NE.AND UP0, UPT, UR4, 0xf, UPT ;  /* 0x0000000f0400788c */ /* 0x000fd2000bf05270 */
[----:B------:R-:W-:Y:S05]  /*97b0*/  BRA.U !UP0, `(.L_x_5319) ;  /* 0x0000000108e07547 */ /* 0x000fea000b800000 */
[----:B------:R-:W-:-:S09]  /*97c0*/  UISETP.NE.AND UP0, UPT, UR4, 0x17, UPT ;  /* 0x000000170400788c */ /* 0x000fd2000bf05270 */
[----:B------:R-:W-:Y:S05]  /*97d0*/  BRA.U !UP0, `(.L_x_5320) ;  /* 0x00000001088c7547 */ /* 0x000fea000b800000 */
[----:B------:R-:W-:-:S09]  /*97e0*/  UISETP.NE.AND UP0, UPT, UR4, 0x18, UPT ;  /* 0x000000180400788c */ /* 0x000fd2000bf05270 */
[----:B------:R-:W-:Y:S05]  /*97f0*/  BRA.U !UP0, `(.L_x_5321) ;  /* 0x0000000108447547 */ /* 0x000fea000b800000 */
.L_x_5297:
        /* <DEDUP_REMOVED lines=16> */
.L_x_5322:
[----:B------:R-:W-:Y:S05]  /*9900*/  BRA `(.L_x_5298) ;  /* 0x0000000000947947 */ /* 0x000fea0003800000 */
.L_x_5321:
        /* <DEDUP_REMOVED lines=12> */
.L_x_5324:
[----:B------:R-:W-:Y:S05]  /*99d0*/  BSYNC.RECONVERGENT B0 ;  /* 0x0000000000007941 */ /* 0x000fea0003800200 */
.L_x_5323:
[----:B------:R-:W-:-:S05]  /*99e0*/  LOP3.LUT R5, R0, 0x80, R7, 0xf8, !PT ;  /* 0x0000008000057812 */ /* 0x000fca00078ef807 */
[----:B------:R1:W-:Y:S01]  /*99f0*/  STG.E.U8 desc[UR36][R2.64], R5 ;  /* 0x0000000502007986 */ /* 0x0003e2000c101124 */
[----:B------:R-:W-:Y:S05]  /*9a00*/  BRA `(.L_x_5298) ;  /* 0x0000000000547947 */ /* 0x000fea0003800000 */
.L_x_5320:
        /* <DEDUP_REMOVED lines=11> */
.L_x_5326:
[----:B------:R-:W-:Y:S01]  /*9ac0*/  IMAD.MOV.U32 R0, RZ, RZ, 0x7f ;  /* 0x0000007fff007424 */ /* 0x000fe200078e00ff */
[----:B------:R-:W-:-:S04]  /*9ad0*/  ISETP.GT.U32.AND P0, PT, R4, 0x7f800000, PT ;  /* 0x7f8000000400780c */ /* 0x000fc80003f04070 */
[----:B------:R-:W-:-:S09]  /*9ae0*/  SEL R0, R0, 0x7c, P0 ;  /* 0x0000007c00007807 */ /* 0x000fd20000000000 */
.L_x_5327:
[----:B------:R-:W-:Y:S05]  /*9af0*/  BSYNC.RECONVERGENT B0 ;  /* 0x0000000000007941 */ /* 0x000fea0003800200 */
.L_x_5325:
[----:B------:R-:W-:-:S04]  /*9b00*/  SHF.R.U32.HI R5, RZ, 0x18, R6 ;  /* 0x00000018ff057819 */ /* 0x000fc80000011606 */
[----:B------:R-:W-:-:S05]  /*9b10*/  LOP3.LUT R5, R0, 0x80, R5, 0xf8, !PT ;  /* 0x0000008000057812 */ /* 0x000fca00078ef805 */
[----:B------:R2:W-:Y:S01]  /*9b20*/  STG.E.U8 desc[UR36][R2.64], R5 ;  /* 0x0000000502007986 */ /* 0x0005e2000c101124 */
[----:B------:R-:W-:Y:S05]  /*9b30*/  BRA `(.L_x_5298) ;  /* 0x0000000000087947 */ /* 0x000fea0003800000 */
.L_x_5319:
[----:B------:R-:W-:-:S05]  /*9b40*/  F2FP.BF16.F32.PACK_AB R6, RZ, R6 ;  /* 0x00000006ff06723e */ /* 0x000fca00000010ff */
[----:B------:R0:W-:Y:S02]  /*9b50*/  STG.E.U16 desc[UR36][R2.64], R6 ;  /* 0x0000000602007986 */ /* 0x0001e4000c101524 */
.L_x_5298:
[----:B------:R-:W-:-:S07]  /*9b60*/  IADD3 R17, PT, PT, R17, 0x80, RZ ;  /* 0x0000008011117810 */ /* 0x000fce0007ffe0ff */
.L_x_5260:
[----:B------:R-:W-:Y:S05]  /*9b70*/  BSYNC.RECONVERGENT B7 ;  /* 0x0000000000077941 */ /* 0x000fea0003800200 */
.L_x_5259:
[----:B------:R-:W5:Y:S02]  /*9b80*/  LDCU UR4, c[0x0][0x380] ;  /* 0x00007000ff0477ac */ /* 0x000f640008000800 */
[----:B-----5:R-:W-:-:S13]  /*9b90*/  ISETP.GE.AND P0, PT, R17, UR4, PT ;  /* 0x0000000411007c0c */ /* 0x020fda000bf06270 */
[----:B------:R-:W-:Y:S05]  /*9ba0*/  @P0 EXIT ;  /* 0x000000000000094d */ /* 0x000fea0003800000 */
[----:B------:R-:W5:Y:S01]  /*9bb0*/  LDCU UR4, c[0x0][0x388] ;  /* 0x00007100ff0477ac */ /* 0x000f620008000800 */
[----:B------:R-:W-:Y:S02]  /*9bc0*/  HFMA2 R16, -RZ, RZ, 0, 0 ;  /* 0x00000000ff107431 */ /* 0x000fe400000001ff */
[----:B01----:R-:W-:Y:S01]  /*9bd0*/  IMAD.MOV.U32 R0, RZ, RZ, RZ ;  /* 0x000000ffff007224 */ /* 0x003fe200078e00ff */
        /* <DEDUP_REMOVED lines=300> */
.L_x_5328:
[----:B------:R-:W0:Y:S01]  /*aea0*/  LDCU.128 UR8, c[0x0][0x580] ;  /* 0x0000b000ff0877ac */ /* 0x000e220008000c00 */
[----:B------:R-:W-:Y:S01]  /*aeb0*/  BSSY.RECONVERGENT B6, `(.L_x_5329) ;  /* 0x0000103000067945 */ /* 0x000fe20003800200 */
[----:B------:R-:W-:-:S04]  /*aec0*/  UPRMT UR4, UR42, 0x9910, URZ ;  /* 0x000099102a047896 */ /* 0x000fc800080000ff */
[----:B------:R-:W-:Y:S01]  /*aed0*/  UISETP.GT.AND UP0, UPT, UR4, 0x9, UPT ;  /* 0x000000090400788c */ /* 0x000fe2000bf04270 */
[----:B0-----:R-:W-:Y:S02]  /*aee0*/  IADD3 R16, P0, PT, R16, UR8, RZ ;  /* 0x0000000810107c10 */ /* 0x001fe4000ff1e0ff */
[----:B---3--:R-:W-:-:S03]  /*aef0*/  IADD3 R4, P1, PT, R0, UR10, RZ ;  /* 0x0000000a00047c10 */ /* 0x008fc6000ff3e0ff */
[----:B------:R-:W-:Y:S01]  /*af00*/  IMAD.X R17, RZ, RZ, UR9, P0 ;  /* 0x00000009ff117e24 */ /* 0x000fe200080e06ff */
[----:B--2-4-:R-:W-:Y:S02]  /*af10*/  IADD3.X R5, PT, PT, RZ, UR11, RZ, P1, !PT ;  /* 0x0000000bff057c10 */ /* 0x014fe40008ffe4ff */
        /* <DEDUP_REMOVED lines=11> */
[----:B--2---:R-:W3:Y:S01]  /*afd0*/  I2F.S16 R2, R2 ;  /* 0x0000000200027306 */ /* 0x004ee20000101400 */
[----:B------:R-:W-:Y:S05]  /*afe0*/  BRA `(.L_x_5335) ;  /* 0x0000000c00bc7947 */ /* 0x000fea0003800000 */
.L_x_5333:
[----:B------:R-:W2:Y:S01]  /*aff0*/  LDG.E.U8 R2, desc[UR36][R4.64] ;  /* 0x0000002404027981 */ /* 0x000ea2000c1e1100 */
[----:B------:R-:W-:Y:S02]  /*b000*/  MOV R3, RZ ;  /* 0x000000ff00037202 */ /* 0x000fe40000000f00 */
[----:B--2---:R-:W-:Y:S01]  /*b010*/  I2FP.F32.U32 R2, R2 ;  /* 0x0000000200027245 */ /* 0x004fe20000201000 */
[----:B------:R-:W-:Y:S06]  /*b020*/  BRA `(.L_x_5335) ;  /* 0x0000000c00ac7947 */ /* 0x000fec0003800000 */
.L_x_5332:
        /* <DEDUP_REMOVED lines=10> */
.L_x_5337:
[----:B------:R-:W2:Y:S01]  /*b0d0*/  LDG.E R2, desc[UR36][R4.64] ;  /* 0x0000002404027981 */ /* 0x000ea2000c1e1900 */
[----:B------:R-:W-:Y:S01]  /*b0e0*/  HFMA2 R3, -RZ, RZ, 0, 0 ;  /* 0x00000000ff037431 */ /* 0x000fe200000001ff */
[----:B--2---:R-:W-:Y:S01]  /*b0f0*/  I2FP.F32.S32 R2, R2 ;  /* 0x0000000200027245 */ /* 0x004fe20000201400 */
[----:B------:R-:W-:Y:S06]  /*b100*/  BRA `(.L_x_5335) ;  /* 0x0000000c00747947 */ /* 0x000fec0003800000 */
.L_x_5336:
[----:B------:R-:W2:Y:S01]  /*b110*/  LDG.E.U16 R2, desc[UR36][R4.64] ;  /* 0x0000002404027981 */ /* 0x000ea2000c1e1500 */
[----:B------:R-:W-:Y:S01]  /*b120*/  IMAD.MOV.U32 R3, RZ, RZ, RZ ;  /* 0x000000ffff037224 */ /* 0x000fe200078e00ff */
[----:B--2---:R-:W2:Y:S01]  /*b130*/  I2F.S16 R2, R2 ;  /* 0x0000000200027306 */ /* 0x004ea20000101400 */
[----:B------:R-:W-:Y:S05]  /*b140*/  BRA `(.L_x_5335) ;  /* 0x0000000c00647947 */ /* 0x000fea0003800000 */
.L_x_5331:
        /* <DEDUP_REMOVED lines=9> */
.L_x_5339:
[----:B------:R-:W2:Y:S01]  /*b1e0*/  LDG.E.U16 R2, desc[UR36][R4.64] ;  /* 0x0000002404027981 */ /* 0x000ea2000c1e1500 */
[----:B------:R-:W-:Y:S02]  /*b1f0*/  IMAD.MOV.U32 R3, RZ, RZ, RZ ;  /* 0x000000ffff037224 */ /* 0x000fe400078e00ff */
[----:B--2---:R-:W-:Y:S01]  /*b200*/  HADD2.F32 R2, -RZ, R2.H0_H0 ;  /* 0x20000002ff027230 */ /* 0x004fe20000004100 */
[----:B------:R-:W-:Y:S06]  /*b210*/  BRA `(.L_x_5335) ;  /* 0x0000000c00307947 */ /* 0x000fec0003800000 */
.L_x_5338:
        /* <DEDUP_REMOVED lines=8> */
.L_x_5341:
[----:B------:R-:W2:Y:S02]  /*b2a0*/  LDG.E R3, desc[UR36][R4.64] ;  /* 0x0000002404037981 */ /* 0x000ea4000c1e1900 */
[--C-:B--2---:R-:W-:Y:S02]  /*b2b0*/  HADD2.F32 R2, -RZ, R3.reuse.H0_H0 ;  /* 0x20000003ff027230 */ /* 0x104fe40000004100 */
[----:B------:R-:W-:Y:S01]  /*b2c0*/  HADD2.F32 R3, -RZ, R3.H1_H1 ;  /* 0x30000003ff037230 */ /* 0x000fe20000004100 */
[----:B------:R-:W-:Y:S06]  /*b2d0*/  BRA `(.L_x_5335) ;  /* 0x0000000c00007947 */ /* 0x000fec0003800000 */
.L_x_5340:
        /* <DEDUP_REMOVED lines=12> */
.L_x_5330:
        /* <DEDUP_REMOVED lines=13> */
.L_x_5344:
        /* <DEDUP_REMOVED lines=22> */
.L_x_5343:
        /* <DEDUP_REMOVED lines=26> */
.L_x_5346:
        /* <DEDUP_REMOVED lines=13> */
.L_x_5345:
[----:B------:R-:W2:Y:S01]  /*b840*/  LDG.E.U16 R2, desc[UR36][R4.64] ;  /* 0x0000002404027981 */ /* 0x000ea2000c1e1500 */
[----:B------:R-:W-:Y:S01]  /*b850*/  IMAD.MOV.U32 R3, RZ, RZ, RZ ;  /* 0x000000ffff037224 */ /* 0x000fe200078e00ff */
[----:B--2---:R-:W-:Y:S01]  /*b860*/  SHF.L.U32 R2, R2, 0x10, RZ ;  /* 0x0000001002027819 */ /* 0x004fe200000006ff */
[----:B------:R-:W-:Y:S06]  /*b870*/  BRA `(.L_x_5335) ;  /* 0x0000000400987947 */ /* 0x000fec0003800000 */
.L_x_5342:
        /* <DEDUP_REMOVED lines=12> */
.L_x_5349:
        /* <DEDUP_REMOVED lines=20> */
.L_x_5351:
[----:B------:R-:W-:Y:S05]  /*ba80*/  BSYNC.RECONVERGENT B0 ;  /* 0x0000000000007941 */ /* 0x000fea0003800200 */
.L_x_5350:
[----:B------:R-:W-:Y:S01]  /*ba90*/  IMAD.SHL.U32 R0, R0, 0x100000, RZ ;  /* 0x0010000000007824 */ /* 0x000fe200078e00ff */
[----:B------:R-:W-:-:S04]  /*baa0*/  LEA R2, R2, 0x3b800000, 0x17 ;  /* 0x3b80000002027811 */ /* 0x000fc800078eb8ff */
[----:B------:R-:W-:Y:S01]  /*bab0*/  LOP3.LUT R2, R2, R0, R9, 0xfe, !PT ;  /* 0x0000000002027212 */ /* 0x000fe200078efe09 */
[----:B------:R-:W-:Y:S06]  /*bac0*/  BRA `(.L_x_5335) ;  /* 0x0000000400047947 */ /* 0x000fec0003800000 */
.L_x_5348:
        /* <DEDUP_REMOVED lines=20> */
.L_x_5353:
[----:B------:R-:W-:Y:S05]  /*bc10*/  BSYNC.RECONVERGENT B0 ;  /* 0x0000000000007941 */ /* 0x000fea0003800200 */
.L_x_5352:
[----:B------:R-:W-:Y:S01]  /*bc20*/  IMAD.SHL.U32 R0, R0, 0x200000, RZ ;  /* 0x0020000000007824 */ /* 0x000fe200078e00ff */
[----:B------:R-:W-:-:S04]  /*bc30*/  LEA R2, R2, 0x37800000, 0x17 ;  /* 0x3780000002027811 */ /* 0x000fc800078eb8ff */
[----:B------:R-:W-:Y:S01]  /*bc40*/  LOP3.LUT R2, R2, R0, R9, 0xfe, !PT ;  /* 0x0000000002027212 */ /* 0x000fe200078efe09 */
[----:B------:R-:W-:Y:S06]  /*bc50*/  BRA `(.L_x_5335) ;  /* 0x0000000000a07947 */ /* 0x000fec0003800000 */
.L_x_5347:
        /* <DEDUP_REMOVED lines=15> */
.L_x_5334:
        /* <DEDUP_REMOVED lines=16> */
.L_x_5356:
[----:B------:R-:W-:Y:S01]  /*be50*/  CS2R R2, SRZ ;  /* 0x0000000000027805 */ /* 0x000fe2000001ff00 */
[----:B------:R-:W-:Y:S06]  /*be60*/  BRA `(.L_x_5335) ;  /* 0x00000000001c7947 */ /* 0x000fec0003800000 */
.L_x_5355:
[----:B------:R-:W2:Y:S01]  /*be70*/  LDG.E.64 R4, desc[UR36][R4.64] ;  /* 0x0000002404047981 */ /* 0x000ea2000c1e1b00 */
[----:B------:R-:W-:Y:S01]  /*be80*/  IMAD.MOV.U32 R3, RZ, RZ, RZ ;  /* 0x000000ffff037224 */ /* 0x000fe200078e00ff */
[----:B--2---:R0:W1:Y:S02]  /*be90*/  I2F.U64 R2, R4 ;  /* 0x0000000400027312 */ /* 0x0040640000301000 */
[----:B01----:R-:W-:Y:S05]  /*bea0*/  BRA `(.L_x_5335) ;  /* 0x00000000000c7947 */ /* 0x003fea0003800000 */
.L_x_5354:
[----:B------:R-:W2:Y:S01]  /*beb0*/  LDG.E R2, desc[UR36][R4.64] ;  /* 0x0000002404027981 */ /* 0x000ea2000c1e1900 */
[----:B------:R-:W-:Y:S01]  /*bec0*/  HFMA2 R3, -RZ, RZ, 0, 0 ;  /* 0x00000000ff037431 */ /* 0x000fe200000001ff */
[----:B--2---:R-:W-:-:S07]  /*bed0*/  I2FP.F32.U32 R2, R2 ;  /* 0x0000000200027245 */ /* 0x004fce0000201000 */
.L_x_5335:
[----:B------:R-:W-:Y:S05]  /*bee0*/  BSYNC.RECONVERGENT B6 ;  /* 0x0000000000067941 */ /* 0x000fea0003800200 */
.L_x_5329:
        /* <DEDUP_REMOVED lines=14> */
.L_x_5358:
[----:B------:R-:W2:Y:S08]  /*bfd0*/  MUFU.RCP R5, R22 ;  /* 0x0000001600057308 */ /* 0x000eb00000001000 */
[----:B------:R-:W0:Y:S01]  /*bfe0*/  MUFU.RCP R0, R19 ;  /* 0x0000001300007308 */ /* 0x000e220000001000 */
[----:B--23-5:R-:W-:Y:S01]  /*bff0*/  FMUL.FTZ R2, R5, R2 ;  /* 0x0000000205027220 */ /* 0x02cfe20000410000 */
[----:B0-----:R-:W-:Y:S01]  /*c000*/  FMUL.FTZ R3, R0, R3 ;  /* 0x0000000300037220 */ /* 0x001fe20000410000 */
[----:B------:R-:W-:Y:S06]  /*c010*/  BRA `(.L_x_5359) ;  /* 0x0000000000207947 */ /* 0x000fec0003800000 */
.L_x_5357:
[----:B------:R-:W0:Y:S02]  /*c020*/  MUFU.RCP R7, R5 ;  /* 0x0000000500077308 */ /* 0x000e240000001000 */
[----:B0-----:R-:W-:-:S04]  /*c030*/  FMUL.FTZ R6, R7, R4 ;  /* 0x0000000407067220 */ /* 0x001fc80000410000 */
[C---:B------:R-:W-:Y:S01]  /*c040*/  FFMA.FTZ R4, R6.reuse, R4, R5 ;  /* 0x0000000406047223 */ /* 0x040fe20000010005 */
[C---:B--23-5:R-:W-:Y:S01]  /*c050*/  FFMA.FTZ R0, R6.reuse, R2, R3 ;  /* 0x0000000206007223 */ /* 0x06cfe20000010003 */
[----:B------:R-:W-:-:S04]  /*c060*/  FFMA.FTZ R3, R6, R3, -R2 ;  /* 0x0000000306037223 */ /* 0x000fc80000010802 */
[----:B------:R-:W0:Y:S02]  /*c070*/  MUFU.RCP R4, R4 ;  /* 0x0000000400047308 */ /* 0x000e240000001000 */
[C---:B0-----:R-:W-:Y:S01]  /*c080*/  FMUL.FTZ R2, R4.reuse, R0 ;  /* 0x0000000004027220 */ /* 0x041fe20000410000 */
[----:B------:R-:W-:-:S07]  /*c090*/  FMUL.FTZ R3, R4, R3 ;  /* 0x0000000304037220 */ /* 0x000fce0000410000 */
.L_x_5359:
        /* <DEDUP_REMOVED lines=14> */
.L_x_5363:
[----:B------:R-:W0:Y:S02]  /*c180*/  F2I.S64.TRUNC R2, R2 ;  /* 0x0000000200027311 */ /* 0x000e24000020d900 */
[----:B0-----:R-:W-:-:S05]  /*c190*/  IMAD.MOV.U32 R5, RZ, RZ, R2 ;  /* 0x000000ffff057224 */ /* 0x001fca00078e0002 */
[----:B------:R-:W-:Y:S01]  /*c1a0*/  STG.E.U8 desc[UR36][R16.64], R5 ;  /* 0x0000000510007986 */ /* 0x000fe2000c101124 */
[----:B------:R-:W-:Y:S05]  /*c1b0*/  EXIT ;  /* 0x000000000000794d */ /* 0x000fea0003800000 */
.L_x_5362:
        /* <DEDUP_REMOVED lines=9> */
.L_x_5366:
[----:B------:R-:W0:Y:S02]  /*c250*/  F2I.FTZ.TRUNC.NTZ R3, R2 ;  /* 0x0000000200037305 */ /* 0x000e24000021f100 */
[----:B0-----:R-:W-:Y:S01]  /*c260*/  STG.E desc[UR36][R16.64], R3 ;  /* 0x0000000310007986 */ /* 0x001fe2000c101924 */
[----:B------:R-:W-:Y:S05]  /*c270*/  EXIT ;  /* 0x000000000000794d */ /* 0x000fea0003800000 */
.L_x_5365:
[----:B------:R-:W0:Y:S02]  /*c280*/  F2I.FTZ.TRUNC.NTZ R3, R2 ;  /* 0x0000000200037305 */ /* 0x000e24000021f100 */
[----:B0-----:R-:W-:Y:S01]  /*c290*/  STG.E.U16 desc[UR36][R16.64], R3 ;  /* 0x0000000310007986 */ /* 0x001fe2000c101524 */
[----:B------:R-:W-:Y:S05]  /*c2a0*/  EXIT ;  /* 0x000000000000794d */ /* 0x000fea0003800000 */
.L_x_5361:
        /* <DEDUP_REMOVED lines=8> */
.L_x_5368:
[----:B------:R-:W-:-:S05]  /*c330*/  F2FP.F16.F32.PACK_AB R2, RZ, R2 ;  /* 0x00000002ff02723e */ /* 0x000fca00000000ff */
[----:B------:R-:W-:Y:S01]  /*c340*/  STG.E.U16 desc[UR36][R16.64], R2 ;  /* 0x0000000210007986 */ /* 0x000fe2000c101524 */
[----:B------:R-:W-:Y:S05]  /*c350*/  EXIT ;  /* 0x000000000000794d */ /* 0x000fea0003800000 */
.L_x_5367:
        /* <DEDUP_REMOVED lines=8> */
.L_x_5370:
[----:B------:R-:W-:-:S05]  /*c3e0*/  F2FP.F16.F32.PACK_AB R3, R3, R2 ;  /* 0x000000020303723e */ /* 0x000fca00000000ff */
[----:B------:R-:W-:Y:S01]  /*c3f0*/  STG.E desc[UR36][R16.64], R3 ;  /* 0x0000000310007986 */ /* 0x000fe2000c101924 */
[----:B------:R-:W-:Y:S05]  /*c400*/  EXIT ;  /* 0x000000000000794d */ /* 0x000fea0003800000 */
.L_x_5369:
[----:B------:R-:W-:-:S06]  /*c410*/  FMUL.FTZ R2, R2, 1 ;  /* 0x3f80000002027820 */ /* 0x000fcc0000410000 */
[----:B------:R-:W0:Y:S02]  /*c420*/  F2F.F64.F32 R2, R2 ;  /* 0x0000000200027310 */ /* 0x000e240000201800 */
[----:B0-----:R-:W-:Y:S01]  /*c430*/  STG.E.64 desc[UR36][R16.64], R2 ;  /* 0x0000000210007986 */ /* 0x001fe2000c101b24 */
[----:B------:R-:W-:Y:S05]  /*c440*/  EXIT ;  /* 0x000000000000794d */ /* 0x000fea0003800000 */
.L_x_5360:
        /* <DEDUP_REMOVED lines=13> */
.L_x_5374:
        /* <DEDUP_REMOVED lines=16> */
.L_x_5377:
[----:B------:R-:W-:-:S04]  /*c620*/  SHF.R.U32.HI R2, RZ, 0x18, R2 ;  /* 0x00000018ff027819 */ /* 0x000fc80000011602 */
[----:B------:R-:W-:-:S04]  /*c630*/  LOP3.LUT R2, R3, 0x80, R2, 0xf8, !PT ;  /* 0x0000008003027812 */ /* 0x000fc800078ef802 */
[----:B------:R-:W-:-:S07]  /*c640*/  PRMT R8, R2, 0x7610, R8 ;  /* 0x0000761002087816 */ /* 0x000fce0000000008 */
.L_x_5376:
[----:B------:R-:W-:Y:S05]  /*c650*/  BSYNC.RECONVERGENT B0 ;  /* 0x0000000000007941 */ /* 0x000fea0003800200 */
.L_x_5375:
[----:B------:R-:W-:Y:S01]  /*c660*/  STG.E.U8 desc[UR36][R16.64], R8 ;  /* 0x0000000810007986 */ /* 0x000fe2000c101124 */
[----:B------:R-:W-:Y:S05]  /*c670*/  EXIT ;  /* 0x000000000000794d */ /* 0x000fea0003800000 */
.L_x_5373:
        /* <DEDUP_REMOVED lines=16> */
.L_x_5380:
[----:B------:R-:W-:-:S04]  /*c780*/  SHF.R.U32.HI R2, RZ, 0x18, R2 ;  /* 0x00000018ff027819 */ /* 0x000fc80000011602 */
[----:B------:R-:W-:-:S04]  /*c790*/  LOP3.LUT R3, R3, 0x80, R2, 0xf8, !PT ;  /* 0x0000008003037812 */ /* 0x000fc800078ef802 */
[----:B------:R-:W-:-:S07]  /*c7a0*/  PRMT R8, R3, 0x7610, R8 ;  /* 0x0000761003087816 */ /* 0x000fce0000000008 */
.L_x_5379:
[----:B------:R-:W-:Y:S05]  /*c7b0*/  BSYNC.RECONVERGENT B0 ;  /* 0x0000000000007941 */ /* 0x000fea0003800200 */
.L_x_5378:
[----:B------:R-:W-:Y:S01]  /*c7c0*/  STG.E.U8 desc[UR36][R16.64], R8 ;  /* 0x0000000810007986 */ /* 0x000fe2000c101124 */
[----:B------:R-:W-:Y:S05]  /*c7d0*/  EXIT ;  /* 0x000000000000794d */ /* 0x000fea0003800000 */
.L_x_5372:
        /* <DEDUP_REMOVED lines=21> */
.L_x_5382:
[----:B------:R-:W0:Y:S02]  /*c930*/  F2I.U64.TRUNC R2, R2 ;  /* 0x0000000200027311 */ /* 0x000e24000020d800 */
[----:B0-----:R-:W-:Y:S01]  /*c940*/  STG.E.64 desc[UR36][R16.64], R2 ;  /* 0x0000000210007986 */ /* 0x001fe2000c101b24 */
[----:B------:R-:W-:Y:S05]  /*c950*/  EXIT ;  /* 0x000000000000794d */ /* 0x000fea0003800000 */
.L_x_5381:
[----:B------:R-:W0:Y:S02]  /*c960*/  F2I.FTZ.U32.TRUNC.NTZ R3, R2 ;  /* 0x0000000200037305 */ /* 0x000e24000021f000 */
[----:B0-----:R-:W-:Y:S01]  /*c970*/  STG.E desc[UR36][R16.64], R3 ;  /* 0x0000000310007986 */ /* 0x001fe2000c101924 */
[----:B------:R-:W-:Y:S05]  /*c980*/  EXIT ;  /* 0x000000000000794d */ /* 0x000fea0003800000 */
.L_x_5371:
        /* <DEDUP_REMOVED lines=12> */
.L_x_5384:
        /* <DEDUP_REMOVED lines=10> */
.L_x_5383:
[----:B------:R-:W-:-:S09]  /*caf0*/  UISETP.NE.AND UP0, UPT, UR4, 0xf, UPT ;  /* 0x0000000f0400788c */ /* 0x000fd2000bf05270 */
[----:B------:R-:W-:Y:S05]  /*cb00*/  BRA.U !UP0, `(.L_x_5385) ;  /* 0x0000000108e07547 */ /* 0x000fea000b800000 */
[----:B------:R-:W-:-:S09]  /*cb10*/  UISETP.NE.AND UP0, UPT, UR4, 0x17, UPT ;  /* 0x000000170400788c */ /* 0x000fd2000bf05270 */
[----:B------:R-:W-:Y:S05]  /*cb20*/  BRA.U !UP0, `(.L_x_5386) ;  /* 0x00000001088c7547 */ /* 0x000fea000b800000 */
[----:B------:R-:W-:-:S09]  /*cb30*/  UISETP.NE.AND UP0, UPT, UR4, 0x18, UPT ;  /* 0x000000180400788c */ /* 0x000fd2000bf05270 */
[----:B------:R-:W-:Y:S05]  /*cb40*/  BRA.U !UP0, `(.L_x_5387) ;  /* 0x0000000108447547 */ /* 0x000fea000b800000 */
.L_x_5364:
        /* <DEDUP_REMOVED lines=16> */
.L_x_5388:
[----:B------:R-:W-:Y:S05]  /*cc50*/  EXIT ;  /* 0x000000000000794d */ /* 0x000fea0003800000 */
.L_x_5387:
        /* <DEDUP_REMOVED lines=12> */
.L_x_5390:
[----:B------:R-:W-:Y:S05]  /*cd20*/  BSYNC.RECONVERGENT B0 ;  /* 0x0000000000007941 */ /* 0x000fea0003800200 */
.L_x_5389:
[----:B------:R-:W-:-:S05]  /*cd30*/  LOP3.LUT R3, R0, 0x80, R5, 0xf8, !PT ;  /* 0x0000008000037812 */ /* 0x000fca00078ef805 */
[----:B------:R-:W-:Y:S01]  /*cd40*/  STG.E.U8 desc[UR36][R16.64], R3 ;  /* 0x0000000310007986 */ /* 0x000fe2000c101124 */
[----:B------:R-:W-:Y:S05]  /*cd50*/  EXIT ;  /* 0x000000000000794d */ /* 0x000fea0003800000 */
.L_x_5386:
        /* <DEDUP_REMOVED lines=11> */
.L_x_5392:
[----:B------:R-:W-:Y:S01]  /*ce10*/  HFMA2 R0, -RZ, RZ, 0, 7.569789886474609375e-06 ;  /* 0x0000007fff007431 */ /* 0x000fe200000001ff */
[----:B------:R-:W-:-:S04]  /*ce20*/  ISETP.GT.U32.AND P0, PT, R4, 0x7f800000, PT ;  /* 0x7f8000000400780c */ /* 0x000fc80003f04070 */
[----:B------:R-:W-:-:S09]  /*ce30*/  SEL R0, R0, 0x7c, P0 ;  /* 0x0000007c00007807 */ /* 0x000fd20000000000 */
.L_x_5393:
[----:B------:R-:W-:Y:S05]  /*ce40*/  BSYNC.RECONVERGENT B0 ;  /* 0x0000000000007941 */ /* 0x000fea0003800200 */
.L_x_5391:
[----:B------:R-:W-:-:S04]  /*ce50*/  SHF.R.U32.HI R3, RZ, 0x18, R2 ;  /* 0x00000018ff037819 */ /* 0x000fc80000011602 */
[----:B------:R-:W-:-:S05]  /*ce60*/  LOP3.LUT R3, R0, 0x80, R3, 0xf8, !PT ;  /* 0x0000008000037812 */ /* 0x000fca00078ef803 */
[----:B------:R-:W-:Y:S01]  /*ce70*/  STG.E.U8 desc[UR36][R16.64], R3 ;  /* 0x0000000310007986 */ /* 0x000fe2000c101124 */
[----:B------:R-:W-:Y:S05]  /*ce80*/  EXIT ;  /* 0x000000000000794d */ /* 0x000fea0003800000 */
.L_x_5385:
[----:B------:R-:W-:-:S05]  /*ce90*/  F2FP.BF16.F32.PACK_AB R2, RZ, R2 ;  /* 0x00000002ff02723e */ /* 0x000fca00000010ff */
[----:B------:R-:W-:Y:S01]  /*cea0*/  STG.E.U16 desc[UR36][R16.64], R2 ;  /* 0x0000000210007986 */ /* 0x000fe2000c101524 */
[----:B------:R-:W-:Y:S05]  /*ceb0*/  EXIT ;  /* 0x000000000000794d */ /* 0x000fea0003800000 */
.L_x_5394:
        /* <DEDUP_REMOVED lines=12> */
.L_x_18293:


//--------------------- .text._ZN2at6native27unrolled_elementwise_kernelINS0_13BUnaryFunctorIN3c107complexIfEES5_S5_NS0_15binary_internal10DivFunctorIS5_EEEESt5arrayIPcLm2EELi4E23TrivialOffsetCalculatorILi1EjESE_NS0_6memory12LoadWithCastILi1EEENSF_13StoreWithCastILi1EEEEEviT_T0_T2_T3_T4_T5_ --------------------------
	.section	.text._ZN2at6native27unrolled_elementwise_kernelINS0_13BUnaryFunctorIN3c107complexIfEES5_S5_NS0_15binary_internal10DivFunctorIS5_EEEESt5arrayIPcLm2EELi4E23TrivialOffsetCalculatorILi1EjESE_NS0_6memory12LoadWithCastILi1EEENSF_13StoreWithCastILi1EEEEEviT_T0_T2_T3_T4_T5_,"ax",@progbits
	.align	128
        .global         _ZN2at6native27unrolled_elementwise_kernelINS0_13BUnaryFunctorIN3c107complexIfEES5_S5_NS0_15binary_internal10DivFunctorIS5_EEEESt5arrayIPcLm2EELi4E23TrivialOffsetCalculatorILi1EjESE_NS0_6memory12LoadWithCastILi1EEENSF_13StoreWithCastILi1EEEEEviT_T0_T2_T3_T4_T5_
        .type           _ZN2at6native27unrolled_elementwise_kernelINS0_13BUnaryFunctorIN3c107complexIfEES5_S5_NS0_15binary_internal10DivFunctorIS5_EEEESt5arrayIPcLm2EELi4E23TrivialOffsetCalculatorILi1EjESE_NS0_6memory12LoadWithCastILi1EEENSF_13StoreWithCastILi1EEEEEviT_T0_T2_T3_T4_T5_,@function
        .size           _ZN2at6native27unrolled_elementwise_kernelINS0_13BUnaryFunctorIN3c107complexIfEES5_S5_NS0_15binary_internal10DivFunctorIS5_EEEESt5arrayIPcLm2EELi4E23TrivialOffsetCalculatorILi1EjESE_NS0_6memory12LoadWithCastILi1EEENSF_13StoreWithCastILi1EEEEEviT_T0_T2_T3_T4_T5_,(.L_x_18294 - _ZN2at6native27unrolled_elementwise_kernelINS0_13BUnaryFunctorIN3c107complexIfEES5_S5_NS0_15binary_internal10DivFunctorIS5_EEEESt5arrayIPcLm2EELi4E23TrivialOffsetCalculatorILi1EjESE_NS0_6memory12LoadWithCastILi1EEENSF_13StoreWithCastILi1EEEEEviT_T0_T2_T3_T4_T5_)
        .other          _ZN2at6native27unrolled_elementwise_kernelINS0_13BUnaryFunctorIN3c107complexIfEES5_S5_NS0_15binary_internal10DivFunctorIS5_EEEESt5arrayIPcLm2EELi4E23TrivialOffsetCalculatorILi1EjESE_NS0_6memory12LoadWithCastILi1EEENSF_13StoreWithCastILi1EEEEEviT_T0_T2_T3_T4_T5_,@"STO_CUDA_ENTRY STV_DEFAULT"
_ZN2at6native27unrolled_elementwise_kernelINS0_13BUnaryFunctorIN3c107complexIfEES5_S5_NS0_15binary_internal10DivFunctorIS5_EEEESt5arrayIPcLm2EELi4E23TrivialOffsetCalculatorILi1EjESE_NS0_6memory12LoadWithCastILi1EEENSF_13StoreWithCastILi1EEEEEviT_T0_T2_T3_T4_T5_:
.text._ZN2at6native27unrolled_elementwise_kernelINS0_13BUnaryFunctorIN3c107complexIfEES5_S5_NS0_15binary_internal10DivFunctorIS5_EEEESt5arrayIPcLm2EELi4E23TrivialOffsetCalculatorILi1EjESE_NS0_6memory12LoadWithCastILi1EEENSF_13StoreWithCastILi1EEEEEviT_T0_T2_T3_T4_T5_:
        /* <DEDUP_REMOVED lines=34> */
.L_x_5401:
[----:B------:R-:W2:Y:S01]  /*0220*/  LDG.E.U8 R4, desc[UR36][R4.64] ;  /* 0x0000002404047981 */ /* 0x000ea2000c1e1100 */
[----:B------:R-:W-:Y:S01]  /*0230*/  IMAD.MOV.U32 R17, RZ, RZ, RZ ;  /* 0x000000ffff117224 */ /* 0x000fe200078e00ff */
[----:B--2---:R-:W-:Y:S01]  /*0240*/  I2FP.F32.U32 R16, R4 ;  /* 0x0000000400107245 */ /* 0x004fe20000201000 */
[----:B------:R-:W-:Y:S06]  /*0250*/  BRA `(.L_x_5403) ;  /* 0x0000000c00b07947 */ /* 0x000fec0003800000 */
.L_x_5400:
        /* <DEDUP_REMOVED lines=10> */
.L_x_5405:
[----:B------:R-:W2:Y:S01]  /*0300*/  LDG.E R4, desc[UR36][R4.64] ;  /* 0x0000002404047981 */ /* 0x000ea2000c1e1900 */
[----:B------:R-:W-:Y:S01]  /*0310*/  IMAD.MOV.U32 R17, RZ, RZ, RZ ;  /* 0x000000ffff117224 */ /* 0x000fe200078e00ff */
[----:B--2---:R-:W-:Y:S01]  /*0320*/  I2FP.F32.S32 R16, R4 ;  /* 0x0000000400107245 */ /* 0x004fe20000201400 */
[----:B------:R-:W-:Y:S06]  /*0330*/  BRA `(.L_x_5403) ;  /* 0x0000000c00787947 */ /* 0x000fec0003800000 */
.L_x_5404:
[----:B------:R-:W2:Y:S01]  /*0340*/  LDG.E.U16 R4, desc[UR36][R4.64] ;  /* 0x0000002404047981 */ /* 0x000ea2000c1e1500 */
[----:B------:R-:W-:Y:S01]  /*0350*/  IMAD.MOV.U32 R17, RZ, RZ, RZ ;  /* 0x000000ffff117224 */ /* 0x000fe200078e00ff */
[----:B--2---:R0:W1:Y:S01]  /*0360*/  I2F.S16 R16, R4 ;  /* 0x0000000400107306 */ /* 0x0040620000101400 */
[----:B------:R-:W-:Y:S05]  /*0370*/  BRA `(.L_x_5403) ;  /* 0x0000000c00687947 */ /* 0x000fea0003800000 */
.L_x_5399:
        /* <DEDUP_REMOVED lines=9> */
.L_x_5407:
[----:B------:R-:W2:Y:S01]  /*0410*/  LDG.E.U16 R4, desc[UR36][R4.64] ;  /* 0x0000002404047981 */ /* 0x000ea2000c1e1500 */
[----:B------:R-:W-:Y:S02]  /*0420*/  IMAD.MOV.U32 R17, RZ, RZ, RZ ;  /* 0x000000ffff117224 */ /* 0x000fe400078e00ff */
[----:B--2---:R-:W-:Y:S01]  /*0430*/  HADD2.F32 R16, -RZ, R4.H0_H0 ;  /* 0x20000004ff107230 */ /* 0x004fe20000004100 */
[----:B------:R-:W-:Y:S06]  /*0440*/  BRA `(.L_x_5403) ;  /* 0x0000000c00347947 */ /* 0x000fec0003800000 */
.L_x_5406:
        /* <DEDUP_REMOVED lines=8> */
.L_x_5409:
[----:B------:R-:W2:Y:S02]  /*04d0*/  LDG.E R4, desc[UR36][R4.64] ;  /* 0x0000002404047981 */ /* 0x000ea4000c1e1900 */
[--C-:B--2---:R-:W-:Y:S02]  /*04e0*/  HADD2.F32 R16, -RZ, R4.reuse.H0_H0 ;  /* 0x20000004ff107230 */ /* 0x104fe40000004100 */
[----:B------:R-:W-:Y:S01]  /*04f0*/  HADD2.F32 R17, -RZ, R4.H1_H1 ;  /* 0x30000004ff117230 */ /* 0x000fe20000004100 */
[----:B------:R-:W-:Y:S06]  /*0500*/  BRA `(.L_x_5403) ;  /* 0x0000000c00047947 */ /* 0x000fec0003800000 */
.L_x_5408:
        /* <DEDUP_REMOVED lines=12> */
.L_x_5398:
        /* <DEDUP_REMOVED lines=13> */
.L_x_5412:
        /* <DEDUP_REMOVED lines=22> */
.L_x_5411:
        /* <DEDUP_REMOVED lines=26> */
.L_x_5414:
        /* <DEDUP_REMOVED lines=14> */
.L_x_5413:
[----:B------:R-:W2:Y:S01]  /*0a80*/  LDG.E.U16 R4, desc[UR36][R4.64] ;  /* 0x0000002404047981 */ /* 0x000ea2000c1e1500 */
[----:B------:R-:W-:Y:S02]  /*0a90*/  IMAD.MOV.U32 R17, RZ, RZ, RZ ;  /* 0x000000ffff117224 */ /* 0x000fe400078e00ff */
[----:B--2---:R-:W-:Y:S01]  /*0aa0*/  IMAD.U32 R16, R4, 0x10000, RZ ;  /* 0x0001000004107824 */ /* 0x004fe200078e00ff */
[----:B------:R-:W-:Y:S06]  /*0ab0*/  BRA `(.L_x_5403) ;  /* 0x0000000400987947 */ /* 0x000fec0003800000 */
.L_x_5410:
        /* <DEDUP_REMOVED lines=12> */
.L_x_5417:
        /* <DEDUP_REMOVED lines=20> */
.L_x_5419:
[----:B------:R-:W-:Y:S05]  /*0cc0*/  BSYNC.RECONVERGENT B0 ;  /* 0x0000000000007941 */ /* 0x000fea0003800200 */
.L_x_5418:
[----:B------:R-:W-:Y:S01]  /*0cd0*/  IMAD.SHL.U32 R0, R0, 0x100000, RZ ;  /* 0x0010000000007824 */ /* 0x000fe200078e00ff */
[----:B------:R-:W-:-:S04]  /*0ce0*/  LEA R3, R3, 0x3b800000, 0x17 ;  /* 0x3b80000003037811 */ /* 0x000fc800078eb8ff */
[----:B------:R-:W-:Y:S01]  /*0cf0*/  LOP3.LUT R16, R3, R0, R7, 0xfe, !PT ;  /* 0x0000000003107212 */ /* 0x000fe200078efe07 */
[----:B------:R-:W-:Y:S06]  /*0d00*/  BRA `(.L_x_5403) ;  /* 0x0000000400047947 */ /* 0x000fec0003800000 */
.L_x_5416:
        /* <DEDUP_REMOVED lines=20> */
.L_x_5421:
[----:B------:R-:W-:Y:S05]  /*0e50*/  BSYNC.RECONVERGENT B0 ;  /* 0x0000000000007941 */ /* 0x000fea0003800200 */
.L_x_5420:
[----:B------:R-:W-:Y:S01]  /*0e60*/  IMAD.SHL.U32 R0, R0, 0x200000, RZ ;  /* 0x0020000000007824 */ /* 0x000fe200078e00ff */
[----:B------:R-:W-:-:S04]  /*0e70*/  LEA R3, R3, 0x37800000, 0x17 ;  /* 0x3780000003037811 */ /* 0x000fc800078eb8ff */
[----:B------:R-:W-:Y:S01]  /*0e80*/  LOP3.LUT R16, R3, R0, R7, 0xfe, !PT ;  /* 0x0000000003107212 */ /* 0x000fe200078efe07 */
[----:B------:R-:W-:Y:S06]  /*0e90*/  BRA `(.L_x_5403) ;  /* 0x0000000000a07947 */ /* 0x000fec0003800000 */
.L_x_5415:
[----:B------:R-:W-:-:S09]  /*0ea0*/  UISETP.NE.AND UP0, UPT, UR4, 0x1c, UPT ;  /* 0x0000001c0400788c */ /* 0x000fd2000bf05270 */
[----:B------:R-:W-:Y:S05]  /*0eb0*/  BRA.U !UP0, `(.L_x_5422) ;  /* 0x00000001088c7547 */ /* 0x000fea000b800000 */
[----:B------:R-:W-:-:S09]  /*0ec0*/  UISETP.NE.AND UP0, UPT, UR4, 0x1d, UPT ;  /* 0x0000001d0400788c */ /* 0x000fd2000bf05270 */
[----:B------:R-:W-:Y:S05]  /*0ed0*/  BRA.U !UP0, `(.L_x_5423) ;  /* 0x0000000108747547 */ /* 0x000fea000b800000 */
[----:B------:R-:W-:-:S09]  /*0ee0*/  UISETP.NE.AND UP0, UPT, UR4, 0x2c, UPT ;  /* 0x0000002c0400788c */ /* 0x000fd2000bf05270 */
[----:B------:R-:W-:Y:S05]  /*0ef0*/  BRA.U !UP0, `(.L_x_5424) ;  /* 0x0000000108487547 */ /* 0x000fea000b800000 */
.L_x_5402:
        /* <DEDUP_REMOVED lines=16> */
.L_x_5425:
[----:B------:R-:W-:Y:S01]  /*1000*/  CS2R R16, SRZ ;  /* 0x0000000000107805 */ /* 0x000fe2000001ff00 */
[----:B------:R-:W-:Y:S06]  /*1010*/  BRA `(.L_x_5403) ;  /* 0x0000000000407947 */ /* 0x000fec0003800000 */
.L_x_5424:
        /* <DEDUP_REMOVED lines=9> */
.L_x_5423:
[----:B------:R-:W2:Y:S01]  /*10b0*/  LDG.E.64 R4, desc[UR36][R4.64] ;  /* 0x0000002404047981 */ /* 0x000ea2000c1e1b00 */
[----:B------:R-:W-:Y:S01]  /*10c0*/  IMAD.MOV.U32 R17, RZ, RZ, RZ ;  /* 0x000000ffff117224 */ /* 0x000fe200078e00ff */
[----:B--2---:R0:W1:Y:S02]  /*10d0*/  I2F.U64 R16, R4 ;  /* 0x0000000400107312 */ /* 0x0040640000301000 */
[----:B01----:R-:W-:Y:S05]  /*10e0*/  BRA `(.L_x_5403) ;  /* 0x00000000000c7947 */ /* 0x003fea0003800000 */
.L_x_5422:
[----:B------:R-:W2:Y:S01]  /*10f0*/  LDG.E R4, desc[UR36][R4.64] ;  /* 0x0000002404047981 */ /* 0x000ea2000c1e1900 */
[----:B------:R-:W-:Y:S01]  /*1100*/  IMAD.MOV.U32 R17, RZ, RZ, RZ ;  /* 0x000000ffff117224 */ /* 0x000fe200078e00ff */
[----:B--2---:R-:W-:-:S07]  /*1110*/  I2FP.F32.U32 R16, R4 ;  /* 0x0000000400107245 */ /* 0x004fce0000201000 */
.L_x_5403:
[----:B------:R-:W-:Y:S05]  /*1120*/  BSYNC.RECONVERGENT B6 ;  /* 0x0000000000067941 */ /* 0x000fea0003800200 */
.L_x_5397:
[----:B------:R-:W-:-:S07]  /*1130*/  VIADD R29, R27, 0x80 ;  /* 0x000000801b1d7836 */ /* 0x000fce0000000000 */
.L_x_5396:
[----:B------:R-:W-:Y:S05]  /*1140*/  BSYNC.RECONVERGENT B7 ;  /* 0x0000000000077941 */ /* 0x000fea0003800200 */
.L_x_5395:
[----:B------:R-:W-:Y:S01]  /*1150*/  ISETP.GE.AND P0, PT, R29, R26, PT ;  /* 0x0000001a1d00720c */ /* 0x000fe20003f06270 */
[----:B------:R-:W-:Y:S01]  /*1160*/  BSSY.RECONVERGENT B7, `(.L_x_5426) ;  /* 0x000010b000077945 */ /* 0x000fe20003800200 */
[----:B------:R-:W-:-:S11]  /*1170*/  CS2R R24, SRZ ;  /* 0x0000000000187805 */ /* 0x000fd6000001ff00 */
        /* <DEDUP_REMOVED lines=23> */
.L_x_5432:
[----:B------:R-:W2:Y:S01]  /*12f0*/  LDG.E.U8 R4, desc[UR36][R4.64] ;  /* 0x0000002404047981 */ /* 0x000ea2000c1e1100 */
[----:B------:R-:W-:Y:S01]  /*1300*/  IMAD.MOV.U32 R25, RZ, RZ, RZ ;  /* 0x000000ffff197224 */ /* 0x000fe200078e00ff */
[----:B--2---:R-:W-:Y:S01]  /*1310*/  I2FP.F32.U32 R24, R4 ;  /* 0x0000000400187245 */ /* 0x004fe20000201000 */
[----:B------:R-:W-:Y:S06]  /*1320*/  BRA `(.L_x_5434) ;  /* 0x0000000c00b07947 */ /* 0x000fec0003800000 */
.L_x_5431:
        /* <DEDUP_REMOVED lines=10> */
.L_x_5436:
[----:B------:R-:W2:Y:S01]  /*13d0*/  LDG.E R4, desc[UR36][R4.64] ;  /* 0x0000002404047981 */ /* 0x000ea2000c1e1900 */
[----:B------:R-:W-:Y:S01]  /*13e0*/  IMAD.MOV.U32 R25, RZ, RZ, RZ ;  /* 0x000000ffff197224 */ /* 0x000fe200078e00ff */
[----:B--2---:R-:W-:Y:S01]  /*13f0*/  I2FP.F32.S32 R24, R4 ;  /* 0x0000000400187245 */ /* 0x004fe20000201400 */
[----:B------:R-:W-:Y:S06]  /*1400*/  BRA `(.L_x_5434) ;  /* 0x0000000c00787947 */ /* 0x000fec0003800000 */
.L_x_5435:
[----:B------:R-:W2:Y:S01]  /*1410*/  LDG.E.U16 R4, desc[UR36][R4.64] ;  /* 0x0000002404047981 */ /* 0x000ea2000c1e1500 */
[----:B------:R-:W-:Y:S01]  /*1420*/  IMAD.MOV.U32 R25, RZ, RZ, RZ ;  /* 0x000000ffff197224 */ /* 0x000fe200078e00ff */
[----:B--2---:R0:W2:Y:S01]  /*1430*/  I2F.S16 R24, R4 ;  /* 0x0000000400187306 */ /* 0x0040a20000101400 */
[----:B------:R-:W-:Y:S05]  /*1440*/  BRA `(.L_x_5434) ;  /* 0x0000000c00687947 */ /* 0x000fea0003800000 */
.L_x_5430:
        /* <DEDUP_REMOVED lines=9> */
.L_x_5438:
[----:B------:R-:W2:Y:S01]  /*14e0*/  LDG.E.U16 R4, desc[UR36][R4.64] ;  /* 0x0000002404047981 */ /* 0x000ea2000c1e1500 */
[----:B------:R-:W-:Y:S02]  /*14f0*/  IMAD.MOV.U32 R25, RZ, RZ, RZ ;  /* 0x000000ffff197224 */ /* 0x000fe400078e00ff */
[----:B--2---:R-:W-:Y:S01]  /*1500*/  HADD2.F32 R24, -RZ, R4.H0_H0 ;  /* 0x20000004ff187230 */ /* 0x004fe20000004100 */
[----:B------:R-:W-:Y:S06]  /*1510*/  BRA `(.L_x_5434) ;  /* 0x0000000c00347947 */ /* 0x000fec0003800000 */
.L_x_5437:
        /* <DEDUP_REMOVED lines=8> */
.L_x_5440:
[----:B------:R-:W2:Y:S02]  /*15a0*/  LDG.E R4, desc[UR36][R4.64] ;  /* 0x0000002404047981 */ /* 0x000ea4000c1e1900 */
[--C-:B--2---:R-:W-:Y:S02]  /*15b0*/  HADD2.F32 R24, -RZ, R4.reuse.H0_H0 ;  /* 0x20000004ff187230 */ /* 0x104fe40000004100 */
[----:B------:R-:W-:Y:S01]  /*15c0*/  HADD2.F32 R25, -RZ, R4.H1_H1 ;  /* 0x30000004ff197230 */ /* 0x000fe20000004100 */
[----:B------:R-:W-:Y:S06]  /*15d0*/  BRA `(.L_x_5434) ;  /* 0x0000000c00047947 */ /* 0x000fec0003800000 */
.L_x_5439:
        /* <DEDUP_REMOVED lines=12> */
.L_x_5429:
        /* <DEDUP_REMOVED lines=13> */
.L_x_5443:
        /* <DEDUP_REMOVED lines=22> */
.L_x_5442:
        /* <DEDUP_REMOVED lines=26> */
.L_x_5445:
        /* <DEDUP_REMOVED lines=14> */
.L_x_5444:
[----:B------:R-:W2:Y:S01]  /*1b50*/  LDG.E.U16 R4, desc[UR36][R4.64] ;  /* 0x0000002404047981 */ /* 0x000ea2000c1e1500 */
[----:B------:R-:W-:Y:S02]  /*1b60*/  IMAD.MOV.U32 R25, RZ, RZ, RZ ;  /* 0x000000ffff197224 */ /* 0x000fe400078e00ff */
[----:B--2---:R-:W-:Y:S01]  /*1b70*/  IMAD.U32 R24, R4, 0x10000, RZ ;  /* 0x0001000004187824 */ /* 0x004fe200078e00ff */
[----:B------:R-:W-:Y:S06]  /*1b80*/  BRA `(.L_x_5434) ;  /* 0x0000000400987947 */ /* 0x000fec0003800000 */
.L_x_5441:
        /* <DEDUP_REMOVED lines=12> */
.L_x_5448:
        /* <DEDUP_REMOVED lines=20> */
.L_x_5450:
[----:B------:R-:W-:Y:S05]  /*1d90*/  BSYNC.RECONVERGENT B0 ;  /* 0x0000000000007941 */ /* 0x000fea0003800200 */
.L_x_5449:
[----:B------:R-:W-:Y:S01]  /*1da0*/  IMAD.SHL.U32 R0, R0, 0x100000, RZ ;  /* 0x0010000000007824 */ /* 0x000fe200078e00ff */
[----:B------:R-:W-:-:S04]  /*1db0*/  LEA R3, R3, 0x3b800000, 0x17 ;  /* 0x3b80000003037811 */ /* 0x000fc800078eb8ff */
[----:B------:R-:W-:Y:S01]  /*1dc0*/  LOP3.LUT R24, R3, R0, R7, 0xfe, !PT ;  /* 0x0000000003187212 */ /* 0x000fe200078efe07 */
[----:B------:R-:W-:Y:S06]  /*1dd0*/  BRA `(.L_x_5434) ;  /* 0x0000000400047947 */ /* 0x000fec0003800000 */
.L_x_5447:
        /* <DEDUP_REMOVED lines=20> */
.L_x_5452:
[----:B------:R-:W-:Y:S05]  /*1f20*/  BSYNC.RECONVERGENT B0 ;  /* 0x0000000000007941 */ /* 0x000fea0003800200 */
.L_x_5451:
[----:B------:R-:W-:Y:S01]  /*1f30*/  IMAD.SHL.U32 R0, R0, 0x200000, RZ ;  /* 0x0020000000007824 */ /* 0x000fe200078e00ff */
[----:B------:R-:W-:-:S04]  /*1f40*/  LEA R3, R3, 0x37800000, 0x17 ;  /* 0x3780000003037811 */ /* 0x000fc800078eb8ff */
[----:B------:R-:W-:Y:S01]  /*1f50*/  LOP3.LUT R24, R3, R0, R7, 0xfe, !PT ;  /* 0x0000000003187212 */ /* 0x000fe200078efe07 */
[----:B------:R-:W-:Y:S06]  /*1f60*/  BRA `(.L_x_5434) ;  /* 0x0000000000a07947 */ /* 0x000fec0003800000 */
.L_x_5446:
        /* <DEDUP_REMOVED lines=15> */
.L_x_5433:
        /* <DEDUP_REMOVED lines=16> */
.L_x_5455:
[----:B------:R-:W-:Y:S01]  /*2160*/  CS2R R24, SRZ ;  /* 0x0000000000187805 */ /* 0x000fe2000001ff00 */
[----:B------:R-:W-:Y:S06]  /*2170*/  BRA `(.L_x_5434) ;  /* 0x00000000001c7947 */ /* 0x000fec0003800000 */
.L_x_5454:
[----:B------:R-:W2:Y:S01]  /*2180*/  LDG.E.64 R4, desc[UR36][R4.64] ;  /* 0x0000002404047981 */ /* 0x000ea2000c1e1b00 */
[----:B------:R-:W-:Y:S01]  /*2190*/  IMAD.MOV.U32 R25, RZ, RZ, RZ ;  /* 0x000000ffff197224 */ /* 0x000fe200078e00ff */
[----:B--2---:R0:W2:Y:S02]  /*21a0*/  I2F.U64 R24, R4 ;  /* 0x0000000400187312 */ /* 0x0040a40000301000 */
[----:B0-2---:R-:W-:Y:S05]  /*21b0*/  BRA `(.L_x_5434) ;  /* 0x00000000000c7947 */ /* 0x005fea0003800000 */
.L_x_5453:
[----:B------:R-:W2:Y:S01]  /*21c0*/  LDG.E R4, desc[UR36][R4.64] ;  /* 0x0000002404047981 */ /* 0x000ea2000c1e1900 */
[----:B------:R-:W-:Y:S01]  /*21d0*/  IMAD.MOV.U32 R25, RZ, RZ, RZ ;  /* 0x000000ffff197224 */ /* 0x000fe200078e00ff */
[----:B--2---:R-:W-:-:S07]  /*21e0*/  I2FP.F32.U32 R24, R4 ;  /* 0x0000000400187245 */ /* 0x004fce0000201000 */
.L_x_5434:
[----:B------:R-:W-:Y:S05]  /*21f0*/  BSYNC.RECONVERGENT B6 ;  /* 0x0000000000067941 */ /* 0x000fea0003800200 */
.L_x_5428:
[----:B------:R-:W-:-:S07]  /*2200*/  VIADD R29, R29, 0x80 ;  /* 0x000000801d1d7836 */ /* 0x000fce0000000000 */
.L_x_5427:
[----:B------:R-:W-:Y:S05]  /*2210*/  BSYNC.RECONVERGENT B7 ;  /* 0x0000000000077941 */ /* 0x000fea0003800200 */
.L_x_5426:
        /* <DEDUP_REMOVED lines=26> */
.L_x_5462:
[----:B------:R-:W2:Y:S01]  /*23c0*/  LDG.E.U8 R4, desc[UR36][R4.64] ;  /* 0x0000002404047981 */ /* 0x000ea2000c1e1100 */
[----:B------:R-:W-:Y:S01]  /*23d0*/  IMAD.MOV.U32 R23, RZ, RZ, RZ ;  /* 0x000000ffff177224 */ /* 0x000fe200078e00ff */
[----:B--2---:R-:W-:Y:S01]  /*23e0*/  I2FP.F32.U32 R22, R4 ;  /* 0x0000000400167245 */ /* 0x004fe20000201000 */
[----:B------:R-:W-:Y:S06]  /*23f0*/  BRA `(.L_x_5464) ;  /* 0x0000000c00b07947 */ /* 0x000fec0003800000 */
.L_x_5461:
        /* <DEDUP_REMOVED lines=10> */
.L_x_5466:
[----:B------:R-:W2:Y:S01]  /*24a0*/  LDG.E R4, desc[UR36][R4.64] ;  /* 0x0000002404047981 */ /* 0x000ea2000c1e1900 */
[----:B------:R-:W-:Y:S01]  /*24b0*/  IMAD.MOV.U32 R23, RZ, RZ, RZ ;  /* 0x000000ffff177224 */ /* 0x000fe200078e00ff */
[----:B--2---:R-:W-:Y:S01]  /*24c0*/  I2FP.F32.S32 R22, R4 ;  /* 0x0000000400167245 */ /* 0x004fe20000201400 */
[----:B------:R-:W-:Y:S06]  /*24d0*/  BRA `(.L_x_5464) ;  /* 0x0000000c00787947 */ /* 0x000fec0003800000 */
.L_x_5465:
[----:B------:R-:W2:Y:S01]  /*24e0*/  LDG.E.U16 R4, desc[UR36][R4.64] ;  /* 0x0000002404047981 */ /* 0x000ea2000c1e1500 */
[----:B------:R-:W-:Y:S01]  /*24f0*/  IMAD.MOV.U32 R23, RZ, RZ, RZ ;  /* 0x000000ffff177224 */ /* 0x000fe200078e00ff */
[----:B--2---:R0:W2:Y:S01]  /*2500*/  I2F.S16 R22, R4 ;  /* 0x0000000400167306 */ /* 0x0040a20000101400 */
[----:B------:R-:W-:Y:S05]  /*2510*/  BRA `(.L_x_5464) ;  /* 0x0000000c00687947 */ /* 0x000fea0003800000 */
.L_x_5460:
        /* <DEDUP_REMOVED lines=9> */
.L_x_5468:
[----:B------:R-:W2:Y:S01]  /*25b0*/  LDG.E.U16 R4, desc[UR36][R4.64] ;  /* 0x0000002404047981 */ /* 0x000ea2000c1e1500 */
[----:B------:R-:W-:Y:S02]  /*25c0*/  IMAD.MOV.U32 R23, RZ, RZ, RZ ;  /* 0x000000ffff177224 */ /* 0x000fe400078e00ff */
[----:B--2---:R-:W-:Y:S01]  /*25d0*/  HADD2.F32 R22, -RZ, R4.H0_H0 ;  /* 0x20000004ff167230 */ /* 0x004fe20000004100 */
[----:B------:R-:W-:Y:S06]  /*25e0*/  BRA `(.L_x_5464) ;  /* 0x0000000c00347947 */ /* 0x000fec0003800000 */
.L_x_5467:
        /* <DEDUP_REMOVED lines=8> */
.L_x_5470:
[----:B------:R-:W2:Y:S02]  /*2670*/  LDG.E R4, desc[UR36][R4.64] ;  /* 0x0000002404047981 */ /* 0x000ea4000c1e1900 */
[--C-:B--2---:R-:W-:Y:S02]  /*2680*/  HADD2.F32 R22, -RZ, R4.reuse.H0_H0 ;  /* 0x20000004ff167230 */ /* 0x104fe40000004100 */
[----:B------:R-:W-:Y:S01]  /*2690*/  HADD2.F32 R23, -RZ, R4.H1_H1 ;  /* 0x30000004ff177230 */ /* 0x000fe20000004100 */
[----:B------:R-:W-:Y:S06]  /*26a0*/  BRA `(.L_x_5464) ;  /* 0x0000000c00047947 */ /* 0x000fec0003800000 */
.L_x_5469:
        /* <DEDUP_REMOVED lines=12> */
.L_x_5459:
        /* <DEDUP_REMOVED lines=13> */
.L_x_5473:
        /* <DEDUP_REMOVED lines=22> */
.L_x_5472:
        /* <DEDUP_REMOVED lines=26> */
.L_x_5475:
        /* <DEDUP_REMOVED lines=14> */
.L_x_5474:
[----:B------:R-:W2:Y:S01]  /*2c20*/  LDG.E.U16 R4, desc[UR36][R4.64] ;  /* 0x0000002404047981 */ /* 0x000ea2000c1e1500 */
[----:B------:R-:W-:Y:S02]  /*2c30*/  IMAD.MOV.U32 R23, RZ, RZ, RZ ;  /* 0x000000ffff177224 */ /* 0x000fe400078e00ff */
[----:B--2---:R-:W-:Y:S01]  /*2c40*/  IMAD.U32 R22, R4, 0x10000, RZ ;  /* 0x0001000004167824 */ /* 0x004fe200078e00ff */
[----:B------:R-:W-:Y:S06]  /*2c50*/  BRA `(.L_x_5464) ;  /* 0x0000000400987947 */ /* 0x000fec0003800000 */
.L_x_5471:
        /* <DEDUP_REMOVED lines=12> */
.L_x_5478:
        /* <DEDUP_REMOVED lines=20> */
.L_x_5480:
[----:B------:R-:W-:Y:S05]  /*2e60*/  BSYNC.RECONVERGENT B0 ;  /* 0x0000000000007941 */ /* 0x000fea0003800200 */
.L_x_5479:
[----:B------:R-:W-:Y:S01]  /*2e70*/  IMAD.SHL.U32 R0, R0, 0x100000, RZ ;  /* 0x0010000000007824 */ /* 0x000fe200078e00ff */
[----:B------:R-:W-:-:S04]  /*2e80*/  LEA R3, R3, 0x3b800000, 0x17 ;  /* 0x3b80000003037811 */ /* 0x000fc800078eb8ff */
[----:B------:R-:W-:Y:S01]  /*2e90*/  LOP3.LUT R22, R3, R0, R7, 0xfe, !PT ;  /* 0x0000000003167212 */ /* 0x000fe200078efe07 */
[----:B------:R-:W-:Y:S06]  /*2ea0*/  BRA `(.L_x_5464) ;  /* 0x0000000400047947 */ /* 0x000fec0003800000 */
.L_x_5477:
        /* <DEDUP_REMOVED lines=20> */
.L_x_5482:
[----:B------:R-:W-:Y:S05]  /*2ff0*/  BSYNC.RECONVERGENT B0 ;  /* 0x0000000000007941 */ /* 0x000fea0003800200 */
.L_x_5481:
[----:B------:R-:W-:Y:S01]  /*3000*/  IMAD.SHL.U32 R0, R0, 0x200000, RZ ;  /* 0x0020000000007824 */ /* 0x000fe200078e00ff */
[----:B------:R-:W-:-:S04]  /*3010*/  LEA R3, R3, 0x37800000, 0x17 ;  /* 0x3780000003037811 */ /* 0x000fc800078eb8ff */
[----:B------:R-:W-:Y:S01]  /*3020*/  LOP3.LUT R22, R3, R0, R7, 0xfe, !PT ;  /* 0x0000000003167212 */ /* 0x000fe200078efe07 */
[----:B------:R-:W-:Y:S06]  /*3030*/  BRA `(.L_x_5464) ;  /* 0x0000000000a07947 */ /* 0x000fec0003800000 */
.L_x_5476:
        /* <DEDUP_REMOVED lines=15> */
.L_x_5463:
        /* <DEDUP_REMOVED lines=16> */
.L_x_5485:
[----:B------:R-:W-:Y:S01]  /*3230*/  CS2R R22, SRZ ;  /* 0x0000000000167805 */ /* 0x000fe2000001ff00 */
[----:B------:R-:W-:Y:S06]  /*3240*/  BRA `(.L_x_5464) ;  /* 0x00000000001c7947 */ /* 0x000fec0003800000 */
.L_x_5484:
[----:B------:R-:W2:Y:S01]  /*3250*/  LDG.E.64 R4, desc[UR36][R4.64] ;  /* 0x0000002404047981 */ /* 0x000ea2000c1e1b00 */
[----:B------:R-:W-:Y:S01]  /*3260*/  IMAD.MOV.U32 R23, RZ, RZ, RZ ;  /* 0x000000ffff177224 */ /* 0x000fe200078e00ff */
[----:B--2---:R0:W2:Y:S02]  /*3270*/  I2F.U64 R22, R4 ;  /* 0x0000000400167312 */ /* 0x0040a40000301000 */
[----:B0-2---:R-:W-:Y:S05]  /*3280*/  BRA `(.L_x_5464) ;  /* 0x00000000000c7947 */ /* 0x005fea0003800000 */
.L_x_5483:
[----:B------:R-:W2:Y:S01]  /*3290*/  LDG.E R4, desc[UR36][R4.64] ;  /* 0x0000002404047981 */ /* 0x000ea2000c1e1900 */
[----:B------:R-:W-:Y:S01]  /*32a0*/  IMAD.MOV.U32 R23, RZ, RZ, RZ ;  /* 0x000000ffff177224 */ /* 0x000fe200078e00ff */
[----:B--2---:R-:W-:-:S07]  /*32b0*/  I2FP.F32.U32 R22, R4 ;  /* 0x0000000400167245 */ /* 0x004fce0000201000 */
.L_x_5464:
[----:B------:R-:W-:Y:S05]  /*32c0*/  BSYNC.RECONVERGENT B6 ;  /* 0x0000000000067941 */ /* 0x000fea0003800200 */
.L_x_5458:
[----:B------:R-:W-:-:S07]  /*32d0*/  VIADD R29, R29, 0x80 ;  /* 0x000000801d1d7836 */ /* 0x000fce0000000000 */
.L_x_5457:
[----:B------:R-:W-:Y:S05]  /*32e0*/  BSYNC.RECONVERGENT B7 ;  /* 0x0000000000077941 */ /* 0x000fea0003800200 */
.L_x_5456:
[----:B------:R-:W-:Y:S01]  /*32f0*/  ISETP.GE.AND P0, PT, R29, R26, PT ;  /* 0x0000001a1d00720c */ /* 0x000fe20003f06270 */
[----:B------:R-:W-:Y:S01]  /*3300*/  BSSY.RECONVERGENT B6, `(.L_x_5486) ;  /* 0x00000f8000067945 */ /* 0x000fe20003800200 */
[----:B------:R-:W-:-:S11]  /*3310*/  CS2R R18, SRZ ;  /* 0x0000000000127805 */ /* 0x000fd6000001ff00 */
[----:B------:R-:W-:Y:S05]  /*3320*/  @P0 BRA `(.L_x_5487) ;  /* 0x0000000c00d40947 */ /* 0x000fea0003800000 */
[----:B0-2-4-:R-:W0:Y:S01]  /*3330*/  LDC.64 R4, c[0x0][0x3a0] ;  /* 0x0000e800ff047b82 */ /* 0x015e220000000a00 */
[----:B------:R-:W2:Y:S01]  /*3340*/  LDCU UR5, c[0x0][0x3b0] ;  /* 0x00007600ff0577ac */ /* 0x000ea20008000800 */
[----:B------:R-:W-:Y:S01]  /*3350*/  IMAD R0, R2, 0x200, R29 ;  /* 0x0000020002007824 */ /* 0x000fe200078e021d */
        /* <DEDUP_REMOVED lines=15> */
[----:B--2---:R0:W2:Y:S01]  /*3450*/  I2F.S16 R18, R4 ;  /* 0x0000000400127306 */ /* 0x0040a20000101400 */
[----:B------:R-:W-:Y:S05]  /*3460*/  BRA `(.L_x_5487) ;  /* 0x0000000c00847947 */ /* 0x000fea0003800000 */
.L_x_5491:
[----:B------:R-:W2:Y:S02]  /*3470*/  LDG.E.U8 R4, desc[UR36][R4.64] ;  /* 0x0000002404047981 */ /* 0x000ea4000c1e1100 */
[----:B--2---:R-:W-:Y:S01]  /*3480*/  I2FP.F32.U32 R18, R4 ;  /* 0x0000000400127245 */ /* 0x004fe20000201000 */
[----:B------:R-:W-:Y:S06]  /*3490*/  BRA `(.L_x_5487) ;  /* 0x0000000c00787947 */ /* 0x000fec0003800000 */
.L_x_5490:
[----:B------:R-:W-:-:S09]  /*34a0*/  UISETP.NE.AND UP0, UPT, UR4, 0x2, UPT ;  /* 0x000000020400788c */ /* 0x000fd2000bf05270 */
[----:B------:R-:W-:Y:S05]  /*34b0*/  BRA.U !UP0, `(.L_x_5493) ;  /* 0x0000000108287547 */ /* 0x000fea000b800000 */
[----:B------:R-:W-:-:S09]  /*34c0*/  UISETP.NE.AND UP0, UPT, UR4, 0x3, UPT ;  /* 0x000000030400788c */ /* 0x000fd2000bf05270 */
[----:B------:R-:W-:Y:S05]  /*34d0*/  BRA.U !UP0, `(.L_x_5494) ;  /* 0x0000000108147547 */ /* 0x000fea000b800000 */
[----:B------:R-:W-:-:S09]  /*34e0*/  UISETP.NE.AND UP0, UPT, UR4, 0x4, UPT ;  /* 0x000000040400788c */ /* 0x000fd2000bf05270 */
[----:B------:R-:W-:Y:S05]  /*34f0*/  BRA.U UP0, `(.L_x_5492) ;  /* 0x0000000d00047547 */ /* 0x000fea000b800000 */
[----:B------:R-:W2:Y:S02]  /*3500*/  LDG.E.64 R4, desc[UR36][R4.64] ;  /* 0x0000002404047981 */ /* 0x000ea4000c1e1b00 */
[----:B--2---:R0:W2:Y:S02]  /*3510*/  I2F.S64 R18, R4 ;  /* 0x0000000400127312 */ /* 0x0040a40000301400 */
[----:B0-2---:R-:W-:Y:S05]  /*3520*/  BRA `(.L_x_5487) ;  /* 0x0000000c00547947 */ /* 0x005fea0003800000 */
.L_x_5494:
[----:B------:R-:W2:Y:S02]  /*3530*/  LDG.E R4, desc[UR36][R4.64] ;  /* 0x0000002404047981 */ /* 0x000ea4000c1e1900 */
[----:B--2---:R-:W-:Y:S01]  /*3540*/  I2FP.F32.S32 R18, R4 ;  /* 0x0000000400127245 */ /* 0x004fe20000201400 */
[----:B------:R-:W-:Y:S06]  /*3550*/  BRA `(.L_x_5487) ;  /* 0x0000000c00487947 */ /* 0x000fec0003800000 */
.L_x_5493:
[----:B------:R-:W2:Y:S02]  /*3560*/  LDG.E.U16 R4, desc[UR36][R4.64] ;  /* 0x0000002404047981 */ /* 0x000ea4000c1e1500 */
[----:B--2---:R0:W2:Y:S01]  /*3570*/  I2F.S16 R18, R4 ;  /* 0x0000000400127306 */ /* 0x0040a20000101400 */
[----:B------:R-:W-:Y:S05]  /*3580*/  BRA `(.L_x_5487) ;  /* 0x0000000c003c7947 */ /* 0x000fea0003800000 */
.L_x_5489:
        /* <DEDUP_REMOVED lines=8> */
.L_x_5496:
[----:B------:R-:W2:Y:S02]  /*3610*/  LDG.E.U16 R4, desc[UR36][R4.64] ;  /* 0x0000002404047981 */ /* 0x000ea4000c1e1500 */
[----:B--2---:R-:W-:Y:S01]  /*3620*/  HADD2.F32 R18, -RZ, R4.H0_H0 ;  /* 0x20000004ff127230 */ /* 0x004fe20000004100 */
[----:B------:R-:W-:Y:S06]  /*3630*/  BRA `(.L_x_5487) ;  /* 0x0000000c00107947 */ /* 0x000fec0003800000 */
.L_x_5495:
        /* <DEDUP_REMOVED lines=8> */
.L_x_5498:
[----:B------:R-:W2:Y:S02]  /*36c0*/  LDG.E R4, desc[UR36][R4.64] ;  /* 0x0000002404047981 */ /* 0x000ea4000c1e1900 */
[--C-:B--2---:R-:W-:Y:S02]  /*36d0*/  HADD2.F32 R18, -RZ, R4.reuse.H0_H0 ;  /* 0x20000004ff127230 */ /* 0x104fe40000004100 */
[----:B------:R-:W-:Y:S01]  /*36e0*/  HADD2.F32 R19, -RZ, R4.H1_H1 ;  /* 0x30000004ff137230 */ /* 0x000fe20000004100 */
[----:B------:R-:W-:Y:S06]  /*36f0*/  BRA `(.L_x_5487) ;  /* 0x0000000800e07947 */ /* 0x000fec0003800000 */
.L_x_5497:
        /* <DEDUP_REMOVED lines=11> */
.L_x_5488:
        /* <DEDUP_REMOVED lines=10> */
[----:B------:R-:W-:Y:S01]  /*3850*/  FSEL R18, RZ, 1, !P0 ;  /* 0x3f800000ff127808 */ /* 0x000fe20004000000 */
[----:B------:R-:W-:Y:S08]  /*3860*/  BRA `(.L_x_5487) ;  /* 0x0000000800847947 */ /* 0x000ff00003800000 */
.L_x_5501:
        /* <DEDUP_REMOVED lines=22> */
.L_x_5500:
        /* <DEDUP_REMOVED lines=25> */
.L_x_5503:
        /* <DEDUP_REMOVED lines=13> */
.L_x_5502:
[----:B------:R-:W2:Y:S02]  /*3c30*/  LDG.E.U16 R4, desc[UR36][R4.64] ;  /* 0x0000002404047981 */ /* 0x000ea4000c1e1500 */
[----:B--2---:R-:W-:Y:S01]  /*3c40*/  IMAD.U32 R18, R4, 0x10000, RZ ;  /* 0x0001000004127824 */ /* 0x004fe200078e00ff */
[----:B------:R-:W-:Y:S06]  /*3c50*/  BRA `(.L_x_5487) ;  /* 0x0000000400887947 */ /* 0x000fec0003800000 */
.L_x_5499:
        /* <DEDUP_REMOVED lines=9> */
[----:B--2---:R-:W-:Y:S01]  /*3cf0*/  I2FP.F32.U32 R18, R4 ;  /* 0x0000000400127245 */ /* 0x004fe20000201000 */
[----:B------:R-:W-:Y:S06]  /*3d00*/  BRA `(.L_x_5487) ;  /* 0x00000004005c7947 */ /* 0x000fec0003800000 */
.L_x_5506:
[----:B------:R-:W2:Y:S01]  /*3d10*/  LDG.E.U8 R4, desc[UR36][R4.64] ;  /* 0x0000002404047981 */ /* 0x000ea2000c1e1100 */
        /* <DEDUP_REMOVED lines=19> */
.L_x_5508:
[----:B------:R-:W-:Y:S05]  /*3e50*/  BSYNC.RECONVERGENT B0 ;  /* 0x0000000000007941 */ /* 0x000fea0003800200 */
.L_x_5507:
[----:B------:R-:W-:Y:S01]  /*3e60*/  IMAD.SHL.U32 R0, R0, 0x100000, RZ ;  /* 0x0010000000007824 */ /* 0x000fe200078e00ff */
[----:B------:R-:W-:-:S04]  /*3e70*/  LEA R3, R3, 0x3b800000, 0x17 ;  /* 0x3b80000003037811 */ /* 0x000fc800078eb8ff */
[----:B------:R-:W-:Y:S01]  /*3e80*/  LOP3.LUT R18, R3, R0, R7, 0xfe, !PT ;  /* 0x0000000003127212 */ /* 0x000fe200078efe07 */
[----:B------:R-:W-:Y:S06]  /*3e90*/  BRA `(.L_x_5487) ;  /* 0x0000000000f87947 */ /* 0x000fec0003800000 */
.L_x_5505:
        /* <DEDUP_REMOVED lines=20> */
.L_x_5510:
[----:B------:R-:W-:Y:S05]  /*3fe0*/  BSYNC.RECONVERGENT B0 ;  /* 0x0000000000007941 */ /* 0x000fea0003800200 */
.L_x_5509:
[----:B------:R-:W-:Y:S01]  /*3ff0*/  IMAD.SHL.U32 R0, R0, 0x200000, RZ ;  /* 0x0020000000007824 */ /* 0x000fe200078e00ff */
[----:B------:R-:W-:-:S04]  /*4000*/  LEA R3, R3, 0x37800000, 0x17 ;  /* 0x3780000003037811 */ /* 0x000fc800078eb8ff */
[----:B------:R-:W-:Y:S01]  /*4010*/  LOP3.LUT R18, R3, R0, R7, 0xfe, !PT ;  /* 0x0000000003127212 */ /* 0x000fe200078efe07 */
[----:B------:R-:W-:Y:S06]  /*4020*/  BRA `(.L_x_5487) ;  /* 0x0000000000947947 */ /* 0x000fec0003800000 */
.L_x_5504:
        /* <DEDUP_REMOVED lines=8> */
[----:B--2---:R-:W-:-:S13]  /*40b0*/  ISETP.NE.AND P0, PT, R4, RZ, PT ;  /* 0x000000ff0400720c */ /* 0x004fda0003f05270 */
[----:B------:R-:W-:Y:S05]  /*40c0*/  @!P0 BRA `(.L_x_5487) ;  /* 0x00000000006c8947 */ /* 0x000fea0003800000 */
[----:B------:R-:W-:-:S13]  /*40d0*/  ISETP.NE.AND P0, PT, R4, 0xff, PT ;  /* 0x000000ff0400780c */ /* 0x000fda0003f05270 */
[----:B------:R-:W-:Y:S02]  /*40e0*/  @!P0 IMAD.MOV.U32 R18, RZ, RZ, 0x7f800001 ;  /* 0x7f800001ff128424 */ /* 0x000fe400078e00ff */
[----:B------:R-:W-:Y:S01]  /*40f0*/  @P0 IMAD.SHL.U32 R18, R4, 0x800000, RZ ;  /* 0x0080000004120824 */ /* 0x000fe200078e00ff */
[----:B------:R-:W-:Y:S06]  /*4100*/  BRA `(.L_x_5487) ;  /* 0x00000000005c7947 */ /* 0x000fec0003800000 */
.L_x_5492:
        /* <DEDUP_REMOVED lines=16> */
.L_x_5513:
[----:B------:R-:W-:Y:S01]  /*4210*/  IMAD.MOV.U32 R18, RZ, RZ, RZ ;  /* 0x000000ffff127224 */ /* 0x000fe200078e00ff */
[----:B------:R-:W-:Y:S06]  /*4220*/  BRA `(.L_x_5487) ;  /* 0x0000000000147947 */ /* 0x000fec0003800000 */
.L_x_5512:
[----:B------:R-:W2:Y:S02]  /*4230*/  LDG.E.64 R4, desc[UR36][R4.64] ;  /* 0x0000002404047981 */ /* 0x000ea4000c1e1b00 */
[----:B--2---:R0:W2:Y:S02]  /*4240*/  I2F.U64 R18, R4 ;  /* 0x0000000400127312 */ /* 0x0040a40000301000 */
[----:B0-2---:R-:W-:Y:S05]  /*4250*/  BRA `(.L_x_5487) ;  /* 0x0000000000087947 */ /* 0x005fea0003800000 */
.L_x_5511:
[----:B------:R-:W2:Y:S02]  /*4260*/  LDG.E R4, desc[UR36][R4.64] ;  /* 0x0000002404047981 */ /* 0x000ea4000c1e1900 */
[----:B--2---:R-:W-:-:S07]  /*4270*/  I2FP.F32.U32 R18, R4 ;  /* 0x0000000400127245 */ /* 0x004fce0000201000 */
.L_x_5487:
[----:B------:R-:W-:Y:S05]  /*4280*/  BSYNC.RECONVERGENT B6 ;  /* 0x0000000000067941 */ /* 0x000fea0003800200 */
.L_x_5486:
[----:B0-2-4-:R-:W0:Y:S01]  /*4290*/  LDC.64 R4, c[0x0][0x390] ;  /* 0x0000e400ff047b82 */ /* 0x015e220000000a00 */
[----:B------:R-:W-:Y:S01]  /*42a0*/  ISETP.GE.AND P1, PT, R27, R26, PT ;  /* 0x0000001a1b00720c */ /* 0x000fe20003f26270 */
[----:B------:R-:W-:Y:S01]  /*42b0*/  BSSY.RECONVERGENT B0, `(.L_x_5514) ;  /* 0x0000020000007945 */ /* 0x000fe20003800200 */
[----:B------:R-:W-:Y:S02]  /*42c0*/  CS2R R6, SRZ ;  /* 0x0000000000067805 */ /* 0x000fe4000001ff00 */
[C---:B0-----:R-:W-:Y:S01]  /*42d0*/  FSETP.NEU.FTZ.AND P0, PT, |R4|.reuse, RZ, PT ;  /* 0x000000ff0400720b */ /* 0x041fe20003f1d200 */
[----:B------:R-:W-:Y:S01]  /*42e0*/  FADD.FTZ R3, |R4|, -RZ ;  /* 0x800000ff04037221 */ /* 0x000fe20000010200 */
[C---:B------:R-:W-:Y:S01]  /*42f0*/  FSETP.NEU.FTZ.AND P2, PT, |R5|.reuse, RZ, PT ;  /* 0x000000ff0500720b */ /* 0x040fe20003f5d200 */
[----:B------:R-:W-:-:S03]  /*4300*/  FADD.FTZ R0, |R5|, -RZ ;  /* 0x800000ff05007221 */ /* 0x000fc60000010200 */
[----:B------:R-:W-:-:S03]  /*4310*/  PLOP3.LUT P0, PT, P0, P2, PT, 0x2, 0x20 ;  /* 0x000000000020781c */ /* 0x000fc60000704072 */
[----:B------:R-:W-:Y:S10]  /*4320*/  @P1 BRA `(.L_x_5515) ;  /* 0x0000000000601947 */ /* 0x000ff40003800000 */
[----:B------:R-:W-:-:S13]  /*4330*/  FSETP.GE.FTZ.AND P2, PT, |R4|, |R5|, PT ;  /* 0x400000050400720b */ /* 0x000fda0003f56200 */
[----:B------:R-:W-:Y:S05]  /*4340*/  @!P2 BRA `(.L_x_5516) ;  /* 0x000000000038a947 */ /* 0x000fea0003800000 */
[----:B------:R-:W1:Y:S08]  /*4350*/  @P0 MUFU.RCP R7, R3 ;  /* 0x0000000300070308 */ /* 0x000e700000001000 */
[----:B------:R-:W0:Y:S01]  /*4360*/  @P0 MUFU.RCP R8, R0 ;  /* 0x0000000000080308 */ /* 0x000e220000001000 */
[----:B-1-3-5:R-:W-:Y:S01]  /*4370*/  @P0 FMUL.FTZ R6, R7, R16 ;  /* 0x0000001007060220 */ /* 0x02afe20000410000 */
        /* <DEDUP_REMOVED lines=11> */
.L_x_5516:
[----:B------:R-:W0:Y:S02]  /*4430*/  MUFU.RCP R7, R5 ;  /* 0x0000000500077308 */ /* 0x000e240000001000 */
[----:B0-----:R-:W-:-:S04]  /*4440*/  FMUL.FTZ R6, R7, R4 ;  /* 0x0000000407067220 */ /* 0x001fc80000410000 */
[C---:B------:R-:W-:Y:S01]  /*4450*/  FFMA.FTZ R8, R6.reuse, R4, R5 ;  /* 0x0000000406087223 */ /* 0x040fe20000010005 */
[C---:B-1-3-5:R-:W-:Y:S01]  /*4460*/  FFMA.FTZ R7, R6.reuse, R16, R17 ;  /* 0x0000001006077223 */ /* 0x06afe20000010011 */
[----:B------:R-:W-:-:S04]  /*4470*/  FFMA.FTZ R17, R6, R17, -R16 ;  /* 0x0000001106117223 */ /* 0x000fc80000010810 */
[----:B------:R-:W0:Y:S02]  /*4480*/  MUFU.RCP R8, R8 ;  /* 0x0000000800087308 */ /* 0x000e240000001000 */
[C---:B0-----:R-:W-:Y:S01]  /*4490*/  FMUL.FTZ R6, R8.reuse, R7 ;  /* 0x0000000708067220 */ /* 0x041fe20000410000 */
[----:B------:R-:W-:-:S07]  /*44a0*/  FMUL.FTZ R7, R8, R17 ;  /* 0x0000001108077220 */ /* 0x000fce0000410000 */
.L_x_5515:
[----:B------:R-:W-:Y:S05]  /*44b0*/  BSYNC.RECONVERGENT B0 ;  /* 0x0000000000007941 */ /* 0x000fea0003800200 */
.L_x_5514:
[----:B------:R-:W-:Y:S01]  /*44c0*/  VIADD R29, R27, 0x80 ;  /* 0x000000801b1d7836 */ /* 0x000fe20000000000 */
[----:B------:R-:W-:Y:S01]  /*44d0*/  BSSY.RECONVERGENT B0, `(.L_x_5517) ;  /* 0x000001d000007945 */ /* 0x000fe20003800200 */
[----:B-1-3-5:R-:W-:-:S03]  /*44e0*/  CS2R R16, SRZ ;  /* 0x0000000000107805 */ /* 0x02afc6000001ff00 */
[----:B------:R-:W-:-:S13]  /*44f0*/  ISETP.GE.AND P2, PT, R29, R26, PT ;  /* 0x0000001a1d00720c */ /* 0x000fda0003f46270 */
[----:B------:R-:W-:Y:S05]  /*4500*/  @P2 BRA `(.L_x_5518) ;  /* 0x0000000000642947 */ /* 0x000fea0003800000 */
[----:B------:R-:W-:-:S13]  /*4510*/  FSETP.GE.FTZ.AND P2, PT, |R4|, |R5|, PT ;  /* 0x400000050400720b */ /* 0x000fda0003f56200 */
[----:B------:R-:W-:Y:S05]  /*4520*/  @!P2 BRA `(.L_x_5519) ;  /* 0x00000000003ca947 */ /* 0x000fea0003800000 */
[----:B------:R-:W-:Y:S05]  /*4530*/  @P0 BRA `(.L_x_5520) ;  /* 0x0000000000240947 */ /* 0x000fea0003800000 */
        /* <DEDUP_REMOVED lines=9> */
.L_x_5520:
[----:B------:R-:W0:Y:S08]  /*45d0*/  MUFU.RCP R9, R3 ;  /* 0x0000000300097308 */ /* 0x000e300000001000 */
[----:B------:R-:W1:Y:S01]  /*45e0*/  MUFU.RCP R8, R0 ;  /* 0x0000000000087308 */ /* 0x000e620000001000 */
[----:B0-----:R-:W-:Y:S01]  /*45f0*/  FMUL.FTZ R16, R9, R24 ;  /* 0x0000001809107220 */ /* 0x001fe20000410000 */
[----:B-1----:R-:W-:Y:S01]  /*4600*/  FMUL.FTZ R17, R8, R25 ;  /* 0x0000001908117220 */ /* 0x002fe20000410000 */
[----:B------:R-:W-:Y:S06]  /*4610*/  BRA `(.L_x_5518) ;  /* 0x0000000000207947 */ /* 0x000fec0003800000 */
.L_x_5519:
        /* <DEDUP_REMOVED lines=8> */
.L_x_5518:
[----:B------:R-:W-:Y:S05]  /*46a0*/  BSYNC.RECONVERGENT B0 ;  /* 0x0000000000007941 */ /* 0x000fea0003800200 */
.L_x_5517:
[----:B------:R-:W-:Y:S01]  /*46b0*/  VIADD R9, R27, 0x100 ;  /* 0x000001001b097836 */ /* 0x000fe20000000000 */
[----:B------:R-:W-:Y:S01]  /*46c0*/  BSSY.RECONVERGENT B0, `(.L_x_5521) ;  /* 0x000001d000007945 */ /* 0x000fe20003800200 */
[----:B------:R-:W-:-:S03]  /*46d0*/  CS2R R24, SRZ ;  /* 0x0000000000187805 */ /* 0x000fc6000001ff00 */
        /* <DEDUP_REMOVED lines=9> */
[----:B------:R-:W-:Y:S02]  /*4770*/  FFMA.FTZ R22, R9, -R22, R23 ;  /* 0x8000001609167223 */ /* 0x000fe40000010017 */
[----:B------:R-:W0:Y:S02]  /*4780*/  MUFU.RCP R25, R8 ;  /* 0x0000000800197308 */ /* 0x000e240000001000 */
[C---:B0-----:R-:W-:Y:S01]  /*4790*/  FMUL.FTZ R24, R25.reuse, R24 ;  /* 0x0000001819187220 */ /* 0x041fe20000410000 */
[----:B------:R-:W-:Y:S01]  /*47a0*/  FMUL.FTZ R25, R25, R22 ;  /* 0x0000001619197220 */ /* 0x000fe20000410000 */
[----:B------:R-:W-:Y:S06]  /*47b0*/  BRA `(.L_x_5522) ;  /* 0x0000000000347947 */ /* 0x000fec0003800000 */
.L_x_5524:
[----:B------:R-:W0:Y:S08]  /*47c0*/  MUFU.RCP R9, R3 ;  /* 0x0000000300097308 */ /* 0x000e300000001000 */
[----:B------:R-:W1:Y:S01]  /*47d0*/  MUFU.RCP R8, R0 ;  /* 0x0000000000087308 */ /* 0x000e620000001000 */
[----:B0-----:R-:W-:Y:S01]  /*47e0*/  FMUL.FTZ R24, R9, R22 ;  /* 0x0000001609187220 */ /* 0x001fe20000410000 */
[----:B-1----:R-:W-:Y:S01]  /*47f0*/  FMUL.FTZ R25, R8, R23 ;  /* 0x0000001708197220 */ /* 0x002fe20000410000 */
[----:B------:R-:W-:Y:S06]  /*4800*/  BRA `(.L_x_5522) ;  /* 0x0000000000207947 */ /* 0x000fec0003800000 */
.L_x_5523:
        /* <DEDUP_REMOVED lines=8> */
.L_x_5522:
[----:B------:R-:W-:Y:S05]  /*4890*/  BSYNC.RECONVERGENT B0 ;  /* 0x0000000000007941 */ /* 0x000fea0003800200 */
.L_x_5521:
        /* <DEDUP_REMOVED lines=17> */
.L_x_5528:
[----:B------:R-:W0:Y:S08]  /*49b0*/  MUFU.RCP R3, R3 ;  /* 0x0000000300037308 */ /* 0x000e300000001000 */
[----:B------:R-:W1:Y:S01]  /*49c0*/  MUFU.RCP R0, R0 ;  /* 0x0000000000007308 */ /* 0x000e620000001000 */
[----:B0-----:R-:W-:Y:S01]  /*49d0*/  FMUL.FTZ R22, R3, R18 ;  /* 0x0000001203167220 */ /* 0x001fe20000410000 */
[----:B-1----:R-:W-:Y:S01]  /*49e0*/  FMUL.FTZ R23, R0, R19 ;  /* 0x0000001300177220 */ /* 0x002fe20000410000 */
[----:B------:R-:W-:Y:S06]  /*49f0*/  BRA `(.L_x_5526) ;  /* 0x0000000000207947 */ /* 0x000fec0003800000 */
.L_x_5527:
        /* <DEDUP_REMOVED lines=8> */
.L_x_5526:
[----:B------:R-:W-:Y:S05]  /*4a80*/  BSYNC.RECONVERGENT B0 ;  /* 0x0000000000007941 */ /* 0x000fea0003800200 */
.L_x_5525:
[----:B------:R-:W0:Y:S01]  /*4a90*/  LDC.U8 R18, c[0x0][0x3b4] ;  /* 0x0000ed00ff127b82 */ /* 0x000e220000000000 */
[----:B------:R-:W-:Y:S04]  /*4aa0*/  BSSY.RECONVERGENT B6, `(.L_x_5529) ;  /* 0x0000101000067945 */ /* 0x000fe80003800200 */
[----:B------:R-:W-:Y:S05]  /*4ab0*/  @P1 BRA `(.L_x_5530) ;  /* 0x0000000c00fc1947 */ /* 0x000fea0003800000 */
[----:B------:R-:W1:Y:S01]  /*4ac0*/  LDCU UR4, c[0x0][0x3b8] ;  /* 0x00007700ff0477ac */ /* 0x000e620008000800 */
[----:B------:R-:W2:Y:S01]  /*4ad0*/  LDC.64 R8, c[0x0][0x398] ;  /* 0x0000e600ff087b82 */ /* 0x000ea20000000a00 */
[----:B------:R-:W-:Y:S01]  /*4ae0*/  IMAD R0, R2, 0x200, R27 ;  /* 0x0000020002007824 */ /* 0x000fe200078e021b */
[----:B0-----:R-:W-:-:S03]  /*4af0*/  PRMT R4, R18, 0x9910, RZ ;  /* 0x0000991012047816 */ /* 0x001fc600000000ff */
[----:B-1----:R-:W-:Y:S02]  /*4b00*/  IMAD R3, R0, UR4, RZ ;  /* 0x0000000400037c24 */ /* 0x002fe4000f8e02ff */
        /* <DEDUP_REMOVED lines=17> */
.L_x_5534:
[----:B------:R-:W0:Y:S01]  /*4c20*/  F2I.S64.TRUNC R6, R6 ;  /* 0x0000000600067311 */ /* 0x000e22000020d900 */
[----:B------:R-:W-:Y:S02]  /*4c30*/  IMAD.MOV.U32 R27, RZ, RZ, R29 ;  /* 0x000000ffff1b7224 */ /* 0x000fe400078e001d */
[----:B0-----:R-:W-:-:S05]  /*4c40*/  IMAD.MOV.U32 R3, RZ, RZ, R6 ;  /* 0x000000ffff037224 */ /* 0x001fca00078e0006 */
[----:B------:R0:W-:Y:S01]  /*4c50*/  STG.E.U8 desc[UR36][R8.64], R3 ;  /* 0x0000000308007986 */ /* 0x0001e2000c101124 */
[----:B------:R-:W-:Y:S05]  /*4c60*/  BRA `(.L_x_5530) ;  /* 0x0000000c00907947 */ /* 0x000fea0003800000 */
.L_x_5533:
        /* <DEDUP_REMOVED lines=10> */
.L_x_5537:
[----:B------:R-:W0:Y:S01]  /*4d10*/  F2I.FTZ.TRUNC.NTZ R3, R6 ;  /* 0x0000000600037305 */ /* 0x000e22000021f100 */
[----:B------:R-:W-:Y:S01]  /*4d20*/  IMAD.MOV.U32 R27, RZ, RZ, R29 ;  /* 0x000000ffff1b7224 */ /* 0x000fe200078e001d */
[----:B0-----:R0:W-:Y:S01]  /*4d30*/  STG.E desc[UR36][R8.64], R3 ;  /* 0x0000000308007986 */ /* 0x0011e2000c101924 */
[----:B------:R-:W-:Y:S05]  /*4d40*/  BRA `(.L_x_5530) ;  /* 0x0000000c00587947 */ /* 0x000fea0003800000 */
.L_x_5536:
[----:B------:R-:W0:Y:S01]  /*4d50*/  F2I.FTZ.TRUNC.NTZ R3, R6 ;  /* 0x0000000600037305 */ /* 0x000e22000021f100 */
[----:B------:R-:W-:Y:S01]  /*4d60*/  IMAD.MOV.U32 R27, RZ, RZ, R29 ;  /* 0x000000ffff1b7224 */ /* 0x000fe200078e001d */
[----:B0-----:R0:W-:Y:S01]  /*4d70*/  STG.E.U16 desc[UR36][R8.64], R3 ;  /* 0x0000000308007986 */ /* 0x0011e2000c101524 */
[----:B------:R-:W-:Y:S05]  /*4d80*/  BRA `(.L_x_5530) ;  /* 0x0000000c00487947 */ /* 0x000fea0003800000 */
.L_x_5532:
        /* <DEDUP_REMOVED lines=9> */
.L_x_5539:
[----:B------:R-:W-:Y:S01]  /*4e20*/  F2FP.F16.F32.PACK_AB R6, RZ, R6 ;  /* 0x00000006ff06723e */ /* 0x000fe200000000ff */
[----:B------:R-:W-:-:S04]  /*4e30*/  IMAD.MOV.U32 R27, RZ, RZ, R29 ;  /* 0x000000ffff1b7224 */ /* 0x000fc800078e001d */
[----:B------:R0:W-:Y:S01]  /*4e40*/  STG.E.U16 desc[UR36][R8.64], R6 ;  /* 0x0000000608007986 */ /* 0x0001e2000c101524 */
[----:B------:R-:W-:Y:S05]  /*4e50*/  BRA `(.L_x_5530) ;  /* 0x0000000c00147947 */ /* 0x000fea0003800000 */
.L_x_5538:
        /* <DEDUP_REMOVED lines=9> */
.L_x_5541:
[----:B------:R-:W-:Y:S01]  /*4ef0*/  F2FP.F16.F32.PACK_AB R7, R7, R6 ;  /* 0x000000060707723e */ /* 0x000fe200000000ff */
[----:B------:R-:W-:-:S04]  /*4f00*/  IMAD.MOV.U32 R27, RZ, RZ, R29 ;  /* 0x000000ffff1b7224 */ /* 0x000fc800078e001d */
[----:B------:R0:W-:Y:S01]  /*4f10*/  STG.E desc[UR36][R8.64], R7 ;  /* 0x0000000708007986 */ /* 0x0001e2000c101924 */
[----:B------:R-:W-:Y:S05]  /*4f20*/  BRA `(.L_x_5530) ;  /* 0x0000000800e07947 */ /* 0x000fea0003800000 */
.L_x_5540:
[----:B------:R-:W-:Y:S01]  /*4f30*/  FMUL.FTZ R4, R6, 1 ;  /* 0x3f80000006047820 */ /* 0x000fe20000410000 */
[----:B------:R-:W-:-:S05]  /*4f40*/  IMAD.MOV.U32 R27, RZ, RZ, R29 ;  /* 0x000000ffff1b7224 */ /* 0x000fca00078e001d */
[----:B------:R-:W0:Y:S02]  /*4f50*/  F2F.F64.F32 R4, R4 ;  /* 0x0000000400047310 */ /* 0x000e240000201800 */
[----:B0-----:R0:W-:Y:S01]  /*4f60*/  STG.E.64 desc[UR36][R8.64], R4 ;  /* 0x0000000408007986 */ /* 0x0011e2000c101b24 */
[----:B------:R-:W-:Y:S05]  /*4f70*/  BRA `(.L_x_5530) ;  /* 0x0000000800cc7947 */ /* 0x000fea0003800000 */
.L_x_5531:
        /* <DEDUP_REMOVED lines=15> */
.L_x_5544:
        /* <DEDUP_REMOVED lines=11> */
.L_x_5543:
        /* <DEDUP_REMOVED lines=18> */
.L_x_5548:
[----:B------:R-:W-:Y:S05]  /*5240*/  BSYNC.RECONVERGENT B0 ;  /* 0x0000000000007941 */ /* 0x000fea0003800200 */
.L_x_5547:
[----:B------:R-:W-:Y:S01]  /*5250*/  LOP3.LUT R5, R0, 0x80, R5, 0xf8, !PT ;  /* 0x0000008000057812 */ /* 0x000fe200078ef805 */
[----:B------:R-:W-:-:S04]  /*5260*/  IMAD.MOV.U32 R27, RZ, RZ, R29 ;  /* 0x000000ffff1b7224 */ /* 0x000fc800078e001d */
[----:B------:R0:W-:Y:S01]  /*5270*/  STG.E.U8 desc[UR36][R8.64], R5 ;  /* 0x0000000508007986 */ /* 0x0001e2000c101124 */
[----:B------:R-:W-:Y:S05]  /*5280*/  BRA `(.L_x_5530) ;  /* 0x0000000800087947 */ /* 0x000fea0003800000 */
.L_x_5546:
        /* <DEDUP_REMOVED lines=14> */
.L_x_5550:
[----:B------:R-:W-:Y:S05]  /*5370*/  BSYNC.RECONVERGENT B0 ;  /* 0x0000000000007941 */ /* 0x000fea0003800200 */
.L_x_5549:
[----:B------:R-:W-:Y:S01]  /*5380*/  LOP3.LUT R3, R0, 0x80, R5, 0xf8, !PT ;  /* 0x0000008000037812 */ /* 0x000fe200078ef805 */
[----:B------:R-:W-:-:S04]  /*5390*/  IMAD.MOV.U32 R27, RZ, RZ, R29 ;  /* 0x000000ffff1b7224 */ /* 0x000fc800078e001d */
[----:B------:R0:W-:Y:S01]  /*53a0*/  STG.E.U8 desc[UR36][R8.64], R3 ;  /* 0x0000000308007986 */ /* 0x0001e2000c101124 */
[----:B------:R-:W-:Y:S05]  /*53b0*/  BRA `(.L_x_5530) ;  /* 0x0000000400bc7947 */ /* 0x000fea0003800000 */
.L_x_5545:
[----:B------:R-:W-:Y:S01]  /*53c0*/  F2FP.BF16.F32.PACK_AB R6, RZ, R6 ;  /* 0x00000006ff06723e */ /* 0x000fe200000010ff */
[----:B------:R-:W-:-:S04]  /*53d0*/  IMAD.MOV.U32 R27, RZ, RZ, R29 ;  /* 0x000000ffff1b7224 */ /* 0x000fc800078e001d */
[----:B------:R0:W-:Y:S01]  /*53e0*/  STG.E.U16 desc[UR36][R8.64], R6 ;  /* 0x0000000608007986 */ /* 0x0001e2000c101524 */
[----:B------:R-:W-:Y:S05]  /*53f0*/  BRA `(.L_x_5530) ;  /* 0x0000000400ac7947 */ /* 0x000fea0003800000 */
.L_x_5542:
        /* <DEDUP_REMOVED lines=12> */
.L_x_5553:
        /* <DEDUP_REMOVED lines=12> */
.L_x_5556:
[----:B------:R-:W-:-:S04]  /*5580*/  SHF.R.U32.HI R0, RZ, 0x14, R6 ;  /* 0x00000014ff007819 */ /* 0x000fc80000011606 */
[----:B------:R-:W-:-:S04]  /*5590*/  LOP3.LUT R3, R0, 0x1, RZ, 0xc0, !PT ;  /* 0x0000000100037812 */ /* 0x000fc800078ec0ff */
[----:B------:R-:W-:-:S04]  /*55a0*/  IADD3 R0, PT, PT, R6, 0x487ffff, R3 ;  /* 0x0487ffff06007810 */ /* 0x000fc80007ffe003 */
[----:B------:R-:W-:-:S04]  /*55b0*/  SHF.R.U32.HI R0, RZ, 0x14, R0 ;  /* 0x00000014ff007819 */ /* 0x000fc80000011600 */
[----:B------:R-:W-:-:S07]  /*55c0*/  LOP3.LUT R0, R0, 0xff, RZ, 0xc0, !PT ;  /* 0x000000ff00007812 */ /* 0x000fce00078ec0ff */
.L_x_5557:
[----:B------:R-:W-:-:S04]  /*55d0*/  SHF.R.U32.HI R3, RZ, 0x18, R6 ;  /* 0x00000018ff037819 */ /* 0x000fc80000011606 */
[----:B------:R-:W-:-:S04]  /*55e0*/  LOP3.LUT R0, R0, 0x80, R3, 0xf8, !PT ;  /* 0x0000008000007812 */ /* 0x000fc800078ef803 */
[----:B------:R-:W-:-:S07]  /*55f0*/  PRMT R4, R0, 0x7610, R4 ;  /* 0x0000761000047816 */ /* 0x000fce0000000004 */
.L_x_5555:
[----:B------:R-:W-:Y:S05]  /*5600*/  BSYNC.RECONVERGENT B0 ;  /* 0x0000000000007941 */ /* 0x000fea0003800200 */
.L_x_5554:
[----:B------:R0:W-:Y:S01]  /*5610*/  STG.E.U8 desc[UR36][R8.64], R4 ;  /* 0x0000000408007986 */ /* 0x0001e2000c101124 */
[----:B------:R-:W-:Y:S01]  /*5620*/  IMAD.MOV.U32 R27, RZ, RZ, R29 ;  /* 0x000000ffff1b7224 */ /* 0x000fe200078e001d */
[----:B------:R-:W-:Y:S06]  /*5630*/  BRA `(.L_x_5530) ;  /* 0x00000004001c7947 */ /* 0x000fec0003800000 */
.L_x_5552:
        /* <DEDUP_REMOVED lines=12> */
.L_x_5560:
[----:B------:R-:W-:-:S04]  /*5700*/  SHF.R.U32.HI R0, RZ, 0x15, R6 ;  /* 0x00000015ff007819 */ /* 0x000fc80000011606 */
[----:B------:R-:W-:-:S04]  /*5710*/  LOP3.LUT R3, R0, 0x1, RZ, 0xc0, !PT ;  /* 0x0000000100037812 */ /* 0x000fc800078ec0ff */
[----:B------:R-:W-:-:S04]  /*5720*/  IADD3 R0, PT, PT, R6, 0x88fffff, R3 ;  /* 0x088fffff06007810 */ /* 0x000fc80007ffe003 */
[----:B------:R-:W-:-:S04]  /*5730*/  SHF.R.U32.HI R0, RZ, 0x15, R0 ;  /* 0x00000015ff007819 */ /* 0x000fc80000011600 */
[----:B------:R-:W-:-:S07]  /*5740*/  LOP3.LUT R0, R0, 0xff, RZ, 0xc0, !PT ;  /* 0x000000ff00007812 */ /* 0x000fce00078ec0ff */
.L_x_5561:
[----:B------:R-:W-:-:S04]  /*5750*/  SHF.R.U32.HI R3, RZ, 0x18, R6 ;  /* 0x00000018ff037819 */ /* 0x000fc80000011606 */
[----:B------:R-:W-:-:S04]  /*5760*/  LOP3.LUT R0, R0, 0x80, R3, 0xf8, !PT ;  /* 0x0000008000007812 */ /* 0x000fc800078ef803 */
[----:B------:R-:W-:-:S07]  /*5770*/  PRMT R4, R0, 0x7610, R4 ;  /* 0x0000761000047816 */ /* 0x000fce0000000004 */
.L_x_5559:
[----:B------:R-:W-:Y:S05]  /*5780*/  BSYNC.RECONVERGENT B0 ;  /* 0x0000000000007941 */ /* 0x000fea0003800200 */
.L_x_5558:
[----:B------:R4:W-:Y:S01]  /*5790*/  STG.E.U8 desc[UR36][R8.64], R4 ;  /* 0x0000000408007986 */ /* 0x0009e2000c101124 */
[----:B------:R-:W-:Y:S01]  /*57a0*/  IMAD.MOV.U32 R27, RZ, RZ, R29 ;  /* 0x000000ffff1b7224 */ /* 0x000fe200078e001d */
[----:B------:R-:W-:Y:S06]  /*57b0*/  BRA `(.L_x_5530) ;  /* 0x0000000000bc7947 */ /* 0x000fec0003800000 */
.L_x_5551:
[----:B------:R-:W-:-:S13]  /*57c0*/  ISETP.NE.AND P0, PT, R0, 0x1c, PT ;  /* 0x0000001c0000780c */ /* 0x000fda0003f05270 */
[----:B------:R-:W-:Y:S05]  /*57d0*/  @!P0 BRA `(.L_x_5562) ;  /* 0x0000000000a88947 */ /* 0x000fea0003800000 */
[----:B------:R-:W-:-:S13]  /*57e0*/  ISETP.NE.AND P0, PT, R0, 0x1d, PT ;  /* 0x0000001d0000780c */ /* 0x000fda0003f05270 */
[----:B------:R-:W-:Y:S05]  /*57f0*/  @!P0 BRA `(.L_x_5563) ;  /* 0x0000000000908947 */ /* 0x000fea0003800000 */
[----:B------:R-:W-:-:S13]  /*5800*/  ISETP.NE.AND P0, PT, R0, 0x2c, PT ;  /* 0x0000002c0000780c */ /* 0x000fda0003f05270 */
[----:B------:R-:W-:Y:S05]  /*5810*/  @!P0 BRA `(.L_x_5564) ;  /* 0x0000000000488947 */ /* 0x000fea0003800000 */
.L_x_5535:
        /* <DEDUP_REMOVED lines=16> */
.L_x_5565:
[----:B------:R-:W-:Y:S01]  /*5920*/  IMAD.MOV.U32 R27, RZ, RZ, R29 ;  /* 0x000000ffff1b7224 */ /* 0x000fe200078e001d */
[----:B------:R-:W-:Y:S06]  /*5930*/  BRA `(.L_x_5530) ;  /* 0x00000000005c7947 */ /* 0x000fec0003800000 */
.L_x_5564:
        /* <DEDUP_REMOVED lines=16> */
.L_x_5563:
[----:B------:R-:W0:Y:S01]  /*5a40*/  F2I.U64.TRUNC R6, R6 ;  /* 0x0000000600067311 */ /* 0x000e22000020d800 */
[----:B------:R-:W-:Y:S01]  /*5a50*/  IMAD.MOV.U32 R27, RZ, RZ, R29 ;  /* 0x000000ffff1b7224 */ /* 0x000fe200078e001d */
[----:B0-----:R2:W-:Y:S01]  /*5a60*/  STG.E.64 desc[UR36][R8.64], R6 ;  /* 0x0000000608007986 */ /* 0x0015e2000c101b24 */
[----:B------:R-:W-:Y:S05]  /*5a70*/  BRA `(.L_x_5530) ;  /* 0x00000000000c7947 */ /* 0x000fea0003800000 */
.L_x_5562:
[----:B------:R-:W0:Y:S01]  /*5a80*/  F2I.FTZ.U32.TRUNC.NTZ R3, R6 ;  /* 0x0000000600037305 */ /* 0x000e22000021f000 */
[----:B------:R-:W-:Y:S01]  /*5a90*/  IMAD.MOV.U32 R27, RZ, RZ, R29 ;  /* 0x000000ffff1b7224 */ /* 0x000fe200078e001d */
[----:B0-----:R1:W-:Y:S06]  /*5aa0*/  STG.E desc[UR36][R8.64], R3 ;  /* 0x0000000308007986 */ /* 0x0013ec000c101924 */
.L_x_5530:
[----:B------:R-:W-:Y:S05]  /*5ab0*/  BSYNC.RECONVERGENT B6 ;  /* 0x0000000000067941 */ /* 0x000fea0003800200 */
.L_x_5529:
        /* <DEDUP_REMOVED lines=24> */
.L_x_5571:
[----:B------:R-:W0:Y:S02]  /*5c40*/  F2I.S64.TRUNC R16, R16 ;  /* 0x0000001000107311 */ /* 0x000e24000020d900 */
[----:B0-----:R-:W-:-:S05]  /*5c50*/  IMAD.MOV.U32 R3, RZ, RZ, R16 ;  /* 0x000000ffff037224 */ /* 0x001fca00078e0010 */
[----:B------:R0:W-:Y:S01]  /*5c60*/  STG.E.U8 desc[UR36][R8.64], R3 ;  /* 0x0000000308007986 */ /* 0x0001e2000c101124 */
[----:B------:R-:W-:Y:S05]  /*5c70*/  BRA `(.L_x_5573) ;  /* 0x0000000c003c7947 */ /* 0x000fea0003800000 */
.L_x_5570:
        /* <DEDUP_REMOVED lines=9> */
.L_x_5575:
[----:B------:R-:W0:Y:S02]  /*5d10*/  F2I.FTZ.TRUNC.NTZ R3, R16 ;  /* 0x0000001000037305 */ /* 0x000e24000021f100 */
[----:B0-----:R0:W-:Y:S01]  /*5d20*/  STG.E desc[UR36][R8.64], R3 ;  /* 0x0000000308007986 */ /* 0x0011e2000c101924 */
[----:B------:R-:W-:Y:S05]  /*5d30*/  BRA `(.L_x_5573) ;  /* 0x0000000c000c7947 */ /* 0x000fea0003800000 */
.L_x_5574:
[----:B------:R-:W0:Y:S02]  /*5d40*/  F2I.FTZ.TRUNC.NTZ R3, R16 ;  /* 0x0000001000037305 */ /* 0x000e24000021f100 */
[----:B0-----:R0:W-:Y:S01]  /*5d50*/  STG.E.U16 desc[UR36][R8.64], R3 ;  /* 0x0000000308007986 */ /* 0x0011e2000c101524 */
[----:B------:R-:W-:Y:S05]  /*5d60*/  BRA `(.L_x_5573) ;  /* 0x0000000c00007947 */ /* 0x000fea0003800000 */
.L_x_5569:
        /* <DEDUP_REMOVED lines=8> */
.L_x_5577:
[----:B------:R-:W-:-:S05]  /*5df0*/  F2FP.F16.F32.PACK_AB R16, RZ, R16 ;  /* 0x00000010ff10723e */ /* 0x000fca00000000ff */
[----:B------:R0:W-:Y:S01]  /*5e00*/  STG.E.U16 desc[UR36][R8.64], R16 ;  /* 0x0000001008007986 */ /* 0x0001e2000c101524 */
[----:B------:R-:W-:Y:S05]  /*5e10*/  BRA `(.L_x_5573) ;  /* 0x0000000800d47947 */ /* 0x000fea0003800000 */
.L_x_5576:
        /* <DEDUP_REMOVED lines=8> */
.L_x_5579:
[----:B------:R-:W-:-:S05]  /*5ea0*/  F2FP.F16.F32.PACK_AB R17, R17, R16 ;  /* 0x000000101111723e */ /* 0x000fca00000000ff */
[----:B------:R0:W-:Y:S01]  /*5eb0*/  STG.E desc[UR36][R8.64], R17 ;  /* 0x0000001108007986 */ /* 0x0001e2000c101924 */
[----:B------:R-:W-:Y:S05]  /*5ec0*/  BRA `(.L_x_5573) ;  /* 0x0000000800a87947 */ /* 0x000fea0003800000 */
.L_x_5578:
[----:B------:R-:W-:-:S06]  /*5ed0*/  FMUL.FTZ R4, R16, 1 ;  /* 0x3f80000010047820 */ /* 0x000fcc0000410000 */
[----:B------:R-:W0:Y:S02]  /*5ee0*/  F2F.F64.F32 R4, R4 ;  /* 0x0000000400047310 */ /* 0x000e240000201800 */
[----:B0-----:R0:W-:Y:S01]  /*5ef0*/  STG.E.64 desc[UR36][R8.64], R4 ;  /* 0x0000000408007986 */ /* 0x0011e2000c101b24 */
[----:B------:R-:W-:Y:S05]  /*5f00*/  BRA `(.L_x_5573) ;  /* 0x0000000800987947 */ /* 0x000fea0003800000 */
.L_x_5568:
        /* <DEDUP_REMOVED lines=13> */
.L_x_5583:
        /* <DEDUP_REMOVED lines=16> */
.L_x_5586:
[----:B------:R-:W-:-:S04]  /*60e0*/  SHF.R.U32.HI R16, RZ, 0x18, R16 ;  /* 0x00000018ff107819 */ /* 0x000fc80000011610 */
[----:B------:R-:W-:-:S04]  /*60f0*/  LOP3.LUT R3, R3, 0x80, R16, 0xf8, !PT ;  /* 0x0000008003037812 */ /* 0x000fc800078ef810 */
[----:B------:R-:W-:-:S07]  /*6100*/  PRMT R4, R3, 0x7610, R4 ;  /* 0x0000761003047816 */ /* 0x000fce0000000004 */
.L_x_5585:
[----:B------:R-:W-:Y:S05]  /*6110*/  BSYNC.RECONVERGENT B0 ;  /* 0x0000000000007941 */ /* 0x000fea0003800200 */
.L_x_5584:
[----:B------:R0:W-:Y:S01]  /*6120*/  STG.E.U8 desc[UR36][R8.64], R4 ;  /* 0x0000000408007986 */ /* 0x0001e2000c101124 */
[----:B------:R-:W-:Y:S05]  /*6130*/  BRA `(.L_x_5573) ;  /* 0x00000008000c7947 */ /* 0x000fea0003800000 */
.L_x_5582:
        /* <DEDUP_REMOVED lines=16> */
.L_x_5589:
[----:B------:R-:W-:-:S04]  /*6240*/  SHF.R.U32.HI R16, RZ, 0x18, R16 ;  /* 0x00000018ff107819 */ /* 0x000fc80000011610 */
[----:B------:R-:W-:-:S04]  /*6250*/  LOP3.LUT R3, R3, 0x80, R16, 0xf8, !PT ;  /* 0x0000008003037812 */ /* 0x000fc800078ef810 */
[----:B------:R-:W-:-:S07]  /*6260*/  PRMT R4, R3, 0x7610, R4 ;  /* 0x0000761003047816 */ /* 0x000fce0000000004 */
.L_x_5588:
[----:B------:R-:W-:Y:S05]  /*6270*/  BSYNC.RECONVERGENT B0 ;  /* 0x0000000000007941 */ /* 0x000fea0003800200 */
.L_x_5587:
[----:B------:R0:W-:Y:S01]  /*6280*/  STG.E.U8 desc[UR36][R8.64], R4 ;  /* 0x0000000408007986 */ /* 0x0001e2000c101124 */
[----:B------:R-:W-:Y:S05]  /*6290*/  BRA `(.L_x_5573) ;  /* 0x0000000400b47947 */ /* 0x000fea0003800000 */
.L_x_5581:
        /* <DEDUP_REMOVED lines=21> */
.L_x_5591:
[----:B------:R-:W0:Y:S02]  /*63f0*/  F2I.U64.TRUNC R16, R16 ;  /* 0x0000001000107311 */ /* 0x000e24000020d800 */
[----:B0-----:R0:W-:Y:S01]  /*6400*/  STG.E.64 desc[UR36][R8.64], R16 ;  /* 0x0000001008007986 */ /* 0x0011e2000c101b24 */
[----:B------:R-:W-:Y:S05]  /*6410*/  BRA `(.L_x_5573) ;  /* 0x0000000400547947 */ /* 0x000fea0003800000 */
.L_x_5590:
[----:B------:R-:W0:Y:S02]  /*6420*/  F2I.FTZ.U32.TRUNC.NTZ R3, R16 ;  /* 0x0000001000037305 */ /* 0x000e24000021f000 */
[----:B0-----:R0:W-:Y:S01]  /*6430*/  STG.E desc[UR36][R8.64], R3 ;  /* 0x0000000308007986 */ /* 0x0011e2000c101924 */
[----:B------:R-:W-:Y:S05]  /*6440*/  BRA `(.L_x_5573) ;  /* 0x0000000400487947 */ /* 0x000fea0003800000 */
.L_x_5580:
        /* <DEDUP_REMOVED lines=12> */
.L_x_5593:
        /* <DEDUP_REMOVED lines=10> */
.L_x_5592:
[----:B------:R-:W-:-:S13]  /*65b0*/  ISETP.NE.AND P0, PT, R0, 0xf, PT ;  /* 0x0000000f0000780c */ /* 0x000fda0003f05270 */
[----:B------:R-:W-:Y:S05]  /*65c0*/  @!P0 BRA `(.L_x_5594) ;  /* 0x0000000000e08947 */ /* 0x000fea0003800000 */
[----:B------:R-:W-:-:S13]  /*65d0*/  ISETP.NE.AND P0, PT, R0, 0x17, PT ;  /* 0x000000170000780c */ /* 0x000fda0003f05270 */
[----:B------:R-:W-:Y:S05]  /*65e0*/  @!P0 BRA `(.L_x_5595) ;  /* 0x00000000008c8947 */ /* 0x000fea0003800000 */
[----:B------:R-:W-:-:S13]  /*65f0*/  ISETP.NE.AND P0, PT, R0, 0x18, PT ;  /* 0x000000180000780c */ /* 0x000fda0003f05270 */
[----:B------:R-:W-:Y:S05]  /*6600*/  @!P0 BRA `(.L_x_5596) ;  /* 0x0000000000448947 */ /* 0x000fea0003800000 */
.L_x_5572:
        /* <DEDUP_REMOVED lines=16> */
.L_x_5597:
[----:B------:R-:W-:Y:S05]  /*6710*/  BRA `(.L_x_5573) ;  /* 0x0000000000947947 */ /* 0x000fea0003800000 */
.L_x_5596:
        /* <DEDUP_REMOVED lines=12> */
.L_x_5599:
[----:B------:R-:W-:Y:S05]  /*67e0*/  BSYNC.RECONVERGENT B0 ;  /* 0x0000000000007941 */ /* 0x000fea0003800200 */
.L_x_5598:
[----:B------:R-:W-:-:S05]  /*67f0*/  LOP3.LUT R3, R0, 0x80, R5, 0xf8, !PT ;  /* 0x0000008000037812 */ /* 0x000fca00078ef805 */
[----:B------:R1:W-:Y:S01]  /*6800*/  STG.E.U8 desc[UR36][R8.64], R3 ;  /* 0x0000000308007986 */ /* 0x0003e2000c101124 */
[----:B------:R-:W-:Y:S05]  /*6810*/  BRA `(.L_x_5573) ;  /* 0x0000000000547947 */ /* 0x000fea0003800000 */
.L_x_5595:
        /* <DEDUP_REMOVED lines=11> */
.L_x_5601:
[----:B------:R-:W-:Y:S01]  /*68d0*/  IMAD.MOV.U32 R0, RZ, RZ, 0x7f ;  /* 0x0000007fff007424 */ /* 0x000fe200078e00ff */
[----:B------:R-:W-:-:S04]  /*68e0*/  ISETP.GT.U32.AND P0, PT, R4, 0x7f800000, PT ;  /* 0x7f8000000400780c */ /* 0x000fc80003f04070 */
[----:B------:R-:W-:-:S09]  /*68f0*/  SEL R0, R0, 0x7c, P0 ;  /* 0x0000007c00007807 */ /* 0x000fd20000000000 */
.L_x_5602:
[----:B------:R-:W-:Y:S05]  /*6900*/  BSYNC.RECONVERGENT B0 ;  /* 0x0000000000007941 */ /* 0x000fea0003800200 */
.L_x_5600:
[----:B------:R-:W-:-:S04]  /*6910*/  SHF.R.U32.HI R3, RZ, 0x18, R16 ;  /* 0x00000018ff037819 */ /* 0x000fc80000011610 */
[----:B------:R-:W-:-:S05]  /*6920*/  LOP3.LUT R3, R0, 0x80, R3, 0xf8, !PT ;  /* 0x0000008000037812 */ /* 0x000fca00078ef803 */
[----:B------:R2:W-:Y:S01]  /*6930*/  STG.E.U8 desc[UR36][R8.64], R3 ;  /* 0x0000000308007986 */ /* 0x0005e2000c101124 */
[----:B------:R-:W-:Y:S05]  /*6940*/  BRA `(.L_x_5573) ;  /* 0x0000000000087947 */ /* 0x000fea0003800000 */
.L_x_5594:
[----:B------:R-:W-:-:S05]  /*6950*/  F2FP.BF16.F32.PACK_AB R16, RZ, R16 ;  /* 0x00000010ff10723e */ /* 0x000fca00000010ff */
[----:B------:R0:W-:Y:S02]  /*6960*/  STG.E.U16 desc[UR36][R8.64], R16 ;  /* 0x0000001008007986 */ /* 0x0001e4000c101524 */
.L_x_5573:
        /* <DEDUP_REMOVED lines=24> */
.L_x_5606:
[----:B------:R-:W0:Y:S02]  /*6af0*/  F2I.S64.TRUNC R24, R24 ;  /* 0x0000001800187311 */ /* 0x000e24000020d900 */
[----:B0-----:R-:W-:-:S05]  /*6b00*/  IMAD.MOV.U32 R3, RZ, RZ, R24 ;  /* 0x000000ffff037224 */ /* 0x001fca00078e0018 */
[----:B------:R0:W-:Y:S01]  /*6b10*/  STG.E.U8 desc[UR36][R8.64], R3 ;  /* 0x0000000308007986 */ /* 0x0001e2000c101124 */
[----:B------:R-:W-:Y:S05]  /*6b20*/  BRA `(.L_x_5608) ;  /* 0x0000000c003c7947 */ /* 0x000fea0003800000 */
.L_x_5605:
        /* <DEDUP_REMOVED lines=9> */
.L_x_5610:
[----:B------:R-:W0:Y:S02]  /*6bc0*/  F2I.FTZ.TRUNC.NTZ R3, R24 ;  /* 0x0000001800037305 */ /* 0x000e24000021f100 */
[----:B0-----:R0:W-:Y:S01]  /*6bd0*/  STG.E desc[UR36][R8.64], R3 ;  /* 0x0000000308007986 */ /* 0x0011e2000c101924 */
[----:B------:R-:W-:Y:S05]  /*6be0*/  BRA `(.L_x_5608) ;  /* 0x0000000c000c7947 */ /* 0x000fea0003800000 */
.L_x_5609:
[----:B------:R-:W0:Y:S02]  /*6bf0*/  F2I.FTZ.TRUNC.NTZ R3, R24 ;  /* 0x0000001800037305 */ /* 0x000e24000021f100 */
[----:B0-----:R0:W-:Y:S01]  /*6c00*/  STG.E.U16 desc[UR36][R8.64], R3 ;  /* 0x0000000308007986 */ /* 0x0011e2000c101524 */
[----:B------:R-:W-:Y:S05]  /*6c10*/  BRA `(.L_x_5608) ;  /* 0x0000000c00007947 */ /* 0x000fea0003800000 */
.L_x_5604:
        /* <DEDUP_REMOVED lines=8> */
.L_x_5612:
[----:B------:R-:W-:-:S05]  /*6ca0*/  F2FP.F16.F32.PACK_AB R24, RZ, R24 ;  /* 0x00000018ff18723e */ /* 0x000fca00000000ff */
[----:B------:R0:W-:Y:S01]  /*6cb0*/  STG.E.U16 desc[UR36][R8.64], R24 ;  /* 0x0000001808007986 */ /* 0x0001e2000c101524 */
[----:B------:R-:W-:Y:S05]  /*6cc0*/  BRA `(.L_x_5608) ;  /* 0x0000000800d47947 */ /* 0x000fea0003800000 */
.L_x_5611:
        /* <DEDUP_REMOVED lines=8> */
.L_x_5614:
[----:B------:R-:W-:-:S05]  /*6d50*/  F2FP.F16.F32.PACK_AB R25, R25, R24 ;  /* 0x000000181919723e */ /* 0x000fca00000000ff */
[----:B------:R0:W-:Y:S01]  /*6d60*/  STG.E desc[UR36][R8.64], R25 ;  /* 0x0000001908007986 */ /* 0x0001e2000c101924 */
[----:B------:R-:W-:Y:S05]  /*6d70*/  BRA `(.L_x_5608) ;  /* 0x0000000800a87947 */ /* 0x000fea0003800000 */
.L_x_5613:
[----:B------:R-:W-:-:S06]  /*6d80*/  FMUL.FTZ R4, R24, 1 ;  /* 0x3f80000018047820 */ /* 0x000fcc0000410000 */
[----:B------:R-:W0:Y:S02]  /*6d90*/  F2F.F64.F32 R4, R4 ;  /* 0x0000000400047310 */ /* 0x000e240000201800 */
[----:B0-----:R0:W-:Y:S01]  /*6da0*/  STG.E.64 desc[UR36][R8.64], R4 ;  /* 0x0000000408007986 */ /* 0x0011e2000c101b24 */
[----:B------:R-:W-:Y:S05]  /*6db0*/  BRA `(.L_x_5608) ;  /* 0x0000000800987947 */ /* 0x000fea0003800000 */
.L_x_5603:
        /* <DEDUP_REMOVED lines=13> */
.L_x_5618:
        /* <DEDUP_REMOVED lines=16> */
.L_x_5621:
[----:B------:R-:W-:-:S04]  /*6f90*/  SHF.R.U32.HI R24, RZ, 0x18, R24 ;  /* 0x00000018ff187819 */ /* 0x000fc80000011618 */
[----:B------:R-:W-:-:S04]  /*6fa0*/  LOP3.LUT R3, R3, 0x80, R24, 0xf8, !PT ;  /* 0x0000008003037812 */ /* 0x000fc800078ef818 */
[----:B------:R-:W-:-:S07]  /*6fb0*/  PRMT R4, R3, 0x7610, R4 ;  /* 0x0000761003047816 */ /* 0x000fce0000000004 */
.L_x_5620:
[----:B------:R-:W-:Y:S05]  /*6fc0*/  BSYNC.RECONVERGENT B0 ;  /* 0x0000000000007941 */ /* 0x000fea0003800200 */
.L_x_5619:
[----:B------:R0:W-:Y:S01]  /*6fd0*/  STG.E.U8 desc[UR36][R8.64], R4 ;  /* 0x0000000408007986 */ /* 0x0001e2000c101124 */
[----:B------:R-:W-:Y:S05]  /*6fe0*/  BRA `(.L_x_5608) ;  /* 0x00000008000c7947 */ /* 0x000fea0003800000 */
.L_x_5617:
        /* <DEDUP_REMOVED lines=16> */
.L_x_5624:
[----:B------:R-:W-:-:S04]  /*70f0*/  SHF.R.U32.HI R24, RZ, 0x18, R24 ;  /* 0x00000018ff187819 */ /* 0x000fc80000011618 */
[----:B------:R-:W-:-:S04]  /*7100*/  LOP3.LUT R3, R3, 0x80, R24, 0xf8, !PT ;  /* 0x0000008003037812 */ /* 0x000fc800078ef818 */
[----:B------:R-:W-:-:S07]  /*7110*/  PRMT R4, R3, 0x7610, R4 ;  /* 0x0000761003047816 */ /* 0x000fce0000000004 */
.L_x_5623:
[----:B------:R-:W-:Y:S05]  /*7120*/  BSYNC.RECONVERGENT B0 ;  /* 0x0000000000007941 */ /* 0x000fea0003800200 */
.L_x_5622:
[----:B------:R0:W-:Y:S01]  /*7130*/  STG.E.U8 desc[UR36][R8.64], R4 ;  /* 0x0000000408007986 */ /* 0x0001e2000c101124 */
[----:B------:R-:W-:Y:S05]  /*7140*/  BRA `(.L_x_5608) ;  /* 0x0000000400b47947 */ /* 0x000fea0003800000 */
.L_x_5616:
        /* <DEDUP_REMOVED lines=21> */
.L_x_5626:
[----:B------:R-:W0:Y:S02]  /*72a0*/  F2I.U64.TRUNC R24, R24 ;  /* 0x0000001800187311 */ /* 0x000e24000020d800 */
[----:B0-----:R0:W-:Y:S01]  /*72b0*/  STG.E.64 desc[UR36][R8.64], R24 ;  /* 0x0000001808007986 */ /* 0x0011e2000c101b24 */
[----:B------:R-:W-:Y:S05]  /*72c0*/  BRA `(.L_x_5608) ;  /* 0x0000000400547947 */ /* 0x000fea0003800000 */
.L_x_5625:
[----:B------:R-:W0:Y:S02]  /*72d0*/  F2I.FTZ.U32.TRUNC.NTZ R3, R24 ;  /* 0x0000001800037305 */ /* 0x000e24000021f000 */
[----:B0-----:R0:W-:Y:S01]  /*72e0*/  STG.E desc[UR36][R8.64], R3 ;  /* 0x0000000308007986 */ /* 0x0011e2000c101924 */
[----:B------:R-:W-:Y:S05]  /*72f0*/  BRA `(.L_x_5608) ;  /* 0x0000000400487947 */ /* 0x000fea0003800000 */
.L_x_5615:
        /* <DEDUP_REMOVED lines=12> */
.L_x_5628:
        /* <DEDUP_REMOVED lines=10> */
.L_x_5627:
[----:B------:R-:W-:-:S13]  /*7460*/  ISETP.NE.AND P0, PT, R0, 0xf, PT ;  /* 0x0000000f0000780c */ /* 0x000fda0003f05270 */
[----:B------:R-:W-:Y:S05]  /*7470*/  @!P0 BRA `(.L_x_5629) ;  /* 0x0000000000e08947 */ /* 0x000fea0003800000 */
[----:B------:R-:W-:-:S13]  /*7480*/  ISETP.NE.AND P0, PT, R0, 0x17, PT ;  /* 0x000000170000780c */ /* 0x000fda0003f05270 */
[----:B------:R-:W-:Y:S05]  /*7490*/  @!P0 BRA `(.L_x_5630) ;  /* 0x00000000008c8947 */ /* 0x000fea0003800000 */
[----:B------:R-:W-:-:S13]  /*74a0*/  ISETP.NE.AND P0, PT, R0, 0x18, PT ;  /* 0x000000180000780c */ /* 0x000fda0003f05270 */
[----:B------:R-:W-:Y:S05]  /*74b0*/  @!P0 BRA `(.L_x_5631) ;  /* 0x0000000000448947 */ /* 0x000fea0003800000 */
.L_x_5607:
        /* <DEDUP_REMOVED lines=16> */
.L_x_5632:
[----:B------:R-:W-:Y:S05]  /*75c0*/  BRA `(.L_x_5608) ;  /* 0x0000000000947947 */ /* 0x000fea0003800000 */
.L_x_5631:
        /* <DEDUP_REMOVED lines=12> */
.L_x_5634:
[----:B------:R-:W-:Y:S05]  /*7690*/  BSYNC.RECONVERGENT B0 ;  /* 0x0000000000007941 */ /* 0x000fea0003800200 */
.L_x_5633:
[----:B------:R-:W-:-:S05]  /*76a0*/  LOP3.LUT R3, R0, 0x80, R5, 0xf8, !PT ;  /* 0x0000008000037812 */ /* 0x000fca00078ef805 */
[----:B------:R1:W-:Y:S01]  /*76b0*/  STG.E.U8 desc[UR36][R8.64], R3 ;  /* 0x0000000308007986 */ /* 0x0003e2000c101124 */
[----:B------:R-:W-:Y:S05]  /*76c0*/  BRA `(.L_x_5608) ;  /* 0x0000000000547947 */ /* 0x000fea0003800000 */
.L_x_5630:
        /* <DEDUP_REMOVED lines=11> */
.L_x_5636:
[----:B------:R-:W-:Y:S01]  /*7780*/  IMAD.MOV.U32 R0, RZ, RZ, 0x7f ;  /* 0x0000007fff007424 */ /* 0x000fe200078e00ff */
[----:B------:R-:W-:-:S04]  /*7790*/  ISETP.GT.U32.AND P0, PT, R4, 0x7f800000, PT ;  /* 0x7f8000000400780c */ /* 0x000fc80003f04070 */
[----:B------:R-:W-:-:S09]  /*77a0*/  SEL R0, R0, 0x7c, P0 ;  /* 0x0000007c00007807 */ /* 0x000fd20000000000 */
.L_x_5637:
[----:B------:R-:W-:Y:S05]  /*77b0*/  BSYNC.RECONVERGENT B0 ;  /* 0x0000000000007941 */ /* 0x000fea0003800200 */
.L_x_5635:
[----:B------:R-:W-:-:S04]  /*77c0*/  SHF.R.U32.HI R3, RZ, 0x18, R24 ;  /* 0x00000018ff037819 */ /* 0x000fc80000011618 */
[----:B------:R-:W-:-:S05]  /*77d0*/  LOP3.LUT R3, R0, 0x80, R3, 0xf8, !PT ;  /* 0x0000008000037812 */ /* 0x000fca00078ef803 */
[----:B------:R0:W-:Y:S01]  /*77e0*/  STG.E.U8 desc[UR36][R8.64], R3 ;  /* 0x0000000308007986 */ /* 0x0001e2000c101124 */
[----:B------:R-:W-:Y:S05]  /*77f0*/  BRA `(.L_x_5608) ;  /* 0x0000000000087947 */ /* 0x000fea0003800000 */
.L_x_5629:
[----:B------:R-:W-:-:S05]  /*7800*/  F2FP.BF16.F32.PACK_AB R24, RZ, R24 ;  /* 0x00000018ff18723e */ /* 0x000fca00000010ff */
[----:B------:R2:W-:Y:S02]  /*7810*/  STG.E.U16 desc[UR36][R8.64], R24 ;  /* 0x0000001808007986 */ /* 0x0005e4000c101524 */
.L_x_5608:
[----:B------:R-:W-:-:S07]  /*7820*/  VIADD R27, R27, 0x80 ;  /* 0x000000801b1b7836 */ /* 0x000fce0000000000 */
.L_x_5567:
[----:B------:R-:W-:Y:S05]  /*7830*/  BSYNC.RECONVERGENT B6 ;  /* 0x0000000000067941 */ /* 0x000fea0003800200 */
.L_x_5566:
[----:B------:R-:W-:-:S13]  /*7840*/  ISETP.GE.AND P0, PT, R27, R26, PT ;  /* 0x0000001a1b00720c */ /* 0x000fda0003f06270 */
[----:B------:R-:W-:Y:S05]  /*7850*/  @P0 EXIT ;  /* 0x000000000000094d */ /* 0x000fea0003800000 */
[----:B0--34-:R-:W0:Y:S01]  /*7860*/  LDC.64 R4, c[0x0][0x398] ;  /* 0x0000e600ff047b82 */ /* 0x019e220000000a00 */
[----:B------:R-:W1:Y:S01]  /*7870*/  LDCU UR4, c[0x0][0x3b8] ;  /* 0x00007700ff0477ac */ /* 0x000e620008000800 */
[----:B------:R-:W-:Y:S01]  /*7880*/  PRMT R0, R18, 0x9910, RZ ;  /* 0x0000991012007816 */ /* 0x000fe200000000ff */
[----:B------:R-:W-:-:S03]  /*7890*/  IMAD R2, R2, 0x200, R27 ;  /* 0x0000020002027824 */ /* 0x000fc600078e021b */
[----:B------:R-:W-:Y:S01]  /*78a0*/  ISETP.GT.AND P1, PT, R0, 0x9, PT ;  /* 0x000000090000780c */ /* 0x000fe20003f24270 */
[----:B-12---:R-:W-:-:S05]  /*78b0*/  IMAD R3, R2, UR4, RZ ;  /* 0x0000000402037c24 */ /* 0x006fca000f8e02ff */
        /* <DEDUP_REMOVED lines=14> */
.L_x_5641:
[----:B------:R-:W0:Y:S02]  /*79a0*/  F2I.S64.TRUNC R22, R22 ;  /* 0x0000001600167311 */ /* 0x000e24000020d900 */
[----:B0-----:R-:W-:-:S05]  /*79b0*/  IMAD.MOV.U32 R5, RZ, RZ, R22 ;  /* 0x000000ffff057224 */ /* 0x001fca00078e0016 */
[----:B------:R-:W-:Y:S01]  /*79c0*/  STG.E.U8 desc[UR36][R2.64], R5 ;  /* 0x0000000502007986 */ /* 0x000fe2000c101124 */
[----:B------:R-:W-:Y:S05]  /*79d0*/  EXIT ;  /* 0x000000000000794d */ /* 0x000fea0003800000 */
.L_x_5640:
        /* <DEDUP_REMOVED lines=9> */
.L_x_5644:
[----:B------:R-:W0:Y:S02]  /*7a70*/  F2I.FTZ.TRUNC.NTZ R5, R22 ;  /* 0x0000001600057305 */ /* 0x000e24000021f100 */
[----:B0-----:R-:W-:Y:S01]  /*7a80*/  STG.E desc[UR36][R2.64], R5 ;  /* 0x0000000502007986 */ /* 0x001fe2000c101924 */
[----:B------:R-:W-:Y:S05]  /*7a90*/  EXIT ;  /* 0x000000000000794d */ /* 0x000fea0003800000 */
.L_x_5643:
[----:B------:R-:W0:Y:S02]  /*7aa0*/  F2I.FTZ.TRUNC.NTZ R5, R22 ;  /* 0x0000001600057305 */ /* 0x000e24000021f100 */
[----:B0-----:R-:W-:Y:S01]  /*7ab0*/  STG.E.U16 desc[UR36][R2.64], R5 ;  /* 0x0000000502007986 */ /* 0x001fe2000c101524 */
[----:B------:R-:W-:Y:S05]  /*7ac0*/  EXIT ;  /* 0x000000000000794d */ /* 0x000fea0003800000 */
.L_x_5639:
        /* <DEDUP_REMOVED lines=8> */
.L_x_5646:
[----:B------:R-:W-:-:S05]  /*7b50*/  F2FP.F16.F32.PACK_AB R22, RZ, R22 ;  /* 0x00000016ff16723e */ /* 0x000fca00000000ff */
[----:B------:R-:W-:Y:S01]  /*7b60*/  STG.E.U16 desc[UR36][R2.64], R22 ;  /* 0x0000001602007986 */ /* 0x000fe2000c101524 */
[----:B------:R-:W-:Y:S05]  /*7b70*/  EXIT ;  /* 0x000000000000794d */ /* 0x000fea0003800000 */
.L_x_5645:
        /* <DEDUP_REMOVED lines=8> */
.L_x_5648:
[----:B------:R-:W-:-:S05]  /*7c00*/  F2FP.F16.F32.PACK_AB R23, R23, R22 ;  /* 0x000000161717723e */ /* 0x000fca00000000ff */
[----:B------:R-:W-:Y:S01]  /*7c10*/  STG.E desc[UR36][R2.64], R23 ;  /* 0x0000001702007986 */ /* 0x000fe2000c101924 */
[----:B------:R-:W-:Y:S05]  /*7c20*/  EXIT ;  /* 0x000000000000794d */ /* 0x000fea0003800000 */
.L_x_5647:
[----:B------:R-:W-:-:S06]  /*7c30*/  FMUL.FTZ R4, R22, 1 ;  /* 0x3f80000016047820 */ /* 0x000fcc0000410000 */
[----:B------:R-:W0:Y:S02]  /*7c40*/  F2F.F64.F32 R4, R4 ;  /* 0x0000000400047310 */ /* 0x000e240000201800 */
[----:B0-----:R-:W-:Y:S01]  /*7c50*/  STG.E.64 desc[UR36][R2.64], R4 ;  /* 0x0000000402007986 */ /* 0x001fe2000c101b24 */
[----:B------:R-:W-:Y:S05]  /*7c60*/  EXIT ;  /* 0x000000000000794d */ /* 0x000fea0003800000 */
.L_x_5638:
        /* <DEDUP_REMOVED lines=13> */
.L_x_5652:
        /* <DEDUP_REMOVED lines=16> */
.L_x_5655:
[----:B------:R-:W-:-:S04]  /*7e40*/  SHF.R.U32.HI R22, RZ, 0x18, R22 ;  /* 0x00000018ff167819 */ /* 0x000fc80000011616 */
[----:B------:R-:W-:-:S04]  /*7e50*/  LOP3.LUT R5, R5, 0x80, R22, 0xf8, !PT ;  /* 0x0000008005057812 */ /* 0x000fc800078ef816 */
[----:B------:R-:W-:-:S07]  /*7e60*/  PRMT R0, R5, 0x7610, R0 ;  /* 0x0000761005007816 */ /* 0x000fce0000000000 */
.L_x_5654:
[----:B------:R-:W-:Y:S05]  /*7e70*/  BSYNC.RECONVERGENT B0 ;  /* 0x0000000000007941 */ /* 0x000fea0003800200 */
.L_x_5653:
[----:B------:R-:W-:Y:S01]  /*7e80*/  STG.E.U8 desc[UR36][R2.64], R0 ;  /* 0x0000000002007986 */ /* 0x000fe2000c101124 */
[----:B------:R-:W-:Y:S05]  /*7e90*/  EXIT ;  /* 0x000000000000794d */ /* 0x000fea0003800000 */
.L_x_5651:
        /* <DEDUP_REMOVED lines=16> */
.L_x_5658:
[----:B------:R-:W-:-:S04]  /*7fa0*/  SHF.R.U32.HI R22, RZ, 0x18, R22 ;  /* 0x00000018ff167819 */ /* 0x000fc80000011616 */
[----:B------:R-:W-:-:S04]  /*7fb0*/  LOP3.LUT R5, R5, 0x80, R22, 0xf8, !PT ;  /* 0x0000008005057812 */ /* 0x000fc800078ef816 */
[----:B------:R-:W-:-:S07]  /*7fc0*/  PRMT R0, R5, 0x7610, R0 ;  /* 0x0000761005007816 */ /* 0x000fce0000000000 */
.L_x_5657:
[----:B------:R-:W-:Y:S05]  /*7fd0*/  BSYNC.RECONVERGENT B0 ;  /* 0x0000000000007941 */ /* 0x000fea0003800200 */
.L_x_5656:
[----:B------:R-:W-:Y:S01]  /*7fe0*/  STG.E.U8 desc[UR36][R2.64], R0 ;  /* 0x0000000002007986 */ /* 0x000fe2000c101124 */
[----:B------:R-:W-:Y:S05]  /*7ff0*/  EXIT ;  /* 0x000000000000794d */ /* 0x000fea0003800000 */
.L_x_5650:
        /* <DEDUP_REMOVED lines=21> */
.L_x_5660:
[----:B------:R-:W0:Y:S02]  /*8150*/  F2I.U64.TRUNC R22, R22 ;  /* 0x0000001600167311 */ /* 0x000e24000020d800 */
[----:B0-----:R-:W-:Y:S01]  /*8160*/  STG.E.64 desc[UR36][R2.64], R22 ;  /* 0x0000001602007986 */ /* 0x001fe2000c101b24 */
[----:B------:R-:W-:Y:S05]  /*8170*/  EXIT ;  /* 0x000000000000794d */ /* 0x000fea0003800000 */
.L_x_5659:
[----:B------:R-:W0:Y:S02]  /*8180*/  F2I.FTZ.U32.TRUNC.NTZ R5, R22 ;  /* 0x0000001600057305 */ /* 0x000e24000021f000 */
[----:B0-----:R-:W-:Y:S01]  /*8190*/  STG.E desc[UR36][R2.64], R5 ;  /* 0x0000000502007986 */ /* 0x001fe2000c101924 */
[----:B------:R-:W-:Y:S05]  /*81a0*/  EXIT ;  /* 0x000000000000794d */ /* 0x000fea0003800000 */
.L_x_5649:
        /* <DEDUP_REMOVED lines=12> */
.L_x_5662:
        /* <DEDUP_REMOVED lines=10> */
.L_x_5661:
[----:B------:R-:W-:-:S13]  /*8310*/  ISETP.NE.AND P0, PT, R0, 0xf, PT ;  /* 0x0000000f0000780c */ /* 0x000fda0003f05270 */
[----:B------:R-:W-:Y:S05]  /*8320*/  @!P0 BRA `(.L_x_5663) ;  /* 0x0000000000e08947 */ /* 0x000fea0003800000 */
[----:B------:R-:W-:-:S13]  /*8330*/  ISETP.NE.AND P0, PT, R0, 0x17, PT ;  /* 0x000000170000780c */ /* 0x000fda0003f05270 */
[----:B------:R-:W-:Y:S05]  /*8340*/  @!P0 BRA `(.L_x_5664) ;  /* 0x00000000008c8947 */ /* 0x000fea0003800000 */
[----:B------:R-:W-:-:S13]  /*8350*/  ISETP.NE.AND P0, PT, R0, 0x18, PT ;  /* 0x000000180000780c */ /* 0x000fda0003f05270 */
[----:B------:R-:W-:Y:S05]  /*8360*/  @!P0 BRA `(.L_x_5665) ;  /* 0x0000000000448947 */ /* 0x000fea0003800000 */
.L_x_5642:
        /* <DEDUP_REMOVED lines=16> */
.L_x_5666:
[----:B------:R-:W-:Y:S05]  /*8470*/  EXIT ;  /* 0x000000000000794d */ /* 0x000fea0003800000 */
.L_x_5665:
        /* <DEDUP_REMOVED lines=12> */
.L_x_5668:
[----:B------:R-:W-:Y:S05]  /*8540*/  BSYNC.RECONVERGENT B0 ;  /* 0x0000000000007941 */ /* 0x000fea0003800200 */
.L_x_5667:
[----:B------:R-:W-:-:S05]  /*8550*/  LOP3.LUT R5, R0, 0x80, R7, 0xf8, !PT ;  /* 0x0000008000057812 */ /* 0x000fca00078ef807 */
[----:B------:R-:W-:Y:S01]  /*8560*/  STG.E.U8 desc[UR36][R2.64], R5 ;  /* 0x0000000502007986 */ /* 0x000fe2000c101124 */
[----:B------:R-:W-:Y:S05]  /*8570*/  EXIT ;  /* 0x000000000000794d */ /* 0x000fea0003800000 */
.L_x_5664:
        /* <DEDUP_REMOVED lines=11> */
.L_x_5670:
[----:B------:R-:W-:Y:S01]  /*8630*/  IMAD.MOV.U32 R0, RZ, RZ, 0x7f ;  /* 0x0000007fff007424 */ /* 0x000fe200078e00ff */
[----:B------:R-:W-:-:S04]  /*8640*/  ISETP.GT.U32.AND P0, PT, R4, 0x7f800000, PT ;  /* 0x7f8000000400780c */ /* 0x000fc80003f04070 */
[----:B------:R-:W-:-:S09]  /*8650*/  SEL R0, R0, 0x7c, P0 ;  /* 0x0000007c00007807 */ /* 0x000fd20000000000 */
.L_x_5671:
[----:B------:R-:W-:Y:S05]  /*8660*/  BSYNC.RECONVERGENT B0 ;  /* 0x0000000000007941 */ /* 0x000fea0003800200 */
.L_x_5669:
[----:B------:R-:W-:-:S04]  /*8670*/  SHF.R.U32.HI R5, RZ, 0x18, R22 ;  /* 0x00000018ff057819 */ /* 0x000fc80000011616 */
[----:B------:R-:W-:-:S05]  /*8680*/  LOP3.LUT R5, R0, 0x80, R5, 0xf8, !PT ;  /* 0x0000008000057812 */ /* 0x000fca00078ef805 */
[----:B------:R-:W-:Y:S01]  /*8690*/  STG.E.U8 desc[UR36][R2.64], R5 ;  /* 0x0000000502007986 */ /* 0x000fe2000c101124 */
[----:B------:R-:W-:Y:S05]  /*86a0*/  EXIT ;  /* 0x000000000000794d */ /* 0x000fea0003800000 */
.L_x_5663:
[----:B------:R-:W-:-:S05]  /*86b0*/  F2FP.BF16.F32.PACK_AB R22, RZ, R22 ;  /* 0x00000016ff16723e */ /* 0x000fca00000010ff */
[----:B------:R-:W-:Y:S01]  /*86c0*/  STG.E.U16 desc[UR36][R2.64], R22 ;  /* 0x0000001602007986 */ /* 0x000fe2000c101524 */
[----:B------:R-:W-:Y:S05]  /*86d0*/  EXIT ;  /* 0x000000000000794d */ /* 0x000fea0003800000 */
.L_x_5672:
        /* <DEDUP_REMOVED lines=10> */
.L_x_18294:


//--------------------- .text._ZN2at6native18elementwise_kernelILi128ELi2EZNS0_22gpu_kernel_impl_nocastINS0_13BUnaryFunctorIN3c107complexIfEES6_S6_NS0_15binary_internal10DivFunctorIS6_EEEEEEvRNS_18TensorIteratorBaseERKT_EUliE_EEviT1_ --------------------------
	.section	.text._ZN2at6native18elementwise_kernelILi128ELi2EZNS0_22gpu_kernel_impl_nocastINS0_13BUnaryFunctorIN3c107complexIfEES6_S6_NS0_15binary_internal10DivFunctorIS6_EEEEEEvRNS_18TensorIteratorBaseERKT_EUliE_EEviT1_,"ax",@progbits
	.align	128
        .global         _ZN2at6native18elementwise_kernelILi128ELi2EZNS0_22gpu_kernel_impl_nocastINS0_13BUnaryFunctorIN3c107complexIfEES6_S6_NS0_15binary_internal10DivFunctorIS6_EEEEEEvRNS_18TensorIteratorBaseERKT_EUliE_EEviT1_
        .type           _ZN2at6native18elementwise_kernelILi128ELi2EZNS0_22gpu_kernel_impl_nocastINS0_13BUnaryFunctorIN3c107complexIfEES6_S6_NS0_15binary_internal10DivFunctorIS6_EEEEEEvRNS_18TensorIteratorBaseERKT_EUliE_EEviT1_,@function
        .size           _ZN2at6native18elementwise_kernelILi128ELi2EZNS0_22gpu_kernel_impl_nocastINS0_13BUnaryFunctorIN3c107complexIfEES6_S6_NS0_15binary_internal10DivFunctorIS6_EEEEEEvRNS_18TensorIteratorBaseERKT_EUliE_EEviT1_,(.L_x_18295 - _ZN2at6native18elementwise_kernelILi128ELi2EZNS0_22gpu_kernel_impl_nocastINS0_13BUnaryFunctorIN3c107complexIfEES6_S6_NS0_15binary_internal10DivFunctorIS6_EEEEEEvRNS_18TensorIteratorBaseERKT_EUliE_EEviT1_)
        .other          _ZN2at6native18elementwise_kernelILi128ELi2EZNS0_22gpu_kernel_impl_nocastINS0_13BUnaryFunctorIN3c107complexIfEES6_S6_NS0_15binary_internal10DivFunctorIS6_EEEEEEvRNS_18TensorIteratorBaseERKT_EUliE_EEviT1_,@"STO_CUDA_ENTRY STV_DEFAULT"
_ZN2at6native18elementwise_kernelILi128ELi2EZNS0_22gpu_kernel_impl_nocastINS0_13BUnaryFunctorIN3c107complexIfEES6_S6_NS0_15binary_internal10DivFunctorIS6_EEEEEEvRNS_18TensorIteratorBaseERKT_EUliE_EEviT1_:
.text._ZN2at6native18elementwise_kernelILi128ELi2EZNS0_22gpu_kernel_impl_nocastINS0_13BUnaryFunctorIN3c107complexIfEES6_S6_NS0_15binary_internal10DivFunctorIS6_EEEEEEvRNS_18TensorIteratorBaseERKT_EUliE_EEviT1_:
[----:B------:R-:W-:Y:S08]  /*0000*/  LDC R1, c[0x0][0x37c] ;  /* 0x0000df00ff017b82 */ /* 0x000ff00000000800 */
[----:B------:R-:W0:Y:S01]  /*0010*/  LDC R8, c[0x0][0x388] ;  /* 0x0000e200ff087b82 */ /* 0x000e220000000800 */
[----:B------:R-:W1:Y:S01]  /*0020*/  S2R R7, SR_TID.X ;  /* 0x0000000000077919 */ /* 0x000e620000002100 */
[----:B------:R-:W2:Y:S06]  /*0030*/  LDCU.64 UR6, c[0x0][0x358] ;  /* 0x00006b00ff0677ac */ /* 0x000eac0008000a00 */
[----:B------:R-:W3:Y:S08]  /*0040*/  S2UR UR4, SR_CTAID.X ;  /* 0x00000000000479c3 */ /* 0x000ef00000002500 */
[----:B------:R-:W4:Y:S01]  /*0050*/  LDC.64 R2, c[0x0][0x598] ;  /* 0x00016600ff027b82 */ /* 0x000f220000000a00 */
[----:B0-----:R-:W-:Y:S01]  /*0060*/  ISETP.NE.AND P1, PT, R8, RZ, PT ;  /* 0x000000ff0800720c */ /* 0x001fe20003f25270 */
[----:B---3--:R-:W-:-:S06]  /*0070*/  USHF.L.U32 UR4, UR4, 0x8, URZ ;  /* 0x0000000804047899 */ /* 0x008fcc00080006ff */
[----:B-1----:R-:W-:Y:S02]  /*0080*/  LOP3.LUT R7, R7, UR4, RZ, 0xfc, !PT ;  /* 0x0000000407077c12 */ /* 0x002fe4000f8efcff */
[C---:B----4-:R-:W-:Y:S01]  /*0090*/  FSETP.NEU.FTZ.AND P0, PT, |R2|.reuse, RZ, PT ;  /* 0x000000ff0200720b */ /* 0x050fe20003f1d200 */
[----:B------:R-:W-:Y:S01]  /*00a0*/  FADD.FTZ R4, |R2|, -RZ ;  /* 0x800000ff02047221 */ /* 0x000fe20000010200 */
[C---:B------:R-:W-:Y:S01]  /*00b0*/  FSETP.NEU.FTZ.AND P2, PT, |R3|.reuse, RZ, PT ;  /* 0x000000ff0300720b */ /* 0x040fe20003f5d200 */
[----:B------:R-:W-:-:S03]  /*00c0*/  FADD.FTZ R0, |R3|, -RZ ;  /* 0x800000ff03007221 */ /* 0x000fc60000010200 */
[----:B------:R-:W-:Y:S01]  /*00d0*/  PLOP3.LUT P0, PT, P0, P2, PT, 0x2, 0x20 ;  /* 0x000000000020781c */ /* 0x000fe20000704072 */
[----:B--2---:R-:W-:-:S12]  /*00e0*/  @P1 BRA `(.L_x_5673) ;  /* 0x00000004001c1947 */ /* 0x004fd80003800000 */
[----:B------:R-:W0:Y:S01]  /*00f0*/  LDCU UR4, c[0x0][0x380] ;  /* 0x00007000ff0477ac */ /* 0x000e220008000800 */
[----:B------:R-:W-:Y:S01]  /*0100*/  BSSY.RECONVERGENT B0, `(.L_x_5674) ;  /* 0x0000021000007945 */ /* 0x000fe20003800200 */
[----:B0-----:R-:W-:-:S13]  /*0110*/  ISETP.GE.AND P1, PT, R7, UR4, PT ;  /* 0x0000000407007c0c */ /* 0x001fda000bf26270 */
[----:B------:R-:W-:Y:S05]  /*0120*/  @P1 BRA `(.L_x_5675) ;  /* 0x0000000000781947 */ /* 0x000fea0003800000 */
[----:B------:R-:W0:Y:S02]  /*0130*/  LDC.64 R8, c[0x0][0x588] ;  /* 0x00016200ff087b82 */ /* 0x000e240000000a00 */
[----:B0-----:R-:W5:Y:S01]  /*0140*/  LDG.E.64 R8, desc[UR6][R8.64] ;  /* 0x0000000608087981 */ /* 0x001f62000c1e1b00 */
[----:B------:R-:W-:-:S13]  /*0150*/  FSETP.GE.FTZ.AND P1, PT, |R2|, |R3|, PT ;  /* 0x400000030200720b */ /* 0x000fda0003f36200 */
[----:B------:R-:W-:Y:S05]  /*0160*/  @!P1 BRA `(.L_x_5676) ;  /* 0x00000000003c9947 */ /* 0x000fea0003800000 */
[----:B------:R-:W-:Y:S05]  /*0170*/  @P0 BRA `(.L_x_5677) ;  /* 0x0000000000240947 */ /* 0x000fea0003800000 */
[----:B------:R-:W0:Y:S02]  /*0180*/  MUFU.RCP R6, R2 ;  /* 0x0000000200067308 */ /* 0x000e240000001000 */
[----:B0-----:R-:W-:-:S04]  /*0190*/  FMUL.FTZ R5, R6, R3 ;  /* 0x0000000306057220 */ /* 0x001fc80000410000 */
[----:B------:R-:W-:Y:S01]  /*01a0*/  FFMA.FTZ R6, R5, R3, R2 ;  /* 0x0000000305067223 */ /* 0x000fe20000010002 */
[-C--:B-----5:R-:W-:Y:S01]  /*01b0*/  FFMA.FTZ R11, R9, R5.reuse, R8 ;  /* 0x00000005090b7223 */ /* 0x0a0fe20000010008 */
[----:B------:R-:W-:-:S04]  /*01c0*/  FFMA.FTZ R5, -R8, R5, R9 ;  /* 0x0000000508057223 */ /* 0x000fc80000010109 */
[----:B------:R-:W0:Y:S02]  /*01d0*/  MUFU.RCP R6, R6 ;  /* 0x0000000600067308 */ /* 0x000e240000001000 */
[C---:B0-----:R-:W-:Y:S01]  /*01e0*/  FMUL.FTZ R10, R6.reuse, R11 ;  /* 0x0000000b060a7220 */ /* 0x041fe20000410000 */
[----:B------:R-:W-:Y:S01]  /*01f0*/  FMUL.FTZ R11, R6, R5 ;  /* 0x00000005060b7220 */ /* 0x000fe20000410000 */
[----:B------:R-:W-:Y:S06]  /*0200*/  BRA `(.L_x_5678) ;  /* 0x0000000000347947 */ /* 0x000fec0003800000 */
.L_x_5677:
[----:B------:R-:W0:Y:S08]  /*0210*/  MUFU.RCP R5, R4 ;  /* 0x0000000400057308 */ /* 0x000e300000001000 */
[----:B------:R-:W1:Y:S01]  /*0220*/  MUFU.RCP R6, R0 ;  /* 0x0000000000067308 */ /* 0x000e620000001000 */
[----:B0----5:R-:W-:Y:S01]  /*0230*/  FMUL.FTZ R10, R8, R5 ;  /* 0x00000005080a7220 */ /* 0x021fe20000410000 */
[----:B-1----:R-:W-:Y:S01]  /*0240*/  FMUL.FTZ R11, R9, R6 ;  /* 0x00000006090b7220 */ /* 0x002fe20000410000 */
[----:B------:R-:W-:Y:S06]  /*0250*/  BRA `(.L_x_5678) ;  /* 0x0000000000207947 */ /* 0x000fec0003800000 */
.L_x_5676:
[----:B------:R-:W0:Y:S02]  /*0260*/  MUFU.RCP R5, R3 ;  /* 0x0000000300057308 */ /* 0x000e240000001000 */
[----:B0-----:R-:W-:-:S04]  /*0270*/  FMUL.FTZ R6, R5, R2 ;  /* 0x0000000205067220 */ /* 0x001fc80000410000 */
[----:B------:R-:W-:Y:S01]  /*0280*/  FFMA.FTZ R5, R6, R2, R3 ;  /* 0x0000000206057223 */ /* 0x000fe20000010003 */
[-C--:B-----5:R-:W-:Y:S01]  /*0290*/  FFMA.FTZ R10, R8, R6.reuse, R9 ;  /* 0x00000006080a7223 */ /* 0x0a0fe20000010009 */
[----:B------:R-:W-:-:S04]  /*02a0*/  FFMA.FTZ R6, R9, R6, -R8 ;  /* 0x0000000609067223 */ /* 0x000fc80000010808 */
[----:B------:R-:W0:Y:S02]  /*02b0*/  MUFU.RCP R5, R5 ;  /* 0x0000000500057308 */ /* 0x000e240000001000 */
[C---:B0-----:R-:W-:Y:S01]  /*02c0*/  FMUL.FTZ R10, R5.reuse, R10 ;  /* 0x0000000a050a7220 */ /* 0x041fe20000410000 */
[----:B------:R-:W-:-:S07]  /*02d0*/  FMUL.FTZ R11, R5, R6 ;  /* 0x00000006050b7220 */ /* 0x000fce0000410000 */
.L_x_5678:
[----:B------:R-:W0:Y:S01]  /*02e0*/  LDC.64 R8, c[0x0][0x580] ;  /* 0x00016000ff087b82 */ /* 0x000e220000000a00 */
[----:B------:R-:W-:Y:S01]  /*02f0*/  IADD3 R7, PT, PT, R7, 0x80, RZ ;  /* 0x0000008007077810 */ /* 0x000fe20007ffe0ff */
[----:B0-----:R0:W-:Y:S06]  /*0300*/  STG.E.64 desc[UR6][R8.64], R10 ;  /* 0x0000000a08007986 */ /* 0x0011ec000c101b06 */
.L_x_5675:
[----:B------:R-:W-:Y:S05]  /*0310*/  BSYNC.RECONVERGENT B0 ;  /* 0x0000000000007941 */ /* 0x000fea0003800200 */
.L_x_5674:
[----:B------:R-:W-:-:S13]  /*0320*/  ISETP.GE.AND P1, PT, R7, UR4, PT ;  /* 0x0000000407007c0c */ /* 0x000fda000bf26270 */
[----:B------:R-:W-:Y:S05]  /*0330*/  @P1 EXIT ;  /* 0x000000000000194d */ /* 0x000fea0003800000 */
[----:B------:R-:W1:Y:S02]  /*0340*/  LDC.64 R6, c[0x0][0x588] ;  /* 0x00016200ff067b82 */ /* 0x000e640000000a00 */
[----:B-1----:R-:W5:Y:S01]  /*0350*/  LDG.E.64 R6, desc[UR6][R6.64] ;  /* 0x0000000606067981 */ /* 0x002f62000c1e1b00 */
[----:B------:R-:W-:-:S13]  /*0360*/  FSETP.GE.FTZ.AND P1, PT, |R2|, |R3|, PT ;  /* 0x400000030200720b */ /* 0x000fda0003f36200 */
[----:B------:R-:W-:Y:S05]  /*0370*/  @!P1 BRA `(.L_x_5679) ;  /* 0x00000000004c9947 */ /* 0x000fea0003800000 */
[----:B------:R-:W-:Y:S05]  /*0380*/  @P0 BRA `(.L_x_5680) ;  /* 0x00000000002c0947 */ /* 0x000fea0003800000 */
[----:B------:R-:W0:Y:S01]  /*0390*/  MUFU.RCP R0, R2 ;  /* 0x0000000200007308 */ /* 0x000e220000001000 */
[----:B------:R-:W1:Y:S01]  /*03a0*/  LDC.64 R4, c[0x0][0x580] ;  /* 0x00016000ff047b82 */ /* 0x000e620000000a00 */
[----:B0-----:R-:W-:-:S04]  /*03b0*/  FMUL.FTZ R9, R0, R3 ;  /* 0x0000000300097220 */ /* 0x001fc80000410000 */
[C---:B------:R-:W-:Y:S01]  /*03c0*/  FFMA.FTZ R3, R9.reuse, R3, R2 ;  /* 0x0000000309037223 */ /* 0x040fe20000010002 */
[C---:B-----5:R-:W-:Y:S01]  /*03d0*/  FFMA.FTZ R0, R9.reuse, R7, R6 ;  /* 0x0000000709007223 */ /* 0x060fe20000010006 */
[----:B------:R-:W-:-:S04]  /*03e0*/  FFMA.FTZ R7, R9, -R6, R7 ;  /* 0x8000000609077223 */ /* 0x000fc80000010007 */
[----:B------:R-:W0:Y:S02]  /*03f0*/  MUFU.RCP R3, R3 ;  /* 0x0000000300037308 */ /* 0x000e240000001000 */
[C---:B0-----:R-:W-:Y:S01]  /*0400*/  FMUL.FTZ R6, R3.reuse, R0 ;  /* 0x0000000003067220 */ /* 0x041fe20000410000 */
[----:B------:R-:W-:-:S05]  /*0410*/  FMUL.FTZ R7, R3, R7 ;  /* 0x0000000703077220 */ /* 0x000fca0000410000 */
[----:B-1----:R-:W-:Y:S01]  /*0420*/  STG.E.64 desc[UR6][R4.64], R6 ;  /* 0x0000000604007986 */ /* 0x002fe2000c101b06 */
[----:B------:R-:W-:Y:S05]  /*0430*/  EXIT ;  /* 0x000000000000794d */ /* 0x000fea0003800000 */
.L_x_5680:
[----:B------:R-:W1:Y:S01]  /*0440*/  LDC.64 R2, c[0x0][0x580] ;  /* 0x00016000ff027b82 */ /* 0x000e620000000a00 */
[----:B------:R-:W2:Y:S08]  /*0450*/  MUFU.RCP R5, R4 ;  /* 0x0000000400057308 */ /* 0x000eb00000001000 */
[----:B------:R-:W3:Y:S01]  /*0460*/  MUFU.RCP R0, R0 ;  /* 0x0000000000007308 */ /* 0x000ee20000001000 */
[----:B--2--5:R-:W-:Y:S01]  /*0470*/  FMUL.FTZ R6, R6, R5 ;  /* 0x0000000506067220 */ /* 0x024fe20000410000 */
[----:B---3--:R-:W-:-:S05]  /*0480*/  FMUL.FTZ R7, R7, R0 ;  /* 0x0000000007077220 */ /* 0x008fca0000410000 */
[----:B-1----:R-:W-:Y:S01]  /*0490*/  STG.E.64 desc[UR6][R2.64], R6 ;  /* 0x0000000602007986 */ /* 0x002fe2000c101b06 */
[----:B------:R-:W-:Y:S05]  /*04a0*/  EXIT ;  /* 0x000000000000794d */ /* 0x000fea0003800000 */
.L_x_5679:
[----:B------:R-:W0:Y:S02]  /*04b0*/  MUFU.RCP R5, R3 ;  /* 0x0000000300057308 */ /* 0x000e240000001000 */
[-C--:B0-----:R-:W-:Y:S02]  /*04c0*/  FMUL.FTZ R8, R5, R2.reuse ;  /* 0x0000000205087220 */ /* 0x081fe40000410000 */
[----:B------:R-:W0:Y:S02]  /*04d0*/  LDC.64 R4, c[0x0][0x580] ;  /* 0x00016000ff047b82 */ /* 0x000e240000000a00 */
[C---:B------:R-:W-:Y:S01]  /*04e0*/  FFMA.FTZ R2, R8.reuse, R2, R3 ;  /* 0x0000000208027223 */ /* 0x040fe20000010003 */
[C---:B-----5:R-:W-:Y:S01]  /*04f0*/  FFMA.FTZ R0, R8.reuse, R6, R7 ;  /* 0x0000000608007223 */ /* 0x060fe20000010007 */
[----:B------:R-:W-:-:S04]  /*0500*/  FFMA.FTZ R7, R8, R7, -R6 ;  /* 0x0000000708077223 */ /* 0x000fc80000010806 */
[----:B------:R-:W1:Y:S02]  /*0510*/  MUFU.RCP R2, R2 ;  /* 0x0000000200027308 */ /* 0x000e640000001000 */
[C---:B-1----:R-:W-:Y:S01]  /*0520*/  FMUL.FTZ R6, R2.reuse, R0 ;  /* 0x0000000002067220 */ /* 0x042fe20000410000 */
[----:B------:R-:W-:-:S05]  /*0530*/  FMUL.FTZ R7, R2, R7 ;  /* 0x0000000702077220 */ /* 0x000fca0000410000 */
[----:B0-----:R-:W-:Y:S01]  /*0540*/  STG.E.64 desc[UR6][R4.64], R6 ;  /* 0x0000000604007986 */ /* 0x001fe2000c101b06 */
[----:B------:R-:W-:Y:S05]  /*0550*/  EXIT ;  /* 0x000000000000794d */ /* 0x000fea0003800000 */
.L_x_5673:
        /* <DEDUP_REMOVED lines=9> */
[----:B------:R-:W-:Y:S01]  /*05f0*/  ISETP.NE.AND P1, PT, R8, RZ, PT ;  /* 0x000000ff0800720c */ /* 0x000fe20003f25270 */
[----:B------:R-:W1:Y:S01]  /*0600*/  LDCU UR5, c[0x0][0x38c] ;  /* 0x00007180ff0577ac */ /* 0x000e620008000800 */
[----:B------:R-:W2:Y:S02]  /*0610*/  LDCU.64 UR10, c[0x0][0x4b8] ;  /* 0x00009700ff0a77ac */ /* 0x000ea40008000a00 */
        /* <DEDUP_REMOVED lines=292> */
.L_x_5683:
[----:B------:R-:W0:Y:S02]  /*1860*/  LDCU.64 UR8, c[0x0][0x588] ;  /* 0x0000b100ff0877ac */ /* 0x000e240008000a00 */
[----:B0-----:R-:W-:-:S04]  /*1870*/  IADD3 R10, P1, PT, R6, UR8, RZ ;  /* 0x00000008060a7c10 */ /* 0x001fc8000ff3e0ff */
[----:B------:R-:W-:-:S06]  /*1880*/  IADD3.X R11, PT, PT, RZ, UR9, RZ, P1, !PT ;  /* 0x00000009ff0b7c10 */ /* 0x000fcc0008ffe4ff */
[----:B------:R-:W5:Y:S01]  /*1890*/  LDG.E.64 R10, desc[UR6][R10.64] ;  /* 0x000000060a0a7981 */ /* 0x000f62000c1e1b00 */
[----:B------:R-:W-:-:S13]  /*18a0*/  FSETP.GE.FTZ.AND P1, PT, |R2|, |R3|, PT ;  /* 0x400000030200720b */ /* 0x000fda0003f36200 */
[----:B------:R-:W-:Y:S05]  /*18b0*/  @!P1 BRA `(.L_x_5684) ;  /* 0x0000000000389947 */ /* 0x000fea0003800000 */
[----:B------:R-:W0:Y:S08]  /*18c0*/  @P0 MUFU.RCP R13, R4 ;  /* 0x00000004000d0308 */ /* 0x000e300000001000 */
[----:B------:R-:W1:Y:S01]  /*18d0*/  @P0 MUFU.RCP R6, R0 ;  /* 0x0000000000060308 */ /* 0x000e620000001000 */
[----:B0----5:R-:W-:Y:S01]  /*18e0*/  @P0 FMUL.FTZ R12, R10, R13 ;  /* 0x0000000d0a0c0220 */ /* 0x021fe20000410000 */
[----:B-1----:R-:W-:Y:S01]  /*18f0*/  @P0 FMUL.FTZ R13, R11, R6 ;  /* 0x000000060b0d0220 */ /* 0x002fe20000410000 */
[----:B------:R-:W-:Y:S06]  /*1900*/  @P0 BRA `(.L_x_5685) ;  /* 0x0000000000440947 */ /* 0x000fec0003800000 */
        /* <DEDUP_REMOVED lines=9> */
.L_x_5684:
[----:B------:R-:W0:Y:S02]  /*19a0*/  MUFU.RCP R13, R3 ;  /* 0x00000003000d7308 */ /* 0x000e240000001000 */
[----:B0-----:R-:W-:-:S04]  /*19b0*/  FMUL.FTZ R6, R13, R2 ;  /* 0x000000020d067220 */ /* 0x001fc80000410000 */
[C---:B------:R-:W-:Y:S01]  /*19c0*/  FFMA.FTZ R14, R6.reuse, R2, R3 ;  /* 0x00000002060e7223 */ /* 0x040fe20000010003 */
[C---:B-----5:R-:W-:Y:S01]  /*19d0*/  FFMA.FTZ R12, R6.reuse, R10, R11 ;  /* 0x0000000a060c7223 */ /* 0x060fe2000001000b */
[----:B------:R-:W-:Y:S02]  /*19e0*/  FFMA.FTZ R10, R6, R11, -R10 ;  /* 0x0000000b060a7223 */ /* 0x000fe4000001080a */
[----:B------:R-:W0:Y:S02]  /*19f0*/  MUFU.RCP R13, R14 ;  /* 0x0000000e000d7308 */ /* 0x000e240000001000 */
[C---:B0-----:R-:W-:Y:S01]  /*1a00*/  FMUL.FTZ R12, R13.reuse, R12 ;  /* 0x0000000c0d0c7220 */ /* 0x041fe20000410000 */
[----:B------:R-:W-:-:S07]  /*1a10*/  FMUL.FTZ R13, R13, R10 ;  /* 0x0000000a0d0d7220 */ /* 0x000fce0000410000 */
.L_x_5685:
[----:B------:R-:W0:Y:S01]  /*1a20*/  LDCU.64 UR8, c[0x0][0x580] ;  /* 0x0000b000ff0877ac */ /* 0x000e220008000a00 */
[----:B------:R-:W-:Y:S02]  /*1a30*/  IADD3 R7, PT, PT, R7, 0x80, RZ ;  /* 0x0000008007077810 */ /* 0x000fe40007ffe0ff */
[----:B0-----:R-:W-:-:S04]  /*1a40*/  IADD3 R10, P1, PT, R9, UR8, RZ ;  /* 0x00000008090a7c10 */ /* 0x001fc8000ff3e0ff */
[----:B------:R-:W-:-:S05]  /*1a50*/  IADD3.X R11, PT, PT, RZ, UR9, RZ, P1, !PT ;  /* 0x00000009ff0b7c10 */ /* 0x000fca0008ffe4ff */
[----:B------:R0:W-:Y:S04]  /*1a60*/  STG.E.64 desc[UR6][R10.64], R12 ;  /* 0x0000000c0a007986 */ /* 0x0001e8000c101b06 */
.L_x_5682:
[----:B------:R-:W-:Y:S05]  /*1a70*/  BSYNC.RECONVERGENT B0 ;  /* 0x0000000000007941 */ /* 0x000fea0003800200 */
.L_x_5681:
[----:B------:R-:W-:-:S13]  /*1a80*/  ISETP.GE.AND P1, PT, R7, UR4, PT ;  /* 0x0000000407007c0c */ /* 0x000fda000bf26270 */
[----:B------:R-:W-:Y:S05]  /*1a90*/  @P1 EXIT ;  /* 0x000000000000194d */ /* 0x000fea0003800000 */
[----:B------:R-:W1:Y:S01]  /*1aa0*/  LDCU.64 UR4, c[0x0][0x390] ;  /* 0x00007200ff0477ac */ /* 0x000e620008000a00 */
[----:B------:R-:W-:Y:S01]  /*1ab0*/  HFMA2 R6, -RZ, RZ, 0, 0 ;  /* 0x00000000ff067431 */ /* 0x000fe200000001ff */
[----:B------:R-:W-:Y:S01]  /*1ac0*/  ISETP.NE.AND P1, PT, R8, RZ, PT ;  /* 0x000000ff0800720c */ /* 0x000fe20003f25270 */
[----:B------:R-:W2:Y:S01]  /*1ad0*/  LDCU UR8, c[0x0][0x38c] ;  /* 0x00007180ff0877ac */ /* 0x000ea20008000800 */
[----:B------:R-:W3:Y:S02]  /*1ae0*/  LDCU.64 UR10, c[0x0][0x4b8] ;  /* 0x00009700ff0a77ac */ /* 0x000ee40008000a00 */
[----:B-1----:R-:W-:-:S05]  /*1af0*/  IMAD.HI.U32 R9, R7, UR4, R6 ;  /* 0x0000000407097c27 */ /* 0x002fca000f8e0006 */
[----:B------:R-:W-:-:S04]  /*1b00*/  SHF.R.U32.HI R9, RZ, UR5, R9 ;  /* 0x00000005ff097c19 */ /* 0x000fc80008011609 */
[----:B------:R-:W-:-:S05]  /*1b10*/  IADD3 R6, PT, PT, -R9, RZ, RZ ;  /* 0x000000ff09067210 */ /* 0x000fca0007ffe1ff */
[----:B--2---:R-:W-:-:S04]  /*1b20*/  IMAD R6, R6, UR8, R7 ;  /* 0x0000000806067c24 */ /* 0x004fc8000f8e0207 */
[C---:B---3--:R-:W-:Y:S02]  /*1b30*/  IMAD R7, R6.reuse, UR10, RZ ;  /* 0x0000000a06077c24 */ /* 0x048fe4000f8e02ff */
        /* <DEDUP_REMOVED lines=287> */
.L_x_5686:
[----:B------:R-:W1:Y:S02]  /*2d30*/  LDCU.128 UR8, c[0x0][0x580] ;  /* 0x0000b000ff0877ac */ /* 0x000e640008000c00 */
[----:B-1----:R-:W-:-:S04]  /*2d40*/  IADD3 R8, P1, PT, R6, UR10, RZ ;  /* 0x0000000a06087c10 */ /* 0x002fc8000ff3e0ff */
[----:B------:R-:W-:-:S06]  /*2d50*/  IADD3.X R9, PT, PT, RZ, UR11, RZ, P1, !PT ;  /* 0x0000000bff097c10 */ /* 0x000fcc0008ffe4ff */
[----:B------:R-:W5:Y:S01]  /*2d60*/  LDG.E.64 R8, desc[UR6][R8.64] ;  /* 0x0000000608087981 */ /* 0x000f62000c1e1b00 */
[----:B------:R-:W-:Y:S02]  /*2d70*/  FSETP.GE.FTZ.AND P2, PT, |R2|, |R3|, PT ;  /* 0x400000030200720b */ /* 0x000fe40003f56200 */
[----:B------:R-:W-:-:S04]  /*2d80*/  IADD3 R6, P1, PT, R7, UR8, RZ ;  /* 0x0000000807067c10 */ /* 0x000fc8000ff3e0ff */
[----:B------:R-:W-:-:S07]  /*2d90*/  IADD3.X R7, PT, PT, RZ, UR9, RZ, P1, !PT ;  /* 0x00000009ff077c10 */ /* 0x000fce0008ffe4ff */
[----:B------:R-:W-:Y:S05]  /*2da0*/  @!P2 BRA `(.L_x_5687) ;  /* 0x00000000003ca947 */ /* 0x000fea0003800000 */
[----:B------:R-:W-:Y:S05]  /*2db0*/  @P0 BRA `(.L_x_5688) ;  /* 0x0000000000240947 */ /* 0x000fea0003800000 */
[----:B------:R-:W1:Y:S02]  /*2dc0*/  MUFU.RCP R0, R2 ;  /* 0x0000000200007308 */ /* 0x000e640000001000 */
[----:B-1----:R-:W-:-:S04]  /*2dd0*/  FMUL.FTZ R5, R0, R3 ;  /* 0x0000000300057220 */ /* 0x002fc80000410000 */
[C---:B------:R-:W-:Y:S01]  /*2de0*/  FFMA.FTZ R3, R5.reuse, R3, R2 ;  /* 0x0000000305037223 */ /* 0x040fe20000010002 */
[C---:B-----5:R-:W-:Y:S01]  /*2df0*/  FFMA.FTZ R0, R5.reuse, R9, R8 ;  /* 0x0000000905007223 */ /* 0x060fe20000010008 */
[----:B------:R-:W-:-:S04]  /*2e00*/  FFMA.FTZ R8, R5, -R8, R9 ;  /* 0x8000000805087223 */ /* 0x000fc80000010009 */
[----:B------:R-:W0:Y:S02]  /*2e10*/  MUFU.RCP R3, R3 ;  /* 0x0000000300037308 */ /* 0x000e240000001000 */
[C---:B0-----:R-:W-:Y:S01]  /*2e20*/  FMUL.FTZ R10, R3.reuse, R0 ;  /* 0x00000000030a7220 */ /* 0x041fe20000410000 */
[----:B------:R-:W-:Y:S01]  /*2e30*/  FMUL.FTZ R11, R3, R8 ;  /* 0x00000008030b7220 */ /* 0x000fe20000410000 */
[----:B------:R-:W-:Y:S06]  /*2e40*/  BRA `(.L_x_5689) ;  /* 0x0000000000347947 */ /* 0x000fec0003800000 */
.L_x_5688:
[----:B------:R-:W0:Y:S08]  /*2e50*/  MUFU.RCP R3, R4 ;  /* 0x0000000400037308 */ /* 0x000e300000001000 */
[----:B------:R-:W1:Y:S01]  /*2e60*/  MUFU.RCP R0, R0 ;  /* 0x0000000000007308 */ /* 0x000e620000001000 */
[----:B0----5:R-:W-:Y:S01]  /*2e70*/  FMUL.FTZ R10, R8, R3 ;  /* 0x00000003080a7220 */ /* 0x021fe20000410000 */
[----:B-1----:R-:W-:Y:S01]  /*2e80*/  FMUL.FTZ R11, R9, R0 ;  /* 0x00000000090b7220 */ /* 0x002fe20000410000 */
[----:B------:R-:W-:Y:S06]  /*2e90*/  BRA `(.L_x_5689) ;  /* 0x0000000000207947 */ /* 0x000fec0003800000 */
.L_x_5687:
[----:B------:R-:W1:Y:S02]  /*2ea0*/  MUFU.RCP R5, R3 ;  /* 0x0000000300057308 */ /* 0x000e640000001000 */
[----:B-1----:R-:W-:-:S04]  /*2eb0*/  FMUL.FTZ R0, R5, R2 ;  /* 0x0000000205007220 */ /* 0x002fc80000410000 */
[C---:B------:R-:W-:Y:S01]  /*2ec0*/  FFMA.FTZ R2, R0.reuse, R2, R3 ;  /* 0x0000000200027223 */ /* 0x040fe20000010003 */
[C---:B0----5:R-:W-:Y:S01]  /*2ed0*/  FFMA.FTZ R10, R0.reuse, R8, R9 ;  /* 0x00000008000a7223 */ /* 0x061fe20000010009 */
[----:B------:R-:W-:Y:S02]  /*2ee0*/  FFMA.FTZ R8, R0, R9, -R8 ;  /* 0x0000000900087223 */ /* 0x000fe40000010808 */
[----:B------:R-:W0:Y:S02]  /*2ef0*/  MUFU.RCP R11, R2 ;  /* 0x00000002000b7308 */ /* 0x000e240000001000 */
[C---:B0-----:R-:W-:Y:S01]  /*2f00*/  FMUL.FTZ R10, R11.reuse, R10 ;  /* 0x0000000a0b0a7220 */ /* 0x041fe20000410000 */
[----:B------:R-:W-:-:S07]  /*2f10*/  FMUL.FTZ R11, R11, R8 ;  /* 0x000000080b0b7220 */ /* 0x000fce0000410000 */
.L_x_5689:
[----:B------:R-:W-:Y:S01]  /*2f20*/  STG.E.64 desc[UR6][R6.64], R10 ;  /* 0x0000000a06007986 */ /* 0x000fe2000c101b06 */
[----:B------:R-:W-:Y:S05]  /*2f30*/  EXIT ;  /* 0x000000000000794d */ /* 0x000fea0003800000 */
.L_x_5690:
        /* <DEDUP_REMOVED lines=12> */
.L_x_18295:


//--------------------- .text._ZN2at6native27unrolled_elementwise_kernelINS0_13BUnaryFunctorIN3c107complexIfEES5_S5_NS0_15binary_internal10DivFunctorIS5_EEEESt5arrayIPcLm2EELi4E23TrivialOffsetCalculatorILi1EjESE_NS0_6memory15LoadWithoutCastENSF_16StoreWithoutCastEEEviT_T0_T2_T3_T4_T5_ --------------------------
	.section	.text._ZN2at6native27unrolled_elementwise_kernelINS0_13BUnaryFunctorIN3c107complexIfEES5_S5_NS0_15binary_internal10DivFunctorIS5_EEEESt5arrayIPcLm2EELi4E23TrivialOffsetCalculatorILi1EjESE_NS0_6memory15LoadWithoutCastENSF_16StoreWithoutCastEEEviT_T0_T2_T3_T4_T5_,"ax",@progbits
	.align	128
        .global         _ZN2at6native27unrolled_elementwise_kernelINS0_13BUnaryFunctorIN3c107complexIfEES5_S5_NS0_15binary_internal10DivFunctorIS5_EEEESt5arrayIPcLm2EELi4E23TrivialOffsetCalculatorILi1EjESE_NS0_6memory15LoadWithoutCastENSF_16StoreWithoutCastEEEviT_T0_T2_T3_T4_T5_
        .type           _ZN2at6native27unrolled_elementwise_kernelINS0_13BUnaryFunctorIN3c107complexIfEES5_S5_NS0_15binary_internal10DivFunctorIS5_EEEESt5arrayIPcLm2EELi4E23TrivialOffsetCalculatorILi1EjESE_NS0_6memory15LoadWithoutCastENSF_16StoreWithoutCastEEEviT_T0_T2_T3_T4_T5_,@function
        .size           _ZN2at6native27unrolled_elementwise_kernelINS0_13BUnaryFunctorIN3c107complexIfEES5_S5_NS0_15binary_internal10DivFunctorIS5_EEEESt5arrayIPcLm2EELi4E23TrivialOffsetCalculatorILi1EjESE_NS0_6memory15LoadWithoutCastENSF_16StoreWithoutCastEEEviT_T0_T2_T3_T4_T5_,(.L_x_18296 - _ZN2at6native27unrolled_elementwise_kernelINS0_13BUnaryFunctorIN3c107complexIfEES5_S5_NS0_15binary_internal10DivFunctorIS5_EEEESt5arrayIPcLm2EELi4E23TrivialOffsetCalculatorILi1EjESE_NS0_6memory15LoadWithoutCastENSF_16StoreWithoutCastEEEviT_T0_T2_T3_T4_T5_)
        .other          _ZN2at6native27unrolled_elementwise_kernelINS0_13BUnaryFunctorIN3c107complexIfEES5_S5_NS0_15binary_internal10DivFunctorIS5_EEEESt5arrayIPcLm2EELi4E23TrivialOffsetCalculatorILi1EjESE_NS0_6memory15LoadWithoutCastENSF_16StoreWithoutCastEEEviT_T0_T2_T3_T4_T5_,@"STO_CUDA_ENTRY STV_DEFAULT"
_ZN2at6native27unrolled_elementwise_kernelINS0_13BUnaryFunctorIN3c107complexIfEES5_S5_NS0_15binary_internal10DivFunctorIS5_EEEESt5arrayIPcLm2EELi4E23TrivialOffsetCalculatorILi1EjESE_NS0_6memory15LoadWithoutCastENSF_16StoreWithoutCastEEEviT_T0_T2_T3_T4_T5_:
.text._ZN2at6native27unrolled_elementwise_kernelINS0_13BUnaryFunctorIN3c107complexIfEES5_S5_NS0_15binary_internal10DivFunctorIS5_EEEESt5arrayIPcLm2EELi4E23TrivialOffsetCalculatorILi1EjESE_NS0_6memory15LoadWithoutCastENSF_16StoreWithoutCastEEEviT_T0_T2_T3_T4_T5_:
[----:B------:R-:W-:Y:S01]  /*0000*/  LDC R1, c[0x0][0x37c] ;  /* 0x0000df00ff017b82 */ /* 0x000fe20000000800 */
[----:B------:R-:W0:Y:S07]  /*0010*/  S2R R0, SR_CTAID.X ;  /* 0x0000000000007919 */ /* 0x000e2e0000002500 */
[----:B------:R-:W0:Y:S01]  /*0020*/  LDC R3, c[0x0][0x380] ;  /* 0x0000e000ff037b82 */ /* 0x000e220000000800 */
[----:B------:R-:W1:Y:S01]  /*0030*/  LDCU.64 UR4, c[0x0][0x358] ;  /* 0x00006b00ff0477ac */ /* 0x000e620008000a00 */
[----:B------:R-:W-:Y:S01]  /*0040*/  CS2R R14, SRZ ;  /* 0x00000000000e7805 */ /* 0x000fe2000001ff00 */
[----:B------:R-:W2:Y:S01]  /*0050*/  S2R R7, SR_TID.X ;  /* 0x0000000000077919 */ /* 0x000ea20000002100 */
[----:B0-----:R-:W-:Y:S01]  /*0060*/  IMAD R12, R0, -0x200, R3 ;  /* 0xfffffe00000c7824 */ /* 0x001fe200078e0203 */
[----:B--2---:R-:W-:-:S04]  /*0070*/  MOV R13, R7 ;  /* 0x00000007000d7202 */ /* 0x004fc80000000f00 */
[----:B------:R-:W-:-:S13]  /*0080*/  ISETP.GE.AND P0, PT, R7, R12, PT ;  /* 0x0000000c0700720c */ /* 0x000fda0003f06270 */
[----:B------:R-:W-:Y:S01]  /*0090*/  @!P0 IADD3 R7, PT, PT, R13, 0x80, RZ ;  /* 0x000000800d078810 */ /* 0x000fe20007ffe0ff */
[----:B------:R-:W0:Y:S01]  /*00a0*/  @!P0 LDC.64 R16, c[0x0][0x3a0] ;  /* 0x0000e800ff108b82 */ /* 0x000e220000000a00 */
[----:B------:R-:W-:Y:S02]  /*00b0*/  @!P0 LEA R9, R0, R13, 0x9 ;  /* 0x0000000d00098211 */ /* 0x000fe400078e48ff */
[----:B------:R-:W-:-:S13]  /*00c0*/  ISETP.GE.AND P1, PT, R7, R12, PT ;  /* 0x0000000c0700720c */ /* 0x000fda0003f26270 */
[----:B------:R-:W-:Y:S01]  /*00d0*/  @!P1 LEA R11, R0, R7, 0x9 ;  /* 0x00000007000b9211 */ /* 0x000fe200078e48ff */
[----:B------:R-:W2:Y:S01]  /*00e0*/  @!P1 LDC.64 R18, c[0x0][0x3a0] ;  /* 0x0000e800ff129b82 */ /* 0x000ea20000000a00 */
[----:B------:R-:W-:-:S04]  /*00f0*/  @!P1 IADD3 R7, PT, PT, R7, 0x80, RZ ;  /* 0x0000008007079810 */ /* 0x000fc80007ffe0ff */
[----:B------:R-:W-:Y:S01]  /*0100*/  ISETP.GE.AND P3, PT, R7, R12, PT ;  /* 0x0000000c0700720c */ /* 0x000fe20003f66270 */
[----:B0-----:R-:W-:Y:S01]  /*0110*/  @!P0 IMAD.WIDE.U32 R16, R9, 0x8, R16 ;  /* 0x0000000809108825 */ /* 0x001fe200078e0010 */
[----:B------:R-:W-:Y:S01]  /*0120*/  CS2R R8, SRZ ;  /* 0x0000000000087805 */ /* 0x000fe2000001ff00 */
[----:B------:R-:W-:Y:S03]  /*0130*/  BSSY.RECONVERGENT B0, `(.L_x_5691) ;  /* 0x0000031000007945 */ /* 0x000fe60003800200 */
[----:B-1----:R0:W5:Y:S07]  /*0140*/  @!P0 LDG.E.64 R14, desc[UR4][R16.64] ;  /* 0x00000004100e8981 */ /* 0x00216e000c1e1b00 */
[----:B------:R-:W1:Y:S01]  /*0150*/  @!P3 LDC.64 R4, c[0x0][0x3a0] ;  /* 0x0000e800ff04bb82 */ /* 0x000e620000000a00 */
[----:B------:R-:W-:-:S02]  /*0160*/  @!P3 LEA R23, R0, R7, 0x9 ;  /* 0x000000070017b211 */ /* 0x000fc400078e48ff */
[----:B------:R-:W-:Y:S01]  /*0170*/  @!P3 IADD3 R7, PT, PT, R7, 0x80, RZ ;  /* 0x000000800707b810 */ /* 0x000fe20007ffe0ff */
[----:B--2---:R-:W-:-:S03]  /*0180*/  @!P1 IMAD.WIDE.U32 R18, R11, 0x8, R18 ;  /* 0x000000080b129825 */ /* 0x004fc600078e0012 */
[----:B------:R-:W-:Y:S02]  /*0190*/  ISETP.GE.AND P2, PT, R7, R12, PT ;  /* 0x0000000c0700720c */ /* 0x000fe40003f46270 */
[----:B------:R-:W-:-:S06]  /*01a0*/  CS2R R10, SRZ ;  /* 0x00000000000a7805 */ /* 0x000fcc000001ff00 */
[----:B------:R2:W5:Y:S05]  /*01b0*/  @!P1 LDG.E.64 R10, desc[UR4][R18.64] ;  /* 0x00000004120a9981 */ /* 0x00056a000c1e1b00 */
[----:B------:R-:W3:Y:S01]  /*01c0*/  @!P2 LDC.64 R2, c[0x0][0x3a0] ;  /* 0x0000e800ff02ab82 */ /* 0x000ee20000000a00 */
[----:B------:R-:W-:Y:S01]  /*01d0*/  @!P2 LEA R21, R0, R7, 0x9 ;  /* 0x000000070015a211 */ /* 0x000fe200078e48ff */
[----:B-1----:R-:W-:-:S06]  /*01e0*/  @!P3 IMAD.WIDE.U32 R22, R23, 0x8, R4 ;  /* 0x000000081716b825 */ /* 0x002fcc00078e0004 */
[----:B------:R-:W1:Y:S01]  /*01f0*/  LDC.64 R6, c[0x0][0x390] ;  /* 0x0000e400ff067b82 */ /* 0x000e620000000a00 */
[----:B------:R2:W5:Y:S01]  /*0200*/  @!P3 LDG.E.64 R8, desc[UR4][R22.64] ;  /* 0x000000041608b981 */ /* 0x000562000c1e1b00 */
[----:B---3--:R-:W-:Y:S01]  /*0210*/  @!P2 IMAD.WIDE.U32 R20, R21, 0x8, R2 ;  /* 0x000000081514a825 */ /* 0x008fe200078e0002 */
[----:B------:R-:W-:-:S06]  /*0220*/  CS2R R2, SRZ ;  /* 0x0000000000027805 */ /* 0x000fcc000001ff00 */
[----:B------:R2:W5:Y:S01]  /*0230*/  @!P2 LDG.E.64 R2, desc[UR4][R20.64] ;  /* 0x000000041402a981 */ /* 0x000562000c1e1b00 */
[----:B------:R-:W-:Y:S02]  /*0240*/  ISETP.GE.AND P2, PT, R13, R12, PT ;  /* 0x0000000c0d00720c */ /* 0x000fe40003f46270 */
[C---:B-1----:R-:W-:Y:S02]  /*0250*/  FSETP.NEU.FTZ.AND P0, PT, |R6|.reuse, RZ, PT ;  /* 0x000000ff0600720b */ /* 0x042fe40003f1d200 */
[C---:B------:R-:W-:Y:S02]  /*0260*/  FSETP.NEU.FTZ.AND P1, PT, |R7|.reuse, RZ, PT ;  /* 0x000000ff0700720b */ /* 0x040fe40003f3d200 */
[----:B------:R-:W-:Y:S01]  /*0270*/  CS2R R4, SRZ ;  /* 0x0000000000047805 */ /* 0x000fe2000001ff00 */
[----:B0-----:R-:W-:Y:S01]  /*0280*/  FADD.FTZ R17, |R6|, -RZ ;  /* 0x800000ff06117221 */ /* 0x001fe20000010200 */
[----:B------:R-:W-:Y:S01]  /*0290*/  FADD.FTZ R16, |R7|, -RZ ;  /* 0x800000ff07107221 */ /* 0x000fe20000010200 */
[----:B------:R-:W-:-:S04]  /*02a0*/  PLOP3.LUT P0, PT, P0, P1, PT, 0x2, 0x20 ;  /* 0x000000000020781c */ /* 0x000fc80000702072 */
[----:B--2---:R-:W-:Y:S09]  /*02b0*/  @P2 BRA `(.L_x_5692) ;  /* 0x0000000000602947 */ /* 0x004ff20003800000 */
        /* <DEDUP_REMOVED lines=16> */
.L_x_5693:
[----:B------:R-:W0:Y:S02]  /*03c0*/  MUFU.RCP R5, R7 ;  /* 0x0000000700057308 */ /* 0x000e240000001000 */
[----:B0-----:R-:W-:-:S04]  /*03d0*/  FMUL.FTZ R4, R5, R6 ;  /* 0x0000000605047220 */ /* 0x001fc80000410000 */
[C---:B------:R-:W-:Y:S01]  /*03e0*/  FFMA.FTZ R18, R4.reuse, R6, R7 ;  /* 0x0000000604127223 */ /* 0x040fe20000010007 */
[C---:B-----5:R-:W-:Y:S01]  /*03f0*/  FFMA.FTZ R5, R4.reuse, R14, R15 ;  /* 0x0000000e04057223 */ /* 0x060fe2000001000f */
[----:B------:R-:W-:-:S04]  /*0400*/  FFMA.FTZ R15, R4, R15, -R14 ;  /* 0x0000000f040f7223 */ /* 0x000fc8000001080e */
[----:B------:R-:W0:Y:S02]  /*0410*/  MUFU.RCP R18, R18 ;  /* 0x0000001200127308 */ /* 0x000e240000001000 */
[C---:B0-----:R-:W-:Y:S01]  /*0420*/  FMUL.FTZ R4, R18.reuse, R5 ;  /* 0x0000000512047220 */ /* 0x041fe20000410000 */
[----:B------:R-:W-:-:S07]  /*0430*/  FMUL.FTZ R5, R18, R15 ;  /* 0x0000000f12057220 */ /* 0x000fce0000410000 */
.L_x_5692:
[----:B------:R-:W-:Y:S05]  /*0440*/  BSYNC.RECONVERGENT B0 ;  /* 0x0000000000007941 */ /* 0x000fea0003800200 */
.L_x_5691:
[----:B------:R-:W-:Y:S01]  /*0450*/  IADD3 R19, PT, PT, R13, 0x80, RZ ;  /* 0x000000800d137810 */ /* 0x000fe20007ffe0ff */
[----:B------:R-:W-:Y:S01]  /*0460*/  BSSY.RECONVERGENT B0, `(.L_x_5694) ;  /* 0x000001d000007945 */ /* 0x000fe20003800200 */
[----:B-----5:R-:W-:Y:S02]  /*0470*/  CS2R R14, SRZ ;  /* 0x00000000000e7805 */ /* 0x020fe4000001ff00 */
        /* <DEDUP_REMOVED lines=14> */
.L_x_5697:
[----:B------:R-:W0:Y:S08]  /*0560*/  MUFU.RCP R15, R17 ;  /* 0x00000011000f7308 */ /* 0x000e300000001000 */
[----:B------:R-:W1:Y:S01]  /*0570*/  MUFU.RCP R18, R16 ;  /* 0x0000001000127308 */ /* 0x000e620000001000 */
[----:B0-----:R-:W-:Y:S01]  /*0580*/  FMUL.FTZ R14, R15, R10 ;  /* 0x0000000a0f0e7220 */ /* 0x001fe20000410000 */
[----:B-1----:R-:W-:Y:S01]  /*0590*/  FMUL.FTZ R15, R18, R11 ;  /* 0x0000000b120f7220 */ /* 0x002fe20000410000 */
[----:B------:R-:W-:Y:S06]  /*05a0*/  BRA `(.L_x_5695) ;  /* 0x0000000000207947 */ /* 0x000fec0003800000 */
.L_x_5696:
        /* <DEDUP_REMOVED lines=8> */
.L_x_5695:
[----:B------:R-:W-:Y:S05]  /*0630*/  BSYNC.RECONVERGENT B0 ;  /* 0x0000000000007941 */ /* 0x000fea0003800200 */
.L_x_5694:
[----:B------:R-:W-:Y:S01]  /*0640*/  IADD3 R11, PT, PT, R13, 0x100, RZ ;  /* 0x000001000d0b7810 */ /* 0x000fe20007ffe0ff */
[----:B------:R-:W-:Y:S03]  /*0650*/  BSSY.RECONVERGENT B0, `(.L_x_5698) ;  /* 0x000001d000007945 */ /* 0x000fe60003800200 */
[----:B------:R-:W-:Y:S02]  /*0660*/  ISETP.GE.AND P1, PT, R11, R12, PT ;  /* 0x0000000c0b00720c */ /* 0x000fe40003f26270 */
[----:B------:R-:W-:-:S11]  /*0670*/  CS2R R10, SRZ ;  /* 0x00000000000a7805 */ /* 0x000fd6000001ff00 */
        /* <DEDUP_REMOVED lines=13> */
.L_x_5701:
[----:B------:R-:W0:Y:S08]  /*0750*/  MUFU.RCP R11, R17 ;  /* 0x00000011000b7308 */ /* 0x000e300000001000 */
[----:B------:R-:W1:Y:S01]  /*0760*/  MUFU.RCP R18, R16 ;  /* 0x0000001000127308 */ /* 0x000e620000001000 */
[----:B0-----:R-:W-:Y:S01]  /*0770*/  FMUL.FTZ R10, R11, R8 ;  /* 0x000000080b0a7220 */ /* 0x001fe20000410000 */
[----:B-1----:R-:W-:Y:S01]  /*0780*/  FMUL.FTZ R11, R18, R9 ;  /* 0x00000009120b7220 */ /* 0x002fe20000410000 */
[----:B------:R-:W-:Y:S06]  /*0790*/  BRA `(.L_x_5699) ;  /* 0x0000000000207947 */ /* 0x000fec0003800000 */
.L_x_5700:
        /* <DEDUP_REMOVED lines=8> */
.L_x_5699:
[----:B------:R-:W-:Y:S05]  /*0820*/  BSYNC.RECONVERGENT B0 ;  /* 0x0000000000007941 */ /* 0x000fea0003800200 */
.L_x_5698:
        /* <DEDUP_REMOVED lines=17> */
.L_x_5705:
[----:B------:R-:W0:Y:S08]  /*0940*/  MUFU.RCP R17, R17 ;  /* 0x0000001100117308 */ /* 0x000e300000001000 */
[----:B------:R-:W1:Y:S01]  /*0950*/  MUFU.RCP R16, R16 ;  /* 0x0000001000107308 */ /* 0x000e620000001000 */
[----:B0-----:R-:W-:Y:S01]  /*0960*/  FMUL.FTZ R8, R17, R2 ;  /* 0x0000000211087220 */ /* 0x001fe20000410000 */
[----:B-1----:R-:W-:Y:S01]  /*0970*/  FMUL.FTZ R9, R16, R3 ;  /* 0x0000000310097220 */ /* 0x002fe20000410000 */
[----:B------:R-:W-:Y:S06]  /*0980*/  BRA `(.L_x_5703) ;  /* 0x0000000000207947 */ /* 0x000fec0003800000 */
.L_x_5704:
        /* <DEDUP_REMOVED lines=8> */
.L_x_5703:
[----:B------:R-:W-:Y:S05]  /*0a10*/  BSYNC.RECONVERGENT B0 ;  /* 0x0000000000007941 */ /* 0x000fea0003800200 */
.L_x_5702:
        /* <DEDUP_REMOVED lines=18> */
.L_x_5707:
[----:B------:R-:W-:Y:S05]  /*0b40*/  BSYNC.RECONVERGENT B0 ;  /* 0x0000000000007941 */ /* 0x000fea0003800200 */
.L_x_5706:
[----:B------:R-:W-:-:S13]  /*0b50*/  ISETP.GE.AND P0, PT, R13, R12, PT ;  /* 0x0000000c0d00720c */ /* 0x000fda0003f06270 */
[----:B------:R-:W-:Y:S05]  /*0b60*/  @P0 EXIT ;  /* 0x000000000000094d */ /* 0x000fea0003800000 */
[----:B01----:R-:W0:Y:S01]  /*0b70*/  LDC.64 R2, c[0x0][0x398] ;  /* 0x0000e600ff027b82 */ /* 0x003e220000000a00 */
[----:B------:R-:W-:-:S05]  /*0b80*/  LEA R13, R0, R13, 0x9 ;  /* 0x0000000d000d7211 */ /* 0x000fca00078e48ff */
[----:B0-----:R-:W-:-:S05]  /*0b90*/  IMAD.WIDE.U32 R2, R13, 0x8, R2 ;  /* 0x000000080d027825 */ /* 0x001fca00078e0002 */
[----:B------:R-:W-:Y:S01]  /*0ba0*/  STG.E.64 desc[UR4][R2.64], R8 ;  /* 0x0000000802007986 */ /* 0x000fe2000c101b04 */
[----:B------:R-:W-:Y:S05]  /*0bb0*/  EXIT ;  /* 0x000000000000794d */ /* 0x000fea0003800000 */
.L_x_5708:
        /* <DEDUP_REMOVED lines=12> */
.L_x_18296:


//--------------------- .text._ZN2at6native29vectorized_elementwise_kernelILi2ENS0_13BUnaryFunctorIN3c107complexIfEES5_S5_NS0_15binary_internal10DivFunctorIS5_EEEESt5arrayIPcLm2EEEEviT0_T1_ --------------------------
	.section	.text._ZN2at6native29vectorized_elementwise_kernelILi2ENS0_13BUnaryFunctorIN3c107complexIfEES5_S5_NS0_15binary_internal10DivFunctorIS5_EEEESt5arrayIPcLm2EEEEviT0_T1_,"ax",@progbits
	.align	128
        .global         _ZN2at6native29vectorized_elementwise_kernelILi2ENS0_13BUnaryFunctorIN3c107complexIfEES5_S5_NS0_15binary_internal10DivFunctorIS5_EEEESt5arrayIPcLm2EEEEviT0_T1_
        .type           _ZN2at6native29vectorized_elementwise_kernelILi2ENS0_13BUnaryFunctorIN3c107complexIfEES5_S5_NS0_15binary_internal10DivFunctorIS5_EEEESt5arrayIPcLm2EEEEviT0_T1_,@function
        .size           _ZN2at6native29vectorized_elementwise_kernelILi2ENS0_13BUnaryFunctorIN3c107complexIfEES5_S5_NS0_15binary_internal10DivFunctorIS5_EEEESt5arrayIPcLm2EEEEviT0_T1_,(.L_x_18297 - _ZN2at6native29vectorized_elementwise_kernelILi2ENS0_13BUnaryFunctorIN3c107complexIfEES5_S5_NS0_15binary_internal10DivFunctorIS5_EEEESt5arrayIPcLm2EEEEviT0_T1_)
        .other          _ZN2at6native29vectorized_elementwise_kernelILi2ENS0_13BUnaryFunctorIN3c107complexIfEES5_S5_NS0_15binary_internal10DivFunctorIS5_EEEESt5arrayIPcLm2EEEEviT0_T1_,@"STO_CUDA_ENTRY STV_DEFAULT"
_ZN2at6native29vectorized_elementwise_kernelILi2ENS0_13BUnaryFunctorIN3c107complexIfEES5_S5_NS0_15binary_internal10DivFunctorIS5_EEEESt5arrayIPcLm2EEEEviT0_T1_:
.text._ZN2at6native29vectorized_elementwise_kernelILi2ENS0_13BUnaryFunctorIN3c107complexIfEES5_S5_NS0_15binary_internal10DivFunctorIS5_EEEESt5arrayIPcLm2EEEEviT0_T1_:
[----:B------:R-:W-:Y:S08]  /*0000*/  LDC R1, c[0x0][0x37c] ;  /* 0x0000df00ff017b82 */ /* 0x000ff00000000800 */
[----:B------:R-:W0:Y:S01]  /*0010*/  S2UR UR6, SR_CTAID.X ;  /* 0x00000000000679c3 */ /* 0x000e220000002500 */
[----:B------:R-:W1:Y:S01]  /*0020*/  LDCU UR4, c[0x0][0x380] ;  /* 0x00007000ff0477ac */ /* 0x000e620008000800 */
[----:B------:R-:W2:Y:S01]  /*0030*/  LDCU.64 UR8, c[0x0][0x358] ;  /* 0x00006b00ff0877ac */ /* 0x000ea20008000a00 */
[----:B0-----:R-:W-:-:S04]  /*0040*/  USHF.L.U32 UR6, UR6, 0xa, URZ ;  /* 0x0000000a06067899 */ /* 0x001fc800080006ff */
[----:B-1----:R-:W-:-:S04]  /*0050*/  UIADD3 UR4, UPT, UPT, -UR6, UR4, URZ ;  /* 0x0000000406047290 */ /* 0x002fc8000fffe1ff */
[----:B------:R-:W-:-:S09]  /*0060*/  UISETP.GT.U32.AND UP0, UPT, UR4, 0x3ff, UPT ;  /* 0x000003ff0400788c */ /* 0x000fd2000bf04070 */
[----:B--2---:R-:W-:Y:S05]  /*0070*/  BRA.U UP0, `(.L_x_5709) ;  /* 0x0000001500c07547 */ /* 0x004fea000b800000 */
[----:B------:R-:W0:Y:S01]  /*0080*/  S2R R2, SR_TID.X ;  /* 0x0000000000027919 */ /* 0x000e220000002100 */
[----:B------:R-:W-:Y:S02]  /*0090*/  CS2R R16, SRZ ;  /* 0x0000000000107805 */ /* 0x000fe4000001ff00 */
[----:B0-----:R-:W-:Y:S02]  /*00a0*/  ISETP.GE.U32.AND P6, PT, R2, UR4, PT ;  /* 0x0000000402007c0c */ /* 0x001fe4000bfc6070 */
[----:B------:R-:W-:-:S11]  /*00b0*/  MOV R0, R2 ;  /* 0x0000000200007202 */ /* 0x000fd60000000f00 */
[C---:B------:R-:W-:Y:S01]  /*00c0*/  @!P6 IADD3 R2, PT, PT, R0.reuse, 0x80, RZ ;  /* 0x000000800002e810 */ /* 0x040fe20007ffe0ff */
[----:B------:R-:W0:Y:S01]  /*00d0*/  @!P6 LDC.64 R14, c[0x0][0x3a0] ;  /* 0x0000e800ff0eeb82 */ /* 0x000e220000000a00 */
[----:B------:R-:W-:Y:S02]  /*00e0*/  @!P6 IADD3 R3, PT, PT, R0, UR6, RZ ;  /* 0x000000060003ec10 */ /* 0x000fe4000fffe0ff */
[----:B------:R-:W-:-:S13]  /*00f0*/  ISETP.GE.U32.AND P5, PT, R2, UR4, PT ;  /* 0x0000000402007c0c */ /* 0x000fda000bfa6070 */
[C---:B------:R-:W-:Y:S01]  /*0100*/  @!P5 IADD3 R4, PT, PT, R2.reuse, UR6, RZ ;  /* 0x000000060204dc10 */ /* 0x040fe2000fffe0ff */
[----:B------:R-:W1:Y:S01]  /*0110*/  @!P5 LDC.64 R18, c[0x0][0x3a0] ;  /* 0x0000e800ff12db82 */ /* 0x000e620000000a00 */
[----:B------:R-:W-:-:S04]  /*0120*/  @!P5 IADD3 R2, PT, PT, R2, 0x80, RZ ;  /* 0x000000800202d810 */ /* 0x000fc80007ffe0ff */
[----:B------:R-:W-:Y:S01]  /*0130*/  ISETP.GE.U32.AND P4, PT, R2, UR4, PT ;  /* 0x0000000402007c0c */ /* 0x000fe2000bf86070 */
[----:B0-----:R-:W-:-:S05]  /*0140*/  @!P6 IMAD.WIDE.U32 R14, R3, 0x8, R14 ;  /* 0x00000008030ee825 */ /* 0x001fca00078e000e */
[----:B------:R-:W5:Y:S07]  /*0150*/  @!P6 LDG.E.64 R16, desc[UR8][R14.64] ;  /* 0x000000080e10e981 */ /* 0x000f6e000c1e1b00 */
[C---:B------:R-:W-:Y:S01]  /*0160*/  @!P4 IADD3 R13, PT, PT, R2.reuse, UR6, RZ ;  /* 0x00000006020dcc10 */ /* 0x040fe2000fffe0ff */
[----:B------:R-:W0:Y:S01]  /*0170*/  @!P4 LDC.64 R20, c[0x0][0x3a0] ;  /* 0x0000e800ff14cb82 */ /* 0x000e220000000a00 */
[----:B------:R-:W-:-:S04]  /*0180*/  @!P4 IADD3 R2, PT, PT, R2, 0x80, RZ ;  /* 0x000000800202c810 */ /* 0x000fc80007ffe0ff */
[----:B------:R-:W-:-:S13]  /*0190*/  ISETP.GE.U32.AND P3, PT, R2, UR4, PT ;  /* 0x0000000402007c0c */ /* 0x000fda000bf66070 */
[C---:B------:R-:W-:Y:S01]  /*01a0*/  @!P3 IADD3 R11, PT, PT, R2.reuse, UR6, RZ ;  /* 0x00000006020bbc10 */ /* 0x040fe2000fffe0ff */
[----:B------:R-:W2:Y:S01]  /*01b0*/  @!P3 LDC.64 R6, c[0x0][0x3a0] ;  /* 0x0000e800ff06bb82 */ /* 0x000ea20000000a00 */
[----:B------:R-:W-:-:S04]  /*01c0*/  @!P3 IADD3 R2, PT, PT, R2, 0x80, RZ ;  /* 0x000000800202b810 */ /* 0x000fc80007ffe0ff */
[----:B------:R-:W-:-:S13]  /*01d0*/  ISETP.GE.U32.AND P2, PT, R2, UR4, PT ;  /* 0x0000000402007c0c */ /* 0x000fda000bf46070 */
[C---:B------:R-:W-:Y:S01]  /*01e0*/  @!P2 IADD3 R9, PT, PT, R2.reuse, UR6, RZ ;  /* 0x000000060209ac10 */ /* 0x040fe2000fffe0ff */
[----:B------:R-:W3:Y:S01]  /*01f0*/  @!P2 LDC.64 R22, c[0x0][0x3a0] ;  /* 0x0000e800ff16ab82 */ /* 0x000ee20000000a00 */
[----:B------:R-:W-:-:S04]  /*0200*/  @!P2 IADD3 R2, PT, PT, R2, 0x80, RZ ;  /* 0x000000800202a810 */ /* 0x000fc80007ffe0ff */
[----:B------:R-:W-:-:S13]  /*0210*/  ISETP.GE.U32.AND P1, PT, R2, UR4, PT ;  /* 0x0000000402007c0c */ /* 0x000fda000bf26070 */
[C---:B------:R-:W-:Y:S01]  /*0220*/  @!P1 IADD3 R5, PT, PT, R2.reuse, UR6, RZ ;  /* 0x0000000602059c10 */ /* 0x040fe2000fffe0ff */
[----:B------:R-:W4:Y:S01]  /*0230*/  @!P1 LDC.64 R24, c[0x0][0x3a0] ;  /* 0x0000e800ff189b82 */ /* 0x000f220000000a00 */
[----:B------:R-:W-:-:S04]  /*0240*/  @!P1 IADD3 R2, PT, PT, R2, 0x80, RZ ;  /* 0x0000008002029810 */ /* 0x000fc80007ffe0ff */
[----:B------:R-:W-:-:S13]  /*0250*/  ISETP.GE.U32.AND P0, PT, R2, UR4, PT ;  /* 0x0000000402007c0c */ /* 0x000fda000bf06070 */
[C---:B------:R-:W-:Y:S01]  /*0260*/  @!P0 IADD3 R3, PT, PT, R2.reuse, UR6, RZ ;  /* 0x0000000602038c10 */ /* 0x040fe2000fffe0ff */
[----:B--2---:R-:W-:Y:S01]  /*0270*/  @!P3 IMAD.WIDE.U32 R6, R11, 0x8, R6 ;  /* 0x000000080b06b825 */ /* 0x004fe200078e0006 */
[----:B------:R-:W-:Y:S01]  /*0280*/  @!P0 IADD3 R2, PT, PT, R2, 0x80, RZ ;  /* 0x0000008002028810 */ /* 0x000fe20007ffe0ff */
[----:B------:R-:W2:Y:S03]  /*0290*/  @!P0 LDC.64 R26, c[0x0][0x3a0] ;  /* 0x0000e800ff1a8b82 */ /* 0x000ea60000000a00 */
[----:B------:R-:W-:-:S13]  /*02a0*/  ISETP.GE.U32.AND P6, PT, R2, UR4, PT ;  /* 0x0000000402007c0c */ /* 0x000fda000bfc6070 */
[----:B------:R-:W1:Y:S01]  /*02b0*/  @!P6 LDC.64 R28, c[0x0][0x3a0] ;  /* 0x0000e800ff1ceb82 */ /* 0x000e620000000a00 */
[----:B------:R-:W-:Y:S01]  /*02c0*/  CS2R R10, SRZ ;  /* 0x00000000000a7805 */ /* 0x000fe2000001ff00 */
[----:B----4-:R-:W-:Y:S01]  /*02d0*/  @!P1 IMAD.WIDE.U32 R24, R5, 0x8, R24 ;  /* 0x0000000805189825 */ /* 0x010fe200078e0018 */
[----:B------:R-:W-:-:S04]  /*02e0*/  @!P6 IADD3 R5, PT, PT, R2, UR6, RZ ;  /* 0x000000060205ec10 */ /* 0x000fc8000fffe0ff */
[----:B------:R4:W5:Y:S02]  /*02f0*/  @!P3 LDG.E.64 R10, desc[UR8][R6.64] ;  /* 0x00000008060ab981 */ /* 0x000964000c1e1b00 */
[----:B----4-:R-:W-:Y:S01]  /*0300*/  CS2R R6, SRZ ;  /* 0x0000000000067805 */ /* 0x010fe2000001ff00 */
[----:B-1----:R-:W-:-:S05]  /*0310*/  @!P6 IMAD.WIDE.U32 R28, R5, 0x8, R28 ;  /* 0x00000008051ce825 */ /* 0x002fca00078e001c */
[----:B------:R-:W5:Y:S01]  /*0320*/  @!P6 LDG.E.64 R6, desc[UR8][R28.64] ;  /* 0x000000081c06e981 */ /* 0x000f62000c1e1b00 */
[----:B0-----:R-:W-:Y:S01]  /*0330*/  @!P4 IMAD.WIDE.U32 R20, R13, 0x8, R20 ;  /* 0x000000080d14c825 */ /* 0x001fe200078e0014 */
[----:B------:R-:W-:-:S06]  /*0340*/  CS2R R12, SRZ ;  /* 0x00000000000c7805 */ /* 0x000fcc000001ff00 */
[----:B------:R0:W5:Y:S01]  /*0350*/  @!P4 LDG.E.64 R12, desc[UR8][R20.64] ;  /* 0x00000008140cc981 */ /* 0x000162000c1e1b00 */
[----:B------:R-:W-:Y:S01]  /*0360*/  @!P5 IMAD.WIDE.U32 R18, R4, 0x8, R18 ;  /* 0x000000080412d825 */ /* 0x000fe200078e0012 */
[----:B------:R-:W-:Y:S01]  /*0370*/  CS2R R4, SRZ ;  /* 0x0000000000047805 */ /* 0x000fe2000001ff00 */
[----:B0-----:R-:W0:Y:S02]  /*0380*/  LDC.64 R20, c[0x0][0x390] ;  /* 0x0000e400ff147b82 */ /* 0x001e240000000a00 */
[----:B---3--:R-:W-:-:S05]  /*0390*/  @!P2 IMAD.WIDE.U32 R22, R9, 0x8, R22 ;  /* 0x000000080916a825 */ /* 0x008fca00078e0016 */
[----:B------:R1:W5:Y:S01]  /*03a0*/  @!P2 LDG.E.64 R4, desc[UR8][R22.64] ;  /* 0x000000081604a981 */ /* 0x000362000c1e1b00 */
[----:B------:R-:W-:Y:S01]  /*03b0*/  ISETP.GE.U32.AND P2, PT, R0, UR4, PT ;  /* 0x0000000400007c0c */ /* 0x000fe2000bf46070 */
[----:B--2---:R-:W-:Y:S01]  /*03c0*/  @!P0 IMAD.WIDE.U32 R26, R3, 0x8, R26 ;  /* 0x00000008031a8825 */ /* 0x004fe200078e001a */
[----:B------:R-:W-:Y:S02]  /*03d0*/  CS2R R2, SRZ ;  /* 0x0000000000027805 */ /* 0x000fe4000001ff00 */
[----:B------:R-:W-:Y:S02]  /*03e0*/  CS2R R8, SRZ ;  /* 0x0000000000087805 */ /* 0x000fe4000001ff00 */
[----:B------:R-:W-:Y:S01]  /*03f0*/  CS2R R14, SRZ ;  /* 0x00000000000e7805 */ /* 0x000fe2000001ff00 */
[----:B------:R-:W-:Y:S01]  /*0400*/  BSSY.RECONVERGENT B0, `(.L_x_5710) ;  /* 0x0000023000007945 */ /* 0x000fe20003800200 */
[----:B------:R-:W5:Y:S04]  /*0410*/  @!P1 LDG.E.64 R2, desc[UR8][R24.64] ;  /* 0x0000000818029981 */ /* 0x000f68000c1e1b00 */
[----:B------:R-:W5:Y:S04]  /*0420*/  @!P0 LDG.E.64 R8, desc[UR8][R26.64] ;  /* 0x000000081a088981 */ /* 0x000f68000c1e1b00 */
[----:B------:R2:W5:Y:S01]  /*0430*/  @!P5 LDG.E.64 R14, desc[UR8][R18.64] ;  /* 0x00000008120ed981 */ /* 0x000562000c1e1b00 */
[----:B0-----:R-:W-:-:S02]  /*0440*/  FSETP.NEU.FTZ.AND P0, PT, |R20|, RZ, PT ;  /* 0x000000ff1400720b */ /* 0x001fc40003f1d200 */
[C---:B------:R-:W-:Y:S01]  /*0450*/  FSETP.NEU.FTZ.AND P1, PT, |R21|.reuse, RZ, PT ;  /* 0x000000ff1500720b */ /* 0x040fe20003f3d200 */
[----:B-1----:R-:W-:Y:S01]  /*0460*/  FADD.FTZ R23, |R20|, -RZ ;  /* 0x800000ff14177221 */ /* 0x002fe20000010200 */
[----:B------:R-:W-:Y:S02]  /*0470*/  FADD.FTZ R22, |R21|, -RZ ;  /* 0x800000ff15167221 */ /* 0x000fe40000010200 */
[----:B------:R-:W-:Y:S02]  /*0480*/  PLOP3.LUT P0, PT, P0, P1, PT, 0x2, 0x20 ;  /* 0x000000000020781c */ /* 0x000fe40000702072 */
[----:B--2---:R-:W-:Y:S01]  /*0490*/  CS2R R18, SRZ ;  /* 0x0000000000127805 */ /* 0x004fe2000001ff00 */
[----:B------:R-:W-:Y:S10]  /*04a0*/  @P2 BRA `(.L_x_5711) ;  /* 0x0000000000602947 */ /* 0x000ff40003800000 */
        /* <DEDUP_REMOVED lines=16> */
.L_x_5712:
        /* <DEDUP_REMOVED lines=8> */
.L_x_5711:
[----:B------:R-:W-:Y:S05]  /*0630*/  BSYNC.RECONVERGENT B0 ;  /* 0x0000000000007941 */ /* 0x000fea0003800200 */
.L_x_5710:
[----:B------:R-:W-:Y:S01]  /*0640*/  IADD3 R24, PT, PT, R0, 0x80, RZ ;  /* 0x0000008000187810 */ /* 0x000fe20007ffe0ff */
[----:B------:R-:W-:Y:S01]  /*0650*/  BSSY.RECONVERGENT B0, `(.L_x_5713) ;  /* 0x000001d000007945 */ /* 0x000fe20003800200 */
[----:B-----5:R-:W-:Y:S02]  /*0660*/  CS2R R16, SRZ ;  /* 0x0000000000107805 */ /* 0x020fe4000001ff00 */
[----:B------:R-:W-:-:S13]  /*0670*/  ISETP.GE.U32.AND P1, PT, R24, UR4, PT ;  /* 0x0000000418007c0c */ /* 0x000fda000bf26070 */
        /* <DEDUP_REMOVED lines=13> */
.L_x_5716:
[----:B------:R-:W0:Y:S08]  /*0750*/  MUFU.RCP R17, R23 ;  /* 0x0000001700117308 */ /* 0x000e300000001000 */
[----:B------:R-:W1:Y:S01]  /*0760*/  MUFU.RCP R26, R22 ;  /* 0x00000016001a7308 */ /* 0x000e620000001000 */
[----:B0-----:R-:W-:Y:S01]  /*0770*/  FMUL.FTZ R16, R17, R14 ;  /* 0x0000000e11107220 */ /* 0x001fe20000410000 */
[----:B-1----:R-:W-:Y:S01]  /*0780*/  FMUL.FTZ R17, R26, R15 ;  /* 0x0000000f1a117220 */ /* 0x002fe20000410000 */
[----:B------:R-:W-:Y:S06]  /*0790*/  BRA `(.L_x_5714) ;  /* 0x0000000000207947 */ /* 0x000fec0003800000 */
.L_x_5715:
        /* <DEDUP_REMOVED lines=8> */
.L_x_5714:
[----:B------:R-:W-:Y:S05]  /*0820*/  BSYNC.RECONVERGENT B0 ;  /* 0x0000000000007941 */ /* 0x000fea0003800200 */
.L_x_5713:
[----:B------:R-:W-:Y:S01]  /*0830*/  IADD3 R14, PT, PT, R0, 0x100, RZ ;  /* 0x00000100000e7810 */ /* 0x000fe20007ffe0ff */
[----:B------:R-:W-:Y:S03]  /*0840*/  BSSY.RECONVERGENT B0, `(.L_x_5717) ;  /* 0x000001d000007945 */ /* 0x000fe60003800200 */
[----:B------:R-:W-:Y:S02]  /*0850*/  ISETP.GE.U32.AND P1, PT, R14, UR4, PT ;  /* 0x000000040e007c0c */ /* 0x000fe4000bf26070 */
        /* <DEDUP_REMOVED lines=14> */
.L_x_5720:
[----:B------:R-:W0:Y:S08]  /*0940*/  MUFU.RCP R15, R23 ;  /* 0x00000017000f7308 */ /* 0x000e300000001000 */
[----:B------:R-:W1:Y:S01]  /*0950*/  MUFU.RCP R26, R22 ;  /* 0x00000016001a7308 */ /* 0x000e620000001000 */
[----:B0-----:R-:W-:Y:S01]  /*0960*/  FMUL.FTZ R14, R15, R12 ;  /* 0x0000000c0f0e7220 */ /* 0x001fe20000410000 */
[----:B-1----:R-:W-:Y:S01]  /*0970*/  FMUL.FTZ R15, R26, R13 ;  /* 0x0000000d1a0f7220 */ /* 0x002fe20000410000 */
[----:B------:R-:W-:Y:S06]  /*0980*/  BRA `(.L_x_5718) ;  /* 0x0000000000207947 */ /* 0x000fec0003800000 */
.L_x_5719:
        /* <DEDUP_REMOVED lines=8> */
.L_x_5718:
[----:B------:R-:W-:Y:S05]  /*0a10*/  BSYNC.RECONVERGENT B0 ;  /* 0x0000000000007941 */ /* 0x000fea0003800200 */
.L_x_5717:
        /* <DEDUP_REMOVED lines=17> */
.L_x_5724:
[----:B------:R-:W0:Y:S08]  /*0b30*/  MUFU.RCP R13, R23 ;  /* 0x00000017000d7308 */ /* 0x000e300000001000 */
[----:B------:R-:W1:Y:S01]  /*0b40*/  MUFU.RCP R26, R22 ;  /* 0x00000016001a7308 */ /* 0x000e620000001000 */
[----:B0-----:R-:W-:Y:S01]  /*0b50*/  FMUL.FTZ R12, R13, R10 ;  /* 0x0000000a0d0c7220 */ /* 0x001fe20000410000 */
[----:B-1----:R-:W-:Y:S01]  /*0b60*/  FMUL.FTZ R13, R26, R11 ;  /* 0x0000000b1a0d7220 */ /* 0x002fe20000410000 */
[----:B------:R-:W-:Y:S06]  /*0b70*/  BRA `(.L_x_5722) ;  /* 0x0000000000207947 */ /* 0x000fec0003800000 */
.L_x_5723:
        /* <DEDUP_REMOVED lines=8> */
.L_x_5722:
[----:B------:R-:W-:Y:S05]  /*0c00*/  BSYNC.RECONVERGENT B0 ;  /* 0x0000000000007941 */ /* 0x000fea0003800200 */
.L_x_5721:
        /* <DEDUP_REMOVED lines=17> */
.L_x_5728:
[----:B------:R-:W0:Y:S08]  /*0d20*/  MUFU.RCP R11, R23 ;  /* 0x00000017000b7308 */ /* 0x000e300000001000 */
[----:B------:R-:W1:Y:S01]  /*0d30*/  MUFU.RCP R26, R22 ;  /* 0x00000016001a7308 */ /* 0x000e620000001000 */
[----:B0-----:R-:W-:Y:S01]  /*0d40*/  FMUL.FTZ R10, R11, R4 ;  /* 0x000000040b0a7220 */ /* 0x001fe20000410000 */
[----:B-1----:R-:W-:Y:S01]  /*0d50*/  FMUL.FTZ R11, R26, R5 ;  /* 0x000000051a0b7220 */ /* 0x002fe20000410000 */
[----:B------:R-:W-:Y:S06]  /*0d60*/  BRA `(.L_x_5726) ;  /* 0x0000000000207947 */ /* 0x000fec0003800000 */
.L_x_5727:
        /* <DEDUP_REMOVED lines=8> */
.L_x_5726:
[----:B------:R-:W-:Y:S05]  /*0df0*/  BSYNC.RECONVERGENT B0 ;  /* 0x0000000000007941 */ /* 0x000fea0003800200 */
.L_x_5725:
        /* <DEDUP_REMOVED lines=17> */
.L_x_5732:
[----:B------:R-:W0:Y:S08]  /*0f10*/  MUFU.RCP R5, R23 ;  /* 0x0000001700057308 */ /* 0x000e300000001000 */
[----:B------:R-:W1:Y:S01]  /*0f20*/  MUFU.RCP R26, R22 ;  /* 0x00000016001a7308 */ /* 0x000e620000001000 */
[----:B0-----:R-:W-:Y:S01]  /*0f30*/  FMUL.FTZ R4, R5, R2 ;  /* 0x0000000205047220 */ /* 0x001fe20000410000 */
[----:B-1----:R-:W-:Y:S01]  /*0f40*/  FMUL.FTZ R5, R26, R3 ;  /* 0x000000031a057220 */ /* 0x002fe20000410000 */
[----:B------:R-:W-:Y:S06]  /*0f50*/  BRA `(.L_x_5730) ;  /* 0x0000000000207947 */ /* 0x000fec0003800000 */
.L_x_5731:
        /* <DEDUP_REMOVED lines=8> */
.L_x_5730:
[----:B------:R-:W-:Y:S05]  /*0fe0*/  BSYNC.RECONVERGENT B0 ;  /* 0x0000000000007941 */ /* 0x000fea0003800200 */
.L_x_5729:
        /* <DEDUP_REMOVED lines=17> */
.L_x_5736:
[----:B------:R-:W0:Y:S08]  /*1100*/  MUFU.RCP R3, R23 ;  /* 0x0000001700037308 */ /* 0x000e300000001000 */
[----:B------:R-:W1:Y:S01]  /*1110*/  MUFU.RCP R26, R22 ;  /* 0x00000016001a7308 */ /* 0x000e620000001000 */
[----:B0-----:R-:W-:Y:S01]  /*1120*/  FMUL.FTZ R2, R3, R8 ;  /* 0x0000000803027220 */ /* 0x001fe20000410000 */
[----:B-1----:R-:W-:Y:S01]  /*1130*/  FMUL.FTZ R3, R26, R9 ;  /* 0x000000091a037220 */ /* 0x002fe20000410000 */
[----:B------:R-:W-:Y:S06]  /*1140*/  BRA `(.L_x_5734) ;  /* 0x0000000000207947 */ /* 0x000fec0003800000 */
.L_x_5735:
        /* <DEDUP_REMOVED lines=8> */
.L_x_5734:
[----:B------:R-:W-:Y:S05]  /*11d0*/  BSYNC.RECONVERGENT B0 ;  /* 0x0000000000007941 */ /* 0x000fea0003800200 */
.L_x_5733:
        /* <DEDUP_REMOVED lines=17> */
.L_x_5740:
[----:B------:R-:W0:Y:S08]  /*12f0*/  MUFU.RCP R23, R23 ;  /* 0x0000001700177308 */ /* 0x000e300000001000 */
[----:B------:R-:W1:Y:S01]  /*1300*/  MUFU.RCP R22, R22 ;  /* 0x0000001600167308 */ /* 0x000e620000001000 */
[----:B0-----:R-:W-:Y:S01]  /*1310*/  FMUL.FTZ R8, R23, R6 ;  /* 0x0000000617087220 */ /* 0x001fe20000410000 */
[----:B-1----:R-:W-:Y:S01]  /*1320*/  FMUL.FTZ R9, R22, R7 ;  /* 0x0000000716097220 */ /* 0x002fe20000410000 */
[----:B------:R-:W-:Y:S06]  /*1330*/  BRA `(.L_x_5738) ;  /* 0x0000000000207947 */ /* 0x000fec0003800000 */
.L_x_5739:
        /* <DEDUP_REMOVED lines=8> */
.L_x_5738:
[----:B------:R-:W-:Y:S05]  /*13c0*/  BSYNC.RECONVERGENT B0 ;  /* 0x0000000000007941 */ /* 0x000fea0003800200 */
.L_x_5737:
[----:B------:R-:W0:Y:S01]  /*13d0*/  @!P2 LDC.64 R6, c[0x0][0x398] ;  /* 0x0000e600ff06ab82 */ /* 0x000e220000000a00 */
[----:B------:R-:W-:Y:S01]  /*13e0*/  @!P2 IADD3 R21, PT, PT, R0, UR6, RZ ;  /* 0x000000060015ac10 */ /* 0x000fe2000fffe0ff */
[----:B------:R-:W-:Y:S01]  /*13f0*/  BSSY.RECONVERGENT B0, `(.L_x_5741) ;  /* 0x0000030000007945 */ /* 0x000fe20003800200 */
[----:B------:R-:W-:-:S03]  /*1400*/  @!P2 MOV R0, R24 ;  /* 0x000000180000a202 */ /* 0x000fc60000000f00 */
[----:B------:R-:W-:Y:S01]  /*1410*/  BSSY.RELIABLE B1, `(.L_x_5742) ;  /* 0x0000027000017945 */ /* 0x000fe20003800100 */
[----:B------:R-:W-:Y:S01]  /*1420*/  ISETP.GE.U32.AND P0, PT, R0, UR4, PT ;  /* 0x0000000400007c0c */ /* 0x000fe2000bf06070 */
[----:B0-----:R-:W-:-:S05]  /*1430*/  @!P2 IMAD.WIDE.U32 R6, R21, 0x8, R6 ;  /* 0x000000081506a825 */ /* 0x001fca00078e0006 */
[----:B------:R0:W-:Y:S07]  /*1440*/  @!P2 STG.E.64 desc[UR8][R6.64], R18 ;  /* 0x000000120600a986 */ /* 0x0001ee000c101b08 */
[----:B------:R-:W-:Y:S05]  /*1450*/  @P0 BRA `(.L_x_5743) ;  /* 0x0000000000300947 */ /* 0x000fea0003800000 */
[----:B0-----:R-:W0:Y:S01]  /*1460*/  LDC.64 R6, c[0x0][0x398] ;  /* 0x0000e600ff067b82 */ /* 0x001e220000000a00 */
[C---:B------:R-:W-:Y:S02]  /*1470*/  IADD3 R19, PT, PT, R0.reuse, UR6, RZ ;  /* 0x0000000600137c10 */ /* 0x040fe4000fffe0ff */
[----:B------:R-:W-:-:S04]  /*1480*/  IADD3 R0, PT, PT, R0, 0x80, RZ ;  /* 0x0000008000007810 */ /* 0x000fc80007ffe0ff */
[----:B------:R-:W-:Y:S01]  /*1490*/  ISETP.GE.U32.AND P0, PT, R0, UR4, PT ;  /* 0x0000000400007c0c */ /* 0x000fe2000bf06070 */
[----:B0-----:R-:W-:-:S05]  /*14a0*/  IMAD.WIDE.U32 R6, R19, 0x8, R6 ;  /* 0x0000000813067825 */ /* 0x001fca00078e0006 */
[----:B------:R0:W-:Y:S07]  /*14b0*/  STG.E.64 desc[UR8][R6.64], R16 ;  /* 0x0000001006007986 */ /* 0x0001ee000c101b08 */
[----:B------:R-:W-:Y:S05]  /*14c0*/  @P0 BRA `(.L_x_5744) ;  /* 0x0000000000300947 */ /* 0x000fea0003800000 */
[----:B0-----:R-:W0:Y:S01]  /*14d0*/  LDC.64 R6, c[0x0][0x398] ;  /* 0x0000e600ff067b82 */ /* 0x001e220000000a00 */
[C---:B------:R-:W-:Y:S02]  /*14e0*/  IADD3 R17, PT, PT, R0.reuse, UR6, RZ ;  /* 0x0000000600117c10 */ /* 0x040fe4000fffe0ff */
[----:B------:R-:W-:-:S03]  /*14f0*/  IADD3 R0, PT, PT, R0, 0x80, RZ ;  /* 0x0000008000007810 */ /* 0x000fc60007ffe0ff */
[----:B0-----:R-:W-:-:S05]  /*1500*/  IMAD.WIDE.U32 R6, R17, 0x8, R6 ;  /* 0x0000000811067825 */ /* 0x001fca00078e0006 */
[----:B------:R1:W-:Y:S02]  /*1510*/  STG.E.64 desc[UR8][R6.64], R14 ;  /* 0x0000000e06007986 */ /* 0x0003e4000c101b08 */
.L_x_5743:
[----:B------:R-:W-:-:S13]  /*1520*/  ISETP.GE.U32.AND P0, PT, R0, UR4, PT ;  /* 0x0000000400007c0c */ /* 0x000fda000bf06070 */
[----:B------:R-:W-:Y:S05]  /*1530*/  @P0 BRA `(.L_x_5745) ;  /* 0x0000000000300947 */ /* 0x000fea0003800000 */
[----:B01----:R-:W0:Y:S01]  /*1540*/  LDC.64 R6, c[0x0][0x398] ;  /* 0x0000e600ff067b82 */ /* 0x003e220000000a00 */
[C---:B------:R-:W-:Y:S02]  /*1550*/  IADD3 R15, PT, PT, R0.reuse, UR6, RZ ;  /* 0x00000006000f7c10 */ /* 0x040fe4000fffe0ff */
[----:B------:R-:W-:-:S03]  /*1560*/  IADD3 R0, PT, PT, R0, 0x80, RZ ;  /* 0x0000008000007810 */ /* 0x000fc60007ffe0ff */
[----:B0-----:R-:W-:-:S05]  /*1570*/  IMAD.WIDE.U32 R6, R15, 0x8, R6 ;  /* 0x000000080f067825 */ /* 0x001fca00078e0006 */
[----:B------:R1:W-:Y:S02]  /*1580*/  STG.E.64 desc[UR8][R6.64], R12 ;  /* 0x0000000c06007986 */ /* 0x0003e4000c101b08 */
.L_x_5744:
[----:B------:R-:W-:-:S13]  /*1590*/  ISETP.GE.U32.AND P0, PT, R0, UR4, PT ;  /* 0x0000000400007c0c */ /* 0x000fda000bf06070 */
[----:B------:R-:W-:Y:S05]  /*15a0*/  @P0 BRA `(.L_x_5746) ;  /* 0x0000000000340947 */ /* 0x000fea0003800000 */
[----:B01----:R-:W0:Y:S01]  /*15b0*/  LDC.64 R6, c[0x0][0x398] ;  /* 0x0000e600ff067b82 */ /* 0x003e220000000a00 */
[C---:B------:R-:W-:Y:S02]  /*15c0*/  IADD3 R13, PT, PT, R0.reuse, UR6, RZ ;  /* 0x00000006000d7c10 */ /* 0x040fe4000fffe0ff */
[----:B------:R-:W-:-:S03]  /*15d0*/  IADD3 R0, PT, PT, R0, 0x80, RZ ;  /* 0x0000008000007810 */ /* 0x000fc60007ffe0ff */
[----:B0-----:R-:W-:-:S05]  /*15e0*/  IMAD.WIDE.U32 R6, R13, 0x8, R6 ;  /* 0x000000080d067825 */ /* 0x001fca00078e0006 */
[----:B------:R2:W-:Y:S02]  /*15f0*/  STG.E.64 desc[UR8][R6.64], R10 ;  /* 0x0000000a06007986 */ /* 0x0005e4000c101b08 */
.L_x_5745:
[----:B------:R-:W-:-:S13]  /*1600*/  ISETP.GE.U32.AND P0, PT, R0, UR4, PT ;  /* 0x0000000400007c0c */ /* 0x000fda000bf06070 */
[----:B------:R-:W-:Y:S05]  /*1610*/  @P0 BREAK.RELIABLE B1 ;  /* 0x0000000000010942 */ /* 0x000fea0003800100 */
[----:B------:R-:W-:Y:S05]  /*1620*/  @P0 BRA `(.L_x_5747) ;  /* 0x0000000000300947 */ /* 0x000fea0003800000 */
[----:B012---:R-:W0:Y:S01]  /*1630*/  LDC.64 R6, c[0x0][0x398] ;  /* 0x0000e600ff067b82 */ /* 0x007e220000000a00 */
[C---:B------:R-:W-:Y:S02]  /*1640*/  IADD3 R11, PT, PT, R0.reuse, UR6, RZ ;  /* 0x00000006000b7c10 */ /* 0x040fe4000fffe0ff */
[----:B------:R-:W-:-:S03]  /*1650*/  IADD3 R0, PT, PT, R0, 0x80, RZ ;  /* 0x0000008000007810 */ /* 0x000fc60007ffe0ff */
[----:B0-----:R-:W-:-:S05]  /*1660*/  IMAD.WIDE.U32 R6, R11, 0x8, R6 ;  /* 0x000000080b067825 */ /* 0x001fca00078e0006 */
[----:B------:R2:W-:Y:S02]  /*1670*/  STG.E.64 desc[UR8][R6.64], R4 ;  /* 0x0000000406007986 */ /* 0x0005e4000c101b08 */
.L_x_5746:
[----:B------:R-:W-:Y:S05]  /*1680*/  BSYNC.RELIABLE B1 ;  /* 0x0000000000017941 */ /* 0x000fea0003800100 */
.L_x_5742:
[----:B------:R-:W-:-:S13]  /*1690*/  ISETP.GE.U32.AND P0, PT, R0, UR4, PT ;  /* 0x0000000400007c0c */ /* 0x000fda000bf06070 */
[----:B--2---:R-:W2:Y:S01]  /*16a0*/  @!P0 LDC.64 R4, c[0x0][0x398] ;  /* 0x0000e600ff048b82 */ /* 0x004ea20000000a00 */
[C---:B01----:R-:W-:Y:S02]  /*16b0*/  @!P0 IADD3 R7, PT, PT, R0.reuse, UR6, RZ ;  /* 0x0000000600078c10 */ /* 0x043fe4000fffe0ff */
[----:B------:R-:W-:-:S03]  /*16c0*/  @!P0 IADD3 R0, PT, PT, R0, 0x80, RZ ;  /* 0x0000008000008810 */ /* 0x000fc60007ffe0ff */
[----:B--2---:R-:W-:-:S05]  /*16d0*/  @!P0 IMAD.WIDE.U32 R4, R7, 0x8, R4 ;  /* 0x0000000807048825 */ /* 0x004fca00078e0004 */
[----:B------:R3:W-:Y:S02]  /*16e0*/  @!P0 STG.E.64 desc[UR8][R4.64], R2 ;  /* 0x0000000204008986 */ /* 0x0007e4000c101b08 */
.L_x_5747:
[----:B------:R-:W-:Y:S05]  /*16f0*/  BSYNC.RECONVERGENT B0 ;  /* 0x0000000000007941 */ /* 0x000fea0003800200 */
.L_x_5741:
[----:B------:R-:W-:Y:S05]  /*1700*/  WARPSYNC.ALL ;  /* 0x0000000000007948 */ /* 0x000fea0003800000 */
[----:B------:R-:W-:-:S13]  /*1710*/  ISETP.GE.U32.AND P0, PT, R0, UR4, PT ;  /* 0x0000000400007c0c */ /* 0x000fda000bf06070 */
[----:B------:R-:W-:Y:S05]  /*1720*/  @P0 EXIT ;  /* 0x000000000000094d */ /* 0x000fea0003800000 */
[----:B---3--:R-:W3:Y:S01]  /*1730*/  LDC.64 R2, c[0x0][0x398] ;  /* 0x0000e600ff027b82 */ /* 0x008ee20000000a00 */
[----:B------:R-:W-:-:S05]  /*1740*/  IADD3 R5, PT, PT, R0, UR6, RZ ;  /* 0x0000000600057c10 */ /* 0x000fca000fffe0ff */
[----:B---3--:R-:W-:-:S05]  /*1750*/  IMAD.WIDE.U32 R2, R5, 0x8, R2 ;  /* 0x0000000805027825 */ /* 0x008fca00078e0002 */
[----:B------:R-:W-:Y:S01]  /*1760*/  STG.E.64 desc[UR8][R2.64], R8 ;  /* 0x0000000802007986 */ /* 0x000fe2000c101b08 */
[----:B------:R-:W-:Y:S05]  /*1770*/  EXIT ;  /* 0x000000000000794d */ /* 0x000fea0003800000 */
.L_x_5709:
[----:B------:R-:W0:Y:S01]  /*1780*/  S2R R0, SR_TID.X ;  /* 0x0000000000007919 */ /* 0x000e220000002100 */
[----:B------:R-:W1:Y:S01]  /*1790*/  LDCU.64 UR4, c[0x0][0x3a0] ;  /* 0x00007400ff0477ac */ /* 0x000e620008000a00 */
[----:B------:R-:W2:Y:S01]  /*17a0*/  LDC.64 R2, c[0x0][0x390] ;  /* 0x0000e400ff027b82 */ /* 0x000ea20000000a00 */
[----:B-1----:R-:W-:-:S06]  /*17b0*/  UIMAD.WIDE.U32 UR4, UR6, 0x8, UR4 ;  /* 0x00000008060478a5 */ /* 0x002fcc000f8e0004 */
[----:B------:R-:W-:Y:S02]  /*17c0*/  MOV R20, UR4 ;  /* 0x0000000400147c02 */ /* 0x000fe40008000f00 */
[----:B------:R-:W-:-:S03]  /*17d0*/  MOV R21, UR5 ;  /* 0x0000000500157c02 */ /* 0x000fc60008000f00 */
[----:B0-----:R-:W-:-:S05]  /*17e0*/  IMAD.WIDE.U32 R20, R0, 0x10, R20 ;  /* 0x0000001000147825 */ /* 0x001fca00078e0014 */
[----:B------:R0:W5:Y:S04]  /*17f0*/  LDG.E.128 R16, desc[UR8][R20.64] ;  /* 0x0000000814107981 */ /* 0x000168000c1e1d00 */
[----:B------:R0:W5:Y:S04]  /*1800*/  LDG.E.128 R12, desc[UR8][R20.64+0x800] ;  /* 0x00080008140c7981 */ /* 0x000168000c1e1d00 */
[----:B------:R0:W5:Y:S04]  /*1810*/  LDG.E.128 R8, desc[UR8][R20.64+0x1000] ;  /* 0x0010000814087981 */ /* 0x000168000c1e1d00 */
[----:B------:R0:W5:Y:S01]  /*1820*/  LDG.E.128 R4, desc[UR8][R20.64+0x1800] ;  /* 0x0018000814047981 */ /* 0x000162000c1e1d00 */
[C---:B--2---:R-:W-:Y:S01]  /*1830*/  FSETP.GE.FTZ.AND P2, PT, |R2|.reuse, |R3|, PT ;  /* 0x400000030200720b */ /* 0x044fe20003f56200 */
[C---:B------:R-:W-:Y:S01]  /*1840*/  FADD.FTZ R25, |R2|.reuse, -RZ ;  /* 0x800000ff02197221 */ /* 0x040fe20000010200 */
[----:B------:R-:W-:Y:S01]  /*1850*/  FSETP.NEU.FTZ.AND P0, PT, |R2|, RZ, PT ;  /* 0x000000ff0200720b */ /* 0x000fe20003f1d200 */
[C---:B------:R-:W-:Y:S01]  /*1860*/  FADD.FTZ R24, |R3|.reuse, -RZ ;  /* 0x800000ff03187221 */ /* 0x040fe20000010200 */
[----:B------:R-:W-:-:S04]  /*1870*/  FSETP.NEU.FTZ.AND P1, PT, |R3|, RZ, PT ;  /* 0x000000ff0300720b */ /* 0x000fc80003f3d200 */
[----:B------:R-:W-:-:S05]  /*1880*/  PLOP3.LUT P0, PT, P0, P1, PT, 0x2, 0x20 ;  /* 0x000000000020781c */ /* 0x000fca0000702072 */
[----:B0-----:R-:W-:Y:S08]  /*1890*/  @!P2 BRA `(.L_x_5748) ;  /* 0x000000000038a947 */ /* 0x001ff00003800000 */
        /* <DEDUP_REMOVED lines=14> */
.L_x_5748:
        /* <DEDUP_REMOVED lines=8> */
.L_x_5749:
        /* <DEDUP_REMOVED lines=11> */
.L_x_5751:
[----:B------:R-:W0:Y:S08]  /*1ab0*/  MUFU.RCP R17, R25 ;  /* 0x0000001900117308 */ /* 0x000e300000001000 */
[----:B------:R-:W1:Y:S01]  /*1ac0*/  MUFU.RCP R16, R24 ;  /* 0x0000001800107308 */ /* 0x000e620000001000 */
[----:B0-----:R-:W-:Y:S01]  /*1ad0*/  FMUL.FTZ R22, R18, R17 ;  /* 0x0000001112167220 */ /* 0x001fe20000410000 */
[----:B-1----:R-:W-:Y:S01]  /*1ae0*/  FMUL.FTZ R23, R19, R16 ;  /* 0x0000001013177220 */ /* 0x002fe20000410000 */
[----:B------:R-:W-:Y:S06]  /*1af0*/  BRA `(.L_x_5752) ;  /* 0x0000000000207947 */ /* 0x000fec0003800000 */
.L_x_5750:
        /* <DEDUP_REMOVED lines=8> */
.L_x_5752:
        /* <DEDUP_REMOVED lines=11> */
.L_x_5754:
[----:B------:R-:W0:Y:S08]  /*1c30*/  MUFU.RCP R17, R25 ;  /* 0x0000001900117308 */ /* 0x000e300000001000 */
[----:B------:R-:W1:Y:S01]  /*1c40*/  MUFU.RCP R16, R24 ;  /* 0x0000001800107308 */ /* 0x000e620000001000 */
[----:B0-----:R-:W-:Y:S01]  /*1c50*/  FMUL.FTZ R12, R12, R17 ;  /* 0x000000110c0c7220 */ /* 0x001fe20000410000 */
[----:B-1----:R-:W-:Y:S01]  /*1c60*/  FMUL.FTZ R13, R13, R16 ;  /* 0x000000100d0d7220 */ /* 0x002fe20000410000 */
[----:B------:R-:W-:Y:S06]  /*1c70*/  BRA `(.L_x_5755) ;  /* 0x0000000000207947 */ /* 0x000fec0003800000 */
.L_x_5753:
        /* <DEDUP_REMOVED lines=8> */
.L_x_5755:
        /* <DEDUP_REMOVED lines=11> */
.L_x_5757:
[----:B------:R-:W0:Y:S08]  /*1db0*/  MUFU.RCP R17, R25 ;  /* 0x0000001900117308 */ /* 0x000e300000001000 */
[----:B------:R-:W1:Y:S01]  /*1dc0*/  MUFU.RCP R16, R24 ;  /* 0x0000001800107308 */ /* 0x000e620000001000 */
[----:B0-----:R-:W-:Y:S01]  /*1dd0*/  FMUL.FTZ R14, R14, R17 ;  /* 0x000000110e0e7220 */ /* 0x001fe20000410000 */
[----:B-1----:R-:W-:Y:S01]  /*1de0*/  FMUL.FTZ R15, R15, R16 ;  /* 0x000000100f0f7220 */ /* 0x002fe20000410000 */
[----:B------:R-:W-:Y:S06]  /*1df0*/  BRA `(.L_x_5758) ;  /* 0x0000000000207947 */ /* 0x000fec0003800000 */
.L_x_5756:
        /* <DEDUP_REMOVED lines=8> */
.L_x_5758:
        /* <DEDUP_REMOVED lines=11> */
.L_x_5760:
[----:B------:R-:W0:Y:S08]  /*1f30*/  MUFU.RCP R17, R25 ;  /* 0x0000001900117308 */ /* 0x000e300000001000 */
[----:B------:R-:W1:Y:S01]  /*1f40*/  MUFU.RCP R16, R24 ;  /* 0x0000001800107308 */ /* 0x000e620000001000 */
[----:B0-----:R-:W-:Y:S01]  /*1f50*/  FMUL.FTZ R8, R8, R17 ;  /* 0x0000001108087220 */ /* 0x001fe20000410000 */
[----:B-1----:R-:W-:Y:S01]  /*1f60*/  FMUL.FTZ R9, R9, R16 ;  /* 0x0000001009097220 */ /* 0x002fe20000410000 */
[----:B------:R-:W-:Y:S06]  /*1f70*/  BRA `(.L_x_5761) ;  /* 0x0000000000207947 */ /* 0x000fec0003800000 */
.L_x_5759:
        /* <DEDUP_REMOVED lines=8> */
.L_x_5761:
        /* <DEDUP_REMOVED lines=11> */
.L_x_5763:
[----:B------:R-:W0:Y:S08]  /*20b0*/  MUFU.RCP R17, R25 ;  /* 0x0000001900117308 */ /* 0x000e300000001000 */
[----:B------:R-:W1:Y:S01]  /*20c0*/  MUFU.RCP R16, R24 ;  /* 0x0000001800107308 */ /* 0x000e620000001000 */
[----:B0-----:R-:W-:Y:S01]  /*20d0*/  FMUL.FTZ R10, R10, R17 ;  /* 0x000000110a0a7220 */ /* 0x001fe20000410000 */
[----:B-1----:R-:W-:Y:S01]  /*20e0*/  FMUL.FTZ R11, R11, R16 ;  /* 0x000000100b0b7220 */ /* 0x002fe20000410000 */
[----:B------:R-:W-:Y:S06]  /*20f0*/  BRA `(.L_x_5764) ;  /* 0x0000000000207947 */ /* 0x000fec0003800000 */
.L_x_5762:
        /* <DEDUP_REMOVED lines=8> */
.L_x_5764:
        /* <DEDUP_REMOVED lines=11> */
.L_x_5766:
[----:B------:R-:W0:Y:S08]  /*2230*/  MUFU.RCP R17, R25 ;  /* 0x0000001900117308 */ /* 0x000e300000001000 */
[----:B------:R-:W1:Y:S01]  /*2240*/  MUFU.RCP R16, R24 ;  /* 0x0000001800107308 */ /* 0x000e620000001000 */
[----:B0-----:R-:W-:Y:S01]  /*2250*/  FMUL.FTZ R4, R4, R17 ;  /* 0x0000001104047220 */ /* 0x001fe20000410000 */
[----:B-1----:R-:W-:Y:S01]  /*2260*/  FMUL.FTZ R5, R5, R16 ;  /* 0x0000001005057220 */ /* 0x002fe20000410000 */
[----:B------:R-:W-:Y:S06]  /*2270*/  BRA `(.L_x_5767) ;  /* 0x0000000000207947 */ /* 0x000fec0003800000 */
.L_x_5765:
        /* <DEDUP_REMOVED lines=8> */
.L_x_5767:
        /* <DEDUP_REMOVED lines=11> */
.L_x_5769:
[----:B------:R-:W0:Y:S08]  /*23b0*/  MUFU.RCP R25, R25 ;  /* 0x0000001900197308 */ /* 0x000e300000001000 */
[----:B------:R-:W1:Y:S01]  /*23c0*/  MUFU.RCP R24, R24 ;  /* 0x0000001800187308 */ /* 0x000e620000001000 */
[----:B0-----:R-:W-:Y:S01]  /*23d0*/  FMUL.FTZ R6, R6, R25 ;  /* 0x0000001906067220 */ /* 0x001fe20000410000 */
[----:B-1----:R-:W-:Y:S01]  /*23e0*/  FMUL.FTZ R7, R7, R24 ;  /* 0x0000001807077220 */ /* 0x002fe20000410000 */
[----:B------:R-:W-:Y:S06]  /*23f0*/  BRA `(.L_x_5770) ;  /* 0x0000000000207947 */ /* 0x000fec0003800000 */
.L_x_5768:
        /* <DEDUP_REMOVED lines=8> */
.L_x_5770:
[----:B------:R-:W0:Y:S01]  /*2480*/  LDCU.64 UR4, c[0x0][0x398] ;  /* 0x00007300ff0477ac */ /* 0x000e220008000a00 */
[----:B------:R-:W-:Y:S01]  /*2490*/  HFMA2 R3, -RZ, RZ, 0, 9.5367431640625e-07 ;  /* 0x00000010ff037431 */ /* 0x000fe200000001ff */
[----:B0-----:R-:W-:-:S06]  /*24a0*/  UIMAD.WIDE.U32 UR4, UR6, 0x8, UR4 ;  /* 0x00000008060478a5 */ /* 0x001fcc000f8e0004 */
[----:B------:R-:W-:-:S05]  /*24b0*/  IMAD.WIDE.U32 R2, R0, R3, UR4 ;  /* 0x0000000400027e25 */ /* 0x000fca000f8e0003 */
[----:B------:R-:W-:Y:S04]  /*24c0*/  STG.E.128 desc[UR8][R2.64], R20 ;  /* 0x0000001402007986 */ /* 0x000fe8000c101d08 */
[----:B------:R-:W-:Y:S04]  /*24d0*/  STG.E.128 desc[UR8][R2.64+0x800], R12 ;  /* 0x0008000c02007986 */ /* 0x000fe8000c101d08 */
[----:B------:R-:W-:Y:S04]  /*24e0*/  STG.E.128 desc[UR8][R2.64+0x1000], R8 ;  /* 0x0010000802007986 */ /* 0x000fe8000c101d08 */
[----:B------:R-:W-:Y:S01]  /*24f0*/  STG.E.128 desc[UR8][R2.64+0x1800], R4 ;  /* 0x0018000402007986 */ /* 0x000fe2000c101d08 */
[----:B------:R-:W-:Y:S05]  /*2500*/  EXIT ;  /* 0x000000000000794d */ /* 0x000fea0003800000 */
.L_x_5771:
        /* <DEDUP_REMOVED lines=15> */
.L_x_18297:


//--------------------- .text._ZN2at6native29vectorized_elementwise_kernelILi4ENS0_13BUnaryFunctorIN3c107complexIfEES5_S5_NS0_15binary_internal10DivFunctorIS5_EEEESt5arrayIPcLm2EEEEviT0_T1_ --------------------------
	.section	.text._ZN2at6native29vectorized_elementwise_kernelILi4ENS0_13BUnaryFunctorIN3c107complexIfEES5_S5_NS0_15binary_internal10DivFunctorIS5_EEEESt5arrayIPcLm2EEEEviT0_T1_,"ax",@progbits
	.align	128
        .global         _ZN2at6native29vectorized_elementwise_kernelILi4ENS0_13BUnaryFunctorIN3c107complexIfEES5_S5_NS0_15binary_internal10DivFunctorIS5_EEEESt5arrayIPcLm2EEEEviT0_T1_
        .type           _ZN2at6native29vectorized_elementwise_kernelILi4ENS0_13BUnaryFunctorIN3c107complexIfEES5_S5_NS0_15binary_internal10DivFunctorIS5_EEEESt5arrayIPcLm2EEEEviT0_T1_,@function
        .size           _ZN2at6native29vectorized_elementwise_kernelILi4ENS0_13BUnaryFunctorIN3c107complexIfEES5_S5_NS0_15binary_internal10DivFunctorIS5_EEEESt5arrayIPcLm2EEEEviT0_T1_,(.L_x_18298 - _ZN2at6native29vectorized_elementwise_kernelILi4ENS0_13BUnaryFunctorIN3c107complexIfEES5_S5_NS0_15binary_internal10DivFunctorIS5_EEEESt5arrayIPcLm2EEEEviT0_T1_)
        .other          _ZN2at6native29vectorized_elementwise_kernelILi4ENS0_13BUnaryFunctorIN3c107complexIfEES5_S5_NS0_15binary_internal10DivFunctorIS5_EEEESt5arrayIPcLm2EEEEviT0_T1_,@"STO_CUDA_ENTRY STV_DEFAULT"
_ZN2at6native29vectorized_elementwise_kernelILi4ENS0_13BUnaryFunctorIN3c107complexIfEES5_S5_NS0_15binary_internal10DivFunctorIS5_EEEESt5arrayIPcLm2EEEEviT0_T1_:
.text._ZN2at6native29vectorized_elementwise_kernelILi4ENS0_13BUnaryFunctorIN3c107complexIfEES5_S5_NS0_15binary_internal10DivFunctorIS5_EEEESt5arrayIPcLm2EEEEviT0_T1_:
        /* <DEDUP_REMOVED lines=91> */
.L_x_5775:
        /* <DEDUP_REMOVED lines=8> */
.L_x_5774:
[----:B------:R-:W-:Y:S05]  /*0630*/  BSYNC.RECONVERGENT B0 ;  /* 0x0000000000007941 */ /* 0x000fea0003800200 */
.L_x_5773:
        /* <DEDUP_REMOVED lines=17> */
.L_x_5779:
[----:B------:R-:W0:Y:S08]  /*0750*/  MUFU.RCP R17, R23 ;  /* 0x0000001700117308 */ /* 0x000e300000001000 */
[----:B------:R-:W1:Y:S01]  /*0760*/  MUFU.RCP R26, R22 ;  /* 0x00000016001a7308 */ /* 0x000e620000001000 */
[----:B0-----:R-:W-:Y:S01]  /*0770*/  FMUL.FTZ R16, R17, R14 ;  /* 0x0000000e11107220 */ /* 0x001fe20000410000 */
[----:B-1----:R-:W-:Y:S01]  /*0780*/  FMUL.FTZ R17, R26, R15 ;  /* 0x0000000f1a117220 */ /* 0x002fe20000410000 */
[----:B------:R-:W-:Y:S06]  /*0790*/  BRA `(.L_x_5777) ;  /* 0x0000000000207947 */ /* 0x000fec0003800000 */
.L_x_5778:
        /* <DEDUP_REMOVED lines=8> */
.L_x_5777:
[----:B------:R-:W-:Y:S05]  /*0820*/  BSYNC.RECONVERGENT B0 ;  /* 0x0000000000007941 */ /* 0x000fea0003800200 */
.L_x_5776:
        /* <DEDUP_REMOVED lines=17> */
.L_x_5783:
[----:B------:R-:W0:Y:S08]  /*0940*/  MUFU.RCP R15, R23 ;  /* 0x00000017000f7308 */ /* 0x000e300000001000 */
[----:B------:R-:W1:Y:S01]  /*0950*/  MUFU.RCP R26, R22 ;  /* 0x00000016001a7308 */ /* 0x000e620000001000 */
[----:B0-----:R-:W-:Y:S01]  /*0960*/  FMUL.FTZ R14, R15, R12 ;  /* 0x0000000c0f0e7220 */ /* 0x001fe20000410000 */
[----:B-1----:R-:W-:Y:S01]  /*0970*/  FMUL.FTZ R15, R26, R13 ;  /* 0x0000000d1a0f7220 */ /* 0x002fe20000410000 */
[----:B------:R-:W-:Y:S06]  /*0980*/  BRA `(.L_x_5781) ;  /* 0x0000000000207947 */ /* 0x000fec0003800000 */
.L_x_5782:
        /* <DEDUP_REMOVED lines=8> */
.L_x_5781:
[----:B------:R-:W-:Y:S05]  /*0a10*/  BSYNC.RECONVERGENT B0 ;  /* 0x0000000000007941 */ /* 0x000fea0003800200 */
.L_x_5780:
        /* <DEDUP_REMOVED lines=17> */
.L_x_5787:
[----:B------:R-:W0:Y:S08]  /*0b30*/  MUFU.RCP R13, R23 ;  /* 0x00000017000d7308 */ /* 0x000e300000001000 */
[----:B------:R-:W1:Y:S01]  /*0b40*/  MUFU.RCP R26, R22 ;  /* 0x00000016001a7308 */ /* 0x000e620000001000 */
[----:B0-----:R-:W-:Y:S01]  /*0b50*/  FMUL.FTZ R12, R13, R10 ;  /* 0x0000000a0d0c7220 */ /* 0x001fe20000410000 */
[----:B-1----:R-:W-:Y:S01]  /*0b60*/  FMUL.FTZ R13, R26, R11 ;  /* 0x0000000b1a0d7220 */ /* 0x002fe20000410000 */
[----:B------:R-:W-:Y:S06]  /*0b70*/  BRA `(.L_x_5785) ;  /* 0x0000000000207947 */ /* 0x000fec0003800000 */
.L_x_5786:
        /* <DEDUP_REMOVED lines=8> */
.L_x_5785:
[----:B------:R-:W-:Y:S05]  /*0c00*/  BSYNC.RECONVERGENT B0 ;  /* 0x0000000000007941 */ /* 0x000fea0003800200 */
.L_x_5784:
        /* <DEDUP_REMOVED lines=17> */
.L_x_5791:
[----:B------:R-:W0:Y:S08]  /*0d20*/  MUFU.RCP R11, R23 ;  /* 0x00000017000b7308 */ /* 0x000e300000001000 */
[----:B------:R-:W1:Y:S01]  /*0d30*/  MUFU.RCP R26, R22 ;  /* 0x00000016001a7308 */ /* 0x000e620000001000 */
[----:B0-----:R-:W-:Y:S01]  /*0d40*/  FMUL.FTZ R10, R11, R4 ;  /* 0x000000040b0a7220 */ /* 0x001fe20000410000 */
[----:B-1----:R-:W-:Y:S01]  /*0d50*/  FMUL.FTZ R11, R26, R5 ;  /* 0x000000051a0b7220 */ /* 0x002fe20000410000 */
[----:B------:R-:W-:Y:S06]  /*0d60*/  BRA `(.L_x_5789) ;  /* 0x0000000000207947 */ /* 0x000fec0003800000 */
.L_x_5790:
        /* <DEDUP_REMOVED lines=8> */
.L_x_5789:
[----:B------:R-:W-:Y:S05]  /*0df0*/  BSYNC.RECONVERGENT B0 ;  /* 0x0000000000007941 */ /* 0x000fea0003800200 */
.L_x_5788:
        /* <DEDUP_REMOVED lines=17> */
.L_x_5795:
[----:B------:R-:W0:Y:S08]  /*0f10*/  MUFU.RCP R5, R23 ;  /* 0x0000001700057308 */ /* 0x000e300000001000 */
[----:B------:R-:W1:Y:S01]  /*0f20*/  MUFU.RCP R26, R22 ;  /* 0x00000016001a7308 */ /* 0x000e620000001000 */
[----:B0-----:R-:W-:Y:S01]  /*0f30*/  FMUL.FTZ R4, R5, R2 ;  /* 0x0000000205047220 */ /* 0x001fe20000410000 */
[----:B-1----:R-:W-:Y:S01]  /*0f40*/  FMUL.FTZ R5, R26, R3 ;  /* 0x000000031a057220 */ /* 0x002fe20000410000 */
[----:B------:R-:W-:Y:S06]  /*0f50*/  BRA `(.L_x_5793) ;  /* 0x0000000000207947 */ /* 0x000fec0003800000 */
.L_x_5794:
        /* <DEDUP_REMOVED lines=8> */
.L_x_5793:
[----:B------:R-:W-:Y:S05]  /*0fe0*/  BSYNC.RECONVERGENT B0 ;  /* 0x0000000000007941 */ /* 0x000fea0003800200 */
.L_x_5792:
        /* <DEDUP_REMOVED lines=17> */
.L_x_5799:
[----:B------:R-:W0:Y:S08]  /*1100*/  MUFU.RCP R3, R23 ;  /* 0x0000001700037308 */ /* 0x000e300000001000 */
[----:B------:R-:W1:Y:S01]  /*1110*/  MUFU.RCP R26, R22 ;  /* 0x00000016001a7308 */ /* 0x000e620000001000 */
[----:B0-----:R-:W-:Y:S01]  /*1120*/  FMUL.FTZ R2, R3, R8 ;  /* 0x0000000803027220 */ /* 0x001fe20000410000 */
[----:B-1----:R-:W-:Y:S01]  /*1130*/  FMUL.FTZ R3, R26, R9 ;  /* 0x000000091a037220 */ /* 0x002fe20000410000 */
[----:B------:R-:W-:Y:S06]  /*1140*/  BRA `(.L_x_5797) ;  /* 0x0000000000207947 */ /* 0x000fec0003800000 */
.L_x_5798:
        /* <DEDUP_REMOVED lines=8> */
.L_x_5797:
[----:B------:R-:W-:Y:S05]  /*11d0*/  BSYNC.RECONVERGENT B0 ;  /* 0x0000000000007941 */ /* 0x000fea0003800200 */
.L_x_5796:
        /* <DEDUP_REMOVED lines=17> */
.L_x_5803:
[----:B------:R-:W0:Y:S08]  /*12f0*/  MUFU.RCP R23, R23 ;  /* 0x0000001700177308 */ /* 0x000e300000001000 */
[----:B------:R-:W1:Y:S01]  /*1300*/  MUFU.RCP R22, R22 ;  /* 0x0000001600167308 */ /* 0x000e620000001000 */
[----:B0-----:R-:W-:Y:S01]  /*1310*/  FMUL.FTZ R8, R23, R6 ;  /* 0x0000000617087220 */ /* 0x001fe20000410000 */
[----:B-1----:R-:W-:Y:S01]  /*1320*/  FMUL.FTZ R9, R22, R7 ;  /* 0x0000000716097220 */ /* 0x002fe20000410000 */
[----:B------:R-:W-:Y:S06]  /*1330*/  BRA `(.L_x_5801) ;  /* 0x0000000000207947 */ /* 0x000fec0003800000 */
.L_x_5802:
        /* <DEDUP_REMOVED lines=8> */
.L_x_5801:
[----:B------:R-:W-:Y:S05]  /*13c0*/  BSYNC.RECONVERGENT B0 ;  /* 0x0000000000007941 */ /* 0x000fea0003800200 */
.L_x_5800:
        /* <DEDUP_REMOVED lines=21> */
.L_x_5806:
[----:B------:R-:W-:-:S13]  /*1520*/  ISETP.GE.U32.AND P0, PT, R0, UR4, PT ;  /* 0x0000000400007c0c */ /* 0x000fda000bf06070 */
[----:B------:R-:W-:Y:S05]  /*1530*/  @P0 BRA `(.L_x_5808) ;  /* 0x0000000000300947 */ /* 0x000fea0003800000 */
[----:B01----:R-:W0:Y:S01]  /*1540*/  LDC.64 R6, c[0x0][0x398] ;  /* 0x0000e600ff067b82 */ /* 0x003e220000000a00 */
[C---:B------:R-:W-:Y:S02]  /*1550*/  IADD3 R15, PT, PT, R0.reuse, UR6, RZ ;  /* 0x00000006000f7c10 */ /* 0x040fe4000fffe0ff */
[----:B------:R-:W-:-:S03]  /*1560*/  IADD3 R0, PT, PT, R0, 0x80, RZ ;  /* 0x0000008000007810 */ /* 0x000fc60007ffe0ff */
[----:B0-----:R-:W-:-:S05]  /*1570*/  IMAD.WIDE.U32 R6, R15, 0x8, R6 ;  /* 0x000000080f067825 */ /* 0x001fca00078e0006 */
[----:B------:R1:W-:Y:S02]  /*1580*/  STG.E.64 desc[UR8][R6.64], R12 ;  /* 0x0000000c06007986 */ /* 0x0003e4000c101b08 */
.L_x_5807:
[----:B------:R-:W-:-:S13]  /*1590*/  ISETP.GE.U32.AND P0, PT, R0, UR4, PT ;  /* 0x0000000400007c0c */ /* 0x000fda000bf06070 */
[----:B------:R-:W-:Y:S05]  /*15a0*/  @P0 BRA `(.L_x_5809) ;  /* 0x0000000000340947 */ /* 0x000fea0003800000 */
[----:B01----:R-:W0:Y:S01]  /*15b0*/  LDC.64 R6, c[0x0][0x398] ;  /* 0x0000e600ff067b82 */ /* 0x003e220000000a00 */
[C---:B------:R-:W-:Y:S02]  /*15c0*/  IADD3 R13, PT, PT, R0.reuse, UR6, RZ ;  /* 0x00000006000d7c10 */ /* 0x040fe4000fffe0ff */
[----:B------:R-:W-:-:S03]  /*15d0*/  IADD3 R0, PT, PT, R0, 0x80, RZ ;  /* 0x0000008000007810 */ /* 0x000fc60007ffe0ff */
[----:B0-----:R-:W-:-:S05]  /*15e0*/  IMAD.WIDE.U32 R6, R13, 0x8, R6 ;  /* 0x000000080d067825 */ /* 0x001fca00078e0006 */
[----:B------:R2:W-:Y:S02]  /*15f0*/  STG.E.64 desc[UR8][R6.64], R10 ;  /* 0x0000000a06007986 */ /* 0x0005e4000c101b08 */
.L_x_5808:
        /* <DEDUP_REMOVED lines=8> */
.L_x_5809:
[----:B------:R-:W-:Y:S05]  /*1680*/  BSYNC.RELIABLE B1 ;  /* 0x0000000000017941 */ /* 0x000fea0003800100 */
.L_x_5805:
[----:B------:R-:W-:-:S13]  /*1690*/  ISETP.GE.U32.AND P0, PT, R0, UR4, PT ;  /* 0x0000000400007c0c */ /* 0x000fda000bf06070 */
[----:B--2---:R-:W2:Y:S01]  /*16a0*/  @!P0 LDC.64 R4, c[0x0][0x398] ;  /* 0x0000e600ff048b82 */ /* 0x004ea20000000a00 */
[C---:B01----:R-:W-:Y:S02]  /*16b0*/  @!P0 IADD3 R7, PT, PT, R0.reuse, UR6, RZ ;  /* 0x0000000600078c10 */ /* 0x043fe4000fffe0ff */
[----:B------:R-:W-:-:S03]  /*16c0*/  @!P0 IADD3 R0, PT, PT, R0, 0x80, RZ ;  /* 0x0000008000008810 */ /* 0x000fc60007ffe0ff */
[----:B--2---:R-:W-:-:S05]  /*16d0*/  @!P0 IMAD.WIDE.U32 R4, R7, 0x8, R4 ;  /* 0x0000000807048825 */ /* 0x004fca00078e0004 */
[----:B------:R3:W-:Y:S02]  /*16e0*/  @!P0 STG.E.64 desc[UR8][R4.64], R2 ;  /* 0x0000000204008986 */ /* 0x0007e4000c101b08 */
.L_x_5810:
[----:B------:R-:W-:Y:S05]  /*16f0*/  BSYNC.RECONVERGENT B0 ;  /* 0x0000000000007941 */ /* 0x000fea0003800200 */
.L_x_5804:
        /* <DEDUP_REMOVED lines=8> */
.L_x_5772:
[----:B------:R-:W0:Y:S01]  /*1780*/  S2R R0, SR_TID.X ;  /* 0x0000000000007919 */ /* 0x000e220000002100 */
[----:B------:R-:W1:Y:S01]  /*1790*/  LDCU.64 UR4, c[0x0][0x3a0] ;  /* 0x00007400ff0477ac */ /* 0x000e620008000a00 */
[----:B------:R-:W2:Y:S01]  /*17a0*/  LDC.64 R2, c[0x0][0x390] ;  /* 0x0000e400ff027b82 */ /* 0x000ea20000000a00 */
[----:B-1----:R-:W-:-:S06]  /*17b0*/  UIMAD.WIDE.U32 UR4, UR6, 0x8, UR4 ;  /* 0x00000008060478a5 */ /* 0x002fcc000f8e0004 */
[----:B------:R-:W-:Y:S02]  /*17c0*/  MOV R20, UR4 ;  /* 0x0000000400147c02 */ /* 0x000fe40008000f00 */
[----:B------:R-:W-:-:S03]  /*17d0*/  MOV R21, UR5 ;  /* 0x0000000500157c02 */ /* 0x000fc60008000f00 */
[----:B0-----:R-:W-:-:S05]  /*17e0*/  IMAD.WIDE.U32 R20, R0, 0x20, R20 ;  /* 0x0000002000147825 */ /* 0x001fca00078e0014 */
[----:B------:R0:W5:Y:S04]  /*17f0*/  LDG.E.ENL2.256 R12, R16, desc[UR8][R20.64] ;  /* 0xfe0000081410797e */ /* 0x000168000812190c */
[----:B------:R0:W5:Y:S01]  /*1800*/  LDG.E.ENL2.256 R4, R8, desc[UR8][R20.64+0x1000] ;  /* 0xfe0080081408797e */ /* 0x0001620008121904 */
        /* <DEDUP_REMOVED lines=21> */
.L_x_5811:
        /* <DEDUP_REMOVED lines=8> */
.L_x_5812:
        /* <DEDUP_REMOVED lines=11> */
.L_x_5814:
[----:B------:R-:W0:Y:S08]  /*1a90*/  MUFU.RCP R17, R25 ;  /* 0x0000001900117308 */ /* 0x000e300000001000 */
[----:B------:R-:W1:Y:S01]  /*1aa0*/  MUFU.RCP R16, R24 ;  /* 0x0000001800107308 */ /* 0x000e620000001000 */
[----:B0-----:R-:W-:Y:S01]  /*1ab0*/  FMUL.FTZ R22, R18, R17 ;  /* 0x0000001112167220 */ /* 0x001fe20000410000 */
[----:B-1----:R-:W-:Y:S01]  /*1ac0*/  FMUL.FTZ R23, R19, R16 ;  /* 0x0000001013177220 */ /* 0x002fe20000410000 */
[----:B------:R-:W-:Y:S06]  /*1ad0*/  BRA `(.L_x_5815) ;  /* 0x0000000000207947 */ /* 0x000fec0003800000 */
.L_x_5813:
        /* <DEDUP_REMOVED lines=8> */
.L_x_5815:
        /* <DEDUP_REMOVED lines=11> */
.L_x_5817:
[----:B------:R-:W0:Y:S08]  /*1c10*/  MUFU.RCP R17, R25 ;  /* 0x0000001900117308 */ /* 0x000e300000001000 */
[----:B------:R-:W1:Y:S01]  /*1c20*/  MUFU.RCP R16, R24 ;  /* 0x0000001800107308 */ /* 0x000e620000001000 */
[----:B0-----:R-:W-:Y:S01]  /*1c30*/  FMUL.FTZ R12, R12, R17 ;  /* 0x000000110c0c7220 */ /* 0x001fe20000410000 */
[----:B-1----:R-:W-:Y:S01]  /*1c40*/  FMUL.FTZ R13, R13, R16 ;  /* 0x000000100d0d7220 */ /* 0x002fe20000410000 */
[----:B------:R-:W-:Y:S06]  /*1c50*/  BRA `(.L_x_5818) ;  /* 0x0000000000207947 */ /* 0x000fec0003800000 */
.L_x_5816:
        /* <DEDUP_REMOVED lines=8> */
.L_x_5818:
        /* <DEDUP_REMOVED lines=11> */
.L_x_5820:
[----:B------:R-:W0:Y:S08]  /*1d90*/  MUFU.RCP R17, R25 ;  /* 0x0000001900117308 */ /* 0x000e300000001000 */
[----:B------:R-:W1:Y:S01]  /*1da0*/  MUFU.RCP R16, R24 ;  /* 0x0000001800107308 */ /* 0x000e620000001000 */
[----:B0-----:R-:W-:Y:S01]  /*1db0*/  FMUL.FTZ R14, R14, R17 ;  /* 0x000000110e0e7220 */ /* 0x001fe20000410000 */
[----:B-1----:R-:W-:Y:S01]  /*1dc0*/  FMUL.FTZ R15, R15, R16 ;  /* 0x000000100f0f7220 */ /* 0x002fe20000410000 */
[----:B------:R-:W-:Y:S06]  /*1dd0*/  BRA `(.L_x_5821) ;  /* 0x0000000000207947 */ /* 0x000fec0003800000 */
.L_x_5819:
        /* <DEDUP_REMOVED lines=8> */
.L_x_5821:
        /* <DEDUP_REMOVED lines=11> */
.L_x_5823:
[----:B------:R-:W0:Y:S08]  /*1f10*/  MUFU.RCP R17, R25 ;  /* 0x0000001900117308 */ /* 0x000e300000001000 */
[----:B------:R-:W1:Y:S01]  /*1f20*/  MUFU.RCP R16, R24 ;  /* 0x0000001800107308 */ /* 0x000e620000001000 */
[----:B0-----:R-:W-:Y:S01]  /*1f30*/  FMUL.FTZ R8, R8, R17 ;  /* 0x0000001108087220 */ /* 0x001fe20000410000 */
[----:B-1----:R-:W-:Y:S01]  /*1f40*/  FMUL.FTZ R9, R9, R16 ;  /* 0x0000001009097220 */ /* 0x002fe20000410000 */
[----:B------:R-:W-:Y:S06]  /*1f50*/  BRA `(.L_x_5824) ;  /* 0x0000000000207947 */ /* 0x000fec0003800000 */
.L_x_5822:
        /* <DEDUP_REMOVED lines=8> */
.L_x_5824:
        /* <DEDUP_REMOVED lines=11> */
.L_x_5826:
[----:B------:R-:W0:Y:S08]  /*2090*/  MUFU.RCP R17, R25 ;  /* 0x0000001900117308 */ /* 0x000e300000001000 */
[----:B------:R-:W1:Y:S01]  /*20a0*/  MUFU.RCP R16, R24 ;  /* 0x0000001800107308 */ /* 0x000e620000001000 */
[----:B0-----:R-:W-:Y:S01]  /*20b0*/  FMUL.FTZ R10, R10, R17 ;  /* 0x000000110a0a7220 */ /* 0x001fe20000410000 */
[----:B-1----:R-:W-:Y:S01]  /*20c0*/  FMUL.FTZ R11, R11, R16 ;  /* 0x000000100b0b7220 */ /* 0x002fe20000410000 */
[----:B------:R-:W-:Y:S06]  /*20d0*/  BRA `(.L_x_5827) ;  /* 0x0000000000207947 */ /* 0x000fec0003800000 */
.L_x_5825:
        /* <DEDUP_REMOVED lines=8> */
.L_x_5827:
        /* <DEDUP_REMOVED lines=11> */
.L_x_5829:
[----:B------:R-:W0:Y:S08]  /*2210*/  MUFU.RCP R17, R25 ;  /* 0x0000001900117308 */ /* 0x000e300000001000 */
[----:B------:R-:W1:Y:S01]  /*2220*/  MUFU.RCP R16, R24 ;  /* 0x0000001800107308 */ /* 0x000e620000001000 */
[----:B0-----:R-:W-:Y:S01]  /*2230*/  FMUL.FTZ R4, R4, R17 ;  /* 0x0000001104047220 */ /* 0x001fe20000410000 */
[----:B-1----:R-:W-:Y:S01]  /*2240*/  FMUL.FTZ R5, R5, R16 ;  /* 0x0000001005057220 */ /* 0x002fe20000410000 */
[----:B------:R-:W-:Y:S06]  /*2250*/  BRA `(.L_x_5830) ;  /* 0x0000000000207947 */ /* 0x000fec0003800000 */
.L_x_5828:
        /* <DEDUP_REMOVED lines=8> */
.L_x_5830:
        /* <DEDUP_REMOVED lines=11> */
.L_x_5832:
[----:B------:R-:W0:Y:S08]  /*2390*/  MUFU.RCP R25, R25 ;  /* 0x0000001900197308 */ /* 0x000e300000001000 */
[----:B------:R-:W1:Y:S01]  /*23a0*/  MUFU.RCP R24, R24 ;  /* 0x0000001800187308 */ /* 0x000e620000001000 */
[----:B0-----:R-:W-:Y:S01]  /*23b0*/  FMUL.FTZ R6, R6, R25 ;  /* 0x0000001906067220 */ /* 0x001fe20000410000 */
[----:B-1----:R-:W-:Y:S01]  /*23c0*/  FMUL.FTZ R7, R7, R24 ;  /* 0x0000001807077220 */ /* 0x002fe20000410000 */
[----:B------:R-:W-:Y:S06]  /*23d0*/  BRA `(.L_x_5833) ;  /* 0x0000000000207947 */ /* 0x000fec0003800000 */
.L_x_5831:
        /* <DEDUP_REMOVED lines=8> */
.L_x_5833:
[----:B------:R-:W0:Y:S01]  /*2460*/  LDCU.64 UR4, c[0x0][0x398] ;  /* 0x00007300ff0477ac */ /* 0x000e220008000a00 */
[----:B------:R-:W-:Y:S01]  /*2470*/  HFMA2 R3, -RZ, RZ, 0, 1.9073486328125e-06 ;  /* 0x00000020ff037431 */ /* 0x000fe200000001ff */
[----:B0-----:R-:W-:-:S06]  /*2480*/  UIMAD.WIDE.U32 UR4, UR6, 0x8, UR4 ;  /* 0x00000008060478a5 */ /* 0x001fcc000f8e0004 */
[----:B------:R-:W-:-:S05]  /*2490*/  IMAD.WIDE.U32 R2, R0, R3, UR4 ;  /* 0x0000000400027e25 */ /* 0x000fca000f8e0003 */
[----:B------:R-:W-:Y:S04]  /*24a0*/  STG.E.ENL2.256 desc[UR8][R2.64], R20, R12 ;  /* 0xf8000014020c797f */ /* 0x000fe8000f121808 */
[----:B------:R-:W-:Y:S01]  /*24b0*/  STG.E.ENL2.256 desc[UR8][R2.64+0x1000], R8, R4 ;  /* 0xf80080080204797f */ /* 0x000fe2000f121808 */
[----:B------:R-:W-:Y:S05]  /*24c0*/  EXIT ;  /* 0x000000000000794d */ /* 0x000fea0003800000 */
.L_x_5834:
        /* <DEDUP_REMOVED lines=11> */
.L_x_18298:


//--------------------- .text._ZN2at6native29vectorized_elementwise_kernelILi8ENS0_13BUnaryFunctorIN3c107complexIfEES5_S5_NS0_15binary_internal10DivFunctorIS5_EEEESt5arrayIPcLm2EEEEviT0_T1_ --------------------------
	.section	.text._ZN2at6native29vectorized_elementwise_kernelILi8ENS0_13BUnaryFunctorIN3c107complexIfEES5_S5_NS0_15binary_internal10DivFunctorIS5_EEEESt5arrayIPcLm2EEEEviT0_T1_,"ax",@progbits
	.align	128
        .global         _ZN2at6native29vectorized_elementwise_kernelILi8ENS0_13BUnaryFunctorIN3c107complexIfEES5_S5_NS0_15binary_internal10DivFunctorIS5_EEEESt5arrayIPcLm2EEEEviT0_T1_
        .type           _ZN2at6native29vectorized_elementwise_kernelILi8ENS0_13BUnaryFunctorIN3c107complexIfEES5_S5_NS0_15binary_internal10DivFunctorIS5_EEEESt5arrayIPcLm2EEEEviT0_T1_,@function
        .size           _ZN2at6native29vectorized_elementwise_kernelILi8ENS0_13BUnaryFunctorIN3c107complexIfEES5_S5_NS0_15binary_internal10DivFunctorIS5_EEEESt5arrayIPcLm2EEEEviT0_T1_,(.L_x_18299 - _ZN2at6native29vectorized_elementwise_kernelILi8ENS0_13BUnaryFunctorIN3c107complexIfEES5_S5_NS0_15binary_internal10DivFunctorIS5_EEEESt5arrayIPcLm2EEEEviT0_T1_)
        .other          _ZN2at6native29vectorized_elementwise_kernelILi8ENS0_13BUnaryFunctorIN3c107complexIfEES5_S5_NS0_15binary_internal10DivFunctorIS5_EEEESt5arrayIPcLm2EEEEviT0_T1_,@"STO_CUDA_ENTRY STV_DEFAULT"
_ZN2at6native29vectorized_elementwise_kernelILi8ENS0_13BUnaryFunctorIN3c107complexIfEES5_S5_NS0_15binary_internal10DivFunctorIS5_EEEESt5arrayIPcLm2EEEEviT0_T1_:
.text._ZN2at6native29vectorized_elementwise_kernelILi8ENS0_13BUnaryFunctorIN3c107complexIfEES5_S5_NS0_15binary_internal10DivFunctorIS5_EEEESt5arrayIPcLm2EEEEviT0_T1_:
[----:B------:R-:W-:Y:S01]  /*0000*/  LDC R1, c[0x0][0x37c] ;  /* 0x0000df00ff017b82 */ /* 0x000fe20000000800 */
[----:B------:R-:W-:Y:S05]  /*0010*/  EXIT ;  /* 0x000000000000794d */ /* 0x000fea0003800000 */
.L_x_5835:
        /* <DEDUP_REMOVED lines=14> */
.L_x_18299:


//--------------------- .text._ZN2at6native18elementwise_kernelILi128ELi4EZNS0_15gpu_kernel_implINS0_13AUnaryFunctorIN3c107complexIfEES6_S6_NS0_15binary_internal10DivFunctorIS6_EEEEEEvRNS_18TensorIteratorBaseERKT_EUliE_EEviT1_ --------------------------
	.section	.text._ZN2at6native18elementwise_kernelILi128ELi4EZNS0_15gpu_kernel_implINS0_13AUnaryFunctorIN3c107complexIfEES6_S6_NS0_15binary_internal10DivFunctorIS6_EEEEEEvRNS_18TensorIteratorBaseERKT_EUliE_EEviT1_,"ax",@progbits
	.align	128
        .global         _ZN2at6native18elementwise_kernelILi128ELi4EZNS0_15gpu_kernel_implINS0_13AUnaryFunctorIN3c107complexIfEES6_S6_NS0_15binary_internal10DivFunctorIS6_EEEEEEvRNS_18TensorIteratorBaseERKT_EUliE_EEviT1_
        .type           _ZN2at6native18elementwise_kernelILi128ELi4EZNS0_15gpu_kernel_implINS0_13AUnaryFunctorIN3c107complexIfEES6_S6_NS0_15binary_internal10DivFunctorIS6_EEEEEEvRNS_18TensorIteratorBaseERKT_EUliE_EEviT1_,@function
        .size           _ZN2at6native18elementwise_kernelILi128ELi4EZNS0_15gpu_kernel_implINS0_13AUnaryFunctorIN3c107complexIfEES6_S6_NS0_15binary_internal10DivFunctorIS6_EEEEEEvRNS_18TensorIteratorBaseERKT_EUliE_EEviT1_,(.L_x_18300 - _ZN2at6native18elementwise_kernelILi128ELi4EZNS0_15gpu_kernel_implINS0_13AUnaryFunctorIN3c107complexIfEES6_S6_NS0_15binary_internal10DivFunctorIS6_EEEEEEvRNS_18TensorIteratorBaseERKT_EUliE_EEviT1_)
        .other          _ZN2at6native18elementwise_kernelILi128ELi4EZNS0_15gpu_kernel_implINS0_13AUnaryFunctorIN3c107complexIfEES6_S6_NS0_15binary_internal10DivFunctorIS6_EEEEEEvRNS_18TensorIteratorBaseERKT_EUliE_EEviT1_,@"STO_CUDA_ENTRY STV_DEFAULT"
_ZN2at6native18elementwise_kernelILi128ELi4EZNS0_15gpu_kernel_implINS0_13AUnaryFunctorIN3c107complexIfEES6_S6_NS0_15binary_internal10DivFunctorIS6_EEEEEEvRNS_18TensorIteratorBaseERKT_EUliE_EEviT1_:
.text._ZN2at6native18elementwise_kernelILi128ELi4EZNS0_15gpu_kernel_implINS0_13AUnaryFunctorIN3c107complexIfEES6_S6_NS0_15binary_internal10DivFunctorIS6_EEEEEEvRNS_18TensorIteratorBaseERKT_EUliE_EEviT1_:
        /* <DEDUP_REMOVED lines=319> */
.L_x_5838:
        /* <DEDUP_REMOVED lines=19> */
.L_x_5843:
[----:B------:R-:W2:Y:S01]  /*1520*/  LDG.E.U8 R2, desc[UR36][R4.64] ;  /* 0x0000002404027981 */ /* 0x000ea2000c1e1100 */
[----:B------:R-:W-:Y:S01]  /*1530*/  IMAD.MOV.U32 R3, RZ, RZ, RZ ;  /* 0x000000ffff037224 */ /* 0x000fe200078e00ff */
[----:B--2---:R-:W-:Y:S01]  /*1540*/  I2FP.F32.U32 R2, R2 ;  /* 0x0000000200027245 */ /* 0x004fe20000201000 */
[----:B------:R-:W-:Y:S06]  /*1550*/  BRA `(.L_x_5845) ;  /* 0x0000000c00ac7947 */ /* 0x000fec0003800000 */
.L_x_5842:
        /* <DEDUP_REMOVED lines=10> */
.L_x_5847:
[----:B------:R-:W2:Y:S01]  /*1600*/  LDG.E R2, desc[UR36][R4.64] ;  /* 0x0000002404027981 */ /* 0x000ea2000c1e1900 */
[----:B------:R-:W-:Y:S01]  /*1610*/  HFMA2 R3, -RZ, RZ, 0, 0 ;  /* 0x00000000ff037431 */ /* 0x000fe200000001ff */
[----:B--2---:R-:W-:Y:S01]  /*1620*/  I2FP.F32.S32 R2, R2 ;  /* 0x0000000200027245 */ /* 0x004fe20000201400 */
[----:B------:R-:W-:Y:S06]  /*1630*/  BRA `(.L_x_5845) ;  /* 0x0000000c00747947 */ /* 0x000fec0003800000 */
.L_x_5846:
[----:B------:R-:W2:Y:S01]  /*1640*/  LDG.E.U16 R2, desc[UR36][R4.64] ;  /* 0x0000002404027981 */ /* 0x000ea2000c1e1500 */
[----:B------:R-:W-:Y:S01]  /*1650*/  IMAD.MOV.U32 R3, RZ, RZ, RZ ;  /* 0x000000ffff037224 */ /* 0x000fe200078e00ff */
[----:B--2---:R-:W2:Y:S01]  /*1660*/  I2F.S16 R2, R2 ;  /* 0x0000000200027306 */ /* 0x004ea20000101400 */
[----:B------:R-:W-:Y:S05]  /*1670*/  BRA `(.L_x_5845) ;  /* 0x0000000c00647947 */ /* 0x000fea0003800000 */
.L_x_5841:
        /* <DEDUP_REMOVED lines=9> */
.L_x_5849:
[----:B------:R-:W2:Y:S01]  /*1710*/  LDG.E.U16 R2, desc[UR36][R4.64] ;  /* 0x0000002404027981 */ /* 0x000ea2000c1e1500 */
[----:B------:R-:W-:Y:S01]  /*1720*/  MOV R3, RZ ;  /* 0x000000ff00037202 */ /* 0x000fe20000000f00 */
[----:B--2---:R-:W-:Y:S01]  /*1730*/  HADD2.F32 R2, -RZ, R2.H0_H0 ;  /* 0x20000002ff027230 */ /* 0x004fe20000004100 */
[----:B------:R-:W-:Y:S06]  /*1740*/  BRA `(.L_x_5845) ;  /* 0x0000000c00307947 */ /* 0x000fec0003800000 */
.L_x_5848:
        /* <DEDUP_REMOVED lines=8> */
.L_x_5851:
[----:B------:R-:W2:Y:S02]  /*17d0*/  LDG.E R3, desc[UR36][R4.64] ;  /* 0x0000002404037981 */ /* 0x000ea4000c1e1900 */
[--C-:B--2---:R-:W-:Y:S02]  /*17e0*/  HADD2.F32 R2, -RZ, R3.reuse.H0_H0 ;  /* 0x20000003ff027230 */ /* 0x104fe40000004100 */
[----:B------:R-:W-:Y:S01]  /*17f0*/  HADD2.F32 R3, -RZ, R3.H1_H1 ;  /* 0x30000003ff037230 */ /* 0x000fe20000004100 */
[----:B------:R-:W-:Y:S06]  /*1800*/  BRA `(.L_x_5845) ;  /* 0x0000000c00007947 */ /* 0x000fec0003800000 */
.L_x_5850:
        /* <DEDUP_REMOVED lines=12> */
.L_x_5840:
        /* <DEDUP_REMOVED lines=13> */
.L_x_5854:
        /* <DEDUP_REMOVED lines=22> */
.L_x_5853:
        /* <DEDUP_REMOVED lines=26> */
.L_x_5856:
        /* <DEDUP_REMOVED lines=13> */
.L_x_5855:
[----:B------:R-:W2:Y:S01]  /*1d70*/  LDG.E.U16 R2, desc[UR36][R4.64] ;  /* 0x0000002404027981 */ /* 0x000ea2000c1e1500 */
[----:B------:R-:W-:Y:S01]  /*1d80*/  IMAD.MOV.U32 R3, RZ, RZ, RZ ;  /* 0x000000ffff037224 */ /* 0x000fe200078e00ff */
[----:B--2---:R-:W-:Y:S01]  /*1d90*/  SHF.L.U32 R2, R2, 0x10, RZ ;  /* 0x0000001002027819 */ /* 0x004fe200000006ff */
[----:B------:R-:W-:Y:S06]  /*1da0*/  BRA `(.L_x_5845) ;  /* 0x0000000400987947 */ /* 0x000fec0003800000 */
.L_x_5852:
        /* <DEDUP_REMOVED lines=12> */
.L_x_5859:
        /* <DEDUP_REMOVED lines=20> */
.L_x_5861:
[----:B------:R-:W-:Y:S05]  /*1fb0*/  BSYNC.RECONVERGENT B0 ;  /* 0x0000000000007941 */ /* 0x000fea0003800200 */
.L_x_5860:
[----:B------:R-:W-:Y:S01]  /*1fc0*/  IMAD.SHL.U32 R0, R0, 0x100000, RZ ;  /* 0x0010000000007824 */ /* 0x000fe200078e00ff */
[----:B------:R-:W-:-:S04]  /*1fd0*/  LEA R2, R2, 0x3b800000, 0x17 ;  /* 0x3b80000002027811 */ /* 0x000fc800078eb8ff */
[----:B------:R-:W-:Y:S01]  /*1fe0*/  LOP3.LUT R2, R2, R0, R9, 0xfe, !PT ;  /* 0x0000000002027212 */ /* 0x000fe200078efe09 */
[----:B------:R-:W-:Y:S06]  /*1ff0*/  BRA `(.L_x_5845) ;  /* 0x0000000400047947 */ /* 0x000fec0003800000 */
.L_x_5858:
        /* <DEDUP_REMOVED lines=20> */
.L_x_5863:
[----:B------:R-:W-:Y:S05]  /*2140*/  BSYNC.RECONVERGENT B0 ;  /* 0x0000000000007941 */ /* 0x000fea0003800200 */
.L_x_5862:
[----:B------:R-:W-:Y:S02]  /*2150*/  SHF.L.U32 R0, R0, 0x15, RZ ;  /* 0x0000001500007819 */ /* 0x000fe400000006ff */
[----:B------:R-:W-:-:S04]  /*2160*/  LEA R2, R2, 0x37800000, 0x17 ;  /* 0x3780000002027811 */ /* 0x000fc800078eb8ff */
[----:B------:R-:W-:Y:S01]  /*2170*/  LOP3.LUT R2, R2, R0, R9, 0xfe, !PT ;  /* 0x0000000002027212 */ /* 0x000fe200078efe09 */
[----:B------:R-:W-:Y:S06]  /*2180*/  BRA `(.L_x_5845) ;  /* 0x0000000000a07947 */ /* 0x000fec0003800000 */
.L_x_5857:
[----:B------:R-:W-:-:S09]  /*2190*/  UISETP.NE.AND UP0, UPT, UR4, 0x1c, UPT ;  /* 0x0000001c0400788c */ /* 0x000fd2000bf05270 */
[----:B------:R-:W-:Y:S05]  /*21a0*/  BRA.U !UP0, `(.L_x_5864) ;  /* 0x00000001088c7547 */ /* 0x000fea000b800000 */
[----:B------:R-:W-:-:S09]  /*21b0*/  UISETP.NE.AND UP0, UPT, UR4, 0x1d, UPT ;  /* 0x0000001d0400788c */ /* 0x000fd2000bf05270 */
[----:B------:R-:W-:Y:S05]  /*21c0*/  BRA.U !UP0, `(.L_x_5865) ;  /* 0x0000000108747547 */ /* 0x000fea000b800000 */
[----:B------:R-:W-:-:S09]  /*21d0*/  UISETP.NE.AND UP0, UPT, UR4, 0x2c, UPT ;  /* 0x0000002c0400788c */ /* 0x000fd2000bf05270 */
[----:B------:R-:W-:Y:S05]  /*21e0*/  BRA.U !UP0, `(.L_x_5866) ;  /* 0x0000000108487547 */ /* 0x000fea000b800000 */
.L_x_5844:
        /* <DEDUP_REMOVED lines=16> */
.L_x_5867:
[----:B------:R-:W-:Y:S01]  /*22f0*/  CS2R R2, SRZ ;  /* 0x0000000000027805 */ /* 0x000fe2000001ff00 */
[----:B------:R-:W-:Y:S06]  /*2300*/  BRA `(.L_x_5845) ;  /* 0x0000000000407947 */ /* 0x000fec0003800000 */
.L_x_5866:
        /* <DEDUP_REMOVED lines=9> */
.L_x_5865:
[----:B------:R-:W2:Y:S01]  /*23a0*/  LDG.E.64 R4, desc[UR36][R4.64] ;  /* 0x0000002404047981 */ /* 0x000ea2000c1e1b00 */
[----:B------:R-:W-:Y:S01]  /*23b0*/  IMAD.MOV.U32 R3, RZ, RZ, RZ ;  /* 0x000000ffff037224 */ /* 0x000fe200078e00ff */
[----:B--2---:R0:W1:Y:S02]  /*23c0*/  I2F.U64 R2, R4 ;  /* 0x0000000400027312 */ /* 0x0040640000301000 */
[----:B01----:R-:W-:Y:S05]  /*23d0*/  BRA `(.L_x_5845) ;  /* 0x00000000000c7947 */ /* 0x003fea0003800000 */
.L_x_5864:
[----:B------:R-:W2:Y:S01]  /*23e0*/  LDG.E R2, desc[UR36][R4.64] ;  /* 0x0000002404027981 */ /* 0x000ea2000c1e1900 */
[----:B------:R-:W-:Y:S01]  /*23f0*/  HFMA2 R3, -RZ, RZ, 0, 0 ;  /* 0x00000000ff037431 */ /* 0x000fe200000001ff */
[----:B--2---:R-:W-:-:S07]  /*2400*/  I2FP.F32.U32 R2, R2 ;  /* 0x0000000200027245 */ /* 0x004fce0000201000 */
.L_x_5845:
[----:B------:R-:W-:Y:S05]  /*2410*/  BSYNC.RECONVERGENT B6 ;  /* 0x0000000000067941 */ /* 0x000fea0003800200 */
.L_x_5839:
        /* <DEDUP_REMOVED lines=8> */
[----:B------:R-:W2:Y:S01]  /*24a0*/  @!P0 LDC.64 R6, c[0x0][0x598] ;  /* 0x00016600ff068b82 */ /* 0x000ea20000000a00 */
[----:B01----:R-:W2:Y:S08]  /*24b0*/  @!P0 MUFU.RCP R5, R8 ;  /* 0x0000000800058308 */ /* 0x003eb00000001000 */
[----:B------:R-:W0:Y:S01]  /*24c0*/  @!P0 MUFU.RCP R0, R0 ;  /* 0x0000000000008308 */ /* 0x000e220000001000 */
[----:B--2---:R-:W-:Y:S01]  /*24d0*/  @!P0 FMUL.FTZ R4, R5, R6 ;  /* 0x0000000605048220 */ /* 0x004fe20000410000 */
[----:B0-----:R-:W-:Y:S01]  /*24e0*/  @!P0 FMUL.FTZ R5, R0, R7 ;  /* 0x0000000700058220 */ /* 0x001fe20000410000 */
[----:B------:R-:W-:Y:S06]  /*24f0*/  @!P0 BRA `(.L_x_5870) ;  /* 0x00000000004c8947 */ /* 0x000fec0003800000 */
[----:B------:R-:W0:Y:S01]  /*2500*/  MUFU.RCP R0, R2 ;  /* 0x0000000200007308 */ /* 0x000e220000001000 */
[----:B------:R-:W1:Y:S01]  /*2510*/  LDC.64 R6, c[0x0][0x598] ;  /* 0x00016600ff067b82 */ /* 0x000e620000000a00 */
[----:B0-----:R-:W-:-:S04]  /*2520*/  FMUL.FTZ R5, R0, R3 ;  /* 0x0000000300057220 */ /* 0x001fc80000410000 */
[C---:B------:R-:W-:Y:S01]  /*2530*/  FFMA.FTZ R3, R5.reuse, R3, R2 ;  /* 0x0000000305037223 */ /* 0x040fe20000010002 */
[C---:B-1----:R-:W-:Y:S01]  /*2540*/  FFMA.FTZ R4, R5.reuse, R7, R6 ;  /* 0x0000000705047223 */ /* 0x042fe20000010006 */
[----:B------:R-:W-:-:S04]  /*2550*/  FFMA.FTZ R0, -R5, R6, R7 ;  /* 0x0000000605007223 */ /* 0x000fc80000010107 */
[----:B------:R-:W0:Y:S02]  /*2560*/  MUFU.RCP R3, R3 ;  /* 0x0000000300037308 */ /* 0x000e240000001000 */
[C---:B0-----:R-:W-:Y:S01]  /*2570*/  FMUL.FTZ R4, R3.reuse, R4 ;  /* 0x0000000403047220 */ /* 0x041fe20000410000 */
[----:B------:R-:W-:Y:S01]  /*2580*/  FMUL.FTZ R5, R3, R0 ;  /* 0x0000000003057220 */ /* 0x000fe20000410000 */
[----:B------:R-:W-:Y:S06]  /*2590*/  BRA `(.L_x_5870) ;  /* 0x0000000000247947 */ /* 0x000fec0003800000 */
.L_x_5869:
[----:B01----:R-:W0:Y:S01]  /*25a0*/  MUFU.RCP R5, R3 ;  /* 0x0000000300057308 */ /* 0x003e220000001000 */
[----:B------:R-:W1:Y:S01]  /*25b0*/  LDC.64 R6, c[0x0][0x598] ;  /* 0x00016600ff067b82 */ /* 0x000e620000000a00 */
[----:B0-----:R-:W-:-:S04]  /*25c0*/  FMUL.FTZ R0, R5, R2 ;  /* 0x0000000205007220 */ /* 0x001fc80000410000 */
[C---:B------:R-:W-:Y:S01]  /*25d0*/  FFMA.FTZ R2, R0.reuse, R2, R3 ;  /* 0x0000000200027223 */ /* 0x040fe20000010003 */
[C---:B-1----:R-:W-:Y:S01]  /*25e0*/  FFMA.FTZ R5, R0.reuse, R6, R7 ;  /* 0x0000000600057223 */ /* 0x042fe20000010007 */
[----:B------:R-:W-:-:S04]  /*25f0*/  FFMA.FTZ R7, R0, R7, -R6 ;  /* 0x0000000700077223 */ /* 0x000fc80000010806 */
[----:B------:R-:W0:Y:S02]  /*2600*/  MUFU.RCP R2, R2 ;  /* 0x0000000200027308 */ /* 0x000e240000001000 */
[C---:B0-----:R-:W-:Y:S01]  /*2610*/  FMUL.FTZ R4, R2.reuse, R5 ;  /* 0x0000000502047220 */ /* 0x041fe20000410000 */
[----:B------:R-:W-:-:S07]  /*2620*/  FMUL.FTZ R5, R2, R7 ;  /* 0x0000000702057220 */ /* 0x000fce0000410000 */
.L_x_5870:
[----:B------:R-:W-:Y:S05]  /*2630*/  BSYNC.RECONVERGENT B0 ;  /* 0x0000000000007941 */ /* 0x000fea0003800200 */
.L_x_5868:
        /* <DEDUP_REMOVED lines=17> */
.L_x_5874:
[----:B------:R-:W0:Y:S02]  /*2750*/  F2I.S64.TRUNC R4, R4 ;  /* 0x0000000400047311 */ /* 0x000e24000020d900 */
[----:B0-----:R-:W-:-:S05]  /*2760*/  IMAD.MOV.U32 R7, RZ, RZ, R4 ;  /* 0x000000ffff077224 */ /* 0x001fca00078e0004 */
[----:B------:R3:W-:Y:S01]  /*2770*/  STG.E.U8 desc[UR36][R2.64], R7 ;  /* 0x0000000702007986 */ /* 0x0007e2000c101124 */
[----:B------:R-:W-:Y:S05]  /*2780*/  BRA `(.L_x_5876) ;  /* 0x0000000c00407947 */ /* 0x000fea0003800000 */
.L_x_5873:
        /* <DEDUP_REMOVED lines=9> */
.L_x_5878:
[----:B------:R-:W0:Y:S02]  /*2820*/  F2I.FTZ.TRUNC.NTZ R5, R4 ;  /* 0x0000000400057305 */ /* 0x000e24000021f100 */
[----:B0-----:R1:W-:Y:S01]  /*2830*/  STG.E desc[UR36][R2.64], R5 ;  /* 0x0000000502007986 */ /* 0x0013e2000c101924 */
[----:B------:R-:W-:Y:S05]  /*2840*/  BRA `(.L_x_5876) ;  /* 0x0000000c00107947 */ /* 0x000fea0003800000 */
.L_x_5877:
[----:B------:R-:W0:Y:S02]  /*2850*/  F2I.FTZ.TRUNC.NTZ R5, R4 ;  /* 0x0000000400057305 */ /* 0x000e24000021f100 */
[----:B0-----:R2:W-:Y:S01]  /*2860*/  STG.E.U16 desc[UR36][R2.64], R5 ;  /* 0x0000000502007986 */ /* 0x0015e2000c101524 */
[----:B------:R-:W-:Y:S05]  /*2870*/  BRA `(.L_x_5876) ;  /* 0x0000000c00047947 */ /* 0x000fea0003800000 */
.L_x_5872:
        /* <DEDUP_REMOVED lines=8> */
.L_x_5880:
[----:B------:R-:W-:-:S05]  /*2900*/  F2FP.F16.F32.PACK_AB R4, RZ, R4 ;  /* 0x00000004ff04723e */ /* 0x000fca00000000ff */
[----:B------:R0:W-:Y:S01]  /*2910*/  STG.E.U16 desc[UR36][R2.64], R4 ;  /* 0x0000000402007986 */ /* 0x0001e2000c101524 */
[----:B------:R-:W-:Y:S05]  /*2920*/  BRA `(.L_x_5876) ;  /* 0x0000000800d87947 */ /* 0x000fea0003800000 */
.L_x_5879:
        /* <DEDUP_REMOVED lines=8> */
.L_x_5882:
[----:B------:R-:W-:-:S05]  /*29b0*/  F2FP.F16.F32.PACK_AB R5, R5, R4 ;  /* 0x000000040505723e */ /* 0x000fca00000000ff */
[----:B------:R0:W-:Y:S01]  /*29c0*/  STG.E desc[UR36][R2.64], R5 ;  /* 0x0000000502007986 */ /* 0x0001e2000c101924 */
[----:B------:R-:W-:Y:S05]  /*29d0*/  BRA `(.L_x_5876) ;  /* 0x0000000800ac7947 */ /* 0x000fea0003800000 */
.L_x_5881:
[----:B------:R-:W-:-:S06]  /*29e0*/  FMUL.FTZ R4, R4, 1 ;  /* 0x3f80000004047820 */ /* 0x000fcc0000410000 */
[----:B------:R-:W0:Y:S02]  /*29f0*/  F2F.F64.F32 R4, R4 ;  /* 0x0000000400047310 */ /* 0x000e240000201800 */
[----:B0-----:R0:W-:Y:S01]  /*2a00*/  STG.E.64 desc[UR36][R2.64], R4 ;  /* 0x0000000402007986 */ /* 0x0011e2000c101b24 */
[----:B------:R-:W-:Y:S05]  /*2a10*/  BRA `(.L_x_5876) ;  /* 0x00000008009c7947 */ /* 0x000fea0003800000 */
.L_x_5871:
        /* <DEDUP_REMOVED lines=14> */
.L_x_5885:
        /* <DEDUP_REMOVED lines=10> */
.L_x_5884:
        /* <DEDUP_REMOVED lines=18> */
.L_x_5889:
[----:B------:R-:W-:Y:S05]  /*2cc0*/  BSYNC.RECONVERGENT B0 ;  /* 0x0000000000007941 */ /* 0x000fea0003800200 */
.L_x_5888:
[----:B------:R-:W-:-:S05]  /*2cd0*/  LOP3.LUT R7, R0, 0x80, R7, 0xf8, !PT ;  /* 0x0000008000077812 */ /* 0x000fca00078ef807 */
[----:B------:R0:W-:Y:S01]  /*2ce0*/  STG.E.U8 desc[UR36][R2.64], R7 ;  /* 0x0000000702007986 */ /* 0x0001e2000c101124 */
[----:B------:R-:W-:Y:S05]  /*2cf0*/  BRA `(.L_x_5876) ;  /* 0x0000000400e47947 */ /* 0x000fea0003800000 */
.L_x_5887:
        /* <DEDUP_REMOVED lines=14> */
.L_x_5891:
[----:B------:R-:W-:Y:S05]  /*2de0*/  BSYNC.RECONVERGENT B0 ;  /* 0x0000000000007941 */ /* 0x000fea0003800200 */
.L_x_5890:
[----:B------:R-:W-:-:S05]  /*2df0*/  LOP3.LUT R5, R0, 0x80, R7, 0xf8, !PT ;  /* 0x0000008000057812 */ /* 0x000fca00078ef807 */
[----:B------:R0:W-:Y:S01]  /*2e00*/  STG.E.U8 desc[UR36][R2.64], R5 ;  /* 0x0000000502007986 */ /* 0x0001e2000c101124 */
[----:B------:R-:W-:Y:S05]  /*2e10*/  BRA `(.L_x_5876) ;  /* 0x00000004009c7947 */ /* 0x000fea0003800000 */
.L_x_5886:
[----:B------:R-:W-:-:S05]  /*2e20*/  F2FP.BF16.F32.PACK_AB R4, RZ, R4 ;  /* 0x00000004ff04723e */ /* 0x000fca00000010ff */
[----:B------:R0:W-:Y:S01]  /*2e30*/  STG.E.U16 desc[UR36][R2.64], R4 ;  /* 0x0000000402007986 */ /* 0x0001e2000c101524 */
[----:B------:R-:W-:Y:S05]  /*2e40*/  BRA `(.L_x_5876) ;  /* 0x0000000400907947 */ /* 0x000fea0003800000 */
.L_x_5883:
        /* <DEDUP_REMOVED lines=11> */
.L_x_5894:
        /* <DEDUP_REMOVED lines=12> */
.L_x_5897:
[----:B------:R-:W-:-:S04]  /*2fc0*/  SHF.R.U32.HI R0, RZ, 0x14, R4 ;  /* 0x00000014ff007819 */ /* 0x000fc80000011604 */
[----:B------:R-:W-:-:S04]  /*2fd0*/  LOP3.LUT R5, R0, 0x1, RZ, 0xc0, !PT ;  /* 0x0000000100057812 */ /* 0x000fc800078ec0ff */
[----:B------:R-:W-:-:S04]  /*2fe0*/  IADD3 R0, PT, PT, R4, 0x487ffff, R5 ;  /* 0x0487ffff04007810 */ /* 0x000fc80007ffe005 */
[----:B------:R-:W-:-:S04]  /*2ff0*/  SHF.R.U32.HI R0, RZ, 0x14, R0 ;  /* 0x00000014ff007819 */ /* 0x000fc80000011600 */
[----:B------:R-:W-:-:S07]  /*3000*/  LOP3.LUT R5, R0, 0xff, RZ, 0xc0, !PT ;  /* 0x000000ff00057812 */ /* 0x000fce00078ec0ff */
.L_x_5898:
[----:B------:R-:W-:-:S04]  /*3010*/  SHF.R.U32.HI R4, RZ, 0x18, R4 ;  /* 0x00000018ff047819 */ /* 0x000fc80000011604 */
[----:B------:R-:W-:-:S04]  /*3020*/  LOP3.LUT R5, R5, 0x80, R4, 0xf8, !PT ;  /* 0x0000008005057812 */ /* 0x000fc800078ef804 */
[----:B------:R-:W-:-:S07]  /*3030*/  PRMT R0, R5, 0x7610, R0 ;  /* 0x0000761005007816 */ /* 0x000fce0000000000 */
.L_x_5896:
[----:B------:R-:W-:Y:S05]  /*3040*/  BSYNC.RECONVERGENT B0 ;  /* 0x0000000000007941 */ /* 0x000fea0003800200 */
.L_x_5895:
[----:B------:R0:W-:Y:S01]  /*3050*/  STG.E.U8 desc[UR36][R2.64], R0 ;  /* 0x0000000002007986 */ /* 0x0001e2000c101124 */
[----:B------:R-:W-:Y:S05]  /*3060*/  BRA `(.L_x_5876) ;  /* 0x0000000400087947 */ /* 0x000fea0003800000 */
.L_x_5893:
        /* <DEDUP_REMOVED lines=12> */
.L_x_5901:
[----:B------:R-:W-:-:S04]  /*3130*/  SHF.R.U32.HI R0, RZ, 0x15, R4 ;  /* 0x00000015ff007819 */ /* 0x000fc80000011604 */
[----:B------:R-:W-:-:S04]  /*3140*/  LOP3.LUT R5, R0, 0x1, RZ, 0xc0, !PT ;  /* 0x0000000100057812 */ /* 0x000fc800078ec0ff */
[----:B------:R-:W-:-:S04]  /*3150*/  IADD3 R0, PT, PT, R4, 0x88fffff, R5 ;  /* 0x088fffff04007810 */ /* 0x000fc80007ffe005 */
[----:B------:R-:W-:-:S04]  /*3160*/  SHF.R.U32.HI R0, RZ, 0x15, R0 ;  /* 0x00000015ff007819 */ /* 0x000fc80000011600 */
[----:B------:R-:W-:-:S07]  /*3170*/  LOP3.LUT R5, R0, 0xff, RZ, 0xc0, !PT ;  /* 0x000000ff00057812 */ /* 0x000fce00078ec0ff */
.L_x_5902:
[----:B------:R-:W-:-:S04]  /*3180*/  SHF.R.U32.HI R4, RZ, 0x18, R4 ;  /* 0x00000018ff047819 */ /* 0x000fc80000011604 */
[----:B------:R-:W-:-:S04]  /*3190*/  LOP3.LUT R5, R5, 0x80, R4, 0xf8, !PT ;  /* 0x0000008005057812 */ /* 0x000fc800078ef804 */
[----:B------:R-:W-:-:S07]  /*31a0*/  PRMT R0, R5, 0x7610, R0 ;  /* 0x0000761005007816 */ /* 0x000fce0000000000 */
.L_x_5900:
[----:B------:R-:W-:Y:S05]  /*31b0*/  BSYNC.RECONVERGENT B0 ;  /* 0x0000000000007941 */ /* 0x000fea0003800200 */
.L_x_5899:
[----:B------:R0:W-:Y:S01]  /*31c0*/  STG.E.U8 desc[UR36][R2.64], R0 ;  /* 0x0000000002007986 */ /* 0x0001e2000c101124 */
[----:B------:R-:W-:Y:S05]  /*31d0*/  BRA `(.L_x_5876) ;  /* 0x0000000000ac7947 */ /* 0x000fea0003800000 */
.L_x_5892:
[----:B------:R-:W-:-:S09]  /*31e0*/  UISETP.NE.AND UP0, UPT, UR4, 0x1c, UPT ;  /* 0x0000001c0400788c */ /* 0x000fd2000bf05270 */
[----:B------:R-:W-:Y:S05]  /*31f0*/  BRA.U !UP0, `(.L_x_5903) ;  /* 0x00000001089c7547 */ /* 0x000fea000b800000 */
[----:B------:R-:W-:-:S09]  /*3200*/  UISETP.NE.AND UP0, UPT, UR4, 0x1d, UPT ;  /* 0x0000001d0400788c */ /* 0x000fd2000bf05270 */
[----:B------:R-:W-:Y:S05]  /*3210*/  BRA.U !UP0, `(.L_x_5904) ;  /* 0x0000000108887547 */ /* 0x000fea000b800000 */
[----:B------:R-:W-:-:S09]  /*3220*/  UISETP.NE.AND UP0, UPT, UR4, 0x2c, UPT ;  /* 0x0000002c0400788c */ /* 0x000fd2000bf05270 */
[----:B------:R-:W-:Y:S05]  /*3230*/  BRA.U !UP0, `(.L_x_5905) ;  /* 0x0000000108447547 */ /* 0x000fea000b800000 */
.L_x_5875:
        /* <DEDUP_REMOVED lines=16> */
.L_x_5906:
[----:B------:R-:W-:Y:S05]  /*3340*/  BRA `(.L_x_5876) ;  /* 0x0000000000507947 */ /* 0x000fea0003800000 */
.L_x_5905:
        /* <DEDUP_REMOVED lines=15> */
.L_x_5904:
[----:B------:R-:W0:Y:S02]  /*3440*/  F2I.U64.TRUNC R4, R4 ;  /* 0x0000000400047311 */ /* 0x000e24000020d800 */
[----:B0-----:R0:W-:Y:S01]  /*3450*/  STG.E.64 desc[UR36][R2.64], R4 ;  /* 0x0000000402007986 */ /* 0x0011e2000c101b24 */
[----:B------:R-:W-:Y:S05]  /*3460*/  BRA `(.L_x_5876) ;  /* 0x0000000000087947 */ /* 0x000fea0003800000 */
.L_x_5903:
[----:B------:R-:W0:Y:S02]  /*3470*/  F2I.FTZ.U32.TRUNC.NTZ R5, R4 ;  /* 0x0000000400057305 */ /* 0x000e24000021f000 */
[----:B0-----:R0:W-:Y:S02]  /*3480*/  STG.E desc[UR36][R2.64], R5 ;  /* 0x0000000502007986 */ /* 0x0011e4000c101924 */
.L_x_5876:
[----:B------:R-:W-:-:S07]  /*3490*/  VIADD R17, R17, 0x80 ;  /* 0x0000008011117836 */ /* 0x000fce0000000000 */
.L_x_5837:
[----:B------:R-:W-:Y:S05]  /*34a0*/  BSYNC.RECONVERGENT B7 ;  /* 0x0000000000077941 */ /* 0x000fea0003800200 */
.L_x_5836:
        /* <DEDUP_REMOVED lines=307> */
.L_x_5909:
[----:B------:R-:W0:Y:S01]  /*47e0*/  LDCU.64 UR6, c[0x0][0x588] ;  /* 0x0000b100ff0677ac */ /* 0x000e220008000a00 */
[----:B------:R-:W-:Y:S01]  /*47f0*/  BSSY.RECONVERGENT B6, `(.L_x_5910) ;  /* 0x0000101000067945 */ /* 0x000fe20003800200 */
[----:B------:R-:W-:-:S04]  /*4800*/  UPRMT UR4, UR42, 0x9910, URZ ;  /* 0x000099102a047896 */ /* 0x000fc800080000ff */
[----:B------:R-:W-:Y:S01]  /*4810*/  UISETP.GT.AND UP0, UPT, UR4, 0x9, UPT ;  /* 0x000000090400788c */ /* 0x000fe2000bf04270 */
[----:B0-----:R-:W-:-:S05]  /*4820*/  IADD3 R4, P0, PT, R0, UR6, RZ ;  /* 0x0000000600047c10 */ /* 0x001fca000ff1e0ff */
[----:B-12-4-:R-:W-:-:S03]  /*4830*/  IMAD.X R5, RZ, RZ, UR7, P0 ;  /* 0x00000007ff057e24 */ /* 0x016fc600080e06ff */
        /* <DEDUP_REMOVED lines=9> */
[----:B---3--:R-:W2:Y:S01]  /*48d0*/  LDG.E.S8 R2, desc[UR36][R4.64] ;  /* 0x0000002404027981 */ /* 0x008ea2000c1e1300 */
[----:B------:R-:W-:Y:S01]  /*48e0*/  IMAD.MOV.U32 R3, RZ, RZ, RZ ;  /* 0x000000ffff037224 */ /* 0x000fe200078e00ff */
[----:B--2---:R-:W0:Y:S01]  /*48f0*/  I2F.S16 R2, R2 ;  /* 0x0000000200027306 */ /* 0x004e220000101400 */
[----:B------:R-:W-:Y:S05]  /*4900*/  BRA `(.L_x_5916) ;  /* 0x0000000c00bc7947 */ /* 0x000fea0003800000 */
.L_x_5914:
[----:B---3--:R-:W2:Y:S01]  /*4910*/  LDG.E.U8 R2, desc[UR36][R4.64] ;  /* 0x0000002404027981 */ /* 0x008ea2000c1e1100 */
[----:B------:R-:W-:Y:S02]  /*4920*/  MOV R3, RZ ;  /* 0x000000ff00037202 */ /* 0x000fe40000000f00 */
[----:B--2---:R-:W-:Y:S01]  /*4930*/  I2FP.F32.U32 R2, R2 ;  /* 0x0000000200027245 */ /* 0x004fe20000201000 */
[----:B------:R-:W-:Y:S06]  /*4940*/  BRA `(.L_x_5916) ;  /* 0x0000000c00ac7947 */ /* 0x000fec0003800000 */
.L_x_5913:
[----:B------:R-:W-:-:S09]  /*4950*/  UISETP.NE.AND UP0, UPT, UR4, 0x2, UPT ;  /* 0x000000020400788c */ /* 0x000fd2000bf05270 */
[----:B------:R-:W-:Y:S05]  /*4960*/  BRA.U !UP0, `(.L_x_5917) ;  /* 0x0000000108307547 */ /* 0x000fea000b800000 */
[----:B------:R-:W-:-:S09]  /*4970*/  UISETP.NE.AND UP0, UPT, UR4, 0x3, UPT ;  /* 0x000000030400788c */ /* 0x000fd2000bf05270 */
[----:B------:R-:W-:Y:S05]  /*4980*/  BRA.U !UP0, `(.L_x_5918) ;  /* 0x0000000108187547 */ /* 0x000fea000b800000 */
[----:B------:R-:W-:-:S09]  /*4990*/  UISETP.NE.AND UP0, UPT, UR4, 0x4, UPT ;  /* 0x000000040400788c */ /* 0x000fd2000bf05270 */
[----:B------:R-:W-:Y:S05]  /*49a0*/  BRA.U UP0, `(.L_x_5915) ;  /* 0x0000000d00307547 */ /* 0x000fea000b800000 */
[----:B------:R-:W2:Y:S01]  /*49b0*/  LDG.E.64 R4, desc[UR36][R4.64] ;  /* 0x0000002404047981 */ /* 0x000ea2000c1e1b00 */
[----:B---3--:R-:W-:Y:S01]  /*49c0*/  IMAD.MOV.U32 R3, RZ, RZ, RZ ;  /* 0x000000ffff037224 */ /* 0x008fe200078e00ff */
[----:B--2---:R2:W3:Y:S02]  /*49d0*/  I2F.S64 R2, R4 ;  /* 0x0000000400027312 */ /* 0x0044e40000301400 */
[----:B--23--:R-:W-:Y:S05]  /*49e0*/  BRA `(.L_x_5916) ;  /* 0x0000000c00847947 */ /* 0x00cfea0003800000 */
.L_x_5918:
[----:B---3--:R-:W2:Y:S01]  /*49f0*/  LDG.E R2, desc[UR36][R4.64] ;  /* 0x0000002404027981 */ /* 0x008ea2000c1e1900 */
[----:B------:R-:W-:Y:S01]  /*4a00*/  IMAD.MOV.U32 R3, RZ, RZ, RZ ;  /* 0x000000ffff037224 */ /* 0x000fe200078e00ff */
[----:B--2---:R-:W-:Y:S01]  /*4a10*/  I2FP.F32.S32 R2, R2 ;  /* 0x0000000200027245 */ /* 0x004fe20000201400 */
[----:B------:R-:W-:Y:S06]  /*4a20*/  BRA `(.L_x_5916) ;  /* 0x0000000c00747947 */ /* 0x000fec0003800000 */
.L_x_5917:
[----:B---3--:R-:W2:Y:S01]  /*4a30*/  LDG.E.U16 R2, desc[UR36][R4.64] ;  /* 0x0000002404027981 */ /* 0x008ea2000c1e1500 */
[----:B------:R-:W-:Y:S01]  /*4a40*/  HFMA2 R3, -RZ, RZ, 0, 0 ;  /* 0x00000000ff037431 */ /* 0x000fe200000001ff */
[----:B--2---:R-:W1:Y:S01]  /*4a50*/  I2F.S16 R2, R2 ;  /* 0x0000000200027306 */ /* 0x004e620000101400 */
[----:B------:R-:W-:Y:S05]  /*4a60*/  BRA `(.L_x_5916) ;  /* 0x0000000c00647947 */ /* 0x000fea0003800000 */
.L_x_5912:
[----:B------:R-:W-:-:S09]  /*4a70*/  UISETP.GT.AND UP0, UPT, UR4, 0x6, UPT ;  /* 0x000000060400788c */ /* 0x000fd2000bf04270 */
[----:B------:R-:W-:Y:S05]  /*4a80*/  BRA.U UP0, `(.L_x_5919) ;  /* 0x00000001002c7547 */ /* 0x000fea000b800000 */
[----:B------:R-:W-:-:S09]  /*4a90*/  UISETP.NE.AND UP0, UPT, UR4, 0x5, UPT ;  /* 0x000000050400788c */ /* 0x000fd2000bf05270 */
[----:B------:R-:W-:Y:S05]  /*4aa0*/  BRA.U !UP0, `(.L_x_5920) ;  /* 0x0000000108147547 */ /* 0x000fea000b800000 */
[----:B------:R-:W-:-:S09]  /*4ab0*/  UISETP.NE.AND UP0, UPT, UR4, 0x6, UPT ;  /* 0x000000060400788c */ /* 0x000fd2000bf05270 */
[----:B------:R-:W-:Y:S05]  /*4ac0*/  BRA.U UP0, `(.L_x_5915) ;  /* 0x0000000900e87547 */ /* 0x000fea000b800000 */
[----:B---3--:R3:W5:Y:S01]  /*4ad0*/  LDG.E R2, desc[UR36][R4.64] ;  /* 0x0000002404027981 */ /* 0x008762000c1e1900 */
[----:B------:R-:W-:Y:S01]  /*4ae0*/  IMAD.MOV.U32 R3, RZ, RZ, RZ ;  /* 0x000000ffff037224 */ /* 0x000fe200078e00ff */
[----:B------:R-:W-:Y:S06]  /*4af0*/  BRA `(.L_x_5916) ;  /* 0x0000000c00407947 */ /* 0x000fec0003800000 */
.L_x_5920:
[----:B---3--:R-:W2:Y:S01]  /*4b00*/  LDG.E.U16 R2, desc[UR36][R4.64] ;  /* 0x0000002404027981 */ /* 0x008ea2000c1e1500 */
[----:B------:R-:W-:Y:S02]  /*4b10*/  IMAD.MOV.U32 R3, RZ, RZ, RZ ;  /* 0x000000ffff037224 */ /* 0x000fe400078e00ff */
[----:B--2---:R-:W-:Y:S01]  /*4b20*/  HADD2.F32 R2, -RZ, R2.H0_H0 ;  /* 0x20000002ff027230 */ /* 0x004fe20000004100 */
[----:B------:R-:W-:Y:S06]  /*4b30*/  BRA `(.L_x_5916) ;  /* 0x0000000c00307947 */ /* 0x000fec0003800000 */
.L_x_5919:
[----:B------:R-:W-:-:S09]  /*4b40*/  UISETP.NE.AND UP0, UPT, UR4, 0x7, UPT ;  /* 0x000000070400788c */ /* 0x000fd2000bf05270 */
[----:B------:R-:W-:Y:S05]  /*4b50*/  BRA.U !UP0, `(.L_x_5921) ;  /* 0x0000000108287547 */ /* 0x000fea000b800000 */
[----:B------:R-:W-:-:S09]  /*4b60*/  UISETP.NE.AND UP0, UPT, UR4, 0x8, UPT ;  /* 0x000000080400788c */ /* 0x000fd2000bf05270 */
[----:B------:R-:W-:Y:S05]  /*4b70*/  BRA.U !UP0, `(.L_x_5922) ;  /* 0x0000000108107547 */ /* 0x000fea000b800000 */
[----:B------:R-:W-:-:S09]  /*4b80*/  UISETP.NE.AND UP0, UPT, UR4, 0x9, UPT ;  /* 0x000000090400788c */ /* 0x000fd2000bf05270 */
[----:B------:R-:W-:Y:S05]  /*4b90*/  BRA.U UP0, `(.L_x_5915) ;  /* 0x0000000900b47547 */ /* 0x000fea000b800000 */
[----:B---3--:R2:W5:Y:S01]  /*4ba0*/  LDG.E.64 R2, desc[UR36][R4.64] ;  /* 0x0000002404027981 */ /* 0x008562000c1e1b00 */
[----:B------:R-:W-:Y:S05]  /*4bb0*/  BRA `(.L_x_5916) ;  /* 0x0000000c00107947 */ /* 0x000fea0003800000 */
.L_x_5922:
[----:B---3--:R-:W2:Y:S02]  /*4bc0*/  LDG.E R3, desc[UR36][R4.64] ;  /* 0x0000002404037981 */ /* 0x008ea4000c1e1900 */
[--C-:B--2---:R-:W-:Y:S02]  /*4bd0*/  HADD2.F32 R2, -RZ, R3.reuse.H0_H0 ;  /* 0x20000003ff027230 */ /* 0x104fe40000004100 */
[----:B------:R-:W-:Y:S01]  /*4be0*/  HADD2.F32 R3, -RZ, R3.H1_H1 ;  /* 0x30000003ff037230 */ /* 0x000fe20000004100 */
[----:B------:R-:W-:Y:S06]  /*4bf0*/  BRA `(.L_x_5916) ;  /* 0x0000000c00007947 */ /* 0x000fec0003800000 */
.L_x_5921:
[----:B------:R-:W2:Y:S01]  /*4c00*/  LDG.E.64 R4, desc[UR36][R4.64] ;  /* 0x0000002404047981 */ /* 0x000ea2000c1e1b00 */
[----:B------:R-:W-:Y:S01]  /*4c10*/  UMOV UR4, 0xf0000000 ;  /* 0xf000000000047882 */ /* 0x000fe20000000000 */
[----:B------:R-:W-:Y:S01]  /*4c20*/  UMOV UR5, 0x380fffff ;  /* 0x380fffff00057882 */ /* 0x000fe20000000000 */
[----:B---3--:R-:W-:Y:S01]  /*4c30*/  MOV R3, RZ ;  /* 0x000000ff00037202 */ /* 0x008fe20000000f00 */
        /* <DEDUP_REMOVED lines=8> */
.L_x_5911:
        /* <DEDUP_REMOVED lines=9> */
[----:B---3--:R-:W-:Y:S01]  /*4d50*/  IMAD.MOV.U32 R3, RZ, RZ, RZ ;  /* 0x000000ffff037224 */ /* 0x008fe200078e00ff */
[----:B--2---:R-:W-:-:S04]  /*4d60*/  ISETP.NE.AND P0, PT, R4, RZ, PT ;  /* 0x000000ff0400720c */ /* 0x004fc80003f05270 */
[----:B------:R-:W-:Y:S01]  /*4d70*/  FSEL R2, RZ, 1, !P0 ;  /* 0x3f800000ff027808 */ /* 0x000fe20004000000 */
[----:B------:R-:W-:Y:S08]  /*4d80*/  BRA `(.L_x_5916) ;  /* 0x00000008009c7947 */ /* 0x000ff00003800000 */
.L_x_5925:
[----:B---3--:R-:W2:Y:S01]  /*4d90*/  LDG.E.128 R4, desc[UR36][R4.64] ;  /* 0x0000002404047981 */ /* 0x008ea2000c1e1d00 */
        /* <DEDUP_REMOVED lines=21> */
.L_x_5924:
[----:B------:R-:W-:-:S09]  /*4ef0*/  UISETP.NE.AND UP0, UPT, UR4, 0xf, UPT ;  /* 0x0000000f0400788c */ /* 0x000fd2000bf05270 */
[----:B------:R-:W-:Y:S05]  /*4f00*/  BRA.U !UP0, `(.L_x_5926) ;  /* 0x0000000108947547 */ /* 0x000fea000b800000 */
[----:B------:R-:W-:-:S09]  /*4f10*/  UISETP.NE.AND UP0, UPT, UR4, 0x17, UPT ;  /* 0x000000170400788c */ /* 0x000fd2000bf05270 */
[----:B------:R-:W-:Y:S05]  /*4f20*/  BRA.U !UP0, `(.L_x_5927) ;  /* 0x0000000108587547 */ /* 0x000fea000b800000 */
[----:B------:R-:W-:-:S09]  /*4f30*/  UISETP.NE.AND UP0, UPT, UR4, 0x18, UPT ;  /* 0x000000180400788c */ /* 0x000fd2000bf05270 */
[----:B------:R-:W-:Y:S05]  /*4f40*/  BRA.U UP0, `(.L_x_5915) ;  /* 0x0000000500c87547 */ /* 0x000fea000b800000 */
[----:B---3--:R-:W2:Y:S01]  /*4f50*/  LDG.E.U8 R2, desc[UR36][R4.64] ;  /* 0x0000002404027981 */ /* 0x008ea2000c1e1100 */
        /* <DEDUP_REMOVED lines=19> */
.L_x_5927:
[----:B---3--:R-:W2:Y:S02]  /*5090*/  LDG.E.U8 R3, desc[UR36][R4.64] ;  /* 0x0000002404037981 */ /* 0x008ea4000c1e1100 */
[C---:B--2---:R-:W-:Y:S01]  /*50a0*/  IMAD.SHL.U32 R0, R3.reuse, 0x2000000, RZ ;  /* 0x0200000003007824 */ /* 0x044fe200078e00ff */
[----:B------:R-:W-:-:S04]  /*50b0*/  SHF.L.U32 R3, R3, 0x8, RZ ;  /* 0x0000000803037819 */ /* 0x000fc800000006ff */
[----:B------:R-:W-:Y:S02]  /*50c0*/  ISETP.GE.U32.AND P0, PT, R0, 0x8000000, PT ;  /* 0x080000000000780c */ /* 0x000fe40003f06070 */
[----:B------:R-:W-:-:S11]  /*50d0*/  PRMT R7, R3, 0x9910, RZ ;  /* 0x0000991003077816 */ /* 0x000fd600000000ff */
[----:B------:R-:W-:Y:S01]  /*50e0*/  @!P0 LOP3.LUT R2, R3, 0x7f00, RZ, 0xc0, !PT ;  /* 0x00007f0003028812 */ /* 0x000fe200078ec0ff */
[----:B------:R-:W-:Y:S01]  /*50f0*/  IMAD.MOV.U32 R3, RZ, RZ, RZ ;  /* 0x000000ffff037224 */ /* 0x000fe200078e00ff */
[----:B------:R-:W-:Y:S02]  /*5100*/  @P0 LEA.HI R0, R0, 0x70000000, RZ, 0x1c ;  /* 0x7000000000000811 */ /* 0x000fe400078fe0ff */
[----:B------:R-:W-:-:S03]  /*5110*/  @!P0 LOP3.LUT R2, R2, 0x3f000000, RZ, 0xfc, !PT ;  /* 0x3f00000002028812 */ /* 0x000fc600078efcff */
[----:B------:R-:W-:Y:S02]  /*5120*/  @P0 FMUL.FTZ R0, R0, 1.9259299443872358531e-34 ;  /* 0x0780000000000820 */ /* 0x000fe40000410000 */
[----:B------:R-:W-:-:S05]  /*5130*/  @!P0 FADD.FTZ R0, R2, -0.5 ;  /* 0xbf00000002008421 */ /* 0x000fca0000010000 */
[----:B------:R-:W-:Y:S01]  /*5140*/  LOP3.LUT R2, R0, 0x80000000, R7, 0xf8, !PT ;  /* 0x8000000000027812 */ /* 0x000fe200078ef807 */
[----:B------:R-:W-:Y:S06]  /*5150*/  BRA `(.L_x_5916) ;  /* 0x0000000400a87947 */ /* 0x000fec0003800000 */
.L_x_5926:
[----:B---3--:R-:W2:Y:S01]  /*5160*/  LDG.E.U16 R2, desc[UR36][R4.64] ;  /* 0x0000002404027981 */ /* 0x008ea2000c1e1500 */
[----:B------:R-:W-:Y:S01]  /*5170*/  MOV R3, RZ ;  /* 0x000000ff00037202 */ /* 0x000fe20000000f00 */
[----:B--2---:R-:W-:Y:S01]  /*5180*/  IMAD.U32 R2, R2, 0x10000, RZ ;  /* 0x0001000002027824 */ /* 0x004fe200078e00ff */
[----:B------:R-:W-:Y:S06]  /*5190*/  BRA `(.L_x_5916) ;  /* 0x0000000400987947 */ /* 0x000fec0003800000 */
.L_x_5923:
        /* <DEDUP_REMOVED lines=8> */
[----:B---3--:R-:W2:Y:S01]  /*5220*/  LDG.E.U16 R2, desc[UR36][R4.64] ;  /* 0x0000002404027981 */ /* 0x008ea2000c1e1500 */
[----:B------:R-:W-:Y:S01]  /*5230*/  HFMA2 R3, -RZ, RZ, 0, 0 ;  /* 0x00000000ff037431 */ /* 0x000fe200000001ff */
[----:B--2---:R-:W-:Y:S01]  /*5240*/  I2FP.F32.U32 R2, R2 ;  /* 0x0000000200027245 */ /* 0x004fe20000201000 */
[----:B------:R-:W-:Y:S06]  /*5250*/  BRA `(.L_x_5916) ;  /* 0x0000000400687947 */ /* 0x000fec0003800000 */
.L_x_5930:
[----:B------:R-:W2:Y:S01]  /*5260*/  LDG.E.U8 R4, desc[UR36][R4.64] ;  /* 0x0000002404047981 */ /* 0x000ea2000c1e1100 */
[----:B---3--:R-:W-:Y:S02]  /*5270*/  CS2R R2, SRZ ;  /* 0x0000000000027805 */ /* 0x008fe4000001ff00 */
        /* <DEDUP_REMOVED lines=18> */
.L_x_5932:
[----:B------:R-:W-:Y:S05]  /*53a0*/  BSYNC.RECONVERGENT B0 ;  /* 0x0000000000007941 */ /* 0x000fea0003800200 */
.L_x_5931:
[----:B------:R-:W-:Y:S02]  /*53b0*/  SHF.L.U32 R0, R0, 0x14, RZ ;  /* 0x0000001400007819 */ /* 0x000fe400000006ff */
[----:B------:R-:W-:-:S04]  /*53c0*/  LEA R2, R2, 0x3b800000, 0x17 ;  /* 0x3b80000002027811 */ /* 0x000fc800078eb8ff */
[----:B------:R-:W-:Y:S01]  /*53d0*/  LOP3.LUT R2, R2, R0, R9, 0xfe, !PT ;  /* 0x0000000002027212 */ /* 0x000fe200078efe09 */
[----:B------:R-:W-:Y:S06]  /*53e0*/  BRA `(.L_x_5916) ;  /* 0x0000000400047947 */ /* 0x000fec0003800000 */
.L_x_5929:
        /* <DEDUP_REMOVED lines=20> */
.L_x_5934:
[----:B------:R-:W-:Y:S05]  /*5530*/  BSYNC.RECONVERGENT B0 ;  /* 0x0000000000007941 */ /* 0x000fea0003800200 */
.L_x_5933:
[----:B------:R-:W-:Y:S02]  /*5540*/  SHF.L.U32 R0, R0, 0x15, RZ ;  /* 0x0000001500007819 */ /* 0x000fe400000006ff */
[----:B------:R-:W-:-:S04]  /*5550*/  LEA R2, R2, 0x37800000, 0x17 ;  /* 0x3780000002027811 */ /* 0x000fc800078eb8ff */
[----:B------:R-:W-:Y:S01]  /*5560*/  LOP3.LUT R2, R2, R0, R9, 0xfe, !PT ;  /* 0x0000000002027212 */ /* 0x000fe200078efe09 */
[----:B------:R-:W-:Y:S06]  /*5570*/  BRA `(.L_x_5916) ;  /* 0x0000000000a07947 */ /* 0x000fec0003800000 */
.L_x_5928:
[----:B------:R-:W-:-:S09]  /*5580*/  UISETP.NE.AND UP0, UPT, UR4, 0x1c, UPT ;  /* 0x0000001c0400788c */ /* 0x000fd2000bf05270 */
[----:B------:R-:W-:Y:S05]  /*5590*/  BRA.U !UP0, `(.L_x_5935) ;  /* 0x00000001088c7547 */ /* 0x000fea000b800000 */
[----:B------:R-:W-:-:S09]  /*55a0*/  UISETP.NE.AND UP0, UPT, UR4, 0x1d, UPT ;  /* 0x0000001d0400788c */ /* 0x000fd2000bf05270 */
[----:B------:R-:W-:Y:S05]  /*55b0*/  BRA.U !UP0, `(.L_x_5936) ;  /* 0x0000000108747547 */ /* 0x000fea000b800000 */
[----:B------:R-:W-:-:S09]  /*55c0*/  UISETP.NE.AND UP0, UPT, UR4, 0x2c, UPT ;  /* 0x0000002c0400788c */ /* 0x000fd2000bf05270 */
[----:B------:R-:W-:Y:S05]  /*55d0*/  BRA.U UP0, `(.L_x_5915) ;  /* 0x0000000100247547 */ /* 0x000fea000b800000 */
[----:B------:R-:W2:Y:S01]  /*55e0*/  LDG.E.U8 R4, desc[UR36][R4.64] ;  /* 0x0000002404047981 */ /* 0x000ea2000c1e1100 */
[----:B---3--:R-:W-:Y:S01]  /*55f0*/  IMAD.MOV.U32 R3, RZ, RZ, RZ ;  /* 0x000000ffff037224 */ /* 0x008fe200078e00ff */
[----:B------:R-:W-:Y:S02]  /*5600*/  MOV R2, 0x400000 ;  /* 0x0040000000027802 */ /* 0x000fe40000000f00 */
[----:B--2---:R-:W-:-:S13]  /*5610*/  ISETP.NE.AND P0, PT, R4, RZ, PT ;  /* 0x000000ff0400720c */ /* 0x004fda0003f05270 */
[----:B------:R-:W-:Y:S05]  /*5620*/  @!P0 BRA `(.L_x_5916) ;  /* 0x0000000000748947 */ /* 0x000fea0003800000 */
[----:B------:R-:W-:-:S13]  /*5630*/  ISETP.NE.AND P0, PT, R4, 0xff, PT ;  /* 0x000000ff0400780c */ /* 0x000fda0003f05270 */
[----:B------:R-:W-:Y:S01]  /*5640*/  @!P0 IMAD.MOV.U32 R2, RZ, RZ, 0x7f800001 ;  /* 0x7f800001ff028424 */ /* 0x000fe200078e00ff */
[----:B------:R-:W-:Y:S01]  /*5650*/  @P0 SHF.L.U32 R2, R4, 0x17, RZ ;  /* 0x0000001704020819 */ /* 0x000fe200000006ff */
[----:B------:R-:W-:Y:S06]  /*5660*/  BRA `(.L_x_5916) ;  /* 0x0000000000647947 */ /* 0x000fec0003800000 */
.L_x_5915:
[----:B---3--:R-:W-:Y:S01]  /*5670*/  MOV R2, 0x0 ;  /* 0x0000000000027802 */ /* 0x008fe20000000f00 */
        /* <DEDUP_REMOVED lines=15> */
.L_x_5937:
[----:B------:R-:W-:Y:S01]  /*5770*/  CS2R R2, SRZ ;  /* 0x0000000000027805 */ /* 0x000fe2000001ff00 */
[----:B------:R-:W-:Y:S06]  /*5780*/  BRA `(.L_x_5916) ;  /* 0x00000000001c7947 */ /* 0x000fec0003800000 */
.L_x_5936:
[----:B------:R-:W2:Y:S01]  /*5790*/  LDG.E.64 R4, desc[UR36][R4.64] ;  /* 0x0000002404047981 */ /* 0x000ea2000c1e1b00 */
[----:B---3--:R-:W-:Y:S01]  /*57a0*/  MOV R3, RZ ;  /* 0x000000ff00037202 */ /* 0x008fe20000000f00 */
[----:B--2---:R4:W0:Y:S02]  /*57b0*/  I2F.U64 R2, R4 ;  /* 0x0000000400027312 */ /* 0x0048240000301000 */
[----:B0---4-:R-:W-:Y:S05]  /*57c0*/  BRA `(.L_x_5916) ;  /* 0x00000000000c7947 */ /* 0x011fea0003800000 */
.L_x_5935:
[----:B---3--:R-:W2:Y:S01]  /*57d0*/  LDG.E R2, desc[UR36][R4.64] ;  /* 0x0000002404027981 */ /* 0x008ea2000c1e1900 */
[----:B------:R-:W-:Y:S01]  /*57e0*/  IMAD.MOV.U32 R3, RZ, RZ, RZ ;  /* 0x000000ffff037224 */ /* 0x000fe200078e00ff */
[----:B--2---:R-:W-:-:S07]  /*57f0*/  I2FP.F32.U32 R2, R2 ;  /* 0x0000000200027245 */ /* 0x004fce0000201000 */
.L_x_5916:
[----:B------:R-:W-:Y:S05]  /*5800*/  BSYNC.RECONVERGENT B6 ;  /* 0x0000000000067941 */ /* 0x000fea0003800200 */
.L_x_5910:
[----:B01---5:R-:W-:Y:S01]  /*5810*/  FSETP.GE.FTZ.AND P0, PT, |R2|, |R3|, PT ;  /* 0x400000030200720b */ /* 0x023fe20003f16200 */
[----:B------:R-:W-:-:S12]  /*5820*/  BSSY.RECONVERGENT B0, `(.L_x_5938) ;  /* 0x0000020000007945 */ /* 0x000fd80003800200 */
[----:B------:R-:W-:Y:S05]  /*5830*/  @!P0 BRA `(.L_x_5939) ;  /* 0x0000000000548947 */ /* 0x000fea0003800000 */
[C---:B------:R-:W-:Y:S01]  /*5840*/  FSETP.NEU.FTZ.AND P1, PT, |R2|.reuse, RZ, PT ;  /* 0x000000ff0200720b */ /* 0x040fe20003f3d200 */
[----:B------:R-:W-:Y:S01]  /*5850*/  FADD.FTZ R0, |R2|, -RZ ;  /* 0x800000ff02007221 */ /* 0x000fe20000010200 */
[C---:B------:R-:W-:Y:S01]  /*5860*/  FSETP.NEU.FTZ.AND P0, PT, |R3|.reuse, RZ, PT ;  /* 0x000000ff0300720b */ /* 0x040fe20003f1d200 */
[----:B------:R-:W-:-:S12]  /*5870*/  FADD.FTZ R6, |R3|, -RZ ;  /* 0x800000ff03067221 */ /* 0x000fd80000010200 */
[----:B------:R-:W-:Y:S05]  /*5880*/  @!P0 BRA !P1, `(.L_x_5940) ;  /* 0x0000000000288947 */ /* 0x000fea0004800000 */
[----:B------:R-:W2:Y:S01]  /*5890*/  MUFU.RCP R0, R2 ;  /* 0x0000000200007308 */ /* 0x000ea20000001000 */
[----:B------:R-:W0:Y:S01]  /*58a0*/  LDC.64 R6, c[0x0][0x598] ;  /* 0x00016600ff067b82 */ /* 0x000e220000000a00 */
[----:B--23--:R-:W-:-:S04]  /*58b0*/  FMUL.FTZ R5, R0, R3 ;  /* 0x0000000300057220 */ /* 0x00cfc80000410000 */
[C---:B------:R-:W-:Y:S01]  /*58c0*/  FFMA.FTZ R3, R5.reuse, R3, R2 ;  /* 0x0000000305037223 */ /* 0x040fe20000010002 */
[C---:B0-----:R-:W-:Y:S01]  /*58d0*/  FFMA.FTZ R4, R5.reuse, R7, R6 ;  /* 0x0000000705047223 */ /* 0x041fe20000010006 */
[----:B------:R-:W-:-:S04]  /*58e0*/  FFMA.FTZ R0, -R5, R6, R7 ;  /* 0x0000000605007223 */ /* 0x000fc80000010107 */
[----:B------:R-:W0:Y:S02]  /*58f0*/  MUFU.RCP R3, R3 ;  /* 0x0000000300037308 */ /* 0x000e240000001000 */
[C---:B0-----:R-:W-:Y:S01]  /*5900*/  FMUL.FTZ R4, R3.reuse, R4 ;  /* 0x0000000403047220 */ /* 0x041fe20000410000 */
[----:B------:R-:W-:Y:S01]  /*5910*/  FMUL.FTZ R5, R3, R0 ;  /* 0x0000000003057220 */ /* 0x000fe20000410000 */
[----:B------:R-:W-:Y:S06]  /*5920*/  BRA `(.L_x_5941) ;  /* 0x00000000003c7947 */ /* 0x000fec0003800000 */
.L_x_5940:
[----:B--23--:R-:W0:Y:S01]  /*5930*/  MUFU.RCP R4, R0 ;  /* 0x0000000000047308 */ /* 0x00ce220000001000 */
[----:B------:R-:W0:Y:S07]  /*5940*/  LDCU.64 UR4, c[0x0][0x598] ;  /* 0x0000b300ff0477ac */ /* 0x000e2e0008000a00 */
[----:B------:R-:W1:Y:S01]  /*5950*/  MUFU.RCP R5, R6 ;  /* 0x0000000600057308 */ /* 0x000e620000001000 */
[----:B0-----:R-:W-:Y:S01]  /*5960*/  FMUL.FTZ R4, R4, UR4 ;  /* 0x0000000404047c20 */ /* 0x001fe20008410000 */
[----:B-1----:R-:W-:Y:S01]  /*5970*/  FMUL.FTZ R5, R5, UR5 ;  /* 0x0000000505057c20 */ /* 0x002fe20008410000 */
[----:B------:R-:W-:Y:S06]  /*5980*/  BRA `(.L_x_5941) ;  /* 0x0000000000247947 */ /* 0x000fec0003800000 */
.L_x_5939:
[----:B--23--:R-:W0:Y:S01]  /*5990*/  MUFU.RCP R5, R3 ;  /* 0x0000000300057308 */ /* 0x00ce220000001000 */
        /* <DEDUP_REMOVED lines=8> */
.L_x_5941:
[----:B------:R-:W-:Y:S05]  /*5a20*/  BSYNC.RECONVERGENT B0 ;  /* 0x0000000000007941 */ /* 0x000fea0003800200 */
.L_x_5938:
        /* <DEDUP_REMOVED lines=17> */
.L_x_5945:
[----:B------:R-:W0:Y:S02]  /*5b40*/  F2I.S64.TRUNC R4, R4 ;  /* 0x0000000400047311 */ /* 0x000e24000020d900 */
[----:B0-----:R-:W-:-:S05]  /*5b50*/  IMAD.MOV.U32 R7, RZ, RZ, R4 ;  /* 0x000000ffff077224 */ /* 0x001fca00078e0004 */
[----:B------:R0:W-:Y:S01]  /*5b60*/  STG.E.U8 desc[UR36][R2.64], R7 ;  /* 0x0000000702007986 */ /* 0x0001e2000c101124 */
[----:B------:R-:W-:Y:S05]  /*5b70*/  BRA `(.L_x_5947) ;  /* 0x0000000c003c7947 */ /* 0x000fea0003800000 */
.L_x_5944:
        /* <DEDUP_REMOVED lines=9> */
.L_x_5949:
[----:B------:R-:W0:Y:S02]  /*5c10*/  F2I.FTZ.TRUNC.NTZ R5, R4 ;  /* 0x0000000400057305 */ /* 0x000e24000021f100 */
[----:B0-----:R3:W-:Y:S01]  /*5c20*/  STG.E desc[UR36][R2.64], R5 ;  /* 0x0000000502007986 */ /* 0x0017e2000c101924 */
[----:B------:R-:W-:Y:S05]  /*5c30*/  BRA `(.L_x_5947) ;  /* 0x0000000c000c7947 */ /* 0x000fea0003800000 */
.L_x_5948:
[----:B------:R-:W0:Y:S02]  /*5c40*/  F2I.FTZ.TRUNC.NTZ R5, R4 ;  /* 0x0000000400057305 */ /* 0x000e24000021f100 */
[----:B0-----:R2:W-:Y:S01]  /*5c50*/  STG.E.U16 desc[UR36][R2.64], R5 ;  /* 0x0000000502007986 */ /* 0x0015e2000c101524 */
[----:B------:R-:W-:Y:S05]  /*5c60*/  BRA `(.L_x_5947) ;  /* 0x0000000c00007947 */ /* 0x000fea0003800000 */
.L_x_5943:
        /* <DEDUP_REMOVED lines=8> */
.L_x_5951:
[----:B------:R-:W-:-:S05]  /*5cf0*/  F2FP.F16.F32.PACK_AB R4, RZ, R4 ;  /* 0x00000004ff04723e */ /* 0x000fca00000000ff */
[----:B------:R0:W-:Y:S01]  /*5d00*/  STG.E.U16 desc[UR36][R2.64], R4 ;  /* 0x0000000402007986 */ /* 0x0001e2000c101524 */
[----:B------:R-:W-:Y:S05]  /*5d10*/  BRA `(.L_x_5947) ;  /* 0x0000000800d47947 */ /* 0x000fea0003800000 */
.L_x_5950:
        /* <DEDUP_REMOVED lines=8> */
.L_x_5953:
[----:B------:R-:W-:-:S05]  /*5da0*/  F2FP.F16.F32.PACK_AB R5, R5, R4 ;  /* 0x000000040505723e */ /* 0x000fca00000000ff */
[----:B------:R0:W-:Y:S01]  /*5db0*/  STG.E desc[UR36][R2.64], R5 ;  /* 0x0000000502007986 */ /* 0x0001e2000c101924 */
[----:B------:R-:W-:Y:S05]  /*5dc0*/  BRA `(.L_x_5947) ;  /* 0x0000000800a87947 */ /* 0x000fea0003800000 */
.L_x_5952:
[----:B------:R-:W-:-:S06]  /*5dd0*/  FMUL.FTZ R4, R4, 1 ;  /* 0x3f80000004047820 */ /* 0x000fcc0000410000 */
[----:B------:R-:W0:Y:S02]  /*5de0*/  F2F.F64.F32 R4, R4 ;  /* 0x0000000400047310 */ /* 0x000e240000201800 */
[----:B0-----:R0:W-:Y:S01]  /*5df0*/  STG.E.64 desc[UR36][R2.64], R4 ;  /* 0x0000000402007986 */ /* 0x0011e2000c101b24 */
[----:B------:R-:W-:Y:S05]  /*5e00*/  BRA `(.L_x_5947) ;  /* 0x0000000800987947 */ /* 0x000fea0003800000 */
.L_x_5942:
        /* <DEDUP_REMOVED lines=13> */
.L_x_5957:
        /* <DEDUP_REMOVED lines=16> */
.L_x_5960:
[----:B------:R-:W-:-:S04]  /*5fe0*/  SHF.R.U32.HI R4, RZ, 0x18, R4 ;  /* 0x00000018ff047819 */ /* 0x000fc80000011604 */
[----:B------:R-:W-:-:S04]  /*5ff0*/  LOP3.LUT R4, R5, 0x80, R4, 0xf8, !PT ;  /* 0x0000008005047812 */ /* 0x000fc800078ef804 */
[----:B------:R-:W-:-:S07]  /*6000*/  PRMT R0, R4, 0x7610, R0 ;  /* 0x0000761004007816 */ /* 0x000fce0000000000 */
.L_x_5959:
[----:B------:R-:W-:Y:S05]  /*6010*/  BSYNC.RECONVERGENT B0 ;  /* 0x0000000000007941 */ /* 0x000fea0003800200 */
.L_x_5958:
[----:B------:R0:W-:Y:S01]  /*6020*/  STG.E.U8 desc[UR36][R2.64], R0 ;  /* 0x0000000002007986 */ /* 0x0001e2000c101124 */
[----:B------:R-:W-:Y:S05]  /*6030*/  BRA `(.L_x_5947) ;  /* 0x00000008000c7947 */ /* 0x000fea0003800000 */
.L_x_5956:
        /* <DEDUP_REMOVED lines=16> */
.L_x_5963:
[----:B------:R-:W-:-:S04]  /*6140*/  SHF.R.U32.HI R4, RZ, 0x18, R4 ;  /* 0x00000018ff047819 */ /* 0x000fc80000011604 */
[----:B------:R-:W-:-:S04]  /*6150*/  LOP3.LUT R5, R5, 0x80, R4, 0xf8, !PT ;  /* 0x0000008005057812 */ /* 0x000fc800078ef804 */
[----:B------:R-:W-:-:S07]  /*6160*/  PRMT R0, R5, 0x7610, R0 ;  /* 0x0000761005007816 */ /* 0x000fce0000000000 */
.L_x_5962:
[----:B------:R-:W-:Y:S05]  /*6170*/  BSYNC.RECONVERGENT B0 ;  /* 0x0000000000007941 */ /* 0x000fea0003800200 */
.L_x_5961:
[----:B------:R0:W-:Y:S01]  /*6180*/  STG.E.U8 desc[UR36][R2.64], R0 ;  /* 0x0000000002007986 */ /* 0x0001e2000c101124 */
[----:B------:R-:W-:Y:S05]  /*6190*/  BRA `(.L_x_5947) ;  /* 0x0000000400b47947 */ /* 0x000fea0003800000 */
.L_x_5955:
        /* <DEDUP_REMOVED lines=21> */
.L_x_5965:
[----:B------:R-:W0:Y:S02]  /*62f0*/  F2I.U64.TRUNC R4, R4 ;  /* 0x0000000400047311 */ /* 0x000e24000020d800 */
[----:B0-----:R0:W-:Y:S01]  /*6300*/  STG.E.64 desc[UR36][R2.64], R4 ;  /* 0x0000000402007986 */ /* 0x0011e2000c101b24 */
[----:B------:R-:W-:Y:S05]  /*6310*/  BRA `(.L_x_5947) ;  /* 0x0000000400547947 */ /* 0x000fea0003800000 */
.L_x_5964:
[----:B------:R-:W0:Y:S02]  /*6320*/  F2I.FTZ.U32.TRUNC.NTZ R5, R4 ;  /* 0x0000000400057305 */ /* 0x000e24000021f000 */
[----:B0-----:R0:W-:Y:S01]  /*6330*/  STG.E desc[UR36][R2.64], R5 ;  /* 0x0000000502007986 */ /* 0x0011e2000c101924 */
[----:B------:R-:W-:Y:S05]  /*6340*/  BRA `(.L_x_5947) ;  /* 0x0000000400487947 */ /* 0x000fea0003800000 */
.L_x_5954:
        /* <DEDUP_REMOVED lines=12> */
.L_x_5967:
        /* <DEDUP_REMOVED lines=10> */
.L_x_5966:
[----:B------:R-:W-:-:S09]  /*64b0*/  UISETP.NE.AND UP0, UPT, UR4, 0xf, UPT ;  /* 0x0000000f0400788c */ /* 0x000fd2000bf05270 */
[----:B------:R-:W-:Y:S05]  /*64c0*/  BRA.U !UP0, `(.L_x_5968) ;  /* 0x0000000108e07547 */ /* 0x000fea000b800000 */
[----:B------:R-:W-:-:S09]  /*64d0*/  UISETP.NE.AND UP0, UPT, UR4, 0x17, UPT ;  /* 0x000000170400788c */ /* 0x000fd2000bf05270 */
[----:B------:R-:W-:Y:S05]  /*64e0*/  BRA.U !UP0, `(.L_x_5969) ;  /* 0x00000001088c7547 */ /* 0x000fea000b800000 */
[----:B------:R-:W-:-:S09]  /*64f0*/  UISETP.NE.AND UP0, UPT, UR4, 0x18, UPT ;  /* 0x000000180400788c */ /* 0x000fd2000bf05270 */
[----:B------:R-:W-:Y:S05]  /*6500*/  BRA.U !UP0, `(.L_x_5970) ;  /* 0x0000000108447547 */ /* 0x000fea000b800000 */
.L_x_5946:
        /* <DEDUP_REMOVED lines=16> */
.L_x_5971:
[----:B------:R-:W-:Y:S05]  /*6610*/  BRA `(.L_x_5947) ;  /* 0x0000000000947947 */ /* 0x000fea0003800000 */
.L_x_5970:
        /* <DEDUP_REMOVED lines=12> */
.L_x_5973:
[----:B------:R-:W-:Y:S05]  /*66e0*/  BSYNC.RECONVERGENT B0 ;  /* 0x0000000000007941 */ /* 0x000fea0003800200 */
.L_x_5972:
[----:B------:R-:W-:-:S05]  /*66f0*/  LOP3.LUT R5, R0, 0x80, R7, 0xf8, !PT ;  /* 0x0000008000057812 */ /* 0x000fca00078ef807 */
[----:B------:R0:W-:Y:S01]  /*6700*/  STG.E.U8 desc[UR36][R2.64], R5 ;  /* 0x0000000502007986 */ /* 0x0001e2000c101124 */
[----:B------:R-:W-:Y:S05]  /*6710*/  BRA `(.L_x_5947) ;  /* 0x0000000000547947 */ /* 0x000fea0003800000 */
.L_x_5969:
        /* <DEDUP_REMOVED lines=11> */
.L_x_5975:
[----:B------:R-:W-:Y:S01]  /*67d0*/  HFMA2 R0, -RZ, RZ, 0, 7.569789886474609375e-06 ;  /* 0x0000007fff007431 */ /* 0x000fe200000001ff */
[----:B------:R-:W-:-:S04]  /*67e0*/  ISETP.GT.U32.AND P0, PT, R6, 0x7f800000, PT ;  /* 0x7f8000000600780c */ /* 0x000fc80003f04070 */
[----:B------:R-:W-:-:S09]  /*67f0*/  SEL R0, R0, 0x7c, P0 ;  /* 0x0000007c00007807 */ /* 0x000fd20000000000 */
.L_x_5976:
[----:B------:R-:W-:Y:S05]  /*6800*/  BSYNC.RECONVERGENT B0 ;  /* 0x0000000000007941 */ /* 0x000fea0003800200 */
.L_x_5974:
[----:B------:R-:W-:-:S04]  /*6810*/  SHF.R.U32.HI R5, RZ, 0x18, R4 ;  /* 0x00000018ff057819 */ /* 0x000fc80000011604 */
[----:B------:R-:W-:-:S05]  /*6820*/  LOP3.LUT R5, R0, 0x80, R5, 0xf8, !PT ;  /* 0x0000008000057812 */ /* 0x000fca00078ef805 */
[----:B------:R0:W-:Y:S01]  /*6830*/  STG.E.U8 desc[UR36][R2.64], R5 ;  /* 0x0000000502007986 */ /* 0x0001e2000c101124 */
[----:B------:R-:W-:Y:S05]  /*6840*/  BRA `(.L_x_5947) ;  /* 0x0000000000087947 */ /* 0x000fea0003800000 */
.L_x_5968:
[----:B------:R-:W-:-:S05]  /*6850*/  F2FP.BF16.F32.PACK_AB R4, RZ, R4 ;  /* 0x00000004ff04723e */ /* 0x000fca00000010ff */
[----:B------:R0:W-:Y:S02]  /*6860*/  STG.E.U16 desc[UR36][R2.64], R4 ;  /* 0x0000000402007986 */ /* 0x0001e4000c101524 */
.L_x_5947:
[----:B------:R-:W-:-:S07]  /*6870*/  VIADD R17, R17, 0x80 ;  /* 0x0000008011117836 */ /* 0x000fce0000000000 */
.L_x_5908:
[----:B------:R-:W-:Y:S05]  /*6880*/  BSYNC.RECONVERGENT B7 ;  /* 0x0000000000077941 */ /* 0x000fea0003800200 */
.L_x_5907:
        /* <DEDUP_REMOVED lines=307> */
.L_x_5979:
[----:B------:R-:W4:Y:S01]  /*7bc0*/  LDCU.64 UR6, c[0x0][0x588] ;  /* 0x0000b100ff0677ac */ /* 0x000f220008000a00 */
[----:B------:R-:W-:Y:S01]  /*7bd0*/  BSSY.RECONVERGENT B6, `(.L_x_5980) ;  /* 0x0000101000067945 */ /* 0x000fe20003800200 */
[----:B------:R-:W-:-:S04]  /*7be0*/  UPRMT UR4, UR42, 0x9910, URZ ;  /* 0x000099102a047896 */ /* 0x000fc800080000ff */
[----:B------:R-:W-:Y:S01]  /*7bf0*/  UISETP.GT.AND UP0, UPT, UR4, 0x9, UPT ;  /* 0x000000090400788c */ /* 0x000fe2000bf04270 */
[----:B----4-:R-:W-:-:S04]  /*7c00*/  IADD3 R4, P0, PT, R0, UR6, RZ ;  /* 0x0000000600047c10 */ /* 0x010fc8000ff1e0ff */
[----:B-123--:R-:W-:-:S04]  /*7c10*/  IADD3.X R5, PT, PT, RZ, UR7, RZ, P0, !PT ;  /* 0x00000007ff057c10 */ /* 0x00efc800087fe4ff */
        /* <DEDUP_REMOVED lines=13> */
.L_x_5984:
[----:B------:R-:W2:Y:S01]  /*7cf0*/  LDG.E.U8 R2, desc[UR36][R4.64] ;  /* 0x0000002404027981 */ /* 0x000ea2000c1e1100 */
[----:B------:R-:W-:Y:S02]  /*7d00*/  MOV R3, RZ ;  /* 0x000000ff00037202 */ /* 0x000fe40000000f00 */
[----:B--2---:R-:W-:Y:S01]  /*7d10*/  I2FP.F32.U32 R2, R2 ;  /* 0x0000000200027245 */ /* 0x004fe20000201000 */
[----:B------:R-:W-:Y:S06]  /*7d20*/  BRA `(.L_x_5986) ;  /* 0x0000000c00ac7947 */ /* 0x000fec0003800000 */
.L_x_5983:
        /* <DEDUP_REMOVED lines=10> */
.L_x_5988:
[----:B------:R-:W2:Y:S01]  /*7dd0*/  LDG.E R2, desc[UR36][R4.64] ;  /* 0x0000002404027981 */ /* 0x000ea2000c1e1900 */
[----:B------:R-:W-:Y:S01]  /*7de0*/  HFMA2 R3, -RZ, RZ, 0, 0 ;  /* 0x00000000ff037431 */ /* 0x000fe200000001ff */
[----:B--2---:R-:W-:Y:S01]  /*7df0*/  I2FP.F32.S32 R2, R2 ;  /* 0x0000000200027245 */ /* 0x004fe20000201400 */
[----:B------:R-:W-:Y:S06]  /*7e00*/  BRA `(.L_x_5986) ;  /* 0x0000000c00747947 */ /* 0x000fec0003800000 */
.L_x_5987:
[----:B------:R-:W2:Y:S01]  /*7e10*/  LDG.E.U16 R2, desc[UR36][R4.64] ;  /* 0x0000002404027981 */ /* 0x000ea2000c1e1500 */
[----:B------:R-:W-:Y:S01]  /*7e20*/  IMAD.MOV.U32 R3, RZ, RZ, RZ ;  /* 0x000000ffff037224 */ /* 0x000fe200078e00ff */
[----:B--2---:R-:W1:Y:S01]  /*7e30*/  I2F.S16 R2, R2 ;  /* 0x0000000200027306 */ /* 0x004e620000101400 */
[----:B------:R-:W-:Y:S05]  /*7e40*/  BRA `(.L_x_5986) ;  /* 0x0000000c00647947 */ /* 0x000fea0003800000 */
.L_x_5982:
        /* <DEDUP_REMOVED lines=9> */
.L_x_5990:
[----:B------:R-:W2:Y:S01]  /*7ee0*/  LDG.E.U16 R2, desc[UR36][R4.64] ;  /* 0x0000002404027981 */ /* 0x000ea2000c1e1500 */
[----:B------:R-:W-:Y:S02]  /*7ef0*/  IMAD.MOV.U32 R3, RZ, RZ, RZ ;  /* 0x000000ffff037224 */ /* 0x000fe400078e00ff */
[----:B--2---:R-:W-:Y:S01]  /*7f00*/  HADD2.F32 R2, -RZ, R2.H0_H0 ;  /* 0x20000002ff027230 */ /* 0x004fe20000004100 */
[----:B------:R-:W-:Y:S06]  /*7f10*/  BRA `(.L_x_5986) ;  /* 0x0000000c00307947 */ /* 0x000fec0003800000 */
.L_x_5989:
        /* <DEDUP_REMOVED lines=8> */
.L_x_5992:
[----:B------:R-:W2:Y:S02]  /*7fa0*/  LDG.E R3, desc[UR36][R4.64] ;  /* 0x0000002404037981 */ /* 0x000ea4000c1e1900 */
[--C-:B--2---:R-:W-:Y:S02]  /*7fb0*/  HADD2.F32 R2, -RZ, R3.reuse.H0_H0 ;  /* 0x20000003ff027230 */ /* 0x104fe40000004100 */
[----:B------:R-:W-:Y:S01]  /*7fc0*/  HADD2.F32 R3, -RZ, R3.H1_H1 ;  /* 0x30000003ff037230 */ /* 0x000fe20000004100 */
[----:B------:R-:W-:Y:S06]  /*7fd0*/  BRA `(.L_x_5986) ;  /* 0x0000000c00007947 */ /* 0x000fec0003800000 */
.L_x_5991:
        /* <DEDUP_REMOVED lines=12> */
.L_x_5981:
        /* <DEDUP_REMOVED lines=13> */
.L_x_5995:
        /* <DEDUP_REMOVED lines=22> */
.L_x_5994:
        /* <DEDUP_REMOVED lines=26> */
.L_x_5997:
        /* <DEDUP_REMOVED lines=13> */
.L_x_5996:
[----:B------:R-:W2:Y:S01]  /*8540*/  LDG.E.U16 R2, desc[UR36][R4.64] ;  /* 0x0000002404027981 */ /* 0x000ea2000c1e1500 */
[----:B------:R-:W-:Y:S01]  /*8550*/  IMAD.MOV.U32 R3, RZ, RZ, RZ ;  /* 0x000000ffff037224 */ /* 0x000fe200078e00ff */
[----:B--2---:R-:W-:Y:S01]  /*8560*/  SHF.L.U32 R2, R2, 0x10, RZ ;  /* 0x0000001002027819 */ /* 0x004fe200000006ff */
[----:B------:R-:W-:Y:S06]  /*8570*/  BRA `(.L_x_5986) ;  /* 0x0000000400987947 */ /* 0x000fec0003800000 */
.L_x_5993:
        /* <DEDUP_REMOVED lines=12> */
.L_x_6000:
        /* <DEDUP_REMOVED lines=20> */
.L_x_6002:
[----:B------:R-:W-:Y:S05]  /*8780*/  BSYNC.RECONVERGENT B0 ;  /* 0x0000000000007941 */ /* 0x000fea0003800200 */
.L_x_6001:
[----:B------:R-:W-:Y:S01]  /*8790*/  IMAD.SHL.U32 R0, R0, 0x100000, RZ ;  /* 0x0010000000007824 */ /* 0x000fe200078e00ff */
[----:B------:R-:W-:-:S04]  /*87a0*/  LEA R2, R2, 0x3b800000, 0x17 ;  /* 0x3b80000002027811 */ /* 0x000fc800078eb8ff */
[----:B------:R-:W-:Y:S01]  /*87b0*/  LOP3.LUT R2, R2, R0, R9, 0xfe, !PT ;  /* 0x0000000002027212 */ /* 0x000fe200078efe09 */
[----:B------:R-:W-:Y:S06]  /*87c0*/  BRA `(.L_x_5986) ;  /* 0x0000000400047947 */ /* 0x000fec0003800000 */
.L_x_5999:
        /* <DEDUP_REMOVED lines=20> */
.L_x_6004:
[----:B------:R-:W-:Y:S05]  /*8910*/  BSYNC.RECONVERGENT B0 ;  /* 0x0000000000007941 */ /* 0x000fea0003800200 */
.L_x_6003:
[----:B------:R-:W-:Y:S01]  /*8920*/  IMAD.SHL.U32 R0, R0, 0x200000, RZ ;  /* 0x0020000000007824 */ /* 0x000fe200078e00ff */
[----:B------:R-:W-:-:S04]  /*8930*/  LEA R2, R2, 0x37800000, 0x17 ;  /* 0x3780000002027811 */ /* 0x000fc800078eb8ff */
[----:B------:R-:W-:Y:S01]  /*8940*/  LOP3.LUT R2, R2, R0, R9, 0xfe, !PT ;  /* 0x0000000002027212 */ /* 0x000fe200078efe09 */
[----:B------:R-:W-:Y:S06]  /*8950*/  BRA `(.L_x_5986) ;  /* 0x0000000000a07947 */ /* 0x000fec0003800000 */
.L_x_5998:
        /* <DEDUP_REMOVED lines=15> */
.L_x_5985:
        /* <DEDUP_REMOVED lines=16> */
.L_x_6007:
[----:B------:R-:W-:Y:S01]  /*8b50*/  CS2R R2, SRZ ;  /* 0x0000000000027805 */ /* 0x000fe2000001ff00 */
[----:B------:R-:W-:Y:S06]  /*8b60*/  BRA `(.L_x_5986) ;  /* 0x00000000001c7947 */ /* 0x000fec0003800000 */
.L_x_6006:
[----:B------:R-:W2:Y:S01]  /*8b70*/  LDG.E.64 R4, desc[UR36][R4.64] ;  /* 0x0000002404047981 */ /* 0x000ea2000c1e1b00 */
[----:B------:R-:W-:Y:S01]  /*8b80*/  IMAD.MOV.U32 R3, RZ, RZ, RZ ;  /* 0x000000ffff037224 */ /* 0x000fe200078e00ff */
[----:B--2---:R0:W1:Y:S02]  /*8b90*/  I2F.U64 R2, R4 ;  /* 0x0000000400027312 */ /* 0x0040640000301000 */
[----:B01----:R-:W-:Y:S05]  /*8ba0*/  BRA `(.L_x_5986) ;  /* 0x00000000000c7947 */ /* 0x003fea0003800000 */
.L_x_6005:
[----:B------:R-:W2:Y:S01]  /*8bb0*/  LDG.E R2, desc[UR36][R4.64] ;  /* 0x0000002404027981 */ /* 0x000ea2000c1e1900 */
[----:B------:R-:W-:Y:S01]  /*8bc0*/  HFMA2 R3, -RZ, RZ, 0, 0 ;  /* 0x00000000ff037431 */ /* 0x000fe200000001ff */
[----:B--2---:R-:W-:-:S07]  /*8bd0*/  I2FP.F32.U32 R2, R2 ;  /* 0x0000000200027245 */ /* 0x004fce0000201000 */
.L_x_5986:
[----:B------:R-:W-:Y:S05]  /*8be0*/  BSYNC.RECONVERGENT B6 ;  /* 0x0000000000067941 */ /* 0x000fea0003800200 */
.L_x_5980:
        /* <DEDUP_REMOVED lines=18> */
.L_x_6010:
[----:B--23--:R-:W0:Y:S01]  /*8d10*/  MUFU.RCP R4, R0 ;  /* 0x0000000000047308 */ /* 0x00ce220000001000 */
[----:B------:R-:W0:Y:S07]  /*8d20*/  LDCU.64 UR4, c[0x0][0x598] ;  /* 0x0000b300ff0477ac */ /* 0x000e2e0008000a00 */
[----:B------:R-:W1:Y:S01]  /*8d30*/  MUFU.RCP R5, R6 ;  /* 0x0000000600057308 */ /* 0x000e620000001000 */
[----:B0-----:R-:W-:Y:S01]  /*8d40*/  FMUL.FTZ R4, R4, UR4 ;  /* 0x0000000404047c20 */ /* 0x001fe20008410000 */
[----:B-1----:R-:W-:Y:S01]  /*8d50*/  FMUL.FTZ R5, R5, UR5 ;  /* 0x0000000505057c20 */ /* 0x002fe20008410000 */
[----:B------:R-:W-:Y:S06]  /*8d60*/  BRA `(.L_x_6011) ;  /* 0x0000000000247947 */ /* 0x000fec0003800000 */
.L_x_6009:
        /* <DEDUP_REMOVED lines=9> */
.L_x_6011:
[----:B------:R-:W-:Y:S05]  /*8e00*/  BSYNC.RECONVERGENT B0 ;  /* 0x0000000000007941 */ /* 0x000fea0003800200 */
.L_x_6008:
        /* <DEDUP_REMOVED lines=17> */
.L_x_6015:
[----:B------:R-:W0:Y:S02]  /*8f20*/  F2I.S64.TRUNC R4, R4 ;  /* 0x0000000400047311 */ /* 0x000e24000020d900 */
[----:B0-----:R-:W-:-:S05]  /*8f30*/  MOV R7, R4 ;  /* 0x0000000400077202 */ /* 0x001fca0000000f00 */
[----:B------:R4:W-:Y:S01]  /*8f40*/  STG.E.U8 desc[UR36][R2.64], R7 ;  /* 0x0000000702007986 */ /* 0x0009e2000c101124 */
[----:B------:R-:W-:Y:S05]  /*8f50*/  BRA `(.L_x_6017) ;  /* 0x0000000c003c7947 */ /* 0x000fea0003800000 */
.L_x_6014:
        /* <DEDUP_REMOVED lines=9> */
.L_x_6019:
[----:B------:R-:W0:Y:S02]  /*8ff0*/  F2I.FTZ.TRUNC.NTZ R5, R4 ;  /* 0x0000000400057305 */ /* 0x000e24000021f100 */
[----:B0-----:R2:W-:Y:S01]  /*9000*/  STG.E desc[UR36][R2.64], R5 ;  /* 0x0000000502007986 */ /* 0x0015e2000c101924 */
[----:B------:R-:W-:Y:S05]  /*9010*/  BRA `(.L_x_6017) ;  /* 0x0000000c000c7947 */ /* 0x000fea0003800000 */
.L_x_6018:
[----:B------:R-:W0:Y:S02]  /*9020*/  F2I.FTZ.TRUNC.NTZ R5, R4 ;  /* 0x0000000400057305 */ /* 0x000e24000021f100 */
[----:B0-----:R0:W-:Y:S01]  /*9030*/  STG.E.U16 desc[UR36][R2.64], R5 ;  /* 0x0000000502007986 */ /* 0x0011e2000c101524 */
[----:B------:R-:W-:Y:S05]  /*9040*/  BRA `(.L_x_6017) ;  /* 0x0000000c00007947 */ /* 0x000fea0003800000 */
.L_x_6013:
        /* <DEDUP_REMOVED lines=8> */
.L_x_6021:
[----:B------:R-:W-:-:S05]  /*90d0*/  F2FP.F16.F32.PACK_AB R4, RZ, R4 ;  /* 0x00000004ff04723e */ /* 0x000fca00000000ff */
[----:B------:R0:W-:Y:S01]  /*90e0*/  STG.E.U16 desc[UR36][R2.64], R4 ;  /* 0x0000000402007986 */ /* 0x0001e2000c101524 */
[----:B------:R-:W-:Y:S05]  /*90f0*/  BRA `(.L_x_6017) ;  /* 0x0000000800d47947 */ /* 0x000fea0003800000 */
.L_x_6020:
        /* <DEDUP_REMOVED lines=8> */
.L_x_6023:
[----:B------:R-:W-:-:S05]  /*9180*/  F2FP.F16.F32.PACK_AB R5, R5, R4 ;  /* 0x000000040505723e */ /* 0x000fca00000000ff */
[----:B------:R0:W-:Y:S01]  /*9190*/  STG.E desc[UR36][R2.64], R5 ;  /* 0x0000000502007986 */ /* 0x0001e2000c101924 */
[----:B------:R-:W-:Y:S05]  /*91a0*/  BRA `(.L_x_6017) ;  /* 0x0000000800a87947 */ /* 0x000fea0003800000 */
.L_x_6022:
[----:B------:R-:W-:-:S06]  /*91b0*/  FMUL.FTZ R4, R4, 1 ;  /* 0x3f80000004047820 */ /* 0x000fcc0000410000 */
[----:B------:R-:W0:Y:S02]  /*91c0*/  F2F.F64.F32 R4, R4 ;  /* 0x0000000400047310 */ /* 0x000e240000201800 */
[----:B0-----:R0:W-:Y:S01]  /*91d0*/  STG.E.64 desc[UR36][R2.64], R4 ;  /* 0x0000000402007986 */ /* 0x0011e2000c101b24 */
[----:B------:R-:W-:Y:S05]  /*91e0*/  BRA `(.L_x_6017) ;  /* 0x0000000800987947 */ /* 0x000fea0003800000 */
.L_x_6012:
        /* <DEDUP_REMOVED lines=13> */
.L_x_6027:
        /* <DEDUP_REMOVED lines=16> */
.L_x_6030:
[----:B------:R-:W-:-:S04]  /*93c0*/  SHF.R.U32.HI R4, RZ, 0x18, R4 ;  /* 0x00000018ff047819 */ /* 0x000fc80000011604 */
[----:B------:R-:W-:-:S04]  /*93d0*/  LOP3.LUT R4, R5, 0x80, R4, 0xf8, !PT ;  /* 0x0000008005047812 */ /* 0x000fc800078ef804 */
[----:B------:R-:W-:-:S07]  /*93e0*/  PRMT R0, R4, 0x7610, R0 ;  /* 0x0000761004007816 */ /* 0x000fce0000000000 */
.L_x_6029:
[----:B------:R-:W-:Y:S05]  /*93f0*/  BSYNC.RECONVERGENT B0 ;  /* 0x0000000000007941 */ /* 0x000fea0003800200 */
.L_x_6028:
[----:B------:R0:W-:Y:S01]  /*9400*/  STG.E.U8 desc[UR36][R2.64], R0 ;  /* 0x0000000002007986 */ /* 0x0001e2000c101124 */
[----:B------:R-:W-:Y:S05]  /*9410*/  BRA `(.L_x_6017) ;  /* 0x00000008000c7947 */ /* 0x000fea0003800000 */
.L_x_6026:
        /* <DEDUP_REMOVED lines=16> */
.L_x_6033:
[----:B------:R-:W-:-:S04]  /*9520*/  SHF.R.U32.HI R4, RZ, 0x18, R4 ;  /* 0x00000018ff047819 */ /* 0x000fc80000011604 */
[----:B------:R-:W-:-:S04]  /*9530*/  LOP3.LUT R5, R5, 0x80, R4, 0xf8, !PT ;  /* 0x0000008005057812 */ /* 0x000fc800078ef804 */
[----:B------:R-:W-:-:S07]  /*9540*/  PRMT R0, R5, 0x7610, R0 ;  /* 0x0000761005007816 */ /* 0x000fce0000000000 */
.L_x_6032:
[----:B------:R-:W-:Y:S05]  /*9550*/  BSYNC.RECONVERGENT B0 ;  /* 0x0000000000007941 */ /* 0x000fea0003800200 */
.L_x_6031:
[----:B------:R0:W-:Y:S01]  /*9560*/  STG.E.U8 desc[UR36][R2.64], R0 ;  /* 0x0000000002007986 */ /* 0x0001e2000c101124 */
[----:B------:R-:W-:Y:S05]  /*9570*/  BRA `(.L_x_6017) ;  /* 0x0000000400b47947 */ /* 0x000fea0003800000 */
.L_x_6025:
        /* <DEDUP_REMOVED lines=21> */
.L_x_6035:
[----:B------:R-:W0:Y:S02]  /*96d0*/  F2I.U64.TRUNC R4, R4 ;  /* 0x0000000400047311 */ /* 0x000e24000020d800 */
[----:B0-----:R0:W-:Y:S01]  /*96e0*/  STG.E.64 desc[UR36][R2.64], R4 ;  /* 0x0000000402007986 */ /* 0x0011e2000c101b24 */
[----:B------:R-:W-:Y:S05]  /*96f0*/  BRA `(.L_x_6017) ;  /* 0x0000000400547947 */ /* 0x000fea0003800000 */
.L_x_6034:
[----:B------:R-:W0:Y:S02]  /*9700*/  F2I.FTZ.U32.TRUNC.NTZ R5, R4 ;  /* 0x0000000400057305 */ /* 0x000e24000021f000 */
[----:B0-----:R0:W-:Y:S01]  /*9710*/  STG.E desc[UR36][R2.64], R5 ;  /* 0x0000000502007986 */ /* 0x0011e2000c101924 */
[----:B------:R-:W-:Y:S05]  /*9720*/  BRA `(.L_x_6017) ;  /* 0x0000000400487947 */ /* 0x000fea0003800000 */
.L_x_6024:
        /* <DEDUP_REMOVED lines=12> */
.L_x_6037:
        /* <DEDUP_REMOVED lines=10> */
.L_x_6036:
[----:B------:R-:W-:-:S09]  /*9890*/  UISETP.NE.AND UP0, UPT, UR4, 0xf, UPT ;  /* 0x0000000f0400788c */ /* 0x000fd2000bf05270 */
[----:B------:R-:W-:Y:S05]  /*98a0*/  BRA.U !UP0, `(.L_x_6038) ;  /* 0x0000000108e07547 */ /* 0x000fea000b800000 */
[----:B------:R-:W-:-:S09]  /*98b0*/  UISETP.NE.AND UP0, UPT, UR4, 0x17, UPT ;  /* 0x000000170400788c */ /* 0x000fd2000bf05270 */
[----:B------:R-:W-:Y:S05]  /*98c0*/  BRA.U !UP0, `(.L_x_6039) ;  /* 0x00000001088c7547 */ /* 0x000fea000b800000 */
[----:B------:R-:W-:-:S09]  /*98d0*/  UISETP.NE.AND UP0, UPT, UR4, 0x18, UPT ;  /* 0x000000180400788c */ /* 0x000fd2000bf05270 */
[----:B------:R-:W-:Y:S05]  /*98e0*/  BRA.U !UP0, `(.L_x_6040) ;  /* 0x0000000108447547 */ /* 0x000fea000b800000 */
.L_x_6016:
        /* <DEDUP_REMOVED lines=16> */
.L_x_6041:
[----:B------:R-:W-:Y:S05]  /*99f0*/  BRA `(.L_x_6017) ;  /* 0x0000000000947947 */ /* 0x000fea0003800000 */
.L_x_6040:
        /* <DEDUP_REMOVED lines=12> */
.L_x_6043:
[----:B------:R-:W-:Y:S05]  /*9ac0*/  BSYNC.RECONVERGENT B0 ;  /* 0x0000000000007941 */ /* 0x000fea0003800200 */
.L_x_6042:
[----:B------:R-:W-:-:S05]  /*9ad0*/  LOP3.LUT R5, R0, 0x80, R7, 0xf8, !PT ;  /* 0x0000008000057812 */ /* 0x000fca00078ef807 */
[----:B------:R0:W-:Y:S01]  /*9ae0*/  STG.E.U8 desc[UR36][R2.64], R5 ;  /* 0x0000000502007986 */ /* 0x0001e2000c101124 */
[----:B------:R-:W-:Y:S05]  /*9af0*/  BRA `(.L_x_6017) ;  /* 0x0000000000547947 */ /* 0x000fea0003800000 */
.L_x_6039:
        /* <DEDUP_REMOVED lines=11> */
.L_x_6045:
[----:B------:R-:W-:Y:S01]  /*9bb0*/  IMAD.MOV.U32 R0, RZ, RZ, 0x7f ;  /* 0x0000007fff007424 */ /* 0x000fe200078e00ff */
[----:B------:R-:W-:-:S04]  /*9bc0*/  ISETP.GT.U32.AND P0, PT, R6, 0x7f800000, PT ;  /* 0x7f8000000600780c */ /* 0x000fc80003f04070 */
[----:B------:R-:W-:-:S09]  /*9bd0*/  SEL R0, R0, 0x7c, P0 ;  /* 0x0000007c00007807 */ /* 0x000fd20000000000 */
.L_x_6046:
[----:B------:R-:W-:Y:S05]  /*9be0*/  BSYNC.RECONVERGENT B0 ;  /* 0x0000000000007941 */ /* 0x000fea0003800200 */
.L_x_6044:
[----:B------:R-:W-:-:S04]  /*9bf0*/  SHF.R.U32.HI R5, RZ, 0x18, R4 ;  /* 0x00000018ff057819 */ /* 0x000fc80000011604 */
[----:B------:R-:W-:-:S05]  /*9c00*/  LOP3.LUT R5, R0, 0x80, R5, 0xf8, !PT ;  /* 0x0000008000057812 */ /* 0x000fca00078ef805 */
[----:B------:R0:W-:Y:S01]  /*9c10*/  STG.E.U8 desc[UR36][R2.64], R5 ;  /* 0x0000000502007986 */ /* 0x0001e2000c101124 */
[----:B------:R-:W-:Y:S05]  /*9c20*/  BRA `(.L_x_6017) ;  /* 0x0000000000087947 */ /* 0x000fea0003800000 */
.L_x_6038:
[----:B------:R-:W-:-:S05]  /*9c30*/  F2FP.BF16.F32.PACK_AB R4, RZ, R4 ;  /* 0x00000004ff04723e */ /* 0x000fca00000010ff */
[----:B------:R0:W-:Y:S02]  /*9c40*/  STG.E.U16 desc[UR36][R2.64], R4 ;  /* 0x0000000402007986 */ /* 0x0001e4000c101524 */
.L_x_6017:
[----:B------:R-:W-:-:S07]  /*9c50*/  IADD3 R17, PT, PT, R17, 0x80, RZ ;  /* 0x0000008011117810 */ /* 0x000fce0007ffe0ff */
.L_x_5978:
[----:B------:R-:W-:Y:S05]  /*9c60*/  BSYNC.RECONVERGENT B7 ;  /* 0x0000000000077941 */ /* 0x000fea0003800200 */
.L_x_5977:
        /* <DEDUP_REMOVED lines=306> */
.L_x_6047:
[----:B------:R-:W0:Y:S01]  /*af90*/  LDCU.128 UR8, c[0x0][0x580] ;  /* 0x0000b000ff0877ac */ /* 0x000e220008000c00 */
[----:B------:R-:W-:Y:S01]  /*afa0*/  BSSY.RECONVERGENT B6, `(.L_x_6048) ;  /* 0x0000103000067945 */ /* 0x000fe20003800200 */
[----:B------:R-:W-:-:S04]  /*afb0*/  UPRMT UR4, UR42, 0x9910, URZ ;  /* 0x000099102a047896 */ /* 0x000fc800080000ff */
[----:B------:R-:W-:Y:S01]  /*afc0*/  UISETP.GT.AND UP0, UPT, UR4, 0x9, UPT ;  /* 0x000000090400788c */ /* 0x000fe2000bf04270 */
[----:B0-----:R-:W-:Y:S02]  /*afd0*/  IADD3 R16, P0, PT, R16, UR8, RZ ;  /* 0x0000000810107c10 */ /* 0x001fe4000ff1e0ff */
[----:B-1--4-:R-:W-:-:S03]  /*afe0*/  IADD3 R4, P1, PT, R0, UR10, RZ ;  /* 0x0000000a00047c10 */ /* 0x012fc6000ff3e0ff */
[----:B------:R-:W-:Y:S01]  /*aff0*/  IMAD.X R17, RZ, RZ, UR9, P0 ;  /* 0x00000009ff117e24 */ /* 0x000fe200080e06ff */
[----:B--23--:R-:W-:Y:S02]  /*b000*/  IADD3.X R5, PT, PT, RZ, UR11, RZ, P1, !PT ;  /* 0x0000000bff057c10 */ /* 0x00cfe40008ffe4ff */
        /* <DEDUP_REMOVED lines=13> */
.L_x_6052:
[----:B------:R-:W2:Y:S01]  /*b0e0*/  LDG.E.U8 R2, desc[UR36][R4.64] ;  /* 0x0000002404027981 */ /* 0x000ea2000c1e1100 */
[----:B------:R-:W-:Y:S02]  /*b0f0*/  MOV R3, RZ ;  /* 0x000000ff00037202 */ /* 0x000fe40000000f00 */
[----:B--2---:R-:W-:Y:S01]  /*b100*/  I2FP.F32.U32 R2, R2 ;  /* 0x0000000200027245 */ /* 0x004fe20000201000 */
[----:B------:R-:W-:Y:S06]  /*b110*/  BRA `(.L_x_6054) ;  /* 0x0000000c00ac7947 */ /* 0x000fec0003800000 */
.L_x_6051:
        /* <DEDUP_REMOVED lines=8> */
[----:B--2---:R3:W4:Y:S02]  /*b1a0*/  I2F.S64 R2, R4 ;  /* 0x0000000400027312 */ /* 0x0047240000301400 */
[----:B---34-:R-:W-:Y:S05]  /*b1b0*/  BRA `(.L_x_6054) ;  /* 0x0000000c00847947 */ /* 0x018fea0003800000 */
.L_x_6056:
[----:B------:R-:W2:Y:S01]  /*b1c0*/  LDG.E R2, desc[UR36][R4.64] ;  /* 0x0000002404027981 */ /* 0x000ea2000c1e1900 */
[----:B------:R-:W-:Y:S01]  /*b1d0*/  HFMA2 R3, -RZ, RZ, 0, 0 ;  /* 0x00000000ff037431 */ /* 0x000fe200000001ff */
[----:B--2---:R-:W-:Y:S01]  /*b1e0*/  I2FP.F32.S32 R2, R2 ;  /* 0x0000000200027245 */ /* 0x004fe20000201400 */
[----:B------:R-:W-:Y:S06]  /*b1f0*/  BRA `(.L_x_6054) ;  /* 0x0000000c00747947 */ /* 0x000fec0003800000 */
.L_x_6055:
[----:B------:R-:W2:Y:S01]  /*b200*/  LDG.E.U16 R2, desc[UR36][R4.64] ;  /* 0x0000002404027981 */ /* 0x000ea2000c1e1500 */
[----:B------:R-:W-:Y:S01]  /*b210*/  IMAD.MOV.U32 R3, RZ, RZ, RZ ;  /* 0x000000ffff037224 */ /* 0x000fe200078e00ff */
[----:B--2---:R-:W2:Y:S01]  /*b220*/  I2F.S16 R2, R2 ;  /* 0x0000000200027306 */ /* 0x004ea20000101400 */
[----:B------:R-:W-:Y:S05]  /*b230*/  BRA `(.L_x_6054) ;  /* 0x0000000c00647947 */ /* 0x000fea0003800000 */
.L_x_6050:
        /* <DEDUP_REMOVED lines=9> */
.L_x_6058:
[----:B------:R-:W2:Y:S01]  /*b2d0*/  LDG.E.U16 R2, desc[UR36][R4.64] ;  /* 0x0000002404027981 */ /* 0x000ea2000c1e1500 */
[----:B------:R-:W-:Y:S02]  /*b2e0*/  IMAD.MOV.U32 R3, RZ, RZ, RZ ;  /* 0x000000ffff037224 */ /* 0x000fe400078e00ff */
[----:B--2---:R-:W-:Y:S01]  /*b2f0*/  HADD2.F32 R2, -RZ, R2.H0_H0 ;  /* 0x20000002ff027230 */ /* 0x004fe20000004100 */
[----:B------:R-:W-:Y:S06]  /*b300*/  BRA `(.L_x_6054) ;  /* 0x0000000c00307947 */ /* 0x000fec0003800000 */
.L_x_6057:
        /* <DEDUP_REMOVED lines=8> */
.L_x_6060:
[----:B------:R-:W2:Y:S02]  /*b390*/  LDG.E R3, desc[UR36][R4.64] ;  /* 0x0000002404037981 */ /* 0x000ea4000c1e1900 */
[--C-:B--2---:R-:W-:Y:S02]  /*b3a0*/  HADD2.F32 R2, -RZ, R3.reuse.H0_H0 ;  /* 0x20000003ff027230 */ /* 0x104fe40000004100 */
[----:B------:R-:W-:Y:S01]  /*b3b0*/  HADD2.F32 R3, -RZ, R3.H1_H1 ;  /* 0x30000003ff037230 */ /* 0x000fe20000004100 */
[----:B------:R-:W-:Y:S06]  /*b3c0*/  BRA `(.L_x_6054) ;  /* 0x0000000c00007947 */ /* 0x000fec0003800000 */
.L_x_6059:
        /* <DEDUP_REMOVED lines=12> */
.L_x_6049:
        /* <DEDUP_REMOVED lines=13> */
.L_x_6063:
        /* <DEDUP_REMOVED lines=22> */
.L_x_6062:
        /* <DEDUP_REMOVED lines=26> */
.L_x_6065:
        /* <DEDUP_REMOVED lines=13> */
.L_x_6064:
[----:B------:R-:W2:Y:S01]  /*b930*/  LDG.E.U16 R2, desc[UR36][R4.64] ;  /* 0x0000002404027981 */ /* 0x000ea2000c1e1500 */
[----:B------:R-:W-:Y:S01]  /*b940*/  IMAD.MOV.U32 R3, RZ, RZ, RZ ;  /* 0x000000ffff037224 */ /* 0x000fe200078e00ff */
[----:B--2---:R-:W-:Y:S01]  /*b950*/  SHF.L.U32 R2, R2, 0x10, RZ ;  /* 0x0000001002027819 */ /* 0x004fe200000006ff */
[----:B------:R-:W-:Y:S06]  /*b960*/  BRA `(.L_x_6054) ;  /* 0x0000000400987947 */ /* 0x000fec0003800000 */
.L_x_6061:
        /* <DEDUP_REMOVED lines=12> */
.L_x_6068:
        /* <DEDUP_REMOVED lines=20> */
.L_x_6070:
[----:B------:R-:W-:Y:S05]  /*bb70*/  BSYNC.RECONVERGENT B0 ;  /* 0x0000000000007941 */ /* 0x000fea0003800200 */
.L_x_6069:
[----:B------:R-:W-:Y:S01]  /*bb80*/  IMAD.SHL.U32 R0, R0, 0x100000, RZ ;  /* 0x0010000000007824 */ /* 0x000fe200078e00ff */
[----:B------:R-:W-:-:S04]  /*bb90*/  LEA R2, R2, 0x3b800000, 0x17 ;  /* 0x3b80000002027811 */ /* 0x000fc800078eb8ff */
[----:B------:R-:W-:Y:S01]  /*bba0*/  LOP3.LUT R2, R2, R0, R9, 0xfe, !PT ;  /* 0x0000000002027212 */ /* 0x000fe200078efe09 */
[----:B------:R-:W-:Y:S06]  /*bbb0*/  BRA `(.L_x_6054) ;  /* 0x0000000400047947 */ /* 0x000fec0003800000 */
.L_x_6067:
        /* <DEDUP_REMOVED lines=20> */
.L_x_6072:
[----:B------:R-:W-:Y:S05]  /*bd00*/  BSYNC.RECONVERGENT B0 ;  /* 0x0000000000007941 */ /* 0x000fea0003800200 */
.L_x_6071:
[----:B------:R-:W-:Y:S01]  /*bd10*/  IMAD.SHL.U32 R0, R0, 0x200000, RZ ;  /* 0x0020000000007824 */ /* 0x000fe200078e00ff */
[----:B------:R-:W-:-:S04]  /*bd20*/  LEA R2, R2, 0x37800000, 0x17 ;  /* 0x3780000002027811 */ /* 0x000fc800078eb8ff */
[----:B------:R-:W-:Y:S01]  /*bd30*/  LOP3.LUT R2, R2, R0, R9, 0xfe, !PT ;  /* 0x0000000002027212 */ /* 0x000fe200078efe09 */
[----:B------:R-:W-:Y:S06]  /*bd40*/  BRA `(.L_x_6054) ;  /* 0x0000000000a07947 */ /* 0x000fec0003800000 */
.L_x_6066:
        /* <DEDUP_REMOVED lines=15> */
.L_x_6053:
        /* <DEDUP_REMOVED lines=16> */
.L_x_6075:
[----:B------:R-:W-:Y:S01]  /*bf40*/  CS2R R2, SRZ ;  /* 0x0000000000027805 */ /* 0x000fe2000001ff00 */
[----:B------:R-:W-:Y:S06]  /*bf50*/  BRA `(.L_x_6054) ;  /* 0x00000000001c7947 */ /* 0x000fec0003800000 */
.L_x_6074:
[----:B------:R-:W2:Y:S01]  /*bf60*/  LDG.E.64 R4, desc[UR36][R4.64] ;  /* 0x0000002404047981 */ /* 0x000ea2000c1e1b00 */
[----:B------:R-:W-:Y:S01]  /*bf70*/  IMAD.MOV.U32 R3, RZ, RZ, RZ ;  /* 0x000000ffff037224 */ /* 0x000fe200078e00ff */
[----:B--2---:R4:W0:Y:S02]  /*bf80*/  I2F.U64 R2, R4 ;  /* 0x0000000400027312 */ /* 0x0048240000301000 */
[----:B0---4-:R-:W-:Y:S05]  /*bf90*/  BRA `(.L_x_6054) ;  /* 0x00000000000c7947 */ /* 0x011fea0003800000 */
.L_x_6073:
[----:B------:R-:W2:Y:S01]  /*bfa0*/  LDG.E R2, desc[UR36][R4.64] ;  /* 0x0000002404027981 */ /* 0x000ea2000c1e1900 */
[----:B------:R-:W-:Y:S01]  /*bfb0*/  HFMA2 R3, -RZ, RZ, 0, 0 ;  /* 0x00000000ff037431 */ /* 0x000fe200000001ff */
[----:B--2---:R-:W-:-:S07]  /*bfc0*/  I2FP.F32.U32 R2, R2 ;  /* 0x0000000200027245 */ /* 0x004fce0000201000 */
.L_x_6054:
[----:B------:R-:W-:Y:S05]  /*bfd0*/  BSYNC.RECONVERGENT B6 ;  /* 0x0000000000067941 */ /* 0x000fea0003800200 */
.L_x_6048:
[----:B--23-5:R-:W-:Y:S01]  /*bfe0*/  FSETP.GE.FTZ.AND P0, PT, |R2|, |R3|, PT ;  /* 0x400000030200720b */ /* 0x02cfe20003f16200 */
[----:B------:R-:W-:-:S12]  /*bff0*/  BSSY.RECONVERGENT B0, `(.L_x_6076) ;  /* 0x0000020000007945 */ /* 0x000fd80003800200 */
[----:B------:R-:W-:Y:S05]  /*c000*/  @!P0 BRA `(.L_x_6077) ;  /* 0x0000000000548947 */ /* 0x000fea0003800000 */
[C---:B------:R-:W-:Y:S01]  /*c010*/  FSETP.NEU.FTZ.AND P1, PT, |R2|.reuse, RZ, PT ;  /* 0x000000ff0200720b */ /* 0x040fe20003f3d200 */
[----:B------:R-:W-:Y:S01]  /*c020*/  FADD.FTZ R0, |R2|, -RZ ;  /* 0x800000ff02007221 */ /* 0x000fe20000010200 */
[C---:B------:R-:W-:Y:S01]  /*c030*/  FSETP.NEU.FTZ.AND P0, PT, |R3|.reuse, RZ, PT ;  /* 0x000000ff0300720b */ /* 0x040fe20003f1d200 */
[----:B------:R-:W-:-:S12]  /*c040*/  FADD.FTZ R6, |R3|, -RZ ;  /* 0x800000ff03067221 */ /* 0x000fd80000010200 */
[----:B------:R-:W-:Y:S05]  /*c050*/  @!P0 BRA !P1, `(.L_x_6078) ;  /* 0x0000000000288947 */ /* 0x000fea0004800000 */
[----:B------:R-:W0:Y:S01]  /*c060*/  MUFU.RCP R0, R2 ;  /* 0x0000000200007308 */ /* 0x000e220000001000 */
[----:B------:R-:W2:Y:S01]  /*c070*/  LDC.64 R6, c[0x0][0x598] ;  /* 0x00016600ff067b82 */ /* 0x000ea20000000a00 */
[----:B01----:R-:W-:-:S04]  /*c080*/  FMUL.FTZ R5, R0, R3 ;  /* 0x0000000300057220 */ /* 0x003fc80000410000 */
[C---:B------:R-:W-:Y:S01]  /*c090*/  FFMA.FTZ R3, R5.reuse, R3, R2 ;  /* 0x0000000305037223 */ /* 0x040fe20000010002 */
[C---:B--2---:R-:W-:Y:S01]  /*c0a0*/  FFMA.FTZ R4, R5.reuse, R7, R6 ;  /* 0x0000000705047223 */ /* 0x044fe20000010006 */
[----:B------:R-:W-:-:S04]  /*c0b0*/  FFMA.FTZ R0, -R5, R6, R7 ;  /* 0x0000000605007223 */ /* 0x000fc80000010107 */
[----:B------:R-:W0:Y:S02]  /*c0c0*/  MUFU.RCP R3, R3 ;  /* 0x0000000300037308 */ /* 0x000e240000001000 */
[C---:B0-----:R-:W-:Y:S01]  /*c0d0*/  FMUL.FTZ R4, R3.reuse, R4 ;  /* 0x0000000403047220 */ /* 0x041fe20000410000 */
[----:B------:R-:W-:Y:S01]  /*c0e0*/  FMUL.FTZ R5, R3, R0 ;  /* 0x0000000003057220 */ /* 0x000fe20000410000 */
[----:B------:R-:W-:Y:S06]  /*c0f0*/  BRA `(.L_x_6079) ;  /* 0x00000000003c7947 */ /* 0x000fec0003800000 */
.L_x_6078:
[----:B01----:R-:W0:Y:S01]  /*c100*/  MUFU.RCP R4, R0 ;  /* 0x0000000000047308 */ /* 0x003e220000001000 */
[----:B------:R-:W0:Y:S07]  /*c110*/  LDCU.64 UR4, c[0x0][0x598] ;  /* 0x0000b300ff0477ac */ /* 0x000e2e0008000a00 */
[----:B------:R-:W1:Y:S01]  /*c120*/  MUFU.RCP R5, R6 ;  /* 0x0000000600057308 */ /* 0x000e620000001000 */
[----:B0-----:R-:W-:Y:S01]  /*c130*/  FMUL.FTZ R4, R4, UR4 ;  /* 0x0000000404047c20 */ /* 0x001fe20008410000 */
[----:B-1----:R-:W-:Y:S01]  /*c140*/  FMUL.FTZ R5, R5, UR5 ;  /* 0x0000000505057c20 */ /* 0x002fe20008410000 */
[----:B------:R-:W-:Y:S06]  /*c150*/  BRA `(.L_x_6079) ;  /* 0x0000000000247947 */ /* 0x000fec0003800000 */
.L_x_6077:
        /* <DEDUP_REMOVED lines=9> */
.L_x_6079:
[----:B------:R-:W-:Y:S05]  /*c1f0*/  BSYNC.RECONVERGENT B0 ;  /* 0x0000000000007941 */ /* 0x000fea0003800200 */
.L_x_6076:
        /* <DEDUP_REMOVED lines=14> */
.L_x_6083:
[----:B------:R-:W0:Y:S02]  /*c2e0*/  F2I.S64.TRUNC R4, R4 ;  /* 0x0000000400047311 */ /* 0x000e24000020d900 */
[----:B0-----:R-:W-:-:S05]  /*c2f0*/  IMAD.MOV.U32 R3, RZ, RZ, R4 ;  /* 0x000000ffff037224 */ /* 0x001fca00078e0004 */
[----:B------:R-:W-:Y:S01]  /*c300*/  STG.E.U8 desc[UR36][R16.64], R3 ;  /* 0x0000000310007986 */ /* 0x000fe2000c101124 */
[----:B------:R-:W-:Y:S05]  /*c310*/  EXIT ;  /* 0x000000000000794d */ /* 0x000fea0003800000 */
.L_x_6082:
        /* <DEDUP_REMOVED lines=9> */
.L_x_6086:
[----:B------:R-:W0:Y:S02]  /*c3b0*/  F2I.FTZ.TRUNC.NTZ R3, R4 ;  /* 0x0000000400037305 */ /* 0x000e24000021f100 */
[----:B0-----:R-:W-:Y:S01]  /*c3c0*/  STG.E desc[UR36][R16.64], R3 ;  /* 0x0000000310007986 */ /* 0x001fe2000c101924 */
[----:B------:R-:W-:Y:S05]  /*c3d0*/  EXIT ;  /* 0x000000000000794d */ /* 0x000fea0003800000 */
.L_x_6085:
[----:B------:R-:W0:Y:S02]  /*c3e0*/  F2I.FTZ.TRUNC.NTZ R3, R4 ;  /* 0x0000000400037305 */ /* 0x000e24000021f100 */
[----:B0-----:R-:W-:Y:S01]  /*c3f0*/  STG.E.U16 desc[UR36][R16.64], R3 ;  /* 0x0000000310007986 */ /* 0x001fe2000c101524 */
[----:B------:R-:W-:Y:S05]  /*c400*/  EXIT ;  /* 0x000000000000794d */ /* 0x000fea0003800000 */
.L_x_6081:
        /* <DEDUP_REMOVED lines=8> */
.L_x_6088:
[----:B------:R-:W-:-:S05]  /*c490*/  F2FP.F16.F32.PACK_AB R4, RZ, R4 ;  /* 0x00000004ff04723e */ /* 0x000fca00000000ff */
[----:B------:R-:W-:Y:S01]  /*c4a0*/  STG.E.U16 desc[UR36][R16.64], R4 ;  /* 0x0000000410007986 */ /* 0x000fe2000c101524 */
[----:B------:R-:W-:Y:S05]  /*c4b0*/  EXIT ;  /* 0x000000000000794d */ /* 0x000fea0003800000 */
.L_x_6087:
        /* <DEDUP_REMOVED lines=8> */
.L_x_6090:
[----:B------:R-:W-:-:S05]  /*c540*/  F2FP.F16.F32.PACK_AB R5, R5, R4 ;  /* 0x000000040505723e */ /* 0x000fca00000000ff */
[----:B------:R-:W-:Y:S01]  /*c550*/  STG.E desc[UR36][R16.64], R5 ;  /* 0x0000000510007986 */ /* 0x000fe2000c101924 */
[----:B------:R-:W-:Y:S05]  /*c560*/  EXIT ;  /* 0x000000000000794d */ /* 0x000fea0003800000 */
.L_x_6089:
[----:B------:R-:W-:-:S06]  /*c570*/  FMUL.FTZ R2, R4, 1 ;  /* 0x3f80000004027820 */ /* 0x000fcc0000410000 */
[----:B------:R-:W0:Y:S02]  /*c580*/  F2F.F64.F32 R2, R2 ;  /* 0x0000000200027310 */ /* 0x000e240000201800 */
[----:B0-----:R-:W-:Y:S01]  /*c590*/  STG.E.64 desc[UR36][R16.64], R2 ;  /* 0x0000000210007986 */ /* 0x001fe2000c101b24 */
[----:B------:R-:W-:Y:S05]  /*c5a0*/  EXIT ;  /* 0x000000000000794d */ /* 0x000fea0003800000 */
.L_x_6080:
        /* <DEDUP_REMOVED lines=13> */
.L_x_6094:
        /* <DEDUP_REMOVED lines=16> */
.L_x_6097:
[----:B------:R-:W-:-:S04]  /*c780*/  SHF.R.U32.HI R4, RZ, 0x18, R4 ;  /* 0x00000018ff047819 */ /* 0x000fc80000011604 */
[----:B------:R-:W-:-:S04]  /*c790*/  LOP3.LUT R3, R3, 0x80, R4, 0xf8, !PT ;  /* 0x0000008003037812 */ /* 0x000fc800078ef804 */
[----:B------:R-:W-:-:S07]  /*c7a0*/  PRMT R8, R3, 0x7610, R8 ;  /* 0x0000761003087816 */ /* 0x000fce0000000008 */
.L_x_6096:
[----:B------:R-:W-:Y:S05]  /*c7b0*/  BSYNC.RECONVERGENT B0 ;  /* 0x0000000000007941 */ /* 0x000fea0003800200 */
.L_x_6095:
[----:B------:R-:W-:Y:S01]  /*c7c0*/  STG.E.U8 desc[UR36][R16.64], R8 ;  /* 0x0000000810007986 */ /* 0x000fe2000c101124 */
[----:B------:R-:W-:Y:S05]  /*c7d0*/  EXIT ;  /* 0x000000000000794d */ /* 0x000fea0003800000 */
.L_x_6093:
        /* <DEDUP_REMOVED lines=16> */
.L_x_6100:
[----:B------:R-:W-:-:S04]  /*c8e0*/  SHF.R.U32.HI R4, RZ, 0x18, R4 ;  /* 0x00000018ff047819 */ /* 0x000fc80000011604 */
[----:B------:R-:W-:-:S04]  /*c8f0*/  LOP3.LUT R3, R3, 0x80, R4, 0xf8, !PT ;  /* 0x0000008003037812 */ /* 0x000fc800078ef804 */
[----:B------:R-:W-:-:S07]  /*c900*/  PRMT R8, R3, 0x7610, R8 ;  /* 0x0000761003087816 */ /* 0x000fce0000000008 */
.L_x_6099:
[----:B------:R-:W-:Y:S05]  /*c910*/  BSYNC.RECONVERGENT B0 ;  /* 0x0000000000007941 */ /* 0x000fea0003800200 */
.L_x_6098:
[----:B------:R-:W-:Y:S01]  /*c920*/  STG.E.U8 desc[UR36][R16.64], R8 ;  /* 0x0000000810007986 */ /* 0x000fe2000c101124 */
[----:B------:R-:W-:Y:S05]  /*c930*/  EXIT ;  /* 0x000000000000794d */ /* 0x000fea0003800000 */
.L_x_6092:
        /* <DEDUP_REMOVED lines=21> */
.L_x_6102:
[----:B------:R-:W0:Y:S02]  /*ca90*/  F2I.U64.TRUNC R4, R4 ;  /* 0x0000000400047311 */ /* 0x000e24000020d800 */
[----:B0-----:R-:W-:Y:S01]  /*caa0*/  STG.E.64 desc[UR36][R16.64], R4 ;  /* 0x0000000410007986 */ /* 0x001fe2000c101b24 */
[----:B------:R-:W-:Y:S05]  /*cab0*/  EXIT ;  /* 0x000000000000794d */ /* 0x000fea0003800000 */
.L_x_6101:
[----:B------:R-:W0:Y:S02]  /*cac0*/  F2I.FTZ.U32.TRUNC.NTZ R3, R4 ;  /* 0x0000000400037305 */ /* 0x000e24000021f000 */
[----:B0-----:R-:W-:Y:S01]  /*cad0*/  STG.E desc[UR36][R16.64], R3 ;  /* 0x0000000310007986 */ /* 0x001fe2000c101924 */
[----:B------:R-:W-:Y:S05]  /*cae0*/  EXIT ;  /* 0x000000000000794d */ /* 0x000fea0003800000 */
.L_x_6091:
        /* <DEDUP_REMOVED lines=12> */
.L_x_6104:
        /* <DEDUP_REMOVED lines=10> */
.L_x_6103:
[----:B------:R-:W-:-:S09]  /*cc50*/  UISETP.NE.AND UP0, UPT, UR4, 0xf, UPT ;  /* 0x0000000f0400788c */ /* 0x000fd2000bf05270 */
[----:B------:R-:W-:Y:S05]  /*cc60*/  BRA.U !UP0, `(.L_x_6105) ;  /* 0x0000000108e07547 */ /* 0x000fea000b800000 */
[----:B------:R-:W-:-:S09]  /*cc70*/  UISETP.NE.AND UP0, UPT, UR4, 0x17, UPT ;  /* 0x000000170400788c */ /* 0x000fd2000bf05270 */
[----:B------:R-:W-:Y:S05]  /*cc80*/  BRA.U !UP0, `(.L_x_6106) ;  /* 0x00000001088c7547 */ /* 0x000fea000b800000 */
[----:B------:R-:W-:-:S09]  /*cc90*/  UISETP.NE.AND UP0, UPT, UR4, 0x18, UPT ;  /* 0x000000180400788c */ /* 0x000fd2000bf05270 */
[----:B------:R-:W-:Y:S05]  /*cca0*/  BRA.U !UP0, `(.L_x_6107) ;  /* 0x0000000108447547 */ /* 0x000fea000b800000 */
.L_x_6084:
        /* <DEDUP_REMOVED lines=16> */
.L_x_6108:
[----:B------:R-:W-:Y:S05]  /*cdb0*/  EXIT ;  /* 0x000000000000794d */ /* 0x000fea0003800000 */
.L_x_6107:
        /* <DEDUP_REMOVED lines=12> */
.L_x_6110:
[----:B------:R-:W-:Y:S05]  /*ce80*/  BSYNC.RECONVERGENT B0 ;  /* 0x0000000000007941 */ /* 0x000fea0003800200 */
.L_x_6109:
[----:B------:R-:W-:-:S05]  /*ce90*/  LOP3.LUT R3, R0, 0x80, R5, 0xf8, !PT ;  /* 0x0000008000037812 */ /* 0x000fca00078ef805 */
[----:B------:R-:W-:Y:S01]  /*cea0*/  STG.E.U8 desc[UR36][R16.64], R3 ;  /* 0x0000000310007986 */ /* 0x000fe2000c101124 */
[----:B------:R-:W-:Y:S05]  /*ceb0*/  EXIT ;  /* 0x000000000000794d */ /* 0x000fea0003800000 */
.L_x_6106:
        /* <DEDUP_REMOVED lines=11> */
.L_x_6112:
[----:B------:R-:W-:Y:S01]  /*cf70*/  HFMA2 R0, -RZ, RZ, 0, 7.569789886474609375e-06 ;  /* 0x0000007fff007431 */ /* 0x000fe200000001ff */
[----:B------:R-:W-:-:S04]  /*cf80*/  ISETP.GT.U32.AND P0, PT, R2, 0x7f800000, PT ;  /* 0x7f8000000200780c */ /* 0x000fc80003f04070 */
[----:B------:R-:W-:-:S09]  /*cf90*/  SEL R0, R0, 0x7c, P0 ;  /* 0x0000007c00007807 */ /* 0x000fd20000000000 */
.L_x_6113:
[----:B------:R-:W-:Y:S05]  /*cfa0*/  BSYNC.RECONVERGENT B0 ;  /* 0x0000000000007941 */ /* 0x000fea0003800200 */
.L_x_6111:
[----:B------:R-:W-:-:S04]  /*cfb0*/  SHF.R.U32.HI R3, RZ, 0x18, R4 ;  /* 0x00000018ff037819 */ /* 0x000fc80000011604 */
[----:B------:R-:W-:-:S05]  /*cfc0*/  LOP3.LUT R3, R0, 0x80, R3, 0xf8, !PT ;  /* 0x0000008000037812 */ /* 0x000fca00078ef803 */
[----:B------:R-:W-:Y:S01]  /*cfd0*/  STG.E.U8 desc[UR36][R16.64], R3 ;  /* 0x0000000310007986 */ /* 0x000fe2000c101124 */
[----:B------:R-:W-:Y:S05]  /*cfe0*/  EXIT ;  /* 0x000000000000794d */ /* 0x000fea0003800000 */
.L_x_6105:
[----:B------:R-:W-:-:S05]  /*cff0*/  F2FP.BF16.F32.PACK_AB R4, RZ, R4 ;  /* 0x00000004ff04723e */ /* 0x000fca00000010ff */
[----:B------:R-:W-:Y:S01]  /*d000*/  STG.E.U16 desc[UR36][R16.64], R4 ;  /* 0x0000000410007986 */ /* 0x000fe2000c101524 */
[----:B------:R-:W-:Y:S05]  /*d010*/  EXIT ;  /* 0x000000000000794d */ /* 0x000fea0003800000 */
.L_x_6114:
        /* <DEDUP_REMOVED lines=14> */
.L_x_18300:


//--------------------- .text._ZN2at6native27unrolled_elementwise_kernelINS0_13AUnaryFunctorIN3c107complexIfEES5_S5_NS0_15binary_internal10DivFunctorIS5_EEEESt5arrayIPcLm2EELi4E23TrivialOffsetCalculatorILi1EjESE_NS0_6memory12LoadWithCastILi1EEENSF_13StoreWithCastILi1EEEEEviT_T0_T2_T3_T4_T5_ --------------------------
	.section	.text._ZN2at6native27unrolled_elementwise_kernelINS0_13AUnaryFunctorIN3c107complexIfEES5_S5_NS0_15binary_internal10DivFunctorIS5_EEEESt5arrayIPcLm2EELi4E23TrivialOffsetCalculatorILi1EjESE_NS0_6memory12LoadWithCastILi1EEENSF_13StoreWithCastILi1EEEEEviT_T0_T2_T3_T4_T5_,"ax",@progbits
	.align	128
        .global         _ZN2at6native27unrolled_elementwise_kernelINS0_13AUnaryFunctorIN3c107complexIfEES5_S5_NS0_15binary_internal10DivFunctorIS5_EEEESt5arrayIPcLm2EELi4E23TrivialOffsetCalculatorILi1EjESE_NS0_6memory12LoadWithCastILi1EEENSF_13StoreWithCastILi1EEEEEviT_T0_T2_T3_T4_T5_
        .type           _ZN2at6native27unrolled_elementwise_kernelINS0_13AUnaryFunctorIN3c107complexIfEES5_S5_NS0_15binary_internal10DivFunctorIS5_EEEESt5arrayIPcLm2EELi4E23TrivialOffsetCalculatorILi1EjESE_NS0_6memory12LoadWithCastILi1EEENSF_13StoreWithCastILi1EEEEEviT_T0_T2_T3_T4_T5_,@function
        .size           _ZN2at6native27unrolled_elementwise_kernelINS0_13AUnaryFunctorIN3c107complexIfEES5_S5_NS0_15binary_internal10DivFunctorIS5_EEEESt5arrayIPcLm2EELi4E23TrivialOffsetCalculatorILi1EjESE_NS0_6memory12LoadWithCastILi1EEENSF_13StoreWithCastILi1EEEEEviT_T0_T2_T3_T4_T5_,(.L_x_18301 - _ZN2at6native27unrolled_elementwise_kernelINS0_13AUnaryFunctorIN3c107complexIfEES5_S5_NS0_15binary_internal10DivFunctorIS5_EEEESt5arrayIPcLm2EELi4E23TrivialOffsetCalculatorILi1EjESE_NS0_6memory12LoadWithCastILi1EEENSF_13StoreWithCastILi1EEEEEviT_T0_T2_T3_T4_T5_)
        .other          _ZN2at6native27unrolled_elementwise_kernelINS0_13AUnaryFunctorIN3c107complexIfEES5_S5_NS0_15binary_internal10DivFunctorIS5_EEEESt5arrayIPcLm2EELi4E23TrivialOffsetCalculatorILi1EjESE_NS0_6memory12LoadWithCastILi1EEENSF_13StoreWithCastILi1EEEEEviT_T0_T2_T3_T4_T5_,@"STO_CUDA_ENTRY STV_DEFAULT"
_ZN2at6native27unrolled_elementwise_kernelINS0_13AUnaryFunctorIN3c107complexIfEES5_S5_NS0_15binary_internal10DivFunctorIS5_EEEESt5arrayIPcLm2EELi4E23TrivialOffsetCalculatorILi1EjESE_NS0_6memory12LoadWithCastILi1EEENSF_13StoreWithCastILi1EEEEEviT_T0_T2_T3_T4_T5_:
.text._ZN2at6native27unrolled_elementwise_kernelINS0_13AUnaryFunctorIN3c107complexIfEES5_S5_NS0_15binary_internal10DivFunctorIS5_EEEESt5arrayIPcLm2EELi4E23TrivialOffsetCalculatorILi1EjESE_NS0_6memory12LoadWithCastILi1EEENSF_13StoreWithCastILi1EEEEEviT_T0_T2_T3_T4_T5_:
        /* <DEDUP_REMOVED lines=34> */
.L_x_6121:
[----:B------:R-:W2:Y:S01]  /*0220*/  LDG.E.U8 R4, desc[UR36][R4.64] ;  /* 0x0000002404047981 */ /* 0x000ea2000c1e1100 */
[----:B------:R-:W-:Y:S01]  /*0230*/  IMAD.MOV.U32 R17, RZ, RZ, RZ ;  /* 0x000000ffff117224 */ /* 0x000fe200078e00ff */
[----:B--2---:R-:W-:Y:S01]  /*0240*/  I2FP.F32.U32 R16, R4 ;  /* 0x0000000400107245 */ /* 0x004fe20000201000 */
[----:B------:R-:W-:Y:S06]  /*0250*/  BRA `(.L_x_6123) ;  /* 0x0000000c00b07947 */ /* 0x000fec0003800000 */
.L_x_6120:
        /* <DEDUP_REMOVED lines=10> */
.L_x_6125:
[----:B------:R-:W2:Y:S01]  /*0300*/  LDG.E R4, desc[UR36][R4.64] ;  /* 0x0000002404047981 */ /* 0x000ea2000c1e1900 */
[----:B------:R-:W-:Y:S01]  /*0310*/  IMAD.MOV.U32 R17, RZ, RZ, RZ ;  /* 0x000000ffff117224 */ /* 0x000fe200078e00ff */
[----:B--2---:R-:W-:Y:S01]  /*0320*/  I2FP.F32.S32 R16, R4 ;  /* 0x0000000400107245 */ /* 0x004fe20000201400 */
[----:B------:R-:W-:Y:S06]  /*0330*/  BRA `(.L_x_6123) ;  /* 0x0000000c00787947 */ /* 0x000fec0003800000 */
.L_x_6124:
[----:B------:R-:W2:Y:S01]  /*0340*/  LDG.E.U16 R4, desc[UR36][R4.64] ;  /* 0x0000002404047981 */ /* 0x000ea2000c1e1500 */
[----:B------:R-:W-:Y:S01]  /*0350*/  IMAD.MOV.U32 R17, RZ, RZ, RZ ;  /* 0x000000ffff117224 */ /* 0x000fe200078e00ff */
[----:B--2---:R0:W1:Y:S01]  /*0360*/  I2F.S16 R16, R4 ;  /* 0x0000000400107306 */ /* 0x0040620000101400 */
[----:B------:R-:W-:Y:S05]  /*0370*/  BRA `(.L_x_6123) ;  /* 0x0000000c00687947 */ /* 0x000fea0003800000 */
.L_x_6119:
        /* <DEDUP_REMOVED lines=9> */
.L_x_6127:
[----:B------:R-:W2:Y:S01]  /*0410*/  LDG.E.U16 R4, desc[UR36][R4.64] ;  /* 0x0000002404047981 */ /* 0x000ea2000c1e1500 */
[----:B------:R-:W-:Y:S02]  /*0420*/  IMAD.MOV.U32 R17, RZ, RZ, RZ ;  /* 0x000000ffff117224 */ /* 0x000fe400078e00ff */
[----:B--2---:R-:W-:Y:S01]  /*0430*/  HADD2.F32 R16, -RZ, R4.H0_H0 ;  /* 0x20000004ff107230 */ /* 0x004fe20000004100 */
[----:B------:R-:W-:Y:S06]  /*0440*/  BRA `(.L_x_6123) ;  /* 0x0000000c00347947 */ /* 0x000fec0003800000 */
.L_x_6126:
        /* <DEDUP_REMOVED lines=8> */
.L_x_6129:
[----:B------:R-:W2:Y:S02]  /*04d0*/  LDG.E R4, desc[UR36][R4.64] ;  /* 0x0000002404047981 */ /* 0x000ea4000c1e1900 */
[--C-:B--2---:R-:W-:Y:S02]  /*04e0*/  HADD2.F32 R16, -RZ, R4.reuse.H0_H0 ;  /* 0x20000004ff107230 */ /* 0x104fe40000004100 */
[----:B------:R-:W-:Y:S01]  /*04f0*/  HADD2.F32 R17, -RZ, R4.H1_H1 ;  /* 0x30000004ff117230 */ /* 0x000fe20000004100 */
[----:B------:R-:W-:Y:S06]  /*0500*/  BRA `(.L_x_6123) ;  /* 0x0000000c00047947 */ /* 0x000fec0003800000 */
.L_x_6128:
        /* <DEDUP_REMOVED lines=12> */
.L_x_6118:
        /* <DEDUP_REMOVED lines=13> */
.L_x_6132:
        /* <DEDUP_REMOVED lines=22> */
.L_x_6131:
        /* <DEDUP_REMOVED lines=26> */
.L_x_6134:
        /* <DEDUP_REMOVED lines=14> */
.L_x_6133:
[----:B------:R-:W2:Y:S01]  /*0a80*/  LDG.E.U16 R4, desc[UR36][R4.64] ;  /* 0x0000002404047981 */ /* 0x000ea2000c1e1500 */
[----:B------:R-:W-:Y:S02]  /*0a90*/  IMAD.MOV.U32 R17, RZ, RZ, RZ ;  /* 0x000000ffff117224 */ /* 0x000fe400078e00ff */
[----:B--2---:R-:W-:Y:S01]  /*0aa0*/  IMAD.U32 R16, R4, 0x10000, RZ ;  /* 0x0001000004107824 */ /* 0x004fe200078e00ff */
[----:B------:R-:W-:Y:S06]  /*0ab0*/  BRA `(.L_x_6123) ;  /* 0x0000000400987947 */ /* 0x000fec0003800000 */
.L_x_6130:
        /* <DEDUP_REMOVED lines=12> */
.L_x_6137:
        /* <DEDUP_REMOVED lines=20> */
.L_x_6139:
[----:B------:R-:W-:Y:S05]  /*0cc0*/  BSYNC.RECONVERGENT B0 ;  /* 0x0000000000007941 */ /* 0x000fea0003800200 */
.L_x_6138:
[----:B------:R-:W-:Y:S01]  /*0cd0*/  IMAD.SHL.U32 R0, R0, 0x100000, RZ ;  /* 0x0010000000007824 */ /* 0x000fe200078e00ff */
[----:B------:R-:W-:-:S04]  /*0ce0*/  LEA R3, R3, 0x3b800000, 0x17 ;  /* 0x3b80000003037811 */ /* 0x000fc800078eb8ff */
[----:B------:R-:W-:Y:S01]  /*0cf0*/  LOP3.LUT R16, R3, R0, R7, 0xfe, !PT ;  /* 0x0000000003107212 */ /* 0x000fe200078efe07 */
[----:B------:R-:W-:Y:S06]  /*0d00*/  BRA `(.L_x_6123) ;  /* 0x0000000400047947 */ /* 0x000fec0003800000 */
.L_x_6136:
        /* <DEDUP_REMOVED lines=20> */
.L_x_6141:
[----:B------:R-:W-:Y:S05]  /*0e50*/  BSYNC.RECONVERGENT B0 ;  /* 0x0000000000007941 */ /* 0x000fea0003800200 */
.L_x_6140:
[----:B------:R-:W-:Y:S01]  /*0e60*/  IMAD.SHL.U32 R0, R0, 0x200000, RZ ;  /* 0x0020000000007824 */ /* 0x000fe200078e00ff */
[----:B------:R-:W-:-:S04]  /*0e70*/  LEA R3, R3, 0x37800000, 0x17 ;  /* 0x3780000003037811 */ /* 0x000fc800078eb8ff */
[----:B------:R-:W-:Y:S01]  /*0e80*/  LOP3.LUT R16, R3, R0, R7, 0xfe, !PT ;  /* 0x0000000003107212 */ /* 0x000fe200078efe07 */
[----:B------:R-:W-:Y:S06]  /*0e90*/  BRA `(.L_x_6123) ;  /* 0x0000000000a07947 */ /* 0x000fec0003800000 */
.L_x_6135:
[----:B------:R-:W-:-:S09]  /*0ea0*/  UISETP.NE.AND UP0, UPT, UR4, 0x1c, UPT ;  /* 0x0000001c0400788c */ /* 0x000fd2000bf05270 */
[----:B------:R-:W-:Y:S05]  /*0eb0*/  BRA.U !UP0, `(.L_x_6142) ;  /* 0x00000001088c7547 */ /* 0x000fea000b800000 */
[----:B------:R-:W-:-:S09]  /*0ec0*/  UISETP.NE.AND UP0, UPT, UR4, 0x1d, UPT ;  /* 0x0000001d0400788c */ /* 0x000fd2000bf05270 */
[----:B------:R-:W-:Y:S05]  /*0ed0*/  BRA.U !UP0, `(.L_x_6143) ;  /* 0x0000000108747547 */ /* 0x000fea000b800000 */
[----:B------:R-:W-:-:S09]  /*0ee0*/  UISETP.NE.AND UP0, UPT, UR4, 0x2c, UPT ;  /* 0x0000002c0400788c */ /* 0x000fd2000bf05270 */
[----:B------:R-:W-:Y:S05]  /*0ef0*/  BRA.U !UP0, `(.L_x_6144) ;  /* 0x0000000108487547 */ /* 0x000fea000b800000 */
.L_x_6122:
        /* <DEDUP_REMOVED lines=16> */
.L_x_6145:
[----:B------:R-:W-:Y:S01]  /*1000*/  CS2R R16, SRZ ;  /* 0x0000000000107805 */ /* 0x000fe2000001ff00 */
[----:B------:R-:W-:Y:S06]  /*1010*/  BRA `(.L_x_6123) ;  /* 0x0000000000407947 */ /* 0x000fec0003800000 */
.L_x_6144:
        /* <DEDUP_REMOVED lines=9> */
.L_x_6143:
[----:B------:R-:W2:Y:S01]  /*10b0*/  LDG.E.64 R4, desc[UR36][R4.64] ;  /* 0x0000002404047981 */ /* 0x000ea2000c1e1b00 */
[----:B------:R-:W-:Y:S01]  /*10c0*/  IMAD.MOV.U32 R17, RZ, RZ, RZ ;  /* 0x000000ffff117224 */ /* 0x000fe200078e00ff */
[----:B--2---:R0:W1:Y:S02]  /*10d0*/  I2F.U64 R16, R4 ;  /* 0x0000000400107312 */ /* 0x0040640000301000 */
[----:B01----:R-:W-:Y:S05]  /*10e0*/  BRA `(.L_x_6123) ;  /* 0x00000000000c7947 */ /* 0x003fea0003800000 */
.L_x_6142:
[----:B------:R-:W2:Y:S01]  /*10f0*/  LDG.E R4, desc[UR36][R4.64] ;  /* 0x0000002404047981 */ /* 0x000ea2000c1e1900 */
[----:B------:R-:W-:Y:S01]  /*1100*/  IMAD.MOV.U32 R17, RZ, RZ, RZ ;  /* 0x000000ffff117224 */ /* 0x000fe200078e00ff */
[----:B--2---:R-:W-:-:S07]  /*1110*/  I2FP.F32.U32 R16, R4 ;  /* 0x0000000400107245 */ /* 0x004fce0000201000 */
.L_x_6123:
[----:B------:R-:W-:Y:S05]  /*1120*/  BSYNC.RECONVERGENT B6 ;  /* 0x0000000000067941 */ /* 0x000fea0003800200 */
.L_x_6117:
[----:B------:R-:W-:-:S07]  /*1130*/  VIADD R29, R27, 0x80 ;  /* 0x000000801b1d7836 */ /* 0x000fce0000000000 */
.L_x_6116:
[----:B------:R-:W-:Y:S05]  /*1140*/  BSYNC.RECONVERGENT B7 ;  /* 0x0000000000077941 */ /* 0x000fea0003800200 */
.L_x_6115:
        /* <DEDUP_REMOVED lines=26> */
.L_x_6152:
[----:B------:R-:W2:Y:S01]  /*12f0*/  LDG.E.U8 R4, desc[UR36][R4.64] ;  /* 0x0000002404047981 */ /* 0x000ea2000c1e1100 */
[----:B------:R-:W-:Y:S01]  /*1300*/  IMAD.MOV.U32 R25, RZ, RZ, RZ ;  /* 0x000000ffff197224 */ /* 0x000fe200078e00ff */
[----:B--2---:R-:W-:Y:S01]  /*1310*/  I2FP.F32.U32 R24, R4 ;  /* 0x0000000400187245 */ /* 0x004fe20000201000 */
[----:B------:R-:W-:Y:S06]  /*1320*/  BRA `(.L_x_6154) ;  /* 0x0000000c00b07947 */ /* 0x000fec0003800000 */
.L_x_6151:
        /* <DEDUP_REMOVED lines=10> */
.L_x_6156:
[----:B------:R-:W2:Y:S01]  /*13d0*/  LDG.E R4, desc[UR36][R4.64] ;  /* 0x0000002404047981 */ /* 0x000ea2000c1e1900 */
[----:B------:R-:W-:Y:S01]  /*13e0*/  IMAD.MOV.U32 R25, RZ, RZ, RZ ;  /* 0x000000ffff197224 */ /* 0x000fe200078e00ff */
[----:B--2---:R-:W-:Y:S01]  /*13f0*/  I2FP.F32.S32 R24, R4 ;  /* 0x0000000400187245 */ /* 0x004fe20000201400 */
[----:B------:R-:W-:Y:S06]  /*1400*/  BRA `(.L_x_6154) ;  /* 0x0000000c00787947 */ /* 0x000fec0003800000 */
.L_x_6155:
[----:B------:R-:W2:Y:S01]  /*1410*/  LDG.E.U16 R4, desc[UR36][R4.64] ;  /* 0x0000002404047981 */ /* 0x000ea2000c1e1500 */
[----:B------:R-:W-:Y:S01]  /*1420*/  IMAD.MOV.U32 R25, RZ, RZ, RZ ;  /* 0x000000ffff197224 */ /* 0x000fe200078e00ff */
[----:B--2---:R0:W2:Y:S01]  /*1430*/  I2F.S16 R24, R4 ;  /* 0x0000000400187306 */ /* 0x0040a20000101400 */
[----:B------:R-:W-:Y:S05]  /*1440*/  BRA `(.L_x_6154) ;  /* 0x0000000c00687947 */ /* 0x000fea0003800000 */
.L_x_6150:
        /* <DEDUP_REMOVED lines=9> */
.L_x_6158:
[----:B------:R-:W2:Y:S01]  /*14e0*/  LDG.E.U16 R4, desc[UR36][R4.64] ;  /* 0x0000002404047981 */ /* 0x000ea2000c1e1500 */
[----:B------:R-:W-:Y:S02]  /*14f0*/  IMAD.MOV.U32 R25, RZ, RZ, RZ ;  /* 0x000000ffff197224 */ /* 0x000fe400078e00ff */
[----:B--2---:R-:W-:Y:S01]  /*1500*/  HADD2.F32 R24, -RZ, R4.H0_H0 ;  /* 0x20000004ff187230 */ /* 0x004fe20000004100 */
[----:B------:R-:W-:Y:S06]  /*1510*/  BRA `(.L_x_6154) ;  /* 0x0000000c00347947 */ /* 0x000fec0003800000 */
.L_x_6157:
        /* <DEDUP_REMOVED lines=8> */
.L_x_6160:
[----:B------:R-:W2:Y:S02]  /*15a0*/  LDG.E R4, desc[UR36][R4.64] ;  /* 0x0000002404047981 */ /* 0x000ea4000c1e1900 */
[--C-:B--2---:R-:W-:Y:S02]  /*15b0*/  HADD2.F32 R24, -RZ, R4.reuse.H0_H0 ;  /* 0x20000004ff187230 */ /* 0x104fe40000004100 */
[----:B------:R-:W-:Y:S01]  /*15c0*/  HADD2.F32 R25, -RZ, R4.H1_H1 ;  /* 0x30000004ff197230 */ /* 0x000fe20000004100 */
[----:B------:R-:W-:Y:S06]  /*15d0*/  BRA `(.L_x_6154) ;  /* 0x0000000c00047947 */ /* 0x000fec0003800000 */
.L_x_6159:
        /* <DEDUP_REMOVED lines=12> */
.L_x_6149:
        /* <DEDUP_REMOVED lines=13> */
.L_x_6163:
        /* <DEDUP_REMOVED lines=22> */
.L_x_6162:
        /* <DEDUP_REMOVED lines=26> */
.L_x_6165:
        /* <DEDUP_REMOVED lines=14> */
.L_x_6164:
[----:B------:R-:W2:Y:S01]  /*1b50*/  LDG.E.U16 R4, desc[UR36][R4.64] ;  /* 0x0000002404047981 */ /* 0x000ea2000c1e1500 */
[----:B------:R-:W-:Y:S02]  /*1b60*/  IMAD.MOV.U32 R25, RZ, RZ, RZ ;  /* 0x000000ffff197224 */ /* 0x000fe400078e00ff */
[----:B--2---:R-:W-:Y:S01]  /*1b70*/  IMAD.U32 R24, R4, 0x10000, RZ ;  /* 0x0001000004187824 */ /* 0x004fe200078e00ff */
[----:B------:R-:W-:Y:S06]  /*1b80*/  BRA `(.L_x_6154) ;  /* 0x0000000400987947 */ /* 0x000fec0003800000 */
.L_x_6161:
        /* <DEDUP_REMOVED lines=12> */
.L_x_6168:
        /* <DEDUP_REMOVED lines=20> */
.L_x_6170:
[----:B------:R-:W-:Y:S05]  /*1d90*/  BSYNC.RECONVERGENT B0 ;  /* 0x0000000000007941 */ /* 0x000fea0003800200 */
.L_x_6169:
[----:B------:R-:W-:Y:S01]  /*1da0*/  IMAD.SHL.U32 R0, R0, 0x100000, RZ ;  /* 0x0010000000007824 */ /* 0x000fe200078e00ff */
[----:B------:R-:W-:-:S04]  /*1db0*/  LEA R3, R3, 0x3b800000, 0x17 ;  /* 0x3b80000003037811 */ /* 0x000fc800078eb8ff */
[----:B------:R-:W-:Y:S01]  /*1dc0*/  LOP3.LUT R24, R3, R0, R7, 0xfe, !PT ;  /* 0x0000000003187212 */ /* 0x000fe200078efe07 */
[----:B------:R-:W-:Y:S06]  /*1dd0*/  BRA `(.L_x_6154) ;  /* 0x0000000400047947 */ /* 0x000fec0003800000 */
.L_x_6167:
        /* <DEDUP_REMOVED lines=20> */
.L_x_6172:
[----:B------:R-:W-:Y:S05]  /*1f20*/  BSYNC.RECONVERGENT B0 ;  /* 0x0000000000007941 */ /* 0x000fea0003800200 */
.L_x_6171:
[----:B------:R-:W-:Y:S01]  /*1f30*/  IMAD.SHL.U32 R0, R0, 0x200000, RZ ;  /* 0x0020000000007824 */ /* 0x000fe200078e00ff */
[----:B------:R-:W-:-:S04]  /*1f40*/  LEA R3, R3, 0x37800000, 0x17 ;  /* 0x3780000003037811 */ /* 0x000fc800078eb8ff */
[----:B------:R-:W-:Y:S01]  /*1f50*/  LOP3.LUT R24, R3, R0, R7, 0xfe, !PT ;  /* 0x0000000003187212 */ /* 0x000fe200078efe07 */
[----:B------:R-:W-:Y:S06]  /*1f60*/  BRA `(.L_x_6154) ;  /* 0x0000000000a07947 */ /* 0x000fec0003800000 */
.L_x_6166:
        /* <DEDUP_REMOVED lines=15> */
.L_x_6153:
        /* <DEDUP_REMOVED lines=16> */
.L_x_6175:
[----:B------:R-:W-:Y:S01]  /*2160*/  CS2R R24, SRZ ;  /* 0x0000000000187805 */ /* 0x000fe2000001ff00 */
[----:B------:R-:W-:Y:S06]  /*2170*/  BRA `(.L_x_6154) ;  /* 0x00000000001c7947 */ /* 0x000fec0003800000 */
.L_x_6174:
[----:B------:R-:W2:Y:S01]  /*2180*/  LDG.E.64 R4, desc[UR36][R4.64] ;  /* 0x0000002404047981 */ /* 0x000ea2000c1e1b00 */
[----:B------:R-:W-:Y:S01]  /*2190*/  IMAD.MOV.U32 R25, RZ, RZ, RZ ;  /* 0x000000ffff197224 */ /* 0x000fe200078e00ff */
[----:B--2---:R0:W2:Y:S02]  /*21a0*/  I2F.U64 R24, R4 ;  /* 0x0000000400187312 */ /* 0x0040a40000301000 */
[----:B0-2---:R-:W-:Y:S05]  /*21b0*/  BRA `(.L_x_6154) ;  /* 0x00000000000c7947 */ /* 0x005fea0003800000 */
.L_x_6173:
[----:B------:R-:W2:Y:S01]  /*21c0*/  LDG.E R4, desc[UR36][R4.64] ;  /* 0x0000002404047981 */ /* 0x000ea2000c1e1900 */
[----:B------:R-:W-:Y:S01]  /*21d0*/  IMAD.MOV.U32 R25, RZ, RZ, RZ ;  /* 0x000000ffff197224 */ /* 0x000fe200078e00ff */
[----:B--2---:R-:W-:-:S07]  /*21e0*/  I2FP.F32.U32 R24, R4 ;  /* 0x0000000400187245 */ /* 0x004fce0000201000 */
.L_x_6154:
[----:B------:R-:W-:Y:S05]  /*21f0*/  BSYNC.RECONVERGENT B6 ;  /* 0x0000000000067941 */ /* 0x000fea0003800200 */
.L_x_6148:
[----:B------:R-:W-:-:S07]  /*2200*/  VIADD R29, R29, 0x80 ;  /* 0x000000801d1d7836 */ /* 0x000fce0000000000 */
.L_x_6147:
[----:B------:R-:W-:Y:S05]  /*2210*/  BSYNC.RECONVERGENT B7 ;  /* 0x0000000000077941 */ /* 0x000fea0003800200 */
.L_x_6146:
        /* <DEDUP_REMOVED lines=26> */
.L_x_6182:
[----:B------:R-:W2:Y:S01]  /*23c0*/  LDG.E.U8 R4, desc[UR36][R4.64] ;  /* 0x0000002404047981 */ /* 0x000ea2000c1e1100 */
[----:B------:R-:W-:Y:S01]  /*23d0*/  IMAD.MOV.U32 R23, RZ, RZ, RZ ;  /* 0x000000ffff177224 */ /* 0x000fe200078e00ff */
[----:B--2---:R-:W-:Y:S01]  /*23e0*/  I2FP.F32.U32 R22, R4 ;  /* 0x0000000400167245 */ /* 0x004fe20000201000 */
[----:B------:R-:W-:Y:S06]  /*23f0*/  BRA `(.L_x_6184) ;  /* 0x0000000c00b07947 */ /* 0x000fec0003800000 */
.L_x_6181:
        /* <DEDUP_REMOVED lines=10> */
.L_x_6186:
[----:B------:R-:W2:Y:S01]  /*24a0*/  LDG.E R4, desc[UR36][R4.64] ;  /* 0x0000002404047981 */ /* 0x000ea2000c1e1900 */
[----:B------:R-:W-:Y:S01]  /*24b0*/  IMAD.MOV.U32 R23, RZ, RZ, RZ ;  /* 0x000000ffff177224 */ /* 0x000fe200078e00ff */
[----:B--2---:R-:W-:Y:S01]  /*24c0*/  I2FP.F32.S32 R22, R4 ;  /* 0x0000000400167245 */ /* 0x004fe20000201400 */
[----:B------:R-:W-:Y:S06]  /*24d0*/  BRA `(.L_x_6184) ;  /* 0x0000000c00787947 */ /* 0x000fec0003800000 */
.L_x_6185:
[----:B------:R-:W2:Y:S01]  /*24e0*/  LDG.E.U16 R4, desc[UR36][R4.64] ;  /* 0x0000002404047981 */ /* 0x000ea2000c1e1500 */
[----:B------:R-:W-:Y:S01]  /*24f0*/  IMAD.MOV.U32 R23, RZ, RZ, RZ ;  /* 0x000000ffff177224 */ /* 0x000fe200078e00ff */
[----:B--2---:R0:W2:Y:S01]  /*2500*/  I2F.S16 R22, R4 ;  /* 0x0000000400167306 */ /* 0x0040a20000101400 */
[----:B------:R-:W-:Y:S05]  /*2510*/  BRA `(.L_x_6184) ;  /* 0x0000000c00687947 */ /* 0x000fea0003800000 */
.L_x_6180:
        /* <DEDUP_REMOVED lines=9> */
.L_x_6188:
[----:B------:R-:W2:Y:S01]  /*25b0*/  LDG.E.U16 R4, desc[UR36][R4.64] ;  /* 0x0000002404047981 */ /* 0x000ea2000c1e1500 */
[----:B------:R-:W-:Y:S02]  /*25c0*/  IMAD.MOV.U32 R23, RZ, RZ, RZ ;  /* 0x000000ffff177224 */ /* 0x000fe400078e00ff */
[----:B--2---:R-:W-:Y:S01]  /*25d0*/  HADD2.F32 R22, -RZ, R4.H0_H0 ;  /* 0x20000004ff167230 */ /* 0x004fe20000004100 */
[----:B------:R-:W-:Y:S06]  /*25e0*/  BRA `(.L_x_6184) ;  /* 0x0000000c00347947 */ /* 0x000fec0003800000 */
.L_x_6187:
        /* <DEDUP_REMOVED lines=8> */
.L_x_6190:
[----:B------:R-:W2:Y:S02]  /*2670*/  LDG.E R4, desc[UR36][R4.64] ;  /* 0x0000002404047981 */ /* 0x000ea4000c1e1900 */
[--C-:B--2---:R-:W-:Y:S02]  /*2680*/  HADD2.F32 R22, -RZ, R4.reuse.H0_H0 ;  /* 0x20000004ff167230 */ /* 0x104fe40000004100 */
[----:B------:R-:W-:Y:S01]  /*2690*/  HADD2.F32 R23, -RZ, R4.H1_H1 ;  /* 0x30000004ff177230 */ /* 0x000fe20000004100 */
[----:B------:R-:W-:Y:S06]  /*26a0*/  BRA `(.L_x_6184) ;  /* 0x0000000c00047947 */ /* 0x000fec0003800000 */
.L_x_6189:
        /* <DEDUP_REMOVED lines=12> */
.L_x_6179:
        /* <DEDUP_REMOVED lines=13> */
.L_x_6193:
        /* <DEDUP_REMOVED lines=22> */
.L_x_6192:
        /* <DEDUP_REMOVED lines=26> */
.L_x_6195:
        /* <DEDUP_REMOVED lines=14> */
.L_x_6194:
[----:B------:R-:W2:Y:S01]  /*2c20*/  LDG.E.U16 R4, desc[UR36][R4.64] ;  /* 0x0000002404047981 */ /* 0x000ea2000c1e1500 */
[----:B------:R-:W-:Y:S02]  /*2c30*/  IMAD.MOV.U32 R23, RZ, RZ, RZ ;  /* 0x000000ffff177224 */ /* 0x000fe400078e00ff */
[----:B--2---:R-:W-:Y:S01]  /*2c40*/  IMAD.U32 R22, R4, 0x10000, RZ ;  /* 0x0001000004167824 */ /* 0x004fe200078e00ff */
[----:B------:R-:W-:Y:S06]  /*2c50*/  BRA `(.L_x_6184) ;  /* 0x0000000400987947 */ /* 0x000fec0003800000 */
.L_x_6191:
        /* <DEDUP_REMOVED lines=12> */
.L_x_6198:
        /* <DEDUP_REMOVED lines=20> */
.L_x_6200:
[----:B------:R-:W-:Y:S05]  /*2e60*/  BSYNC.RECONVERGENT B0 ;  /* 0x0000000000007941 */ /* 0x000fea0003800200 */
.L_x_6199:
[----:B------:R-:W-:Y:S01]  /*2e70*/  IMAD.SHL.U32 R0, R0, 0x100000, RZ ;  /* 0x0010000000007824 */ /* 0x000fe200078e00ff */
[----:B------:R-:W-:-:S04]  /*2e80*/  LEA R3, R3, 0x3b800000, 0x17 ;  /* 0x3b80000003037811 */ /* 0x000fc800078eb8ff */
[----:B------:R-:W-:Y:S01]  /*2e90*/  LOP3.LUT R22, R3, R0, R7, 0xfe, !PT ;  /* 0x0000000003167212 */ /* 0x000fe200078efe07 */
[----:B------:R-:W-:Y:S06]  /*2ea0*/  BRA `(.L_x_6184) ;  /* 0x0000000400047947 */ /* 0x000fec0003800000 */
.L_x_6197:
        /* <DEDUP_REMOVED lines=20> */
.L_x_6202:
[----:B------:R-:W-:Y:S05]  /*2ff0*/  BSYNC.RECONVERGENT B0 ;  /* 0x0000000000007941 */ /* 0x000fea0003800200 */
.L_x_6201:
[----:B------:R-:W-:Y:S01]  /*3000*/  IMAD.SHL.U32 R0, R0, 0x200000, RZ ;  /* 0x0020000000007824 */ /* 0x000fe200078e00ff */
[----:B------:R-:W-:-:S04]  /*3010*/  LEA R3, R3, 0x37800000, 0x17 ;  /* 0x3780000003037811 */ /* 0x000fc800078eb8ff */
[----:B------:R-:W-:Y:S01]  /*3020*/  LOP3.LUT R22, R3, R0, R7, 0xfe, !PT ;  /* 0x0000000003167212 */ /* 0x000fe200078efe07 */
[----:B------:R-:W-:Y:S06]  /*3030*/  BRA `(.L_x_6184) ;  /* 0x0000000000a07947 */ /* 0x000fec0003800000 */
.L_x_6196:
        /* <DEDUP_REMOVED lines=15> */
.L_x_6183:
        /* <DEDUP_REMOVED lines=16> */
.L_x_6205:
[----:B------:R-:W-:Y:S01]  /*3230*/  CS2R R22, SRZ ;  /* 0x0000000000167805 */ /* 0x000fe2000001ff00 */
[----:B------:R-:W-:Y:S06]  /*3240*/  BRA `(.L_x_6184) ;  /* 0x00000000001c7947 */ /* 0x000fec0003800000 */
.L_x_6204:
[----:B------:R-:W2:Y:S01]  /*3250*/  LDG.E.64 R4, desc[UR36][R4.64] ;  /* 0x0000002404047981 */ /* 0x000ea2000c1e1b00 */
[----:B------:R-:W-:Y:S01]  /*3260*/  IMAD.MOV.U32 R23, RZ, RZ, RZ ;  /* 0x000000ffff177224 */ /* 0x000fe200078e00ff */
[----:B--2---:R0:W2:Y:S02]  /*3270*/  I2F.U64 R22, R4 ;  /* 0x0000000400167312 */ /* 0x0040a40000301000 */
[----:B0-2---:R-:W-:Y:S05]  /*3280*/  BRA `(.L_x_6184) ;  /* 0x00000000000c7947 */ /* 0x005fea0003800000 */
.L_x_6203:
[----:B------:R-:W2:Y:S01]  /*3290*/  LDG.E R4, desc[UR36][R4.64] ;  /* 0x0000002404047981 */ /* 0x000ea2000c1e1900 */
[----:B------:R-:W-:Y:S01]  /*32a0*/  IMAD.MOV.U32 R23, RZ, RZ, RZ ;  /* 0x000000ffff177224 */ /* 0x000fe200078e00ff */
[----:B--2---:R-:W-:-:S07]  /*32b0*/  I2FP.F32.U32 R22, R4 ;  /* 0x0000000400167245 */ /* 0x004fce0000201000 */
.L_x_6184:
[----:B------:R-:W-:Y:S05]  /*32c0*/  BSYNC.RECONVERGENT B6 ;  /* 0x0000000000067941 */ /* 0x000fea0003800200 */
.L_x_6178:
[----:B------:R-:W-:-:S07]  /*32d0*/  VIADD R29, R29, 0x80 ;  /* 0x000000801d1d7836 */ /* 0x000fce0000000000 */
.L_x_6177:
[----:B------:R-:W-:Y:S05]  /*32e0*/  BSYNC.RECONVERGENT B7 ;  /* 0x0000000000077941 */ /* 0x000fea0003800200 */
.L_x_6176:
        /* <DEDUP_REMOVED lines=24> */
.L_x_6211:
[----:B------:R-:W2:Y:S02]  /*3470*/  LDG.E.U8 R4, desc[UR36][R4.64] ;  /* 0x0000002404047981 */ /* 0x000ea4000c1e1100 */
[----:B--2---:R-:W-:Y:S01]  /*3480*/  I2FP.F32.U32 R18, R4 ;  /* 0x0000000400127245 */ /* 0x004fe20000201000 */
[----:B------:R-:W-:Y:S06]  /*3490*/  BRA `(.L_x_6207) ;  /* 0x0000000c00787947 */ /* 0x000fec0003800000 */
.L_x_6210:
        /* <DEDUP_REMOVED lines=9> */
.L_x_6214:
[----:B------:R-:W2:Y:S02]  /*3530*/  LDG.E R4, desc[UR36][R4.64] ;  /* 0x0000002404047981 */ /* 0x000ea4000c1e1900 */
[----:B--2---:R-:W-:Y:S01]  /*3540*/  I2FP.F32.S32 R18, R4 ;  /* 0x0000000400127245 */ /* 0x004fe20000201400 */
[----:B------:R-:W-:Y:S06]  /*3550*/  BRA `(.L_x_6207) ;  /* 0x0000000c00487947 */ /* 0x000fec0003800000 */
.L_x_6213:
[----:B------:R-:W2:Y:S02]  /*3560*/  LDG.E.U16 R4, desc[UR36][R4.64] ;  /* 0x0000002404047981 */ /* 0x000ea4000c1e1500 */
[----:B--2---:R0:W2:Y:S01]  /*3570*/  I2F.S16 R18, R4 ;  /* 0x0000000400127306 */ /* 0x0040a20000101400 */
[----:B------:R-:W-:Y:S05]  /*3580*/  BRA `(.L_x_6207) ;  /* 0x0000000c003c7947 */ /* 0x000fea0003800000 */
.L_x_6209:
        /* <DEDUP_REMOVED lines=8> */
.L_x_6216:
[----:B------:R-:W2:Y:S02]  /*3610*/  LDG.E.U16 R4, desc[UR36][R4.64] ;  /* 0x0000002404047981 */ /* 0x000ea4000c1e1500 */
[----:B--2---:R-:W-:Y:S01]  /*3620*/  HADD2.F32 R18, -RZ, R4.H0_H0 ;  /* 0x20000004ff127230 */ /* 0x004fe20000004100 */
[----:B------:R-:W-:Y:S06]  /*3630*/  BRA `(.L_x_6207) ;  /* 0x0000000c00107947 */ /* 0x000fec0003800000 */
.L_x_6215:
        /* <DEDUP_REMOVED lines=8> */
.L_x_6218:
[----:B------:R-:W2:Y:S02]  /*36c0*/  LDG.E R4, desc[UR36][R4.64] ;  /* 0x0000002404047981 */ /* 0x000ea4000c1e1900 */
[--C-:B--2---:R-:W-:Y:S02]  /*36d0*/  HADD2.F32 R18, -RZ, R4.reuse.H0_H0 ;  /* 0x20000004ff127230 */ /* 0x104fe40000004100 */
[----:B------:R-:W-:Y:S01]  /*36e0*/  HADD2.F32 R19, -RZ, R4.H1_H1 ;  /* 0x30000004ff137230 */ /* 0x000fe20000004100 */
[----:B------:R-:W-:Y:S06]  /*36f0*/  BRA `(.L_x_6207) ;  /* 0x0000000800e07947 */ /* 0x000fec0003800000 */
.L_x_6217:
        /* <DEDUP_REMOVED lines=11> */
.L_x_6208:
        /* <DEDUP_REMOVED lines=12> */
.L_x_6221:
        /* <DEDUP_REMOVED lines=22> */
.L_x_6220:
        /* <DEDUP_REMOVED lines=25> */
.L_x_6223:
        /* <DEDUP_REMOVED lines=13> */
.L_x_6222:
[----:B------:R-:W2:Y:S02]  /*3c30*/  LDG.E.U16 R4, desc[UR36][R4.64] ;  /* 0x0000002404047981 */ /* 0x000ea4000c1e1500 */
[----:B--2---:R-:W-:Y:S01]  /*3c40*/  IMAD.U32 R18, R4, 0x10000, RZ ;  /* 0x0001000004127824 */ /* 0x004fe200078e00ff */
[----:B------:R-:W-:Y:S06]  /*3c50*/  BRA `(.L_x_6207) ;  /* 0x0000000400887947 */ /* 0x000fec0003800000 */
.L_x_6219:
        /* <DEDUP_REMOVED lines=11> */
.L_x_6226:
        /* <DEDUP_REMOVED lines=20> */
.L_x_6228:
[----:B------:R-:W-:Y:S05]  /*3e50*/  BSYNC.RECONVERGENT B0 ;  /* 0x0000000000007941 */ /* 0x000fea0003800200 */
.L_x_6227:
[----:B------:R-:W-:Y:S01]  /*3e60*/  IMAD.SHL.U32 R0, R0, 0x100000, RZ ;  /* 0x0010000000007824 */ /* 0x000fe200078e00ff */
[----:B------:R-:W-:-:S04]  /*3e70*/  LEA R3, R3, 0x3b800000, 0x17 ;  /* 0x3b80000003037811 */ /* 0x000fc800078eb8ff */
[----:B------:R-:W-:Y:S01]  /*3e80*/  LOP3.LUT R18, R3, R0, R7, 0xfe, !PT ;  /* 0x0000000003127212 */ /* 0x000fe200078efe07 */
[----:B------:R-:W-:Y:S06]  /*3e90*/  BRA `(.L_x_6207) ;  /* 0x0000000000f87947 */ /* 0x000fec0003800000 */
.L_x_6225:
        /* <DEDUP_REMOVED lines=20> */
.L_x_6230:
[----:B------:R-:W-:Y:S05]  /*3fe0*/  BSYNC.RECONVERGENT B0 ;  /* 0x0000000000007941 */ /* 0x000fea0003800200 */
.L_x_6229:
[----:B------:R-:W-:Y:S01]  /*3ff0*/  IMAD.SHL.U32 R0, R0, 0x200000, RZ ;  /* 0x0020000000007824 */ /* 0x000fe200078e00ff */
[----:B------:R-:W-:-:S04]  /*4000*/  LEA R3, R3, 0x37800000, 0x17 ;  /* 0x3780000003037811 */ /* 0x000fc800078eb8ff */
[----:B------:R-:W-:Y:S01]  /*4010*/  LOP3.LUT R18, R3, R0, R7, 0xfe, !PT ;  /* 0x0000000003127212 */ /* 0x000fe200078efe07 */
[----:B------:R-:W-:Y:S06]  /*4020*/  BRA `(.L_x_6207) ;  /* 0x0000000000947947 */ /* 0x000fec0003800000 */
.L_x_6224:
        /* <DEDUP_REMOVED lines=14> */
.L_x_6212:
        /* <DEDUP_REMOVED lines=16> */
.L_x_6233:
[----:B------:R-:W-:Y:S01]  /*4210*/  IMAD.MOV.U32 R18, RZ, RZ, RZ ;  /* 0x000000ffff127224 */ /* 0x000fe200078e00ff */
[----:B------:R-:W-:Y:S06]  /*4220*/  BRA `(.L_x_6207) ;  /* 0x0000000000147947 */ /* 0x000fec0003800000 */
.L_x_6232:
[----:B------:R-:W2:Y:S02]  /*4230*/  LDG.E.64 R4, desc[UR36][R4.64] ;  /* 0x0000002404047981 */ /* 0x000ea4000c1e1b00 */
[----:B--2---:R0:W2:Y:S02]  /*4240*/  I2F.U64 R18, R4 ;  /* 0x0000000400127312 */ /* 0x0040a40000301000 */
[----:B0-2---:R-:W-:Y:S05]  /*4250*/  BRA `(.L_x_6207) ;  /* 0x0000000000087947 */ /* 0x005fea0003800000 */
.L_x_6231:
[----:B------:R-:W2:Y:S02]  /*4260*/  LDG.E R4, desc[UR36][R4.64] ;  /* 0x0000002404047981 */ /* 0x000ea4000c1e1900 */
[----:B--2---:R-:W-:-:S07]  /*4270*/  I2FP.F32.U32 R18, R4 ;  /* 0x0000000400127245 */ /* 0x004fce0000201000 */
.L_x_6207:
[----:B------:R-:W-:Y:S05]  /*4280*/  BSYNC.RECONVERGENT B6 ;  /* 0x0000000000067941 */ /* 0x000fea0003800200 */
.L_x_6206:
[----:B------:R-:W-:Y:S01]  /*4290*/  ISETP.GE.AND P2, PT, R27, R26, PT ;  /* 0x0000001a1b00720c */ /* 0x000fe20003f46270 */
[----:B------:R-:W-:Y:S01]  /*42a0*/  BSSY.RECONVERGENT B0, `(.L_x_6234) ;  /* 0x0000023000007945 */ /* 0x000fe20003800200 */
[----:B------:R-:W-:-:S11]  /*42b0*/  CS2R R6, SRZ ;  /* 0x0000000000067805 */ /* 0x000fd6000001ff00 */
[----:B------:R-:W-:Y:S05]  /*42c0*/  @P2 BRA `(.L_x_6235) ;  /* 0x0000000000802947 */ /* 0x000fea0003800000 */
[----:B-1-3-5:R-:W-:-:S13]  /*42d0*/  FSETP.GE.FTZ.AND P0, PT, |R16|, |R17|, PT ;  /* 0x400000111000720b */ /* 0x02afda0003f16200 */
[----:B------:R-:W-:Y:S05]  /*42e0*/  @!P0 BRA `(.L_x_6236) ;  /* 0x0000000000548947 */ /* 0x000fea0003800000 */
[C---:B------:R-:W-:Y:S01]  /*42f0*/  FSETP.NEU.FTZ.AND P0, PT, |R16|.reuse, RZ, PT ;  /* 0x000000ff1000720b */ /* 0x040fe20003f1d200 */
[----:B------:R-:W-:Y:S01]  /*4300*/  FADD.FTZ R3, |R16|, -RZ ;  /* 0x800000ff10037221 */ /* 0x000fe20000010200 */
[C---:B------:R-:W-:Y:S01]  /*4310*/  FSETP.NEU.FTZ.AND P1, PT, |R17|.reuse, RZ, PT ;  /* 0x000000ff1100720b */ /* 0x040fe20003f3d200 */
[----:B------:R-:W-:-:S03]  /*4320*/  FADD.FTZ R0, |R17|, -RZ ;  /* 0x800000ff11007221 */ /* 0x000fc60000010200 */
[----:B------:R-:W-:-:S13]  /*4330*/  PLOP3.LUT P0, PT, P0, P1, PT, 0xf8, 0x8f ;  /* 0x00000000008f781c */ /* 0x000fda0000703f70 */
[----:B------:R-:W1:Y:S01]  /*4340*/  @!P0 LDC.64 R6, c[0x0][0x390] ;  /* 0x0000e400ff068b82 */ /* 0x000e620000000a00 */
[----:B------:R-:W1:Y:S08]  /*4350*/  @!P0 MUFU.RCP R3, R3 ;  /* 0x0000000300038308 */ /* 0x000e700000001000 */
[----:B------:R-:W3:Y:S01]  /*4360*/  @!P0 MUFU.RCP R0, R0 ;  /* 0x0000000000008308 */ /* 0x000ee20000001000 */
[----:B-1----:R-:W-:Y:S01]  /*4370*/  @!P0 FMUL.FTZ R6, R3, R6 ;  /* 0x0000000603068220 */ /* 0x002fe20000410000 */
[----:B---3--:R-:W-:Y:S01]  /*4380*/  @!P0 FMUL.FTZ R7, R0, R7 ;  /* 0x0000000700078220 */ /* 0x008fe20000410000 */
[----:B------:R-:W-:Y:S06]  /*4390*/  @!P0 BRA `(.L_x_6235) ;  /* 0x00000000004c8947 */ /* 0x000fec0003800000 */
[----:B------:R-:W1:Y:S01]  /*43a0*/  MUFU.RCP R0, R16 ;  /* 0x0000001000007308 */ /* 0x000e620000001000 */
[----:B0-2-4-:R-:W0:Y:S01]  /*43b0*/  LDC.64 R4, c[0x0][0x390] ;  /* 0x0000e400ff047b82 */ /* 0x015e220000000a00 */
[----:B-1----:R-:W-:-:S04]  /*43c0*/  FMUL.FTZ R3, R0, R17 ;  /* 0x0000001100037220 */ /* 0x002fc80000410000 */
[C---:B------:R-:W-:Y:S01]  /*43d0*/  FFMA.FTZ R17, R3.reuse, R17, R16 ;  /* 0x0000001103117223 */ /* 0x040fe20000010010 */
[C---:B0-----:R-:W-:Y:S01]  /*43e0*/  FFMA.FTZ R6, R3.reuse, R5, R4 ;  /* 0x0000000503067223 */ /* 0x041fe20000010004 */
[----:B------:R-:W-:-:S04]  /*43f0*/  FFMA.FTZ R0, -R3, R4, R5 ;  /* 0x0000000403007223 */ /* 0x000fc80000010105 */
[----:B------:R-:W0:Y:S02]  /*4400*/  MUFU.RCP R17, R17 ;  /* 0x0000001100117308 */ /* 0x000e240000001000 */
[C---:B0-----:R-:W-:Y:S01]  /*4410*/  FMUL.FTZ R6, R17.reuse, R6 ;  /* 0x0000000611067220 */ /* 0x041fe20000410000 */
[----:B------:R-:W-:Y:S01]  /*4420*/  FMUL.FTZ R7, R17, R0 ;  /* 0x0000000011077220 */ /* 0x000fe20000410000 */
[----:B------:R-:W-:Y:S06]  /*4430*/  BRA `(.L_x_6235) ;  /* 0x0000000000247947 */ /* 0x000fec0003800000 */
.L_x_6236:
[----:B------:R-:W1:Y:S01]  /*4440*/  MUFU.RCP R3, R17 ;  /* 0x0000001100037308 */ /* 0x000e620000001000 */
[----:B------:R-:W3:Y:S01]  /*4450*/  LDC.64 R6, c[0x0][0x390] ;  /* 0x0000e400ff067b82 */ /* 0x000ee20000000a00 */
[----:B-1----:R-:W-:-:S04]  /*4460*/  FMUL.FTZ R0, R3, R16 ;  /* 0x0000001003007220 */ /* 0x002fc80000410000 */
[C---:B------:R-:W-:Y:S01]  /*4470*/  FFMA.FTZ R16, R0.reuse, R16, R17 ;  /* 0x0000001000107223 */ /* 0x040fe20000010011 */
[C---:B---3--:R-:W-:Y:S01]  /*4480*/  FFMA.FTZ R3, R0.reuse, R6, R7 ;  /* 0x0000000600037223 */ /* 0x048fe20000010007 */
[----:B------:R-:W-:-:S04]  /*4490*/  FFMA.FTZ R7, R0, R7, -R6 ;  /* 0x0000000700077223 */ /* 0x000fc80000010806 */
[----:B------:R-:W1:Y:S02]  /*44a0*/  MUFU.RCP R16, R16 ;  /* 0x0000001000107308 */ /* 0x000e640000001000 */
[C---:B-1----:R-:W-:Y:S01]  /*44b0*/  FMUL.FTZ R6, R16.reuse, R3 ;  /* 0x0000000310067220 */ /* 0x042fe20000410000 */
[----:B------:R-:W-:-:S07]  /*44c0*/  FMUL.FTZ R7, R16, R7 ;  /* 0x0000000710077220 */ /* 0x000fce0000410000 */
.L_x_6235:
[----:B------:R-:W-:Y:S05]  /*44d0*/  BSYNC.RECONVERGENT B0 ;  /* 0x0000000000007941 */ /* 0x000fea0003800200 */
.L_x_6234:
[----:B------:R-:W-:Y:S01]  /*44e0*/  VIADD R29, R27, 0x80 ;  /* 0x000000801b1d7836 */ /* 0x000fe20000000000 */
[----:B------:R-:W-:Y:S01]  /*44f0*/  BSSY.RECONVERGENT B0, `(.L_x_6237) ;  /* 0x0000024000007945 */ /* 0x000fe20003800200 */
[----:B-1-3-5:R-:W-:-:S03]  /*4500*/  CS2R R16, SRZ ;  /* 0x0000000000107805 */ /* 0x02afc6000001ff00 */
[----:B------:R-:W-:-:S13]  /*4510*/  ISETP.GE.AND P0, PT, R29, R26, PT ;  /* 0x0000001a1d00720c */ /* 0x000fda0003f06270 */
[----:B------:R-:W-:Y:S05]  /*4520*/  @P0 BRA `(.L_x_6238) ;  /* 0x0000000000800947 */ /* 0x000fea0003800000 */
[----:B0-2---:R-:W-:-:S13]  /*4530*/  FSETP.GE.FTZ.AND P0, PT, |R24|, |R25|, PT ;  /* 0x400000191800720b */ /* 0x005fda0003f16200 */
[----:B------:R-:W-:Y:S05]  /*4540*/  @!P0 BRA `(.L_x_6239) ;  /* 0x0000000000548947 */ /* 0x000fea0003800000 */
[C---:B------:R-:W-:Y:S01]  /*4550*/  FSETP.NEU.FTZ.AND P1, PT, |R24|.reuse, RZ, PT ;  /* 0x000000ff1800720b */ /* 0x040fe20003f3d200 */
[----:B------:R-:W-:Y:S01]  /*4560*/  FADD.FTZ R0, |R24|, -RZ ;  /* 0x800000ff18007221 */ /* 0x000fe20000010200 */
[C---:B------:R-:W-:Y:S01]  /*4570*/  FSETP.NEU.FTZ.AND P0, PT, |R25|.reuse, RZ, PT ;  /* 0x000000ff1900720b */ /* 0x040fe20003f1d200 */
[----:B------:R-:W-:-:S12]  /*4580*/  FADD.FTZ R3, |R25|, -RZ ;  /* 0x800000ff19037221 */ /* 0x000fd80000010200 */
[----:B------:R-:W-:Y:S05]  /*4590*/  @!P0 BRA !P1, `(.L_x_6240) ;  /* 0x0000000000288947 */ /* 0x000fea0004800000 */
[----:B------:R-:W0:Y:S01]  /*45a0*/  MUFU.RCP R0, R24 ;  /* 0x0000001800007308 */ /* 0x000e220000001000 */
[----:B----4-:R-:W1:Y:S01]  /*45b0*/  LDC.64 R4, c[0x0][0x390] ;  /* 0x0000e400ff047b82 */ /* 0x010e620000000a00 */
        /* <DEDUP_REMOVED lines=8> */
.L_x_6240:
[----:B------:R-:W0:Y:S01]  /*4640*/  MUFU.RCP R16, R0 ;  /* 0x0000000000107308 */ /* 0x000e220000001000 */
[----:B------:R-:W0:Y:S07]  /*4650*/  LDCU.64 UR4, c[0x0][0x390] ;  /* 0x00007200ff0477ac */ /* 0x000e2e0008000a00 */
[----:B------:R-:W1:Y:S01]  /*4660*/  MUFU.RCP R17, R3 ;  /* 0x0000000300117308 */ /* 0x000e620000001000 */
[----:B0-----:R-:W-:Y:S01]  /*4670*/  FMUL.FTZ R16, R16, UR4 ;  /* 0x0000000410107c20 */ /* 0x001fe20008410000 */
[----:B-1----:R-:W-:Y:S01]  /*4680*/  FMUL.FTZ R17, R17, UR5 ;  /* 0x0000000511117c20 */ /* 0x002fe20008410000 */
[----:B------:R-:W-:Y:S06]  /*4690*/  BRA `(.L_x_6238) ;  /* 0x0000000000247947 */ /* 0x000fec0003800000 */
.L_x_6239:
[----:B------:R-:W0:Y:S01]  /*46a0*/  MUFU.RCP R3, R25 ;  /* 0x0000001900037308 */ /* 0x000e220000001000 */
        /* <DEDUP_REMOVED lines=8> */
.L_x_6238:
[----:B------:R-:W-:Y:S05]  /*4730*/  BSYNC.RECONVERGENT B0 ;  /* 0x0000000000007941 */ /* 0x000fea0003800200 */
.L_x_6237:
[----:B------:R-:W-:Y:S01]  /*4740*/  VIADD R3, R27, 0x100 ;  /* 0x000001001b037836 */ /* 0x000fe20000000000 */
        /* <DEDUP_REMOVED lines=21> */
.L_x_6244:
[----:B------:R-:W0:Y:S01]  /*48a0*/  MUFU.RCP R24, R0 ;  /* 0x0000000000187308 */ /* 0x000e220000001000 */
[----:B------:R-:W0:Y:S07]  /*48b0*/  LDCU.64 UR4, c[0x0][0x390] ;  /* 0x00007200ff0477ac */ /* 0x000e2e0008000a00 */
[----:B------:R-:W1:Y:S01]  /*48c0*/  MUFU.RCP R25, R3 ;  /* 0x0000000300197308 */ /* 0x000e620000001000 */
[----:B0-----:R-:W-:Y:S01]  /*48d0*/  FMUL.FTZ R24, R24, UR4 ;  /* 0x0000000418187c20 */ /* 0x001fe20008410000 */
[----:B-1----:R-:W-:Y:S01]  /*48e0*/  FMUL.FTZ R25, R25, UR5 ;  /* 0x0000000519197c20 */ /* 0x002fe20008410000 */
[----:B------:R-:W-:Y:S06]  /*48f0*/  BRA `(.L_x_6242) ;  /* 0x0000000000247947 */ /* 0x000fec0003800000 */
.L_x_6243:
        /* <DEDUP_REMOVED lines=9> */
.L_x_6242:
[----:B------:R-:W-:Y:S05]  /*4990*/  BSYNC.RECONVERGENT B0 ;  /* 0x0000000000007941 */ /* 0x000fea0003800200 */
.L_x_6241:
[----:B------:R-:W-:Y:S01]  /*49a0*/  VIADD R3, R27, 0x180 ;  /* 0x000001801b037836 */ /* 0x000fe20000000000 */
[----:B------:R-:W-:Y:S01]  /*49b0*/  BSSY.RECONVERGENT B0, `(.L_x_6245) ;  /* 0x0000024000007945 */ /* 0x000fe20003800200 */
[----:B------:R-:W-:-:S03]  /*49c0*/  CS2R R22, SRZ ;  /* 0x0000000000167805 */ /* 0x000fc6000001ff00 */
        /* <DEDUP_REMOVED lines=19> */
.L_x_6248:
[----:B------:R-:W0:Y:S01]  /*4b00*/  MUFU.RCP R22, R0 ;  /* 0x0000000000167308 */ /* 0x000e220000001000 */
[----:B------:R-:W0:Y:S07]  /*4b10*/  LDCU.64 UR4, c[0x0][0x390] ;  /* 0x00007200ff0477ac */ /* 0x000e2e0008000a00 */
[----:B------:R-:W1:Y:S01]  /*4b20*/  MUFU.RCP R23, R3 ;  /* 0x0000000300177308 */ /* 0x000e620000001000 */
[----:B0-----:R-:W-:Y:S01]  /*4b30*/  FMUL.FTZ R22, R22, UR4 ;  /* 0x0000000416167c20 */ /* 0x001fe20008410000 */
[----:B-1----:R-:W-:Y:S01]  /*4b40*/  FMUL.FTZ R23, R23, UR5 ;  /* 0x0000000517177c20 */ /* 0x002fe20008410000 */
[----:B------:R-:W-:Y:S06]  /*4b50*/  BRA `(.L_x_6246) ;  /* 0x0000000000247947 */ /* 0x000fec0003800000 */
.L_x_6247:
        /* <DEDUP_REMOVED lines=9> */
.L_x_6246:
[----:B------:R-:W-:Y:S05]  /*4bf0*/  BSYNC.RECONVERGENT B0 ;  /* 0x0000000000007941 */ /* 0x000fea0003800200 */
.L_x_6245:
[----:B------:R-:W0:Y:S01]  /*4c00*/  LDC.U8 R18, c[0x0][0x3b4] ;  /* 0x0000ed00ff127b82 */ /* 0x000e220000000000 */
[----:B------:R-:W-:Y:S04]  /*4c10*/  BSSY.RECONVERGENT B6, `(.L_x_6249) ;  /* 0x0000101000067945 */ /* 0x000fe80003800200 */
[----:B------:R-:W-:Y:S05]  /*4c20*/  @P2 BRA `(.L_x_6250) ;  /* 0x0000000c00fc2947 */ /* 0x000fea0003800000 */
[----:B------:R-:W1:Y:S01]  /*4c30*/  LDCU UR4, c[0x0][0x3b8] ;  /* 0x00007700ff0477ac */ /* 0x000e620008000800 */
[----:B------:R-:W2:Y:S01]  /*4c40*/  LDC.64 R8, c[0x0][0x398] ;  /* 0x0000e600ff087b82 */ /* 0x000ea20000000a00 */
[----:B------:R-:W-:Y:S01]  /*4c50*/  IMAD R0, R2, 0x200, R27 ;  /* 0x0000020002007824 */ /* 0x000fe200078e021b */
[----:B0---4-:R-:W-:-:S03]  /*4c60*/  PRMT R4, R18, 0x9910, RZ ;  /* 0x0000991012047816 */ /* 0x011fc600000000ff */
        /* <DEDUP_REMOVED lines=18> */
.L_x_6254:
[----:B------:R-:W0:Y:S01]  /*4d90*/  F2I.S64.TRUNC R6, R6 ;  /* 0x0000000600067311 */ /* 0x000e22000020d900 */
[----:B------:R-:W-:Y:S02]  /*4da0*/  IMAD.MOV.U32 R27, RZ, RZ, R29 ;  /* 0x000000ffff1b7224 */ /* 0x000fe400078e001d */
[----:B0-----:R-:W-:-:S05]  /*4db0*/  IMAD.MOV.U32 R3, RZ, RZ, R6 ;  /* 0x000000ffff037224 */ /* 0x001fca00078e0006 */
[----:B------:R0:W-:Y:S01]  /*4dc0*/  STG.E.U8 desc[UR36][R8.64], R3 ;  /* 0x0000000308007986 */ /* 0x0001e2000c101124 */
[----:B------:R-:W-:Y:S05]  /*4dd0*/  BRA `(.L_x_6250) ;  /* 0x0000000c00907947 */ /* 0x000fea0003800000 */
.L_x_6253:
        /* <DEDUP_REMOVED lines=10> */
.L_x_6257:
[----:B------:R-:W0:Y:S01]  /*4e80*/  F2I.FTZ.TRUNC.NTZ R3, R6 ;  /* 0x0000000600037305 */ /* 0x000e22000021f100 */
[----:B------:R-:W-:Y:S01]  /*4e90*/  IMAD.MOV.U32 R27, RZ, RZ, R29 ;  /* 0x000000ffff1b7224 */ /* 0x000fe200078e001d */
[----:B0-----:R0:W-:Y:S01]  /*4ea0*/  STG.E desc[UR36][R8.64], R3 ;  /* 0x0000000308007986 */ /* 0x0011e2000c101924 */
[----:B------:R-:W-:Y:S05]  /*4eb0*/  BRA `(.L_x_6250) ;  /* 0x0000000c00587947 */ /* 0x000fea0003800000 */
.L_x_6256:
[----:B------:R-:W0:Y:S01]  /*4ec0*/  F2I.FTZ.TRUNC.NTZ R3, R6 ;  /* 0x0000000600037305 */ /* 0x000e22000021f100 */
[----:B------:R-:W-:Y:S01]  /*4ed0*/  IMAD.MOV.U32 R27, RZ, RZ, R29 ;  /* 0x000000ffff1b7224 */ /* 0x000fe200078e001d */
[----:B0-----:R0:W-:Y:S01]  /*4ee0*/  STG.E.U16 desc[UR36][R8.64], R3 ;  /* 0x0000000308007986 */ /* 0x0011e2000c101524 */
[----:B------:R-:W-:Y:S05]  /*4ef0*/  BRA `(.L_x_6250) ;  /* 0x0000000c00487947 */ /* 0x000fea0003800000 */
.L_x_6252:
        /* <DEDUP_REMOVED lines=9> */
.L_x_6259:
[----:B------:R-:W-:Y:S01]  /*4f90*/  F2FP.F16.F32.PACK_AB R6, RZ, R6 ;  /* 0x00000006ff06723e */ /* 0x000fe200000000ff */
[----:B------:R-:W-:-:S04]  /*4fa0*/  IMAD.MOV.U32 R27, RZ, RZ, R29 ;  /* 0x000000ffff1b7224 */ /* 0x000fc800078e001d */
[----:B------:R0:W-:Y:S01]  /*4fb0*/  STG.E.U16 desc[UR36][R8.64], R6 ;  /* 0x0000000608007986 */ /* 0x0001e2000c101524 */
[----:B------:R-:W-:Y:S05]  /*4fc0*/  BRA `(.L_x_6250) ;  /* 0x0000000c00147947 */ /* 0x000fea0003800000 */
.L_x_6258:
        /* <DEDUP_REMOVED lines=9> */
.L_x_6261:
[----:B------:R-:W-:Y:S01]  /*5060*/  F2FP.F16.F32.PACK_AB R7, R7, R6 ;  /* 0x000000060707723e */ /* 0x000fe200000000ff */
[----:B------:R-:W-:-:S04]  /*5070*/  IMAD.MOV.U32 R27, RZ, RZ, R29 ;  /* 0x000000ffff1b7224 */ /* 0x000fc800078e001d */
[----:B------:R0:W-:Y:S01]  /*5080*/  STG.E desc[UR36][R8.64], R7 ;  /* 0x0000000708007986 */ /* 0x0001e2000c101924 */
[----:B------:R-:W-:Y:S05]  /*5090*/  BRA `(.L_x_6250) ;  /* 0x0000000800e07947 */ /* 0x000fea0003800000 */
.L_x_6260:
[----:B------:R-:W-:Y:S01]  /*50a0*/  FMUL.FTZ R4, R6, 1 ;  /* 0x3f80000006047820 */ /* 0x000fe20000410000 */
[----:B------:R-:W-:-:S05]  /*50b0*/  IMAD.MOV.U32 R27, RZ, RZ, R29 ;  /* 0x000000ffff1b7224 */ /* 0x000fca00078e001d */
[----:B------:R-:W0:Y:S02]  /*50c0*/  F2F.F64.F32 R4, R4 ;  /* 0x0000000400047310 */ /* 0x000e240000201800 */
[----:B0-----:R0:W-:Y:S01]  /*50d0*/  STG.E.64 desc[UR36][R8.64], R4 ;  /* 0x0000000408007986 */ /* 0x0011e2000c101b24 */
[----:B------:R-:W-:Y:S05]  /*50e0*/  BRA `(.L_x_6250) ;  /* 0x0000000800cc7947 */ /* 0x000fea0003800000 */
.L_x_6251:
        /* <DEDUP_REMOVED lines=15> */
.L_x_6264:
        /* <DEDUP_REMOVED lines=11> */
.L_x_6263:
        /* <DEDUP_REMOVED lines=18> */
.L_x_6268:
[----:B------:R-:W-:Y:S05]  /*53b0*/  BSYNC.RECONVERGENT B0 ;  /* 0x0000000000007941 */ /* 0x000fea0003800200 */
.L_x_6267:
[----:B------:R-:W-:Y:S01]  /*53c0*/  LOP3.LUT R5, R0, 0x80, R5, 0xf8, !PT ;  /* 0x0000008000057812 */ /* 0x000fe200078ef805 */
[----:B------:R-:W-:-:S04]  /*53d0*/  IMAD.MOV.U32 R27, RZ, RZ, R29 ;  /* 0x000000ffff1b7224 */ /* 0x000fc800078e001d */
[----:B------:R0:W-:Y:S01]  /*53e0*/  STG.E.U8 desc[UR36][R8.64], R5 ;  /* 0x0000000508007986 */ /* 0x0001e2000c101124 */
[----:B------:R-:W-:Y:S05]  /*53f0*/  BRA `(.L_x_6250) ;  /* 0x0000000800087947 */ /* 0x000fea0003800000 */
.L_x_6266:
        /* <DEDUP_REMOVED lines=14> */
.L_x_6270:
[----:B------:R-:W-:Y:S05]  /*54e0*/  BSYNC.RECONVERGENT B0 ;  /* 0x0000000000007941 */ /* 0x000fea0003800200 */
.L_x_6269:
[----:B------:R-:W-:Y:S01]  /*54f0*/  LOP3.LUT R3, R0, 0x80, R5, 0xf8, !PT ;  /* 0x0000008000037812 */ /* 0x000fe200078ef805 */
[----:B------:R-:W-:-:S04]  /*5500*/  IMAD.MOV.U32 R27, RZ, RZ, R29 ;  /* 0x000000ffff1b7224 */ /* 0x000fc800078e001d */
[----:B------:R0:W-:Y:S01]  /*5510*/  STG.E.U8 desc[UR36][R8.64], R3 ;  /* 0x0000000308007986 */ /* 0x0001e2000c101124 */
[----:B------:R-:W-:Y:S05]  /*5520*/  BRA `(.L_x_6250) ;  /* 0x0000000400bc7947 */ /* 0x000fea0003800000 */
.L_x_6265:
[----:B------:R-:W-:Y:S01]  /*5530*/  F2FP.BF16.F32.PACK_AB R6, RZ, R6 ;  /* 0x00000006ff06723e */ /* 0x000fe200000010ff */
[----:B------:R-:W-:-:S04]  /*5540*/  IMAD.MOV.U32 R27, RZ, RZ, R29 ;  /* 0x000000ffff1b7224 */ /* 0x000fc800078e001d */
[----:B------:R0:W-:Y:S01]  /*5550*/  STG.E.U16 desc[UR36][R8.64], R6 ;  /* 0x0000000608007986 */ /* 0x0001e2000c101524 */
[----:B------:R-:W-:Y:S05]  /*5560*/  BRA `(.L_x_6250) ;  /* 0x0000000400ac7947 */ /* 0x000fea0003800000 */
.L_x_6262:
        /* <DEDUP_REMOVED lines=12> */
.L_x_6273:
        /* <DEDUP_REMOVED lines=12> */
.L_x_6276:
[----:B------:R-:W-:-:S04]  /*56f0*/  SHF.R.U32.HI R0, RZ, 0x14, R6 ;  /* 0x00000014ff007819 */ /* 0x000fc80000011606 */
[----:B------:R-:W-:-:S04]  /*5700*/  LOP3.LUT R3, R0, 0x1, RZ, 0xc0, !PT ;  /* 0x0000000100037812 */ /* 0x000fc800078ec0ff */
[----:B------:R-:W-:-:S04]  /*5710*/  IADD3 R0, PT, PT, R6, 0x487ffff, R3 ;  /* 0x0487ffff06007810 */ /* 0x000fc80007ffe003 */
[----:B------:R-:W-:-:S04]  /*5720*/  SHF.R.U32.HI R0, RZ, 0x14, R0 ;  /* 0x00000014ff007819 */ /* 0x000fc80000011600 */
[----:B------:R-:W-:-:S07]  /*5730*/  LOP3.LUT R0, R0, 0xff, RZ, 0xc0, !PT ;  /* 0x000000ff00007812 */ /* 0x000fce00078ec0ff */
.L_x_6277:
[----:B------:R-:W-:-:S04]  /*5740*/  SHF.R.U32.HI R3, RZ, 0x18, R6 ;  /* 0x00000018ff037819 */ /* 0x000fc80000011606 */
[----:B------:R-:W-:-:S04]  /*5750*/  LOP3.LUT R0, R0, 0x80, R3, 0xf8, !PT ;  /* 0x0000008000007812 */ /* 0x000fc800078ef803 */
[----:B------:R-:W-:-:S07]  /*5760*/  PRMT R4, R0, 0x7610, R4 ;  /* 0x0000761000047816 */ /* 0x000fce0000000004 */
.L_x_6275:
[----:B------:R-:W-:Y:S05]  /*5770*/  BSYNC.RECONVERGENT B0 ;  /* 0x0000000000007941 */ /* 0x000fea0003800200 */
.L_x_6274:
[----:B------:R0:W-:Y:S01]  /*5780*/  STG.E.U8 desc[UR36][R8.64], R4 ;  /* 0x0000000408007986 */ /* 0x0001e2000c101124 */
[----:B------:R-:W-:Y:S01]  /*5790*/  IMAD.MOV.U32 R27, RZ, RZ, R29 ;  /* 0x000000ffff1b7224 */ /* 0x000fe200078e001d */
[----:B------:R-:W-:Y:S06]  /*57a0*/  BRA `(.L_x_6250) ;  /* 0x00000004001c7947 */ /* 0x000fec0003800000 */
.L_x_6272:
        /* <DEDUP_REMOVED lines=12> */
.L_x_6280:
[----:B------:R-:W-:-:S04]  /*5870*/  SHF.R.U32.HI R0, RZ, 0x15, R6 ;  /* 0x00000015ff007819 */ /* 0x000fc80000011606 */
[----:B------:R-:W-:-:S04]  /*5880*/  LOP3.LUT R3, R0, 0x1, RZ, 0xc0, !PT ;  /* 0x0000000100037812 */ /* 0x000fc800078ec0ff */
[----:B------:R-:W-:-:S04]  /*5890*/  IADD3 R0, PT, PT, R6, 0x88fffff, R3 ;  /* 0x088fffff06007810 */ /* 0x000fc80007ffe003 */
[----:B------:R-:W-:-:S04]  /*58a0*/  SHF.R.U32.HI R0, RZ, 0x15, R0 ;  /* 0x00000015ff007819 */ /* 0x000fc80000011600 */
[----:B------:R-:W-:-:S07]  /*58b0*/  LOP3.LUT R0, R0, 0xff, RZ, 0xc0, !PT ;  /* 0x000000ff00007812 */ /* 0x000fce00078ec0ff */
.L_x_6281:
[----:B------:R-:W-:-:S04]  /*58c0*/  SHF.R.U32.HI R3, RZ, 0x18, R6 ;  /* 0x00000018ff037819 */ /* 0x000fc80000011606 */
[----:B------:R-:W-:-:S04]  /*58d0*/  LOP3.LUT R0, R0, 0x80, R3, 0xf8, !PT ;  /* 0x0000008000007812 */ /* 0x000fc800078ef803 */
[----:B------:R-:W-:-:S07]  /*58e0*/  PRMT R4, R0, 0x7610, R4 ;  /* 0x0000761000047816 */ /* 0x000fce0000000004 */
.L_x_6279:
[----:B------:R-:W-:Y:S05]  /*58f0*/  BSYNC.RECONVERGENT B0 ;  /* 0x0000000000007941 */ /* 0x000fea0003800200 */
.L_x_6278:
[----:B------:R0:W-:Y:S01]  /*5900*/  STG.E.U8 desc[UR36][R8.64], R4 ;  /* 0x0000000408007986 */ /* 0x0001e2000c101124 */
[----:B------:R-:W-:Y:S01]  /*5910*/  IMAD.MOV.U32 R27, RZ, RZ, R29 ;  /* 0x000000ffff1b7224 */ /* 0x000fe200078e001d */
[----:B------:R-:W-:Y:S06]  /*5920*/  BRA `(.L_x_6250) ;  /* 0x0000000000bc7947 */ /* 0x000fec0003800000 */
.L_x_6271:
[----:B------:R-:W-:-:S13]  /*5930*/  ISETP.NE.AND P0, PT, R0, 0x1c, PT ;  /* 0x0000001c0000780c */ /* 0x000fda0003f05270 */
[----:B------:R-:W-:Y:S05]  /*5940*/  @!P0 BRA `(.L_x_6282) ;  /* 0x0000000000a88947 */ /* 0x000fea0003800000 */
[----:B------:R-:W-:-:S13]  /*5950*/  ISETP.NE.AND P0, PT, R0, 0x1d, PT ;  /* 0x0000001d0000780c */ /* 0x000fda0003f05270 */
[----:B------:R-:W-:Y:S05]  /*5960*/  @!P0 BRA `(.L_x_6283) ;  /* 0x0000000000908947 */ /* 0x000fea0003800000 */
[----:B------:R-:W-:-:S13]  /*5970*/  ISETP.NE.AND P0, PT, R0, 0x2c, PT ;  /* 0x0000002c0000780c */ /* 0x000fda0003f05270 */
[----:B------:R-:W-:Y:S05]  /*5980*/  @!P0 BRA `(.L_x_6284) ;  /* 0x0000000000488947 */ /* 0x000fea0003800000 */
.L_x_6255:
        /* <DEDUP_REMOVED lines=16> */
.L_x_6285:
[----:B------:R-:W-:Y:S01]  /*5a90*/  IMAD.MOV.U32 R27, RZ, RZ, R29 ;  /* 0x000000ffff1b7224 */ /* 0x000fe200078e001d */
[----:B------:R-:W-:Y:S06]  /*5aa0*/  BRA `(.L_x_6250) ;  /* 0x00000000005c7947 */ /* 0x000fec0003800000 */
.L_x_6284:
        /* <DEDUP_REMOVED lines=16> */
.L_x_6283:
[----:B------:R-:W0:Y:S01]  /*5bb0*/  F2I.U64.TRUNC R6, R6 ;  /* 0x0000000600067311 */ /* 0x000e22000020d800 */
[----:B------:R-:W-:Y:S01]  /*5bc0*/  IMAD.MOV.U32 R27, RZ, RZ, R29 ;  /* 0x000000ffff1b7224 */ /* 0x000fe200078e001d */
[----:B0-----:R2:W-:Y:S01]  /*5bd0*/  STG.E.64 desc[UR36][R8.64], R6 ;  /* 0x0000000608007986 */ /* 0x0015e2000c101b24 */
[----:B------:R-:W-:Y:S05]  /*5be0*/  BRA `(.L_x_6250) ;  /* 0x00000000000c7947 */ /* 0x000fea0003800000 */
.L_x_6282:
[----:B------:R-:W0:Y:S01]  /*5bf0*/  F2I.FTZ.U32.TRUNC.NTZ R3, R6 ;  /* 0x0000000600037305 */ /* 0x000e22000021f000 */
[----:B------:R-:W-:Y:S01]  /*5c00*/  IMAD.MOV.U32 R27, RZ, RZ, R29 ;  /* 0x000000ffff1b7224 */ /* 0x000fe200078e001d */
[----:B0-----:R1:W-:Y:S06]  /*5c10*/  STG.E desc[UR36][R8.64], R3 ;  /* 0x0000000308007986 */ /* 0x0013ec000c101924 */
.L_x_6250:
[----:B------:R-:W-:Y:S05]  /*5c20*/  BSYNC.RECONVERGENT B6 ;  /* 0x0000000000067941 */ /* 0x000fea0003800200 */
.L_x_6249:
[----:B------:R-:W-:Y:S01]  /*5c30*/  ISETP.GE.AND P0, PT, R27, R26, PT ;  /* 0x0000001a1b00720c */ /* 0x000fe20003f06270 */
[----:B------:R-:W-:-:S12]  /*5c40*/  BSSY.RECONVERGENT B6, `(.L_x_6286) ;  /* 0x00001d6000067945 */ /* 0x000fd80003800200 */
[----:B------:R-:W-:Y:S05]  /*5c50*/  @P0 BRA `(.L_x_6287) ;  /* 0x0000001c00500947 */ /* 0x000fea0003800000 */
[----:B------:R-:W5:Y:S01]  /*5c60*/  LDCU UR4, c[0x0][0x3b8] ;  /* 0x00007700ff0477ac */ /* 0x000f620008000800 */
[----:B0123--:R-:W0:Y:S01]  /*5c70*/  LDC.64 R8, c[0x0][0x398] ;  /* 0x0000e600ff087b82 */ /* 0x00fe220000000a00 */
[----:B------:R-:W-:Y:S01]  /*5c80*/  IMAD R0, R2, 0x200, R27 ;  /* 0x0000020002007824 */ /* 0x000fe200078e021b */
[----:B----4-:R-:W-:-:S03]  /*5c90*/  PRMT R4, R18, 0x9910, RZ ;  /* 0x0000991012047816 */ /* 0x010fc600000000ff */
        /* <DEDUP_REMOVED lines=17> */
.L_x_6291:
[----:B------:R-:W0:Y:S02]  /*5db0*/  F2I.S64.TRUNC R16, R16 ;  /* 0x0000001000107311 */ /* 0x000e24000020d900 */
[----:B0-----:R-:W-:-:S05]  /*5dc0*/  IMAD.MOV.U32 R3, RZ, RZ, R16 ;  /* 0x000000ffff037224 */ /* 0x001fca00078e0010 */
[----:B------:R0:W-:Y:S01]  /*5dd0*/  STG.E.U8 desc[UR36][R8.64], R3 ;  /* 0x0000000308007986 */ /* 0x0001e2000c101124 */
[----:B------:R-:W-:Y:S05]  /*5de0*/  BRA `(.L_x_6293) ;  /* 0x0000000c003c7947 */ /* 0x000fea0003800000 */
.L_x_6290:
        /* <DEDUP_REMOVED lines=9> */
.L_x_6295:
[----:B------:R-:W0:Y:S02]  /*5e80*/  F2I.FTZ.TRUNC.NTZ R3, R16 ;  /* 0x0000001000037305 */ /* 0x000e24000021f100 */
[----:B0-----:R0:W-:Y:S01]  /*5e90*/  STG.E desc[UR36][R8.64], R3 ;  /* 0x0000000308007986 */ /* 0x0011e2000c101924 */
[----:B------:R-:W-:Y:S05]  /*5ea0*/  BRA `(.L_x_6293) ;  /* 0x0000000c000c7947 */ /* 0x000fea0003800000 */
.L_x_6294:
[----:B------:R-:W0:Y:S02]  /*5eb0*/  F2I.FTZ.TRUNC.NTZ R3, R16 ;  /* 0x0000001000037305 */ /* 0x000e24000021f100 */
[----:B0-----:R0:W-:Y:S01]  /*5ec0*/  STG.E.U16 desc[UR36][R8.64], R3 ;  /* 0x0000000308007986 */ /* 0x0011e2000c101524 */
[----:B------:R-:W-:Y:S05]  /*5ed0*/  BRA `(.L_x_6293) ;  /* 0x0000000c00007947 */ /* 0x000fea0003800000 */
.L_x_6289:
        /* <DEDUP_REMOVED lines=8> */
.L_x_6297:
[----:B------:R-:W-:-:S05]  /*5f60*/  F2FP.F16.F32.PACK_AB R16, RZ, R16 ;  /* 0x00000010ff10723e */ /* 0x000fca00000000ff */
[----:B------:R0:W-:Y:S01]  /*5f70*/  STG.E.U16 desc[UR36][R8.64], R16 ;  /* 0x0000001008007986 */ /* 0x0001e2000c101524 */
[----:B------:R-:W-:Y:S05]  /*5f80*/  BRA `(.L_x_6293) ;  /* 0x0000000800d47947 */ /* 0x000fea0003800000 */
.L_x_6296:
        /* <DEDUP_REMOVED lines=8> */
.L_x_6299:
[----:B------:R-:W-:-:S05]  /*6010*/  F2FP.F16.F32.PACK_AB R17, R17, R16 ;  /* 0x000000101111723e */ /* 0x000fca00000000ff */
[----:B------:R0:W-:Y:S01]  /*6020*/  STG.E desc[UR36][R8.64], R17 ;  /* 0x0000001108007986 */ /* 0x0001e2000c101924 */
[----:B------:R-:W-:Y:S05]  /*6030*/  BRA `(.L_x_6293) ;  /* 0x0000000800a87947 */ /* 0x000fea0003800000 */
.L_x_6298:
[----:B------:R-:W-:-:S06]  /*6040*/  FMUL.FTZ R4, R16, 1 ;  /* 0x3f80000010047820 */ /* 0x000fcc0000410000 */
[----:B------:R-:W0:Y:S02]  /*6050*/  F2F.F64.F32 R4, R4 ;  /* 0x0000000400047310 */ /* 0x000e240000201800 */
[----:B0-----:R0:W-:Y:S01]  /*6060*/  STG.E.64 desc[UR36][R8.64], R4 ;  /* 0x0000000408007986 */ /* 0x0011e2000c101b24 */
[----:B------:R-:W-:Y:S05]  /*6070*/  BRA `(.L_x_6293) ;  /* 0x0000000800987947 */ /* 0x000fea0003800000 */
.L_x_6288:
        /* <DEDUP_REMOVED lines=13> */
.L_x_6303:
        /* <DEDUP_REMOVED lines=16> */
.L_x_6306:
[----:B------:R-:W-:-:S04]  /*6250*/  SHF.R.U32.HI R16, RZ, 0x18, R16 ;  /* 0x00000018ff107819 */ /* 0x000fc80000011610 */
[----:B------:R-:W-:-:S04]  /*6260*/  LOP3.LUT R3, R3, 0x80, R16, 0xf8, !PT ;  /* 0x0000008003037812 */ /* 0x000fc800078ef810 */
[----:B------:R-:W-:-:S07]  /*6270*/  PRMT R4, R3, 0x7610, R4 ;  /* 0x0000761003047816 */ /* 0x000fce0000000004 */
.L_x_6305:
[----:B------:R-:W-:Y:S05]  /*6280*/  BSYNC.RECONVERGENT B0 ;  /* 0x0000000000007941 */ /* 0x000fea0003800200 */
.L_x_6304:
[----:B------:R0:W-:Y:S01]  /*6290*/  STG.E.U8 desc[UR36][R8.64], R4 ;  /* 0x0000000408007986 */ /* 0x0001e2000c101124 */
[----:B------:R-:W-:Y:S05]  /*62a0*/  BRA `(.L_x_6293) ;  /* 0x00000008000c7947 */ /* 0x000fea0003800000 */
.L_x_6302:
        /* <DEDUP_REMOVED lines=16> */
.L_x_6309:
[----:B------:R-:W-:-:S04]  /*63b0*/  SHF.R.U32.HI R16, RZ, 0x18, R16 ;  /* 0x00000018ff107819 */ /* 0x000fc80000011610 */
[----:B------:R-:W-:-:S04]  /*63c0*/  LOP3.LUT R3, R3, 0x80, R16, 0xf8, !PT ;  /* 0x0000008003037812 */ /* 0x000fc800078ef810 */
[----:B------:R-:W-:-:S07]  /*63d0*/  PRMT R4, R3, 0x7610, R4 ;  /* 0x0000761003047816 */ /* 0x000fce0000000004 */
.L_x_6308:
[----:B------:R-:W-:Y:S05]  /*63e0*/  BSYNC.RECONVERGENT B0 ;  /* 0x0000000000007941 */ /* 0x000fea0003800200 */
.L_x_6307:
[----:B------:R0:W-:Y:S01]  /*63f0*/  STG.E.U8 desc[UR36][R8.64], R4 ;  /* 0x0000000408007986 */ /* 0x0001e2000c101124 */
[----:B------:R-:W-:Y:S05]  /*6400*/  BRA `(.L_x_6293) ;  /* 0x0000000400b47947 */ /* 0x000fea0003800000 */
.L_x_6301:
        /* <DEDUP_REMOVED lines=21> */
.L_x_6311:
[----:B------:R-:W0:Y:S02]  /*6560*/  F2I.U64.TRUNC R16, R16 ;  /* 0x0000001000107311 */ /* 0x000e24000020d800 */
[----:B0-----:R0:W-:Y:S01]  /*6570*/  STG.E.64 desc[UR36][R8.64], R16 ;  /* 0x0000001008007986 */ /* 0x0011e2000c101b24 */
[----:B------:R-:W-:Y:S05]  /*6580*/  BRA `(.L_x_6293) ;  /* 0x0000000400547947 */ /* 0x000fea0003800000 */
.L_x_6310:
[----:B------:R-:W0:Y:S02]  /*6590*/  F2I.FTZ.U32.TRUNC.NTZ R3, R16 ;  /* 0x0000001000037305 */ /* 0x000e24000021f000 */
[----:B0-----:R0:W-:Y:S01]  /*65a0*/  STG.E desc[UR36][R8.64], R3 ;  /* 0x0000000308007986 */ /* 0x0011e2000c101924 */
[----:B------:R-:W-:Y:S05]  /*65b0*/  BRA `(.L_x_6293) ;  /* 0x0000000400487947 */ /* 0x000fea0003800000 */
.L_x_6300:
        /* <DEDUP_REMOVED lines=12> */
.L_x_6313:
        /* <DEDUP_REMOVED lines=10> */
.L_x_6312:
[----:B------:R-:W-:-:S13]  /*6720*/  ISETP.NE.AND P0, PT, R0, 0xf, PT ;  /* 0x0000000f0000780c */ /* 0x000fda0003f05270 */
[----:B------:R-:W-:Y:S05]  /*6730*/  @!P0 BRA `(.L_x_6314) ;  /* 0x0000000000e08947 */ /* 0x000fea0003800000 */
[----:B------:R-:W-:-:S13]  /*6740*/  ISETP.NE.AND P0, PT, R0, 0x17, PT ;  /* 0x000000170000780c */ /* 0x000fda0003f05270 */
[----:B------:R-:W-:Y:S05]  /*6750*/  @!P0 BRA `(.L_x_6315) ;  /* 0x00000000008c8947 */ /* 0x000fea0003800000 */
[----:B------:R-:W-:-:S13]  /*6760*/  ISETP.NE.AND P0, PT, R0, 0x18, PT ;  /* 0x000000180000780c */ /* 0x000fda0003f05270 */
[----:B------:R-:W-:Y:S05]  /*6770*/  @!P0 BRA `(.L_x_6316) ;  /* 0x0000000000448947 */ /* 0x000fea0003800000 */
.L_x_6292:
        /* <DEDUP_REMOVED lines=16> */
.L_x_6317:
[----:B------:R-:W-:Y:S05]  /*6880*/  BRA `(.L_x_6293) ;  /* 0x0000000000947947 */ /* 0x000fea0003800000 */
.L_x_6316:
        /* <DEDUP_REMOVED lines=12> */
.L_x_6319:
[----:B------:R-:W-:Y:S05]  /*6950*/  BSYNC.RECONVERGENT B0 ;  /* 0x0000000000007941 */ /* 0x000fea0003800200 */
.L_x_6318:
[----:B------:R-:W-:-:S05]  /*6960*/  LOP3.LUT R3, R0, 0x80, R5, 0xf8, !PT ;  /* 0x0000008000037812 */ /* 0x000fca00078ef805 */
[----:B------:R1:W-:Y:S01]  /*6970*/  STG.E.U8 desc[UR36][R8.64], R3 ;  /* 0x0000000308007986 */ /* 0x0003e2000c101124 */
[----:B------:R-:W-:Y:S05]  /*6980*/  BRA `(.L_x_6293) ;  /* 0x0000000000547947 */ /* 0x000fea0003800000 */
.L_x_6315:
        /* <DEDUP_REMOVED lines=11> */
.L_x_6321:
[----:B------:R-:W-:Y:S01]  /*6a40*/  IMAD.MOV.U32 R0, RZ, RZ, 0x7f ;  /* 0x0000007fff007424 */ /* 0x000fe200078e00ff */
[----:B------:R-:W-:-:S04]  /*6a50*/  ISETP.GT.U32.AND P0, PT, R4, 0x7f800000, PT ;  /* 0x7f8000000400780c */ /* 0x000fc80003f04070 */
[----:B------:R-:W-:-:S09]  /*6a60*/  SEL R0, R0, 0x7c, P0 ;  /* 0x0000007c00007807 */ /* 0x000fd20000000000 */
.L_x_6322:
[----:B------:R-:W-:Y:S05]  /*6a70*/  BSYNC.RECONVERGENT B0 ;  /* 0x0000000000007941 */ /* 0x000fea0003800200 */
.L_x_6320:
[----:B------:R-:W-:-:S04]  /*6a80*/  SHF.R.U32.HI R3, RZ, 0x18, R16 ;  /* 0x00000018ff037819 */ /* 0x000fc80000011610 */
[----:B------:R-:W-:-:S05]  /*6a90*/  LOP3.LUT R3, R0, 0x80, R3, 0xf8, !PT ;  /* 0x0000008000037812 */ /* 0x000fca00078ef803 */
[----:B------:R2:W-:Y:S01]  /*6aa0*/  STG.E.U8 desc[UR36][R8.64], R3 ;  /* 0x0000000308007986 */ /* 0x0005e2000c101124 */
[----:B------:R-:W-:Y:S05]  /*6ab0*/  BRA `(.L_x_6293) ;  /* 0x0000000000087947 */ /* 0x000fea0003800000 */
.L_x_6314:
[----:B------:R-:W-:-:S05]  /*6ac0*/  F2FP.BF16.F32.PACK_AB R16, RZ, R16 ;  /* 0x00000010ff10723e */ /* 0x000fca00000010ff */
[----:B------:R0:W-:Y:S02]  /*6ad0*/  STG.E.U16 desc[UR36][R8.64], R16 ;  /* 0x0000001008007986 */ /* 0x0001e4000c101524 */
.L_x_6293:
        /* <DEDUP_REMOVED lines=24> */
.L_x_6326:
[----:B------:R-:W0:Y:S02]  /*6c60*/  F2I.S64.TRUNC R24, R24 ;  /* 0x0000001800187311 */ /* 0x000e24000020d900 */
[----:B0-----:R-:W-:-:S05]  /*6c70*/  IMAD.MOV.U32 R3, RZ, RZ, R24 ;  /* 0x000000ffff037224 */ /* 0x001fca00078e0018 */
[----:B------:R0:W-:Y:S01]  /*6c80*/  STG.E.U8 desc[UR36][R8.64], R3 ;  /* 0x0000000308007986 */ /* 0x0001e2000c101124 */
[----:B------:R-:W-:Y:S05]  /*6c90*/  BRA `(.L_x_6328) ;  /* 0x0000000c003c7947 */ /* 0x000fea0003800000 */
.L_x_6325:
        /* <DEDUP_REMOVED lines=9> */
.L_x_6330:
[----:B------:R-:W0:Y:S02]  /*6d30*/  F2I.FTZ.TRUNC.NTZ R3, R24 ;  /* 0x0000001800037305 */ /* 0x000e24000021f100 */
[----:B0-----:R0:W-:Y:S01]  /*6d40*/  STG.E desc[UR36][R8.64], R3 ;  /* 0x0000000308007986 */ /* 0x0011e2000c101924 */
[----:B------:R-:W-:Y:S05]  /*6d50*/  BRA `(.L_x_6328) ;  /* 0x0000000c000c7947 */ /* 0x000fea0003800000 */
.L_x_6329:
[----:B------:R-:W0:Y:S02]  /*6d60*/  F2I.FTZ.TRUNC.NTZ R3, R24 ;  /* 0x0000001800037305 */ /* 0x000e24000021f100 */
[----:B0-----:R0:W-:Y:S01]  /*6d70*/  STG.E.U16 desc[UR36][R8.64], R3 ;  /* 0x0000000308007986 */ /* 0x0011e2000c101524 */
[----:B------:R-:W-:Y:S05]  /*6d80*/  BRA `(.L_x_6328) ;  /* 0x0000000c00007947 */ /* 0x000fea0003800000 */
.L_x_6324:
        /* <DEDUP_REMOVED lines=8> */
.L_x_6332:
[----:B------:R-:W-:-:S05]  /*6e10*/  F2FP.F16.F32.PACK_AB R24, RZ, R24 ;  /* 0x00000018ff18723e */ /* 0x000fca00000000ff */
[----:B------:R0:W-:Y:S01]  /*6e20*/  STG.E.U16 desc[UR36][R8.64], R24 ;  /* 0x0000001808007986 */ /* 0x0001e2000c101524 */
[----:B------:R-:W-:Y:S05]  /*6e30*/  BRA `(.L_x_6328) ;  /* 0x0000000800d47947 */ /* 0x000fea0003800000 */
.L_x_6331:
        /* <DEDUP_REMOVED lines=8> */
.L_x_6334:
[----:B------:R-:W-:-:S05]  /*6ec0*/  F2FP.F16.F32.PACK_AB R25, R25, R24 ;  /* 0x000000181919723e */ /* 0x000fca00000000ff */
[----:B------:R0:W-:Y:S01]  /*6ed0*/  STG.E desc[UR36][R8.64], R25 ;  /* 0x0000001908007986 */ /* 0x0001e2000c101924 */
[----:B------:R-:W-:Y:S05]  /*6ee0*/  BRA `(.L_x_6328) ;  /* 0x0000000800a87947 */ /* 0x000fea0003800000 */
.L_x_6333:
[----:B------:R-:W-:-:S06]  /*6ef0*/  FMUL.FTZ R4, R24, 1 ;  /* 0x3f80000018047820 */ /* 0x000fcc0000410000 */
[----:B------:R-:W0:Y:S02]  /*6f00*/  F2F.F64.F32 R4, R4 ;  /* 0x0000000400047310 */ /* 0x000e240000201800 */
[----:B0-----:R0:W-:Y:S01]  /*6f10*/  STG.E.64 desc[UR36][R8.64], R4 ;  /* 0x0000000408007986 */ /* 0x0011e2000c101b24 */
[----:B------:R-:W-:Y:S05]  /*6f20*/  BRA `(.L_x_6328) ;  /* 0x0000000800987947 */ /* 0x000fea0003800000 */
.L_x_6323:
        /* <DEDUP_REMOVED lines=13> */
.L_x_6338:
        /* <DEDUP_REMOVED lines=16> */
.L_x_6341:
[----:B------:R-:W-:-:S04]  /*7100*/  SHF.R.U32.HI R24, RZ, 0x18, R24 ;  /* 0x00000018ff187819 */ /* 0x000fc80000011618 */
[----:B------:R-:W-:-:S04]  /*7110*/  LOP3.LUT R3, R3, 0x80, R24, 0xf8, !PT ;  /* 0x0000008003037812 */ /* 0x000fc800078ef818 */
[----:B------:R-:W-:-:S07]  /*7120*/  PRMT R4, R3, 0x7610, R4 ;  /* 0x0000761003047816 */ /* 0x000fce0000000004 */
.L_x_6340:
[----:B------:R-:W-:Y:S05]  /*7130*/  BSYNC.RECONVERGENT B0 ;  /* 0x0000000000007941 */ /* 0x000fea0003800200 */
.L_x_6339:
[----:B------:R0:W-:Y:S01]  /*7140*/  STG.E.U8 desc[UR36][R8.64], R4 ;  /* 0x0000000408007986 */ /* 0x0001e2000c101124 */
[----:B------:R-:W-:Y:S05]  /*7150*/  BRA `(.L_x_6328) ;  /* 0x00000008000c7947 */ /* 0x000fea0003800000 */
.L_x_6337:
        /* <DEDUP_REMOVED lines=16> */
.L_x_6344:
[----:B------:R-:W-:-:S04]  /*7260*/  SHF.R.U32.HI R24, RZ, 0x18, R24 ;  /* 0x00000018ff187819 */ /* 0x000fc80000011618 */
[----:B------:R-:W-:-:S04]  /*7270*/  LOP3.LUT R3, R3, 0x80, R24, 0xf8, !PT ;  /* 0x0000008003037812 */ /* 0x000fc800078ef818 */
[----:B------:R-:W-:-:S07]  /*7280*/  PRMT R4, R3, 0x7610, R4 ;  /* 0x0000761003047816 */ /* 0x000fce0000000004 */
.L_x_6343:
[----:B------:R-:W-:Y:S05]  /*7290*/  BSYNC.RECONVERGENT B0 ;  /* 0x0000000000007941 */ /* 0x000fea0003800200 */
.L_x_6342:
[----:B------:R0:W-:Y:S01]  /*72a0*/  STG.E.U8 desc[UR36][R8.64], R4 ;  /* 0x0000000408007986 */ /* 0x0001e2000c101124 */
[----:B------:R-:W-:Y:S05]  /*72b0*/  BRA `(.L_x_6328) ;  /* 0x0000000400b47947 */ /* 0x000fea0003800000 */
.L_x_6336:
        /* <DEDUP_REMOVED lines=21> */
.L_x_6346:
[----:B------:R-:W0:Y:S02]  /*7410*/  F2I.U64.TRUNC R24, R24 ;  /* 0x0000001800187311 */ /* 0x000e24000020d800 */
[----:B0-----:R0:W-:Y:S01]  /*7420*/  STG.E.64 desc[UR36][R8.64], R24 ;  /* 0x0000001808007986 */ /* 0x0011e2000c101b24 */
[----:B------:R-:W-:Y:S05]  /*7430*/  BRA `(.L_x_6328) ;  /* 0x0000000400547947 */ /* 0x000fea0003800000 */
.L_x_6345:
[----:B------:R-:W0:Y:S02]  /*7440*/  F2I.FTZ.U32.TRUNC.NTZ R3, R24 ;  /* 0x0000001800037305 */ /* 0x000e24000021f000 */
[----:B0-----:R0:W-:Y:S01]  /*7450*/  STG.E desc[UR36][R8.64], R3 ;  /* 0x0000000308007986 */ /* 0x0011e2000c101924 */
[----:B------:R-:W-:Y:S05]  /*7460*/  BRA `(.L_x_6328) ;  /* 0x0000000400487947 */ /* 0x000fea0003800000 */
.L_x_6335:
        /* <DEDUP_REMOVED lines=12> */
.L_x_6348:
        /* <DEDUP_REMOVED lines=10> */
.L_x_6347:
[----:B------:R-:W-:-:S13]  /*75d0*/  ISETP.NE.AND P0, PT, R0, 0xf, PT ;  /* 0x0000000f0000780c */ /* 0x000fda0003f05270 */
[----:B------:R-:W-:Y:S05]  /*75e0*/  @!P0 BRA `(.L_x_6349) ;  /* 0x0000000000e08947 */ /* 0x000fea0003800000 */
[----:B------:R-:W-:-:S13]  /*75f0*/  ISETP.NE.AND P0, PT, R0, 0x17, PT ;  /* 0x000000170000780c */ /* 0x000fda0003f05270 */
[----:B------:R-:W-:Y:S05]  /*7600*/  @!P0 BRA `(.L_x_6350) ;  /* 0x00000000008c8947 */ /* 0x000fea0003800000 */
[----:B------:R-:W-:-:S13]  /*7610*/  ISETP.NE.AND P0, PT, R0, 0x18, PT ;  /* 0x000000180000780c */ /* 0x000fda0003f05270 */
[----:B------:R-:W-:Y:S05]  /*7620*/  @!P0 BRA `(.L_x_6351) ;  /* 0x0000000000448947 */ /* 0x000fea0003800000 */
.L_x_6327:
        /* <DEDUP_REMOVED lines=16> */
.L_x_6352:
[----:B------:R-:W-:Y:S05]  /*7730*/  BRA `(.L_x_6328) ;  /* 0x0000000000947947 */ /* 0x000fea0003800000 */
.L_x_6351:
        /* <DEDUP_REMOVED lines=12> */
.L_x_6354:
[----:B------:R-:W-:Y:S05]  /*7800*/  BSYNC.RECONVERGENT B0 ;  /* 0x0000000000007941 */ /* 0x000fea0003800200 */
.L_x_6353:
[----:B------:R-:W-:-:S05]  /*7810*/  LOP3.LUT R3, R0, 0x80, R5, 0xf8, !PT ;  /* 0x0000008000037812 */ /* 0x000fca00078ef805 */
[----:B------:R1:W-:Y:S01]  /*7820*/  STG.E.U8 desc[UR36][R8.64], R3 ;  /* 0x0000000308007986 */ /* 0x0003e2000c101124 */
[----:B------:R-:W-:Y:S05]  /*7830*/  BRA `(.L_x_6328) ;  /* 0x0000000000547947 */ /* 0x000fea0003800000 */
.L_x_6350:
        /* <DEDUP_REMOVED lines=11> */
.L_x_6356:
[----:B------:R-:W-:Y:S01]  /*78f0*/  IMAD.MOV.U32 R0, RZ, RZ, 0x7f ;  /* 0x0000007fff007424 */ /* 0x000fe200078e00ff */
[----:B------:R-:W-:-:S04]  /*7900*/  ISETP.GT.U32.AND P0, PT, R4, 0x7f800000, PT ;  /* 0x7f8000000400780c */ /* 0x000fc80003f04070 */
[----:B------:R-:W-:-:S09]  /*7910*/  SEL R0, R0, 0x7c, P0 ;  /* 0x0000007c00007807 */ /* 0x000fd20000000000 */
.L_x_6357:
[----:B------:R-:W-:Y:S05]  /*7920*/  BSYNC.RECONVERGENT B0 ;  /* 0x0000000000007941 */ /* 0x000fea0003800200 */
.L_x_6355:
[----:B------:R-:W-:-:S04]  /*7930*/  SHF.R.U32.HI R3, RZ, 0x18, R24 ;  /* 0x00000018ff037819 */ /* 0x000fc80000011618 */
[----:B------:R-:W-:-:S05]  /*7940*/  LOP3.LUT R3, R0, 0x80, R3, 0xf8, !PT ;  /* 0x0000008000037812 */ /* 0x000fca00078ef803 */
[----:B------:R0:W-:Y:S01]  /*7950*/  STG.E.U8 desc[UR36][R8.64], R3 ;  /* 0x0000000308007986 */ /* 0x0001e2000c101124 */
[----:B------:R-:W-:Y:S05]  /*7960*/  BRA `(.L_x_6328) ;  /* 0x0000000000087947 */ /* 0x000fea0003800000 */
.L_x_6349:
[----:B------:R-:W-:-:S05]  /*7970*/  F2FP.BF16.F32.PACK_AB R24, RZ, R24 ;  /* 0x00000018ff18723e */ /* 0x000fca00000010ff */
[----:B------:R2:W-:Y:S02]  /*7980*/  STG.E.U16 desc[UR36][R8.64], R24 ;  /* 0x0000001808007986 */ /* 0x0005e4000c101524 */
.L_x_6328:
[----:B------:R-:W-:-:S07]  /*7990*/  VIADD R27, R27, 0x80 ;  /* 0x000000801b1b7836 */ /* 0x000fce0000000000 */
.L_x_6287:
[----:B------:R-:W-:Y:S05]  /*79a0*/  BSYNC.RECONVERGENT B6 ;  /* 0x0000000000067941 */ /* 0x000fea0003800200 */
.L_x_6286:
        /* <DEDUP_REMOVED lines=22> */
.L_x_6361:
[----:B------:R-:W0:Y:S02]  /*7b10*/  F2I.S64.TRUNC R22, R22 ;  /* 0x0000001600167311 */ /* 0x000e24000020d900 */
[----:B0-----:R-:W-:-:S05]  /*7b20*/  IMAD.MOV.U32 R5, RZ, RZ, R22 ;  /* 0x000000ffff057224 */ /* 0x001fca00078e0016 */
[----:B------:R-:W-:Y:S01]  /*7b30*/  STG.E.U8 desc[UR36][R2.64], R5 ;  /* 0x0000000502007986 */ /* 0x000fe2000c101124 */
[----:B------:R-:W-:Y:S05]  /*7b40*/  EXIT ;  /* 0x000000000000794d */ /* 0x000fea0003800000 */
.L_x_6360:
        /* <DEDUP_REMOVED lines=9> */
.L_x_6364:
[----:B------:R-:W0:Y:S02]  /*7be0*/  F2I.FTZ.TRUNC.NTZ R5, R22 ;  /* 0x0000001600057305 */ /* 0x000e24000021f100 */
[----:B0-----:R-:W-:Y:S01]  /*7bf0*/  STG.E desc[UR36][R2.64], R5 ;  /* 0x0000000502007986 */ /* 0x001fe2000c101924 */
[----:B------:R-:W-:Y:S05]  /*7c00*/  EXIT ;  /* 0x000000000000794d */ /* 0x000fea0003800000 */
.L_x_6363:
[----:B------:R-:W0:Y:S02]  /*7c10*/  F2I.FTZ.TRUNC.NTZ R5, R22 ;  /* 0x0000001600057305 */ /* 0x000e24000021f100 */
[----:B0-----:R-:W-:Y:S01]  /*7c20*/  STG.E.U16 desc[UR36][R2.64], R5 ;  /* 0x0000000502007986 */ /* 0x001fe2000c101524 */
[----:B------:R-:W-:Y:S05]  /*7c30*/  EXIT ;  /* 0x000000000000794d */ /* 0x000fea0003800000 */
.L_x_6359:
        /* <DEDUP_REMOVED lines=8> */
.L_x_6366:
[----:B------:R-:W-:-:S05]  /*7cc0*/  F2FP.F16.F32.PACK_AB R22, RZ, R22 ;  /* 0x00000016ff16723e */ /* 0x000fca00000000ff */
[----:B------:R-:W-:Y:S01]  /*7cd0*/  STG.E.U16 desc[UR36][R2.64], R22 ;  /* 0x0000001602007986 */ /* 0x000fe2000c101524 */
[----:B------:R-:W-:Y:S05]  /*7ce0*/  EXIT ;  /* 0x000000000000794d */ /* 0x000fea0003800000 */
.L_x_6365:
        /* <DEDUP_REMOVED lines=8> */
.L_x_6368:
[----:B------:R-:W-:-:S05]  /*7d70*/  F2FP.F16.F32.PACK_AB R23, R23, R22 ;  /* 0x000000161717723e */ /* 0x000fca00000000ff */
[----:B------:R-:W-:Y:S01]  /*7d80*/  STG.E desc[UR36][R2.64], R23 ;  /* 0x0000001702007986 */ /* 0x000fe2000c101924 */
[----:B------:R-:W-:Y:S05]  /*7d90*/  EXIT ;  /* 0x000000000000794d */ /* 0x000fea0003800000 */
.L_x_6367:
[----:B------:R-:W-:-:S06]  /*7da0*/  FMUL.FTZ R4, R22, 1 ;  /* 0x3f80000016047820 */ /* 0x000fcc0000410000 */
[----:B------:R-:W0:Y:S02]  /*7db0*/  F2F.F64.F32 R4, R4 ;  /* 0x0000000400047310 */ /* 0x000e240000201800 */
[----:B0-----:R-:W-:Y:S01]  /*7dc0*/  STG.E.64 desc[UR36][R2.64], R4 ;  /* 0x0000000402007986 */ /* 0x001fe2000c101b24 */
[----:B------:R-:W-:Y:S05]  /*7dd0*/  EXIT ;  /* 0x000000000000794d */ /* 0x000fea0003800000 */
.L_x_6358:
        /* <DEDUP_REMOVED lines=13> */
.L_x_6372:
        /* <DEDUP_REMOVED lines=16> */
.L_x_6375:
[----:B------:R-:W-:-:S04]  /*7fb0*/  SHF.R.U32.HI R22, RZ, 0x18, R22 ;  /* 0x00000018ff167819 */ /* 0x000fc80000011616 */
[----:B------:R-:W-:-:S04]  /*7fc0*/  LOP3.LUT R5, R5, 0x80, R22, 0xf8, !PT ;  /* 0x0000008005057812 */ /* 0x000fc800078ef816 */
[----:B------:R-:W-:-:S07]  /*7fd0*/  PRMT R0, R5, 0x7610, R0 ;  /* 0x0000761005007816 */ /* 0x000fce0000000000 */
.L_x_6374:
[----:B------:R-:W-:Y:S05]  /*7fe0*/  BSYNC.RECONVERGENT B0 ;  /* 0x0000000000007941 */ /* 0x000fea0003800200 */
.L_x_6373:
[----:B------:R-:W-:Y:S01]  /*7ff0*/  STG.E.U8 desc[UR36][R2.64], R0 ;  /* 0x0000000002007986 */ /* 0x000fe2000c101124 */
[----:B------:R-:W-:Y:S05]  /*8000*/  EXIT ;  /* 0x000000000000794d */ /* 0x000fea0003800000 */
.L_x_6371:
        /* <DEDUP_REMOVED lines=16> */
.L_x_6378:
[----:B------:R-:W-:-:S04]  /*8110*/  SHF.R.U32.HI R22, RZ, 0x18, R22 ;  /* 0x00000018ff167819 */ /* 0x000fc80000011616 */
[----:B------:R-:W-:-:S04]  /*8120*/  LOP3.LUT R5, R5, 0x80, R22, 0xf8, !PT ;  /* 0x0000008005057812 */ /* 0x000fc800078ef816 */
[----:B------:R-:W-:-:S07]  /*8130*/  PRMT R0, R5, 0x7610, R0 ;  /* 0x0000761005007816 */ /* 0x000fce0000000000 */
.L_x_6377:
[----:B------:R-:W-:Y:S05]  /*8140*/  BSYNC.RECONVERGENT B0 ;  /* 0x0000000000007941 */ /* 0x000fea0003800200 */
.L_x_6376:
[----:B------:R-:W-:Y:S01]  /*8150*/  STG.E.U8 desc[UR36][R2.64], R0 ;  /* 0x0000000002007986 */ /* 0x000fe2000c101124 */
[----:B------:R-:W-:Y:S05]  /*8160*/  EXIT ;  /* 0x000000000000794d */ /* 0x000fea0003800000 */
.L_x_6370:
        /* <DEDUP_REMOVED lines=21> */
.L_x_6380:
[----:B------:R-:W0:Y:S02]  /*82c0*/  F2I.U64.TRUNC R22, R22 ;  /* 0x0000001600167311 */ /* 0x000e24000020d800 */
[----:B0-----:R-:W-:Y:S01]  /*82d0*/  STG.E.64 desc[UR36][R2.64], R22 ;  /* 0x0000001602007986 */ /* 0x001fe2000c101b24 */
[----:B------:R-:W-:Y:S05]  /*82e0*/  EXIT ;  /* 0x000000000000794d */ /* 0x000fea0003800000 */
.L_x_6379:
[----:B------:R-:W0:Y:S02]  /*82f0*/  F2I.FTZ.U32.TRUNC.NTZ R5, R22 ;  /* 0x0000001600057305 */ /* 0x000e24000021f000 */
[----:B0-----:R-:W-:Y:S01]  /*8300*/  STG.E desc[UR36][R2.64], R5 ;  /* 0x0000000502007986 */ /* 0x001fe2000c101924 */
[----:B------:R-:W-:Y:S05]  /*8310*/  EXIT ;  /* 0x000000000000794d */ /* 0x000fea0003800000 */
.L_x_6369:
        /* <DEDUP_REMOVED lines=12> */
.L_x_6382:
        /* <DEDUP_REMOVED lines=10> */
.L_x_6381:
[----:B------:R-:W-:-:S13]  /*8480*/  ISETP.NE.AND P0, PT, R0, 0xf, PT ;  /* 0x0000000f0000780c */ /* 0x000fda0003f05270 */
[----:B------:R-:W-:Y:S05]  /*8490*/  @!P0 BRA `(.L_x_6383) ;  /* 0x0000000000e08947 */ /* 0x000fea0003800000 */
[----:B------:R-:W-:-:S13]  /*84a0*/  ISETP.NE.AND P0, PT, R0, 0x17, PT ;  /* 0x000000170000780c */ /* 0x000fda0003f05270 */
[----:B------:R-:W-:Y:S05]  /*84b0*/  @!P0 BRA `(.L_x_6384) ;  /* 0x00000000008c8947 */ /* 0x000fea0003800000 */
[----:B------:R-:W-:-:S13]  /*84c0*/  ISETP.NE.AND P0, PT, R0, 0x18, PT ;  /* 0x000000180000780c */ /* 0x000fda0003f05270 */
[----:B------:R-:W-:Y:S05]  /*84d0*/  @!P0 BRA `(.L_x_6385) ;  /* 0x0000000000448947 */ /* 0x000fea0003800000 */
.L_x_6362:
        /* <DEDUP_REMOVED lines=16> */
.L_x_6386:
[----:B------:R-:W-:Y:S05]  /*85e0*/  EXIT ;  /* 0x000000000000794d */ /* 0x000fea0003800000 */
.L_x_6385:
        /* <DEDUP_REMOVED lines=12> */
.L_x_6388:
[----:B------:R-:W-:Y:S05]  /*86b0*/  BSYNC.RECONVERGENT B0 ;  /* 0x0000000000007941 */ /* 0x000fea0003800200 */
.L_x_6387:
[----:B------:R-:W-:-:S05]  /*86c0*/  LOP3.LUT R5, R0, 0x80, R7, 0xf8, !PT ;  /* 0x0000008000057812 */ /* 0x000fca00078ef807 */
[----:B------:R-:W-:Y:S01]  /*86d0*/  STG.E.U8 desc[UR36][R2.64], R5 ;  /* 0x0000000502007986 */ /* 0x000fe2000c101124 */
[----:B------:R-:W-:Y:S05]  /*86e0*/  EXIT ;  /* 0x000000000000794d */ /* 0x000fea0003800000 */
.L_x_6384:
        /* <DEDUP_REMOVED lines=11> */
.L_x_6390:
[----:B------:R-:W-:Y:S01]  /*87a0*/  IMAD.MOV.U32 R0, RZ, RZ, 0x7f ;  /* 0x0000007fff007424 */ /* 0x000fe200078e00ff */
[----:B------:R-:W-:-:S04]  /*87b0*/  ISETP.GT.U32.AND P0, PT, R4, 0x7f800000, PT ;  /* 0x7f8000000400780c */ /* 0x000fc80003f04070 */
[----:B------:R-:W-:-:S09]  /*87c0*/  SEL R0, R0, 0x7c, P0 ;  /* 0x0000007c00007807 */ /* 0x000fd20000000000 */
.L_x_6391:
[----:B------:R-:W-:Y:S05]  /*87d0*/  BSYNC.RECONVERGENT B0 ;  /* 0x0000000000007941 */ /* 0x000fea0003800200 */
.L_x_6389:
[----:B------:R-:W-:-:S04]  /*87e0*/  SHF.R.U32.HI R5, RZ, 0x18, R22 ;  /* 0x00000018ff057819 */ /* 0x000fc80000011616 */
[----:B------:R-:W-:-:S05]  /*87f0*/  LOP3.LUT R5, R0, 0x80, R5, 0xf8, !PT ;  /* 0x0000008000057812 */ /* 0x000fca00078ef805 */
[----:B------:R-:W-:Y:S01]  /*8800*/  STG.E.U8 desc[UR36][R2.64], R5 ;  /* 0x0000000502007986 */ /* 0x000fe2000c101124 */
[----:B------:R-:W-:Y:S05]  /*8810*/  EXIT ;  /* 0x000000000000794d */ /* 0x000fea0003800000 */
.L_x_6383:
[----:B------:R-:W-:-:S05]  /*8820*/  F2FP.BF16.F32.PACK_AB R22, RZ, R22 ;  /* 0x00000016ff16723e */ /* 0x000fca00000010ff */
[----:B------:R-:W-:Y:S01]  /*8830*/  STG.E.U16 desc[UR36][R2.64], R22 ;  /* 0x0000001602007986 */ /* 0x000fe2000c101524 */
[----:B------:R-:W-:Y:S05]  /*8840*/  EXIT ;  /* 0x000000000000794d */ /* 0x000fea0003800000 */
.L_x_6392:
        /* <DEDUP_REMOVED lines=11> */
.L_x_18301:


//--------------------- .text._ZN2at6native18elementwise_kernelILi128ELi2EZNS0_22gpu_kernel_impl_nocastINS0_13AUnaryFunctorIN3c107complexIfEES6_S6_NS0_15binary_internal10DivFunctorIS6_EEEEEEvRNS_18TensorIteratorBaseERKT_EUliE_EEviT1_ --------------------------
	.section	.text._ZN2at6native18elementwise_kernelILi128ELi2EZNS0_22gpu_kernel_impl_nocastINS0_13AUnaryFunctorIN3c107complexIfEES6_S6_NS0_15binary_internal10DivFunctorIS6_EEEEEEvRNS_18TensorIteratorBaseERKT_EUliE_EEviT1_,"ax",@progbits
	.align	128
        .global         _ZN2at6native18elementwise_kernelILi128ELi2EZNS0_22gpu_kernel_impl_nocastINS0_13AUnaryFunctorIN3c107complexIfEES6_S6_NS0_15binary_internal10DivFunctorIS6_EEEEEEvRNS_18TensorIteratorBaseERKT_EUliE_EEviT1_
        .type           _ZN2at6native18elementwise_kernelILi128ELi2EZNS0_22gpu_kernel_impl_nocastINS0_13AUnaryFunctorIN3c107complexIfEES6_S6_NS0_15binary_internal10DivFunctorIS6_EEEEEEvRNS_18TensorIteratorBaseERKT_EUliE_EEviT1_,@function
        .size           _ZN2at6native18elementwise_kernelILi128ELi2EZNS0_22gpu_kernel_impl_nocastINS0_13AUnaryFunctorIN3c107complexIfEES6_S6_NS0_15binary_internal10DivFunctorIS6_EEEEEEvRNS_18TensorIteratorBaseERKT_EUliE_EEviT1_,(.L_x_18302 - _ZN2at6native18elementwise_kernelILi128ELi2EZNS0_22gpu_kernel_impl_nocastINS0_13AUnaryFunctorIN3c107complexIfEES6_S6_NS0_15binary_internal10DivFunctorIS6_EEEEEEvRNS_18TensorIteratorBaseERKT_EUliE_EEviT1_)
        .other          _ZN2at6native18elementwise_kernelILi128ELi2EZNS0_22gpu_kernel_impl_nocastINS0_13AUnaryFunctorIN3c107complexIfEES6_S6_NS0_15binary_internal10DivFunctorIS6_EEEEEEvRNS_18TensorIteratorBaseERKT_EUliE_EEviT1_,@"STO_CUDA_ENTRY STV_DEFAULT"
_ZN2at6native18elementwise_kernelILi128ELi2EZNS0_22gpu_kernel_impl_nocastINS0_13AUnaryFunctorIN3c107complexIfEES6_S6_NS0_15binary_internal10DivFunctorIS6_EEEEEEvRNS_18TensorIteratorBaseERKT_EUliE_EEviT1_:
.text._ZN2at6native18elementwise_kernelILi128ELi2EZNS0_22gpu_kernel_impl_nocastINS0_13AUnaryFunctorIN3c107complexIfEES6_S6_NS0_15binary_internal10DivFunctorIS6_EEEEEEvRNS_18TensorIteratorBaseERKT_EUliE_EEviT1_:
        /* <DEDUP_REMOVED lines=13> */
[----:B------:R-:W0:Y:S02]  /*00d0*/  LDC.64 R4, c[0x0][0x588] ;  /* 0x00016200ff047b82 */ /* 0x000e240000000a00 */
[----:B0-----:R-:W2:Y:S02]  /*00e0*/  LDG.E.64 R4, desc[UR6][R4.64] ;  /* 0x0000000604047981 */ /* 0x001ea4000c1e1b00 */
[----:B--2---:R-:W-:-:S13]  /*00f0*/  FSETP.GE.FTZ.AND P0, PT, |R4|, |R5|, PT ;  /* 0x400000050400720b */ /* 0x004fda0003f16200 */
[----:B------:R-:W-:Y:S05]  /*0100*/  @!P0 BRA `(.L_x_6396) ;  /* 0x0000000000548947 */ /* 0x000fea0003800000 */
[C---:B------:R-:W-:Y:S01]  /*0110*/  FSETP.NEU.FTZ.AND P1, PT, |R4|.reuse, RZ, PT ;  /* 0x000000ff0400720b */ /* 0x040fe20003f3d200 */
[----:B------:R-:W-:Y:S01]  /*0120*/  FADD.FTZ R0, |R4|, -RZ ;  /* 0x800000ff04007221 */ /* 0x000fe20000010200 */
[C---:B------:R-:W-:Y:S01]  /*0130*/  FSETP.NEU.FTZ.AND P0, PT, |R5|.reuse, RZ, PT ;  /* 0x000000ff0500720b */ /* 0x040fe20003f1d200 */
[----:B------:R-:W-:-:S12]  /*0140*/  FADD.FTZ R2, |R5|, -RZ ;  /* 0x800000ff05027221 */ /* 0x000fd80000010200 */
[----:B------:R-:W-:Y:S05]  /*0150*/  @!P0 BRA !P1, `(.L_x_6397) ;  /* 0x0000000000288947 */ /* 0x000fea0004800000 */
[----:B------:R-:W0:Y:S01]  /*0160*/  MUFU.RCP R0, R4 ;  /* 0x0000000400007308 */ /* 0x000e220000001000 */
[----:B------:R-:W1:Y:S01]  /*0170*/  LDC.64 R8, c[0x0][0x598] ;  /* 0x00016600ff087b82 */ /* 0x000e620000000a00 */
[----:B0-----:R-:W-:-:S04]  /*0180*/  FMUL.FTZ R7, R5, R0 ;  /* 0x0000000005077220 */ /* 0x001fc80000410000 */
[----:B------:R-:W-:Y:S01]  /*0190*/  FFMA.FTZ R5, R5, R7, R4 ;  /* 0x0000000705057223 */ /* 0x000fe20000010004 */
[C---:B-1----:R-:W-:Y:S01]  /*01a0*/  FFMA.FTZ R0, R7.reuse, R9, R8 ;  /* 0x0000000907007223 */ /* 0x042fe20000010008 */
[----:B------:R-:W-:-:S04]  /*01b0*/  FFMA.FTZ R2, -R7, R8, R9 ;  /* 0x0000000807027223 */ /* 0x000fc80000010109 */
[----:B------:R-:W0:Y:S02]  /*01c0*/  MUFU.RCP R5, R5 ;  /* 0x0000000500057308 */ /* 0x000e240000001000 */
[C---:B0-----:R-:W-:Y:S01]  /*01d0*/  FMUL.FTZ R6, R5.reuse, R0 ;  /* 0x0000000005067220 */ /* 0x041fe20000410000 */
[----:B------:R-:W-:Y:S01]  /*01e0*/  FMUL.FTZ R7, R5, R2 ;  /* 0x0000000205077220 */ /* 0x000fe20000410000 */
[----:B------:R-:W-:Y:S06]  /*01f0*/  BRA `(.L_x_6398) ;  /* 0x00000000003c7947 */ /* 0x000fec0003800000 */
.L_x_6397:
[----:B------:R-:W0:Y:S01]  /*0200*/  MUFU.RCP R0, R0 ;  /* 0x0000000000007308 */ /* 0x000e220000001000 */
[----:B------:R-:W0:Y:S07]  /*0210*/  LDCU.64 UR8, c[0x0][0x598] ;  /* 0x0000b300ff0877ac */ /* 0x000e2e0008000a00 */
[----:B------:R-:W1:Y:S01]  /*0220*/  MUFU.RCP R2, R2 ;  /* 0x0000000200027308 */ /* 0x000e620000001000 */
[----:B0-----:R-:W-:Y:S01]  /*0230*/  FMUL.FTZ R6, R0, UR8 ;  /* 0x0000000800067c20 */ /* 0x001fe20008410000 */
[----:B-1----:R-:W-:Y:S01]  /*0240*/  FMUL.FTZ R7, R2, UR9 ;  /* 0x0000000902077c20 */ /* 0x002fe20008410000 */
[----:B------:R-:W-:Y:S06]  /*0250*/  BRA `(.L_x_6398) ;  /* 0x0000000000247947 */ /* 0x000fec0003800000 */
.L_x_6396:
[----:B------:R-:W0:Y:S01]  /*0260*/  MUFU.RCP R7, R5 ;  /* 0x0000000500077308 */ /* 0x000e220000001000 */
[----:B------:R-:W1:Y:S01]  /*0270*/  LDC.64 R8, c[0x0][0x598] ;  /* 0x00016600ff087b82 */ /* 0x000e620000000a00 */
[----:B0-----:R-:W-:-:S04]  /*0280*/  FMUL.FTZ R0, R4, R7 ;  /* 0x0000000704007220 */ /* 0x001fc80000410000 */
[----:B------:R-:W-:Y:S01]  /*0290*/  FFMA.FTZ R4, R4, R0, R5 ;  /* 0x0000000004047223 */ /* 0x000fe20000010005 */
[C---:B-1----:R-:W-:Y:S01]  /*02a0*/  FFMA.FTZ R7, R0.reuse, R8, R9 ;  /* 0x0000000800077223 */ /* 0x042fe20000010009 */
[----:B------:R-:W-:-:S04]  /*02b0*/  FFMA.FTZ R9, R0, R9, -R8 ;  /* 0x0000000900097223 */ /* 0x000fc80000010808 */
[----:B------:R-:W0:Y:S02]  /*02c0*/  MUFU.RCP R4, R4 ;  /* 0x0000000400047308 */ /* 0x000e240000001000 */
[C---:B0-----:R-:W-:Y:S01]  /*02d0*/  FMUL.FTZ R6, R4.reuse, R7 ;  /* 0x0000000704067220 */ /* 0x041fe20000410000 */
[----:B------:R-:W-:-:S07]  /*02e0*/  FMUL.FTZ R7, R4, R9 ;  /* 0x0000000904077220 */ /* 0x000fce0000410000 */
.L_x_6398:
[----:B------:R-:W0:Y:S01]  /*02f0*/  LDC.64 R4, c[0x0][0x580] ;  /* 0x00016000ff047b82 */ /* 0x000e220000000a00 */
[----:B------:R-:W-:Y:S01]  /*0300*/  IADD3 R3, PT, PT, R3, 0x80, RZ ;  /* 0x0000008003037810 */ /* 0x000fe20007ffe0ff */
[----:B0-----:R0:W-:Y:S06]  /*0310*/  STG.E.64 desc[UR6][R4.64], R6 ;  /* 0x0000000604007986 */ /* 0x0011ec000c101b06 */
.L_x_6395:
[----:B------:R-:W-:Y:S05]  /*0320*/  BSYNC.RECONVERGENT B0 ;  /* 0x0000000000007941 */ /* 0x000fea0003800200 */
.L_x_6394:
[----:B------:R-:W-:-:S13]  /*0330*/  ISETP.GE.AND P0, PT, R3, UR4, PT ;  /* 0x0000000403007c0c */ /* 0x000fda000bf06270 */
[----:B------:R-:W-:Y:S05]  /*0340*/  @P0 EXIT ;  /* 0x000000000000094d */ /* 0x000fea0003800000 */
[----:B------:R-:W0:Y:S02]  /*0350*/  LDC.64 R2, c[0x0][0x588] ;  /* 0x00016200ff027b82 */ /* 0x000e240000000a00 */
[----:B0-----:R-:W2:Y:S02]  /*0360*/  LDG.E.64 R4, desc[UR6][R2.64] ;  /* 0x0000000602047981 */ /* 0x001ea4000c1e1b00 */
[----:B--2---:R-:W-:-:S13]  /*0370*/  FSETP.GE.FTZ.AND P0, PT, |R4|, |R5|, PT ;  /* 0x400000050400720b */ /* 0x004fda0003f16200 */
[----:B------:R-:W-:Y:S05]  /*0380*/  @!P0 BRA `(.L_x_6399) ;  /* 0x0000000000648947 */ /* 0x000fea0003800000 */
[C---:B------:R-:W-:Y:S01]  /*0390*/  FSETP.NEU.FTZ.AND P1, PT, |R4|.reuse, RZ, PT ;  /* 0x000000ff0400720b */ /* 0x040fe20003f3d200 */
[----:B------:R-:W-:Y:S01]  /*03a0*/  FADD.FTZ R0, |R4|, -RZ ;  /* 0x800000ff04007221 */ /* 0x000fe20000010200 */
[----:B------:R-:W-:-:S13]  /*03b0*/  FSETP.NEU.FTZ.AND P0, PT, |R5|, RZ, PT ;  /* 0x000000ff0500720b */ /* 0x000fda0003f1d200 */
[----:B------:R-:W-:Y:S05]  /*03c0*/  @!P0 BRA !P1, `(.L_x_6400) ;  /* 0x0000000000308947 */ /* 0x000fea0004800000 */
[----:B------:R-:W0:Y:S01]  /*03d0*/  MUFU.RCP R0, R4 ;  /* 0x0000000400007308 */ /* 0x000e220000001000 */
[----:B------:R-:W1:Y:S08]  /*03e0*/  LDC.64 R8, c[0x0][0x598] ;  /* 0x00016600ff087b82 */ /* 0x000e700000000a00 */
[----:B------:R-:W2:Y:S01]  /*03f0*/  LDC.64 R2, c[0x0][0x580] ;  /* 0x00016000ff027b82 */ /* 0x000ea20000000a00 */
[----:B0-----:R-:W-:-:S04]  /*0400*/  FMUL.FTZ R7, R5, R0 ;  /* 0x0000000005077220 */ /* 0x001fc80000410000 */
[----:B------:R-:W-:Y:S01]  /*0410*/  FFMA.FTZ R5, R5, R7, R4 ;  /* 0x0000000705057223 */ /* 0x000fe20000010004 */
[C---:B-1----:R-:W-:Y:S01]  /*0420*/  FFMA.FTZ R0, R7.reuse, R9, R8 ;  /* 0x0000000907007223 */ /* 0x042fe20000010008 */
[----:B------:R-:W-:-:S04]  /*0430*/  FFMA.FTZ R8, -R7, R8, R9 ;  /* 0x0000000807087223 */ /* 0x000fc80000010109 */
[----:B------:R-:W0:Y:S02]  /*0440*/  MUFU.RCP R5, R5 ;  /* 0x0000000500057308 */ /* 0x000e240000001000 */
[C---:B0-----:R-:W-:Y:S01]  /*0450*/  FMUL.FTZ R6, R5.reuse, R0 ;  /* 0x0000000005067220 */ /* 0x041fe20000410000 */
[----:B------:R-:W-:-:S05]  /*0460*/  FMUL.FTZ R7, R5, R8 ;  /* 0x0000000805077220 */ /* 0x000fca0000410000 */
[----:B--2---:R-:W-:Y:S01]  /*0470*/  STG.E.64 desc[UR6][R2.64], R6 ;  /* 0x0000000602007986 */ /* 0x004fe2000c101b06 */
[----:B------:R-:W-:Y:S05]  /*0480*/  EXIT ;  /* 0x000000000000794d */ /* 0x000fea0003800000 */
.L_x_6400:
[----:B------:R-:W-:Y:S01]  /*0490*/  FADD.FTZ R5, |R5|, -RZ ;  /* 0x800000ff05057221 */ /* 0x000fe20000010200 */
[----:B------:R-:W0:Y:S01]  /*04a0*/  LDC.64 R2, c[0x0][0x580] ;  /* 0x00016000ff027b82 */ /* 0x000e220000000a00 */
[----:B------:R-:W1:Y:S01]  /*04b0*/  MUFU.RCP R0, R0 ;  /* 0x0000000000007308 */ /* 0x000e620000001000 */
[----:B------:R-:W1:Y:S07]  /*04c0*/  LDCU.64 UR4, c[0x0][0x598] ;  /* 0x0000b300ff0477ac */ /* 0x000e6e0008000a00 */
[----:B------:R-:W2:Y:S01]  /*04d0*/  MUFU.RCP R5, R5 ;  /* 0x0000000500057308 */ /* 0x000ea20000001000 */
[----:B-1----:R-:W-:Y:S01]  /*04e0*/  FMUL.FTZ R6, R0, UR4 ;  /* 0x0000000400067c20 */ /* 0x002fe20008410000 */
[----:B--2---:R-:W-:-:S05]  /*04f0*/  FMUL.FTZ R7, R5, UR5 ;  /* 0x0000000505077c20 */ /* 0x004fca0008410000 */
[----:B0-----:R-:W-:Y:S01]  /*0500*/  STG.E.64 desc[UR6][R2.64], R6 ;  /* 0x0000000602007986 */ /* 0x001fe2000c101b06 */
[----:B------:R-:W-:Y:S05]  /*0510*/  EXIT ;  /* 0x000000000000794d */ /* 0x000fea0003800000 */
.L_x_6399:
[----:B------:R-:W0:Y:S01]  /*0520*/  MUFU.RCP R3, R5 ;  /* 0x0000000500037308 */ /* 0x000e220000001000 */
[----:B------:R-:W1:Y:S01]  /*0530*/  LDC.64 R8, c[0x0][0x598] ;  /* 0x00016600ff087b82 */ /* 0x000e620000000a00 */
[----:B0-----:R-:W-:-:S07]  /*0540*/  FMUL.FTZ R0, R4, R3 ;  /* 0x0000000304007220 */ /* 0x001fce0000410000 */
[----:B------:R-:W0:Y:S01]  /*0550*/  LDC.64 R2, c[0x0][0x580] ;  /* 0x00016000ff027b82 */ /* 0x000e220000000a00 */
[----:B------:R-:W-:Y:S01]  /*0560*/  FFMA.FTZ R4, R4, R0, R5 ;  /* 0x0000000004047223 */ /* 0x000fe20000010005 */
[C---:B-1----:R-:W-:Y:S01]  /*0570*/  FFMA.FTZ R7, R0.reuse, R8, R9 ;  /* 0x0000000800077223 */ /* 0x042fe20000010009 */
[----:B------:R-:W-:-:S04]  /*0580*/  FFMA.FTZ R9, R0, R9, -R8 ;  /* 0x0000000900097223 */ /* 0x000fc80000010808 */
[----:B------:R-:W1:Y:S02]  /*0590*/  MUFU.RCP R4, R4 ;  /* 0x0000000400047308 */ /* 0x000e640000001000 */
[C---:B-1----:R-:W-:Y:S01]  /*05a0*/  FMUL.FTZ R6, R4.reuse, R7 ;  /* 0x0000000704067220 */ /* 0x042fe20000410000 */
[----:B------:R-:W-:-:S05]  /*05b0*/  FMUL.FTZ R7, R4, R9 ;  /* 0x0000000904077220 */ /* 0x000fca0000410000 */
[----:B0-----:R-:W-:Y:S01]  /*05c0*/  STG.E.64 desc[UR6][R2.64], R6 ;  /* 0x0000000602007986 */ /* 0x001fe2000c101b06 */
[----:B------:R-:W-:Y:S05]  /*05d0*/  EXIT ;  /* 0x000000000000794d */ /* 0x000fea0003800000 */
.L_x_6393:
        /* <DEDUP_REMOVED lines=305> */
.L_x_6403:
[----:B------:R-:W0:Y:S02]  /*18f0*/  LDCU.64 UR8, c[0x0][0x588] ;  /* 0x0000b100ff0877ac */ /* 0x000e240008000a00 */
[----:B0-----:R-:W-:-:S04]  /*1900*/  IADD3 R6, P0, PT, R4, UR8, RZ ;  /* 0x0000000804067c10 */ /* 0x001fc8000ff1e0ff */
[----:B------:R-:W-:-:S06]  /*1910*/  IADD3.X R7, PT, PT, RZ, UR9, RZ, P0, !PT ;  /* 0x00000009ff077c10 */ /* 0x000fcc00087fe4ff */
[----:B------:R-:W2:Y:S01]  /*1920*/  LDG.E.64 R6, desc[UR6][R6.64] ;  /* 0x0000000606067981 */ /* 0x000ea2000c1e1b00 */
        /* <DEDUP_REMOVED lines=8> */
[----:B------:R-:W0:Y:S01]  /*19b0*/  @!P0 LDC.64 R12, c[0x0][0x598] ;  /* 0x00016600ff0c8b82 */ /* 0x000e220000000a00 */
[----:B------:R-:W0:Y:S08]  /*19c0*/  @!P0 MUFU.RCP R9, R10 ;  /* 0x0000000a00098308 */ /* 0x000e300000001000 */
[----:B------:R-:W1:Y:S01]  /*19d0*/  @!P0 MUFU.RCP R4, R4 ;  /* 0x0000000400048308 */ /* 0x000e620000001000 */
[----:B0-----:R-:W-:Y:S01]  /*19e0*/  @!P0 FMUL.FTZ R8, R9, R12 ;  /* 0x0000000c09088220 */ /* 0x001fe20000410000 */
[----:B-1----:R-:W-:Y:S01]  /*19f0*/  @!P0 FMUL.FTZ R9, R4, R13 ;  /* 0x0000000d04098220 */ /* 0x002fe20000410000 */
[----:B------:R-:W-:Y:S06]  /*1a00*/  @!P0 BRA `(.L_x_6406) ;  /* 0x00000000004c8947 */ /* 0x000fec0003800000 */
        /* <DEDUP_REMOVED lines=10> */
.L_x_6405:
        /* <DEDUP_REMOVED lines=9> */
.L_x_6406:
[----:B------:R-:W-:Y:S05]  /*1b40*/  BSYNC.RECONVERGENT B1 ;  /* 0x0000000000017941 */ /* 0x000fea0003800200 */
.L_x_6404:
[----:B------:R-:W0:Y:S01]  /*1b50*/  LDCU.64 UR8, c[0x0][0x580] ;  /* 0x0000b000ff0877ac */ /* 0x000e220008000a00 */
[----:B------:R-:W-:Y:S02]  /*1b60*/  IADD3 R3, PT, PT, R3, 0x80, RZ ;  /* 0x0000008003037810 */ /* 0x000fe40007ffe0ff */
[----:B0-----:R-:W-:-:S04]  /*1b70*/  IADD3 R4, P0, PT, R5, UR8, RZ ;  /* 0x0000000805047c10 */ /* 0x001fc8000ff1e0ff */
[----:B------:R-:W-:-:S05]  /*1b80*/  IADD3.X R5, PT, PT, RZ, UR9, RZ, P0, !PT ;  /* 0x00000009ff057c10 */ /* 0x000fca00087fe4ff */
[----:B------:R0:W-:Y:S04]  /*1b90*/  STG.E.64 desc[UR6][R4.64], R8 ;  /* 0x0000000804007986 */ /* 0x0001e8000c101b06 */
.L_x_6402:
[----:B------:R-:W-:Y:S05]  /*1ba0*/  BSYNC.RECONVERGENT B0 ;  /* 0x0000000000007941 */ /* 0x000fea0003800200 */
.L_x_6401:
        /* <DEDUP_REMOVED lines=300> */
.L_x_6407:
[----:B------:R-:W0:Y:S02]  /*2e70*/  LDCU.128 UR8, c[0x0][0x580] ;  /* 0x0000b000ff0877ac */ /* 0x000e240008000c00 */
[----:B0-----:R-:W-:-:S04]  /*2e80*/  IADD3 R4, P0, PT, R2, UR10, RZ ;  /* 0x0000000a02047c10 */ /* 0x001fc8000ff1e0ff */
[----:B------:R-:W-:-:S05]  /*2e90*/  IADD3.X R5, PT, PT, RZ, UR11, RZ, P0, !PT ;  /* 0x0000000bff057c10 */ /* 0x000fca00087fe4ff */
[----:B------:R-:W2:Y:S01]  /*2ea0*/  LDG.E.64 R8, desc[UR6][R4.64] ;  /* 0x0000000604087981 */ /* 0x000ea2000c1e1b00 */
[----:B------:R-:W-:Y:S01]  /*2eb0*/  IADD3 R2, P1, PT, R3, UR8, RZ ;  /* 0x0000000803027c10 */ /* 0x000fe2000ff3e0ff */
        /* <DEDUP_REMOVED lines=19> */
.L_x_6410:
[----:B------:R-:W0:Y:S01]  /*2ff0*/  MUFU.RCP R4, R0 ;  /* 0x0000000000047308 */ /* 0x000e220000001000 */
[----:B------:R-:W0:Y:S07]  /*3000*/  LDCU.64 UR4, c[0x0][0x598] ;  /* 0x0000b300ff0477ac */ /* 0x000e2e0008000a00 */
[----:B------:R-:W1:Y:S01]  /*3010*/  MUFU.RCP R5, R6 ;  /* 0x0000000600057308 */ /* 0x000e620000001000 */
[----:B0-----:R-:W-:Y:S01]  /*3020*/  FMUL.FTZ R4, R4, UR4 ;  /* 0x0000000404047c20 */ /* 0x001fe20008410000 */
[----:B-1----:R-:W-:Y:S01]  /*3030*/  FMUL.FTZ R5, R5, UR5 ;  /* 0x0000000505057c20 */ /* 0x002fe20008410000 */
[----:B------:R-:W-:Y:S06]  /*3040*/  BRA `(.L_x_6411) ;  /* 0x0000000000247947 */ /* 0x000fec0003800000 */
.L_x_6409:
        /* <DEDUP_REMOVED lines=9> */
.L_x_6411:
[----:B------:R-:W-:Y:S05]  /*30e0*/  BSYNC.RECONVERGENT B0 ;  /* 0x0000000000007941 */ /* 0x000fea0003800200 */
.L_x_6408:
[----:B------:R-:W-:Y:S01]  /*30f0*/  STG.E.64 desc[UR6][R2.64], R4 ;  /* 0x0000000402007986 */ /* 0x000fe2000c101b06 */
[----:B------:R-:W-:Y:S05]  /*3100*/  EXIT ;  /* 0x000000000000794d */ /* 0x000fea0003800000 */
.L_x_6412:
        /* <DEDUP_REMOVED lines=15> */
.L_x_18302:


//--------------------- .text._ZN2at6native27unrolled_elementwise_kernelINS0_13AUnaryFunctorIN3c107complexIfEES5_S5_NS0_15binary_internal10DivFunctorIS5_EEEESt5arrayIPcLm2EELi4E23TrivialOffsetCalculatorILi1EjESE_NS0_6memory15LoadWithoutCastENSF_16StoreWithoutCastEEEviT_T0_T2_T3_T4_T5_ --------------------------
	.section	.text._ZN2at6native27unrolled_elementwise_kernelINS0_13AUnaryFunctorIN3c107complexIfEES5_S5_NS0_15binary_internal10DivFunctorIS5_EEEESt5arrayIPcLm2EELi4E23TrivialOffsetCalculatorILi1EjESE_NS0_6memory15LoadWithoutCastENSF_16StoreWithoutCastEEEviT_T0_T2_T3_T4_T5_,"ax",@progbits
	.align	128
        .global         _ZN2at6native27unrolled_elementwise_kernelINS0_13AUnaryFunctorIN3c107complexIfEES5_S5_NS0_15binary_internal10DivFunctorIS5_EEEESt5arrayIPcLm2EELi4E23TrivialOffsetCalculatorILi1EjESE_NS0_6memory15LoadWithoutCastENSF_16StoreWithoutCastEEEviT_T0_T2_T3_T4_T5_
        .type           _ZN2at6native27unrolled_elementwise_kernelINS0_13AUnaryFunctorIN3c107complexIfEES5_S5_NS0_15binary_internal10DivFunctorIS5_EEEESt5arrayIPcLm2EELi4E23TrivialOffsetCalculatorILi1EjESE_NS0_6memory15LoadWithoutCastENSF_16StoreWithoutCastEEEviT_T0_T2_T3_T4_T5_,@function
        .size           _ZN2at6native27unrolled_elementwise_kernelINS0_13AUnaryFunctorIN3c107complexIfEES5_S5_NS0_15binary_internal10DivFunctorIS5_EEEESt5arrayIPcLm2EELi4E23TrivialOffsetCalculatorILi1EjESE_NS0_6memory15LoadWithoutCastENSF_16StoreWithoutCastEEEviT_T0_T2_T3_T4_T5_,(.L_x_18303 - _ZN2at6native27unrolled_elementwise_kernelINS0_13AUnaryFunctorIN3c107complexIfEES5_S5_NS0_15binary_internal10DivFunctorIS5_EEEESt5arrayIPcLm2EELi4E23TrivialOffsetCalculatorILi1EjESE_NS0_6memory15LoadWithoutCastENSF_16StoreWithoutCastEEEviT_T0_T2_T3_T4_T5_)
        .other          _ZN2at6native27unrolled_elementwise_kernelINS0_13AUnaryFunctorIN3c107complexIfEES5_S5_NS0_15binary_internal10DivFunctorIS5_EEEESt5arrayIPcLm2EELi4E23TrivialOffsetCalculatorILi1EjESE_NS0_6memory15LoadWithoutCastENSF_16StoreWithoutCastEEEviT_T0_T2_T3_T4_T5_,@"STO_CUDA_ENTRY STV_DEFAULT"
_ZN2at6native27unrolled_elementwise_kernelINS0_13AUnaryFunctorIN3c107complexIfEES5_S5_NS0_15binary_internal10DivFunctorIS5_EEEESt5arrayIPcLm2EELi4E23TrivialOffsetCalculatorILi1EjESE_NS0_6memory15LoadWithoutCastENSF_16StoreWithoutCastEEEviT_T0_T2_T3_T4_T5_:
.text._ZN2at6native27unrolled_elementwise_kernelINS0_13AUnaryFunctorIN3c107complexIfEES5_S5_NS0_15binary_internal10DivFunctorIS5_EEEESt5arrayIPcLm2EELi4E23TrivialOffsetCalculatorILi1EjESE_NS0_6memory15LoadWithoutCastENSF_16StoreWithoutCastEEEviT_T0_T2_T3_T4_T5_:
        /* <DEDUP_REMOVED lines=16> */
[----:B0-----:R-:W-:-:S12]  /*0100*/  @!P0 IMAD.WIDE.U32 R8, R13, 0x8, R8 ;  /* 0x000000080d088825 */ /* 0x001fd800078e0008 */
[----:B------:R-:W0:Y:S01]  /*0110*/  @!P3 LDC.64 R6, c[0x0][0x3a0] ;  /* 0x0000e800ff06bb82 */ /* 0x000e220000000a00 */
[----:B------:R-:W-:Y:S02]  /*0120*/  @!P3 LEA R21, R0, R11, 0x9 ;  /* 0x0000000b0015b211 */ /* 0x000fe400078e48ff */
[----:B------:R-:W-:Y:S01]  /*0130*/  @!P3 IADD3 R11, PT, PT, R11, 0x80, RZ ;  /* 0x000000800b0bb810 */ /* 0x000fe20007ffe0ff */
[----:B--2---:R-:W-:-:S03]  /*0140*/  @!P1 IMAD.WIDE.U32 R16, R15, 0x8, R16 ;  /* 0x000000080f109825 */ /* 0x004fc600078e0010 */
[----:B------:R-:W-:Y:S02]  /*0150*/  ISETP.GE.AND P2, PT, R11, R4, PT ;  /* 0x000000040b00720c */ /* 0x000fe40003f46270 */
[----:B------:R-:W-:-:S06]  /*0160*/  CS2R R14, SRZ ;  /* 0x00000000000e7805 */ /* 0x000fcc000001ff00 */
[----:B-1----:R1:W5:Y:S05]  /*0170*/  @!P0 LDG.E.64 R14, desc[UR4][R8.64] ;  /* 0x00000004080e8981 */ /* 0x00236a000c1e1b00 */
[----:B------:R-:W-:Y:S02]  /*0180*/  @!P2 LEA R19, R0, R11, 0x9 ;  /* 0x0000000b0013a211 */ /* 0x000fe400078e48ff */
[----:B------:R-:W-:Y:S01]  /*0190*/  CS2R R10, SRZ ;  /* 0x00000000000a7805 */ /* 0x000fe2000001ff00 */
[----:B------:R-:W2:Y:S01]  /*01a0*/  @!P2 LDC.64 R2, c[0x0][0x3a0] ;  /* 0x0000e800ff02ab82 */ /* 0x000ea20000000a00 */
[----:B0-----:R-:W-:Y:S01]  /*01b0*/  @!P3 IMAD.WIDE.U32 R20, R21, 0x8, R6 ;  /* 0x000000081514b825 */ /* 0x001fe200078e0006 */
[----:B------:R-:W-:-:S03]  /*01c0*/  CS2R R6, SRZ ;  /* 0x0000000000067805 */ /* 0x000fc6000001ff00 */
[----:B------:R1:W5:Y:S04]  /*01d0*/  @!P1 LDG.E.64 R10, desc[UR4][R16.64] ;  /* 0x00000004100a9981 */ /* 0x000368000c1e1b00 */
[----:B------:R1:W5:Y:S01]  /*01e0*/  @!P3 LDG.E.64 R6, desc[UR4][R20.64] ;  /* 0x000000041406b981 */ /* 0x000362000c1e1b00 */
[----:B--2---:R-:W-:Y:S01]  /*01f0*/  @!P2 IMAD.WIDE.U32 R18, R19, 0x8, R2 ;  /* 0x000000081312a825 */ /* 0x004fe200078e0002 */
[----:B------:R-:W-:-:S06]  /*0200*/  CS2R R2, SRZ ;  /* 0x0000000000027805 */ /* 0x000fcc000001ff00 */
[----:B------:R1:W5:Y:S01]  /*0210*/  @!P2 LDG.E.64 R2, desc[UR4][R18.64] ;  /* 0x000000041202a981 */ /* 0x000362000c1e1b00 */
[----:B------:R-:W-:Y:S01]  /*0220*/  ISETP.GE.AND P2, PT, R5, R4, PT ;  /* 0x000000040500720c */ /* 0x000fe20003f46270 */
[----:B------:R-:W-:Y:S01]  /*0230*/  BSSY.RECONVERGENT B0, `(.L_x_6413) ;  /* 0x0000023000007945 */ /* 0x000fe20003800200 */
[----:B------:R-:W-:-:S11]  /*0240*/  CS2R R12, SRZ ;  /* 0x00000000000c7805 */ /* 0x000fd6000001ff00 */
[----:B-1----:R-:W-:Y:S05]  /*0250*/  @P2 BRA `(.L_x_6414) ;  /* 0x0000000000802947 */ /* 0x002fea0003800000 */
[----:B-----5:R-:W-:-:S13]  /*0260*/  FSETP.GE.FTZ.AND P0, PT, |R14|, |R15|, PT ;  /* 0x4000000f0e00720b */ /* 0x020fda0003f16200 */
[----:B------:R-:W-:Y:S05]  /*0270*/  @!P0 BRA `(.L_x_6415) ;  /* 0x0000000000548947 */ /* 0x000fea0003800000 */
[C---:B------:R-:W-:Y:S01]  /*0280*/  FSETP.NEU.FTZ.AND P0, PT, |R14|.reuse, RZ, PT ;  /* 0x000000ff0e00720b */ /* 0x040fe20003f1d200 */
[----:B------:R-:W-:Y:S01]  /*0290*/  FADD.FTZ R9, |R14|, -RZ ;  /* 0x800000ff0e097221 */ /* 0x000fe20000010200 */
[C---:B------:R-:W-:Y:S01]  /*02a0*/  FSETP.NEU.FTZ.AND P1, PT, |R15|.reuse, RZ, PT ;  /* 0x000000ff0f00720b */ /* 0x040fe20003f3d200 */
        /* <DEDUP_REMOVED lines=18> */
.L_x_6415:
        /* <DEDUP_REMOVED lines=9> */
.L_x_6414:
[----:B------:R-:W-:Y:S05]  /*0460*/  BSYNC.RECONVERGENT B0 ;  /* 0x0000000000007941 */ /* 0x000fea0003800200 */
.L_x_6413:
        /* <DEDUP_REMOVED lines=22> */
.L_x_6419:
[----:B------:R-:W0:Y:S01]  /*05d0*/  MUFU.RCP R8, R14 ;  /* 0x0000000e00087308 */ /* 0x000e220000001000 */
[----:B------:R-:W0:Y:S07]  /*05e0*/  LDCU.64 UR6, c[0x0][0x390] ;  /* 0x00007200ff0677ac */ /* 0x000e2e0008000a00 */
[----:B------:R-:W1:Y:S01]  /*05f0*/  MUFU.RCP R9, R16 ;  /* 0x0000001000097308 */ /* 0x000e620000001000 */
[----:B0-----:R-:W-:Y:S01]  /*0600*/  FMUL.FTZ R8, R8, UR6 ;  /* 0x0000000608087c20 */ /* 0x001fe20008410000 */
[----:B-1----:R-:W-:Y:S01]  /*0610*/  FMUL.FTZ R9, R9, UR7 ;  /* 0x0000000709097c20 */ /* 0x002fe20008410000 */
[----:B------:R-:W-:Y:S06]  /*0620*/  BRA `(.L_x_6417) ;  /* 0x0000000000247947 */ /* 0x000fec0003800000 */
.L_x_6418:
        /* <DEDUP_REMOVED lines=9> */
.L_x_6417:
[----:B------:R-:W-:Y:S05]  /*06c0*/  BSYNC.RECONVERGENT B0 ;  /* 0x0000000000007941 */ /* 0x000fea0003800200 */
.L_x_6416:
        /* <DEDUP_REMOVED lines=22> */
.L_x_6423:
[----:B------:R-:W0:Y:S01]  /*0830*/  MUFU.RCP R10, R14 ;  /* 0x0000000e000a7308 */ /* 0x000e220000001000 */
[----:B------:R-:W0:Y:S07]  /*0840*/  LDCU.64 UR6, c[0x0][0x390] ;  /* 0x00007200ff0677ac */ /* 0x000e2e0008000a00 */
[----:B------:R-:W1:Y:S01]  /*0850*/  MUFU.RCP R11, R16 ;  /* 0x00000010000b7308 */ /* 0x000e620000001000 */
[----:B0-----:R-:W-:Y:S01]  /*0860*/  FMUL.FTZ R10, R10, UR6 ;  /* 0x000000060a0a7c20 */ /* 0x001fe20008410000 */
[----:B-1----:R-:W-:Y:S01]  /*0870*/  FMUL.FTZ R11, R11, UR7 ;  /* 0x000000070b0b7c20 */ /* 0x002fe20008410000 */
[----:B------:R-:W-:Y:S06]  /*0880*/  BRA `(.L_x_6421) ;  /* 0x0000000000247947 */ /* 0x000fec0003800000 */
.L_x_6422:
        /* <DEDUP_REMOVED lines=9> */
.L_x_6421:
[----:B------:R-:W-:Y:S05]  /*0920*/  BSYNC.RECONVERGENT B0 ;  /* 0x0000000000007941 */ /* 0x000fea0003800200 */
.L_x_6420:
        /* <DEDUP_REMOVED lines=22> */
.L_x_6427:
[----:B------:R-:W0:Y:S01]  /*0a90*/  MUFU.RCP R6, R14 ;  /* 0x0000000e00067308 */ /* 0x000e220000001000 */
[----:B------:R-:W0:Y:S07]  /*0aa0*/  LDCU.64 UR6, c[0x0][0x390] ;  /* 0x00007200ff0677ac */ /* 0x000e2e0008000a00 */
[----:B------:R-:W1:Y:S01]  /*0ab0*/  MUFU.RCP R7, R16 ;  /* 0x0000001000077308 */ /* 0x000e620000001000 */
[----:B0-----:R-:W-:Y:S01]  /*0ac0*/  FMUL.FTZ R6, R6, UR6 ;  /* 0x0000000606067c20 */ /* 0x001fe20008410000 */
[----:B-1----:R-:W-:Y:S01]  /*0ad0*/  FMUL.FTZ R7, R7, UR7 ;  /* 0x0000000707077c20 */ /* 0x002fe20008410000 */
[----:B------:R-:W-:Y:S06]  /*0ae0*/  BRA `(.L_x_6425) ;  /* 0x0000000000247947 */ /* 0x000fec0003800000 */
.L_x_6426:
        /* <DEDUP_REMOVED lines=9> */
.L_x_6425:
[----:B------:R-:W-:Y:S05]  /*0b80*/  BSYNC.RECONVERGENT B0 ;  /* 0x0000000000007941 */ /* 0x000fea0003800200 */
.L_x_6424:
        /* <DEDUP_REMOVED lines=18> */
.L_x_6429:
[----:B------:R-:W-:Y:S05]  /*0cb0*/  BSYNC.RECONVERGENT B0 ;  /* 0x0000000000007941 */ /* 0x000fea0003800200 */
.L_x_6428:
[----:B------:R-:W-:-:S13]  /*0cc0*/  ISETP.GE.AND P0, PT, R5, R4, PT ;  /* 0x000000040500720c */ /* 0x000fda0003f06270 */
[----:B------:R-:W-:Y:S05]  /*0cd0*/  @P0 EXIT ;  /* 0x000000000000094d */ /* 0x000fea0003800000 */
[----:B01----:R-:W0:Y:S01]  /*0ce0*/  LDC.64 R2, c[0x0][0x398] ;  /* 0x0000e600ff027b82 */ /* 0x003e220000000a00 */
[----:B------:R-:W-:-:S05]  /*0cf0*/  LEA R5, R0, R5, 0x9 ;  /* 0x0000000500057211 */ /* 0x000fca00078e48ff */
[----:B0-----:R-:W-:-:S05]  /*0d00*/  IMAD.WIDE.U32 R2, R5, 0x8, R2 ;  /* 0x0000000805027825 */ /* 0x001fca00078e0002 */
[----:B------:R-:W-:Y:S01]  /*0d10*/  STG.E.64 desc[UR4][R2.64], R6 ;  /* 0x0000000602007986 */ /* 0x000fe2000c101b04 */
[----:B------:R-:W-:Y:S05]  /*0d20*/  EXIT ;  /* 0x000000000000794d */ /* 0x000fea0003800000 */
.L_x_6430:
        /* <DEDUP_REMOVED lines=13> */
.L_x_18303:


//--------------------- .text._ZN2at6native29vectorized_elementwise_kernelILi2ENS0_13AUnaryFunctorIN3c107complexIfEES5_S5_NS0_15binary_internal10DivFunctorIS5_EEEESt5arrayIPcLm2EEEEviT0_T1_ --------------------------
	.section	.text._ZN2at6native29vectorized_elementwise_kernelILi2ENS0_13AUnaryFunctorIN3c107complexIfEES5_S5_NS0_15binary_internal10DivFunctorIS5_EEEESt5arrayIPcLm2EEEEviT0_T1_,"ax",@progbits
	.align	128
        .global         _ZN2at6native29vectorized_elementwise_kernelILi2ENS0_13AUnaryFunctorIN3c107complexIfEES5_S5_NS0_15binary_internal10DivFunctorIS5_EEEESt5arrayIPcLm2EEEEviT0_T1_
        .type           _ZN2at6native29vectorized_elementwise_kernelILi2ENS0_13AUnaryFunctorIN3c107complexIfEES5_S5_NS0_15binary_internal10DivFunctorIS5_EEEESt5arrayIPcLm2EEEEviT0_T1_,@function
        .size           _ZN2at6native29vectorized_elementwise_kernelILi2ENS0_13AUnaryFunctorIN3c107complexIfEES5_S5_NS0_15binary_internal10DivFunctorIS5_EEEESt5arrayIPcLm2EEEEviT0_T1_,(.L_x_18304 - _ZN2at6native29vectorized_elementwise_kernelILi2ENS0_13AUnaryFunctorIN3c107complexIfEES5_S5_NS0_15binary_internal10DivFunctorIS5_EEEESt5arrayIPcLm2EEEEviT0_T1_)
        .other          _ZN2at6native29vectorized_elementwise_kernelILi2ENS0_13AUnaryFunctorIN3c107complexIfEES5_S5_NS0_15binary_internal10DivFunctorIS5_EEEESt5arrayIPcLm2EEEEviT0_T1_,@"STO_CUDA_ENTRY STV_DEFAULT"
_ZN2at6native29vectorized_elementwise_kernelILi2ENS0_13AUnaryFunctorIN3c107complexIfEES5_S5_NS0_15binary_internal10DivFunctorIS5_EEEESt5arrayIPcLm2EEEEviT0_T1_:
.text._ZN2at6native29vectorized_elementwise_kernelILi2ENS0_13AUnaryFunctorIN3c107complexIfEES5_S5_NS0_15binary_internal10DivFunctorIS5_EEEESt5arrayIPcLm2EEEEviT0_T1_:
        /* <DEDUP_REMOVED lines=9> */
[----:B------:R-:W-:Y:S02]  /*0090*/  CS2R R6, SRZ ;  /* 0x0000000000067805 */ /* 0x000fe4000001ff00 */
[----:B0-----:R-:W-:Y:S02]  /*00a0*/  ISETP.GE.U32.AND P6, PT, R27, R0, PT ;  /* 0x000000001b00720c */ /* 0x001fe40003fc6070 */
[----:B------:R-:W-:-:S11]  /*00b0*/  MOV R23, R27 ;  /* 0x0000001b00177202 */ /* 0x000fd60000000f00 */
[----:B------:R-:W-:Y:S01]  /*00c0*/  @!P6 IADD3 R27, PT, PT, R23, 0x80, RZ ;  /* 0x00000080171be810 */ /* 0x000fe20007ffe0ff */
[----:B------:R-:W0:Y:S01]  /*00d0*/  @!P6 LDC.64 R10, c[0x0][0x3a0] ;  /* 0x0000e800ff0aeb82 */ /* 0x000e220000000a00 */
[----:B------:R-:W-:Y:S02]  /*00e0*/  @!P6 IADD3 R5, PT, PT, R24, R23, RZ ;  /* 0x000000171805e210 */ /* 0x000fe40007ffe0ff */
[----:B------:R-:W-:-:S13]  /*00f0*/  ISETP.GE.U32.AND P5, PT, R27, R0, PT ;  /* 0x000000001b00720c */ /* 0x000fda0003fa6070 */
[----:B------:R-:W-:Y:S01]  /*0100*/  @!P5 IADD3 R15, PT, PT, R24, R27, RZ ;  /* 0x0000001b180fd210 */ /* 0x000fe20007ffe0ff */
[----:B------:R-:W1:Y:S01]  /*0110*/  @!P5 LDC.64 R8, c[0x0][0x3a0] ;  /* 0x0000e800ff08db82 */ /* 0x000e620000000a00 */
[----:B------:R-:W-:-:S04]  /*0120*/  @!P5 IADD3 R27, PT, PT, R27, 0x80, RZ ;  /* 0x000000801b1bd810 */ /* 0x000fc80007ffe0ff */
[----:B------:R-:W-:Y:S01]  /*0130*/  ISETP.GE.U32.AND P4, PT, R27, R0, PT ;  /* 0x000000001b00720c */ /* 0x000fe20003f86070 */
[----:B0-----:R-:W-:-:S05]  /*0140*/  @!P6 IMAD.WIDE.U32 R10, R5, 0x8, R10 ;  /* 0x00000008050ae825 */ /* 0x001fca00078e000a */
[----:B------:R-:W5:Y:S07]  /*0150*/  @!P6 LDG.E.64 R6, desc[UR4][R10.64] ;  /* 0x000000040a06e981 */ /* 0x000f6e000c1e1b00 */
[----:B------:R-:W-:Y:S01]  /*0160*/  @!P4 IADD3 R2, PT, PT, R24, R27, RZ ;  /* 0x0000001b1802c210 */ /* 0x000fe20007ffe0ff */
[----:B------:R-:W0:Y:S01]  /*0170*/  @!P4 LDC.64 R20, c[0x0][0x3a0] ;  /* 0x0000e800ff14cb82 */ /* 0x000e220000000a00 */
[----:B------:R-:W-:-:S04]  /*0180*/  @!P4 IADD3 R27, PT, PT, R27, 0x80, RZ ;  /* 0x000000801b1bc810 */ /* 0x000fc80007ffe0ff */
[----:B------:R-:W-:-:S13]  /*0190*/  ISETP.GE.U32.AND P3, PT, R27, R0, PT ;  /* 0x000000001b00720c */ /* 0x000fda0003f66070 */
[----:B------:R-:W-:Y:S01]  /*01a0*/  @!P3 IADD3 R3, PT, PT, R24, R27, RZ ;  /* 0x0000001b1803b210 */ /* 0x000fe20007ffe0ff */
[----:B------:R-:W2:Y:S01]  /*01b0*/  @!P3 LDC.64 R12, c[0x0][0x3a0] ;  /* 0x0000e800ff0cbb82 */ /* 0x000ea20000000a00 */
[----:B------:R-:W-:-:S04]  /*01c0*/  @!P3 IADD3 R27, PT, PT, R27, 0x80, RZ ;  /* 0x000000801b1bb810 */ /* 0x000fc80007ffe0ff */
[----:B------:R-:W-:-:S13]  /*01d0*/  ISETP.GE.U32.AND P2, PT, R27, R0, PT ;  /* 0x000000001b00720c */ /* 0x000fda0003f46070 */
[----:B------:R-:W-:Y:S02]  /*01e0*/  @!P2 IADD3 R29, PT, PT, R24, R27, RZ ;  /* 0x0000001b181da210 */ /* 0x000fe40007ffe0ff */
[----:B------:R-:W-:-:S04]  /*01f0*/  @!P2 IADD3 R27, PT, PT, R27, 0x80, RZ ;  /* 0x000000801b1ba810 */ /* 0x000fc80007ffe0ff */
[----:B------:R-:W-:-:S13]  /*0200*/  ISETP.GE.U32.AND P1, PT, R27, R0, PT ;  /* 0x000000001b00720c */ /* 0x000fda0003f26070 */
[----:B------:R-:W-:Y:S01]  /*0210*/  @!P1 IADD3 R19, PT, PT, R24, R27, RZ ;  /* 0x0000001b18139210 */ /* 0x000fe20007ffe0ff */
[----:B-1----:R-:W-:Y:S01]  /*0220*/  @!P5 IMAD.WIDE.U32 R8, R15, 0x8, R8 ;  /* 0x000000080f08d825 */ /* 0x002fe200078e0008 */
[----:B------:R-:W-:Y:S01]  /*0230*/  @!P1 IADD3 R27, PT, PT, R27, 0x80, RZ ;  /* 0x000000801b1b9810 */ /* 0x000fe20007ffe0ff */
[----:B------:R-:W1:Y:S03]  /*0240*/  @!P1 LDC.64 R16, c[0x0][0x3a0] ;  /* 0x0000e800ff109b82 */ /* 0x000e660000000a00 */
[----:B------:R-:W-:Y:S02]  /*0250*/  ISETP.GE.U32.AND P0, PT, R27, R0, PT ;  /* 0x000000001b00720c */ /* 0x000fe40003f06070 */
[----:B------:R-:W-:-:S03]  /*0260*/  CS2R R4, SRZ ;  /* 0x0000000000047805 */ /* 0x000fc6000001ff00 */
[----:B------:R-:W3:Y:S03]  /*0270*/  @!P2 LDC.64 R14, c[0x0][0x3a0] ;  /* 0x0000e800ff0eab82 */ /* 0x000ee60000000a00 */
[----:B------:R4:W5:Y:S05]  /*0280*/  @!P5 LDG.E.64 R4, desc[UR4][R8.64] ;  /* 0x000000040804d981 */ /* 0x00096a000c1e1b00 */
[----:B------:R-:W-:Y:S02]  /*0290*/  @!P0 IADD3 R25, PT, PT, R24, R27, RZ ;  /* 0x0000001b18198210 */ /* 0x000fe40007ffe0ff */
[----:B------:R-:W-:Y:S01]  /*02a0*/  @!P0 IADD3 R27, PT, PT, R27, 0x80, RZ ;  /* 0x000000801b1b8810 */ /* 0x000fe20007ffe0ff */
[----:B----4-:R-:W4:Y:S03]  /*02b0*/  @!P0 LDC.64 R8, c[0x0][0x3a0] ;  /* 0x0000e800ff088b82 */ /* 0x010f260000000a00 */
[----:B------:R-:W-:-:S13]  /*02c0*/  ISETP.GE.U32.AND P6, PT, R27, R0, PT ;  /* 0x000000001b00720c */ /* 0x000fda0003fc6070 */
[----:B------:R-:W4:Y:S01]  /*02d0*/  @!P6 LDC.64 R10, c[0x0][0x3a0] ;  /* 0x0000e800ff0aeb82 */ /* 0x000f220000000a00 */
[----:B0-----:R-:W-:-:S04]  /*02e0*/  @!P4 IMAD.WIDE.U32 R20, R2, 0x8, R20 ;  /* 0x000000080214c825 */ /* 0x001fc800078e0014 */
[----:B--2---:R-:W-:Y:S01]  /*02f0*/  @!P3 IMAD.WIDE.U32 R12, R3, 0x8, R12 ;  /* 0x00000008030cb825 */ /* 0x004fe200078e000c */
[----:B------:R-:W-:-:S03]  /*0300*/  CS2R R2, SRZ ;  /* 0x0000000000027805 */ /* 0x000fc6000001ff00 */
[----:B-1----:R-:W-:Y:S01]  /*0310*/  @!P1 IMAD.WIDE.U32 R16, R19, 0x8, R16 ;  /* 0x0000000813109825 */ /* 0x002fe200078e0010 */
[----:B------:R-:W-:Y:S02]  /*0320*/  CS2R R18, SRZ ;  /* 0x0000000000127805 */ /* 0x000fe4000001ff00 */
[----:B------:R0:W5:Y:S01]  /*0330*/  @!P4 LDG.E.64 R2, desc[UR4][R20.64] ;  /* 0x000000041402c981 */ /* 0x000162000c1e1b00 */
[----:B---3--:R-:W-:Y:S01]  /*0340*/  @!P2 IMAD.WIDE.U32 R14, R29, 0x8, R14 ;  /* 0x000000081d0ea825 */ /* 0x008fe200078e000e */
[----:B------:R-:W-:Y:S02]  /*0350*/  @!P6 IADD3 R29, PT, PT, R24, R27, RZ ;  /* 0x0000001b181de210 */ /* 0x000fe40007ffe0ff */
[----:B------:R1:W5:Y:S01]  /*0360*/  @!P3 LDG.E.64 R18, desc[UR4][R12.64] ;  /* 0x000000040c12b981 */ /* 0x000362000c1e1b00 */
[----:B----4-:R-:W-:Y:S01]  /*0370*/  @!P0 IMAD.WIDE.U32 R8, R25, 0x8, R8 ;  /* 0x0000000819088825 */ /* 0x010fe200078e0008 */
[----:B0-----:R-:W-:-:S03]  /*0380*/  CS2R R20, SRZ ;  /* 0x0000000000147805 */ /* 0x001fc6000001ff00 */
[----:B------:R-:W-:Y:S01]  /*0390*/  @!P6 IMAD.WIDE.U32 R10, R29, 0x8, R10 ;  /* 0x000000081d0ae825 */ /* 0x000fe200078e000a */
[----:B------:R-:W-:Y:S02]  /*03a0*/  CS2R R28, SRZ ;  /* 0x00000000001c7805 */ /* 0x000fe4000001ff00 */
[----:B-1----:R-:W-:Y:S02]  /*03b0*/  CS2R R12, SRZ ;  /* 0x00000000000c7805 */ /* 0x002fe4000001ff00 */
[----:B------:R-:W5:Y:S04]  /*03c0*/  @!P6 LDG.E.64 R20, desc[UR4][R10.64] ;  /* 0x000000040a14e981 */ /* 0x000f68000c1e1b00 */
[----:B------:R-:W5:Y:S04]  /*03d0*/  @!P1 LDG.E.64 R12, desc[UR4][R16.64] ;  /* 0x00000004100c9981 */ /* 0x000f68000c1e1b00 */
[----:B------:R-:W5:Y:S01]  /*03e0*/  @!P0 LDG.E.64 R28, desc[UR4][R8.64] ;  /* 0x00000004081c8981 */ /* 0x000f62000c1e1b00 */
[----:B------:R-:W-:-:S06]  /*03f0*/  CS2R R26, SRZ ;  /* 0x00000000001a7805 */ /* 0x000fcc000001ff00 */
[----:B------:R0:W5:Y:S01]  /*0400*/  @!P2 LDG.E.64 R26, desc[UR4][R14.64] ;  /* 0x000000040e1aa981 */ /* 0x000162000c1e1b00 */
[----:B------:R-:W-:Y:S01]  /*0410*/  ISETP.GE.U32.AND P2, PT, R23, R0, PT ;  /* 0x000000001700720c */ /* 0x000fe20003f46070 */
[----:B------:R-:W-:Y:S01]  /*0420*/  BSSY.RECONVERGENT B0, `(.L_x_6432) ;  /* 0x0000023000007945 */ /* 0x000fe20003800200 */
[----:B0-----:R-:W-:-:S11]  /*0430*/  CS2R R14, SRZ ;  /* 0x00000000000e7805 */ /* 0x001fd6000001ff00 */
[----:B------:R-:W-:Y:S05]  /*0440*/  @P2 BRA `(.L_x_6433) ;  /* 0x0000000000802947 */ /* 0x000fea0003800000 */
        /* <DEDUP_REMOVED lines=23> */
.L_x_6434:
        /* <DEDUP_REMOVED lines=9> */
.L_x_6433:
[----:B------:R-:W-:Y:S05]  /*0650*/  BSYNC.RECONVERGENT B0 ;  /* 0x0000000000007941 */ /* 0x000fea0003800200 */
.L_x_6432:
        /* <DEDUP_REMOVED lines=22> */
.L_x_6438:
[----:B------:R-:W0:Y:S01]  /*07c0*/  MUFU.RCP R6, R8 ;  /* 0x0000000800067308 */ /* 0x000e220000001000 */
[----:B------:R-:W0:Y:S07]  /*07d0*/  LDCU.64 UR6, c[0x0][0x390] ;  /* 0x00007200ff0677ac */ /* 0x000e2e0008000a00 */
[----:B------:R-:W1:Y:S01]  /*07e0*/  MUFU.RCP R7, R10 ;  /* 0x0000000a00077308 */ /* 0x000e620000001000 */
[----:B0-----:R-:W-:Y:S01]  /*07f0*/  FMUL.FTZ R6, R6, UR6 ;  /* 0x0000000606067c20 */ /* 0x001fe20008410000 */
[----:B-1----:R-:W-:Y:S01]  /*0800*/  FMUL.FTZ R7, R7, UR7 ;  /* 0x0000000707077c20 */ /* 0x002fe20008410000 */
[----:B------:R-:W-:Y:S06]  /*0810*/  BRA `(.L_x_6436) ;  /* 0x0000000000247947 */ /* 0x000fec0003800000 */
.L_x_6437:
        /* <DEDUP_REMOVED lines=9> */
.L_x_6436:
[----:B------:R-:W-:Y:S05]  /*08b0*/  BSYNC.RECONVERGENT B0 ;  /* 0x0000000000007941 */ /* 0x000fea0003800200 */
.L_x_6435:
        /* <DEDUP_REMOVED lines=22> */
.L_x_6442:
[----:B------:R-:W0:Y:S01]  /*0a20*/  MUFU.RCP R4, R8 ;  /* 0x0000000800047308 */ /* 0x000e220000001000 */
[----:B------:R-:W0:Y:S07]  /*0a30*/  LDCU.64 UR6, c[0x0][0x390] ;  /* 0x00007200ff0677ac */ /* 0x000e2e0008000a00 */
[----:B------:R-:W1:Y:S01]  /*0a40*/  MUFU.RCP R5, R10 ;  /* 0x0000000a00057308 */ /* 0x000e620000001000 */
[----:B0-----:R-:W-:Y:S01]  /*0a50*/  FMUL.FTZ R4, R4, UR6 ;  /* 0x0000000604047c20 */ /* 0x001fe20008410000 */
[----:B-1----:R-:W-:Y:S01]  /*0a60*/  FMUL.FTZ R5, R5, UR7 ;  /* 0x0000000705057c20 */ /* 0x002fe20008410000 */
[----:B------:R-:W-:Y:S06]  /*0a70*/  BRA `(.L_x_6440) ;  /* 0x0000000000247947 */ /* 0x000fec0003800000 */
.L_x_6441:
        /* <DEDUP_REMOVED lines=9> */
.L_x_6440:
[----:B------:R-:W-:Y:S05]  /*0b10*/  BSYNC.RECONVERGENT B0 ;  /* 0x0000000000007941 */ /* 0x000fea0003800200 */
.L_x_6439:
        /* <DEDUP_REMOVED lines=22> */
.L_x_6446:
[----:B------:R-:W0:Y:S01]  /*0c80*/  MUFU.RCP R2, R8 ;  /* 0x0000000800027308 */ /* 0x000e220000001000 */
[----:B------:R-:W0:Y:S07]  /*0c90*/  LDCU.64 UR6, c[0x0][0x390] ;  /* 0x00007200ff0677ac */ /* 0x000e2e0008000a00 */
[----:B------:R-:W1:Y:S01]  /*0ca0*/  MUFU.RCP R3, R10 ;  /* 0x0000000a00037308 */ /* 0x000e620000001000 */
[----:B0-----:R-:W-:Y:S01]  /*0cb0*/  FMUL.FTZ R2, R2, UR6 ;  /* 0x0000000602027c20 */ /* 0x001fe20008410000 */
[----:B-1----:R-:W-:Y:S01]  /*0cc0*/  FMUL.FTZ R3, R3, UR7 ;  /* 0x0000000703037c20 */ /* 0x002fe20008410000 */
[----:B------:R-:W-:Y:S06]  /*0cd0*/  BRA `(.L_x_6444) ;  /* 0x0000000000247947 */ /* 0x000fec0003800000 */
.L_x_6445:
        /* <DEDUP_REMOVED lines=9> */
.L_x_6444:
[----:B------:R-:W-:Y:S05]  /*0d70*/  BSYNC.RECONVERGENT B0 ;  /* 0x0000000000007941 */ /* 0x000fea0003800200 */
.L_x_6443:
        /* <DEDUP_REMOVED lines=22> */
.L_x_6450:
[----:B------:R-:W0:Y:S01]  /*0ee0*/  MUFU.RCP R10, R8 ;  /* 0x00000008000a7308 */ /* 0x000e220000001000 */
[----:B------:R-:W0:Y:S07]  /*0ef0*/  LDCU.64 UR6, c[0x0][0x390] ;  /* 0x00007200ff0677ac */ /* 0x000e2e0008000a00 */
[----:B------:R-:W1:Y:S01]  /*0f00*/  MUFU.RCP R11, R16 ;  /* 0x00000010000b7308 */ /* 0x000e620000001000 */
[----:B0-----:R-:W-:Y:S01]  /*0f10*/  FMUL.FTZ R10, R10, UR6 ;  /* 0x000000060a0a7c20 */ /* 0x001fe20008410000 */
[----:B-1----:R-:W-:Y:S01]  /*0f20*/  FMUL.FTZ R11, R11, UR7 ;  /* 0x000000070b0b7c20 */ /* 0x002fe20008410000 */
[----:B------:R-:W-:Y:S06]  /*0f30*/  BRA `(.L_x_6448) ;  /* 0x0000000000247947 */ /* 0x000fec0003800000 */
.L_x_6449:
        /* <DEDUP_REMOVED lines=9> */
.L_x_6448:
[----:B------:R-:W-:Y:S05]  /*0fd0*/  BSYNC.RECONVERGENT B0 ;  /* 0x0000000000007941 */ /* 0x000fea0003800200 */
.L_x_6447:
        /* <DEDUP_REMOVED lines=22> */
.L_x_6454:
[----:B------:R-:W0:Y:S01]  /*1140*/  MUFU.RCP R16, R8 ;  /* 0x0000000800107308 */ /* 0x000e220000001000 */
[----:B------:R-:W0:Y:S07]  /*1150*/  LDCU.64 UR6, c[0x0][0x390] ;  /* 0x00007200ff0677ac */ /* 0x000e2e0008000a00 */
[----:B------:R-:W1:Y:S01]  /*1160*/  MUFU.RCP R17, R18 ;  /* 0x0000001200117308 */ /* 0x000e620000001000 */
[----:B0-----:R-:W-:Y:S01]  /*1170*/  FMUL.FTZ R16, R16, UR6 ;  /* 0x0000000610107c20 */ /* 0x001fe20008410000 */
[----:B-1----:R-:W-:Y:S01]  /*1180*/  FMUL.FTZ R17, R17, UR7 ;  /* 0x0000000711117c20 */ /* 0x002fe20008410000 */
[----:B------:R-:W-:Y:S06]  /*1190*/  BRA `(.L_x_6452) ;  /* 0x0000000000247947 */ /* 0x000fec0003800000 */
.L_x_6453:
        /* <DEDUP_REMOVED lines=9> */
.L_x_6452:
[----:B------:R-:W-:Y:S05]  /*1230*/  BSYNC.RECONVERGENT B0 ;  /* 0x0000000000007941 */ /* 0x000fea0003800200 */
.L_x_6451:
        /* <DEDUP_REMOVED lines=22> */
.L_x_6458:
[----:B------:R-:W0:Y:S01]  /*13a0*/  MUFU.RCP R12, R8 ;  /* 0x00000008000c7308 */ /* 0x000e220000001000 */
[----:B------:R-:W0:Y:S07]  /*13b0*/  LDCU.64 UR6, c[0x0][0x390] ;  /* 0x00007200ff0677ac */ /* 0x000e2e0008000a00 */
[----:B------:R-:W1:Y:S01]  /*13c0*/  MUFU.RCP R13, R18 ;  /* 0x00000012000d7308 */ /* 0x000e620000001000 */
[----:B0-----:R-:W-:Y:S01]  /*13d0*/  FMUL.FTZ R12, R12, UR6 ;  /* 0x000000060c0c7c20 */ /* 0x001fe20008410000 */
[----:B-1----:R-:W-:Y:S01]  /*13e0*/  FMUL.FTZ R13, R13, UR7 ;  /* 0x000000070d0d7c20 */ /* 0x002fe20008410000 */
[----:B------:R-:W-:Y:S06]  /*13f0*/  BRA `(.L_x_6456) ;  /* 0x0000000000247947 */ /* 0x000fec0003800000 */
.L_x_6457:
        /* <DEDUP_REMOVED lines=9> */
.L_x_6456:
[----:B------:R-:W-:Y:S05]  /*1490*/  BSYNC.RECONVERGENT B0 ;  /* 0x0000000000007941 */ /* 0x000fea0003800200 */
.L_x_6455:
        /* <DEDUP_REMOVED lines=22> */
.L_x_6462:
[----:B------:R-:W0:Y:S01]  /*1600*/  MUFU.RCP R18, R8 ;  /* 0x0000000800127308 */ /* 0x000e220000001000 */
[----:B------:R-:W0:Y:S07]  /*1610*/  LDCU.64 UR6, c[0x0][0x390] ;  /* 0x00007200ff0677ac */ /* 0x000e2e0008000a00 */
[----:B------:R-:W1:Y:S01]  /*1620*/  MUFU.RCP R19, R22 ;  /* 0x0000001600137308 */ /* 0x000e620000001000 */
[----:B0-----:R-:W-:Y:S01]  /*1630*/  FMUL.FTZ R18, R18, UR6 ;  /* 0x0000000612127c20 */ /* 0x001fe20008410000 */
[----:B-1----:R-:W-:Y:S01]  /*1640*/  FMUL.FTZ R19, R19, UR7 ;  /* 0x0000000713137c20 */ /* 0x002fe20008410000 */
[----:B------:R-:W-:Y:S06]  /*1650*/  BRA `(.L_x_6460) ;  /* 0x0000000000247947 */ /* 0x000fec0003800000 */
.L_x_6461:
        /* <DEDUP_REMOVED lines=9> */
.L_x_6460:
[----:B------:R-:W-:Y:S05]  /*16f0*/  BSYNC.RECONVERGENT B0 ;  /* 0x0000000000007941 */ /* 0x000fea0003800200 */
.L_x_6459:
        /* <DEDUP_REMOVED lines=9> */
[----:B------:R-:W1:Y:S01]  /*1790*/  LDC.64 R8, c[0x0][0x398] ;  /* 0x0000e600ff087b82 */ /* 0x000e620000000a00 */
[----:B0-----:R-:W-:Y:S02]  /*17a0*/  IADD3 R15, PT, PT, R24, R23, RZ ;  /* 0x00000017180f7210 */ /* 0x001fe40007ffe0ff */
[----:B------:R-:W-:-:S04]  /*17b0*/  IADD3 R23, PT, PT, R23, 0x80, RZ ;  /* 0x0000008017177810 */ /* 0x000fc80007ffe0ff */
[----:B------:R-:W-:Y:S01]  /*17c0*/  ISETP.GE.U32.AND P0, PT, R23, R0, PT ;  /* 0x000000001700720c */ /* 0x000fe20003f06070 */
[----:B-1----:R-:W-:-:S05]  /*17d0*/  IMAD.WIDE.U32 R8, R15, 0x8, R8 ;  /* 0x000000080f087825 */ /* 0x002fca00078e0008 */
[----:B------:R0:W-:Y:S07]  /*17e0*/  STG.E.64 desc[UR4][R8.64], R6 ;  /* 0x0000000608007986 */ /* 0x0001ee000c101b04 */
[----:B------:R-:W-:Y:S05]  /*17f0*/  @P0 BRA `(.L_x_6466) ;  /* 0x0000000000300947 */ /* 0x000fea0003800000 */
[----:B0-----:R-:W0:Y:S01]  /*1800*/  LDC.64 R6, c[0x0][0x398] ;  /* 0x0000e600ff067b82 */ /* 0x001e220000000a00 */
[----:B------:R-:W-:Y:S02]  /*1810*/  IADD3 R9, PT, PT, R24, R23, RZ ;  /* 0x0000001718097210 */ /* 0x000fe40007ffe0ff */
[----:B------:R-:W-:-:S03]  /*1820*/  IADD3 R23, PT, PT, R23, 0x80, RZ ;  /* 0x0000008017177810 */ /* 0x000fc60007ffe0ff */
[----:B0-----:R-:W-:-:S05]  /*1830*/  IMAD.WIDE.U32 R6, R9, 0x8, R6 ;  /* 0x0000000809067825 */ /* 0x001fca00078e0006 */
[----:B------:R1:W-:Y:S02]  /*1840*/  STG.E.64 desc[UR4][R6.64], R4 ;  /* 0x0000000406007986 */ /* 0x0003e4000c101b04 */
.L_x_6465:
[----:B------:R-:W-:-:S13]  /*1850*/  ISETP.GE.U32.AND P0, PT, R23, R0, PT ;  /* 0x000000001700720c */ /* 0x000fda0003f06070 */
[----:B------:R-:W-:Y:S05]  /*1860*/  @P0 BRA `(.L_x_6467) ;  /* 0x0000000000300947 */ /* 0x000fea0003800000 */
[----:B-1----:R-:W1:Y:S01]  /*1870*/  LDC.64 R4, c[0x0][0x398] ;  /* 0x0000e600ff047b82 */ /* 0x002e620000000a00 */
[----:B------:R-:W-:Y:S02]  /*1880*/  IADD3 R7, PT, PT, R24, R23, RZ ;  /* 0x0000001718077210 */ /* 0x000fe40007ffe0ff */
[----:B------:R-:W-:-:S03]  /*1890*/  IADD3 R23, PT, PT, R23, 0x80, RZ ;  /* 0x0000008017177810 */ /* 0x000fc60007ffe0ff */
[----:B-1----:R-:W-:-:S05]  /*18a0*/  IMAD.WIDE.U32 R4, R7, 0x8, R4 ;  /* 0x0000000807047825 */ /* 0x002fca00078e0004 */
[----:B------:R1:W-:Y:S02]  /*18b0*/  STG.E.64 desc[UR4][R4.64], R2 ;  /* 0x0000000204007986 */ /* 0x0003e4000c101b04 */
.L_x_6466:
[----:B------:R-:W-:-:S13]  /*18c0*/  ISETP.GE.U32.AND P0, PT, R23, R0, PT ;  /* 0x000000001700720c */ /* 0x000fda0003f06070 */
[----:B------:R-:W-:Y:S05]  /*18d0*/  @P0 BRA `(.L_x_6468) ;  /* 0x0000000000340947 */ /* 0x000fea0003800000 */
[----:B-1----:R-:W1:Y:S01]  /*18e0*/  LDC.64 R2, c[0x0][0x398] ;  /* 0x0000e600ff027b82 */ /* 0x002e620000000a00 */
[----:B------:R-:W-:Y:S02]  /*18f0*/  IADD3 R5, PT, PT, R24, R23, RZ ;  /* 0x0000001718057210 */ /* 0x000fe40007ffe0ff */
[----:B------:R-:W-:-:S03]  /*1900*/  IADD3 R23, PT, PT, R23, 0x80, RZ ;  /* 0x0000008017177810 */ /* 0x000fc60007ffe0ff */
[----:B-1----:R-:W-:-:S05]  /*1910*/  IMAD.WIDE.U32 R2, R5, 0x8, R2 ;  /* 0x0000000805027825 */ /* 0x002fca00078e0002 */
[----:B------:R2:W-:Y:S02]  /*1920*/  STG.E.64 desc[UR4][R2.64], R10 ;  /* 0x0000000a02007986 */ /* 0x0005e4000c101b04 */
.L_x_6467:
[----:B------:R-:W-:-:S13]  /*1930*/  ISETP.GE.U32.AND P0, PT, R23, R0, PT ;  /* 0x000000001700720c */ /* 0x000fda0003f06070 */
[----:B------:R-:W-:Y:S05]  /*1940*/  @P0 BREAK.RELIABLE B1 ;  /* 0x0000000000010942 */ /* 0x000fea0003800100 */
[----:B------:R-:W-:Y:S05]  /*1950*/  @P0 BRA `(.L_x_6469) ;  /* 0x0000000000300947 */ /* 0x000fea0003800000 */
[----:B--2---:R-:W2:Y:S01]  /*1960*/  LDC.64 R2, c[0x0][0x398] ;  /* 0x0000e600ff027b82 */ /* 0x004ea20000000a00 */
[----:B-1----:R-:W-:Y:S02]  /*1970*/  IADD3 R5, PT, PT, R24, R23, RZ ;  /* 0x0000001718057210 */ /* 0x002fe40007ffe0ff */
[----:B------:R-:W-:-:S03]  /*1980*/  IADD3 R23, PT, PT, R23, 0x80, RZ ;  /* 0x0000008017177810 */ /* 0x000fc60007ffe0ff */
[----:B--2---:R-:W-:-:S05]  /*1990*/  IMAD.WIDE.U32 R2, R5, 0x8, R2 ;  /* 0x0000000805027825 */ /* 0x004fca00078e0002 */
[----:B------:R2:W-:Y:S02]  /*19a0*/  STG.E.64 desc[UR4][R2.64], R16 ;  /* 0x0000001002007986 */ /* 0x0005e4000c101b04 */
.L_x_6468:
[----:B------:R-:W-:Y:S05]  /*19b0*/  BSYNC.RELIABLE B1 ;  /* 0x0000000000017941 */ /* 0x000fea0003800100 */
.L_x_6464:
[----:B------:R-:W-:-:S13]  /*19c0*/  ISETP.GE.U32.AND P0, PT, R23, R0, PT ;  /* 0x000000001700720c */ /* 0x000fda0003f06070 */
[----:B-12---:R-:W1:Y:S01]  /*19d0*/  @!P0 LDC.64 R2, c[0x0][0x398] ;  /* 0x0000e600ff028b82 */ /* 0x006e620000000a00 */
[----:B------:R-:W-:Y:S02]  /*19e0*/  @!P0 IADD3 R5, PT, PT, R24, R23, RZ ;  /* 0x0000001718058210 */ /* 0x000fe40007ffe0ff */
[----:B------:R-:W-:-:S03]  /*19f0*/  @!P0 IADD3 R23, PT, PT, R23, 0x80, RZ ;  /* 0x0000008017178810 */ /* 0x000fc60007ffe0ff */
[----:B-1----:R-:W-:-:S05]  /*1a00*/  @!P0 IMAD.WIDE.U32 R2, R5, 0x8, R2 ;  /* 0x0000000805028825 */ /* 0x002fca00078e0002 */
[----:B------:R3:W-:Y:S02]  /*1a10*/  @!P0 STG.E.64 desc[UR4][R2.64], R12 ;  /* 0x0000000c02008986 */ /* 0x0007e4000c101b04 */
.L_x_6469:
[----:B------:R-:W-:Y:S05]  /*1a20*/  BSYNC.RECONVERGENT B0 ;  /* 0x0000000000007941 */ /* 0x000fea0003800200 */
.L_x_6463:
[----:B------:R-:W-:Y:S05]  /*1a30*/  WARPSYNC.ALL ;  /* 0x0000000000007948 */ /* 0x000fea0003800000 */
[----:B------:R-:W-:-:S13]  /*1a40*/  ISETP.GE.U32.AND P0, PT, R23, R0, PT ;  /* 0x000000001700720c */ /* 0x000fda0003f06070 */
[----:B------:R-:W-:Y:S05]  /*1a50*/  @P0 EXIT ;  /* 0x000000000000094d */ /* 0x000fea0003800000 */
[----:B--23--:R-:W2:Y:S01]  /*1a60*/  LDC.64 R2, c[0x0][0x398] ;  /* 0x0000e600ff027b82 */ /* 0x00cea20000000a00 */
[----:B------:R-:W-:-:S05]  /*1a70*/  IADD3 R23, PT, PT, R24, R23, RZ ;  /* 0x0000001718177210 */ /* 0x000fca0007ffe0ff */
[----:B--2---:R-:W-:-:S05]  /*1a80*/  IMAD.WIDE.U32 R2, R23, 0x8, R2 ;  /* 0x0000000817027825 */ /* 0x004fca00078e0002 */
[----:B------:R-:W-:Y:S01]  /*1a90*/  STG.E.64 desc[UR4][R2.64], R18 ;  /* 0x0000001202007986 */ /* 0x000fe2000c101b04 */
[----:B------:R-:W-:Y:S05]  /*1aa0*/  EXIT ;  /* 0x000000000000794d */ /* 0x000fea0003800000 */
.L_x_6431:
[----:B------:R-:W0:Y:S01]  /*1ab0*/  S2R R0, SR_TID.X ;  /* 0x0000000000007919 */ /* 0x000e220000002100 */
[----:B------:R-:W1:Y:S02]  /*1ac0*/  LDC.64 R2, c[0x0][0x3a0] ;  /* 0x0000e800ff027b82 */ /* 0x000e640000000a00 */
[----:B-1----:R-:W-:-:S04]  /*1ad0*/  IMAD.WIDE.U32 R2, R24, 0x8, R2 ;  /* 0x0000000818027825 */ /* 0x002fc800078e0002 */
[----:B0-----:R-:W-:-:S05]  /*1ae0*/  IMAD.WIDE.U32 R2, R0, 0x10, R2 ;  /* 0x0000001000027825 */ /* 0x001fca00078e0002 */
[----:B------:R-:W2:Y:S04]  /*1af0*/  LDG.E.128 R4, desc[UR4][R2.64] ;  /* 0x0000000402047981 */ /* 0x000ea8000c1e1d00 */
        /* <DEDUP_REMOVED lines=18> */
[----:B------:R-:W1:Y:S01]  /*1c20*/  LDCU.64 UR6, c[0x0][0x390] ;  /* 0x00007200ff0677ac */ /* 0x000e620008000a00 */
[C---:B0-----:R-:W-:Y:S01]  /*1c30*/  FMUL.FTZ R21, R5.reuse, R2 ;  /* 0x0000000205157220 */ /* 0x041fe20000410000 */
[----:B-1----:R-:W-:Y:S02]  /*1c40*/  MOV R3, UR7 ;  /* 0x0000000700037c02 */ /* 0x002fe40008000f00 */
[----:B------:R-:W-:Y:S01]  /*1c50*/  MOV R2, UR6 ;  /* 0x0000000600027c02 */ /* 0x000fe20008000f00 */
[----:B------:R-:W-:-:S04]  /*1c60*/  FFMA.FTZ R5, R5, R21, R4 ;  /* 0x0000001505057223 */ /* 0x000fc80000010004 */
[C---:B------:R-:W-:Y:S01]  /*1c70*/  FFMA.FTZ R20, R21.reuse, R3, R2 ;  /* 0x0000000315147223 */ /* 0x040fe20000010002 */
[----:B------:R-:W-:Y:S01]  /*1c80*/  FFMA.FTZ R22, -R21, R2, R3 ;  /* 0x0000000215167223 */ /* 0x000fe20000010103 */
[----:B------:R-:W0:Y:S02]  /*1c90*/  MUFU.RCP R5, R5 ;  /* 0x0000000500057308 */ /* 0x000e240000001000 */
[C---:B0-----:R-:W-:Y:S01]  /*1ca0*/  FMUL.FTZ R20, R5.reuse, R20 ;  /* 0x0000001405147220 */ /* 0x041fe20000410000 */
[----:B------:R-:W-:Y:S01]  /*1cb0*/  FMUL.FTZ R21, R5, R22 ;  /* 0x0000001605157220 */ /* 0x000fe20000410000 */
[----:B------:R-:W-:Y:S06]  /*1cc0*/  BRA `(.L_x_6472) ;  /* 0x00000000002c7947 */ /* 0x000fec0003800000 */
.L_x_6471:
[----:B------:R-:W0:Y:S01]  /*1cd0*/  MUFU.RCP R3, R5 ;  /* 0x0000000500037308 */ /* 0x000e220000001000 */
[----:B------:R-:W1:Y:S01]  /*1ce0*/  LDCU.64 UR6, c[0x0][0x390] ;  /* 0x00007200ff0677ac */ /* 0x000e620008000a00 */
[C---:B0-----:R-:W-:Y:S01]  /*1cf0*/  FMUL.FTZ R20, R4.reuse, R3 ;  /* 0x0000000304147220 */ /* 0x041fe20000410000 */
[----:B-1----:R-:W-:Y:S02]  /*1d00*/  MOV R2, UR6 ;  /* 0x0000000600027c02 */ /* 0x002fe40008000f00 */
[----:B------:R-:W-:Y:S01]  /*1d10*/  MOV R3, UR7 ;  /* 0x0000000700037c02 */ /* 0x000fe20008000f00 */
[----:B------:R-:W-:-:S04]  /*1d20*/  FFMA.FTZ R4, R4, R20, R5 ;  /* 0x0000001404047223 */ /* 0x000fc80000010005 */
[C---:B------:R-:W-:Y:S01]  /*1d30*/  FFMA.FTZ R21, R20.reuse, R2, R3 ;  /* 0x0000000214157223 */ /* 0x040fe20000010003 */
[----:B------:R-:W-:Y:S01]  /*1d40*/  FFMA.FTZ R23, R20, R3, -R2 ;  /* 0x0000000314177223 */ /* 0x000fe20000010802 */
[----:B------:R-:W0:Y:S02]  /*1d50*/  MUFU.RCP R4, R4 ;  /* 0x0000000400047308 */ /* 0x000e240000001000 */
[C---:B0-----:R-:W-:Y:S01]  /*1d60*/  FMUL.FTZ R20, R4.reuse, R21 ;  /* 0x0000001504147220 */ /* 0x041fe20000410000 */
[----:B------:R-:W-:-:S07]  /*1d70*/  FMUL.FTZ R21, R4, R23 ;  /* 0x0000001704157220 */ /* 0x000fce0000410000 */
.L_x_6472:
[----:B------:R-:W-:Y:S05]  /*1d80*/  BSYNC.RECONVERGENT B0 ;  /* 0x0000000000007941 */ /* 0x000fea0003800200 */
.L_x_6470:
        /* <DEDUP_REMOVED lines=10> */
[----:B------:R-:W-:Y:S01]  /*1e30*/  FFMA.FTZ R7, R7, R5, R6 ;  /* 0x0000000507077223 */ /* 0x000fe20000010006 */
[C---:B------:R-:W-:Y:S01]  /*1e40*/  FFMA.FTZ R22, R5.reuse, R3, R2 ;  /* 0x0000000305167223 */ /* 0x040fe20000010002 */
[----:B------:R-:W-:-:S04]  /*1e50*/  FFMA.FTZ R4, -R5, R2, R3 ;  /* 0x0000000205047223 */ /* 0x000fc80000010103 */
[----:B------:R-:W0:Y:S02]  /*1e60*/  MUFU.RCP R7, R7 ;  /* 0x0000000700077308 */ /* 0x000e240000001000 */
[C---:B0-----:R-:W-:Y:S01]  /*1e70*/  FMUL.FTZ R22, R7.reuse, R22 ;  /* 0x0000001607167220 */ /* 0x041fe20000410000 */
[----:B------:R-:W-:Y:S01]  /*1e80*/  FMUL.FTZ R23, R7, R4 ;  /* 0x0000000407177220 */ /* 0x000fe20000410000 */
[----:B------:R-:W-:Y:S06]  /*1e90*/  BRA `(.L_x_6476) ;  /* 0x0000000000347947 */ /* 0x000fec0003800000 */
.L_x_6475:
[----:B------:R-:W0:Y:S08]  /*1ea0*/  MUFU.RCP R7, R4 ;  /* 0x0000000400077308 */ /* 0x000e300000001000 */
[----:B------:R-:W1:Y:S01]  /*1eb0*/  MUFU.RCP R6, R5 ;  /* 0x0000000500067308 */ /* 0x000e620000001000 */
[----:B0-----:R-:W-:Y:S01]  /*1ec0*/  FMUL.FTZ R22, R7, R2 ;  /* 0x0000000207167220 */ /* 0x001fe20000410000 */
[----:B-1----:R-:W-:Y:S01]  /*1ed0*/  FMUL.FTZ R23, R6, R3 ;  /* 0x0000000306177220 */ /* 0x002fe20000410000 */
[----:B------:R-:W-:Y:S06]  /*1ee0*/  BRA `(.L_x_6476) ;  /* 0x0000000000207947 */ /* 0x000fec0003800000 */
.L_x_6474:
[----:B------:R-:W0:Y:S02]  /*1ef0*/  MUFU.RCP R5, R7 ;  /* 0x0000000700057308 */ /* 0x000e240000001000 */
[----:B0-----:R-:W-:-:S04]  /*1f00*/  FMUL.FTZ R4, R6, R5 ;  /* 0x0000000506047220 */ /* 0x001fc80000410000 */
[----:B------:R-:W-:Y:S01]  /*1f10*/  FFMA.FTZ R6, R6, R4, R7 ;  /* 0x0000000406067223 */ /* 0x000fe20000010007 */
[C---:B------:R-:W-:Y:S01]  /*1f20*/  FFMA.FTZ R5, R4.reuse, R2, R3 ;  /* 0x0000000204057223 */ /* 0x040fe20000010003 */
[----:B------:R-:W-:-:S04]  /*1f30*/  FFMA.FTZ R23, R4, R3, -R2 ;  /* 0x0000000304177223 */ /* 0x000fc80000010802 */
[----:B------:R-:W0:Y:S02]  /*1f40*/  MUFU.RCP R6, R6 ;  /* 0x0000000600067308 */ /* 0x000e240000001000 */
[C---:B0-----:R-:W-:Y:S01]  /*1f50*/  FMUL.FTZ R22, R6.reuse, R5 ;  /* 0x0000000506167220 */ /* 0x041fe20000410000 */
[----:B------:R-:W-:-:S07]  /*1f60*/  FMUL.FTZ R23, R6, R23 ;  /* 0x0000001706177220 */ /* 0x000fce0000410000 */
.L_x_6476:
[----:B------:R-:W-:Y:S05]  /*1f70*/  BSYNC.RECONVERGENT B0 ;  /* 0x0000000000007941 */ /* 0x000fea0003800200 */
.L_x_6473:
[----:B-----5:R-:W-:Y:S01]  /*1f80*/  FSETP.GE.FTZ.AND P0, PT, |R8|, |R9|, PT ;  /* 0x400000090800720b */ /* 0x020fe20003f16200 */
        /* <DEDUP_REMOVED lines=16> */
.L_x_6479:
[----:B------:R-:W0:Y:S08]  /*2090*/  MUFU.RCP R5, R6 ;  /* 0x0000000600057308 */ /* 0x000e300000001000 */
[----:B------:R-:W1:Y:S01]  /*20a0*/  MUFU.RCP R8, R7 ;  /* 0x0000000700087308 */ /* 0x000e620000001000 */
[----:B0-----:R-:W-:Y:S01]  /*20b0*/  FMUL.FTZ R4, R5, R2 ;  /* 0x0000000205047220 */ /* 0x001fe20000410000 */
[----:B-1----:R-:W-:Y:S01]  /*20c0*/  FMUL.FTZ R5, R8, R3 ;  /* 0x0000000308057220 */ /* 0x002fe20000410000 */
[----:B------:R-:W-:Y:S06]  /*20d0*/  BRA `(.L_x_6480) ;  /* 0x0000000000207947 */ /* 0x000fec0003800000 */
.L_x_6478:
        /* <DEDUP_REMOVED lines=8> */
.L_x_6480:
[----:B------:R-:W-:Y:S05]  /*2160*/  BSYNC.RECONVERGENT B0 ;  /* 0x0000000000007941 */ /* 0x000fea0003800200 */
.L_x_6477:
        /* <DEDUP_REMOVED lines=17> */
.L_x_6483:
[----:B------:R-:W0:Y:S08]  /*2280*/  MUFU.RCP R7, R8 ;  /* 0x0000000800077308 */ /* 0x000e300000001000 */
[----:B------:R-:W1:Y:S01]  /*2290*/  MUFU.RCP R10, R9 ;  /* 0x00000009000a7308 */ /* 0x000e620000001000 */
[----:B0-----:R-:W-:Y:S01]  /*22a0*/  FMUL.FTZ R6, R7, R2 ;  /* 0x0000000207067220 */ /* 0x001fe20000410000 */
[----:B-1----:R-:W-:Y:S01]  /*22b0*/  FMUL.FTZ R7, R10, R3 ;  /* 0x000000030a077220 */ /* 0x002fe20000410000 */
[----:B------:R-:W-:Y:S06]  /*22c0*/  BRA `(.L_x_6484) ;  /* 0x0000000000207947 */ /* 0x000fec0003800000 */
.L_x_6482:
        /* <DEDUP_REMOVED lines=8> */
.L_x_6484:
[----:B------:R-:W-:Y:S05]  /*2350*/  BSYNC.RECONVERGENT B0 ;  /* 0x0000000000007941 */ /* 0x000fea0003800200 */
.L_x_6481:
        /* <DEDUP_REMOVED lines=17> */
.L_x_6487:
[----:B------:R-:W0:Y:S08]  /*2470*/  MUFU.RCP R9, R10 ;  /* 0x0000000a00097308 */ /* 0x000e300000001000 */
[----:B------:R-:W1:Y:S01]  /*2480*/  MUFU.RCP R12, R11 ;  /* 0x0000000b000c7308 */ /* 0x000e620000001000 */
[----:B0-----:R-:W-:Y:S01]  /*2490*/  FMUL.FTZ R8, R9, R2 ;  /* 0x0000000209087220 */ /* 0x001fe20000410000 */
[----:B-1----:R-:W-:Y:S01]  /*24a0*/  FMUL.FTZ R9, R12, R3 ;  /* 0x000000030c097220 */ /* 0x002fe20000410000 */
[----:B------:R-:W-:Y:S06]  /*24b0*/  BRA `(.L_x_6488) ;  /* 0x0000000000207947 */ /* 0x000fec0003800000 */
.L_x_6486:
        /* <DEDUP_REMOVED lines=8> */
.L_x_6488:
[----:B------:R-:W-:Y:S05]  /*2540*/  BSYNC.RECONVERGENT B0 ;  /* 0x0000000000007941 */ /* 0x000fea0003800200 */
.L_x_6485:
        /* <DEDUP_REMOVED lines=17> */
.L_x_6491:
[----:B------:R-:W0:Y:S08]  /*2660*/  MUFU.RCP R11, R12 ;  /* 0x0000000c000b7308 */ /* 0x000e300000001000 */
[----:B------:R-:W1:Y:S01]  /*2670*/  MUFU.RCP R14, R13 ;  /* 0x0000000d000e7308 */ /* 0x000e620000001000 */
[----:B0-----:R-:W-:Y:S01]  /*2680*/  FMUL.FTZ R10, R11, R2 ;  /* 0x000000020b0a7220 */ /* 0x001fe20000410000 */
[----:B-1----:R-:W-:Y:S01]  /*2690*/  FMUL.FTZ R11, R14, R3 ;  /* 0x000000030e0b7220 */ /* 0x002fe20000410000 */
[----:B------:R-:W-:Y:S06]  /*26a0*/  BRA `(.L_x_6492) ;  /* 0x0000000000207947 */ /* 0x000fec0003800000 */
.L_x_6490:
        /* <DEDUP_REMOVED lines=8> */
.L_x_6492:
[----:B------:R-:W-:Y:S05]  /*2730*/  BSYNC.RECONVERGENT B0 ;  /* 0x0000000000007941 */ /* 0x000fea0003800200 */
.L_x_6489:
        /* <DEDUP_REMOVED lines=17> */
.L_x_6495:
[----:B------:R-:W0:Y:S08]  /*2850*/  MUFU.RCP R13, R14 ;  /* 0x0000000e000d7308 */ /* 0x000e300000001000 */
[----:B------:R-:W1:Y:S01]  /*2860*/  MUFU.RCP R16, R15 ;  /* 0x0000000f00107308 */ /* 0x000e620000001000 */
[----:B0-----:R-:W-:Y:S01]  /*2870*/  FMUL.FTZ R12, R13, R2 ;  /* 0x000000020d0c7220 */ /* 0x001fe20000410000 */
[----:B-1----:R-:W-:Y:S01]  /*2880*/  FMUL.FTZ R13, R16, R3 ;  /* 0x00000003100d7220 */ /* 0x002fe20000410000 */
[----:B------:R-:W-:Y:S06]  /*2890*/  BRA `(.L_x_6496) ;  /* 0x0000000000207947 */ /* 0x000fec0003800000 */
.L_x_6494:
        /* <DEDUP_REMOVED lines=8> */
.L_x_6496:
[----:B------:R-:W-:Y:S05]  /*2920*/  BSYNC.RECONVERGENT B0 ;  /* 0x0000000000007941 */ /* 0x000fea0003800200 */
.L_x_6493:
        /* <DEDUP_REMOVED lines=17> */
.L_x_6499:
[----:B------:R-:W0:Y:S08]  /*2a40*/  MUFU.RCP R15, R16 ;  /* 0x00000010000f7308 */ /* 0x000e300000001000 */
[----:B------:R-:W1:Y:S01]  /*2a50*/  MUFU.RCP R18, R17 ;  /* 0x0000001100127308 */ /* 0x000e620000001000 */
[----:B0-----:R-:W-:Y:S01]  /*2a60*/  FMUL.FTZ R14, R15, R2 ;  /* 0x000000020f0e7220 */ /* 0x001fe20000410000 */
[----:B-1----:R-:W-:Y:S01]  /*2a70*/  FMUL.FTZ R15, R18, R3 ;  /* 0x00000003120f7220 */ /* 0x002fe20000410000 */
[----:B------:R-:W-:Y:S06]  /*2a80*/  BRA `(.L_x_6500) ;  /* 0x0000000000207947 */ /* 0x000fec0003800000 */
.L_x_6498:
        /* <DEDUP_REMOVED lines=8> */
.L_x_6500:
[----:B------:R-:W-:Y:S05]  /*2b10*/  BSYNC.RECONVERGENT B0 ;  /* 0x0000000000007941 */ /* 0x000fea0003800200 */
.L_x_6497:
        /* <DEDUP_REMOVED lines=8> */
.L_x_6501:
        /* <DEDUP_REMOVED lines=14> */
.L_x_18304:


//--------------------- .text._ZN2at6native29vectorized_elementwise_kernelILi4ENS0_13AUnaryFunctorIN3c107complexIfEES5_S5_NS0_15binary_internal10DivFunctorIS5_EEEESt5arrayIPcLm2EEEEviT0_T1_ --------------------------
	.section	.text._ZN2at6native29vectorized_elementwise_kernelILi4ENS0_13AUnaryFunctorIN3c107complexIfEES5_S5_NS0_15binary_internal10DivFunctorIS5_EEEESt5arrayIPcLm2EEEEviT0_T1_,"ax",@progbits
	.align	128
        .global         _ZN2at6native29vectorized_elementwise_kernelILi4ENS0_13AUnaryFunctorIN3c107complexIfEES5_S5_NS0_15binary_internal10DivFunctorIS5_EEEESt5arrayIPcLm2EEEEviT0_T1_
        .type           _ZN2at6native29vectorized_elementwise_kernelILi4ENS0_13AUnaryFunctorIN3c107complexIfEES5_S5_NS0_15binary_internal10DivFunctorIS5_EEEESt5arrayIPcLm2EEEEviT0_T1_,@function
        .size           _ZN2at6native29vectorized_elementwise_kernelILi4ENS0_13AUnaryFunctorIN3c107complexIfEES5_S5_NS0_15binary_internal10DivFunctorIS5_EEEESt5arrayIPcLm2EEEEviT0_T1_,(.L_x_18305 - _ZN2at6native29vectorized_elementwise_kernelILi4ENS0_13AUnaryFunctorIN3c107complexIfEES5_S5_NS0_15binary_internal10DivFunctorIS5_EEEESt5arrayIPcLm2EEEEviT0_T1_)
        .other          _ZN2at6native29vectorized_elementwise_kernelILi4ENS0_13AUnaryFunctorIN3c107complexIfEES5_S5_NS0_15binary_internal10DivFunctorIS5_EEEESt5arrayIPcLm2EEEEviT0_T1_,@"STO_CUDA_ENTRY STV_DEFAULT"
_ZN2at6native29vectorized_elementwise_kernelILi4ENS0_13AUnaryFunctorIN3c107complexIfEES5_S5_NS0_15binary_internal10DivFunctorIS5_EEEESt5arrayIPcLm2EEEEviT0_T1_:
.text._ZN2at6native29vectorized_elementwise_kernelILi4ENS0_13AUnaryFunctorIN3c107complexIfEES5_S5_NS0_15binary_internal10DivFunctorIS5_EEEESt5arrayIPcLm2EEEEviT0_T1_:
        /* <DEDUP_REMOVED lines=92> */
.L_x_6505:
        /* <DEDUP_REMOVED lines=9> */
.L_x_6504:
[----:B------:R-:W-:Y:S05]  /*0650*/  BSYNC.RECONVERGENT B0 ;  /* 0x0000000000007941 */ /* 0x000fea0003800200 */
.L_x_6503:
        /* <DEDUP_REMOVED lines=22> */
.L_x_6509:
[----:B------:R-:W0:Y:S01]  /*07c0*/  MUFU.RCP R6, R8 ;  /* 0x0000000800067308 */ /* 0x000e220000001000 */
[----:B------:R-:W0:Y:S07]  /*07d0*/  LDCU.64 UR6, c[0x0][0x390] ;  /* 0x00007200ff0677ac */ /* 0x000e2e0008000a00 */
[----:B------:R-:W1:Y:S01]  /*07e0*/  MUFU.RCP R7, R10 ;  /* 0x0000000a00077308 */ /* 0x000e620000001000 */
[----:B0-----:R-:W-:Y:S01]  /*07f0*/  FMUL.FTZ R6, R6, UR6 ;  /* 0x0000000606067c20 */ /* 0x001fe20008410000 */
[----:B-1----:R-:W-:Y:S01]  /*0800*/  FMUL.FTZ R7, R7, UR7 ;  /* 0x0000000707077c20 */ /* 0x002fe20008410000 */
[----:B------:R-:W-:Y:S06]  /*0810*/  BRA `(.L_x_6507) ;  /* 0x0000000000247947 */ /* 0x000fec0003800000 */
.L_x_6508:
        /* <DEDUP_REMOVED lines=9> */
.L_x_6507:
[----:B------:R-:W-:Y:S05]  /*08b0*/  BSYNC.RECONVERGENT B0 ;  /* 0x0000000000007941 */ /* 0x000fea0003800200 */
.L_x_6506:
        /* <DEDUP_REMOVED lines=22> */
.L_x_6513:
[----:B------:R-:W0:Y:S01]  /*0a20*/  MUFU.RCP R4, R8 ;  /* 0x0000000800047308 */ /* 0x000e220000001000 */
[----:B------:R-:W0:Y:S07]  /*0a30*/  LDCU.64 UR6, c[0x0][0x390] ;  /* 0x00007200ff0677ac */ /* 0x000e2e0008000a00 */
[----:B------:R-:W1:Y:S01]  /*0a40*/  MUFU.RCP R5, R10 ;  /* 0x0000000a00057308 */ /* 0x000e620000001000 */
[----:B0-----:R-:W-:Y:S01]  /*0a50*/  FMUL.FTZ R4, R4, UR6 ;  /* 0x0000000604047c20 */ /* 0x001fe20008410000 */
[----:B-1----:R-:W-:Y:S01]  /*0a60*/  FMUL.FTZ R5, R5, UR7 ;  /* 0x0000000705057c20 */ /* 0x002fe20008410000 */
[----:B------:R-:W-:Y:S06]  /*0a70*/  BRA `(.L_x_6511) ;  /* 0x0000000000247947 */ /* 0x000fec0003800000 */
.L_x_6512:
        /* <DEDUP_REMOVED lines=9> */
.L_x_6511:
[----:B------:R-:W-:Y:S05]  /*0b10*/  BSYNC.RECONVERGENT B0 ;  /* 0x0000000000007941 */ /* 0x000fea0003800200 */
.L_x_6510:
        /* <DEDUP_REMOVED lines=22> */
.L_x_6517:
[----:B------:R-:W0:Y:S01]  /*0c80*/  MUFU.RCP R2, R8 ;  /* 0x0000000800027308 */ /* 0x000e220000001000 */
[----:B------:R-:W0:Y:S07]  /*0c90*/  LDCU.64 UR6, c[0x0][0x390] ;  /* 0x00007200ff0677ac */ /* 0x000e2e0008000a00 */
[----:B------:R-:W1:Y:S01]  /*0ca0*/  MUFU.RCP R3, R10 ;  /* 0x0000000a00037308 */ /* 0x000e620000001000 */
[----:B0-----:R-:W-:Y:S01]  /*0cb0*/  FMUL.FTZ R2, R2, UR6 ;  /* 0x0000000602027c20 */ /* 0x001fe20008410000 */
[----:B-1----:R-:W-:Y:S01]  /*0cc0*/  FMUL.FTZ R3, R3, UR7 ;  /* 0x0000000703037c20 */ /* 0x002fe20008410000 */
[----:B------:R-:W-:Y:S06]  /*0cd0*/  BRA `(.L_x_6515) ;  /* 0x0000000000247947 */ /* 0x000fec0003800000 */
.L_x_6516:
        /* <DEDUP_REMOVED lines=9> */
.L_x_6515:
[----:B------:R-:W-:Y:S05]  /*0d70*/  BSYNC.RECONVERGENT B0 ;  /* 0x0000000000007941 */ /* 0x000fea0003800200 */
.L_x_6514:
        /* <DEDUP_REMOVED lines=22> */
.L_x_6521:
[----:B------:R-:W0:Y:S01]  /*0ee0*/  MUFU.RCP R10, R8 ;  /* 0x00000008000a7308 */ /* 0x000e220000001000 */
[----:B------:R-:W0:Y:S07]  /*0ef0*/  LDCU.64 UR6, c[0x0][0x390] ;  /* 0x00007200ff0677ac */ /* 0x000e2e0008000a00 */
[----:B------:R-:W1:Y:S01]  /*0f00*/  MUFU.RCP R11, R16 ;  /* 0x00000010000b7308 */ /* 0x000e620000001000 */
[----:B0-----:R-:W-:Y:S01]  /*0f10*/  FMUL.FTZ R10, R10, UR6 ;  /* 0x000000060a0a7c20 */ /* 0x001fe20008410000 */
[----:B-1----:R-:W-:Y:S01]  /*0f20*/  FMUL.FTZ R11, R11, UR7 ;  /* 0x000000070b0b7c20 */ /* 0x002fe20008410000 */
[----:B------:R-:W-:Y:S06]  /*0f30*/  BRA `(.L_x_6519) ;  /* 0x0000000000247947 */ /* 0x000fec0003800000 */
.L_x_6520:
        /* <DEDUP_REMOVED lines=9> */
.L_x_6519:
[----:B------:R-:W-:Y:S05]  /*0fd0*/  BSYNC.RECONVERGENT B0 ;  /* 0x0000000000007941 */ /* 0x000fea0003800200 */
.L_x_6518:
        /* <DEDUP_REMOVED lines=22> */
.L_x_6525:
[----:B------:R-:W0:Y:S01]  /*1140*/  MUFU.RCP R16, R8 ;  /* 0x0000000800107308 */ /* 0x000e220000001000 */
[----:B------:R-:W0:Y:S07]  /*1150*/  LDCU.64 UR6, c[0x0][0x390] ;  /* 0x00007200ff0677ac */ /* 0x000e2e0008000a00 */
[----:B------:R-:W1:Y:S01]  /*1160*/  MUFU.RCP R17, R18 ;  /* 0x0000001200117308 */ /* 0x000e620000001000 */
[----:B0-----:R-:W-:Y:S01]  /*1170*/  FMUL.FTZ R16, R16, UR6 ;  /* 0x0000000610107c20 */ /* 0x001fe20008410000 */
[----:B-1----:R-:W-:Y:S01]  /*1180*/  FMUL.FTZ R17, R17, UR7 ;  /* 0x0000000711117c20 */ /* 0x002fe20008410000 */
[----:B------:R-:W-:Y:S06]  /*1190*/  BRA `(.L_x_6523) ;  /* 0x0000000000247947 */ /* 0x000fec0003800000 */
.L_x_6524:
        /* <DEDUP_REMOVED lines=9> */
.L_x_6523:
[----:B------:R-:W-:Y:S05]  /*1230*/  BSYNC.RECONVERGENT B0 ;  /* 0x0000000000007941 */ /* 0x000fea0003800200 */
.L_x_6522:
        /* <DEDUP_REMOVED lines=22> */
.L_x_6529:
[----:B------:R-:W0:Y:S01]  /*13a0*/  MUFU.RCP R12, R8 ;  /* 0x00000008000c7308 */ /* 0x000e220000001000 */
[----:B------:R-:W0:Y:S07]  /*13b0*/  LDCU.64 UR6, c[0x0][0x390] ;  /* 0x00007200ff0677ac */ /* 0x000e2e0008000a00 */
[----:B------:R-:W1:Y:S01]  /*13c0*/  MUFU.RCP R13, R18 ;  /* 0x00000012000d7308 */ /* 0x000e620000001000 */
[----:B0-----:R-:W-:Y:S01]  /*13d0*/  FMUL.FTZ R12, R12, UR6 ;  /* 0x000000060c0c7c20 */ /* 0x001fe20008410000 */
[----:B-1----:R-:W-:Y:S01]  /*13e0*/  FMUL.FTZ R13, R13, UR7 ;  /* 0x000000070d0d7c20 */ /* 0x002fe20008410000 */
[----:B------:R-:W-:Y:S06]  /*13f0*/  BRA `(.L_x_6527) ;  /* 0x0000000000247947 */ /* 0x000fec0003800000 */
.L_x_6528:
        /* <DEDUP_REMOVED lines=9> */
.L_x_6527:
[----:B------:R-:W-:Y:S05]  /*1490*/  BSYNC.RECONVERGENT B0 ;  /* 0x0000000000007941 */ /* 0x000fea0003800200 */
.L_x_6526:
        /* <DEDUP_REMOVED lines=22> */
.L_x_6533:
[----:B------:R-:W0:Y:S01]  /*1600*/  MUFU.RCP R18, R8 ;  /* 0x0000000800127308 */ /* 0x000e220000001000 */
[----:B------:R-:W0:Y:S07]  /*1610*/  LDCU.64 UR6, c[0x0][0x390] ;  /* 0x00007200ff0677ac */ /* 0x000e2e0008000a00 */
[----:B------:R-:W1:Y:S01]  /*1620*/  MUFU.RCP R19, R22 ;  /* 0x0000001600137308 */ /* 0x000e620000001000 */
[----:B0-----:R-:W-:Y:S01]  /*1630*/  FMUL.FTZ R18, R18, UR6 ;  /* 0x0000000612127c20 */ /* 0x001fe20008410000 */
[----:B-1----:R-:W-:Y:S01]  /*1640*/  FMUL.FTZ R19, R19, UR7 ;  /* 0x0000000713137c20 */ /* 0x002fe20008410000 */
[----:B------:R-:W-:Y:S06]  /*1650*/  BRA `(.L_x_6531) ;  /* 0x0000000000247947 */ /* 0x000fec0003800000 */
.L_x_6532:
        /* <DEDUP_REMOVED lines=9> */
.L_x_6531:
[----:B------:R-:W-:Y:S05]  /*16f0*/  BSYNC.RECONVERGENT B0 ;  /* 0x0000000000007941 */ /* 0x000fea0003800200 */
.L_x_6530:
        /* <DEDUP_REMOVED lines=21> */
.L_x_6536:
[----:B------:R-:W-:-:S13]  /*1850*/  ISETP.GE.U32.AND P0, PT, R23, R0, PT ;  /* 0x000000001700720c */ /* 0x000fda0003f06070 */
[----:B------:R-:W-:Y:S05]  /*1860*/  @P0 BRA `(.L_x_6538) ;  /* 0x0000000000300947 */ /* 0x000fea0003800000 */
[----:B-1----:R-:W1:Y:S01]  /*1870*/  LDC.64 R4, c[0x0][0x398] ;  /* 0x0000e600ff047b82 */ /* 0x002e620000000a00 */
[----:B------:R-:W-:Y:S02]  /*1880*/  IADD3 R7, PT, PT, R24, R23, RZ ;  /* 0x0000001718077210 */ /* 0x000fe40007ffe0ff */
[----:B------:R-:W-:-:S03]  /*1890*/  IADD3 R23, PT, PT, R23, 0x80, RZ ;  /* 0x0000008017177810 */ /* 0x000fc60007ffe0ff */
[----:B-1----:R-:W-:-:S05]  /*18a0*/  IMAD.WIDE.U32 R4, R7, 0x8, R4 ;  /* 0x0000000807047825 */ /* 0x002fca00078e0004 */
[----:B------:R1:W-:Y:S02]  /*18b0*/  STG.E.64 desc[UR4][R4.64], R2 ;  /* 0x0000000204007986 */ /* 0x0003e4000c101b04 */
.L_x_6537:
[----:B------:R-:W-:-:S13]  /*18c0*/  ISETP.GE.U32.AND P0, PT, R23, R0, PT ;  /* 0x000000001700720c */ /* 0x000fda0003f06070 */
[----:B------:R-:W-:Y:S05]  /*18d0*/  @P0 BRA `(.L_x_6539) ;  /* 0x0000000000340947 */ /* 0x000fea0003800000 */
[----:B-1----:R-:W1:Y:S01]  /*18e0*/  LDC.64 R2, c[0x0][0x398] ;  /* 0x0000e600ff027b82 */ /* 0x002e620000000a00 */
[----:B------:R-:W-:Y:S02]  /*18f0*/  IADD3 R5, PT, PT, R24, R23, RZ ;  /* 0x0000001718057210 */ /* 0x000fe40007ffe0ff */
[----:B------:R-:W-:-:S03]  /*1900*/  IADD3 R23, PT, PT, R23, 0x80, RZ ;  /* 0x0000008017177810 */ /* 0x000fc60007ffe0ff */
[----:B-1----:R-:W-:-:S05]  /*1910*/  IMAD.WIDE.U32 R2, R5, 0x8, R2 ;  /* 0x0000000805027825 */ /* 0x002fca00078e0002 */
[----:B------:R2:W-:Y:S02]  /*1920*/  STG.E.64 desc[UR4][R2.64], R10 ;  /* 0x0000000a02007986 */ /* 0x0005e4000c101b04 */
.L_x_6538:
        /* <DEDUP_REMOVED lines=8> */
.L_x_6539:
[----:B------:R-:W-:Y:S05]  /*19b0*/  BSYNC.RELIABLE B1 ;  /* 0x0000000000017941 */ /* 0x000fea0003800100 */
.L_x_6535:
[----:B------:R-:W-:-:S13]  /*19c0*/  ISETP.GE.U32.AND P0, PT, R23, R0, PT ;  /* 0x000000001700720c */ /* 0x000fda0003f06070 */
[----:B-12---:R-:W1:Y:S01]  /*19d0*/  @!P0 LDC.64 R2, c[0x0][0x398] ;  /* 0x0000e600ff028b82 */ /* 0x006e620000000a00 */
[----:B------:R-:W-:Y:S02]  /*19e0*/  @!P0 IADD3 R5, PT, PT, R24, R23, RZ ;  /* 0x0000001718058210 */ /* 0x000fe40007ffe0ff */
[----:B------:R-:W-:-:S03]  /*19f0*/  @!P0 IADD3 R23, PT, PT, R23, 0x80, RZ ;  /* 0x0000008017178810 */ /* 0x000fc60007ffe0ff */
[----:B-1----:R-:W-:-:S05]  /*1a00*/  @!P0 IMAD.WIDE.U32 R2, R5, 0x8, R2 ;  /* 0x0000000805028825 */ /* 0x002fca00078e0002 */
[----:B------:R3:W-:Y:S02]  /*1a10*/  @!P0 STG.E.64 desc[UR4][R2.64], R12 ;  /* 0x0000000c02008986 */ /* 0x0007e4000c101b04 */
.L_x_6540:
[----:B------:R-:W-:Y:S05]  /*1a20*/  BSYNC.RECONVERGENT B0 ;  /* 0x0000000000007941 */ /* 0x000fea0003800200 */
.L_x_6534:
        /* <DEDUP_REMOVED lines=8> */
.L_x_6502:
[----:B------:R-:W0:Y:S01]  /*1ab0*/  S2R R0, SR_TID.X ;  /* 0x0000000000007919 */ /* 0x000e220000002100 */
[----:B------:R-:W1:Y:S02]  /*1ac0*/  LDC.64 R2, c[0x0][0x3a0] ;  /* 0x0000e800ff027b82 */ /* 0x000e640000000a00 */
[----:B-1----:R-:W-:-:S04]  /*1ad0*/  IMAD.WIDE.U32 R2, R24, 0x8, R2 ;  /* 0x0000000818027825 */ /* 0x002fc800078e0002 */
[----:B0-----:R-:W-:-:S05]  /*1ae0*/  IMAD.WIDE.U32 R2, R0, 0x20, R2 ;  /* 0x0000002000027825 */ /* 0x001fca00078e0002 */
[----:B------:R-:W2:Y:S04]  /*1af0*/  LDG.E.ENL2.256 R8, R4, desc[UR4][R2.64] ;  /* 0xfe0000040204797e */ /* 0x000ea80008121908 */
        /* <DEDUP_REMOVED lines=27> */
.L_x_6542:
        /* <DEDUP_REMOVED lines=11> */
.L_x_6543:
[----:B------:R-:W-:Y:S05]  /*1d60*/  BSYNC.RECONVERGENT B0 ;  /* 0x0000000000007941 */ /* 0x000fea0003800200 */
.L_x_6541:
        /* <DEDUP_REMOVED lines=17> */
.L_x_6546:
[----:B------:R-:W0:Y:S08]  /*1e80*/  MUFU.RCP R7, R4 ;  /* 0x0000000400077308 */ /* 0x000e300000001000 */
[----:B------:R-:W1:Y:S01]  /*1e90*/  MUFU.RCP R6, R5 ;  /* 0x0000000500067308 */ /* 0x000e620000001000 */
[----:B0-----:R-:W-:Y:S01]  /*1ea0*/  FMUL.FTZ R22, R7, R2 ;  /* 0x0000000207167220 */ /* 0x001fe20000410000 */
[----:B-1----:R-:W-:Y:S01]  /*1eb0*/  FMUL.FTZ R23, R6, R3 ;  /* 0x0000000306177220 */ /* 0x002fe20000410000 */
[----:B------:R-:W-:Y:S06]  /*1ec0*/  BRA `(.L_x_6547) ;  /* 0x0000000000207947 */ /* 0x000fec0003800000 */
.L_x_6545:
        /* <DEDUP_REMOVED lines=8> */
.L_x_6547:
[----:B------:R-:W-:Y:S05]  /*1f50*/  BSYNC.RECONVERGENT B0 ;  /* 0x0000000000007941 */ /* 0x000fea0003800200 */
.L_x_6544:
        /* <DEDUP_REMOVED lines=17> */
.L_x_6550:
[----:B------:R-:W0:Y:S08]  /*2070*/  MUFU.RCP R5, R6 ;  /* 0x0000000600057308 */ /* 0x000e300000001000 */
[----:B------:R-:W1:Y:S01]  /*2080*/  MUFU.RCP R8, R7 ;  /* 0x0000000700087308 */ /* 0x000e620000001000 */
[----:B0-----:R-:W-:Y:S01]  /*2090*/  FMUL.FTZ R4, R5, R2 ;  /* 0x0000000205047220 */ /* 0x001fe20000410000 */
[----:B-1----:R-:W-:Y:S01]  /*20a0*/  FMUL.FTZ R5, R8, R3 ;  /* 0x0000000308057220 */ /* 0x002fe20000410000 */
[----:B------:R-:W-:Y:S06]  /*20b0*/  BRA `(.L_x_6551) ;  /* 0x0000000000207947 */ /* 0x000fec0003800000 */
.L_x_6549:
        /* <DEDUP_REMOVED lines=8> */
.L_x_6551:
[----:B------:R-:W-:Y:S05]  /*2140*/  BSYNC.RECONVERGENT B0 ;  /* 0x0000000000007941 */ /* 0x000fea0003800200 */
.L_x_6548:
        /* <DEDUP_REMOVED lines=17> */
.L_x_6554:
[----:B------:R-:W0:Y:S08]  /*2260*/  MUFU.RCP R7, R8 ;  /* 0x0000000800077308 */ /* 0x000e300000001000 */
[----:B------:R-:W1:Y:S01]  /*2270*/  MUFU.RCP R10, R9 ;  /* 0x00000009000a7308 */ /* 0x000e620000001000 */
[----:B0-----:R-:W-:Y:S01]  /*2280*/  FMUL.FTZ R6, R7, R2 ;  /* 0x0000000207067220 */ /* 0x001fe20000410000 */
[----:B-1----:R-:W-:Y:S01]  /*2290*/  FMUL.FTZ R7, R10, R3 ;  /* 0x000000030a077220 */ /* 0x002fe20000410000 */
[----:B------:R-:W-:Y:S06]  /*22a0*/  BRA `(.L_x_6555) ;  /* 0x0000000000207947 */ /* 0x000fec0003800000 */
.L_x_6553:
        /* <DEDUP_REMOVED lines=8> */
.L_x_6555:
[----:B------:R-:W-:Y:S05]  /*2330*/  BSYNC.RECONVERGENT B0 ;  /* 0x0000000000007941 */ /* 0x000fea0003800200 */
.L_x_6552:
        /* <DEDUP_REMOVED lines=17> */
.L_x_6558:
[----:B------:R-:W0:Y:S08]  /*2450*/  MUFU.RCP R9, R10 ;  /* 0x0000000a00097308 */ /* 0x000e300000001000 */
[----:B------:R-:W1:Y:S01]  /*2460*/  MUFU.RCP R12, R11 ;  /* 0x0000000b000c7308 */ /* 0x000e620000001000 */
[----:B0-----:R-:W-:Y:S01]  /*2470*/  FMUL.FTZ R8, R9, R2 ;  /* 0x0000000209087220 */ /* 0x001fe20000410000 */
[----:B-1----:R-:W-:Y:S01]  /*2480*/  FMUL.FTZ R9, R12, R3 ;  /* 0x000000030c097220 */ /* 0x002fe20000410000 */
[----:B------:R-:W-:Y:S06]  /*2490*/  BRA `(.L_x_6559) ;  /* 0x0000000000207947 */ /* 0x000fec0003800000 */
.L_x_6557:
        /* <DEDUP_REMOVED lines=8> */
.L_x_6559:
[----:B------:R-:W-:Y:S05]  /*2520*/  BSYNC.RECONVERGENT B0 ;  /* 0x0000000000007941 */ /* 0x000fea0003800200 */
.L_x_6556:
        /* <DEDUP_REMOVED lines=17> */
.L_x_6562:
[----:B------:R-:W0:Y:S08]  /*2640*/  MUFU.RCP R11, R12 ;  /* 0x0000000c000b7308 */ /* 0x000e300000001000 */
[----:B------:R-:W1:Y:S01]  /*2650*/  MUFU.RCP R14, R13 ;  /* 0x0000000d000e7308 */ /* 0x000e620000001000 */
[----:B0-----:R-:W-:Y:S01]  /*2660*/  FMUL.FTZ R10, R11, R2 ;  /* 0x000000020b0a7220 */ /* 0x001fe20000410000 */
[----:B-1----:R-:W-:Y:S01]  /*2670*/  FMUL.FTZ R11, R14, R3 ;  /* 0x000000030e0b7220 */ /* 0x002fe20000410000 */
[----:B------:R-:W-:Y:S06]  /*2680*/  BRA `(.L_x_6563) ;  /* 0x0000000000207947 */ /* 0x000fec0003800000 */
.L_x_6561:
        /* <DEDUP_REMOVED lines=8> */
.L_x_6563:
[----:B------:R-:W-:Y:S05]  /*2710*/  BSYNC.RECONVERGENT B0 ;  /* 0x0000000000007941 */ /* 0x000fea0003800200 */
.L_x_6560:
        /* <DEDUP_REMOVED lines=17> */
.L_x_6566:
[----:B------:R-:W0:Y:S08]  /*2830*/  MUFU.RCP R13, R14 ;  /* 0x0000000e000d7308 */ /* 0x000e300000001000 */
[----:B------:R-:W1:Y:S01]  /*2840*/  MUFU.RCP R16, R15 ;  /* 0x0000000f00107308 */ /* 0x000e620000001000 */
[----:B0-----:R-:W-:Y:S01]  /*2850*/  FMUL.FTZ R12, R13, R2 ;  /* 0x000000020d0c7220 */ /* 0x001fe20000410000 */
[----:B-1----:R-:W-:Y:S01]  /*2860*/  FMUL.FTZ R13, R16, R3 ;  /* 0x00000003100d7220 */ /* 0x002fe20000410000 */
[----:B------:R-:W-:Y:S06]  /*2870*/  BRA `(.L_x_6567) ;  /* 0x0000000000207947 */ /* 0x000fec0003800000 */
.L_x_6565:
        /* <DEDUP_REMOVED lines=8> */
.L_x_6567:
[----:B------:R-:W-:Y:S05]  /*2900*/  BSYNC.RECONVERGENT B0 ;  /* 0x0000000000007941 */ /* 0x000fea0003800200 */
.L_x_6564:
        /* <DEDUP_REMOVED lines=17> */
.L_x_6570:
[----:B------:R-:W0:Y:S08]  /*2a20*/  MUFU.RCP R15, R16 ;  /* 0x00000010000f7308 */ /* 0x000e300000001000 */
[----:B------:R-:W1:Y:S01]  /*2a30*/  MUFU.RCP R18, R17 ;  /* 0x0000001100127308 */ /* 0x000e620000001000 */
[----:B0-----:R-:W-:Y:S01]  /*2a40*/  FMUL.FTZ R14, R15, R2 ;  /* 0x000000020f0e7220 */ /* 0x001fe20000410000 */
[----:B-1----:R-:W-:Y:S01]  /*2a50*/  FMUL.FTZ R15, R18, R3 ;  /* 0x00000003120f7220 */ /* 0x002fe20000410000 */
[----:B------:R-:W-:Y:S06]  /*2a60*/  BRA `(.L_x_6571) ;  /* 0x0000000000207947 */ /* 0x000fec0003800000 */
.L_x_6569:
        /* <DEDUP_REMOVED lines=8> */
.L_x_6571:
[----:B------:R-:W-:Y:S05]  /*2af0*/  BSYNC.RECONVERGENT B0 ;  /* 0x0000000000007941 */ /* 0x000fea0003800200 */
.L_x_6568:
[----:B------:R-:W0:Y:S02]  /*2b00*/  LDC.64 R2, c[0x0][0x398] ;  /* 0x0000e600ff027b82 */ /* 0x000e240000000a00 */
[----:B0-----:R-:W-:-:S04]  /*2b10*/  IMAD.WIDE.U32 R24, R24, 0x8, R2 ;  /* 0x0000000818187825 */ /* 0x001fc800078e0002 */
[----:B------:R-:W-:-:S05]  /*2b20*/  IMAD.WIDE.U32 R24, R0, 0x20, R24 ;  /* 0x0000002000187825 */ /* 0x000fca00078e0018 */
[----:B------:R-:W-:Y:S04]  /*2b30*/  STG.E.ENL2.256 desc[UR4][R24.64], R20, R4 ;  /* 0xf80000141804797f */ /* 0x000fe8000f121804 */
[----:B------:R-:W-:Y:S01]  /*2b40*/  STG.E.ENL2.256 desc[UR4][R24.64+0x1000], R8, R12 ;  /* 0xf8008008180c797f */ /* 0x000fe2000f121804 */
[----:B------:R-:W-:Y:S05]  /*2b50*/  EXIT ;  /* 0x000000000000794d */ /* 0x000fea0003800000 */
.L_x_6572:
        /* <DEDUP_REMOVED lines=10> */
.L_x_18305:


//--------------------- .text._ZN2at6native29vectorized_elementwise_kernelILi8ENS0_13AUnaryFunctorIN3c107complexIfEES5_S5_NS0_15binary_internal10DivFunctorIS5_EEEESt5arrayIPcLm2EEEEviT0_T1_ --------------------------
	.section	.text._ZN2at6native29vectorized_elementwise_kernelILi8ENS0_13AUnaryFunctorIN3c107complexIfEES5_S5_NS0_15binary_internal10DivFunctorIS5_EEEESt5arrayIPcLm2EEEEviT0_T1_,"ax",@progbits
	.align	128
        .global         _ZN2at6native29vectorized_elementwise_kernelILi8ENS0_13AUnaryFunctorIN3c107complexIfEES5_S5_NS0_15binary_internal10DivFunctorIS5_EEEESt5arrayIPcLm2EEEEviT0_T1_
        .type           _ZN2at6native29vectorized_elementwise_kernelILi8ENS0_13AUnaryFunctorIN3c107complexIfEES5_S5_NS0_15binary_internal10DivFunctorIS5_EEEESt5arrayIPcLm2EEEEviT0_T1_,@function
        .size           _ZN2at6native29vectorized_elementwise_kernelILi8ENS0_13AUnaryFunctorIN3c107complexIfEES5_S5_NS0_15binary_internal10DivFunctorIS5_EEEESt5arrayIPcLm2EEEEviT0_T1_,(.L_x_18306 - _ZN2at6native29vectorized_elementwise_kernelILi8ENS0_13AUnaryFunctorIN3c107complexIfEES5_S5_NS0_15binary_internal10DivFunctorIS5_EEEESt5arrayIPcLm2EEEEviT0_T1_)
        .other          _ZN2at6native29vectorized_elementwise_kernelILi8ENS0_13AUnaryFunctorIN3c107complexIfEES5_S5_NS0_15binary_internal10DivFunctorIS5_EEEESt5arrayIPcLm2EEEEviT0_T1_,@"STO_CUDA_ENTRY STV_DEFAULT"
_ZN2at6native29vectorized_elementwise_kernelILi8ENS0_13AUnaryFunctorIN3c107complexIfEES5_S5_NS0_15binary_internal10DivFunctorIS5_EEEESt5arrayIPcLm2EEEEviT0_T1_:
.text._ZN2at6native29vectorized_elementwise_kernelILi8ENS0_13AUnaryFunctorIN3c107complexIfEES5_S5_NS0_15binary_internal10DivFunctorIS5_EEEESt5arrayIPcLm2EEEEviT0_T1_:
[----:B------:R-:W-:Y:S01]  /*0000*/  LDC R1, c[0x0][0x37c] ;  /* 0x0000df00ff017b82 */ /* 0x000fe20000000800 */
[----:B------:R-:W-:Y:S05]  /*0010*/  EXIT ;  /* 0x000000000000794d */ /* 0x000fea0003800000 */
.L_x_6573:
        /* <DEDUP_REMOVED lines=14> */
.L_x_18306:


//--------------------- .text._ZN2at6native18elementwise_kernelILi128ELi4EZNS0_15gpu_kernel_implINS0_13BinaryFunctorIN3c107complexIdEES6_S6_NS0_15binary_internal10DivFunctorIS6_EEEEEEvRNS_18TensorIteratorBaseERKT_EUliE_EEviT1_ --------------------------
	.section	.text._ZN2at6native18elementwise_kernelILi128ELi4EZNS0_15gpu_kernel_implINS0_13BinaryFunctorIN3c107complexIdEES6_S6_NS0_15binary_internal10DivFunctorIS6_EEEEEEvRNS_18TensorIteratorBaseERKT_EUliE_EEviT1_,"ax",@progbits
	.align	128
        .global         _ZN2at6native18elementwise_kernelILi128ELi4EZNS0_15gpu_kernel_implINS0_13BinaryFunctorIN3c107complexIdEES6_S6_NS0_15binary_internal10DivFunctorIS6_EEEEEEvRNS_18TensorIteratorBaseERKT_EUliE_EEviT1_
        .type           _ZN2at6native18elementwise_kernelILi128ELi4EZNS0_15gpu_kernel_implINS0_13BinaryFunctorIN3c107complexIdEES6_S6_NS0_15binary_internal10DivFunctorIS6_EEEEEEvRNS_18TensorIteratorBaseERKT_EUliE_EEviT1_,@function
        .size           _ZN2at6native18elementwise_kernelILi128ELi4EZNS0_15gpu_kernel_implINS0_13BinaryFunctorIN3c107complexIdEES6_S6_NS0_15binary_internal10DivFunctorIS6_EEEEEEvRNS_18TensorIteratorBaseERKT_EUliE_EEviT1_,(.L_x_18191 - _ZN2at6native18elementwise_kernelILi128ELi4EZNS0_15gpu_kernel_implINS0_13BinaryFunctorIN3c107complexIdEES6_S6_NS0_15binary_internal10DivFunctorIS6_EEEEEEvRNS_18TensorIteratorBaseERKT_EUliE_EEviT1_)
        .other          _ZN2at6native18elementwise_kernelILi128ELi4EZNS0_15gpu_kernel_implINS0_13BinaryFunctorIN3c107complexIdEES6_S6_NS0_15binary_internal10DivFunctorIS6_EEEEEEvRNS_18TensorIteratorBaseERKT_EUliE_EEviT1_,@"STO_CUDA_ENTRY STV_DEFAULT"
_ZN2at6native18elementwise_kernelILi128ELi4EZNS0_15gpu_kernel_implINS0_13BinaryFunctorIN3c107complexIdEES6_S6_NS0_15binary_internal10DivFunctorIS6_EEEEEEvRNS_18TensorIteratorBaseERKT_EUliE_EEviT1_:
.text._ZN2at6native18elementwise_kernelILi128ELi4EZNS0_15gpu_kernel_implINS0_13BinaryFunctorIN3c107complexIdEES6_S6_NS0_15binary_internal10DivFunctorIS6_EEEEEEvRNS_18TensorIteratorBaseERKT_EUliE_EEviT1_:
        /* <DEDUP_REMOVED lines=24> */
[----:B------:R-:W-:Y:S01]  /*0180*/  HFMA2 R22, -RZ, RZ, 0, 0 ;  /* 0x00000000ff167431 */ /* 0x000fe200000001ff */
[----:B------:R-:W1:Y:S01]  /*0190*/  LDCU UR6, c[0x0][0x38c] ;  /* 0x00007180ff0677ac */ /* 0x000e620008000800 */
[----:B------:R-:W2:Y:S01]  /*01a0*/  LDCU.64 UR8, c[0x0][0x4b8] ;  /* 0x00009700ff0877ac */ /* 0x000ea20008000a00 */
[----:B------:R-:W-:Y:S02]  /*01b0*/  UISETP.NE.AND UP0, UPT, UR41, URZ, UPT ;  /* 0x000000ff2900728c */ /* 0x000fe4000bf05270 */
        /* <DEDUP_REMOVED lines=343> */
.L_x_6576:
        /* <DEDUP_REMOVED lines=16> */
[----:B------:R-:W-:Y:S01]  /*1830*/  CS2R R18, SRZ ;  /* 0x0000000000127805 */ /* 0x000fe2000001ff00 */
[----:B--2---:R4:W0:Y:S02]  /*1840*/  I2F.F64.S16 R16, R2 ;  /* 0x0000000200107312 */ /* 0x0048240000101c00 */
[----:B0---4-:R-:W-:Y:S05]  /*1850*/  BRA `(.L_x_6583) ;  /* 0x0000000c00e87947 */ /* 0x011fea0003800000 */
.L_x_6581:
[----:B------:R-:W2:Y:S01]  /*1860*/  LDG.E.U8 R2, desc[UR36][R2.64] ;  /* 0x0000002402027981 */ /* 0x000ea2000c1e1100 */
[----:B------:R-:W-:Y:S01]  /*1870*/  CS2R R18, SRZ ;  /* 0x0000000000127805 */ /* 0x000fe2000001ff00 */
[----:B--2---:R4:W0:Y:S02]  /*1880*/  I2F.F64.U16 R16, R2 ;  /* 0x0000000200107312 */ /* 0x0048240000101800 */
[----:B0---4-:R-:W-:Y:S05]  /*1890*/  BRA `(.L_x_6583) ;  /* 0x0000000c00d87947 */ /* 0x011fea0003800000 */
.L_x_6580:
[----:B------:R-:W-:-:S09]  /*18a0*/  UISETP.NE.AND UP0, UPT, UR4, 0x2, UPT ;  /* 0x000000020400788c */ /* 0x000fd2000bf05270 */
[----:B------:R-:W-:Y:S05]  /*18b0*/  BRA.U !UP0, `(.L_x_6584) ;  /* 0x0000000108307547 */ /* 0x000fea000b800000 */
[----:B------:R-:W-:-:S09]  /*18c0*/  UISETP.NE.AND UP0, UPT, UR4, 0x3, UPT ;  /* 0x000000030400788c */ /* 0x000fd2000bf05270 */
[----:B------:R-:W-:Y:S05]  /*18d0*/  BRA.U !UP0, `(.L_x_6585) ;  /* 0x0000000108187547 */ /* 0x000fea000b800000 */
[----:B------:R-:W-:-:S09]  /*18e0*/  UISETP.NE.AND UP0, UPT, UR4, 0x4, UPT ;  /* 0x000000040400788c */ /* 0x000fd2000bf05270 */
[----:B------:R-:W-:Y:S05]  /*18f0*/  BRA.U UP0, `(.L_x_6582) ;  /* 0x0000000d00247547 */ /* 0x000fea000b800000 */
[----:B------:R-:W2:Y:S01]  /*1900*/  LDG.E.64 R16, desc[UR36][R2.64] ;  /* 0x0000002402107981 */ /* 0x000ea2000c1e1b00 */
[----:B------:R-:W-:Y:S01]  /*1910*/  CS2R R18, SRZ ;  /* 0x0000000000127805 */ /* 0x000fe2000001ff00 */
[----:B--2---:R-:W4:Y:S02]  /*1920*/  I2F.F64.S64 R16, R16 ;  /* 0x0000001000107312 */ /* 0x004f240000301c00 */
[----:B----4-:R-:W-:Y:S05]  /*1930*/  BRA `(.L_x_6583) ;  /* 0x0000000c00b07947 */ /* 0x010fea0003800000 */
.L_x_6585:
[----:B------:R-:W2:Y:S01]  /*1940*/  LDG.E R2, desc[UR36][R2.64] ;  /* 0x0000002402027981 */ /* 0x000ea2000c1e1900 */
[----:B------:R-:W-:Y:S01]  /*1950*/  CS2R R18, SRZ ;  /* 0x0000000000127805 */ /* 0x000fe2000001ff00 */
[----:B--2---:R4:W0:Y:S02]  /*1960*/  I2F.F64 R16, R2 ;  /* 0x0000000200107312 */ /* 0x0048240000201c00 */
[----:B0---4-:R-:W-:Y:S05]  /*1970*/  BRA `(.L_x_6583) ;  /* 0x0000000c00a07947 */ /* 0x011fea0003800000 */
.L_x_6584:
[----:B------:R-:W2:Y:S01]  /*1980*/  LDG.E.U16 R2, desc[UR36][R2.64] ;  /* 0x0000002402027981 */ /* 0x000ea2000c1e1500 */
[----:B------:R-:W-:Y:S01]  /*1990*/  CS2R R18, SRZ ;  /* 0x0000000000127805 */ /* 0x000fe2000001ff00 */
[----:B--2---:R4:W0:Y:S02]  /*19a0*/  I2F.F64.S16 R16, R2 ;  /* 0x0000000200107312 */ /* 0x0048240000101c00 */
[----:B0---4-:R-:W-:Y:S05]  /*19b0*/  BRA `(.L_x_6583) ;  /* 0x0000000c00907947 */ /* 0x011fea0003800000 */
.L_x_6579:
[----:B------:R-:W-:-:S09]  /*19c0*/  UISETP.GT.AND UP0, UPT, UR4, 0x6, UPT ;  /* 0x000000060400788c */ /* 0x000fd2000bf04270 */
[----:B------:R-:W-:Y:S05]  /*19d0*/  BRA.U UP0, `(.L_x_6586) ;  /* 0x00000001003c7547 */ /* 0x000fea000b800000 */
[----:B------:R-:W-:-:S09]  /*19e0*/  UISETP.NE.AND UP0, UPT, UR4, 0x5, UPT ;  /* 0x000000050400788c */ /* 0x000fd2000bf05270 */
[----:B------:R-:W-:Y:S05]  /*19f0*/  BRA.U !UP0, `(.L_x_6587) ;  /* 0x00000001081c7547 */ /* 0x000fea000b800000 */
[----:B------:R-:W-:-:S09]  /*1a00*/  UISETP.NE.AND UP0, UPT, UR4, 0x6, UPT ;  /* 0x000000060400788c */ /* 0x000fd2000bf05270 */
[----:B------:R-:W-:Y:S05]  /*1a10*/  BRA.U UP0, `(.L_x_6582) ;  /* 0x0000000900dc7547 */ /* 0x000fea000b800000 */
[----:B------:R-:W2:Y:S01]  /*1a20*/  LDG.E R16, desc[UR36][R2.64] ;  /* 0x0000002402107981 */ /* 0x000ea2000c1e1900 */
[----:B------:R-:W-:Y:S01]  /*1a30*/  CS2R R18, SRZ ;  /* 0x0000000000127805 */ /* 0x000fe2000001ff00 */
[----:B--2---:R-:W-:-:S06]  /*1a40*/  FMUL.FTZ R16, R16, 1 ;  /* 0x3f80000010107820 */ /* 0x004fcc0000410000 */
[----:B------:R-:W3:Y:S02]  /*1a50*/  F2F.F64.F32 R16, R16 ;  /* 0x0000001000107310 */ /* 0x000ee40000201800 */
[----:B---3--:R-:W-:Y:S05]  /*1a60*/  BRA `(.L_x_6583) ;  /* 0x0000000c00647947 */ /* 0x008fea0003800000 */
.L_x_6587:
[----:B------:R-:W2:Y:S01]  /*1a70*/  LDG.E.U16 R0, desc[UR36][R2.64] ;  /* 0x0000002402007981 */ /* 0x000ea2000c1e1500 */
[----:B------:R-:W-:Y:S01]  /*1a80*/  CS2R R18, SRZ ;  /* 0x0000000000127805 */ /* 0x000fe2000001ff00 */
[----:B--2---:R-:W-:-:S05]  /*1a90*/  HADD2.F32 R0, -RZ, R0.H0_H0 ;  /* 0x20000000ff007230 */ /* 0x004fca0000004100 */
[----:B------:R-:W-:-:S04]  /*1aa0*/  FMUL.FTZ R0, R0, 1 ;  /* 0x3f80000000007820 */ /* 0x000fc80000410000 */
[----:B------:R3:W4:Y:S02]  /*1ab0*/  F2F.F64.F32 R16, R0 ;  /* 0x0000000000107310 */ /* 0x0007240000201800 */
[----:B---34-:R-:W-:Y:S05]  /*1ac0*/  BRA `(.L_x_6583) ;  /* 0x0000000c004c7947 */ /* 0x018fea0003800000 */
.L_x_6586:
[----:B------:R-:W-:-:S09]  /*1ad0*/  UISETP.NE.AND UP0, UPT, UR4, 0x7, UPT ;  /* 0x000000070400788c */ /* 0x000fd2000bf05270 */
[----:B------:R-:W-:Y:S05]  /*1ae0*/  BRA.U !UP0, `(.L_x_6588) ;  /* 0x0000000108687547 */ /* 0x000fea000b800000 */
[----:B------:R-:W-:-:S09]  /*1af0*/  UISETP.NE.AND UP0, UPT, UR4, 0x8, UPT ;  /* 0x000000080400788c */ /* 0x000fd2000bf05270 */
[----:B------:R-:W-:Y:S05]  /*1b00*/  BRA.U !UP0, `(.L_x_6589) ;  /* 0x0000000108307547 */ /* 0x000fea000b800000 */
[----:B------:R-:W-:-:S09]  /*1b10*/  UISETP.NE.AND UP0, UPT, UR4, 0x9, UPT ;  /* 0x000000090400788c */ /* 0x000fd2000bf05270 */
[----:B------:R-:W-:Y:S05]  /*1b20*/  BRA.U UP0, `(.L_x_6582) ;  /* 0x0000000900987547 */ /* 0x000fea000b800000 */
[----:B------:R-:W2:Y:S02]  /*1b30*/  LDG.E.64 R2, desc[UR36][R2.64] ;  /* 0x0000002402027981 */ /* 0x000ea4000c1e1b00 */
[----:B--2---:R-:W-:Y:S01]  /*1b40*/  FMUL.FTZ R16, R2, 1 ;  /* 0x3f80000002107820 */ /* 0x004fe20000410000 */
[----:B------:R-:W-:-:S05]  /*1b50*/  FMUL.FTZ R18, R3, 1 ;  /* 0x3f80000003127820 */ /* 0x000fca0000410000 */
[----:B------:R-:W4:-:S15]  /*1b60*/  F2F.F64.F32 R16, R16 ;  /* 0x0000001000107310 */ /* 0x000f1e0000201800 */
[----:B------:R-:W-:-:S15]  /*1b70*/  NOP ;  /* 0x0000000000007918 */ /* 0x000fde0000000000 */
[----:B------:R-:W-:-:S15]  /*1b80*/  NOP ;  /* 0x0000000000007918 */ /* 0x000fde0000000000 */
[----:B------:R-:W-:-:S15]  /*1b90*/  NOP ;  /* 0x0000000000007918 */ /* 0x000fde0000000000 */
[----:B------:R-:W-:-:S04]  /*1ba0*/  NOP ;  /* 0x0000000000007918 */ /* 0x000fc80000000000 */
[----:B------:R-:W0:Y:S02]  /*1bb0*/  F2F.F64.F32 R18, R18 ;  /* 0x0000001200127310 */ /* 0x000e240000201800 */
[----:B0---4-:R-:W-:Y:S05]  /*1bc0*/  BRA `(.L_x_6583) ;  /* 0x0000000c000c7947 */ /* 0x011fea0003800000 */
.L_x_6589:
[----:B------:R-:W2:Y:S02]  /*1bd0*/  LDG.E R2, desc[UR36][R2.64] ;  /* 0x0000002402027981 */ /* 0x000ea4000c1e1900 */
[----:B--2---:R-:W-:-:S05]  /*1be0*/  HADD2.F32 R0, -RZ, R2.H0_H0 ;  /* 0x20000002ff007230 */ /* 0x004fca0000004100 */
[----:B------:R-:W-:Y:S01]  /*1bf0*/  FMUL.FTZ R16, R0, 1 ;  /* 0x3f80000000107820 */ /* 0x000fe20000410000 */
[----:B------:R-:W-:-:S05]  /*1c00*/  HADD2.F32 R0, -RZ, R2.H1_H1 ;  /* 0x30000002ff007230 */ /* 0x000fca0000004100 */
[----:B------:R-:W-:Y:S01]  /*1c10*/  FMUL.FTZ R0, R0, 1 ;  /* 0x3f80000000007820 */ /* 0x000fe20000410000 */
[----:B------:R-:W4:-:S15]  /*1c20*/  F2F.F64.F32 R16, R16 ;  /* 0x0000001000107310 */ /* 0x000f1e0000201800 */
[----:B------:R-:W-:-:S15]  /*1c30*/  NOP ;  /* 0x0000000000007918 */ /* 0x000fde0000000000 */
[----:B------:R-:W-:-:S15]  /*1c40*/  NOP ;  /* 0x0000000000007918 */ /* 0x000fde0000000000 */
[----:B------:R-:W-:-:S15]  /*1c50*/  NOP ;  /* 0x0000000000007918 */ /* 0x000fde0000000000 */
[----:B------:R-:W-:-:S04]  /*1c60*/  NOP ;  /* 0x0000000000007918 */ /* 0x000fc80000000000 */
[----:B------:R0:W1:Y:S02]  /*1c70*/  F2F.F64.F32 R18, R0 ;  /* 0x0000000000127310 */ /* 0x0000640000201800 */
[----:B01--4-:R-:W-:Y:S05]  /*1c80*/  BRA `(.L_x_6583) ;  /* 0x0000000800dc7947 */ /* 0x013fea0003800000 */
.L_x_6588:
[----:B------:R3:W5:Y:S01]  /*1c90*/  LDG.E.64 R16, desc[UR36][R2.64] ;  /* 0x0000002402107981 */ /* 0x000762000c1e1b00 */
[----:B------:R-:W-:Y:S01]  /*1ca0*/  CS2R R18, SRZ ;  /* 0x0000000000127805 */ /* 0x000fe2000001ff00 */
[----:B------:R-:W-:Y:S06]  /*1cb0*/  BRA `(.L_x_6583) ;  /* 0x0000000800d07947 */ /* 0x000fec0003800000 */
.L_x_6578:
        /* <DEDUP_REMOVED lines=9> */
[----:B------:R-:W-:Y:S01]  /*1d50*/  CS2R R18, SRZ ;  /* 0x0000000000127805 */ /* 0x000fe2000001ff00 */
[----:B------:R-:W-:Y:S01]  /*1d60*/  IMAD.MOV.U32 R16, RZ, RZ, RZ ;  /* 0x000000ffff107224 */ /* 0x000fe200078e00ff */
[----:B--2---:R-:W-:-:S04]  /*1d70*/  ISETP.NE.AND P0, PT, R2, RZ, PT ;  /* 0x000000ff0200720c */ /* 0x004fc80003f05270 */
[----:B------:R-:W-:Y:S01]  /*1d80*/  FSEL R17, RZ, 1.875, !P0 ;  /* 0x3ff00000ff117808 */ /* 0x000fe20004000000 */
[----:B------:R-:W-:Y:S08]  /*1d90*/  BRA `(.L_x_6583) ;  /* 0x0000000800987947 */ /* 0x000ff00003800000 */
.L_x_6592:
[----:B------:R2:W5:Y:S01]  /*1da0*/  LDG.E.128 R16, desc[UR36][R2.64] ;  /* 0x0000002402107981 */ /* 0x000562000c1e1d00 */
[----:B------:R-:W-:Y:S05]  /*1db0*/  BRA `(.L_x_6583) ;  /* 0x0000000800907947 */ /* 0x000fea0003800000 */
.L_x_6591:
        /* <DEDUP_REMOVED lines=8> */
[----:B------:R-:W-:Y:S02]  /*1e40*/  CS2R R18, SRZ ;  /* 0x0000000000127805 */ /* 0x000fe4000001ff00 */
[----:B--2---:R-:W-:-:S04]  /*1e50*/  SHF.L.U32 R0, R0, 0x18, RZ ;  /* 0x0000001800007819 */ /* 0x004fc800000006ff */
        /* <DEDUP_REMOVED lines=14> */
[----:B------:R-:W-:-:S05]  /*1f40*/  LOP3.LUT R5, R5, 0x80000000, R0, 0xf8, !PT ;  /* 0x8000000005057812 */ /* 0x000fca00078ef800 */
[----:B------:R-:W-:-:S04]  /*1f50*/  FMUL.FTZ R5, R5, 1 ;  /* 0x3f80000005057820 */ /* 0x000fc80000410000 */
[----:B------:R2:W3:Y:S02]  /*1f60*/  F2F.F64.F32 R16, R5 ;  /* 0x0000000500107310 */ /* 0x0004e40000201800 */
[----:B--23--:R-:W-:Y:S05]  /*1f70*/  BRA `(.L_x_6583) ;  /* 0x0000000800207947 */ /* 0x00cfea0003800000 */
.L_x_6594:
[----:B------:R-:W2:Y:S01]  /*1f80*/  LDG.E.U8 R2, desc[UR36][R2.64] ;  /* 0x0000002402027981 */ /* 0x000ea2000c1e1100 */
[----:B------:R-:W-:Y:S01]  /*1f90*/  CS2R R18, SRZ ;  /* 0x0000000000127805 */ /* 0x000fe2000001ff00 */
        /* <DEDUP_REMOVED lines=9> */
[----:B------:R-:W-:-:S05]  /*2030*/  LOP3.LUT R0, R0, 0x80000000, R5, 0xf8, !PT ;  /* 0x8000000000007812 */ /* 0x000fca00078ef805 */
[----:B------:R-:W-:-:S04]  /*2040*/  FMUL.FTZ R0, R0, 1 ;  /* 0x3f80000000007820 */ /* 0x000fc80000410000 */
[----:B------:R2:W3:Y:S02]  /*2050*/  F2F.F64.F32 R16, R0 ;  /* 0x0000000000107310 */ /* 0x0004e40000201800 */
[----:B--23--:R-:W-:Y:S05]  /*2060*/  BRA `(.L_x_6583) ;  /* 0x0000000400e47947 */ /* 0x00cfea0003800000 */
.L_x_6593:
[----:B------:R-:W2:Y:S01]  /*2070*/  LDG.E.U16 R0, desc[UR36][R2.64] ;  /* 0x0000002402007981 */ /* 0x000ea2000c1e1500 */
[----:B------:R-:W-:Y:S01]  /*2080*/  CS2R R18, SRZ ;  /* 0x0000000000127805 */ /* 0x000fe2000001ff00 */
[----:B--2---:R-:W-:-:S04]  /*2090*/  IMAD.U32 R0, R0, 0x10000, RZ ;  /* 0x0001000000007824 */ /* 0x004fc800078e00ff */
[----:B------:R-:W-:-:S04]  /*20a0*/  FMUL.FTZ R0, R0, 1 ;  /* 0x3f80000000007820 */ /* 0x000fc80000410000 */
[----:B------:R2:W3:Y:S02]  /*20b0*/  F2F.F64.F32 R16, R0 ;  /* 0x0000000000107310 */ /* 0x0004e40000201800 */
[----:B--23--:R-:W-:Y:S05]  /*20c0*/  BRA `(.L_x_6583) ;  /* 0x0000000400cc7947 */ /* 0x00cfea0003800000 */
.L_x_6590:
        /* <DEDUP_REMOVED lines=9> */
[----:B------:R-:W-:Y:S01]  /*2160*/  CS2R R18, SRZ ;  /* 0x0000000000127805 */ /* 0x000fe2000001ff00 */
[----:B--2---:R2:W3:Y:S02]  /*2170*/  I2F.F64.U16 R16, R2 ;  /* 0x0000000200107312 */ /* 0x0044e40000101800 */
[----:B--23--:R-:W-:Y:S05]  /*2180*/  BRA `(.L_x_6583) ;  /* 0x00000004009c7947 */ /* 0x00cfea0003800000 */
.L_x_6597:
[----:B------:R-:W2:Y:S01]  /*2190*/  LDG.E.U8 R3, desc[UR36][R2.64] ;  /* 0x0000002402037981 */ /* 0x000ea2000c1e1100 */
[----:B------:R-:W-:Y:S02]  /*21a0*/  CS2R R18, SRZ ;  /* 0x0000000000127805 */ /* 0x000fe4000001ff00 */
[----:B------:R-:W-:Y:S02]  /*21b0*/  CS2R R16, SRZ ;  /* 0x0000000000107805 */ /* 0x000fe4000001ff00 */
[----:B--2---:R-:W-:-:S13]  /*21c0*/  ISETP.NE.AND P0, PT, R3, RZ, PT ;  /* 0x000000ff0300720c */ /* 0x004fda0003f05270 */
[----:B------:R-:W-:Y:S05]  /*21d0*/  @!P0 BRA `(.L_x_6583) ;  /* 0x0000000400888947 */ /* 0x000fea0003800000 */
[----:B------:R-:W-:-:S13]  /*21e0*/  ISETP.NE.AND P0, PT, R3, 0x80, PT ;  /* 0x000000800300780c */ /* 0x000fda0003f05270 */
[----:B------:R-:W-:Y:S02]  /*21f0*/  @!P0 IMAD.MOV.U32 R16, RZ, RZ, 0x20000000 ;  /* 0x20000000ff108424 */ /* 0x000fe400078e00ff */
        /* <DEDUP_REMOVED lines=15> */
.L_x_6599:
[----:B------:R-:W-:Y:S05]  /*22f0*/  BSYNC.RECONVERGENT B0 ;  /* 0x0000000000007941 */ /* 0x000fea0003800200 */
.L_x_6598:
[----:B------:R-:W-:Y:S01]  /*2300*/  IMAD.SHL.U32 R0, R0, 0x100000, RZ ;  /* 0x0010000000007824 */ /* 0x000fe200078e00ff */
[----:B------:R-:W-:-:S04]  /*2310*/  LEA R2, R2, 0x3b800000, 0x17 ;  /* 0x3b80000002027811 */ /* 0x000fc800078eb8ff */
[----:B------:R-:W-:-:S05]  /*2320*/  LOP3.LUT R0, R2, R0, R7, 0xfe, !PT ;  /* 0x0000000002007212 */ /* 0x000fca00078efe07 */
[----:B------:R-:W-:-:S04]  /*2330*/  FMUL.FTZ R0, R0, 1 ;  /* 0x3f80000000007820 */ /* 0x000fc80000410000 */
[----:B------:R2:W3:Y:S02]  /*2340*/  F2F.F64.F32 R16, R0 ;  /* 0x0000000000107310 */ /* 0x0004e40000201800 */
[----:B--23--:R-:W-:Y:S05]  /*2350*/  BRA `(.L_x_6583) ;  /* 0x0000000400287947 */ /* 0x00cfea0003800000 */
.L_x_6596:
[----:B------:R-:W2:Y:S01]  /*2360*/  LDG.E.U8 R3, desc[UR36][R2.64] ;  /* 0x0000002402037981 */ /* 0x000ea2000c1e1100 */
[----:B------:R-:W-:Y:S02]  /*2370*/  CS2R R18, SRZ ;  /* 0x0000000000127805 */ /* 0x000fe4000001ff00 */
[----:B------:R-:W-:Y:S02]  /*2380*/  CS2R R16, SRZ ;  /* 0x0000000000107805 */ /* 0x000fe4000001ff00 */
[----:B--2---:R-:W-:-:S13]  /*2390*/  ISETP.NE.AND P0, PT, R3, RZ, PT ;  /* 0x000000ff0300720c */ /* 0x004fda0003f05270 */
[----:B------:R-:W-:Y:S05]  /*23a0*/  @!P0 BRA `(.L_x_6583) ;  /* 0x0000000400148947 */ /* 0x000fea0003800000 */
[----:B------:R-:W-:-:S13]  /*23b0*/  ISETP.NE.AND P0, PT, R3, 0x80, PT ;  /* 0x000000800300780c */ /* 0x000fda0003f05270 */
[----:B------:R-:W-:Y:S01]  /*23c0*/  @!P0 IMAD.MOV.U32 R16, RZ, RZ, 0x20000000 ;  /* 0x20000000ff108424 */ /* 0x000fe200078e00ff */
        /* <DEDUP_REMOVED lines=15> */
.L_x_6601:
[----:B------:R-:W-:Y:S05]  /*24c0*/  BSYNC.RECONVERGENT B0 ;  /* 0x0000000000007941 */ /* 0x000fea0003800200 */
.L_x_6600:
[----:B------:R-:W-:Y:S01]  /*24d0*/  IMAD.SHL.U32 R0, R0, 0x200000, RZ ;  /* 0x0020000000007824 */ /* 0x000fe200078e00ff */
[----:B------:R-:W-:-:S04]  /*24e0*/  LEA R2, R2, 0x37800000, 0x17 ;  /* 0x3780000002027811 */ /* 0x000fc800078eb8ff */
[----:B------:R-:W-:-:S05]  /*24f0*/  LOP3.LUT R0, R2, R0, R7, 0xfe, !PT ;  /* 0x0000000002007212 */ /* 0x000fca00078efe07 */
[----:B------:R-:W-:-:S04]  /*2500*/  FMUL.FTZ R0, R0, 1 ;  /* 0x3f80000000007820 */ /* 0x000fc80000410000 */
[----:B------:R2:W3:Y:S02]  /*2510*/  F2F.F64.F32 R16, R0 ;  /* 0x0000000000107310 */ /* 0x0004e40000201800 */
[----:B--23--:R-:W-:Y:S05]  /*2520*/  BRA `(.L_x_6583) ;  /* 0x0000000000b47947 */ /* 0x00cfea0003800000 */
.L_x_6595:
[----:B------:R-:W-:-:S09]  /*2530*/  UISETP.NE.AND UP0, UPT, UR4, 0x1c, UPT ;  /* 0x0000001c0400788c */ /* 0x000fd2000bf05270 */
[----:B------:R-:W-:Y:S05]  /*2540*/  BRA.U !UP0, `(.L_x_6602) ;  /* 0x0000000108a07547 */ /* 0x000fea000b800000 */
[----:B------:R-:W-:-:S09]  /*2550*/  UISETP.NE.AND UP0, UPT, UR4, 0x1d, UPT ;  /* 0x0000001d0400788c */ /* 0x000fd2000bf05270 */
[----:B------:R-:W-:Y:S05]  /*2560*/  BRA.U !UP0, `(.L_x_6603) ;  /* 0x0000000108887547 */ /* 0x000fea000b800000 */
[----:B------:R-:W-:-:S09]  /*2570*/  UISETP.NE.AND UP0, UPT, UR4, 0x2c, UPT ;  /* 0x0000002c0400788c */ /* 0x000fd2000bf05270 */
[----:B------:R-:W-:Y:S05]  /*2580*/  BRA.U !UP0, `(.L_x_6604) ;  /* 0x00000001084c7547 */ /* 0x000fea000b800000 */
.L_x_6582:
        /* <DEDUP_REMOVED lines=8> */
[----:B0-----:R-:W-:Y:S01]  /*2610*/  MOV R4, UR4 ;  /* 0x0000000400047c02 */ /* 0x001fe20008000f00 */
[----:B------:R-:W-:-:S02]  /*2620*/  IMAD.U32 R5, RZ, RZ, UR5 ;  /* 0x00000005ff057e24 */ /* 0x000fc4000f8e00ff */
[----:B---3--:R-:W-:Y:S02]  /*2630*/  IMAD.U32 R6, RZ, RZ, UR6 ;  /* 0x00000006ff067e24 */ /* 0x008fe4000f8e00ff */
[----:B------:R-:W-:Y:S01]  /*2640*/  IMAD.U32 R7, RZ, RZ, UR7 ;  /* 0x00000007ff077e24 */ /* 0x000fe2000f8e00ff */
[----:B----4-:R-:W-:Y:S01]  /*2650*/  MOV R10, UR8 ;  /* 0x00000008000a7c02 */ /* 0x010fe20008000f00 */
[----:B-1----:R-:W-:-:S07]  /*2660*/  IMAD.U32 R11, RZ, RZ, UR9 ;  /* 0x00000009ff0b7e24 */ /* 0x002fce000f8e00ff */
[----:B------:R-:W-:-:S07]  /*2670*/  LEPC R20, `(.L_x_6605) ;  /* 0x000000001014794e */ /* 0x000fce0000000000 */
[----:B--2---:R-:W-:Y:S05]  /*2680*/  CALL.ABS.NOINC R2 ;  /* 0x0000000002007343 */ /* 0x004fea0003c00000 */
.L_x_6605:
[----:B------:R-:W-:Y:S02]  /*2690*/  CS2R R16, SRZ ;  /* 0x0000000000107805 */ /* 0x000fe4000001ff00 */
[----:B------:R-:W-:Y:S01]  /*26a0*/  CS2R R18, SRZ ;  /* 0x0000000000127805 */ /* 0x000fe2000001ff00 */
[----:B------:R-:W-:Y:S06]  /*26b0*/  BRA `(.L_x_6583) ;  /* 0x0000000000507947 */ /* 0x000fec0003800000 */
.L_x_6604:
[----:B------:R-:W2:Y:S01]  /*26c0*/  LDG.E.U8 R0, desc[UR36][R2.64] ;  /* 0x0000002402007981 */ /* 0x000ea2000c1e1100 */
[----:B------:R-:W-:Y:S01]  /*26d0*/  CS2R R18, SRZ ;  /* 0x0000000000127805 */ /* 0x000fe2000001ff00 */
[----:B------:R-:W-:Y:S02]  /*26e0*/  IMAD.MOV.U32 R16, RZ, RZ, 0x0 ;  /* 0x00000000ff107424 */ /* 0x000fe400078e00ff */
[----:B------:R-:W-:Y:S01]  /*26f0*/  IMAD.MOV.U32 R17, RZ, RZ, 0x38000000 ;  /* 0x38000000ff117424 */ /* 0x000fe200078e00ff */
[----:B--2---:R-:W-:-:S13]  /*2700*/  ISETP.NE.AND P0, PT, R0, RZ, PT ;  /* 0x000000ff0000720c */ /* 0x004fda0003f05270 */
[----:B------:R-:W-:Y:S05]  /*2710*/  @!P0 BRA `(.L_x_6583) ;  /* 0x0000000000388947 */ /* 0x000fea0003800000 */
[----:B------:R-:W-:-:S13]  /*2720*/  ISETP.NE.AND P0, PT, R0, 0xff, PT ;  /* 0x000000ff0000780c */ /* 0x000fda0003f05270 */
[----:B------:R-:W-:Y:S01]  /*2730*/  @P0 IMAD.SHL.U32 R0, R0, 0x800000, RZ ;  /* 0x0080000000000824 */ /* 0x000fe200078e00ff */
[----:B------:R-:W-:Y:S01]  /*2740*/  @!P0 MOV R16, 0x20000000 ;  /* 0x2000000000108802 */ /* 0x000fe20000000f00 */
[----:B------:R-:W-:Y:S02]  /*2750*/  @!P0 IMAD.MOV.U32 R17, RZ, RZ, 0x7ff80000 ;  /* 0x7ff80000ff118424 */ /* 0x000fe400078e00ff */
[----:B------:R-:W-:-:S04]  /*2760*/  @P0 FMUL.FTZ R0, R0, 1 ;  /* 0x3f80000000000820 */ /* 0x000fc80000410000 */
[----:B------:R2:W3:Y:S02]  /*2770*/  @P0 F2F.F64.F32 R16, R0 ;  /* 0x0000000000100310 */ /* 0x0004e40000201800 */
[----:B--23--:R-:W-:Y:S05]  /*2780*/  BRA `(.L_x_6583) ;  /* 0x00000000001c7947 */ /* 0x00cfea0003800000 */
.L_x_6603:
[----:B------:R-:W2:Y:S01]  /*2790*/  LDG.E.64 R16, desc[UR36][R2.64] ;  /* 0x0000002402107981 */ /* 0x000ea2000c1e1b00 */
[----:B------:R-:W-:Y:S01]  /*27a0*/  CS2R R18, SRZ ;  /* 0x0000000000127805 */ /* 0x000fe2000001ff00 */
[----:B--2---:R-:W2:Y:S02]  /*27b0*/  I2F.F64.U64 R16, R16 ;  /* 0x0000001000107312 */ /* 0x004ea40000301800 */
[----:B--2---:R-:W-:Y:S05]  /*27c0*/  BRA `(.L_x_6583) ;  /* 0x00000000000c7947 */ /* 0x004fea0003800000 */
.L_x_6602:
[----:B------:R-:W2:Y:S01]  /*27d0*/  LDG.E R2, desc[UR36][R2.64] ;  /* 0x0000002402027981 */ /* 0x000ea2000c1e1900 */
[----:B------:R-:W-:Y:S01]  /*27e0*/  CS2R R18, SRZ ;  /* 0x0000000000127805 */ /* 0x000fe2000001ff00 */
[----:B--2---:R0:W1:Y:S06]  /*27f0*/  I2F.F64.U32 R16, R2 ;  /* 0x0000000200107312 */ /* 0x00406c0000201800 */
.L_x_6583:
[----:B------:R-:W-:Y:S05]  /*2800*/  BSYNC.RECONVERGENT B7 ;  /* 0x0000000000077941 */ /* 0x000fea0003800200 */
.L_x_6577:
[----:B------:R-:W4:Y:S01]  /*2810*/  LDCU.64 UR6, c[0x0][0x5f8] ;  /* 0x0000bf00ff0677ac */ /* 0x000f220008000a00 */
[----:B------:R-:W-:Y:S01]  /*2820*/  BSSY.RECONVERGENT B7, `(.L_x_6606) ;  /* 0x000010c000077945 */ /* 0x000fe20003800200 */
[----:B------:R-:W-:-:S04]  /*2830*/  UPRMT UR4, UR42, 0x9910, URZ ;  /* 0x000099102a047896 */ /* 0x000fc800080000ff */
[----:B------:R-:W-:Y:S01]  /*2840*/  UISETP.GT.AND UP0, UPT, UR4, 0x9, UPT ;  /* 0x000000090400788c */ /* 0x000fe2000bf04270 */
[----:B----4-:R-:W-:-:S05]  /*2850*/  IADD3 R24, P0, PT, R24, UR6, RZ ;  /* 0x0000000618187c10 */ /* 0x010fca000ff1e0ff */
        /* <DEDUP_REMOVED lines=11> */
[----:B------:R-:W-:Y:S01]  /*2910*/  CS2R R10, SRZ ;  /* 0x00000000000a7805 */ /* 0x000fe2000001ff00 */
[----:B----4-:R-:W4:Y:S02]  /*2920*/  I2F.F64.S16 R8, R8 ;  /* 0x0000000800087312 */ /* 0x010f240000101c00 */
[----:B----4-:R-:W-:Y:S05]  /*2930*/  BRA `(.L_x_6612) ;  /* 0x0000000c00e87947 */ /* 0x010fea0003800000 */
.L_x_6610:
[----:B------:R-:W4:Y:S01]  /*2940*/  LDG.E.U8 R8, desc[UR36][R24.64] ;  /* 0x0000002418087981 */ /* 0x000f22000c1e1100 */
[----:B------:R-:W-:Y:S01]  /*2950*/  CS2R R10, SRZ ;  /* 0x00000000000a7805 */ /* 0x000fe2000001ff00 */
[----:B----4-:R-:W4:Y:S02]  /*2960*/  I2F.F64.U16 R8, R8 ;  /* 0x0000000800087312 */ /* 0x010f240000101800 */
[----:B----4-:R-:W-:Y:S05]  /*2970*/  BRA `(.L_x_6612) ;  /* 0x0000000c00d87947 */ /* 0x010fea0003800000 */
.L_x_6609:
[----:B------:R-:W-:-:S09]  /*2980*/  UISETP.NE.AND UP0, UPT, UR4, 0x2, UPT ;  /* 0x000000020400788c */ /* 0x000fd2000bf05270 */
[----:B------:R-:W-:Y:S05]  /*2990*/  BRA.U !UP0, `(.L_x_6613) ;  /* 0x0000000108307547 */ /* 0x000fea000b800000 */
[----:B------:R-:W-:-:S09]  /*29a0*/  UISETP.NE.AND UP0, UPT, UR4, 0x3, UPT ;  /* 0x000000030400788c */ /* 0x000fd2000bf05270 */
[----:B------:R-:W-:Y:S05]  /*29b0*/  BRA.U !UP0, `(.L_x_6614) ;  /* 0x0000000108187547 */ /* 0x000fea000b800000 */
[----:B------:R-:W-:-:S09]  /*29c0*/  UISETP.NE.AND UP0, UPT, UR4, 0x4, UPT ;  /* 0x000000040400788c */ /* 0x000fd2000bf05270 */
[----:B------:R-:W-:Y:S05]  /*29d0*/  BRA.U UP0, `(.L_x_6611) ;  /* 0x0000000d00247547 */ /* 0x000fea000b800000 */
[----:B------:R-:W4:Y:S01]  /*29e0*/  LDG.E.64 R8, desc[UR36][R24.64] ;  /* 0x0000002418087981 */ /* 0x000f22000c1e1b00 */
[----:B------:R-:W-:Y:S01]  /*29f0*/  CS2R R10, SRZ ;  /* 0x00000000000a7805 */ /* 0x000fe2000001ff00 */
[----:B----4-:R-:W4:Y:S02]  /*2a00*/  I2F.F64.S64 R8, R8 ;  /* 0x0000000800087312 */ /* 0x010f240000301c00 */
[----:B----4-:R-:W-:Y:S05]  /*2a10*/  BRA `(.L_x_6612) ;  /* 0x0000000c00b07947 */ /* 0x010fea0003800000 */
.L_x_6614:
[----:B------:R-:W4:Y:S01]  /*2a20*/  LDG.E R8, desc[UR36][R24.64] ;  /* 0x0000002418087981 */ /* 0x000f22000c1e1900 */
[----:B------:R-:W-:Y:S01]  /*2a30*/  CS2R R10, SRZ ;  /* 0x00000000000a7805 */ /* 0x000fe2000001ff00 */
[----:B----4-:R-:W4:Y:S02]  /*2a40*/  I2F.F64 R8, R8 ;  /* 0x0000000800087312 */ /* 0x010f240000201c00 */
[----:B----4-:R-:W-:Y:S05]  /*2a50*/  BRA `(.L_x_6612) ;  /* 0x0000000c00a07947 */ /* 0x010fea0003800000 */
.L_x_6613:
[----:B------:R-:W4:Y:S01]  /*2a60*/  LDG.E.U16 R8, desc[UR36][R24.64] ;  /* 0x0000002418087981 */ /* 0x000f22000c1e1500 */
[----:B------:R-:W-:Y:S01]  /*2a70*/  CS2R R10, SRZ ;  /* 0x00000000000a7805 */ /* 0x000fe2000001ff00 */
[----:B----4-:R-:W4:Y:S02]  /*2a80*/  I2F.F64.S16 R8, R8 ;  /* 0x0000000800087312 */ /* 0x010f240000101c00 */
[----:B----4-:R-:W-:Y:S05]  /*2a90*/  BRA `(.L_x_6612) ;  /* 0x0000000c00907947 */ /* 0x010fea0003800000 */
.L_x_6608:
[----:B------:R-:W-:-:S09]  /*2aa0*/  UISETP.GT.AND UP0, UPT, UR4, 0x6, UPT ;  /* 0x000000060400788c */ /* 0x000fd2000bf04270 */
[----:B------:R-:W-:Y:S05]  /*2ab0*/  BRA.U UP0, `(.L_x_6615) ;  /* 0x00000001003c7547 */ /* 0x000fea000b800000 */
[----:B------:R-:W-:-:S09]  /*2ac0*/  UISETP.NE.AND UP0, UPT, UR4, 0x5, UPT ;  /* 0x000000050400788c */ /* 0x000fd2000bf05270 */
[----:B------:R-:W-:Y:S05]  /*2ad0*/  BRA.U !UP0, `(.L_x_6616) ;  /* 0x00000001081c7547 */ /* 0x000fea000b800000 */
[----:B------:R-:W-:-:S09]  /*2ae0*/  UISETP.NE.AND UP0, UPT, UR4, 0x6, UPT ;  /* 0x000000060400788c */ /* 0x000fd2000bf05270 */
[----:B------:R-:W-:Y:S05]  /*2af0*/  BRA.U UP0, `(.L_x_6611) ;  /* 0x0000000900dc7547 */ /* 0x000fea000b800000 */
[----:B------:R-:W4:Y:S01]  /*2b00*/  LDG.E R8, desc[UR36][R24.64] ;  /* 0x0000002418087981 */ /* 0x000f22000c1e1900 */
[----:B------:R-:W-:Y:S01]  /*2b10*/  CS2R R10, SRZ ;  /* 0x00000000000a7805 */ /* 0x000fe2000001ff00 */
[----:B----4-:R-:W-:-:S06]  /*2b20*/  FMUL.FTZ R8, R8, 1 ;  /* 0x3f80000008087820 */ /* 0x010fcc0000410000 */
[----:B------:R-:W4:Y:S02]  /*2b30*/  F2F.F64.F32 R8, R8 ;  /* 0x0000000800087310 */ /* 0x000f240000201800 */
[----:B----4-:R-:W-:Y:S05]  /*2b40*/  BRA `(.L_x_6612) ;  /* 0x0000000c00647947 */ /* 0x010fea0003800000 */
.L_x_6616:
[----:B------:R-:W4:Y:S01]  /*2b50*/  LDG.E.U16 R0, desc[UR36][R24.64] ;  /* 0x0000002418007981 */ /* 0x000f22000c1e1500 */
[----:B------:R-:W-:Y:S01]  /*2b60*/  CS2R R10, SRZ ;  /* 0x00000000000a7805 */ /* 0x000fe2000001ff00 */
[----:B----4-:R-:W-:-:S05]  /*2b70*/  HADD2.F32 R0, -RZ, R0.H0_H0 ;  /* 0x20000000ff007230 */ /* 0x010fca0000004100 */
[----:B------:R-:W-:-:S04]  /*2b80*/  FMUL.FTZ R0, R0, 1 ;  /* 0x3f80000000007820 */ /* 0x000fc80000410000 */
[----:B------:R4:W0:Y:S02]  /*2b90*/  F2F.F64.F32 R8, R0 ;  /* 0x0000000000087310 */ /* 0x0008240000201800 */
[----:B0---4-:R-:W-:Y:S05]  /*2ba0*/  BRA `(.L_x_6612) ;  /* 0x0000000c004c7947 */ /* 0x011fea0003800000 */
.L_x_6615:
[----:B------:R-:W-:-:S09]  /*2bb0*/  UISETP.NE.AND UP0, UPT, UR4, 0x7, UPT ;  /* 0x000000070400788c */ /* 0x000fd2000bf05270 */
[----:B------:R-:W-:Y:S05]  /*2bc0*/  BRA.U !UP0, `(.L_x_6617) ;  /* 0x0000000108687547 */ /* 0x000fea000b800000 */
[----:B------:R-:W-:-:S09]  /*2bd0*/  UISETP.NE.AND UP0, UPT, UR4, 0x8, UPT ;  /* 0x000000080400788c */ /* 0x000fd2000bf05270 */
[----:B------:R-:W-:Y:S05]  /*2be0*/  BRA.U !UP0, `(.L_x_6618) ;  /* 0x0000000108307547 */ /* 0x000fea000b800000 */
[----:B------:R-:W-:-:S09]  /*2bf0*/  UISETP.NE.AND UP0, UPT, UR4, 0x9, UPT ;  /* 0x000000090400788c */ /* 0x000fd2000bf05270 */
[----:B------:R-:W-:Y:S05]  /*2c00*/  BRA.U UP0, `(.L_x_6611) ;  /* 0x0000000900987547 */ /* 0x000fea000b800000 */
[----:B------:R-:W4:Y:S02]  /*2c10*/  LDG.E.64 R24, desc[UR36][R24.64] ;  /* 0x0000002418187981 */ /* 0x000f24000c1e1b00 */
[----:B----4-:R-:W-:Y:S01]  /*2c20*/  FMUL.FTZ R8, R24, 1 ;  /* 0x3f80000018087820 */ /* 0x010fe20000410000 */
        /* <DEDUP_REMOVED lines=8> */
.L_x_6618:
[----:B------:R-:W4:Y:S02]  /*2cb0*/  LDG.E R24, desc[UR36][R24.64] ;  /* 0x0000002418187981 */ /* 0x000f24000c1e1900 */
[----:B----4-:R-:W-:-:S05]  /*2cc0*/  HADD2.F32 R0, -RZ, R24.H0_H0 ;  /* 0x20000018ff007230 */ /* 0x010fca0000004100 */
        /* <DEDUP_REMOVED lines=8> */
[----:B------:R0:W0:Y:S02]  /*2d50*/  F2F.F64.F32 R10, R0 ;  /* 0x00000000000a7310 */ /* 0x0000240000201800 */
[----:B0---4-:R-:W-:Y:S05]  /*2d60*/  BRA `(.L_x_6612) ;  /* 0x0000000800dc7947 */ /* 0x011fea0003800000 */
.L_x_6617:
[----:B------:R4:W5:Y:S01]  /*2d70*/  LDG.E.64 R8, desc[UR36][R24.64] ;  /* 0x0000002418087981 */ /* 0x000962000c1e1b00 */
[----:B------:R-:W-:Y:S01]  /*2d80*/  CS2R R10, SRZ ;  /* 0x00000000000a7805 */ /* 0x000fe2000001ff00 */
[----:B------:R-:W-:Y:S06]  /*2d90*/  BRA `(.L_x_6612) ;  /* 0x0000000800d07947 */ /* 0x000fec0003800000 */
.L_x_6607:
        /* <DEDUP_REMOVED lines=9> */
[----:B------:R-:W-:Y:S01]  /*2e30*/  CS2R R10, SRZ ;  /* 0x00000000000a7805 */ /* 0x000fe2000001ff00 */
[----:B------:R-:W-:Y:S01]  /*2e40*/  IMAD.MOV.U32 R8, RZ, RZ, RZ ;  /* 0x000000ffff087224 */ /* 0x000fe200078e00ff */
[----:B----4-:R-:W-:-:S04]  /*2e50*/  ISETP.NE.AND P0, PT, R24, RZ, PT ;  /* 0x000000ff1800720c */ /* 0x010fc80003f05270 */
[----:B------:R-:W-:Y:S01]  /*2e60*/  FSEL R9, RZ, 1.875, !P0 ;  /* 0x3ff00000ff097808 */ /* 0x000fe20004000000 */
[----:B------:R-:W-:Y:S08]  /*2e70*/  BRA `(.L_x_6612) ;  /* 0x0000000800987947 */ /* 0x000ff00003800000 */
.L_x_6621:
[----:B------:R4:W5:Y:S01]  /*2e80*/  LDG.E.128 R8, desc[UR36][R24.64] ;  /* 0x0000002418087981 */ /* 0x000962000c1e1d00 */
[----:B------:R-:W-:Y:S05]  /*2e90*/  BRA `(.L_x_6612) ;  /* 0x0000000800907947 */ /* 0x000fea0003800000 */
.L_x_6620:
        /* <DEDUP_REMOVED lines=8> */
[----:B------:R-:W-:Y:S02]  /*2f20*/  CS2R R10, SRZ ;  /* 0x00000000000a7805 */ /* 0x000fe4000001ff00 */
[----:B----4-:R-:W-:-:S04]  /*2f30*/  SHF.L.U32 R0, R0, 0x18, RZ ;  /* 0x0000001800007819 */ /* 0x010fc800000006ff */
[C---:B0-23--:R-:W-:Y:S02]  /*2f40*/  LOP3.LUT R2, R0.reuse, 0x7f000000, RZ, 0xc0, !PT ;  /* 0x7f00000000027812 */ /* 0x04dfe400078ec0ff */
        /* <DEDUP_REMOVED lines=15> */
[----:B------:R0:W2:Y:S02]  /*3040*/  F2F.F64.F32 R8, R3 ;  /* 0x0000000300087310 */ /* 0x0000a40000201800 */
[----:B0-2---:R-:W-:Y:S05]  /*3050*/  BRA `(.L_x_6612) ;  /* 0x0000000800207947 */ /* 0x005fea0003800000 */
.L_x_6623:
[----:B--23--:R-:W0:Y:S01]  /*3060*/  LDG.E.U8 R3, desc[UR36][R24.64] ;  /* 0x0000002418037981 */ /* 0x00ce22000c1e1100 */
[----:B------:R-:W-:Y:S01]  /*3070*/  CS2R R10, SRZ ;  /* 0x00000000000a7805 */ /* 0x000fe2000001ff00 */
[C---:B0-----:R-:W-:Y:S01]  /*3080*/  IMAD.SHL.U32 R2, R3.reuse, 0x2000000, RZ ;  /* 0x0200000003027824 */ /* 0x041fe200078e00ff */
        /* <DEDUP_REMOVED lines=10> */
[----:B------:R0:W2:Y:S02]  /*3130*/  F2F.F64.F32 R8, R0 ;  /* 0x0000000000087310 */ /* 0x0000a40000201800 */
[----:B0-2---:R-:W-:Y:S05]  /*3140*/  BRA `(.L_x_6612) ;  /* 0x0000000400e47947 */ /* 0x005fea0003800000 */
.L_x_6622:
[----:B------:R-:W4:Y:S01]  /*3150*/  LDG.E.U16 R0, desc[UR36][R24.64] ;  /* 0x0000002418007981 */ /* 0x000f22000c1e1500 */
[----:B------:R-:W-:Y:S01]  /*3160*/  CS2R R10, SRZ ;  /* 0x00000000000a7805 */ /* 0x000fe2000001ff00 */
[----:B----4-:R-:W-:-:S04]  /*3170*/  IMAD.U32 R0, R0, 0x10000, RZ ;  /* 0x0001000000007824 */ /* 0x010fc800078e00ff */
[----:B------:R-:W-:-:S04]  /*3180*/  FMUL.FTZ R0, R0, 1 ;  /* 0x3f80000000007820 */ /* 0x000fc80000410000 */
[----:B------:R4:W0:Y:S02]  /*3190*/  F2F.F64.F32 R8, R0 ;  /* 0x0000000000087310 */ /* 0x0008240000201800 */
[----:B0---4-:R-:W-:Y:S05]  /*31a0*/  BRA `(.L_x_6612) ;  /* 0x0000000400cc7947 */ /* 0x011fea0003800000 */
.L_x_6619:
        /* <DEDUP_REMOVED lines=9> */
[----:B------:R-:W-:Y:S01]  /*3240*/  CS2R R10, SRZ ;  /* 0x00000000000a7805 */ /* 0x000fe2000001ff00 */
[----:B----4-:R-:W4:Y:S02]  /*3250*/  I2F.F64.U16 R8, R8 ;  /* 0x0000000800087312 */ /* 0x010f240000101800 */
[----:B----4-:R-:W-:Y:S05]  /*3260*/  BRA `(.L_x_6612) ;  /* 0x00000004009c7947 */ /* 0x010fea0003800000 */
.L_x_6626:
[----:B------:R-:W4:Y:S01]  /*3270*/  LDG.E.U8 R24, desc[UR36][R24.64] ;  /* 0x0000002418187981 */ /* 0x000f22000c1e1100 */
[----:B------:R-:W-:Y:S02]  /*3280*/  CS2R R10, SRZ ;  /* 0x00000000000a7805 */ /* 0x000fe4000001ff00 */
[----:B------:R-:W-:Y:S02]  /*3290*/  CS2R R8, SRZ ;  /* 0x0000000000087805 */ /* 0x000fe4000001ff00 */
[----:B----4-:R-:W-:-:S13]  /*32a0*/  ISETP.NE.AND P0, PT, R24, RZ, PT ;  /* 0x000000ff1800720c */ /* 0x010fda0003f05270 */
[----:B------:R-:W-:Y:S05]  /*32b0*/  @!P0 BRA `(.L_x_6612) ;  /* 0x0000000400888947 */ /* 0x000fea0003800000 */
[----:B------:R-:W-:-:S13]  /*32c0*/  ISETP.NE.AND P0, PT, R24, 0x80, PT ;  /* 0x000000801800780c */ /* 0x000fda0003f05270 */
[----:B------:R-:W-:Y:S02]  /*32d0*/  @!P0 IMAD.MOV.U32 R8, RZ, RZ, 0x20000000 ;  /* 0x20000000ff088424 */ /* 0x000fe400078e00ff */
[----:B------:R-:W-:Y:S01]  /*32e0*/  @!P0 IMAD.MOV.U32 R9, RZ, RZ, 0x7ff80000 ;  /* 0x7ff80000ff098424 */ /* 0x000fe200078e00ff */
[----:B------:R-:W-:Y:S06]  /*32f0*/  @!P0 BRA `(.L_x_6612) ;  /* 0x0000000400788947 */ /* 0x000fec0003800000 */
[--C-:B------:R-:W-:Y:S01]  /*3300*/  SHF.R.U32.HI R0, RZ, 0x3, R24.reuse ;  /* 0x00000003ff007819 */ /* 0x100fe20000011618 */
[----:B------:R-:W-:Y:S03]  /*3310*/  BSSY.RECONVERGENT B0, `(.L_x_6627) ;  /* 0x000000c000007945 */ /* 0x000fe60003800200 */
[----:B0-23--:R-:W-:Y:S02]  /*3320*/  LOP3.LUT P0, R2, R0, 0xf, RZ, 0xc0, !PT ;  /* 0x0000000f00027812 */ /* 0x00dfe4000780c0ff */
        /* <DEDUP_REMOVED lines=10> */
.L_x_6628:
[----:B------:R-:W-:Y:S05]  /*33d0*/  BSYNC.RECONVERGENT B0 ;  /* 0x0000000000007941 */ /* 0x000fea0003800200 */
.L_x_6627:
[----:B------:R-:W-:Y:S01]  /*33e0*/  IMAD.SHL.U32 R0, R0, 0x100000, RZ ;  /* 0x0010000000007824 */ /* 0x000fe200078e00ff */
[----:B------:R-:W-:-:S04]  /*33f0*/  LEA R2, R2, 0x3b800000, 0x17 ;  /* 0x3b80000002027811 */ /* 0x000fc800078eb8ff */
[----:B------:R-:W-:-:S05]  /*3400*/  LOP3.LUT R0, R2, R0, R7, 0xfe, !PT ;  /* 0x0000000002007212 */ /* 0x000fca00078efe07 */
[----:B------:R-:W-:-:S04]  /*3410*/  FMUL.FTZ R0, R0, 1 ;  /* 0x3f80000000007820 */ /* 0x000fc80000410000 */
[----:B------:R0:W2:Y:S02]  /*3420*/  F2F.F64.F32 R8, R0 ;  /* 0x0000000000087310 */ /* 0x0000a40000201800 */
[----:B0-2---:R-:W-:Y:S05]  /*3430*/  BRA `(.L_x_6612) ;  /* 0x0000000400287947 */ /* 0x005fea0003800000 */
.L_x_6625:
[----:B------:R-:W4:Y:S01]  /*3440*/  LDG.E.U8 R24, desc[UR36][R24.64] ;  /* 0x0000002418187981 */ /* 0x000f22000c1e1100 */
[----:B------:R-:W-:Y:S02]  /*3450*/  CS2R R10, SRZ ;  /* 0x00000000000a7805 */ /* 0x000fe4000001ff00 */
[----:B------:R-:W-:Y:S02]  /*3460*/  CS2R R8, SRZ ;  /* 0x0000000000087805 */ /* 0x000fe4000001ff00 */
[----:B----4-:R-:W-:-:S13]  /*3470*/  ISETP.NE.AND P0, PT, R24, RZ, PT ;  /* 0x000000ff1800720c */ /* 0x010fda0003f05270 */
[----:B------:R-:W-:Y:S05]  /*3480*/  @!P0 BRA `(.L_x_6612) ;  /* 0x0000000400148947 */ /* 0x000fea0003800000 */
[----:B------:R-:W-:-:S13]  /*3490*/  ISETP.NE.AND P0, PT, R24, 0x80, PT ;  /* 0x000000801800780c */ /* 0x000fda0003f05270 */
[----:B------:R-:W-:Y:S01]  /*34a0*/  @!P0 IMAD.MOV.U32 R8, RZ, RZ, 0x20000000 ;  /* 0x20000000ff088424 */ /* 0x000fe200078e00ff */
[----:B------:R-:W-:Y:S01]  /*34b0*/  @!P0 MOV R9, 0x7ff80000 ;  /* 0x7ff8000000098802 */ /* 0x000fe20000000f00 */
[----:B------:R-:W-:Y:S06]  /*34c0*/  @!P0 BRA `(.L_x_6612) ;  /* 0x0000000400048947 */ /* 0x000fec0003800000 */
[--C-:B------:R-:W-:Y:S01]  /*34d0*/  SHF.R.U32.HI R0, RZ, 0x2, R24.reuse ;  /* 0x00000002ff007819 */ /* 0x100fe20000011618 */
[----:B------:R-:W-:Y:S03]  /*34e0*/  BSSY.RECONVERGENT B0, `(.L_x_6629) ;  /* 0x000000c000007945 */ /* 0x000fe60003800200 */
[----:B0-23--:R-:W-:Y:S02]  /*34f0*/  LOP3.LUT P0, R2, R0, 0x1f, RZ, 0xc0, !PT ;  /* 0x0000001f00027812 */ /* 0x00dfe4000780c0ff */
        /* <DEDUP_REMOVED lines=10> */
.L_x_6630:
[----:B------:R-:W-:Y:S05]  /*35a0*/  BSYNC.RECONVERGENT B0 ;  /* 0x0000000000007941 */ /* 0x000fea0003800200 */
.L_x_6629:
[----:B------:R-:W-:Y:S01]  /*35b0*/  IMAD.SHL.U32 R0, R0, 0x200000, RZ ;  /* 0x0020000000007824 */ /* 0x000fe200078e00ff */
[----:B------:R-:W-:-:S04]  /*35c0*/  LEA R2, R2, 0x37800000, 0x17 ;  /* 0x3780000002027811 */ /* 0x000fc800078eb8ff */
[----:B------:R-:W-:-:S05]  /*35d0*/  LOP3.LUT R0, R2, R0, R7, 0xfe, !PT ;  /* 0x0000000002007212 */ /* 0x000fca00078efe07 */
[----:B------:R-:W-:-:S04]  /*35e0*/  FMUL.FTZ R0, R0, 1 ;  /* 0x3f80000000007820 */ /* 0x000fc80000410000 */
[----:B------:R0:W2:Y:S02]  /*35f0*/  F2F.F64.F32 R8, R0 ;  /* 0x0000000000087310 */ /* 0x0000a40000201800 */
[----:B0-2---:R-:W-:Y:S05]  /*3600*/  BRA `(.L_x_6612) ;  /* 0x0000000000b47947 */ /* 0x005fea0003800000 */
.L_x_6624:
[----:B------:R-:W-:-:S09]  /*3610*/  UISETP.NE.AND UP0, UPT, UR4, 0x1c, UPT ;  /* 0x0000001c0400788c */ /* 0x000fd2000bf05270 */
[----:B------:R-:W-:Y:S05]  /*3620*/  BRA.U !UP0, `(.L_x_6631) ;  /* 0x0000000108a07547 */ /* 0x000fea000b800000 */
[----:B------:R-:W-:-:S09]  /*3630*/  UISETP.NE.AND UP0, UPT, UR4, 0x1d, UPT ;  /* 0x0000001d0400788c */ /* 0x000fd2000bf05270 */
[----:B------:R-:W-:Y:S05]  /*3640*/  BRA.U !UP0, `(.L_x_6632) ;  /* 0x0000000108887547 */ /* 0x000fea000b800000 */
[----:B------:R-:W-:-:S09]  /*3650*/  UISETP.NE.AND UP0, UPT, UR4, 0x2c, UPT ;  /* 0x0000002c0400788c */ /* 0x000fd2000bf05270 */
[----:B------:R-:W-:Y:S05]  /*3660*/  BRA.U !UP0, `(.L_x_6633) ;  /* 0x00000001084c7547 */ /* 0x000fea000b800000 */
.L_x_6611:
[----:B------:R-:W-:Y:S01]  /*3670*/  MOV R0, 0x0 ;  /* 0x0000000000007802 */ /* 0x000fe20000000f00 */
[----:B------:R-:W4:Y:S01]  /*3680*/  LDCU.64 UR4, c[0x4][0x148] ;  /* 0x01002900ff0477ac */ /* 0x000f220008000a00 */
[----:B------:R-:W-:Y:S02]  /*3690*/  HFMA2 R13, -RZ, RZ, 0, 0 ;  /* 0x00000000ff0d7431 */ /* 0x000fe400000001ff */
[----:B------:R-:W-:Y:S01]  /*36a0*/  IMAD.MOV.U32 R8, RZ, RZ, 0x4e ;  /* 0x0000004eff087424 */ /* 0x000fe200078e00ff */
[----:B0-23--:R0:W2:Y:S01]  /*36b0*/  LDC.64 R2, c[0x4][R0] ;  /* 0x0100000000027b82 */ /* 0x00d0a20000000a00 */
[----:B------:R-:W3:Y:S01]  /*36c0*/  LDCU.64 UR6, c[0x4][0x150] ;  /* 0x01002a00ff0677ac */ /* 0x000ee20008000a00 */
[----:B------:R-:W-:Y:S01]  /*36d0*/  IMAD.MOV.U32 R12, RZ, RZ, 0x1 ;  /* 0x00000001ff0c7424 */ /* 0x000fe200078e00ff */
[----:B------:R-:W1:Y:S01]  /*36e0*/  LDCU.64 UR8, c[0x4][0x30] ;  /* 0x01000600ff0877ac */ /* 0x000e620008000a00 */
[----:B----4-:R-:W-:Y:S01]  /*36f0*/  MOV R4, UR4 ;  /* 0x0000000400047c02 */ /* 0x010fe20008000f00 */
[----:B------:R-:W-:-:S02]  /*3700*/  IMAD.U32 R5, RZ, RZ, UR5 ;  /* 0x00000005ff057e24 */ /* 0x000fc4000f8e00ff */
[----:B---3--:R-:W-:Y:S02]  /*3710*/  IMAD.U32 R6, RZ, RZ, UR6 ;  /* 0x00000006ff067e24 */ /* 0x008fe4000f8e00ff */
[----:B------:R-:W-:Y:S01]  /*3720*/  IMAD.U32 R7, RZ, RZ, UR7 ;  /* 0x00000007ff077e24 */ /* 0x000fe2000f8e00ff */
[----:B-1----:R-:W-:Y:S01]  /*3730*/  MOV R10, UR8 ;  /* 0x00000008000a7c02 */ /* 0x002fe20008000f00 */
[----:B0-----:R-:W-:-:S07]  /*3740*/  IMAD.U32 R11, RZ, RZ, UR9 ;  /* 0x00000009ff0b7e24 */ /* 0x001fce000f8e00ff */
[----:B------:R-:W-:-:S07]  /*3750*/  LEPC R20, `(.L_x_6634) ;  /* 0x000000001014794e */ /* 0x000fce0000000000 */
[----:B--2--5:R-:W-:Y:S05]  /*3760*/  CALL.ABS.NOINC R2 ;  /* 0x0000000002007343 */ /* 0x024fea0003c00000 */
.L_x_6634:
[----:B------:R-:W-:Y:S02]  /*3770*/  CS2R R8, SRZ ;  /* 0x0000000000087805 */ /* 0x000fe4000001ff00 */
[----:B------:R-:W-:Y:S01]  /*3780*/  CS2R R10, SRZ ;  /* 0x00000000000a7805 */ /* 0x000fe2000001ff00 */
[----:B------:R-:W-:Y:S06]  /*3790*/  BRA `(.L_x_6612) ;  /* 0x0000000000507947 */ /* 0x000fec0003800000 */
.L_x_6633:
[----:B------:R-:W4:Y:S01]  /*37a0*/  LDG.E.U8 R0, desc[UR36][R24.64] ;  /* 0x0000002418007981 */ /* 0x000f22000c1e1100 */
[----:B------:R-:W-:Y:S01]  /*37b0*/  CS2R R10, SRZ ;  /* 0x00000000000a7805 */ /* 0x000fe2000001ff00 */
[----:B------:R-:W-:Y:S02]  /*37c0*/  IMAD.MOV.U32 R8, RZ, RZ, 0x0 ;  /* 0x00000000ff087424 */ /* 0x000fe400078e00ff */
[----:B------:R-:W-:Y:S01]  /*37d0*/  IMAD.MOV.U32 R9, RZ, RZ, 0x38000000 ;  /* 0x38000000ff097424 */ /* 0x000fe200078e00ff */
[----:B----4-:R-:W-:-:S13]  /*37e0*/  ISETP.NE.AND P0, PT, R0, RZ, PT ;  /* 0x000000ff0000720c */ /* 0x010fda0003f05270 */
[----:B------:R-:W-:Y:S05]  /*37f0*/  @!P0 BRA `(.L_x_6612) ;  /* 0x0000000000388947 */ /* 0x000fea0003800000 */
[----:B------:R-:W-:-:S13]  /*3800*/  ISETP.NE.AND P0, PT, R0, 0xff, PT ;  /* 0x000000ff0000780c */ /* 0x000fda0003f05270 */
[----:B------:R-:W-:Y:S01]  /*3810*/  @P0 IMAD.SHL.U32 R0, R0, 0x800000, RZ ;  /* 0x0080000000000824 */ /* 0x000fe200078e00ff */
[----:B------:R-:W-:Y:S01]  /*3820*/  @!P0 MOV R8, 0x20000000 ;  /* 0x2000000000088802 */ /* 0x000fe20000000f00 */
[----:B------:R-:W-:Y:S02]  /*3830*/  @!P0 IMAD.MOV.U32 R9, RZ, RZ, 0x7ff80000 ;  /* 0x7ff80000ff098424 */ /* 0x000fe400078e00ff */
[----:B------:R-:W-:-:S04]  /*3840*/  @P0 FMUL.FTZ R0, R0, 1 ;  /* 0x3f80000000000820 */ /* 0x000fc80000410000 */
[----:B------:R4:W0:Y:S02]  /*3850*/  @P0 F2F.F64.F32 R8, R0 ;  /* 0x0000000000080310 */ /* 0x0008240000201800 */
[----:B0---4-:R-:W-:Y:S05]  /*3860*/  BRA `(.L_x_6612) ;  /* 0x00000000001c7947 */ /* 0x011fea0003800000 */
.L_x_6632:
[----:B------:R-:W4:Y:S01]  /*3870*/  LDG.E.64 R8, desc[UR36][R24.64] ;  /* 0x0000002418087981 */ /* 0x000f22000c1e1b00 */
[----:B------:R-:W-:Y:S01]  /*3880*/  CS2R R10, SRZ ;  /* 0x00000000000a7805 */ /* 0x000fe2000001ff00 */
[----:B----4-:R-:W4:Y:S02]  /*3890*/  I2F.F64.U64 R8, R8 ;  /* 0x0000000800087312 */ /* 0x010f240000301800 */
[----:B----4-:R-:W-:Y:S05]  /*38a0*/  BRA `(.L_x_6612) ;  /* 0x00000000000c7947 */ /* 0x010fea0003800000 */
.L_x_6631:
[----:B------:R-:W4:Y:S01]  /*38b0*/  LDG.E R8, desc[UR36][R24.64] ;  /* 0x0000002418087981 */ /* 0x000f22000c1e1900 */
[----:B------:R-:W-:Y:S01]  /*38c0*/  CS2R R10, SRZ ;  /* 0x00000000000a7805 */ /* 0x000fe2000001ff00 */
[----:B----4-:R-:W4:Y:S06]  /*38d0*/  I2F.F64.U32 R8, R8 ;  /* 0x0000000800087312 */ /* 0x010f2c0000201800 */
.L_x_6612:
[----:B------:R-:W-:Y:S05]  /*38e0*/  BSYNC.RECONVERGENT B7 ;  /* 0x0000000000077941 */ /* 0x000fea0003800200 */
.L_x_6606:
[----:B----45:R-:W4:Y:S01]  /*38f0*/  DSETP.GE.AND P0, PT, |R8|, |R10|, PT ;  /* 0x4000000a0800722a */ /* 0x030f220003f06200 */
[----:B------:R-:W-:Y:S04]  /*3900*/  BSSY.RECONVERGENT B1, `(.L_x_6635) ;  /* 0x0000149000017945 */ /* 0x000fe80003800200 */
[----:B----4-:R-:W-:Y:S05]  /*3910*/  @!P0 BRA `(.L_x_6636) ;  /* 0x0000000c00808947 */ /* 0x010fea0003800000 */
[----:B------:R-:W4:-:S15]  /*3920*/  DSETP.NEU.AND P0, PT, R10, RZ, PT ;  /* 0x000000ff0a00722a */ /* 0x000f1e0003f0d000 */
[----:B------:R-:W-:-:S15]  /*3930*/  NOP ;  /* 0x0000000000007918 */ /* 0x000fde0000000000 */
[----:B------:R-:W-:-:S15]  /*3940*/  NOP ;  /* 0x0000000000007918 */ /* 0x000fde0000000000 */
[----:B------:R-:W-:-:S15]  /*3950*/  NOP ;  /* 0x0000000000007918 */ /* 0x000fde0000000000 */
[----:B------:R-:W-:-:S04]  /*3960*/  NOP ;  /* 0x0000000000007918 */ /* 0x000fc80000000000 */
[----:B----4-:R-:W4:Y:S02]  /*3970*/  DSETP.NEU.OR P0, PT, R8, RZ, P0 ;  /* 0x000000ff0800722a */ /* 0x010f24000070d400 */
[----:B----4-:R-:W-:Y:S05]  /*3980*/  @P0 BRA `(.L_x_6637) ;  /* 0x0000000400c40947 */ /* 0x010fea0003800000 */
[----:B------:R-:W4:Y:S01]  /*3990*/  DADD R6, -RZ, |R8| ;  /* 0x00000000ff067229 */ /* 0x000f220000000508 */
[----:B0-23--:R-:W-:Y:S01]  /*39a0*/  IMAD.MOV.U32 R2, RZ, RZ, 0x1 ;  /* 0x00000001ff027424 */ /* 0x00dfe200078e00ff */
[----:B----4-:R-:W0:Y:S01]  /*39b0*/  MUFU.RCP64H R3, R7 ;  /* 0x0000000700037308 */ /* 0x010e220000001800 */
[----:B-1----:R-:W-:Y:S01]  /*39c0*/  FSETP.GEU.AND P1, PT, |R17|, 6.5827683646048100446e-37, PT ;  /* 0x036000001100780b */ /* 0x002fe20003f2e200 */
[----:B------:R-:W-:-:S15]  /*39d0*/  BSSY.RECONVERGENT B2, `(.L_x_6638) ;  /* 0x0000031000027945 */ /* 0x000fde0003800200 */
[----:B------:R-:W-:-:S15]  /*39e0*/  NOP ;  /* 0x0000000000007918 */ /* 0x000fde0000000000 */
[----:B------:R-:W-:-:S15]  /*39f0*/  NOP ;  /* 0x0000000000007918 */ /* 0x000fde0000000000 */
[----:B------:R-:W-:-:S15]  /*3a00*/  NOP ;  /* 0x0000000000007918 */ /* 0x000fde0000000000 */
[----:B0-----:R-:W0:-:S15]  /*3a10*/  DFMA R4, R2, -|R8|, 1 ;  /* 0x3ff000000204742b */ /* 0x001e1e0000000c08 */
[----:B------:R-:W-:-:S15]  /*3a20*/  NOP ;  /* 0x0000000000007918 */ /* 0x000fde0000000000 */
[----:B------:R-:W-:-:S15]  /*3a30*/  NOP ;  /* 0x0000000000007918 */ /* 0x000fde0000000000 */
[----:B------:R-:W-:-:S15]  /*3a40*/  NOP ;  /* 0x0000000000007918 */ /* 0x000fde0000000000 */
[----:B------:R-:W-:-:S04]  /*3a50*/  NOP ;  /* 0x0000000000007918 */ /* 0x000fc80000000000 */
[----:B0-----:R-:W0:-:S15]  /*3a60*/  DFMA R4, R4, R4, R4 ;  /* 0x000000040404722b */ /* 0x001e1e0000000004 */
        /* <DEDUP_REMOVED lines=19> */
[----:B0-----:R-:W0:-:S15]  /*3ba0*/  DMUL R4, R2, R16 ;  /* 0x0000001002047228 */ /* 0x001e1e0000000000 */
[----:B------:R-:W-:-:S15]  /*3bb0*/  NOP ;  /* 0x0000000000007918 */ /* 0x000fde0000000000 */
[----:B------:R-:W-:-:S15]  /*3bc0*/  NOP ;  /* 0x0000000000007918 */ /* 0x000fde0000000000 */
[----:B------:R-:W-:-:S15]  /*3bd0*/  NOP ;  /* 0x0000000000007918 */ /* 0x000fde0000000000 */
[----:B------:R-:W-:-:S04]  /*3be0*/  NOP ;  /* 0x0000000000007918 */ /* 0x000fc80000000000 */
[----:B0-----:R-:W0:-:S15]  /*3bf0*/  DFMA R8, R4, -|R8|, R16 ;  /* 0xc00000080408722b */ /* 0x001e1e0000000010 */
[----:B------:R-:W-:-:S15]  /*3c00*/  NOP ;  /* 0x0000000000007918 */ /* 0x000fde0000000000 */
[----:B------:R-:W-:-:S15]  /*3c10*/  NOP ;  /* 0x0000000000007918 */ /* 0x000fde0000000000 */
[----:B------:R-:W-:-:S15]  /*3c20*/  NOP ;  /* 0x0000000000007918 */ /* 0x000fde0000000000 */
[----:B------:R-:W-:-:S04]  /*3c30*/  NOP ;  /* 0x0000000000007918 */ /* 0x000fc80000000000 */
[----:B0-----:R-:W0:Y:S02]  /*3c40*/  DFMA R2, R2, R8, R4 ;  /* 0x000000080202722b */ /* 0x001e240000000004 */
[----:B0-----:R-:W-:-:S05]  /*3c50*/  FFMA R0, RZ, R7, R3 ;  /* 0x00000007ff007223 */ /* 0x001fca0000000003 */
[----:B------:R-:W-:-:S13]  /*3c60*/  FSETP.GT.AND P0, PT, |R0|, 1.469367938527859385e-39, PT ;  /* 0x001000000000780b */ /* 0x000fda0003f04200 */
[----:B------:R-:W-:Y:S05]  /*3c70*/  @P0 BRA P1, `(.L_x_6639) ;  /* 0x0000000000180947 */ /* 0x000fea0000800000 */
[----:B------:R-:W-:Y:S01]  /*3c80*/  IMAD.MOV.U32 R4, RZ, RZ, R16 ;  /* 0x000000ffff047224 */ /* 0x000fe200078e0010 */
[----:B------:R-:W-:Y:S01]  /*3c90*/  MOV R5, R17 ;  /* 0x0000001100057202 */ /* 0x000fe20000000f00 */
[----:B------:R-:W-:Y:S01]  /*3ca0*/  IMAD.MOV.U32 R2, RZ, RZ, R6 ;  /* 0x000000ffff027224 */ /* 0x000fe200078e0006 */
[----:B------:R-:W-:Y:S01]  /*3cb0*/  MOV R0, 0x3ce0 ;  /* 0x00003ce000007802 */ /* 0x000fe20000000f00 */
[----:B------:R-:W-:-:S07]  /*3cc0*/  IMAD.MOV.U32 R3, RZ, RZ, R7 ;  /* 0x000000ffff037224 */ /* 0x000fce00078e0007 */
[----:B------:R-:W-:Y:S05]  /*3cd0*/  CALL.REL.NOINC `($__internal_1_$__cuda_sm20_div_rn_f64_full) ;  /* 0x0000015000347944 */ /* 0x000fea0003c00000 */
.L_x_6639:
[----:B------:R-:W-:Y:S05]  /*3ce0*/  BSYNC.RECONVERGENT B2 ;  /* 0x0000000000027941 */ /* 0x000fea0003800200 */
.L_x_6638:
[----:B------:R-:W0:Y:S01]  /*3cf0*/  DADD R12, -RZ, |R10| ;  /* 0x00000000ff0c7229 */ /* 0x000e22000000050a */
[----:B------:R-:W-:Y:S01]  /*3d00*/  IMAD.MOV.U32 R4, RZ, RZ, 0x1 ;  /* 0x00000001ff047424 */ /* 0x000fe200078e00ff */
[----:B0-----:R-:W0:Y:S01]  /*3d10*/  MUFU.RCP64H R5, R13 ;  /* 0x0000000d00057308 */ /* 0x001e220000001800 */
[----:B------:R-:W-:Y:S01]  /*3d20*/  FSETP.GEU.AND P1, PT, |R19|, 6.5827683646048100446e-37, PT ;  /* 0x036000001300780b */ /* 0x000fe20003f2e200 */
[----:B------:R-:W-:Y:S01]  /*3d30*/  BSSY.RECONVERGENT B2, `(.L_x_6640) ;  /* 0x0000035000027945 */ /* 0x000fe20003800200 */
[----:B------:R-:W-:Y:S01]  /*3d40*/  MOV R8, R2 ;  /* 0x0000000200087202 */ /* 0x000fe20000000f00 */
[----:B------:R-:W-:-:S15]  /*3d50*/  IMAD.MOV.U32 R9, RZ, RZ, R3 ;  /* 0x000000ffff097224 */ /* 0x000fde00078e0003 */
[----:B------:R-:W-:-:S15]  /*3d60*/  NOP ;  /* 0x0000000000007918 */ /* 0x000fde0000000000 */
[----:B------:R-:W-:-:S15]  /*3d70*/  NOP ;  /* 0x0000000000007918 */ /* 0x000fde0000000000 */
[----:B------:R-:W-:-:S13]  /*3d80*/  NOP ;  /* 0x0000000000007918 */ /* 0x000fda0000000000 */
        /* <DEDUP_REMOVED lines=45> */
[----:B------:R-:W-:Y:S02]  /*4060*/  IMAD.MOV.U32 R10, RZ, RZ, R2 ;  /* 0x000000ffff0a7224 */ /* 0x000fe400078e0002 */
[----:B------:R-:W-:-:S07]  /*4070*/  IMAD.MOV.U32 R11, RZ, RZ, R3 ;  /* 0x000000ffff0b7224 */ /* 0x000fce00078e0003 */
.L_x_6641:
[----:B------:R-:W-:Y:S05]  /*4080*/  BSYNC.RECONVERGENT B2 ;  /* 0x0000000000027941 */ /* 0x000fea0003800200 */
.L_x_6640:
[----:B------:R-:W-:Y:S05]  /*4090*/  BRA `(.L_x_6642) ;  /* 0x0000000c003c7947 */ /* 0x000fea0003800000 */
.L_x_6637:
[----:B--23--:R-:W2:Y:S01]  /*40a0*/  MUFU.RCP64H R3, R9 ;  /* 0x0000000900037308 */ /* 0x00cea20000001800 */
[----:B0-----:R-:W-:Y:S01]  /*40b0*/  MOV R2, 0x1 ;  /* 0x0000000100027802 */ /* 0x001fe20000000f00 */
[----:B------:R-:W-:Y:S01]  /*40c0*/  BSSY.RECONVERGENT B2, `(.L_x_6643) ;  /* 0x000002f000027945 */ /* 0x000fe20003800200 */
[----:B------:R-:W-:-:S04]  /*40d0*/  FSETP.GEU.AND P1, PT, |R11|, 6.5827683646048100446e-37, PT ;  /* 0x036000000b00780b */ /* 0x000fc80003f2e200 */
[----:B--2---:R-:W0:-:S15]  /*40e0*/  DFMA R4, R2, -R8, 1 ;  /* 0x3ff000000204742b */ /* 0x004e1e0000000808 */
        /* <DEDUP_REMOVED lines=14> */
[----:B0-----:R-:W0:-:S15]  /*41d0*/  DFMA R2, R4, -R8, 1 ;  /* 0x3ff000000402742b */ /* 0x001e1e0000000808 */
        /* <DEDUP_REMOVED lines=14> */
[----:B0-----:R-:W0:-:S15]  /*42c0*/  DFMA R6, R4, -R8, R10 ;  /* 0x800000080406722b */ /* 0x001e1e000000000a */
        /* <DEDUP_REMOVED lines=13> */
[----:B-1----:R-:W-:Y:S05]  /*43a0*/  CALL.REL.NOINC `($__internal_1_$__cuda_sm20_div_rn_f64_full) ;  /* 0x0000014800807944 */ /* 0x002fea0003c00000 */
.L_x_6644:
[----:B------:R-:W-:Y:S05]  /*43b0*/  BSYNC.RECONVERGENT B2 ;  /* 0x0000000000027941 */ /* 0x000fea0003800200 */
.L_x_6643:
[----:B------:R-:W0:Y:S01]  /*43c0*/  DFMA R10, R2, R10, R8 ;  /* 0x0000000a020a722b */ /* 0x000e220000000008 */
[----:B------:R-:W-:Y:S01]  /*43d0*/  BSSY.RECONVERGENT B2, `(.L_x_6645) ;  /* 0x0000023000027945 */ /* 0x000fe20003800200 */
[----:B0-----:R-:W0:Y:S01]  /*43e0*/  MUFU.RCP64H R5, R11 ;  /* 0x0000000b00057308 */ /* 0x001e220000001800 */
[----:B------:R-:W-:-:S05]  /*43f0*/  VIADD R4, R11, 0x300402 ;  /* 0x003004020b047836 */ /* 0x000fca0000000000 */
[----:B------:R-:W-:-:S15]  /*4400*/  FSETP.GEU.AND P0, PT, |R4|, 5.8789094863358348022e-39, PT ;  /* 0x004004020400780b */ /* 0x000fde0003f0e200 */
[----:B------:R-:W-:-:S15]  /*4410*/  NOP ;  /* 0x0000000000007918 */ /* 0x000fde0000000000 */
[----:B------:R-:W-:-:S15]  /*4420*/  NOP ;  /* 0x0000000000007918 */ /* 0x000fde0000000000 */
[----:B------:R-:W-:-:S11]  /*4430*/  NOP ;  /* 0x0000000000007918 */ /* 0x000fd60000000000 */
[----:B0-----:R-:W0:-:S15]  /*4440*/  DFMA R6, -R10, R4, 1 ;  /* 0x3ff000000a06742b */ /* 0x001e1e0000000104 */
        /* <DEDUP_REMOVED lines=14> */
[----:B0-----:R-:W0:-:S15]  /*4530*/  DFMA R8, -R10, R6, 1 ;  /* 0x3ff000000a08742b */ /* 0x001e1e0000000106 */
[----:B------:R-:W-:-:S15]  /*4540*/  NOP ;  /* 0x0000000000007918 */ /* 0x000fde0000000000 */
[----:B------:R-:W-:-:S15]  /*4550*/  NOP ;  /* 0x0000000000007918 */ /* 0x000fde0000000000 */
[----:B------:R-:W-:-:S15]  /*4560*/  NOP ;  /* 0x0000000000007918 */ /* 0x000fde0000000000 */
[----:B------:R-:W-:-:S04]  /*4570*/  NOP ;  /* 0x0000000000007918 */ /* 0x000fc80000000000 */
[----:B0-----:R0:W2:Y:S02]  /*4580*/  DFMA R6, R6, R8, R6 ;  /* 0x000000080606722b */ /* 0x0010a40000000006 */
[----:B0-2---:R-:W-:Y:S05]  /*4590*/  @P0 BRA `(.L_x_6646) ;  /* 0x0000000000180947 */ /* 0x005fea0003800000 */
[----:B------:R-:W-:Y:S01]  /*45a0*/  LOP3.LUT R8, R11, 0x7fffffff, RZ, 0xc0, !PT ;  /* 0x7fffffff0b087812 */ /* 0x000fe200078ec0ff */
[----:B------:R-:W-:Y:S01]  /*45b0*/  IMAD.MOV.U32 R4, RZ, RZ, R10 ;  /* 0x000000ffff047224 */ /* 0x000fe200078e000a */
[----:B------:R-:W-:Y:S01]  /*45c0*/  MOV R0, 0x4600 ;  /* 0x0000460000007802 */ /* 0x000fe20000000f00 */
[----:B------:R-:W-:Y:S01]  /*45d0*/  IMAD.MOV.U32 R5, RZ, RZ, R11 ;  /* 0x000000ffff057224 */ /* 0x000fe200078e000b */
[----:B------:R-:W-:-:S07]  /*45e0*/  IADD3 R8, PT, PT, R8, -0x100000, RZ ;  /* 0xfff0000008087810 */ /* 0x000fce0007ffe0ff */
[----:B-1----:R-:W-:Y:S05]  /*45f0*/  CALL.REL.NOINC `($__internal_0_$__cuda_sm20_dblrcp_rn_slowpath_v3) ;  /* 0x0000014000707944 */ /* 0x002fea0003c00000 */
.L_x_6646:
[----:B------:R-:W-:Y:S05]  /*4600*/  BSYNC.RECONVERGENT B2 ;  /* 0x0000000000027941 */ /* 0x000fea0003800200 */
.L_x_6645:
[----:B-1----:R-:W0:-:S15]  /*4610*/  DFMA R8, R2, R18, R16 ;  /* 0x000000120208722b */ /* 0x002e1e0000000010 */
[----:B------:R-:W-:-:S15]  /*4620*/  NOP ;  /* 0x0000000000007918 */ /* 0x000fde0000000000 */
[----:B------:R-:W-:-:S15]  /*4630*/  NOP ;  /* 0x0000000000007918 */ /* 0x000fde0000000000 */
[----:B------:R-:W-:-:S15]  /*4640*/  NOP ;  /* 0x0000000000007918 */ /* 0x000fde0000000000 */
[----:B------:R-:W-:-:S04]  /*4650*/  NOP ;  /* 0x0000000000007918 */ /* 0x000fc80000000000 */
[----:B------:R-:W1:-:S15]  /*4660*/  DFMA R2, R2, -R16, R18 ;  /* 0x800000100202722b */ /* 0x000e5e0000000012 */
[----:B------:R-:W-:-:S15]  /*4670*/  NOP ;  /* 0x0000000000007918 */ /* 0x000fde0000000000 */
[----:B------:R-:W-:-:S15]  /*4680*/  NOP ;  /* 0x0000000000007918 */ /* 0x000fde0000000000 */
[----:B------:R-:W-:-:S15]  /*4690*/  NOP ;  /* 0x0000000000007918 */ /* 0x000fde0000000000 */
[----:B------:R-:W-:-:S04]  /*46a0*/  NOP ;  /* 0x0000000000007918 */ /* 0x000fc80000000000 */
[----:B0-----:R2:W3:-:S15]  /*46b0*/  DMUL R8, R8, R6 ;  /* 0x0000000608087228 */ /* 0x0014de0000000000 */
[----:B------:R-:W-:-:S15]  /*46c0*/  NOP ;  /* 0x0000000000007918 */ /* 0x000fde0000000000 */
[----:B------:R-:W-:-:S15]  /*46d0*/  NOP ;  /* 0x0000000000007918 */ /* 0x000fde0000000000 */
[----:B------:R-:W-:-:S15]  /*46e0*/  NOP ;  /* 0x0000000000007918 */ /* 0x000fde0000000000 */
[----:B------:R-:W-:-:S04]  /*46f0*/  NOP ;  /* 0x0000000000007918 */ /* 0x000fc80000000000 */
[----:B-1----:R2:W4:Y:S02]  /*4700*/  DMUL R10, R2, R6 ;  /* 0x00000006020a7228 */ /* 0x0025240000000000 */
[----:B--234-:R-:W-:Y:S05]  /*4710*/  BRA `(.L_x_6642) ;  /* 0x00000004009c7947 */ /* 0x01cfea0003800000 */
.L_x_6636:
[----:B--23--:R-:W2:Y:S01]  /*4720*/  MUFU.RCP64H R3, R11 ;  /* 0x0000000b00037308 */ /* 0x00cea20000001800 */
[----:B0-----:R-:W-:Y:S01]  /*4730*/  IMAD.MOV.U32 R2, RZ, RZ, 0x1 ;  /* 0x00000001ff027424 */ /* 0x001fe200078e00ff */
[----:B------:R-:W-:Y:S01]  /*4740*/  FSETP.GEU.AND P1, PT, |R9|, 6.5827683646048100446e-37, PT ;  /* 0x036000000900780b */ /* 0x000fe20003f2e200 */
[----:B------:R-:W-:Y:S04]  /*4750*/  BSSY.RECONVERGENT B2, `(.L_x_6647) ;  /* 0x000002e000027945 */ /* 0x000fe80003800200 */
        /* <DEDUP_REMOVED lines=45> */
.L_x_6648:
[----:B------:R-:W-:Y:S05]  /*4a30*/  BSYNC.RECONVERGENT B2 ;  /* 0x0000000000027941 */ /* 0x000fea0003800200 */
.L_x_6647:
        /* <DEDUP_REMOVED lines=32> */
[----:B------:R-:W-:Y:S02]  /*4c40*/  MOV R5, R11 ;  /* 0x0000000b00057202 */ /* 0x000fe40000000f00 */
[----:B------:R-:W-:Y:S01]  /*4c50*/  MOV R0, 0x4c80 ;  /* 0x00004c8000007802 */ /* 0x000fe20000000f00 */
[----:B------:R-:W-:-:S07]  /*4c60*/  VIADD R8, R8, 0xfff00000 ;  /* 0xfff0000008087836 */ /* 0x000fce0000000000 */
[----:B-1----:R-:W-:Y:S05]  /*4c70*/  CALL.REL.NOINC `($__internal_0_$__cuda_sm20_dblrcp_rn_slowpath_v3) ;  /* 0x0000013800d07944 */ /* 0x002fea0003c00000 */
.L_x_6650:
[----:B------:R-:W-:Y:S05]  /*4c80*/  BSYNC.RECONVERGENT B2 ;  /* 0x0000000000027941 */ /* 0x000fea0003800200 */
.L_x_6649:
[----:B-1----:R-:W0:-:S15]  /*4c90*/  DFMA R8, R2, R16, R18 ;  /* 0x000000100208722b */ /* 0x002e1e0000000012 */
[----:B------:R-:W-:-:S15]  /*4ca0*/  NOP ;  /* 0x0000000000007918 */ /* 0x000fde0000000000 */
[----:B------:R-:W-:-:S15]  /*4cb0*/  NOP ;  /* 0x0000000000007918 */ /* 0x000fde0000000000 */
[----:B------:R-:W-:-:S15]  /*4cc0*/  NOP ;  /* 0x0000000000007918 */ /* 0x000fde0000000000 */
[----:B------:R-:W-:-:S04]  /*4cd0*/  NOP ;  /* 0x0000000000007918 */ /* 0x000fc80000000000 */
[----:B------:R-:W1:-:S15]  /*4ce0*/  DFMA R2, R2, R18, -R16 ;  /* 0x000000120202722b */ /* 0x000e5e0000000810 */
[----:B------:R-:W-:-:S15]  /*4cf0*/  NOP ;  /* 0x0000000000007918 */ /* 0x000fde0000000000 */
[----:B------:R-:W-:-:S15]  /*4d00*/  NOP ;  /* 0x0000000000007918 */ /* 0x000fde0000000000 */
[----:B------:R-:W-:-:S15]  /*4d10*/  NOP ;  /* 0x0000000000007918 */ /* 0x000fde0000000000 */
[----:B------:R-:W-:-:S04]  /*4d20*/  NOP ;  /* 0x0000000000007918 */ /* 0x000fc80000000000 */
[----:B0-----:R0:W2:-:S15]  /*4d30*/  DMUL R8, R8, R6 ;  /* 0x0000000608087228 */ /* 0x00109e0000000000 */
[----:B------:R-:W-:-:S15]  /*4d40*/  NOP ;  /* 0x0000000000007918 */ /* 0x000fde0000000000 */
[----:B------:R-:W-:-:S15]  /*4d50*/  NOP ;  /* 0x0000000000007918 */ /* 0x000fde0000000000 */
[----:B------:R-:W-:-:S15]  /*4d60*/  NOP ;  /* 0x0000000000007918 */ /* 0x000fde0000000000 */
[----:B------:R-:W-:-:S04]  /*4d70*/  NOP ;  /* 0x0000000000007918 */ /* 0x000fc80000000000 */
[----:B-12---:R0:W1:Y:S02]  /*4d80*/  DMUL R10, R2, R6 ;  /* 0x00000006020a7228 */ /* 0x0060640000000000 */
.L_x_6642:
[----:B------:R-:W-:Y:S05]  /*4d90*/  BSYNC.RECONVERGENT B1 ;  /* 0x0000000000017941 */ /* 0x000fea0003800200 */
.L_x_6635:
        /* <DEDUP_REMOVED lines=14> */
[----:B------:R-:W0:Y:S02]  /*4e80*/  F2I.F64.TRUNC R9, R8 ;  /* 0x0000000800097311 */ /* 0x000e24000030d100 */
[----:B0-----:R0:W-:Y:S01]  /*4e90*/  STG.E.U8 desc[UR36][R2.64], R9 ;  /* 0x0000000902007986 */ /* 0x0011e2000c101124 */
[----:B------:R-:W-:Y:S05]  /*4ea0*/  BRA `(.L_x_6656) ;  /* 0x0000001000f47947 */ /* 0x000fea0003800000 */
.L_x_6654:
[----:B------:R-:W0:Y:S02]  /*4eb0*/  F2I.S64.F64.TRUNC R8, R8 ;  /* 0x0000000800087311 */ /* 0x000e24000030d900 */
[----:B0-----:R-:W-:-:S05]  /*4ec0*/  IMAD.MOV.U32 R5, RZ, RZ, R8 ;  /* 0x000000ffff057224 */ /* 0x001fca00078e0008 */
[----:B------:R0:W-:Y:S01]  /*4ed0*/  STG.E.U8 desc[UR36][R2.64], R5 ;  /* 0x0000000502007986 */ /* 0x0001e2000c101124 */
[----:B------:R-:W-:Y:S05]  /*4ee0*/  BRA `(.L_x_6656) ;  /* 0x0000001000e47947 */ /* 0x000fea0003800000 */
.L_x_6653:
[----:B------:R-:W-:-:S09]  /*4ef0*/  UISETP.NE.AND UP0, UPT, UR4, 0x2, UPT ;  /* 0x000000020400788c */ /* 0x000fd2000bf05270 */
[----:B------:R-:W-:Y:S05]  /*4f00*/  BRA.U !UP0, `(.L_x_6657) ;  /* 0x0000000108287547 */ /* 0x000fea000b800000 */
[----:B------:R-:W-:-:S09]  /*4f10*/  UISETP.NE.AND UP0, UPT, UR4, 0x3, UPT ;  /* 0x000000030400788c */ /* 0x000fd2000bf05270 */
[----:B------:R-:W-:Y:S05]  /*4f20*/  BRA.U !UP0, `(.L_x_6658) ;  /* 0x0000000108147547 */ /* 0x000fea000b800000 */
[----:B------:R-:W-:-:S09]  /*4f30*/  UISETP.NE.AND UP0, UPT, UR4, 0x4, UPT ;  /* 0x000000040400788c */ /* 0x000fd2000bf05270 */
[----:B------:R-:W-:Y:S05]  /*4f40*/  BRA.U UP0, `(.L_x_6655) ;  /* 0x0000001100147547 */ /* 0x000fea000b800000 */
[----:B------:R-:W0:Y:S02]  /*4f50*/  F2I.S64.F64.TRUNC R8, R8 ;  /* 0x0000000800087311 */ /* 0x000e24000030d900 */
[----:B0-----:R0:W-:Y:S01]  /*4f60*/  STG.E.64 desc[UR36][R2.64], R8 ;  /* 0x0000000802007986 */ /* 0x0011e2000c101b24 */
[----:B------:R-:W-:Y:S05]  /*4f70*/  BRA `(.L_x_6656) ;  /* 0x0000001000c07947 */ /* 0x000fea0003800000 */
.L_x_6658:
[----:B------:R-:W0:Y:S02]  /*4f80*/  F2I.F64.TRUNC R9, R8 ;  /* 0x0000000800097311 */ /* 0x000e24000030d100 */
[----:B0-----:R0:W-:Y:S01]  /*4f90*/  STG.E desc[UR36][R2.64], R9 ;  /* 0x0000000902007986 */ /* 0x0011e2000c101924 */
[----:B------:R-:W-:Y:S05]  /*4fa0*/  BRA `(.L_x_6656) ;  /* 0x0000001000b47947 */ /* 0x000fea0003800000 */
.L_x_6657:
[----:B------:R-:W0:Y:S02]  /*4fb0*/  F2I.F64.TRUNC R9, R8 ;  /* 0x0000000800097311 */ /* 0x000e24000030d100 */
[----:B0-----:R0:W-:Y:S01]  /*4fc0*/  STG.E.U16 desc[UR36][R2.64], R9 ;  /* 0x0000000902007986 */ /* 0x0011e2000c101524 */
[----:B------:R-:W-:Y:S05]  /*4fd0*/  BRA `(.L_x_6656) ;  /* 0x0000001000a87947 */ /* 0x000fea0003800000 */
.L_x_6652:
[----:B------:R-:W-:-:S09]  /*4fe0*/  UISETP.GT.AND UP0, UPT, UR4, 0x6, UPT ;  /* 0x000000060400788c */ /* 0x000fd2000bf04270 */
[----:B------:R-:W-:Y:S05]  /*4ff0*/  BRA.U UP0, `(.L_x_6659) ;  /* 0x00000001006c7547 */ /* 0x000fea000b800000 */
[----:B------:R-:W-:-:S09]  /*5000*/  UISETP.NE.AND UP0, UPT, UR4, 0x5, UPT ;  /* 0x000000050400788c */ /* 0x000fd2000bf05270 */
[----:B------:R-:W-:Y:S05]  /*5010*/  BRA.U !UP0, `(.L_x_6660) ;  /* 0x0000000108347547 */ /* 0x000fea000b800000 */
[----:B------:R-:W-:-:S09]  /*5020*/  UISETP.NE.AND UP0, UPT, UR4, 0x6, UPT ;  /* 0x000000060400788c */ /* 0x000fd2000bf05270 */
[----:B------:R-:W-:Y:S05]  /*5030*/  BRA.U UP0, `(.L_x_6655) ;  /* 0x0000000d00d87547 */ /* 0x000fea000b800000 */
[----:B------:R-:W-:Y:S01]  /*5040*/  UMOV UR4, 0xf0000000 ;  /* 0xf000000000047882 */ /* 0x000fe20000000000 */
[----:B------:R-:W-:Y:S01]  /*5050*/  UMOV UR5, 0x380fffff ;  /* 0x380fffff00057882 */ /* 0x000fe20000000000 */
[----:B------:R-:W0:-:S15]  /*5060*/  F2F.F32.F64 R5, R8 ;  /* 0x0000000800057310 */ /* 0x000e1e0000301000 */
[----:B------:R-:W-:-:S15]  /*5070*/  NOP ;  /* 0x0000000000007918 */ /* 0x000fde0000000000 */
[----:B------:R-:W-:-:S15]  /*5080*/  NOP ;  /* 0x0000000000007918 */ /* 0x000fde0000000000 */
[----:B------:R-:W-:-:S15]  /*5090*/  NOP ;  /* 0x0000000000007918 */ /* 0x000fde0000000000 */
[----:B------:R-:W-:-:S04]  /*50a0*/  NOP ;  /* 0x0000000000007918 */ /* 0x000fc80000000000 */
[----:B------:R-:W0:Y:S02]  /*50b0*/  DSETP.GEU.AND P0, PT, |R8|, UR4, PT ;  /* 0x0000000408007e2a */ /* 0x000e24000bf0e200 */
[----:B0-----:R-:W-:-:S05]  /*50c0*/  @!P0 FMUL R5, R5, 1.175494350822287508e-38 ;  /* 0x0080000005058820 */ /* 0x001fca0000400000 */
[----:B------:R0:W-:Y:S01]  /*50d0*/  STG.E desc[UR36][R2.64], R5 ;  /* 0x0000000502007986 */ /* 0x0001e2000c101924 */
[----:B------:R-:W-:Y:S05]  /*50e0*/  BRA `(.L_x_6656) ;  /* 0x0000001000647947 */ /* 0x000fea0003800000 */
.L_x_6660:
        /* <DEDUP_REMOVED lines=9> */
[----:B------:R-:W-:-:S05]  /*5180*/  F2FP.F16.F32.PACK_AB R0, RZ, R0 ;  /* 0x00000000ff00723e */ /* 0x000fca00000000ff */
[----:B------:R0:W-:Y:S01]  /*5190*/  STG.E.U16 desc[UR36][R2.64], R0 ;  /* 0x0000000002007986 */ /* 0x0001e2000c101524 */
[----:B------:R-:W-:Y:S05]  /*51a0*/  BRA `(.L_x_6656) ;  /* 0x0000001000347947 */ /* 0x000fea0003800000 */
.L_x_6659:
[----:B------:R-:W-:-:S09]  /*51b0*/  UISETP.NE.AND UP0, UPT, UR4, 0x7, UPT ;  /* 0x000000070400788c */ /* 0x000fd2000bf05270 */
[----:B------:R-:W-:Y:S05]  /*51c0*/  BRA.U !UP0, `(.L_x_6661) ;  /* 0x0000000108c47547 */ /* 0x000fea000b800000 */
        /* <DEDUP_REMOVED lines=12> */
[----:B0-----:R-:W-:-:S15]  /*5290*/  @!P1 FMUL R4, R4, 1.175494350822287508e-38 ;  /* 0x0080000004049820 */ /* 0x001fde0000400000 */
[----:B------:R-:W-:-:S15]  /*52a0*/  NOP ;  /* 0x0000000000007918 */ /* 0x000fde0000000000 */
[----:B------:R-:W-:-:S15]  /*52b0*/  NOP ;  /* 0x0000000000007918 */ /* 0x000fde0000000000 */
[----:B------:R-:W-:-:S15]  /*52c0*/  NOP ;  /* 0x0000000000007918 */ /* 0x000fde0000000000 */
[----:B------:R-:W-:-:S02]  /*52d0*/  NOP ;  /* 0x0000000000007918 */ /* 0x000fc40000000000 */
[----:B-1----:R-:W0:-:S15]  /*52e0*/  F2F.F32.F64 R5, R10 ;  /* 0x0000000a00057310 */ /* 0x002e1e0000301000 */
[----:B------:R-:W-:-:S15]  /*52f0*/  NOP ;  /* 0x0000000000007918 */ /* 0x000fde0000000000 */
[----:B------:R-:W-:-:S15]  /*5300*/  NOP ;  /* 0x0000000000007918 */ /* 0x000fde0000000000 */
[----:B------:R-:W-:-:S15]  /*5310*/  NOP ;  /* 0x0000000000007918 */ /* 0x000fde0000000000 */
[----:B------:R-:W-:-:S04]  /*5320*/  NOP ;  /* 0x0000000000007918 */ /* 0x000fc80000000000 */
[----:B------:R-:W0:Y:S02]  /*5330*/  DSETP.GEU.AND P0, PT, |R10|, UR4, PT ;  /* 0x000000040a007e2a */ /* 0x000e24000bf0e200 */
[----:B0-----:R-:W-:-:S05]  /*5340*/  @!P0 FMUL R5, R5, 1.175494350822287508e-38 ;  /* 0x0080000005058820 */ /* 0x001fca0000400000 */
[----:B------:R0:W-:Y:S01]  /*5350*/  STG.E.64 desc[UR36][R2.64], R4 ;  /* 0x0000000402007986 */ /* 0x0001e2000c101b24 */
[----:B------:R-:W-:Y:S05]  /*5360*/  BRA `(.L_x_6656) ;  /* 0x0000000c00c47947 */ /* 0x000fea0003800000 */
.L_x_6662:
        /* <DEDUP_REMOVED lines=20> */
[----:B------:R-:W-:-:S05]  /*54b0*/  F2FP.F16.F32.PACK_AB R5, R0, R5 ;  /* 0x000000050005723e */ /* 0x000fca00000000ff */
[----:B------:R0:W-:Y:S01]  /*54c0*/  STG.E desc[UR36][R2.64], R5 ;  /* 0x0000000502007986 */ /* 0x0001e2000c101924 */
[----:B------:R-:W-:Y:S05]  /*54d0*/  BRA `(.L_x_6656) ;  /* 0x0000000c00687947 */ /* 0x000fea0003800000 */
.L_x_6661:
[----:B------:R0:W-:Y:S01]  /*54e0*/  STG.E.64 desc[UR36][R2.64], R8 ;  /* 0x0000000802007986 */ /* 0x0001e2000c101b24 */
[----:B------:R-:W-:Y:S05]  /*54f0*/  BRA `(.L_x_6656) ;  /* 0x0000000c00607947 */ /* 0x000fea0003800000 */
.L_x_6651:
        /* <DEDUP_REMOVED lines=8> */
[----:B-1----:R-:W0:-:S15]  /*5580*/  DSETP.NEU.AND P0, PT, R10, RZ, PT ;  /* 0x000000ff0a00722a */ /* 0x002e1e0003f0d000 */
[----:B------:R-:W-:-:S15]  /*5590*/  NOP ;  /* 0x0000000000007918 */ /* 0x000fde0000000000 */
[----:B------:R-:W-:-:S15]  /*55a0*/  NOP ;  /* 0x0000000000007918 */ /* 0x000fde0000000000 */
[----:B------:R-:W-:-:S15]  /*55b0*/  NOP ;  /* 0x0000000000007918 */ /* 0x000fde0000000000 */
[----:B------:R-:W-:-:S04]  /*55c0*/  NOP ;  /* 0x0000000000007918 */ /* 0x000fc80000000000 */
[----:B0-----:R-:W0:Y:S02]  /*55d0*/  DSETP.NEU.OR P0, PT, R8, RZ, P0 ;  /* 0x000000ff0800722a */ /* 0x001e24000070d400 */
[----:B0-----:R-:W-:-:S05]  /*55e0*/  SEL R5, RZ, 0x1, !P0 ;  /* 0x00000001ff057807 */ /* 0x001fca0004000000 */
[----:B------:R0:W-:Y:S01]  /*55f0*/  STG.E.U8 desc[UR36][R2.64], R5 ;  /* 0x0000000502007986 */ /* 0x0001e2000c101124 */
[----:B------:R-:W-:Y:S05]  /*5600*/  BRA `(.L_x_6656) ;  /* 0x0000000c001c7947 */ /* 0x000fea0003800000 */
.L_x_6665:
[----:B-1----:R0:W-:Y:S01]  /*5610*/  STG.E.128 desc[UR36][R2.64], R8 ;  /* 0x0000000802007986 */ /* 0x0021e2000c101d24 */
[----:B------:R-:W-:Y:S05]  /*5620*/  BRA `(.L_x_6656) ;  /* 0x0000000c00147947 */ /* 0x000fea0003800000 */
.L_x_6664:
        /* <DEDUP_REMOVED lines=13> */
[----:B------:R-:W0:Y:S01]  /*5700*/  DSETP.GEU.AND P0, PT, |R8|, UR4, PT ;  /* 0x0000000408007e2a */ /* 0x000e22000bf0e200 */
[----:B------:R-:W-:Y:S01]  /*5710*/  BSSY.RECONVERGENT B0, `(.L_x_6668) ;  /* 0x000000d000007945 */ /* 0x000fe20003800200 */
[----:B0-----:R-:W-:Y:S01]  /*5720*/  @!P0 FMUL R7, R7, 1.175494350822287508e-38 ;  /* 0x0080000007078820 */ /* 0x001fe20000400000 */
[----:B------:R-:W-:-:S04]  /*5730*/  MOV R0, 0x7f ;  /* 0x0000007f00007802 */ /* 0x000fc80000000f00 */
        /* <DEDUP_REMOVED lines=10> */
.L_x_6669:
[----:B------:R-:W-:Y:S05]  /*57e0*/  BSYNC.RECONVERGENT B0 ;  /* 0x0000000000007941 */ /* 0x000fea0003800200 */
.L_x_6668:
[----:B------:R-:W-:-:S05]  /*57f0*/  LOP3.LUT R5, R0, 0x80, R5, 0xf8, !PT ;  /* 0x0000008000057812 */ /* 0x000fca00078ef805 */
[----:B------:R0:W-:Y:S01]  /*5800*/  STG.E.U8 desc[UR36][R2.64], R5 ;  /* 0x0000000502007986 */ /* 0x0001e2000c101124 */
[----:B------:R-:W-:Y:S05]  /*5810*/  BRA `(.L_x_6656) ;  /* 0x0000000800987947 */ /* 0x000fea0003800000 */
.L_x_6667:
        /* <DEDUP_REMOVED lines=9> */
[----:B0-----:R-:W-:-:S05]  /*58b0*/  @!P0 FMUL R7, R7, 1.175494350822287508e-38 ;  /* 0x0080000007078820 */ /* 0x001fca0000400000 */
        /* <DEDUP_REMOVED lines=13> */
.L_x_6671:
[----:B------:R-:W-:Y:S05]  /*5990*/  BSYNC.RECONVERGENT B0 ;  /* 0x0000000000007941 */ /* 0x000fea0003800200 */
.L_x_6670:
[----:B------:R-:W-:-:S05]  /*59a0*/  LOP3.LUT R5, R0, 0x80, R5, 0xf8, !PT ;  /* 0x0000008000057812 */ /* 0x000fca00078ef805 */
[----:B------:R0:W-:Y:S01]  /*59b0*/  STG.E.U8 desc[UR36][R2.64], R5 ;  /* 0x0000000502007986 */ /* 0x0001e2000c101124 */
[----:B------:R-:W-:Y:S05]  /*59c0*/  BRA `(.L_x_6656) ;  /* 0x00000008002c7947 */ /* 0x000fea0003800000 */
.L_x_6666:
        /* <DEDUP_REMOVED lines=9> */
[----:B------:R-:W-:-:S05]  /*5a60*/  F2FP.BF16.F32.PACK_AB R0, RZ, R0 ;  /* 0x00000000ff00723e */ /* 0x000fca00000010ff */
[----:B------:R0:W-:Y:S01]  /*5a70*/  STG.E.U16 desc[UR36][R2.64], R0 ;  /* 0x0000000002007986 */ /* 0x0001e2000c101524 */
[----:B------:R-:W-:Y:S05]  /*5a80*/  BRA `(.L_x_6656) ;  /* 0x0000000400fc7947 */ /* 0x000fea0003800000 */
.L_x_6663:
        /* <DEDUP_REMOVED lines=8> */
[----:B------:R-:W0:Y:S02]  /*5b10*/  F2I.U32.F64.TRUNC R9, R8 ;  /* 0x0000000800097311 */ /* 0x000e24000030d000 */
[----:B0-----:R0:W-:Y:S01]  /*5b20*/  STG.E.U16 desc[UR36][R2.64], R9 ;  /* 0x0000000902007986 */ /* 0x0011e2000c101524 */
[----:B------:R-:W-:Y:S05]  /*5b30*/  BRA `(.L_x_6656) ;  /* 0x0000000400d07947 */ /* 0x000fea0003800000 */
.L_x_6674:
        /* <DEDUP_REMOVED lines=10> */
[----:B------:R-:W-:-:S04]  /*5be0*/  IMAD.MOV.U32 R0, RZ, RZ, 0x80 ;  /* 0x00000080ff007424 */ /* 0x000fc800078e00ff */
        /* <DEDUP_REMOVED lines=10> */
.L_x_6677:
[----:B------:R-:W-:-:S04]  /*5c90*/  SHF.R.U32.HI R0, RZ, 0x14, R5 ;  /* 0x00000014ff007819 */ /* 0x000fc80000011605 */
[----:B------:R-:W-:-:S04]  /*5ca0*/  LOP3.LUT R0, R0, 0x1, RZ, 0xc0, !PT ;  /* 0x0000000100007812 */ /* 0x000fc800078ec0ff */
[----:B------:R-:W-:-:S04]  /*5cb0*/  IADD3 R0, PT, PT, R5, 0x487ffff, R0 ;  /* 0x0487ffff05007810 */ /* 0x000fc80007ffe000 */
[----:B------:R-:W-:-:S04]  /*5cc0*/  SHF.R.U32.HI R0, RZ, 0x14, R0 ;  /* 0x00000014ff007819 */ /* 0x000fc80000011600 */
[----:B------:R-:W-:-:S07]  /*5cd0*/  LOP3.LUT R4, R0, 0xff, RZ, 0xc0, !PT ;  /* 0x000000ff00047812 */ /* 0x000fce00078ec0ff */
.L_x_6678:
[----:B------:R-:W-:-:S04]  /*5ce0*/  SHF.R.U32.HI R5, RZ, 0x18, R5 ;  /* 0x00000018ff057819 */ /* 0x000fc80000011605 */
[----:B------:R-:W-:-:S04]  /*5cf0*/  LOP3.LUT R4, R4, 0x80, R5, 0xf8, !PT ;  /* 0x0000008004047812 */ /* 0x000fc800078ef805 */
[----:B------:R-:W-:-:S07]  /*5d00*/  PRMT R0, R4, 0x7610, R0 ;  /* 0x0000761004007816 */ /* 0x000fce0000000000 */
.L_x_6676:
[----:B------:R-:W-:Y:S05]  /*5d10*/  BSYNC.RECONVERGENT B0 ;  /* 0x0000000000007941 */ /* 0x000fea0003800200 */
.L_x_6675:
[----:B------:R0:W-:Y:S01]  /*5d20*/  STG.E.U8 desc[UR36][R2.64], R0 ;  /* 0x0000000002007986 */ /* 0x0001e2000c101124 */
[----:B------:R-:W-:Y:S05]  /*5d30*/  BRA `(.L_x_6656) ;  /* 0x0000000400507947 */ /* 0x000fea0003800000 */
.L_x_6673:
        /* <DEDUP_REMOVED lines=21> */
.L_x_6681:
[----:B------:R-:W-:-:S04]  /*5e90*/  SHF.R.U32.HI R0, RZ, 0x15, R5 ;  /* 0x00000015ff007819 */ /* 0x000fc80000011605 */
[----:B------:R-:W-:-:S04]  /*5ea0*/  LOP3.LUT R0, R0, 0x1, RZ, 0xc0, !PT ;  /* 0x0000000100007812 */ /* 0x000fc800078ec0ff */
[----:B------:R-:W-:-:S04]  /*5eb0*/  IADD3 R0, PT, PT, R5, 0x88fffff, R0 ;  /* 0x088fffff05007810 */ /* 0x000fc80007ffe000 */
[----:B------:R-:W-:-:S04]  /*5ec0*/  SHF.R.U32.HI R0, RZ, 0x15, R0 ;  /* 0x00000015ff007819 */ /* 0x000fc80000011600 */
[----:B------:R-:W-:-:S07]  /*5ed0*/  LOP3.LUT R4, R0, 0xff, RZ, 0xc0, !PT ;  /* 0x000000ff00047812 */ /* 0x000fce00078ec0ff */
.L_x_6682:
[----:B------:R-:W-:-:S04]  /*5ee0*/  SHF.R.U32.HI R5, RZ, 0x18, R5 ;  /* 0x00000018ff057819 */ /* 0x000fc80000011605 */
[----:B------:R-:W-:-:S04]  /*5ef0*/  LOP3.LUT R4, R4, 0x80, R5, 0xf8, !PT ;  /* 0x0000008004047812 */ /* 0x000fc800078ef805 */
[----:B------:R-:W-:-:S07]  /*5f00*/  PRMT R0, R4, 0x7610, R0 ;  /* 0x0000761004007816 */ /* 0x000fce0000000000 */
.L_x_6680:
[----:B------:R-:W-:Y:S05]  /*5f10*/  BSYNC.RECONVERGENT B0 ;  /* 0x0000000000007941 */ /* 0x000fea0003800200 */
.L_x_6679:
[----:B------:R4:W-:Y:S01]  /*5f20*/  STG.E.U8 desc[UR36][R2.64], R0 ;  /* 0x0000000002007986 */ /* 0x0009e2000c101124 */
[----:B------:R-:W-:Y:S05]  /*5f30*/  BRA `(.L_x_6656) ;  /* 0x0000000000d07947 */ /* 0x000fea0003800000 */
.L_x_6672:
[----:B------:R-:W-:-:S09]  /*5f40*/  UISETP.NE.AND UP0, UPT, UR4, 0x1c, UPT ;  /* 0x0000001c0400788c */ /* 0x000fd2000bf05270 */
[----:B------:R-:W-:Y:S05]  /*5f50*/  BRA.U !UP0, `(.L_x_6683) ;  /* 0x0000000108c07547 */ /* 0x000fea000b800000 */
[----:B------:R-:W-:-:S09]  /*5f60*/  UISETP.NE.AND UP0, UPT, UR4, 0x1d, UPT ;  /* 0x0000001d0400788c */ /* 0x000fd2000bf05270 */
[----:B------:R-:W-:Y:S05]  /*5f70*/  BRA.U !UP0, `(.L_x_6684) ;  /* 0x0000000108ac7547 */ /* 0x000fea000b800000 */
[----:B------:R-:W-:-:S09]  /*5f80*/  UISETP.NE.AND UP0, UPT, UR4, 0x2c, UPT ;  /* 0x0000002c0400788c */ /* 0x000fd2000bf05270 */
[----:B------:R-:W-:Y:S05]  /*5f90*/  BRA.U !UP0, `(.L_x_6685) ;  /* 0x0000000108447547 */ /* 0x000fea000b800000 */
.L_x_6655:
[----:B------:R-:W-:Y:S01]  /*5fa0*/  MOV R0, 0x0 ;  /* 0x0000000000007802 */ /* 0x000fe20000000f00 */
[----:B------:R-:W0:Y:S01]  /*5fb0*/  LDCU.64 UR6, c[0x4][0x148] ;  /* 0x01002900ff0677ac */ /* 0x000e220008000a00 */
[----:B------:R-:W-:Y:S02]  /*5fc0*/  HFMA2 R13, -RZ, RZ, 0, 0 ;  /* 0x00000000ff0d7431 */ /* 0x000fe400000001ff */
[----:B------:R-:W-:Y:S01]  /*5fd0*/  IMAD.MOV.U32 R8, RZ, RZ, 0x65 ;  /* 0x00000065ff087424 */ /* 0x000fe200078e00ff */
[----:B------:R2:W3:Y:S01]  /*5fe0*/  LDC.64 R2, c[0x4][R0] ;  /* 0x0100000000027b82 */ /* 0x0004e20000000a00 */
[----:B------:R-:W4:Y:S01]  /*5ff0*/  LDCU.64 UR8, c[0x4][0x150] ;  /* 0x01002a00ff0877ac */ /* 0x000f220008000a00 */
[----:B------:R-:W-:Y:S01]  /*6000*/  IMAD.MOV.U32 R12, RZ, RZ, 0x1 ;  /* 0x00000001ff0c7424 */ /* 0x000fe200078e00ff */
[----:B------:R-:W1:Y:S01]  /*6010*/  LDCU.64 UR4, c[0x4][0x38] ;  /* 0x01000700ff0477ac */ /* 0x000e620008000a00 */
[----:B0-----:R-:W-:Y:S01]  /*6020*/  MOV R4, UR6 ;  /* 0x0000000600047c02 */ /* 0x001fe20008000f00 */
[----:B------:R-:W-:-:S02]  /*6030*/  IMAD.U32 R5, RZ, RZ, UR7 ;  /* 0x00000007ff057e24 */ /* 0x000fc4000f8e00ff */
[----:B----4-:R-:W-:Y:S02]  /*6040*/  IMAD.U32 R6, RZ, RZ, UR8 ;  /* 0x00000008ff067e24 */ /* 0x010fe4000f8e00ff */
[----:B------:R-:W-:Y:S01]  /*6050*/  IMAD.U32 R7, RZ, RZ, UR9 ;  /* 0x00000009ff077e24 */ /* 0x000fe2000f8e00ff */
[----:B-1----:R-:W-:Y:S01]  /*6060*/  MOV R10, UR4 ;  /* 0x00000004000a7c02 */ /* 0x002fe20008000f00 */
[----:B--2---:R-:W-:-:S07]  /*6070*/  IMAD.U32 R11, RZ, RZ, UR5 ;  /* 0x00000005ff0b7e24 */ /* 0x004fce000f8e00ff */
[----:B------:R-:W-:-:S07]  /*6080*/  LEPC R20, `(.L_x_6686) ;  /* 0x000000001014794e */ /* 0x000fce0000000000 */
[----:B---3--:R-:W-:Y:S05]  /*6090*/  CALL.ABS.NOINC R2 ;  /* 0x0000000002007343 */ /* 0x008fea0003c00000 */
.L_x_6686:
[----:B------:R-:W-:Y:S05]  /*60a0*/  BRA `(.L_x_6656) ;  /* 0x0000000000747947 */ /* 0x000fea0003800000 */
.L_x_6685:
        /* <DEDUP_REMOVED lines=24> */
.L_x_6684:
[----:B------:R-:W0:Y:S02]  /*6230*/  F2I.U64.F64.TRUNC R8, R8 ;  /* 0x0000000800087311 */ /* 0x000e24000030d800 */
[----:B0-----:R2:W-:Y:S01]  /*6240*/  STG.E.64 desc[UR36][R2.64], R8 ;  /* 0x0000000802007986 */ /* 0x0015e2000c101b24 */
[----:B------:R-:W-:Y:S05]  /*6250*/  BRA `(.L_x_6656) ;  /* 0x0000000000087947 */ /* 0x000fea0003800000 */
.L_x_6683:
[----:B------:R-:W0:Y:S02]  /*6260*/  F2I.U32.F64.TRUNC R9, R8 ;  /* 0x0000000800097311 */ /* 0x000e24000030d000 */
[----:B0-----:R0:W-:Y:S02]  /*6270*/  STG.E desc[UR36][R2.64], R9 ;  /* 0x0000000902007986 */ /* 0x0011e4000c101924 */
.L_x_6656:
[----:B------:R-:W-:-:S07]  /*6280*/  VIADD R23, R23, 0x80 ;  /* 0x0000008017177836 */ /* 0x000fce0000000000 */
.L_x_6575:
[----:B------:R-:W-:Y:S05]  /*6290*/  BSYNC.RECONVERGENT B6 ;  /* 0x0000000000067941 */ /* 0x000fea0003800200 */
.L_x_6574:
[----:B------:R-:W5:Y:S01]  /*62a0*/  LDCU UR4, c[0x0][0x380] ;  /* 0x00007000ff0477ac */ /* 0x000f620008000800 */
[----:B------:R-:W-:Y:S01]  /*62b0*/  BSSY.RECONVERGENT B6, `(.L_x_6687) ;  /* 0x000061a000067945 */ /* 0x000fe20003800200 */
[----:B-----5:R-:W-:-:S13]  /*62c0*/  ISETP.GE.AND P0, PT, R23, UR4, PT ;  /* 0x0000000417007c0c */ /* 0x020fda000bf06270 */
[----:B------:R-:W-:Y:S05]  /*62d0*/  @P0 BRA `(.L_x_6688) ;  /* 0x00000060005c0947 */ /* 0x000fea0003800000 */
[----:B------:R-:W5:Y:S01]  /*62e0*/  LDCU UR4, c[0x0][0x388] ;  /* 0x00007100ff0477ac */ /* 0x000f620008000800 */
[----:B------:R-:W-:Y:S02]  /*62f0*/  HFMA2 R22, -RZ, RZ, 0, 0 ;  /* 0x00000000ff167431 */ /* 0x000fe400000001ff */
[----:B------:R-:W-:Y:S02]  /*6300*/  IMAD.MOV.U32 R24, RZ, RZ, RZ ;  /* 0x000000ffff187224 */ /* 0x000fe400078e00ff */
[----:B0---4-:R-:W-:Y:S01]  /*6310*/  IMAD.MOV.U32 R0, RZ, RZ, RZ ;  /* 0x000000ffff007224 */ /* 0x011fe200078e00ff */
[----:B-----5:R-:W-:-:S09]  /*6320*/  UISETP.NE.AND UP0, UPT, UR4, URZ, UPT ;  /* 0x000000ff0400728c */ /* 0x020fd2000bf05270 */
[----:B------:R-:W-:Y:S05]  /*6330*/  BRA.U !UP0, `(.L_x_6689) ;  /* 0x0000001508707547 */ /* 0x000fea000b800000 */
[----:B------:R-:W2:Y:S01]  /*6340*/  LDCU.64 UR4, c[0x0][0x390] ;  /* 0x00007200ff0477ac */ /* 0x000ea20008000a00 */
[----:B------:R-:W-:Y:S01]  /*6350*/  IMAD.MOV.U32 R22, RZ, RZ, RZ ;  /* 0x000000ffff167224 */ /* 0x000fe200078e00ff */
[----:B------:R-:W0:Y:S01]  /*6360*/  LDCU UR6, c[0x0][0x38c] ;  /* 0x00007180ff0677ac */ /* 0x000e220008000800 */
[----:B------:R-:W4:Y:S01]  /*6370*/  LDCU.64 UR8, c[0x0][0x4b8] ;  /* 0x00009700ff0877ac */ /* 0x000f220008000a00 */
[----:B------:R-:W-:Y:S01]  /*6380*/  UISETP.NE.AND UP0, UPT, UR41, URZ, UPT ;  /* 0x000000ff2900728c */ /* 0x000fe2000bf05270 */
[----:B--23--:R-:W-:Y:S01]  /*6390*/  IMAD.HI.U32 R2, R23, UR4, R22 ;  /* 0x0000000417027c27 */ /* 0x00cfe2000f8e0016 */
[----:B------:R-:W2:Y:S04]  /*63a0*/  LDCU UR4, c[0x0][0x4c0] ;  /* 0x00009800ff0477ac */ /* 0x000ea80008000800 */
[----:B------:R-:W-:-:S05]  /*63b0*/  SHF.R.U32.HI R3, RZ, UR5, R2 ;  /* 0x00000005ff037c19 */ /* 0x000fca0008011602 */
[----:B------:R-:W-:-:S04]  /*63c0*/  IMAD.MOV R24, RZ, RZ, -R3 ;  /* 0x000000ffff187224 */ /* 0x000fc800078e0a03 */
[----:B0-----:R-:W-:-:S04]  /*63d0*/  IMAD R24, R24, UR6, R23 ;  /* 0x0000000618187c24 */ /* 0x001fc8000f8e0217 */
[C---:B----4-:R-:W-:Y:S02]  /*63e0*/  IMAD R22, R24.reuse, UR8, RZ ;  /* 0x0000000818167c24 */ /* 0x050fe4000f8e02ff */
[C---:B------:R-:W-:Y:S02]  /*63f0*/  IMAD R0, R24.reuse, UR9, RZ ;  /* 0x0000000918007c24 */ /* 0x040fe4000f8e02ff */
[----:B--2---:R-:W-:Y:S01]  /*6400*/  IMAD R24, R24, UR4, RZ ;  /* 0x0000000418187c24 */ /* 0x004fe2000f8e02ff */
[----:B------:R-:W-:Y:S06]  /*6410*/  BRA.U !UP0, `(.L_x_6689) ;  /* 0x0000001508387547 */ /* 0x000fec000b800000 */
[----:B------:R-:W0:Y:S01]  /*6420*/  LDCU.64 UR6, c[0x0][0x398] ;  /* 0x00007300ff0677ac */ /* 0x000e220008000a00 */
[----:B------:R-:W-:Y:S01]  /*6430*/  IMAD.MOV.U32 R2, RZ, RZ, RZ ;  /* 0x000000ffff027224 */ /* 0x000fe200078e00ff */
[----:B------:R-:W2:Y:S01]  /*6440*/  LDCU UR4, c[0x0][0x3a0] ;  /* 0x00007400ff0477ac */ /* 0x000ea20008000800 */
[----:B------:R-:W3:Y:S01]  /*6450*/  LDCU UR5, c[0x0][0x4c4] ;  /* 0x00009880ff0577ac */ /* 0x000ee20008000800 */
[----:B------:R-:W4:Y:S01]  /*6460*/  LDCU.64 UR8, c[0x0][0x4c8] ;  /* 0x00009900ff0877ac */ /* 0x000f220008000a00 */
[----:B------:R-:W-:Y:S01]  /*6470*/  UISETP.NE.AND UP0, UPT, UR38, 0x2, UPT ;  /* 0x000000022600788c */ /* 0x000fe2000bf05270 */
[----:B0-----:R-:W-:-:S05]  /*6480*/  IMAD.HI.U32 R4, R3, UR7, R2 ;  /* 0x0000000703047c27 */ /* 0x001fca000f8e0002 */
[----:B--2---:R-:W-:-:S04]  /*6490*/  SHF.R.U32.HI R5, RZ, UR4, R4 ;  /* 0x00000004ff057c19 */ /* 0x004fc80008011604 */
[----:B------:R-:W-:-:S05]  /*64a0*/  IADD3 R2, PT, PT, -R5, RZ, RZ ;  /* 0x000000ff05027210 */ /* 0x000fca0007ffe1ff */
[----:B------:R-:W-:-:S04]  /*64b0*/  IMAD R3, R2, UR6, R3 ;  /* 0x0000000602037c24 */ /* 0x000fc8000f8e0203 */
[C---:B---3--:R-:W-:Y:S02]  /*64c0*/  IMAD R22, R3.reuse, UR5, R22 ;  /* 0x0000000503167c24 */ /* 0x048fe4000f8e0216 */
[C---:B----4-:R-:W-:Y:S02]  /*64d0*/  IMAD R0, R3.reuse, UR8, R0 ;  /* 0x0000000803007c24 */ /* 0x050fe4000f8e0200 */
[----:B------:R-:W-:Y:S01]  /*64e0*/  IMAD R24, R3, UR9, R24 ;  /* 0x0000000903187c24 */ /* 0x000fe2000f8e0218 */
[----:B------:R-:W-:Y:S06]  /*64f0*/  BRA.U !UP0, `(.L_x_6689) ;  /* 0x0000001508007547 */ /* 0x000fec000b800000 */
[----:B------:R-:W0:Y:S01]  /*6500*/  LDCU.64 UR4, c[0x0][0x3a8] ;  /* 0x00007500ff0477ac */ /* 0x000e220008000a00 */
[----:B------:R-:W-:Y:S01]  /*6510*/  IMAD.MOV.U32 R4, RZ, RZ, RZ ;  /* 0x000000ffff047224 */ /* 0x000fe200078e00ff */
[----:B------:R-:W2:Y:S01]  /*6520*/  LDCU UR6, c[0x0][0x3a4] ;  /* 0x00007480ff0677ac */ /* 0x000ea20008000800 */
[----:B------:R-:W3:Y:S01]  /*6530*/  LDCU.64 UR8, c[0x0][0x4d0] ;  /* 0x00009a00ff0877ac */ /* 0x000ee20008000a00 */
[----:B------:R-:W-:Y:S01]  /*6540*/  UISETP.NE.AND UP0, UPT, UR38, 0x3, UPT ;  /* 0x000000032600788c */ /* 0x000fe2000bf05270 */
[----:B0-----:R-:W-:Y:S01]  /*6550*/  IMAD.HI.U32 R2, R5, UR4, R4 ;  /* 0x0000000405027c27 */ /* 0x001fe2000f8e0004 */
[----:B------:R-:W0:Y:S04]  /*6560*/  LDCU UR4, c[0x0][0x4d8] ;  /* 0x00009b00ff0477ac */ /* 0x000e280008000800 */
[----:B------:R-:W-:-:S05]  /*6570*/  SHF.R.U32.HI R3, RZ, UR5, R2 ;  /* 0x00000005ff037c19 */ /* 0x000fca0008011602 */
[----:B------:R-:W-:-:S04]  /*6580*/  IMAD.MOV R4, RZ, RZ, -R3 ;  /* 0x000000ffff047224 */ /* 0x000fc800078e0a03 */
[----:B--2---:R-:W-:-:S04]  /*6590*/  IMAD R5, R4, UR6, R5 ;  /* 0x0000000604057c24 */ /* 0x004fc8000f8e0205 */
[C---:B---3--:R-:W-:Y:S02]  /*65a0*/  IMAD R22, R5.reuse, UR8, R22 ;  /* 0x0000000805167c24 */ /* 0x048fe4000f8e0216 */
[C---:B------:R-:W-:Y:S02]  /*65b0*/  IMAD R0, R5.reuse, UR9, R0 ;  /* 0x0000000905007c24 */ /* 0x040fe4000f8e0200 */
[----:B0-----:R-:W-:Y:S01]  /*65c0*/  IMAD R24, R5, UR4, R24 ;  /* 0x0000000405187c24 */ /* 0x001fe2000f8e0218 */
        /* <DEDUP_REMOVED lines=298> */
[----:B------:R-:W3:Y:S02]  /*7870*/  LDCU.64 UR8, c[0x0][0x5d8] ;  /* 0x0000bb00ff0877ac */ /* 0x000ee40008000a00 */
[----:B0-----:R-:W-:Y:S01]  /*7880*/  IMAD.HI.U32 R2, R5, UR4, R4 ;  /* 0x0000000405027c27 */ /* 0x001fe2000f8e0004 */
[----:B------:R-:W0:Y:S04]  /*7890*/  LDCU UR4, c[0x0][0x5e0] ;  /* 0x0000bc00ff0477ac */ /* 0x000e280008000800 */
[----:B------:R-:W-:-:S05]  /*78a0*/  SHF.R.U32.HI R2, RZ, UR5, R2 ;  /* 0x00000005ff027c19 */ /* 0x000fca0008011602 */
[----:B------:R-:W-:-:S04]  /*78b0*/  IMAD.MOV R3, RZ, RZ, -R2 ;  /* 0x000000ffff037224 */ /* 0x000fc800078e0a02 */
[----:B--2---:R-:W-:-:S04]  /*78c0*/  IMAD R5, R3, UR6, R5 ;  /* 0x0000000603057c24 */ /* 0x004fc8000f8e0205 */
[C---:B---3--:R-:W-:Y:S02]  /*78d0*/  IMAD R22, R5.reuse, UR8, R22 ;  /* 0x0000000805167c24 */ /* 0x048fe4000f8e0216 */
[C---:B------:R-:W-:Y:S02]  /*78e0*/  IMAD R0, R5.reuse, UR9, R0 ;  /* 0x0000000905007c24 */ /* 0x040fe4000f8e0200 */
[----:B0-----:R-:W-:-:S07]  /*78f0*/  IMAD R24, R5, UR4, R24 ;  /* 0x0000000405187c24 */ /* 0x001fce000f8e0218 */
.L_x_6689:
[----:B------:R-:W2:Y:S01]  /*7900*/  LDCU.64 UR6, c[0x0][0x5f0] ;  /* 0x0000be00ff0677ac */ /* 0x000ea20008000a00 */
[----:B------:R-:W-:Y:S01]  /*7910*/  BSSY.RECONVERGENT B7, `(.L_x_6690) ;  /* 0x000010c000077945 */ /* 0x000fe20003800200 */
[----:B------:R-:W-:-:S04]  /*7920*/  UPRMT UR4, UR39, 0x9910, URZ ;  /* 0x0000991027047896 */ /* 0x000fc800080000ff */
[----:B------:R-:W-:Y:S01]  /*7930*/  UISETP.GT.AND UP0, UPT, UR4, 0x9, UPT ;  /* 0x000000090400788c */ /* 0x000fe2000bf04270 */
[----:B--23--:R-:W-:-:S05]  /*7940*/  IADD3 R2, P0, PT, R0, UR6, RZ ;  /* 0x0000000600027c10 */ /* 0x00cfca000ff1e0ff */
        /* <DEDUP_REMOVED lines=14> */
.L_x_6694:
[----:B------:R-:W2:Y:S01]  /*7a30*/  LDG.E.U8 R2, desc[UR36][R2.64] ;  /* 0x0000002402027981 */ /* 0x000ea2000c1e1100 */
[----:B------:R-:W-:Y:S01]  /*7a40*/  CS2R R18, SRZ ;  /* 0x0000000000127805 */ /* 0x000fe2000001ff00 */
[----:B--2---:R4:W0:Y:S02]  /*7a50*/  I2F.F64.U16 R16, R2 ;  /* 0x0000000200107312 */ /* 0x0048240000101800 */
[----:B0---4-:R-:W-:Y:S05]  /*7a60*/  BRA `(.L_x_6696) ;  /* 0x0000000c00d87947 */ /* 0x011fea0003800000 */
.L_x_6693:
        /* <DEDUP_REMOVED lines=10> */
.L_x_6698:
[----:B------:R-:W2:Y:S01]  /*7b10*/  LDG.E R2, desc[UR36][R2.64] ;  /* 0x0000002402027981 */ /* 0x000ea2000c1e1900 */
[----:B------:R-:W-:Y:S01]  /*7b20*/  CS2R R18, SRZ ;  /* 0x0000000000127805 */ /* 0x000fe2000001ff00 */
[----:B--2---:R4:W0:Y:S02]  /*7b30*/  I2F.F64 R16, R2 ;  /* 0x0000000200107312 */ /* 0x0048240000201c00 */
[----:B0---4-:R-:W-:Y:S05]  /*7b40*/  BRA `(.L_x_6696) ;  /* 0x0000000c00a07947 */ /* 0x011fea0003800000 */
.L_x_6697:
[----:B------:R-:W2:Y:S01]  /*7b50*/  LDG.E.U16 R2, desc[UR36][R2.64] ;  /* 0x0000002402027981 */ /* 0x000ea2000c1e1500 */
[----:B------:R-:W-:Y:S01]  /*7b60*/  CS2R R18, SRZ ;  /* 0x0000000000127805 */ /* 0x000fe2000001ff00 */
[----:B--2---:R4:W0:Y:S02]  /*7b70*/  I2F.F64.S16 R16, R2 ;  /* 0x0000000200107312 */ /* 0x0048240000101c00 */
[----:B0---4-:R-:W-:Y:S05]  /*7b80*/  BRA `(.L_x_6696) ;  /* 0x0000000c00907947 */ /* 0x011fea0003800000 */
.L_x_6692:
        /* <DEDUP_REMOVED lines=9> */
[----:B------:R-:W0:Y:S02]  /*7c20*/  F2F.F64.F32 R16, R16 ;  /* 0x0000001000107310 */ /* 0x000e240000201800 */
[----:B0-----:R-:W-:Y:S05]  /*7c30*/  BRA `(.L_x_6696) ;  /* 0x0000000c00647947 */ /* 0x001fea0003800000 */
.L_x_6700:
[----:B------:R-:W2:Y:S01]  /*7c40*/  LDG.E.U16 R0, desc[UR36][R2.64] ;  /* 0x0000002402007981 */ /* 0x000ea2000c1e1500 */
[----:B------:R-:W-:Y:S01]  /*7c50*/  CS2R R18, SRZ ;  /* 0x0000000000127805 */ /* 0x000fe2000001ff00 */
[----:B--2---:R-:W-:-:S05]  /*7c60*/  HADD2.F32 R0, -RZ, R0.H0_H0 ;  /* 0x20000000ff007230 */ /* 0x004fca0000004100 */
[----:B------:R-:W-:-:S04]  /*7c70*/  FMUL.FTZ R0, R0, 1 ;  /* 0x3f80000000007820 */ /* 0x000fc80000410000 */
[----:B------:R0:W2:Y:S02]  /*7c80*/  F2F.F64.F32 R16, R0 ;  /* 0x0000000000107310 */ /* 0x0000a40000201800 */
[----:B0-2---:R-:W-:Y:S05]  /*7c90*/  BRA `(.L_x_6696) ;  /* 0x0000000c004c7947 */ /* 0x005fea0003800000 */
.L_x_6699:
        /* <DEDUP_REMOVED lines=9> */
[----:B------:R-:W0:-:S15]  /*7d30*/  F2F.F64.F32 R16, R16 ;  /* 0x0000001000107310 */ /* 0x000e1e0000201800 */
[----:B------:R-:W-:-:S15]  /*7d40*/  NOP ;  /* 0x0000000000007918 */ /* 0x000fde0000000000 */
[----:B------:R-:W-:-:S15]  /*7d50*/  NOP ;  /* 0x0000000000007918 */ /* 0x000fde0000000000 */
[----:B------:R-:W-:-:S15]  /*7d60*/  NOP ;  /* 0x0000000000007918 */ /* 0x000fde0000000000 */
[----:B------:R-:W-:-:S04]  /*7d70*/  NOP ;  /* 0x0000000000007918 */ /* 0x000fc80000000000 */
[----:B------:R-:W2:Y:S02]  /*7d80*/  F2F.F64.F32 R18, R18 ;  /* 0x0000001200127310 */ /* 0x000ea40000201800 */
[----:B0-2---:R-:W-:Y:S05]  /*7d90*/  BRA `(.L_x_6696) ;  /* 0x0000000c000c7947 */ /* 0x005fea0003800000 */
.L_x_6702:
[----:B------:R-:W2:Y:S02]  /*7da0*/  LDG.E R2, desc[UR36][R2.64] ;  /* 0x0000002402027981 */ /* 0x000ea4000c1e1900 */
[----:B--2---:R-:W-:-:S05]  /*7db0*/  HADD2.F32 R0, -RZ, R2.H0_H0 ;  /* 0x20000002ff007230 */ /* 0x004fca0000004100 */
[----:B------:R-:W-:Y:S01]  /*7dc0*/  FMUL.FTZ R16, R0, 1 ;  /* 0x3f80000000107820 */ /* 0x000fe20000410000 */
[----:B------:R-:W-:-:S05]  /*7dd0*/  HADD2.F32 R0, -RZ, R2.H1_H1 ;  /* 0x30000002ff007230 */ /* 0x000fca0000004100 */
[----:B------:R-:W-:Y:S01]  /*7de0*/  FMUL.FTZ R0, R0, 1 ;  /* 0x3f80000000007820 */ /* 0x000fe20000410000 */
[----:B------:R-:W0:-:S15]  /*7df0*/  F2F.F64.F32 R16, R16 ;  /* 0x0000001000107310 */ /* 0x000e1e0000201800 */
[----:B------:R-:W-:-:S15]  /*7e00*/  NOP ;  /* 0x0000000000007918 */ /* 0x000fde0000000000 */
[----:B------:R-:W-:-:S15]  /*7e10*/  NOP ;  /* 0x0000000000007918 */ /* 0x000fde0000000000 */
[----:B------:R-:W-:-:S15]  /*7e20*/  NOP ;  /* 0x0000000000007918 */ /* 0x000fde0000000000 */
[----:B------:R-:W-:-:S04]  /*7e30*/  NOP ;  /* 0x0000000000007918 */ /* 0x000fc80000000000 */
[----:B------:R2:W3:Y:S02]  /*7e40*/  F2F.F64.F32 R18, R0 ;  /* 0x0000000000127310 */ /* 0x0004e40000201800 */
[----:B0-23--:R-:W-:Y:S05]  /*7e50*/  BRA `(.L_x_6696) ;  /* 0x0000000800dc7947 */ /* 0x00dfea0003800000 */
.L_x_6701:
[----:B------:R4:W5:Y:S01]  /*7e60*/  LDG.E.64 R16, desc[UR36][R2.64] ;  /* 0x0000002402107981 */ /* 0x000962000c1e1b00 */
[----:B------:R-:W-:Y:S01]  /*7e70*/  CS2R R18, SRZ ;  /* 0x0000000000127805 */ /* 0x000fe2000001ff00 */
[----:B------:R-:W-:Y:S06]  /*7e80*/  BRA `(.L_x_6696) ;  /* 0x0000000800d07947 */ /* 0x000fec0003800000 */
.L_x_6691:
        /* <DEDUP_REMOVED lines=9> */
[----:B------:R-:W-:Y:S02]  /*7f20*/  CS2R R18, SRZ ;  /* 0x0000000000127805 */ /* 0x000fe4000001ff00 */
[----:B------:R-:W-:Y:S02]  /*7f30*/  MOV R16, RZ ;  /* 0x000000ff00107202 */ /* 0x000fe40000000f00 */
[----:B--2---:R-:W-:-:S04]  /*7f40*/  ISETP.NE.AND P0, PT, R2, RZ, PT ;  /* 0x000000ff0200720c */ /* 0x004fc80003f05270 */
[----:B------:R-:W-:Y:S01]  /*7f50*/  FSEL R17, RZ, 1.875, !P0 ;  /* 0x3ff00000ff117808 */ /* 0x000fe20004000000 */
[----:B------:R-:W-:Y:S08]  /*7f60*/  BRA `(.L_x_6696) ;  /* 0x0000000800987947 */ /* 0x000ff00003800000 */
.L_x_6705:
[----:B------:R0:W5:Y:S01]  /*7f70*/  LDG.E.128 R16, desc[UR36][R2.64] ;  /* 0x0000002402107981 */ /* 0x000162000c1e1d00 */
[----:B------:R-:W-:Y:S05]  /*7f80*/  BRA `(.L_x_6696) ;  /* 0x0000000800907947 */ /* 0x000fea0003800000 */
.L_x_6704:
        /* <DEDUP_REMOVED lines=8> */
[----:B------:R-:W-:Y:S01]  /*8010*/  CS2R R18, SRZ ;  /* 0x0000000000127805 */ /* 0x000fe2000001ff00 */
        /* <DEDUP_REMOVED lines=19> */
.L_x_6707:
[----:B------:R-:W2:Y:S01]  /*8150*/  LDG.E.U8 R2, desc[UR36][R2.64] ;  /* 0x0000002402027981 */ /* 0x000ea2000c1e1100 */
[----:B------:R-:W-:Y:S01]  /*8160*/  CS2R R18, SRZ ;  /* 0x0000000000127805 */ /* 0x000fe2000001ff00 */
        /* <DEDUP_REMOVED lines=9> */
[----:B------:R-:W-:-:S05]  /*8200*/  LOP3.LUT R0, R0, 0x80000000, R5, 0xf8, !PT ;  /* 0x8000000000007812 */ /* 0x000fca00078ef805 */
[----:B------:R-:W-:-:S04]  /*8210*/  FMUL.FTZ R0, R0, 1 ;  /* 0x3f80000000007820 */ /* 0x000fc80000410000 */
[----:B------:R2:W3:Y:S02]  /*8220*/  F2F.F64.F32 R16, R0 ;  /* 0x0000000000107310 */ /* 0x0004e40000201800 */
[----:B--23--:R-:W-:Y:S05]  /*8230*/  BRA `(.L_x_6696) ;  /* 0x0000000400e47947 */ /* 0x00cfea0003800000 */
.L_x_6706:
[----:B------:R-:W2:Y:S01]  /*8240*/  LDG.E.U16 R0, desc[UR36][R2.64] ;  /* 0x0000002402007981 */ /* 0x000ea2000c1e1500 */
[----:B------:R-:W-:Y:S01]  /*8250*/  CS2R R18, SRZ ;  /* 0x0000000000127805 */ /* 0x000fe2000001ff00 */
[----:B--2---:R-:W-:-:S04]  /*8260*/  IMAD.U32 R0, R0, 0x10000, RZ ;  /* 0x0001000000007824 */ /* 0x004fc800078e00ff */
[----:B------:R-:W-:-:S04]  /*8270*/  FMUL.FTZ R0, R0, 1 ;  /* 0x3f80000000007820 */ /* 0x000fc80000410000 */
[----:B------:R2:W3:Y:S02]  /*8280*/  F2F.F64.F32 R16, R0 ;  /* 0x0000000000107310 */ /* 0x0004e40000201800 */
[----:B--23--:R-:W-:Y:S05]  /*8290*/  BRA `(.L_x_6696) ;  /* 0x0000000400cc7947 */ /* 0x00cfea0003800000 */
.L_x_6703:
        /* <DEDUP_REMOVED lines=10> */
[----:B--2---:R4:W0:Y:S02]  /*8340*/  I2F.F64.U16 R16, R2 ;  /* 0x0000000200107312 */ /* 0x0048240000101800 */
[----:B0---4-:R-:W-:Y:S05]  /*8350*/  BRA `(.L_x_6696) ;  /* 0x00000004009c7947 */ /* 0x011fea0003800000 */
.L_x_6710:
        /* <DEDUP_REMOVED lines=22> */
.L_x_6712:
[----:B------:R-:W-:Y:S05]  /*84c0*/  BSYNC.RECONVERGENT B0 ;  /* 0x0000000000007941 */ /* 0x000fea0003800200 */
.L_x_6711:
[----:B------:R-:W-:Y:S02]  /*84d0*/  SHF.L.U32 R0, R0, 0x14, RZ ;  /* 0x0000001400007819 */ /* 0x000fe400000006ff */
[----:B------:R-:W-:-:S04]  /*84e0*/  LEA R2, R2, 0x3b800000, 0x17 ;  /* 0x3b80000002027811 */ /* 0x000fc800078eb8ff */
[----:B------:R-:W-:-:S05]  /*84f0*/  LOP3.LUT R0, R2, R0, R7, 0xfe, !PT ;  /* 0x0000000002007212 */ /* 0x000fca00078efe07 */
[----:B------:R-:W-:-:S04]  /*8500*/  FMUL.FTZ R0, R0, 1 ;  /* 0x3f80000000007820 */ /* 0x000fc80000410000 */
[----:B------:R4:W0:Y:S02]  /*8510*/  F2F.F64.F32 R16, R0 ;  /* 0x0000000000107310 */ /* 0x0008240000201800 */
[----:B0---4-:R-:W-:Y:S05]  /*8520*/  BRA `(.L_x_6696) ;  /* 0x0000000400287947 */ /* 0x011fea0003800000 */
.L_x_6709:
        /* <DEDUP_REMOVED lines=22> */
.L_x_6714:
[----:B------:R-:W-:Y:S05]  /*8690*/  BSYNC.RECONVERGENT B0 ;  /* 0x0000000000007941 */ /* 0x000fea0003800200 */
.L_x_6713:
[----:B------:R-:W-:Y:S01]  /*86a0*/  IMAD.SHL.U32 R0, R0, 0x200000, RZ ;  /* 0x0020000000007824 */ /* 0x000fe200078e00ff */
[----:B------:R-:W-:-:S04]  /*86b0*/  LEA R2, R2, 0x37800000, 0x17 ;  /* 0x3780000002027811 */ /* 0x000fc800078eb8ff */
[----:B------:R-:W-:-:S05]  /*86c0*/  LOP3.LUT R0, R2, R0, R7, 0xfe, !PT ;  /* 0x0000000002007212 */ /* 0x000fca00078efe07 */
[----:B------:R-:W-:-:S04]  /*86d0*/  FMUL.FTZ R0, R0, 1 ;  /* 0x3f80000000007820 */ /* 0x000fc80000410000 */
[----:B------:R4:W0:Y:S02]  /*86e0*/  F2F.F64.F32 R16, R0 ;  /* 0x0000000000107310 */ /* 0x0008240000201800 */
[----:B0---4-:R-:W-:Y:S05]  /*86f0*/  BRA `(.L_x_6696) ;  /* 0x0000000000b47947 */ /* 0x011fea0003800000 */
.L_x_6708:
[----:B------:R-:W-:-:S09]  /*8700*/  UISETP.NE.AND UP0, UPT, UR4, 0x1c, UPT ;  /* 0x0000001c0400788c */ /* 0x000fd2000bf05270 */
[----:B------:R-:W-:Y:S05]  /*8710*/  BRA.U !UP0, `(.L_x_6715) ;  /* 0x0000000108a07547 */ /* 0x000fea000b800000 */
[----:B------:R-:W-:-:S09]  /*8720*/  UISETP.NE.AND UP0, UPT, UR4, 0x1d, UPT ;  /* 0x0000001d0400788c */ /* 0x000fd2000bf05270 */
[----:B------:R-:W-:Y:S05]  /*8730*/  BRA.U !UP0, `(.L_x_6716) ;  /* 0x0000000108887547 */ /* 0x000fea000b800000 */
[----:B------:R-:W-:-:S09]  /*8740*/  UISETP.NE.AND UP0, UPT, UR4, 0x2c, UPT ;  /* 0x0000002c0400788c */ /* 0x000fd2000bf05270 */
[----:B------:R-:W-:Y:S05]  /*8750*/  BRA.U UP0, `(.L_x_6695) ;  /* 0x0000000100347547 */ /* 0x000fea000b800000 */
[----:B------:R-:W2:Y:S01]  /*8760*/  LDG.E.U8 R0, desc[UR36][R2.64] ;  /* 0x0000002402007981 */ /* 0x000ea2000c1e1100 */
[----:B------:R-:W-:Y:S01]  /*8770*/  HFMA2 R16, -RZ, RZ, 0, 0 ;  /* 0x00000000ff107431 */ /* 0x000fe200000001ff */
[----:B------:R-:W-:Y:S01]  /*8780*/  CS2R R18, SRZ ;  /* 0x0000000000127805 */ /* 0x000fe2000001ff00 */
        /* <DEDUP_REMOVED lines=10> */
.L_x_6695:
[----:B------:R-:W-:Y:S01]  /*8830*/  MOV R0, 0x0 ;  /* 0x0000000000007802 */ /* 0x000fe20000000f00 */
[----:B------:R-:W0:Y:S01]  /*8840*/  LDCU.64 UR4, c[0x4][0x148] ;  /* 0x01002900ff0477ac */ /* 0x000e220008000a00 */
[----:B------:R-:W-:Y:S02]  /*8850*/  HFMA2 R12, -RZ, RZ, 0, 5.9604644775390625e-08 ;  /* 0x00000001ff0c7431 */ /* 0x000fe400000001ff */
[----:B------:R-:W-:Y:S01]  /*8860*/  IMAD.MOV.U32 R8, RZ, RZ, 0x4e ;  /* 0x0000004eff087424 */ /* 0x000fe200078e00ff */
[----:B------:R2:W3:Y:S01]  /*8870*/  LDC.64 R2, c[0x4][R0] ;  /* 0x0100000000027b82 */ /* 0x0004e20000000a00 */
[----:B------:R-:W4:Y:S01]  /*8880*/  LDCU.64 UR6, c[0x4][0x150] ;  /* 0x01002a00ff0677ac */ /* 0x000f220008000a00 */
[----:B------:R-:W-:Y:S01]  /*8890*/  IMAD.MOV.U32 R13, RZ, RZ, RZ ;  /* 0x000000ffff0d7224 */ /* 0x000fe200078e00ff */
[----:B------:R-:W1:Y:S01]  /*88a0*/  LDCU.64 UR8, c[0x4][0x30] ;  /* 0x01000600ff0877ac */ /* 0x000e620008000a00 */
[----:B0-----:R-:W-:Y:S01]  /*88b0*/  IMAD.U32 R4, RZ, RZ, UR4 ;  /* 0x00000004ff047e24 */ /* 0x001fe2000f8e00ff */
[----:B------:R-:W-:Y:S01]  /*88c0*/  MOV R5, UR5 ;  /* 0x0000000500057c02 */ /* 0x000fe20008000f00 */
[----:B----4-:R-:W-:-:S02]  /*88d0*/  IMAD.U32 R6, RZ, RZ, UR6 ;  /* 0x00000006ff067e24 */ /* 0x010fc4000f8e00ff */
[----:B------:R-:W-:Y:S01]  /*88e0*/  IMAD.U32 R7, RZ, RZ, UR7 ;  /* 0x00000007ff077e24 */ /* 0x000fe2000f8e00ff */
[----:B-1----:R-:W-:Y:S01]  /*88f0*/  MOV R10, UR8 ;  /* 0x00000008000a7c02 */ /* 0x002fe20008000f00 */
[----:B--2---:R-:W-:-:S07]  /*8900*/  IMAD.U32 R11, RZ, RZ, UR9 ;  /* 0x00000009ff0b7e24 */ /* 0x004fce000f8e00ff */
[----:B------:R-:W-:-:S07]  /*8910*/  LEPC R20, `(.L_x_6717) ;  /* 0x000000001014794e */ /* 0x000fce0000000000 */
[----:B---3--:R-:W-:Y:S05]  /*8920*/  CALL.ABS.NOINC R2 ;  /* 0x0000000002007343 */ /* 0x008fea0003c00000 */
.L_x_6717:
[----:B------:R-:W-:Y:S02]  /*8930*/  CS2R R16, SRZ ;  /* 0x0000000000107805 */ /* 0x000fe4000001ff00 */
[----:B------:R-:W-:Y:S01]  /*8940*/  CS2R R18, SRZ ;  /* 0x0000000000127805 */ /* 0x000fe2000001ff00 */
[----:B------:R-:W-:Y:S06]  /*8950*/  BRA `(.L_x_6696) ;  /* 0x00000000001c7947 */ /* 0x000fec0003800000 */
.L_x_6716:
[----:B------:R-:W2:Y:S01]  /*8960*/  LDG.E.64 R16, desc[UR36][R2.64] ;  /* 0x0000002402107981 */ /* 0x000ea2000c1e1b00 */
[----:B------:R-:W-:Y:S01]  /*8970*/  CS2R R18, SRZ ;  /* 0x0000000000127805 */ /* 0x000fe2000001ff00 */
[----:B--2---:R-:W4:Y:S02]  /*8980*/  I2F.F64.U64 R16, R16 ;  /* 0x0000001000107312 */ /* 0x004f240000301800 */
[----:B----4-:R-:W-:Y:S05]  /*8990*/  BRA `(.L_x_6696) ;  /* 0x00000000000c7947 */ /* 0x010fea0003800000 */
.L_x_6715:
[----:B------:R-:W2:Y:S01]  /*89a0*/  LDG.E R2, desc[UR36][R2.64] ;  /* 0x0000002402027981 */ /* 0x000ea2000c1e1900 */
[----:B------:R-:W-:Y:S01]  /*89b0*/  CS2R R18, SRZ ;  /* 0x0000000000127805 */ /* 0x000fe2000001ff00 */
[----:B--2---:R2:W3:Y:S06]  /*89c0*/  I2F.F64.U32 R16, R2 ;  /* 0x0000000200107312 */ /* 0x0044ec0000201800 */
.L_x_6696:
[----:B------:R-:W-:Y:S05]  /*89d0*/  BSYNC.RECONVERGENT B7 ;  /* 0x0000000000077941 */ /* 0x000fea0003800200 */
.L_x_6690:
        /* <DEDUP_REMOVED lines=16> */
[----:B-1----:R-:W-:Y:S01]  /*8ae0*/  CS2R R10, SRZ ;  /* 0x00000000000a7805 */ /* 0x002fe2000001ff00 */
[----:B--2---:R-:W0:Y:S02]  /*8af0*/  I2F.F64.S16 R8, R8 ;  /* 0x0000000800087312 */ /* 0x004e240000101c00 */
[----:B0-----:R-:W-:Y:S05]  /*8b00*/  BRA `(.L_x_6724) ;  /* 0x0000000c00e87947 */ /* 0x001fea0003800000 */
.L_x_6722:
[----:B------:R-:W2:Y:S01]  /*8b10*/  LDG.E.U8 R8, desc[UR36][R24.64] ;  /* 0x0000002418087981 */ /* 0x000ea2000c1e1100 */
[----:B-1----:R-:W-:Y:S01]  /*8b20*/  CS2R R10, SRZ ;  /* 0x00000000000a7805 */ /* 0x002fe2000001ff00 */
[----:B--2---:R-:W0:Y:S02]  /*8b30*/  I2F.F64.U16 R8, R8 ;  /* 0x0000000800087312 */ /* 0x004e240000101800 */
[----:B0-----:R-:W-:Y:S05]  /*8b40*/  BRA `(.L_x_6724) ;  /* 0x0000000c00d87947 */ /* 0x001fea0003800000 */
.L_x_6721:
[----:B------:R-:W-:-:S09]  /*8b50*/  UISETP.NE.AND UP0, UPT, UR4, 0x2, UPT ;  /* 0x000000020400788c */ /* 0x000fd2000bf05270 */
[----:B------:R-:W-:Y:S05]  /*8b60*/  BRA.U !UP0, `(.L_x_6725) ;  /* 0x0000000108307547 */ /* 0x000fea000b800000 */
[----:B------:R-:W-:-:S09]  /*8b70*/  UISETP.NE.AND UP0, UPT, UR4, 0x3, UPT ;  /* 0x000000030400788c */ /* 0x000fd2000bf05270 */
[----:B------:R-:W-:Y:S05]  /*8b80*/  BRA.U !UP0, `(.L_x_6726) ;  /* 0x0000000108187547 */ /* 0x000fea000b800000 */
[----:B------:R-:W-:-:S09]  /*8b90*/  UISETP.NE.AND UP0, UPT, UR4, 0x4, UPT ;  /* 0x000000040400788c */ /* 0x000fd2000bf05270 */
[----:B------:R-:W-:Y:S05]  /*8ba0*/  BRA.U UP0, `(.L_x_6723) ;  /* 0x0000000d00587547 */ /* 0x000fea000b800000 */
[----:B------:R-:W2:Y:S01]  /*8bb0*/  LDG.E.64 R8, desc[UR36][R24.64] ;  /* 0x0000002418087981 */ /* 0x000ea2000c1e1b00 */
[----:B-1----:R-:W-:Y:S01]  /*8bc0*/  CS2R R10, SRZ ;  /* 0x00000000000a7805 */ /* 0x002fe2000001ff00 */
[----:B--2---:R-:W0:Y:S02]  /*8bd0*/  I2F.F64.S64 R8, R8 ;  /* 0x0000000800087312 */ /* 0x004e240000301c00 */
[----:B0-----:R-:W-:Y:S05]  /*8be0*/  BRA `(.L_x_6724) ;  /* 0x0000000c00b07947 */ /* 0x001fea0003800000 */
.L_x_6726:
[----:B------:R-:W2:Y:S01]  /*8bf0*/  LDG.E R8, desc[UR36][R24.64] ;  /* 0x0000002418087981 */ /* 0x000ea2000c1e1900 */
[----:B-1----:R-:W-:Y:S01]  /*8c00*/  CS2R R10, SRZ ;  /* 0x00000000000a7805 */ /* 0x002fe2000001ff00 */
[----:B--2---:R-:W0:Y:S02]  /*8c10*/  I2F.F64 R8, R8 ;  /* 0x0000000800087312 */ /* 0x004e240000201c00 */
[----:B0-----:R-:W-:Y:S05]  /*8c20*/  BRA `(.L_x_6724) ;  /* 0x0000000c00a07947 */ /* 0x001fea0003800000 */
.L_x_6725:
[----:B------:R-:W2:Y:S01]  /*8c30*/  LDG.E.U16 R8, desc[UR36][R24.64] ;  /* 0x0000002418087981 */ /* 0x000ea2000c1e1500 */
[----:B-1----:R-:W-:Y:S01]  /*8c40*/  CS2R R10, SRZ ;  /* 0x00000000000a7805 */ /* 0x002fe2000001ff00 */
[----:B--2---:R-:W0:Y:S02]  /*8c50*/  I2F.F64.S16 R8, R8 ;  /* 0x0000000800087312 */ /* 0x004e240000101c00 */
[----:B0-----:R-:W-:Y:S05]  /*8c60*/  BRA `(.L_x_6724) ;  /* 0x0000000c00907947 */ /* 0x001fea0003800000 */
.L_x_6720:
[----:B------:R-:W-:-:S09]  /*8c70*/  UISETP.GT.AND UP0, UPT, UR4, 0x6, UPT ;  /* 0x000000060400788c */ /* 0x000fd2000bf04270 */
[----:B------:R-:W-:Y:S05]  /*8c80*/  BRA.U UP0, `(.L_x_6727) ;  /* 0x00000001003c7547 */ /* 0x000fea000b800000 */
[----:B------:R-:W-:-:S09]  /*8c90*/  UISETP.NE.AND UP0, UPT, UR4, 0x5, UPT ;  /* 0x000000050400788c */ /* 0x000fd2000bf05270 */
[----:B------:R-:W-:Y:S05]  /*8ca0*/  BRA.U !UP0, `(.L_x_6728) ;  /* 0x00000001081c7547 */ /* 0x000fea000b800000 */
[----:B------:R-:W-:-:S09]  /*8cb0*/  UISETP.NE.AND UP0, UPT, UR4, 0x6, UPT ;  /* 0x000000060400788c */ /* 0x000fd2000bf05270 */
[----:B------:R-:W-:Y:S05]  /*8cc0*/  BRA.U UP0, `(.L_x_6723) ;  /* 0x0000000d00107547 */ /* 0x000fea000b800000 */
[----:B------:R-:W2:Y:S01]  /*8cd0*/  LDG.E R8, desc[UR36][R24.64] ;  /* 0x0000002418087981 */ /* 0x000ea2000c1e1900 */
[----:B-1----:R-:W-:Y:S01]  /*8ce0*/  CS2R R10, SRZ ;  /* 0x00000000000a7805 */ /* 0x002fe2000001ff00 */
[----:B--2---:R-:W-:-:S06]  /*8cf0*/  FMUL.FTZ R8, R8, 1 ;  /* 0x3f80000008087820 */ /* 0x004fcc0000410000 */
[----:B------:R-:W0:Y:S02]  /*8d00*/  F2F.F64.F32 R8, R8 ;  /* 0x0000000800087310 */ /* 0x000e240000201800 */
[----:B0-----:R-:W-:Y:S05]  /*8d10*/  BRA `(.L_x_6724) ;  /* 0x0000000c00647947 */ /* 0x001fea0003800000 */
.L_x_6728:
[----:B------:R-:W2:Y:S01]  /*8d20*/  LDG.E.U16 R0, desc[UR36][R24.64] ;  /* 0x0000002418007981 */ /* 0x000ea2000c1e1500 */
[----:B-1----:R-:W-:Y:S01]  /*8d30*/  CS2R R10, SRZ ;  /* 0x00000000000a7805 */ /* 0x002fe2000001ff00 */
[----:B--2---:R-:W-:-:S05]  /*8d40*/  HADD2.F32 R0, -RZ, R0.H0_H0 ;  /* 0x20000000ff007230 */ /* 0x004fca0000004100 */
[----:B------:R-:W-:-:S04]  /*8d50*/  FMUL.FTZ R0, R0, 1 ;  /* 0x3f80000000007820 */ /* 0x000fc80000410000 */
[----:B------:R0:W1:Y:S02]  /*8d60*/  F2F.F64.F32 R8, R0 ;  /* 0x0000000000087310 */ /* 0x0000640000201800 */
[----:B01----:R-:W-:Y:S05]  /*8d70*/  BRA `(.L_x_6724) ;  /* 0x0000000c004c7947 */ /* 0x003fea0003800000 */
.L_x_6727:
        /* <DEDUP_REMOVED lines=8> */
[----:B-1----:R-:W-:-:S05]  /*8e00*/  FMUL.FTZ R10, R25, 1 ;  /* 0x3f800000190a7820 */ /* 0x002fca0000410000 */
[----:B------:R-:W1:-:S15]  /*8e10*/  F2F.F64.F32 R8, R8 ;  /* 0x0000000800087310 */ /* 0x000e5e0000201800 */
[----:B------:R-:W-:-:S15]  /*8e20*/  NOP ;  /* 0x0000000000007918 */ /* 0x000fde0000000000 */
[----:B------:R-:W-:-:S15]  /*8e30*/  NOP ;  /* 0x0000000000007918 */ /* 0x000fde0000000000 */
[----:B------:R-:W-:-:S15]  /*8e40*/  NOP ;  /* 0x0000000000007918 */ /* 0x000fde0000000000 */
[----:B------:R-:W-:-:S04]  /*8e50*/  NOP ;  /* 0x0000000000007918 */ /* 0x000fc80000000000 */
[----:B------:R-:W0:Y:S02]  /*8e60*/  F2F.F64.F32 R10, R10 ;  /* 0x0000000a000a7310 */ /* 0x000e240000201800 */
[----:B01----:R-:W-:Y:S05]  /*8e70*/  BRA `(.L_x_6724) ;  /* 0x0000000c000c7947 */ /* 0x003fea0003800000 */
.L_x_6730:
        /* <DEDUP_REMOVED lines=10> */
[----:B-1----:R1:W2:Y:S02]  /*8f20*/  F2F.F64.F32 R10, R0 ;  /* 0x00000000000a7310 */ /* 0x0022a40000201800 */
[----:B012---:R-:W-:Y:S05]  /*8f30*/  BRA `(.L_x_6724) ;  /* 0x0000000800dc7947 */ /* 0x007fea0003800000 */
.L_x_6729:
[----:B------:R0:W5:Y:S01]  /*8f40*/  LDG.E.64 R8, desc[UR36][R24.64] ;  /* 0x0000002418087981 */ /* 0x000162000c1e1b00 */
[----:B-1----:R-:W-:Y:S01]  /*8f50*/  CS2R R10, SRZ ;  /* 0x00000000000a7805 */ /* 0x002fe2000001ff00 */
[----:B------:R-:W-:Y:S06]  /*8f60*/  BRA `(.L_x_6724) ;  /* 0x0000000800d07947 */ /* 0x000fec0003800000 */
.L_x_6719:
        /* <DEDUP_REMOVED lines=9> */
[----:B-1----:R-:W-:Y:S02]  /*9000*/  CS2R R10, SRZ ;  /* 0x00000000000a7805 */ /* 0x002fe4000001ff00 */
[----:B------:R-:W-:Y:S02]  /*9010*/  MOV R8, RZ ;  /* 0x000000ff00087202 */ /* 0x000fe40000000f00 */
[----:B--2---:R-:W-:-:S04]  /*9020*/  ISETP.NE.AND P0, PT, R24, RZ, PT ;  /* 0x000000ff1800720c */ /* 0x004fc80003f05270 */
[----:B------:R-:W-:Y:S01]  /*9030*/  FSEL R9, RZ, 1.875, !P0 ;  /* 0x3ff00000ff097808 */ /* 0x000fe20004000000 */
[----:B------:R-:W-:Y:S08]  /*9040*/  BRA `(.L_x_6724) ;  /* 0x0000000800987947 */ /* 0x000ff00003800000 */
.L_x_6733:
[----:B-1----:R1:W5:Y:S01]  /*9050*/  LDG.E.128 R8, desc[UR36][R24.64] ;  /* 0x0000002418087981 */ /* 0x002362000c1e1d00 */
[----:B------:R-:W-:Y:S05]  /*9060*/  BRA `(.L_x_6724) ;  /* 0x0000000800907947 */ /* 0x000fea0003800000 */
.L_x_6732:
        /* <DEDUP_REMOVED lines=8> */
[----:B-1----:R-:W-:Y:S01]  /*90f0*/  CS2R R10, SRZ ;  /* 0x00000000000a7805 */ /* 0x002fe2000001ff00 */
[----:B--2---:R-:W-:-:S05]  /*9100*/  IMAD.SHL.U32 R0, R0, 0x1000000, RZ ;  /* 0x0100000000007824 */ /* 0x004fca00078e00ff */
[C---:B----4-:R-:W-:Y:S02]  /*9110*/  LOP3.LUT R2, R0.reuse, 0x7f000000, RZ, 0xc0, !PT ;  /* 0x7f00000000027812 */ /* 0x050fe400078ec0ff */
        /* <DEDUP_REMOVED lines=15> */
[----:B------:R1:W0:Y:S02]  /*9210*/  F2F.F64.F32 R8, R3 ;  /* 0x0000000300087310 */ /* 0x0002240000201800 */
[----:B01----:R-:W-:Y:S05]  /*9220*/  BRA `(.L_x_6724) ;  /* 0x0000000800207947 */ /* 0x003fea0003800000 */
.L_x_6735:
[----:B----4-:R-:W4:Y:S01]  /*9230*/  LDG.E.U8 R3, desc[UR36][R24.64] ;  /* 0x0000002418037981 */ /* 0x010f22000c1e1100 */
[----:B-1----:R-:W-:Y:S01]  /*9240*/  CS2R R10, SRZ ;  /* 0x00000000000a7805 */ /* 0x002fe2000001ff00 */
[C---:B----4-:R-:W-:Y:S01]  /*9250*/  IMAD.SHL.U32 R0, R3.reuse, 0x2000000, RZ ;  /* 0x0200000003007824 */ /* 0x050fe200078e00ff */
[----:B------:R-:W-:-:S04]  /*9260*/  SHF.L.U32 R3, R3, 0x8, RZ ;  /* 0x0000000803037819 */ /* 0x000fc800000006ff */
[----:B------:R-:W-:-:S13]  /*9270*/  ISETP.GE.U32.AND P0, PT, R0, 0x8000000, PT ;  /* 0x080000000000780c */ /* 0x000fda0003f06070 */
[C---:B--2---:R-:W-:Y:S02]  /*9280*/  @!P0 LOP3.LUT R2, R3.reuse, 0x7f00, RZ, 0xc0, !PT ;  /* 0x00007f0003028812 */ /* 0x044fe400078ec0ff */
[----:B------:R-:W-:Y:S02]  /*9290*/  @P0 LEA.HI R0, R0, 0x70000000, RZ, 0x1c ;  /* 0x7000000000000811 */ /* 0x000fe400078fe0ff */
[----:B------:R-:W-:Y:S02]  /*92a0*/  @!P0 LOP3.LUT R2, R2, 0x3f000000, RZ, 0xfc, !PT ;  /* 0x3f00000002028812 */ /* 0x000fe400078efcff */
[----:B------:R-:W-:Y:S01]  /*92b0*/  PRMT R3, R3, 0x9910, RZ ;  /* 0x0000991003037816 */ /* 0x000fe200000000ff */
[----:B------:R-:W-:Y:S02]  /*92c0*/  @P0 FMUL.FTZ R0, R0, 1.9259299443872358531e-34 ;  /* 0x0780000000000820 */ /* 0x000fe40000410000 */
[----:B------:R-:W-:-:S05]  /*92d0*/  @!P0 FADD.FTZ R0, R2, -0.5 ;  /* 0xbf00000002008421 */ /* 0x000fca0000010000 */
[----:B------:R-:W-:-:S05]  /*92e0*/  LOP3.LUT R0, R0, 0x80000000, R3, 0xf8, !PT ;  /* 0x8000000000007812 */ /* 0x000fca00078ef803 */
[----:B------:R-:W-:-:S04]  /*92f0*/  FMUL.FTZ R0, R0, 1 ;  /* 0x3f80000000007820 */ /* 0x000fc80000410000 */
[----:B------:R1:W0:Y:S02]  /*9300*/  F2F.F64.F32 R8, R0 ;  /* 0x0000000000087310 */ /* 0x0002240000201800 */
[----:B01----:R-:W-:Y:S05]  /*9310*/  BRA `(.L_x_6724) ;  /* 0x0000000400e47947 */ /* 0x003fea0003800000 */
.L_x_6734:
[----:B------:R-:W2:Y:S01]  /*9320*/  LDG.E.U16 R0, desc[UR36][R24.64] ;  /* 0x0000002418007981 */ /* 0x000ea2000c1e1500 */
[----:B-1----:R-:W-:Y:S01]  /*9330*/  CS2R R10, SRZ ;  /* 0x00000000000a7805 */ /* 0x002fe2000001ff00 */
[----:B--2---:R-:W-:-:S04]  /*9340*/  IMAD.U32 R0, R0, 0x10000, RZ ;  /* 0x0001000000007824 */ /* 0x004fc800078e00ff */
[----:B------:R-:W-:-:S04]  /*9350*/  FMUL.FTZ R0, R0, 1 ;  /* 0x3f80000000007820 */ /* 0x000fc80000410000 */
[----:B------:R1:W0:Y:S02]  /*9360*/  F2F.F64.F32 R8, R0 ;  /* 0x0000000000087310 */ /* 0x0002240000201800 */
[----:B01----:R-:W-:Y:S05]  /*9370*/  BRA `(.L_x_6724) ;  /* 0x0000000400cc7947 */ /* 0x003fea0003800000 */
.L_x_6731:
        /* <DEDUP_REMOVED lines=9> */
[----:B-1----:R-:W-:Y:S01]  /*9410*/  CS2R R10, SRZ ;  /* 0x00000000000a7805 */ /* 0x002fe2000001ff00 */
[----:B--2---:R-:W0:Y:S02]  /*9420*/  I2F.F64.U16 R8, R8 ;  /* 0x0000000800087312 */ /* 0x004e240000101800 */
[----:B0-----:R-:W-:Y:S05]  /*9430*/  BRA `(.L_x_6724) ;  /* 0x00000004009c7947 */ /* 0x001fea0003800000 */
.L_x_6738:
[----:B------:R-:W2:Y:S01]  /*9440*/  LDG.E.U8 R24, desc[UR36][R24.64] ;  /* 0x0000002418187981 */ /* 0x000ea2000c1e1100 */
[----:B-1----:R-:W-:Y:S02]  /*9450*/  CS2R R10, SRZ ;  /* 0x00000000000a7805 */ /* 0x002fe4000001ff00 */
        /* <DEDUP_REMOVED lines=9> */
[----:B----4-:R-:W-:Y:S02]  /*94f0*/  LOP3.LUT P0, R2, R0, 0xf, RZ, 0xc0, !PT ;  /* 0x0000000f00027812 */ /* 0x010fe4000780c0ff */
        /* <DEDUP_REMOVED lines=10> */
.L_x_6740:
[----:B------:R-:W-:Y:S05]  /*95a0*/  BSYNC.RECONVERGENT B0 ;  /* 0x0000000000007941 */ /* 0x000fea0003800200 */
.L_x_6739:
[----:B------:R-:W-:Y:S02]  /*95b0*/  SHF.L.U32 R0, R0, 0x14, RZ ;  /* 0x0000001400007819 */ /* 0x000fe400000006ff */
[----:B------:R-:W-:-:S04]  /*95c0*/  LEA R2, R2, 0x3b800000, 0x17 ;  /* 0x3b80000002027811 */ /* 0x000fc800078eb8ff */
[----:B------:R-:W-:-:S05]  /*95d0*/  LOP3.LUT R0, R2, R0, R7, 0xfe, !PT ;  /* 0x0000000002007212 */ /* 0x000fca00078efe07 */
[----:B------:R-:W-:-:S04]  /*95e0*/  FMUL.FTZ R0, R0, 1 ;  /* 0x3f80000000007820 */ /* 0x000fc80000410000 */
[----:B------:R0:W1:Y:S02]  /*95f0*/  F2F.F64.F32 R8, R0 ;  /* 0x0000000000087310 */ /* 0x0000640000201800 */
[----:B01----:R-:W-:Y:S05]  /*9600*/  BRA `(.L_x_6724) ;  /* 0x0000000400287947 */ /* 0x003fea0003800000 */
.L_x_6737:
[----:B------:R-:W2:Y:S01]  /*9610*/  LDG.E.U8 R24, desc[UR36][R24.64] ;  /* 0x0000002418187981 */ /* 0x000ea2000c1e1100 */
[----:B-1----:R-:W-:Y:S02]  /*9620*/  CS2R R10, SRZ ;  /* 0x00000000000a7805 */ /* 0x002fe4000001ff00 */
        /* <DEDUP_REMOVED lines=9> */
[----:B----4-:R-:W-:Y:S02]  /*96c0*/  LOP3.LUT P0, R2, R0, 0x1f, RZ, 0xc0, !PT ;  /* 0x0000001f00027812 */ /* 0x010fe4000780c0ff */
        /* <DEDUP_REMOVED lines=10> */
.L_x_6742:
[----:B------:R-:W-:Y:S05]  /*9770*/  BSYNC.RECONVERGENT B0 ;  /* 0x0000000000007941 */ /* 0x000fea0003800200 */
.L_x_6741:
[----:B------:R-:W-:Y:S01]  /*9780*/  IMAD.SHL.U32 R0, R0, 0x200000, RZ ;  /* 0x0020000000007824 */ /* 0x000fe200078e00ff */
[----:B------:R-:W-:-:S04]  /*9790*/  LEA R2, R2, 0x37800000, 0x17 ;  /* 0x3780000002027811 */ /* 0x000fc800078eb8ff */
[----:B------:R-:W-:-:S05]  /*97a0*/  LOP3.LUT R0, R2, R0, R7, 0xfe, !PT ;  /* 0x0000000002007212 */ /* 0x000fca00078efe07 */
[----:B------:R-:W-:-:S04]  /*97b0*/  FMUL.FTZ R0, R0, 1 ;  /* 0x3f80000000007820 */ /* 0x000fc80000410000 */
[----:B------:R0:W1:Y:S02]  /*97c0*/  F2F.F64.F32 R8, R0 ;  /* 0x0000000000087310 */ /* 0x0000640000201800 */
[----:B01----:R-:W-:Y:S05]  /*97d0*/  BRA `(.L_x_6724) ;  /* 0x0000000000b47947 */ /* 0x003fea0003800000 */
.L_x_6736:
        /* <DEDUP_REMOVED lines=8> */
[----:B-1----:R-:W-:Y:S01]  /*9860*/  CS2R R10, SRZ ;  /* 0x00000000000a7805 */ /* 0x002fe2000001ff00 */
        /* <DEDUP_REMOVED lines=8> */
[----:B------:R0:W1:Y:S02]  /*98f0*/  @P0 F2F.F64.F32 R8, R0 ;  /* 0x0000000000080310 */ /* 0x0000640000201800 */
[----:B01----:R-:W-:Y:S05]  /*9900*/  BRA `(.L_x_6724) ;  /* 0x0000000000687947 */ /* 0x003fea0003800000 */
.L_x_6723:
[----:B------:R-:W-:Y:S01]  /*9910*/  MOV R0, 0x0 ;  /* 0x0000000000007802 */ /* 0x000fe20000000f00 */
[----:B------:R-:W0:Y:S01]  /*9920*/  LDCU.64 UR4, c[0x4][0x148] ;  /* 0x01002900ff0477ac */ /* 0x000e220008000a00 */
[----:B------:R-:W-:Y:S02]  /*9930*/  HFMA2 R12, -RZ, RZ, 0, 5.9604644775390625e-08 ;  /* 0x00000001ff0c7431 */ /* 0x000fe400000001ff */
[----:B------:R-:W-:Y:S01]  /*9940*/  IMAD.MOV.U32 R8, RZ, RZ, 0x4e ;  /* 0x0000004eff087424 */ /* 0x000fe200078e00ff */
[----:B--2-4-:R2:W4:Y:S01]  /*9950*/  LDC.64 R2, c[0x4][R0] ;  /* 0x0100000000027b82 */ /* 0x0145220000000a00 */
[----:B------:R-:W1:Y:S01]  /*9960*/  LDCU.64 UR6, c[0x4][0x150] ;  /* 0x01002a00ff0677ac */ /* 0x000e620008000a00 */
[----:B------:R-:W-:Y:S01]  /*9970*/  IMAD.MOV.U32 R13, RZ, RZ, RZ ;  /* 0x000000ffff0d7224 */ /* 0x000fe200078e00ff */
[----:B------:R-:W3:Y:S01]  /*9980*/  LDCU.64 UR8, c[0x4][0x30] ;  /* 0x01000600ff0877ac */ /* 0x000ee20008000a00 */
[----:B0-----:R-:W-:Y:S01]  /*9990*/  IMAD.U32 R4, RZ, RZ, UR4 ;  /* 0x00000004ff047e24 */ /* 0x001fe2000f8e00ff */
[----:B------:R-:W-:Y:S01]  /*99a0*/  MOV R5, UR5 ;  /* 0x0000000500057c02 */ /* 0x000fe20008000f00 */
[----:B-1----:R-:W-:-:S02]  /*99b0*/  IMAD.U32 R6, RZ, RZ, UR6 ;  /* 0x00000006ff067e24 */ /* 0x002fc4000f8e00ff */
[----:B------:R-:W-:Y:S01]  /*99c0*/  IMAD.U32 R7, RZ, RZ, UR7 ;  /* 0x00000007ff077e24 */ /* 0x000fe2000f8e00ff */
[----:B---3--:R-:W-:Y:S01]  /*99d0*/  MOV R10, UR8 ;  /* 0x00000008000a7c02 */ /* 0x008fe20008000f00 */
[----:B--2---:R-:W-:-:S07]  /*99e0*/  IMAD.U32 R11, RZ, RZ, UR9 ;  /* 0x00000009ff0b7e24 */ /* 0x004fce000f8e00ff */
[----:B------:R-:W-:-:S07]  /*99f0*/  LEPC R20, `(.L_x_6745) ;  /* 0x000000001014794e */ /* 0x000fce0000000000 */
[----:B----45:R-:W-:Y:S05]  /*9a00*/  CALL.ABS.NOINC R2 ;  /* 0x0000000002007343 */ /* 0x030fea0003c00000 */
.L_x_6745:
[----:B------:R-:W-:Y:S02]  /*9a10*/  CS2R R8, SRZ ;  /* 0x0000000000087805 */ /* 0x000fe4000001ff00 */
[----:B------:R-:W-:Y:S01]  /*9a20*/  CS2R R10, SRZ ;  /* 0x00000000000a7805 */ /* 0x000fe2000001ff00 */
[----:B------:R-:W-:Y:S06]  /*9a30*/  BRA `(.L_x_6724) ;  /* 0x00000000001c7947 */ /* 0x000fec0003800000 */
.L_x_6744:
[----:B------:R-:W2:Y:S01]  /*9a40*/  LDG.E.64 R8, desc[UR36][R24.64] ;  /* 0x0000002418087981 */ /* 0x000ea2000c1e1b00 */
[----:B-1----:R-:W-:Y:S01]  /*9a50*/  CS2R R10, SRZ ;  /* 0x00000000000a7805 */ /* 0x002fe2000001ff00 */
[----:B--2---:R-:W0:Y:S02]  /*9a60*/  I2F.F64.U64 R8, R8 ;  /* 0x0000000800087312 */ /* 0x004e240000301800 */
[----:B0-----:R-:W-:Y:S05]  /*9a70*/  BRA `(.L_x_6724) ;  /* 0x00000000000c7947 */ /* 0x001fea0003800000 */
.L_x_6743:
[----:B------:R-:W2:Y:S01]  /*9a80*/  LDG.E R8, desc[UR36][R24.64] ;  /* 0x0000002418087981 */ /* 0x000ea2000c1e1900 */
[----:B-1----:R-:W-:Y:S01]  /*9a90*/  CS2R R10, SRZ ;  /* 0x00000000000a7805 */ /* 0x002fe2000001ff00 */
[----:B--2---:R-:W0:Y:S06]  /*9aa0*/  I2F.F64.U32 R8, R8 ;  /* 0x0000000800087312 */ /* 0x004e2c0000201800 */
.L_x_6724:
[----:B------:R-:W-:Y:S05]  /*9ab0*/  BSYNC.RECONVERGENT B7 ;  /* 0x0000000000077941 */ /* 0x000fea0003800200 */
.L_x_6718:
[----:B0----5:R-:W0:Y:S01]  /*9ac0*/  DSETP.GE.AND P0, PT, |R8|, |R10|, PT ;  /* 0x4000000a0800722a */ /* 0x021e220003f06200 */
[----:B------:R-:W-:Y:S04]  /*9ad0*/  BSSY.RECONVERGENT B1, `(.L_x_6746) ;  /* 0x0000149000017945 */ /* 0x000fe80003800200 */
[----:B0-----:R-:W-:Y:S05]  /*9ae0*/  @!P0 BRA `(.L_x_6747) ;  /* 0x0000000c00808947 */ /* 0x001fea0003800000 */
[----:B------:R-:W-:-:S15]  /*9af0*/  DSETP.NEU.AND P0, PT, R10, RZ, PT ;  /* 0x000000ff0a00722a */ /* 0x000fde0003f0d000 */
[----:B------:R-:W-:-:S15]  /*9b00*/  NOP ;  /* 0x0000000000007918 */ /* 0x000fde0000000000 */
[----:B------:R-:W-:-:S15]  /*9b10*/  NOP ;  /* 0x0000000000007918 */ /* 0x000fde0000000000 */
[----:B------:R-:W-:-:S15]  /*9b20*/  NOP ;  /* 0x0000000000007918 */ /* 0x000fde0000000000 */
[----:B------:R-:W-:-:S04]  /*9b30*/  NOP ;  /* 0x0000000000007918 */ /* 0x000fc80000000000 */
[----:B------:R-:W0:Y:S02]  /*9b40*/  DSETP.EQ.AND P1, PT, R8, RZ, PT ;  /* 0x000000ff0800722a */ /* 0x000e240003f22000 */
[----:B0-----:R-:W-:Y:S05]  /*9b50*/  @!P0 BRA P1, `(.L_x_6748) ;  /* 0x0000000400a08947 */ /* 0x001fea0000800000 */
[----:B----4-:R-:W0:Y:S01]  /*9b60*/  MUFU.RCP64H R3, R9 ;  /* 0x0000000900037308 */ /* 0x010e220000001800 */
[----:B--2---:R-:W-:Y:S01]  /*9b70*/  IMAD.MOV.U32 R2, RZ, RZ, 0x1 ;  /* 0x00000001ff027424 */ /* 0x004fe200078e00ff */
[----:B------:R-:W-:Y:S01]  /*9b80*/  FSETP.GEU.AND P1, PT, |R11|, 6.5827683646048100446e-37, PT ;  /* 0x036000000b00780b */ /* 0x000fe20003f2e200 */
[----:B------:R-:W-:Y:S04]  /*9b90*/  BSSY.RECONVERGENT B2, `(.L_x_6749) ;  /* 0x000002e000027945 */ /* 0x000fe80003800200 */
        /* <DEDUP_REMOVED lines=39> */
[----:B------:R-:W-:Y:S01]  /*9e10*/  MOV R4, R10 ;  /* 0x0000000a00047202 */ /* 0x000fe20000000f00 */
[----:B------:R-:W-:Y:S01]  /*9e20*/  IMAD.MOV.U32 R5, RZ, RZ, R11 ;  /* 0x000000ffff057224 */ /* 0x000fe200078e000b */
[----:B------:R-:W-:Y:S01]  /*9e30*/  MOV R3, R9 ;  /* 0x0000000900037202 */ /* 0x000fe20000000f00 */
[----:B------:R-:W-:Y:S01]  /*9e40*/  IMAD.MOV.U32 R2, RZ, RZ, R8 ;  /* 0x000000ffff027224 */ /* 0x000fe200078e0008 */
[----:B------:R-:W-:-:S07]  /*9e50*/  MOV R0, 0x9e70 ;  /* 0x00009e7000007802 */ /* 0x000fce0000000f00 */
[----:B-1-3--:R-:W-:Y:S05]  /*9e60*/  CALL.REL.NOINC `($__internal_1_$__cuda_sm20_div_rn_f64_full) ;  /* 0x000000ec00d07944 */ /* 0x00afea0003c00000 */
.L_x_6750:
[----:B------:R-:W-:Y:S05]  /*9e70*/  BSYNC.RECONVERGENT B2 ;  /* 0x0000000000027941 */ /* 0x000fea0003800200 */
.L_x_6749:
        /* <DEDUP_REMOVED lines=35> */
[----:B-1-3--:R-:W-:Y:S05]  /*a0b0*/  CALL.REL.NOINC `($__internal_0_$__cuda_sm20_dblrcp_rn_slowpath_v3) ;  /* 0x000000e400c07944 */ /* 0x00afea0003c00000 */
.L_x_6752:
[----:B------:R-:W-:Y:S05]  /*a0c0*/  BSYNC.RECONVERGENT B2 ;  /* 0x0000000000027941 */ /* 0x000fea0003800200 */
.L_x_6751:
[----:B---3--:R-:W0:-:S15]  /*a0d0*/  DFMA R8, R2, R18, R16 ;  /* 0x000000120208722b */ /* 0x008e1e0000000010 */
[----:B------:R-:W-:-:S15]  /*a0e0*/  NOP ;  /* 0x0000000000007918 */ /* 0x000fde0000000000 */
[----:B------:R-:W-:-:S15]  /*a0f0*/  NOP ;  /* 0x0000000000007918 */ /* 0x000fde0000000000 */
[----:B------:R-:W-:-:S15]  /*a100*/  NOP ;  /* 0x0000000000007918 */ /* 0x000fde0000000000 */
[----:B------:R-:W-:-:S04]  /*a110*/  NOP ;  /* 0x0000000000007918 */ /* 0x000fc80000000000 */
[----:B------:R-:W2:-:S15]  /*a120*/  DFMA R2, R2, -R16, R18 ;  /* 0x800000100202722b */ /* 0x000e9e0000000012 */
[----:B------:R-:W-:-:S15]  /*a130*/  NOP ;  /* 0x0000000000007918 */ /* 0x000fde0000000000 */
[----:B------:R-:W-:-:S15]  /*a140*/  NOP ;  /* 0x0000000000007918 */ /* 0x000fde0000000000 */
[----:B------:R-:W-:-:S15]  /*a150*/  NOP ;  /* 0x0000000000007918 */ /* 0x000fde0000000000 */
[----:B------:R-:W-:-:S04]  /*a160*/  NOP ;  /* 0x0000000000007918 */ /* 0x000fc80000000000 */
[----:B0-----:R3:W4:-:S15]  /*a170*/  DMUL R8, R8, R6 ;  /* 0x0000000608087228 */ /* 0x00171e0000000000 */
[----:B------:R-:W-:-:S15]  /*a180*/  NOP ;  /* 0x0000000000007918 */ /* 0x000fde0000000000 */
[----:B------:R-:W-:-:S15]  /*a190*/  NOP ;  /* 0x0000000000007918 */ /* 0x000fde0000000000 */
[----:B------:R-:W-:-:S15]  /*a1a0*/  NOP ;  /* 0x0000000000007918 */ /* 0x000fde0000000000 */
[----:B------:R-:W-:-:S04]  /*a1b0*/  NOP ;  /* 0x0000000000007918 */ /* 0x000fc80000000000 */
[----:B--2---:R3:W0:Y:S02]  /*a1c0*/  DMUL R10, R2, R6 ;  /* 0x00000006020a7228 */ /* 0x0046240000000000 */
[----:B0--34-:R-:W-:Y:S05]  /*a1d0*/  BRA `(.L_x_6753) ;  /* 0x0000000c00607947 */ /* 0x019fea0003800000 */
.L_x_6748:
[----:B------:R-:W0:Y:S01]  /*a1e0*/  DADD R6, -RZ, |R8| ;  /* 0x00000000ff067229 */ /* 0x000e220000000508 */
[----:B--2-4-:R-:W-:Y:S01]  /*a1f0*/  IMAD.MOV.U32 R2, RZ, RZ, 0x1 ;  /* 0x00000001ff027424 */ /* 0x014fe200078e00ff */
[----:B0-----:R-:W0:Y:S01]  /*a200*/  MUFU.RCP64H R3, R7 ;  /* 0x0000000700037308 */ /* 0x001e220000001800 */
[----:B---3--:R-:W-:Y:S01]  /*a210*/  FSETP.GEU.AND P1, PT, |R17|, 6.5827683646048100446e-37, PT ;  /* 0x036000001100780b */ /* 0x008fe20003f2e200 */
        /* <DEDUP_REMOVED lines=48> */
[----:B-1----:R-:W-:Y:S05]  /*a520*/  CALL.REL.NOINC `($__internal_1_$__cuda_sm20_div_rn_f64_full) ;  /* 0x000000e800207944 */ /* 0x002fea0003c00000 */
.L_x_6755:
[----:B------:R-:W-:Y:S05]  /*a530*/  BSYNC.RECONVERGENT B2 ;  /* 0x0000000000027941 */ /* 0x000fea0003800200 */
.L_x_6754:
[----:B------:R-:W0:Y:S01]  /*a540*/  DADD R12, -RZ, |R10| ;  /* 0x00000000ff0c7229 */ /* 0x000e22000000050a */
[----:B------:R-:W-:Y:S01]  /*a550*/  IMAD.MOV.U32 R4, RZ, RZ, 0x1 ;  /* 0x00000001ff047424 */ /* 0x000fe200078e00ff */
[----:B0-----:R-:W0:Y:S01]  /*a560*/  MUFU.RCP64H R5, R13 ;  /* 0x0000000d00057308 */ /* 0x001e220000001800 */
[----:B------:R-:W-:Y:S01]  /*a570*/  FSETP.GEU.AND P1, PT, |R19|, 6.5827683646048100446e-37, PT ;  /* 0x036000001300780b */ /* 0x000fe20003f2e200 */
[----:B------:R-:W-:Y:S01]  /*a580*/  BSSY.RECONVERGENT B2, `(.L_x_6756) ;  /* 0x0000035000027945 */ /* 0x000fe20003800200 */
[----:B------:R-:W-:Y:S01]  /*a590*/  IMAD.MOV.U32 R8, RZ, RZ, R2 ;  /* 0x000000ffff087224 */ /* 0x000fe200078e0002 */
[----:B------:R-:W-:-:S15]  /*a5a0*/  MOV R9, R3 ;  /* 0x0000000300097202 */ /* 0x000fde0000000f00 */
        /* <DEDUP_REMOVED lines=48> */
[----:B------:R-:W-:Y:S01]  /*a8b0*/  IMAD.MOV.U32 R10, RZ, RZ, R2 ;  /* 0x000000ffff0a7224 */ /* 0x000fe200078e0002 */
[----:B------:R-:W-:-:S07]  /*a8c0*/  MOV R11, R3 ;  /* 0x00000003000b7202 */ /* 0x000fce0000000f00 */
.L_x_6757:
[----:B------:R-:W-:Y:S05]  /*a8d0*/  BSYNC.RECONVERGENT B2 ;  /* 0x0000000000027941 */ /* 0x000fea0003800200 */
.L_x_6756:
[----:B------:R-:W-:Y:S05]  /*a8e0*/  BRA `(.L_x_6753) ;  /* 0x00000004009c7947 */ /* 0x000fea0003800000 */
.L_x_6747:
        /* <DEDUP_REMOVED lines=48> */
[----:B-1-3--:R-:W-:Y:S05]  /*abf0*/  CALL.REL.NOINC `($__internal_1_$__cuda_sm20_div_rn_f64_full) ;  /* 0x000000e0006c7944 */ /* 0x00afea0003c00000 */
.L_x_6759:
[----:B------:R-:W-:Y:S05]  /*ac00*/  BSYNC.RECONVERGENT B2 ;  /* 0x0000000000027941 */ /* 0x000fea0003800200 */
.L_x_6758:
[----:B------:R-:W0:Y:S01]  /*ac10*/  DFMA R10, R2, R8, R10 ;  /* 0x00000008020a722b */ /* 0x000e22000000000a */
[----:B------:R-:W-:Y:S01]  /*ac20*/  BSSY.RECONVERGENT B2, `(.L_x_6760) ;  /* 0x0000023000027945 */ /* 0x000fe20003800200 */
[----:B0-----:R-:W0:Y:S01]  /*ac30*/  MUFU.RCP64H R5, R11 ;  /* 0x0000000b00057308 */ /* 0x001e220000001800 */
[----:B------:R-:W-:-:S04]  /*ac40*/  IADD3 R4, PT, PT, R11, 0x300402, RZ ;  /* 0x003004020b047810 */ /* 0x000fc80007ffe0ff */
[----:B------:R-:W-:-:S15]  /*ac50*/  FSETP.GEU.AND P0, PT, |R4|, 5.8789094863358348022e-39, PT ;  /* 0x004004020400780b */ /* 0x000fde0003f0e200 */
[----:B------:R-:W-:-:S15]  /*ac60*/  NOP ;  /* 0x0000000000007918 */ /* 0x000fde0000000000 */
[----:B------:R-:W-:-:S15]  /*ac70*/  NOP ;  /* 0x0000000000007918 */ /* 0x000fde0000000000 */
[----:B------:R-:W-:-:S12]  /*ac80*/  NOP ;  /* 0x0000000000007918 */ /* 0x000fd80000000000 */
        /* <DEDUP_REMOVED lines=27> */
[----:B-1-3--:R-:W-:Y:S05]  /*ae40*/  CALL.REL.NOINC `($__internal_0_$__cuda_sm20_dblrcp_rn_slowpath_v3) ;  /* 0x000000d8005c7944 */ /* 0x00afea0003c00000 */
.L_x_6761:
[----:B------:R-:W-:Y:S05]  /*ae50*/  BSYNC.RECONVERGENT B2 ;  /* 0x0000000000027941 */ /* 0x000fea0003800200 */
.L_x_6760:
[----:B---3--:R-:W0:-:S15]  /*ae60*/  DFMA R8, R2, R16, R18 ;  /* 0x000000100208722b */ /* 0x008e1e0000000012 */
[----:B------:R-:W-:-:S15]  /*ae70*/  NOP ;  /* 0x0000000000007918 */ /* 0x000fde0000000000 */
[----:B------:R-:W-:-:S15]  /*ae80*/  NOP ;  /* 0x0000000000007918 */ /* 0x000fde0000000000 */
[----:B------:R-:W-:-:S15]  /*ae90*/  NOP ;  /* 0x0000000000007918 */ /* 0x000fde0000000000 */
[----:B------:R-:W-:-:S04]  /*aea0*/  NOP ;  /* 0x0000000000007918 */ /* 0x000fc80000000000 */
[----:B------:R-:W2:-:S15]  /*aeb0*/  DFMA R2, R2, R18, -R16 ;  /* 0x000000120202722b */ /* 0x000e9e0000000810 */
        /* <DEDUP_REMOVED lines=9> */
[----:B--23--:R0:W2:Y:S02]  /*af50*/  DMUL R10, R2, R6 ;  /* 0x00000006020a7228 */ /* 0x00c0a40000000000 */
.L_x_6753:
[----:B------:R-:W-:Y:S05]  /*af60*/  BSYNC.RECONVERGENT B1 ;  /* 0x0000000000017941 */ /* 0x000fea0003800200 */
.L_x_6746:
        /* <DEDUP_REMOVED lines=17> */
.L_x_6765:
[----:B------:R-:W0:Y:S02]  /*b080*/  F2I.S64.F64.TRUNC R8, R8 ;  /* 0x0000000800087311 */ /* 0x000e24000030d900 */
[----:B0-----:R-:W-:-:S05]  /*b090*/  IMAD.MOV.U32 R5, RZ, RZ, R8 ;  /* 0x000000ffff057224 */ /* 0x001fca00078e0008 */
[----:B------:R0:W-:Y:S01]  /*b0a0*/  STG.E.U8 desc[UR36][R2.64], R5 ;  /* 0x0000000502007986 */ /* 0x0001e2000c101124 */
[----:B------:R-:W-:Y:S05]  /*b0b0*/  BRA `(.L_x_6767) ;  /* 0x0000001000e07947 */ /* 0x000fea0003800000 */
.L_x_6764:
        /* <DEDUP_REMOVED lines=9> */
.L_x_6769:
[----:B------:R-:W0:Y:S02]  /*b150*/  F2I.F64.TRUNC R9, R8 ;  /* 0x0000000800097311 */ /* 0x000e24000030d100 */
[----:B0-----:R4:W-:Y:S01]  /*b160*/  STG.E desc[UR36][R2.64], R9 ;  /* 0x0000000902007986 */ /* 0x0019e2000c101924 */
[----:B------:R-:W-:Y:S05]  /*b170*/  BRA `(.L_x_6767) ;  /* 0x0000001000b07947 */ /* 0x000fea0003800000 */
.L_x_6768:
[----:B------:R-:W0:Y:S02]  /*b180*/  F2I.F64.TRUNC R9, R8 ;  /* 0x0000000800097311 */ /* 0x000e24000030d100 */
[----:B0-----:R0:W-:Y:S01]  /*b190*/  STG.E.U16 desc[UR36][R2.64], R9 ;  /* 0x0000000902007986 */ /* 0x0011e2000c101524 */
[----:B------:R-:W-:Y:S05]  /*b1a0*/  BRA `(.L_x_6767) ;  /* 0x0000001000a47947 */ /* 0x000fea0003800000 */
.L_x_6763:
        /* <DEDUP_REMOVED lines=17> */
.L_x_6771:
        /* <DEDUP_REMOVED lines=12> */
.L_x_6770:
        /* <DEDUP_REMOVED lines=19> */
[----:B--2---:R-:W0:-:S15]  /*b4b0*/  F2F.F32.F64 R5, R10 ;  /* 0x0000000a00057310 */ /* 0x004e1e0000301000 */
        /* <DEDUP_REMOVED lines=8> */
.L_x_6773:
        /* <DEDUP_REMOVED lines=23> */
.L_x_6772:
[----:B------:R0:W-:Y:S01]  /*b6b0*/  STG.E.64 desc[UR36][R2.64], R8 ;  /* 0x0000000802007986 */ /* 0x0001e2000c101b24 */
[----:B------:R-:W-:Y:S05]  /*b6c0*/  BRA `(.L_x_6767) ;  /* 0x0000000c005c7947 */ /* 0x000fea0003800000 */
.L_x_6762:
        /* <DEDUP_REMOVED lines=13> */
.L_x_6777:
        /* <DEDUP_REMOVED lines=26> */
.L_x_6780:
[----:B------:R-:W-:-:S04]  /*b940*/  SHF.R.U32.HI R5, RZ, 0x18, R5 ;  /* 0x00000018ff057819 */ /* 0x000fc80000011605 */
[----:B------:R-:W-:-:S07]  /*b950*/  LOP3.LUT R0, R0, 0x80, R5, 0xf8, !PT ;  /* 0x0000008000007812 */ /* 0x000fce00078ef805 */
.L_x_6779:
[----:B------:R-:W-:Y:S05]  /*b960*/  BSYNC.RECONVERGENT B0 ;  /* 0x0000000000007941 */ /* 0x000fea0003800200 */
.L_x_6778:
[----:B------:R0:W-:Y:S01]  /*b970*/  STG.E.U8 desc[UR36][R2.64], R0 ;  /* 0x0000000002007986 */ /* 0x0001e2000c101124 */
[----:B------:R-:W-:Y:S05]  /*b980*/  BRA `(.L_x_6767) ;  /* 0x0000000800ac7947 */ /* 0x000fea0003800000 */
.L_x_6776:
        /* <DEDUP_REMOVED lines=26> */
.L_x_6783:
[----:B------:R-:W-:-:S04]  /*bb30*/  SHF.R.U32.HI R5, RZ, 0x18, R5 ;  /* 0x00000018ff057819 */ /* 0x000fc80000011605 */
[----:B------:R-:W-:-:S07]  /*bb40*/  LOP3.LUT R0, R0, 0x80, R5, 0xf8, !PT ;  /* 0x0000008000007812 */ /* 0x000fce00078ef805 */
.L_x_6782:
[----:B------:R-:W-:Y:S05]  /*bb50*/  BSYNC.RECONVERGENT B0 ;  /* 0x0000000000007941 */ /* 0x000fea0003800200 */
.L_x_6781:
[----:B------:R0:W-:Y:S01]  /*bb60*/  STG.E.U8 desc[UR36][R2.64], R0 ;  /* 0x0000000002007986 */ /* 0x0001e2000c101124 */
[----:B------:R-:W-:Y:S05]  /*bb70*/  BRA `(.L_x_6767) ;  /* 0x0000000800307947 */ /* 0x000fea0003800000 */
.L_x_6775:
        /* <DEDUP_REMOVED lines=30> */
.L_x_6785:
[----:B------:R-:W0:Y:S02]  /*bd60*/  F2I.U64.F64.TRUNC R8, R8 ;  /* 0x0000000800087311 */ /* 0x000e24000030d800 */
[----:B0-----:R0:W-:Y:S01]  /*bd70*/  STG.E.64 desc[UR36][R2.64], R8 ;  /* 0x0000000802007986 */ /* 0x0011e2000c101b24 */
[----:B------:R-:W-:Y:S05]  /*bd80*/  BRA `(.L_x_6767) ;  /* 0x0000000400ac7947 */ /* 0x000fea0003800000 */
.L_x_6784:
[----:B------:R-:W0:Y:S02]  /*bd90*/  F2I.U32.F64.TRUNC R9, R8 ;  /* 0x0000000800097311 */ /* 0x000e24000030d000 */
[----:B0-----:R0:W-:Y:S01]  /*bda0*/  STG.E desc[UR36][R2.64], R9 ;  /* 0x0000000902007986 */ /* 0x0011e2000c101924 */
[----:B------:R-:W-:Y:S05]  /*bdb0*/  BRA `(.L_x_6767) ;  /* 0x0000000400a07947 */ /* 0x000fea0003800000 */
.L_x_6774:
[----:B------:R-:W-:-:S09]  /*bdc0*/  UISETP.GT.AND UP0, UPT, UR4, 0xe, UPT ;  /* 0x0000000e0400788c */ /* 0x000fd2000bf04270 */
[----:B------:R-:W-:Y:S05]  /*bdd0*/  BRA.U UP0, `(.L_x_6786) ;  /* 0x00000001003c7547 */ /* 0x000fea000b800000 */
[----:B------:R-:W-:-:S09]  /*bde0*/  UISETP.NE.AND UP0, UPT, UR4, 0xa, UPT ;  /* 0x0000000a0400788c */ /* 0x000fd2000bf05270 */
[----:B------:R-:W-:Y:S05]  /*bdf0*/  BRA.U !UP0, `(.L_x_6787) ;  /* 0x00000001082c7547 */ /* 0x000fea000b800000 */
[----:B------:R-:W-:-:S09]  /*be00*/  UISETP.NE.AND UP0, UPT, UR4, 0xb, UPT ;  /* 0x0000000b0400788c */ /* 0x000fd2000bf05270 */
[----:B------:R-:W-:Y:S05]  /*be10*/  BRA.U UP0, `(.L_x_6766) ;  /* 0x0000000100447547 */ /* 0x000fea000b800000 */
[----:B--2---:R-:W0:-:S15]  /*be20*/  DSETP.NEU.AND P0, PT, R10, RZ, PT ;  /* 0x000000ff0a00722a */ /* 0x004e1e0003f0d000 */
        /* <DEDUP_REMOVED lines=8> */
.L_x_6787:
[----:B--2---:R0:W-:Y:S01]  /*beb0*/  STG.E.128 desc[UR36][R2.64], R8 ;  /* 0x0000000802007986 */ /* 0x0041e2000c101d24 */
[----:B------:R-:W-:Y:S05]  /*bec0*/  BRA `(.L_x_6767) ;  /* 0x00000004005c7947 */ /* 0x000fea0003800000 */
.L_x_6786:
[----:B------:R-:W-:-:S09]  /*bed0*/  UISETP.NE.AND UP0, UPT, UR4, 0xf, UPT ;  /* 0x0000000f0400788c */ /* 0x000fd2000bf05270 */
[----:B------:R-:W-:Y:S05]  /*bee0*/  BRA.U !UP0, `(.L_x_6788) ;  /* 0x0000000508287547 */ /* 0x000fea000b800000 */
[----:B------:R-:W-:-:S09]  /*bef0*/  UISETP.NE.AND UP0, UPT, UR4, 0x17, UPT ;  /* 0x000000170400788c */ /* 0x000fd2000bf05270 */
[----:B------:R-:W-:Y:S05]  /*bf00*/  BRA.U !UP0, `(.L_x_6789) ;  /* 0x0000000108b07547 */ /* 0x000fea000b800000 */
[----:B------:R-:W-:-:S09]  /*bf10*/  UISETP.NE.AND UP0, UPT, UR4, 0x18, UPT ;  /* 0x000000180400788c */ /* 0x000fd2000bf05270 */
[----:B------:R-:W-:Y:S05]  /*bf20*/  BRA.U !UP0, `(.L_x_6790) ;  /* 0x0000000108447547 */ /* 0x000fea000b800000 */
.L_x_6766:
[----:B------:R-:W-:Y:S01]  /*bf30*/  MOV R0, 0x0 ;  /* 0x0000000000007802 */ /* 0x000fe20000000f00 */
[----:B------:R-:W0:Y:S01]  /*bf40*/  LDCU.64 UR4, c[0x4][0x148] ;  /* 0x01002900ff0477ac */ /* 0x000e220008000a00 */
[----:B------:R-:W-:Y:S02]  /*bf50*/  HFMA2 R12, -RZ, RZ, 0, 5.9604644775390625e-08 ;  /* 0x00000001ff0c7431 */ /* 0x000fe400000001ff */
[----:B------:R-:W-:Y:S01]  /*bf60*/  IMAD.MOV.U32 R8, RZ, RZ, 0x65 ;  /* 0x00000065ff087424 */ /* 0x000fe200078e00ff */
[----:B------:R3:W4:Y:S01]  /*bf70*/  LDC.64 R2, c[0x4][R0] ;  /* 0x0100000000027b82 */ /* 0x0007220000000a00 */
[----:B------:R-:W5:Y:S01]  /*bf80*/  LDCU.64 UR6, c[0x4][0x150] ;  /* 0x01002a00ff0677ac */ /* 0x000f620008000a00 */
[----:B------:R-:W-:Y:S01]  /*bf90*/  IMAD.MOV.U32 R13, RZ, RZ, RZ ;  /* 0x000000ffff0d7224 */ /* 0x000fe200078e00ff */
[----:B------:R-:W2:Y:S01]  /*bfa0*/  LDCU.64 UR8, c[0x4][0x38] ;  /* 0x01000700ff0877ac */ /* 0x000ea20008000a00 */
[----:B0-----:R-:W-:Y:S01]  /*bfb0*/  IMAD.U32 R4, RZ, RZ, UR4 ;  /* 0x00000004ff047e24 */ /* 0x001fe2000f8e00ff */
[----:B------:R-:W-:Y:S01]  /*bfc0*/  MOV R5, UR5 ;  /* 0x0000000500057c02 */ /* 0x000fe20008000f00 */
[----:B-----5:R-:W-:-:S02]  /*bfd0*/  IMAD.U32 R6, RZ, RZ, UR6 ;  /* 0x00000006ff067e24 */ /* 0x020fc4000f8e00ff */
[----:B------:R-:W-:Y:S01]  /*bfe0*/  IMAD.U32 R7, RZ, RZ, UR7 ;  /* 0x00000007ff077e24 */ /* 0x000fe2000f8e00ff */
[----:B--2---:R-:W-:Y:S01]  /*bff0*/  MOV R10, UR8 ;  /* 0x00000008000a7c02 */ /* 0x004fe20008000f00 */
[----:B---3--:R-:W-:-:S07]  /*c000*/  IMAD.U32 R11, RZ, RZ, UR9 ;  /* 0x00000009ff0b7e24 */ /* 0x008fce000f8e00ff */
[----:B------:R-:W-:-:S07]  /*c010*/  LEPC R20, `(.L_x_6791) ;  /* 0x000000001014794e */ /* 0x000fce0000000000 */
[----:B-1--4-:R-:W-:Y:S05]  /*c020*/  CALL.ABS.NOINC R2 ;  /* 0x0000000002007343 */ /* 0x012fea0003c00000 */
.L_x_6791:
[----:B------:R-:W-:Y:S05]  /*c030*/  BRA `(.L_x_6767) ;  /* 0x0000000400007947 */ /* 0x000fea0003800000 */
.L_x_6790:
        /* <DEDUP_REMOVED lines=21> */
.L_x_6793:
[----:B------:R-:W-:Y:S05]  /*c190*/  BSYNC.RECONVERGENT B0 ;  /* 0x0000000000007941 */ /* 0x000fea0003800200 */
.L_x_6792:
[----:B------:R-:W-:-:S05]  /*c1a0*/  LOP3.LUT R5, R0, 0x80, R5, 0xf8, !PT ;  /* 0x0000008000057812 */ /* 0x000fca00078ef805 */
[----:B------:R0:W-:Y:S01]  /*c1b0*/  STG.E.U8 desc[UR36][R2.64], R5 ;  /* 0x0000000502007986 */ /* 0x0001e2000c101124 */
[----:B------:R-:W-:Y:S05]  /*c1c0*/  BRA `(.L_x_6767) ;  /* 0x00000000009c7947 */ /* 0x000fea0003800000 */
.L_x_6789:
        /* <DEDUP_REMOVED lines=20> */
.L_x_6795:
[----:B------:R-:W-:Y:S02]  /*c310*/  ISETP.GT.U32.AND P0, PT, R4, 0x7f800000, PT ;  /* 0x7f8000000400780c */ /* 0x000fe40003f04070 */
[----:B------:R-:W-:-:S04]  /*c320*/  MOV R0, 0x7f ;  /* 0x0000007f00007802 */ /* 0x000fc80000000f00 */
[----:B------:R-:W-:-:S07]  /*c330*/  SEL R0, R0, 0x7c, P0 ;  /* 0x0000007c00007807 */ /* 0x000fce0000000000 */
.L_x_6796:
[----:B------:R-:W-:Y:S05]  /*c340*/  BSYNC.RECONVERGENT B0 ;  /* 0x0000000000007941 */ /* 0x000fea0003800200 */
.L_x_6794:
[----:B------:R-:W-:-:S04]  /*c350*/  SHF.R.U32.HI R5, RZ, 0x18, R5 ;  /* 0x00000018ff057819 */ /* 0x000fc80000011605 */
[----:B------:R-:W-:-:S05]  /*c360*/  LOP3.LUT R5, R0, 0x80, R5, 0xf8, !PT ;  /* 0x0000008000057812 */ /* 0x000fca00078ef805 */
[----:B------:R0:W-:Y:S01]  /*c370*/  STG.E.U8 desc[UR36][R2.64], R5 ;  /* 0x0000000502007986 */ /* 0x0001e2000c101124 */
[----:B------:R-:W-:Y:S05]  /*c380*/  BRA `(.L_x_6767) ;  /* 0x00000000002c7947 */ /* 0x000fea0003800000 */
.L_x_6788:
        /* <DEDUP_REMOVED lines=10> */
[----:B------:R0:W-:Y:S02]  /*c430*/  STG.E.U16 desc[UR36][R2.64], R0 ;  /* 0x0000000002007986 */ /* 0x0001e4000c101524 */
.L_x_6767:
[----:B------:R-:W-:-:S07]  /*c440*/  VIADD R23, R23, 0x80 ;  /* 0x0000008017177836 */ /* 0x000fce0000000000 */
.L_x_6688:
[----:B------:R-:W-:Y:S05]  /*c450*/  BSYNC.RECONVERGENT B6 ;  /* 0x0000000000067941 */ /* 0x000fea0003800200 */
.L_x_6687:
[----:B------:R-:W5:Y:S01]  /*c460*/  LDCU UR4, c[0x0][0x380] ;  /* 0x00007000ff0477ac */ /* 0x000f620008000800 */
[----:B------:R-:W-:Y:S01]  /*c470*/  BSSY.RECONVERGENT B6, `(.L_x_6797) ;  /* 0x000061a000067945 */ /* 0x000fe20003800200 */
[----:B-----5:R-:W-:-:S13]  /*c480*/  ISETP.GE.AND P0, PT, R23, UR4, PT ;  /* 0x0000000417007c0c */ /* 0x020fda000bf06270 */
[----:B------:R-:W-:Y:S05]  /*c490*/  @P0 BRA `(.L_x_6798) ;  /* 0x00000060005c0947 */ /* 0x000fea0003800000 */
[----:B------:R-:W5:Y:S01]  /*c4a0*/  LDCU UR4, c[0x0][0x388] ;  /* 0x00007100ff0477ac */ /* 0x000f620008000800 */
[----:B-1----:R-:W-:Y:S01]  /*c4b0*/  IMAD.MOV.U32 R24, RZ, RZ, RZ ;  /* 0x000000ffff187224 */ /* 0x002fe200078e00ff */
[----:B0---4-:R-:W-:Y:S01]  /*c4c0*/  MOV R0, RZ ;  /* 0x000000ff00007202 */ /* 0x011fe20000000f00 */
        /* <DEDUP_REMOVED lines=8> */
[----:B--23--:R-:W-:Y:S01]  /*c550*/  IMAD.HI.U32 R2, R23, UR4, R22 ;  /* 0x0000000417027c27 */ /* 0x00cfe2000f8e0016 */
[----:B------:R-:W2:Y:S04]  /*c560*/  LDCU UR4, c[0x0][0x4c0] ;  /* 0x00009800ff0477ac */ /* 0x000ea80008000800 */
[----:B------:R-:W-:-:S04]  /*c570*/  SHF.R.U32.HI R3, RZ, UR5, R2 ;  /* 0x00000005ff037c19 */ /* 0x000fc80008011602 */
[----:B------:R-:W-:-:S05]  /*c580*/  IADD3 R24, PT, PT, -R3, RZ, RZ ;  /* 0x000000ff03187210 */ /* 0x000fca0007ffe1ff */
[----:B0-----:R-:W-:-:S04]  /*c590*/  IMAD R24, R24, UR6, R23 ;  /* 0x0000000618187c24 */ /* 0x001fc8000f8e0217 */
[C---:B-1----:R-:W-:Y:S02]  /*c5a0*/  IMAD R22, R24.reuse, UR8, RZ ;  /* 0x0000000818167c24 */ /* 0x042fe4000f8e02ff */
[C---:B------:R-:W-:Y:S02]  /*c5b0*/  IMAD R0, R24.reuse, UR9, RZ ;  /* 0x0000000918007c24 */ /* 0x040fe4000f8e02ff */
[----:B--2---:R-:W-:Y:S01]  /*c5c0*/  IMAD R24, R24, UR4, RZ ;  /* 0x0000000418187c24 */ /* 0x004fe2000f8e02ff */
        /* <DEDUP_REMOVED lines=335> */
.L_x_6799:
        /* <DEDUP_REMOVED lines=19> */
.L_x_6804:
[----:B------:R-:W2:Y:S01]  /*dbf0*/  LDG.E.U8 R2, desc[UR36][R2.64] ;  /* 0x0000002402027981 */ /* 0x000ea2000c1e1100 */
[----:B------:R-:W-:Y:S01]  /*dc00*/  CS2R R18, SRZ ;  /* 0x0000000000127805 */ /* 0x000fe2000001ff00 */
[----:B--2---:R4:W0:Y:S02]  /*dc10*/  I2F.F64.U16 R16, R2 ;  /* 0x0000000200107312 */ /* 0x0048240000101800 */
[----:B0---4-:R-:W-:Y:S05]  /*dc20*/  BRA `(.L_x_6806) ;  /* 0x0000000c00d87947 */ /* 0x011fea0003800000 */
.L_x_6803:
        /* <DEDUP_REMOVED lines=10> */
.L_x_6808:
[----:B------:R-:W2:Y:S01]  /*dcd0*/  LDG.E R2, desc[UR36][R2.64] ;  /* 0x0000002402027981 */ /* 0x000ea2000c1e1900 */
[----:B------:R-:W-:Y:S01]  /*dce0*/  CS2R R18, SRZ ;  /* 0x0000000000127805 */ /* 0x000fe2000001ff00 */
[----:B--2---:R4:W0:Y:S02]  /*dcf0*/  I2F.F64 R16, R2 ;  /* 0x0000000200107312 */ /* 0x0048240000201c00 */
[----:B0---4-:R-:W-:Y:S05]  /*dd00*/  BRA `(.L_x_6806) ;  /* 0x0000000c00a07947 */ /* 0x011fea0003800000 */
.L_x_6807:
[----:B------:R-:W2:Y:S01]  /*dd10*/  LDG.E.U16 R2, desc[UR36][R2.64] ;  /* 0x0000002402027981 */ /* 0x000ea2000c1e1500 */
[----:B------:R-:W-:Y:S01]  /*dd20*/  CS2R R18, SRZ ;  /* 0x0000000000127805 */ /* 0x000fe2000001ff00 */
[----:B--2---:R4:W0:Y:S02]  /*dd30*/  I2F.F64.S16 R16, R2 ;  /* 0x0000000200107312 */ /* 0x0048240000101c00 */
[----:B0---4-:R-:W-:Y:S05]  /*dd40*/  BRA `(.L_x_6806) ;  /* 0x0000000c00907947 */ /* 0x011fea0003800000 */
.L_x_6802:
        /* <DEDUP_REMOVED lines=9> */
[----:B------:R-:W4:Y:S02]  /*dde0*/  F2F.F64.F32 R16, R16 ;  /* 0x0000001000107310 */ /* 0x000f240000201800 */
[----:B----4-:R-:W-:Y:S05]  /*ddf0*/  BRA `(.L_x_6806) ;  /* 0x0000000c00647947 */ /* 0x010fea0003800000 */
.L_x_6810:
[----:B------:R-:W2:Y:S01]  /*de00*/  LDG.E.U16 R0, desc[UR36][R2.64] ;  /* 0x0000002402007981 */ /* 0x000ea2000c1e1500 */
[----:B------:R-:W-:Y:S01]  /*de10*/  CS2R R18, SRZ ;  /* 0x0000000000127805 */ /* 0x000fe2000001ff00 */
[----:B--2---:R-:W-:-:S05]  /*de20*/  HADD2.F32 R0, -RZ, R0.H0_H0 ;  /* 0x20000000ff007230 */ /* 0x004fca0000004100 */
[----:B------:R-:W-:-:S04]  /*de30*/  FMUL.FTZ R0, R0, 1 ;  /* 0x3f80000000007820 */ /* 0x000fc80000410000 */
[----:B------:R4:W0:Y:S02]  /*de40*/  F2F.F64.F32 R16, R0 ;  /* 0x0000000000107310 */ /* 0x0008240000201800 */
[----:B0---4-:R-:W-:Y:S05]  /*de50*/  BRA `(.L_x_6806) ;  /* 0x0000000c004c7947 */ /* 0x011fea0003800000 */
.L_x_6809:
        /* <DEDUP_REMOVED lines=16> */
.L_x_6812:
        /* <DEDUP_REMOVED lines=12> */
.L_x_6811:
[----:B------:R3:W5:Y:S01]  /*e020*/  LDG.E.64 R16, desc[UR36][R2.64] ;  /* 0x0000002402107981 */ /* 0x000762000c1e1b00 */
[----:B------:R-:W-:Y:S01]  /*e030*/  CS2R R18, SRZ ;  /* 0x0000000000127805 */ /* 0x000fe2000001ff00 */
[----:B------:R-:W-:Y:S06]  /*e040*/  BRA `(.L_x_6806) ;  /* 0x0000000800d07947 */ /* 0x000fec0003800000 */
.L_x_6801:
        /* <DEDUP_REMOVED lines=14> */
.L_x_6815:
[----:B------:R2:W5:Y:S01]  /*e130*/  LDG.E.128 R16, desc[UR36][R2.64] ;  /* 0x0000002402107981 */ /* 0x000562000c1e1d00 */
[----:B------:R-:W-:Y:S05]  /*e140*/  BRA `(.L_x_6806) ;  /* 0x0000000800907947 */ /* 0x000fea0003800000 */
.L_x_6814:
        /* <DEDUP_REMOVED lines=24> */
[----:B------:R-:W-:-:S05]  /*e2d0*/  LOP3.LUT R5, R5, 0x80000000, R0, 0xf8, !PT ;  /* 0x8000000005057812 */ /* 0x000fca00078ef800 */
[----:B------:R-:W-:-:S04]  /*e2e0*/  FMUL.FTZ R5, R5, 1 ;  /* 0x3f80000005057820 */ /* 0x000fc80000410000 */
[----:B------:R3:W4:Y:S02]  /*e2f0*/  F2F.F64.F32 R16, R5 ;  /* 0x0000000500107310 */ /* 0x0007240000201800 */
[----:B---34-:R-:W-:Y:S05]  /*e300*/  BRA `(.L_x_6806) ;  /* 0x0000000800207947 */ /* 0x018fea0003800000 */
.L_x_6817:
[----:B------:R-:W2:Y:S01]  /*e310*/  LDG.E.U8 R2, desc[UR36][R2.64] ;  /* 0x0000002402027981 */ /* 0x000ea2000c1e1100 */
[----:B------:R-:W-:Y:S01]  /*e320*/  CS2R R18, SRZ ;  /* 0x0000000000127805 */ /* 0x000fe2000001ff00 */
        /* <DEDUP_REMOVED lines=11> */
[----:B------:R3:W4:Y:S02]  /*e3e0*/  F2F.F64.F32 R16, R0 ;  /* 0x0000000000107310 */ /* 0x0007240000201800 */
[----:B---34-:R-:W-:Y:S05]  /*e3f0*/  BRA `(.L_x_6806) ;  /* 0x0000000400e47947 */ /* 0x018fea0003800000 */
.L_x_6816:
[----:B------:R-:W2:Y:S01]  /*e400*/  LDG.E.U16 R0, desc[UR36][R2.64] ;  /* 0x0000002402007981 */ /* 0x000ea2000c1e1500 */
[----:B------:R-:W-:Y:S02]  /*e410*/  CS2R R18, SRZ ;  /* 0x0000000000127805 */ /* 0x000fe4000001ff00 */
[----:B--2---:R-:W-:-:S05]  /*e420*/  SHF.L.U32 R0, R0, 0x10, RZ ;  /* 0x0000001000007819 */ /* 0x004fca00000006ff */
[----:B------:R-:W-:-:S04]  /*e430*/  FMUL.FTZ R0, R0, 1 ;  /* 0x3f80000000007820 */ /* 0x000fc80000410000 */
[----:B------:R3:W4:Y:S02]  /*e440*/  F2F.F64.F32 R16, R0 ;  /* 0x0000000000107310 */ /* 0x0007240000201800 */
[----:B---34-:R-:W-:Y:S05]  /*e450*/  BRA `(.L_x_6806) ;  /* 0x0000000400cc7947 */ /* 0x018fea0003800000 */
.L_x_6813:
        /* <DEDUP_REMOVED lines=12> */
.L_x_6820:
        /* <DEDUP_REMOVED lines=22> */
.L_x_6822:
[----:B------:R-:W-:Y:S05]  /*e680*/  BSYNC.RECONVERGENT B0 ;  /* 0x0000000000007941 */ /* 0x000fea0003800200 */
.L_x_6821:
[----:B------:R-:W-:Y:S01]  /*e690*/  IMAD.SHL.U32 R0, R0, 0x100000, RZ ;  /* 0x0010000000007824 */ /* 0x000fe200078e00ff */
[----:B------:R-:W-:-:S04]  /*e6a0*/  LEA R2, R2, 0x3b800000, 0x17 ;  /* 0x3b80000002027811 */ /* 0x000fc800078eb8ff */
[----:B------:R-:W-:-:S05]  /*e6b0*/  LOP3.LUT R0, R2, R0, R7, 0xfe, !PT ;  /* 0x0000000002007212 */ /* 0x000fca00078efe07 */
[----:B------:R-:W-:-:S04]  /*e6c0*/  FMUL.FTZ R0, R0, 1 ;  /* 0x3f80000000007820 */ /* 0x000fc80000410000 */
[----:B------:R2:W3:Y:S02]  /*e6d0*/  F2F.F64.F32 R16, R0 ;  /* 0x0000000000107310 */ /* 0x0004e40000201800 */
[----:B--23--:R-:W-:Y:S05]  /*e6e0*/  BRA `(.L_x_6806) ;  /* 0x0000000400287947 */ /* 0x00cfea0003800000 */
.L_x_6819:
[----:B------:R-:W2:Y:S01]  /*e6f0*/  LDG.E.U8 R3, desc[UR36][R2.64] ;  /* 0x0000002402037981 */ /* 0x000ea2000c1e1100 */
[----:B------:R-:W-:Y:S02]  /*e700*/  CS2R R18, SRZ ;  /* 0x0000000000127805 */ /* 0x000fe4000001ff00 */
[----:B------:R-:W-:Y:S02]  /*e710*/  CS2R R16, SRZ ;  /* 0x0000000000107805 */ /* 0x000fe4000001ff00 */
[----:B--2---:R-:W-:-:S13]  /*e720*/  ISETP.NE.AND P0, PT, R3, RZ, PT ;  /* 0x000000ff0300720c */ /* 0x004fda0003f05270 */
[----:B------:R-:W-:Y:S05]  /*e730*/  @!P0 BRA `(.L_x_6806) ;  /* 0x0000000400148947 */ /* 0x000fea0003800000 */
[----:B------:R-:W-:-:S13]  /*e740*/  ISETP.NE.AND P0, PT, R3, 0x80, PT ;  /* 0x000000800300780c */ /* 0x000fda0003f05270 */
[----:B------:R-:W-:Y:S01]  /*e750*/  @!P0 MOV R16, 0x20000000 ;  /* 0x2000000000108802 */ /* 0x000fe20000000f00 */
        /* <DEDUP_REMOVED lines=15> */
.L_x_6824:
[----:B------:R-:W-:Y:S05]  /*e850*/  BSYNC.RECONVERGENT B0 ;  /* 0x0000000000007941 */ /* 0x000fea0003800200 */
.L_x_6823:
[----:B------:R-:W-:Y:S01]  /*e860*/  IMAD.SHL.U32 R0, R0, 0x200000, RZ ;  /* 0x0020000000007824 */ /* 0x000fe200078e00ff */
[----:B------:R-:W-:-:S04]  /*e870*/  LEA R2, R2, 0x37800000, 0x17 ;  /* 0x3780000002027811 */ /* 0x000fc800078eb8ff */
[----:B------:R-:W-:-:S05]  /*e880*/  LOP3.LUT R0, R2, R0, R7, 0xfe, !PT ;  /* 0x0000000002007212 */ /* 0x000fca00078efe07 */
[----:B------:R-:W-:-:S04]  /*e890*/  FMUL.FTZ R0, R0, 1 ;  /* 0x3f80000000007820 */ /* 0x000fc80000410000 */
[----:B------:R2:W3:Y:S02]  /*e8a0*/  F2F.F64.F32 R16, R0 ;  /* 0x0000000000107310 */ /* 0x0004e40000201800 */
[----:B--23--:R-:W-:Y:S05]  /*e8b0*/  BRA `(.L_x_6806) ;  /* 0x0000000000b47947 */ /* 0x00cfea0003800000 */
.L_x_6818:
[----:B------:R-:W-:-:S09]  /*e8c0*/  UISETP.NE.AND UP0, UPT, UR4, 0x1c, UPT ;  /* 0x0000001c0400788c */ /* 0x000fd2000bf05270 */
[----:B------:R-:W-:Y:S05]  /*e8d0*/  BRA.U !UP0, `(.L_x_6825) ;  /* 0x0000000108a07547 */ /* 0x000fea000b800000 */
[----:B------:R-:W-:-:S09]  /*e8e0*/  UISETP.NE.AND UP0, UPT, UR4, 0x1d, UPT ;  /* 0x0000001d0400788c */ /* 0x000fd2000bf05270 */
[----:B------:R-:W-:Y:S05]  /*e8f0*/  BRA.U !UP0, `(.L_x_6826) ;  /* 0x0000000108887547 */ /* 0x000fea000b800000 */
[----:B------:R-:W-:-:S09]  /*e900*/  UISETP.NE.AND UP0, UPT, UR4, 0x2c, UPT ;  /* 0x0000002c0400788c */ /* 0x000fd2000bf05270 */
[----:B------:R-:W-:Y:S05]  /*e910*/  BRA.U UP0, `(.L_x_6805) ;  /* 0x0000000100347547 */ /* 0x000fea000b800000 */
[----:B------:R-:W2:Y:S01]  /*e920*/  LDG.E.U8 R0, desc[UR36][R2.64] ;  /* 0x0000002402007981 */ /* 0x000ea2000c1e1100 */
[----:B------:R-:W-:Y:S01]  /*e930*/  HFMA2 R17, -RZ, RZ, 0.5, 0 ;  /* 0x38000000ff117431 */ /* 0x000fe200000001ff */
        /* <DEDUP_REMOVED lines=11> */
.L_x_6805:
        /* <DEDUP_REMOVED lines=16> */
.L_x_6827:
[----:B------:R-:W-:Y:S02]  /*eaf0*/  CS2R R16, SRZ ;  /* 0x0000000000107805 */ /* 0x000fe4000001ff00 */
[----:B------:R-:W-:Y:S01]  /*eb00*/  CS2R R18, SRZ ;  /* 0x0000000000127805 */ /* 0x000fe2000001ff00 */
[----:B------:R-:W-:Y:S06]  /*eb10*/  BRA `(.L_x_6806) ;  /* 0x00000000001c7947 */ /* 0x000fec0003800000 */
.L_x_6826:
[----:B------:R-:W2:Y:S01]  /*eb20*/  LDG.E.64 R16, desc[UR36][R2.64] ;  /* 0x0000002402107981 */ /* 0x000ea2000c1e1b00 */
[----:B------:R-:W-:Y:S01]  /*eb30*/  CS2R R18, SRZ ;  /* 0x0000000000127805 */ /* 0x000fe2000001ff00 */
[----:B--2---:R-:W2:Y:S02]  /*eb40*/  I2F.F64.U64 R16, R16 ;  /* 0x0000001000107312 */ /* 0x004ea40000301800 */
[----:B--2---:R-:W-:Y:S05]  /*eb50*/  BRA `(.L_x_6806) ;  /* 0x00000000000c7947 */ /* 0x004fea0003800000 */
.L_x_6825:
[----:B------:R-:W2:Y:S01]  /*eb60*/  LDG.E R2, desc[UR36][R2.64] ;  /* 0x0000002402027981 */ /* 0x000ea2000c1e1900 */
[----:B------:R-:W-:Y:S01]  /*eb70*/  CS2R R18, SRZ ;  /* 0x0000000000127805 */ /* 0x000fe2000001ff00 */
[----:B--2---:R0:W1:Y:S06]  /*eb80*/  I2F.F64.U32 R16, R2 ;  /* 0x0000000200107312 */ /* 0x00406c0000201800 */
.L_x_6806:
[----:B------:R-:W-:Y:S05]  /*eb90*/  BSYNC.RECONVERGENT B7 ;  /* 0x0000000000077941 */ /* 0x000fea0003800200 */
.L_x_6800:
        /* <DEDUP_REMOVED lines=19> */
.L_x_6832:
[----:B------:R-:W4:Y:S01]  /*ecd0*/  LDG.E.U8 R8, desc[UR36][R24.64] ;  /* 0x0000002418087981 */ /* 0x000f22000c1e1100 */
[----:B------:R-:W-:Y:S01]  /*ece0*/  CS2R R10, SRZ ;  /* 0x00000000000a7805 */ /* 0x000fe2000001ff00 */
[----:B----4-:R-:W4:Y:S02]  /*ecf0*/  I2F.F64.U16 R8, R8 ;  /* 0x0000000800087312 */ /* 0x010f240000101800 */
[----:B----4-:R-:W-:Y:S05]  /*ed00*/  BRA `(.L_x_6834) ;  /* 0x0000000c00d87947 */ /* 0x010fea0003800000 */
.L_x_6831:
        /* <DEDUP_REMOVED lines=10> */
.L_x_6836:
[----:B------:R-:W4:Y:S01]  /*edb0*/  LDG.E R8, desc[UR36][R24.64] ;  /* 0x0000002418087981 */ /* 0x000f22000c1e1900 */
[----:B------:R-:W-:Y:S01]  /*edc0*/  CS2R R10, SRZ ;  /* 0x00000000000a7805 */ /* 0x000fe2000001ff00 */
[----:B----4-:R-:W4:Y:S02]  /*edd0*/  I2F.F64 R8, R8 ;  /* 0x0000000800087312 */ /* 0x010f240000201c00 */
[----:B----4-:R-:W-:Y:S05]  /*ede0*/  BRA `(.L_x_6834) ;  /* 0x0000000c00a07947 */ /* 0x010fea0003800000 */
.L_x_6835:
[----:B------:R-:W4:Y:S01]  /*edf0*/  LDG.E.U16 R8, desc[UR36][R24.64] ;  /* 0x0000002418087981 */ /* 0x000f22000c1e1500 */
[----:B------:R-:W-:Y:S01]  /*ee00*/  CS2R R10, SRZ ;  /* 0x00000000000a7805 */ /* 0x000fe2000001ff00 */
[----:B----4-:R-:W4:Y:S02]  /*ee10*/  I2F.F64.S16 R8, R8 ;  /* 0x0000000800087312 */ /* 0x010f240000101c00 */
[----:B----4-:R-:W-:Y:S05]  /*ee20*/  BRA `(.L_x_6834) ;  /* 0x0000000c00907947 */ /* 0x010fea0003800000 */
.L_x_6830:
        /* <DEDUP_REMOVED lines=11> */
.L_x_6838:
[----:B------:R-:W4:Y:S01]  /*eee0*/  LDG.E.U16 R0, desc[UR36][R24.64] ;  /* 0x0000002418007981 */ /* 0x000f22000c1e1500 */
[----:B------:R-:W-:Y:S01]  /*eef0*/  CS2R R10, SRZ ;  /* 0x00000000000a7805 */ /* 0x000fe2000001ff00 */
[----:B----4-:R-:W-:-:S05]  /*ef00*/  HADD2.F32 R0, -RZ, R0.H0_H0 ;  /* 0x20000000ff007230 */ /* 0x010fca0000004100 */
[----:B------:R-:W-:-:S04]  /*ef10*/  FMUL.FTZ R0, R0, 1 ;  /* 0x3f80000000007820 */ /* 0x000fc80000410000 */
[----:B------:R4:W0:Y:S02]  /*ef20*/  F2F.F64.F32 R8, R0 ;  /* 0x0000000000087310 */ /* 0x0008240000201800 */
[----:B0---4-:R-:W-:Y:S05]  /*ef30*/  BRA `(.L_x_6834) ;  /* 0x0000000c004c7947 */ /* 0x011fea0003800000 */
.L_x_6837:
        /* <DEDUP_REMOVED lines=16> */
.L_x_6840:
        /* <DEDUP_REMOVED lines=12> */
.L_x_6839:
[----:B------:R4:W5:Y:S01]  /*f100*/  LDG.E.64 R8, desc[UR36][R24.64] ;  /* 0x0000002418087981 */ /* 0x000962000c1e1b00 */
[----:B------:R-:W-:Y:S01]  /*f110*/  CS2R R10, SRZ ;  /* 0x00000000000a7805 */ /* 0x000fe2000001ff00 */
[----:B------:R-:W-:Y:S06]  /*f120*/  BRA `(.L_x_6834) ;  /* 0x0000000800d07947 */ /* 0x000fec0003800000 */
.L_x_6829:
        /* <DEDUP_REMOVED lines=14> */
.L_x_6843:
[----:B------:R4:W5:Y:S01]  /*f210*/  LDG.E.128 R8, desc[UR36][R24.64] ;  /* 0x0000002418087981 */ /* 0x000962000c1e1d00 */
[----:B------:R-:W-:Y:S05]  /*f220*/  BRA `(.L_x_6834) ;  /* 0x0000000800907947 */ /* 0x000fea0003800000 */
.L_x_6842:
        /* <DEDUP_REMOVED lines=26> */
[----:B------:R0:W2:Y:S02]  /*f3d0*/  F2F.F64.F32 R8, R3 ;  /* 0x0000000300087310 */ /* 0x0000a40000201800 */
[----:B0-2---:R-:W-:Y:S05]  /*f3e0*/  BRA `(.L_x_6834) ;  /* 0x0000000800207947 */ /* 0x005fea0003800000 */
.L_x_6845:
[----:B--23--:R-:W2:Y:S01]  /*f3f0*/  LDG.E.U8 R3, desc[UR36][R24.64] ;  /* 0x0000002418037981 */ /* 0x00cea2000c1e1100 */
[----:B------:R-:W-:Y:S01]  /*f400*/  CS2R R10, SRZ ;  /* 0x00000000000a7805 */ /* 0x000fe2000001ff00 */
[C---:B--2---:R-:W-:Y:S02]  /*f410*/  IMAD.SHL.U32 R0, R3.reuse, 0x2000000, RZ ;  /* 0x0200000003007824 */ /* 0x044fe400078e00ff */
[----:B------:R-:W-:-:S03]  /*f420*/  IMAD.SHL.U32 R3, R3, 0x100, RZ ;  /* 0x0000010003037824 */ /* 0x000fc600078e00ff */
[----:B------:R-:W-:-:S13]  /*f430*/  ISETP.GE.U32.AND P0, PT, R0, 0x8000000, PT ;  /* 0x080000000000780c */ /* 0x000fda0003f06070 */
[C---:B0-----:R-:W-:Y:S02]  /*f440*/  @!P0 LOP3.LUT R2, R3.reuse, 0x7f00, RZ, 0xc0, !PT ;  /* 0x00007f0003028812 */ /* 0x041fe400078ec0ff */
[----:B------:R-:W-:Y:S02]  /*f450*/  @P0 LEA.HI R0, R0, 0x70000000, RZ, 0x1c ;  /* 0x7000000000000811 */ /* 0x000fe400078fe0ff */
[----:B------:R-:W-:Y:S02]  /*f460*/  @!P0 LOP3.LUT R2, R2, 0x3f000000, RZ, 0xfc, !PT ;  /* 0x3f00000002028812 */ /* 0x000fe400078efcff */
[----:B------:R-:W-:Y:S01]  /*f470*/  PRMT R3, R3, 0x9910, RZ ;  /* 0x0000991003037816 */ /* 0x000fe200000000ff */
[----:B------:R-:W-:Y:S02]  /*f480*/  @P0 FMUL.FTZ R0, R0, 1.9259299443872358531e-34 ;  /* 0x0780000000000820 */ /* 0x000fe40000410000 */
[----:B------:R-:W-:-:S05]  /*f490*/  @!P0 FADD.FTZ R0, R2, -0.5 ;  /* 0xbf00000002008421 */ /* 0x000fca0000010000 */
[----:B------:R-:W-:-:S05]  /*f4a0*/  LOP3.LUT R0, R0, 0x80000000, R3, 0xf8, !PT ;  /* 0x8000000000007812 */ /* 0x000fca00078ef803 */
[----:B------:R-:W-:-:S04]  /*f4b0*/  FMUL.FTZ R0, R0, 1 ;  /* 0x3f80000000007820 */ /* 0x000fc80000410000 */
[----:B------:R0:W2:Y:S02]  /*f4c0*/  F2F.F64.F32 R8, R0 ;  /* 0x0000000000087310 */ /* 0x0000a40000201800 */
[----:B0-2---:R-:W-:Y:S05]  /*f4d0*/  BRA `(.L_x_6834) ;  /* 0x0000000400e47947 */ /* 0x005fea0003800000 */
.L_x_6844:
[----:B------:R-:W4:Y:S01]  /*f4e0*/  LDG.E.U16 R0, desc[UR36][R24.64] ;  /* 0x0000002418007981 */ /* 0x000f22000c1e1500 */
[----:B------:R-:W-:Y:S02]  /*f4f0*/  CS2R R10, SRZ ;  /* 0x00000000000a7805 */ /* 0x000fe4000001ff00 */
[----:B----4-:R-:W-:-:S05]  /*f500*/  SHF.L.U32 R0, R0, 0x10, RZ ;  /* 0x0000001000007819 */ /* 0x010fca00000006ff */
[----:B------:R-:W-:-:S04]  /*f510*/  FMUL.FTZ R0, R0, 1 ;  /* 0x3f80000000007820 */ /* 0x000fc80000410000 */
[----:B------:R4:W0:Y:S02]  /*f520*/  F2F.F64.F32 R8, R0 ;  /* 0x0000000000087310 */ /* 0x0008240000201800 */
[----:B0---4-:R-:W-:Y:S05]  /*f530*/  BRA `(.L_x_6834) ;  /* 0x0000000400cc7947 */ /* 0x011fea0003800000 */
.L_x_6841:
        /* <DEDUP_REMOVED lines=12> */
.L_x_6848:
        /* <DEDUP_REMOVED lines=22> */
.L_x_6850:
[----:B------:R-:W-:Y:S05]  /*f760*/  BSYNC.RECONVERGENT B0 ;  /* 0x0000000000007941 */ /* 0x000fea0003800200 */
.L_x_6849:
[----:B------:R-:W-:Y:S01]  /*f770*/  IMAD.SHL.U32 R0, R0, 0x100000, RZ ;  /* 0x0010000000007824 */ /* 0x000fe200078e00ff */
[----:B------:R-:W-:-:S04]  /*f780*/  LEA R2, R2, 0x3b800000, 0x17 ;  /* 0x3b80000002027811 */ /* 0x000fc800078eb8ff */
[----:B------:R-:W-:-:S05]  /*f790*/  LOP3.LUT R0, R2, R0, R7, 0xfe, !PT ;  /* 0x0000000002007212 */ /* 0x000fca00078efe07 */
[----:B------:R-:W-:-:S04]  /*f7a0*/  FMUL.FTZ R0, R0, 1 ;  /* 0x3f80000000007820 */ /* 0x000fc80000410000 */
[----:B------:R0:W2:Y:S02]  /*f7b0*/  F2F.F64.F32 R8, R0 ;  /* 0x0000000000087310 */ /* 0x0000a40000201800 */
[----:B0-2---:R-:W-:Y:S05]  /*f7c0*/  BRA `(.L_x_6834) ;  /* 0x0000000400287947 */ /* 0x005fea0003800000 */
.L_x_6847:
[----:B------:R-:W4:Y:S01]  /*f7d0*/  LDG.E.U8 R24, desc[UR36][R24.64] ;  /* 0x0000002418187981 */ /* 0x000f22000c1e1100 */
[----:B------:R-:W-:Y:S02]  /*f7e0*/  CS2R R10, SRZ ;  /* 0x00000000000a7805 */ /* 0x000fe4000001ff00 */
[----:B------:R-:W-:Y:S02]  /*f7f0*/  CS2R R8, SRZ ;  /* 0x0000000000087805 */ /* 0x000fe4000001ff00 */
[----:B----4-:R-:W-:-:S13]  /*f800*/  ISETP.NE.AND P0, PT, R24, RZ, PT ;  /* 0x000000ff1800720c */ /* 0x010fda0003f05270 */
[----:B------:R-:W-:Y:S05]  /*f810*/  @!P0 BRA `(.L_x_6834) ;  /* 0x0000000400148947 */ /* 0x000fea0003800000 */
[----:B------:R-:W-:-:S13]  /*f820*/  ISETP.NE.AND P0, PT, R24, 0x80, PT ;  /* 0x000000801800780c */ /* 0x000fda0003f05270 */
[----:B------:R-:W-:Y:S01]  /*f830*/  @!P0 MOV R8, 0x20000000 ;  /* 0x2000000000088802 */ /* 0x000fe20000000f00 */
[----:B------:R-:W-:Y:S01]  /*f840*/  @!P0 IMAD.MOV.U32 R9, RZ, RZ, 0x7ff80000 ;  /* 0x7ff80000ff098424 */ /* 0x000fe200078e00ff */
        /* <DEDUP_REMOVED lines=14> */
.L_x_6852:
[----:B------:R-:W-:Y:S05]  /*f930*/  BSYNC.RECONVERGENT B0 ;  /* 0x0000000000007941 */ /* 0x000fea0003800200 */
.L_x_6851:
[----:B------:R-:W-:Y:S01]  /*f940*/  IMAD.SHL.U32 R0, R0, 0x200000, RZ ;  /* 0x0020000000007824 */ /* 0x000fe200078e00ff */
[----:B------:R-:W-:-:S04]  /*f950*/  LEA R2, R2, 0x37800000, 0x17 ;  /* 0x3780000002027811 */ /* 0x000fc800078eb8ff */
[----:B------:R-:W-:-:S05]  /*f960*/  LOP3.LUT R0, R2, R0, R7, 0xfe, !PT ;  /* 0x0000000002007212 */ /* 0x000fca00078efe07 */
[----:B------:R-:W-:-:S04]  /*f970*/  FMUL.FTZ R0, R0, 1 ;  /* 0x3f80000000007820 */ /* 0x000fc80000410000 */
[----:B------:R0:W2:Y:S02]  /*f980*/  F2F.F64.F32 R8, R0 ;  /* 0x0000000000087310 */ /* 0x0000a40000201800 */
[----:B0-2---:R-:W-:Y:S05]  /*f990*/  BRA `(.L_x_6834) ;  /* 0x0000000000b47947 */ /* 0x005fea0003800000 */
.L_x_6846:
[----:B------:R-:W-:-:S09]  /*f9a0*/  UISETP.NE.AND UP0, UPT, UR4, 0x1c, UPT ;  /* 0x0000001c0400788c */ /* 0x000fd2000bf05270 */
[----:B------:R-:W-:Y:S05]  /*f9b0*/  BRA.U !UP0, `(.L_x_6853) ;  /* 0x0000000108a07547 */ /* 0x000fea000b800000 */
[----:B------:R-:W-:-:S09]  /*f9c0*/  UISETP.NE.AND UP0, UPT, UR4, 0x1d, UPT ;  /* 0x0000001d0400788c */ /* 0x000fd2000bf05270 */
[----:B------:R-:W-:Y:S05]  /*f9d0*/  BRA.U !UP0, `(.L_x_6854) ;  /* 0x0000000108887547 */ /* 0x000fea000b800000 */
[----:B------:R-:W-:-:S09]  /*f9e0*/  UISETP.NE.AND UP0, UPT, UR4, 0x2c, UPT ;  /* 0x0000002c0400788c */ /* 0x000fd2000bf05270 */
[----:B------:R-:W-:Y:S05]  /*f9f0*/  BRA.U UP0, `(.L_x_6833) ;  /* 0x0000000100347547 */ /* 0x000fea000b800000 */
[----:B------:R-:W4:Y:S01]  /*fa00*/  LDG.E.U8 R0, desc[UR36][R24.64] ;  /* 0x0000002418007981 */ /* 0x000f22000c1e1100 */
[----:B------:R-:W-:Y:S01]  /*fa10*/  HFMA2 R9, -RZ, RZ, 0.5, 0 ;  /* 0x38000000ff097431 */ /* 0x000fe200000001ff */
[----:B------:R-:W-:Y:S01]  /*fa20*/  CS2R R10, SRZ ;  /* 0x00000000000a7805 */ /* 0x000fe2000001ff00 */
        /* <DEDUP_REMOVED lines=10> */
.L_x_6833:
        /* <DEDUP_REMOVED lines=8> */
[----:B----4-:R-:W-:Y:S02]  /*fb50*/  IMAD.U32 R4, RZ, RZ, UR4 ;  /* 0x00000004ff047e24 */ /* 0x010fe4000f8e00ff */
[----:B------:R-:W-:Y:S01]  /*fb60*/  IMAD.U32 R5, RZ, RZ, UR5 ;  /* 0x00000005ff057e24 */ /* 0x000fe2000f8e00ff */
[----:B---3--:R-:W-:Y:S01]  /*fb70*/  MOV R6, UR6 ;  /* 0x0000000600067c02 */ /* 0x008fe20008000f00 */
[----:B------:R-:W-:-:S02]  /*fb80*/  IMAD.U32 R7, RZ, RZ, UR7 ;  /* 0x00000007ff077e24 */ /* 0x000fc4000f8e00ff */
[----:B-1----:R-:W-:Y:S01]  /*fb90*/  IMAD.U32 R10, RZ, RZ, UR8 ;  /* 0x00000008ff0a7e24 */ /* 0x002fe2000f8e00ff */
[----:B0-----:R-:W-:-:S07]  /*fba0*/  MOV R11, UR9 ;  /* 0x00000009000b7c02 */ /* 0x001fce0008000f00 */
[----:B------:R-:W-:-:S07]  /*fbb0*/  LEPC R20, `(.L_x_6855) ;  /* 0x000000001014794e */ /* 0x000fce0000000000 */
[----:B--2--5:R-:W-:Y:S05]  /*fbc0*/  CALL.ABS.NOINC R2 ;  /* 0x0000000002007343 */ /* 0x024fea0003c00000 */
.L_x_6855:
[----:B------:R-:W-:Y:S02]  /*fbd0*/  CS2R R8, SRZ ;  /* 0x0000000000087805 */ /* 0x000fe4000001ff00 */
[----:B------:R-:W-:Y:S01]  /*fbe0*/  CS2R R10, SRZ ;  /* 0x00000000000a7805 */ /* 0x000fe2000001ff00 */
[----:B------:R-:W-:Y:S06]  /*fbf0*/  BRA `(.L_x_6834) ;  /* 0x00000000001c7947 */ /* 0x000fec0003800000 */
.L_x_6854:
[----:B------:R-:W4:Y:S01]  /*fc00*/  LDG.E.64 R8, desc[UR36][R24.64] ;  /* 0x0000002418087981 */ /* 0x000f22000c1e1b00 */
[----:B------:R-:W-:Y:S01]  /*fc10*/  CS2R R10, SRZ ;  /* 0x00000000000a7805 */ /* 0x000fe2000001ff00 */
[----:B----4-:R-:W4:Y:S02]  /*fc20*/  I2F.F64.U64 R8, R8 ;  /* 0x0000000800087312 */ /* 0x010f240000301800 */
[----:B----4-:R-:W-:Y:S05]  /*fc30*/  BRA `(.L_x_6834) ;  /* 0x00000000000c7947 */ /* 0x010fea0003800000 */
.L_x_6853:
[----:B------:R-:W4:Y:S01]  /*fc40*/  LDG.E R8, desc[UR36][R24.64] ;  /* 0x0000002418087981 */ /* 0x000f22000c1e1900 */
[----:B------:R-:W-:Y:S01]  /*fc50*/  CS2R R10, SRZ ;  /* 0x00000000000a7805 */ /* 0x000fe2000001ff00 */
[----:B----4-:R-:W4:Y:S06]  /*fc60*/  I2F.F64.U32 R8, R8 ;  /* 0x0000000800087312 */ /* 0x010f2c0000201800 */
.L_x_6834:
[----:B------:R-:W-:Y:S05]  /*fc70*/  BSYNC.RECONVERGENT B7 ;  /* 0x0000000000077941 */ /* 0x000fea0003800200 */
.L_x_6828:
[----:B----45:R-:W4:Y:S01]  /*fc80*/  DSETP.GE.AND P0, PT, |R8|, |R10|, PT ;  /* 0x4000000a0800722a */ /* 0x030f220003f06200 */
[----:B------:R-:W-:Y:S04]  /*fc90*/  BSSY.RECONVERGENT B1, `(.L_x_6856) ;  /* 0x0000149000017945 */ /* 0x000fe80003800200 */
[----:B----4-:R-:W-:Y:S05]  /*fca0*/  @!P0 BRA `(.L_x_6857) ;  /* 0x0000000c00808947 */ /* 0x010fea0003800000 */
[----:B------:R-:W-:-:S15]  /*fcb0*/  DSETP.NEU.AND P0, PT, R10, RZ, PT ;  /* 0x000000ff0a00722a */ /* 0x000fde0003f0d000 */
[----:B------:R-:W-:-:S15]  /*fcc0*/  NOP ;  /* 0x0000000000007918 */ /* 0x000fde0000000000 */
[----:B------:R-:W-:-:S15]  /*fcd0*/  NOP ;  /* 0x0000000000007918 */ /* 0x000fde0000000000 */
[----:B------:R-:W-:-:S15]  /*fce0*/  NOP ;  /* 0x0000000000007918 */ /* 0x000fde0000000000 */
[----:B------:R-:W-:-:S04]  /*fcf0*/  NOP ;  /* 0x0000000000007918 */ /* 0x000fc80000000000 */
[----:B------:R-:W4:Y:S02]  /*fd00*/  DSETP.EQ.AND P1, PT, R8, RZ, PT ;  /* 0x000000ff0800722a */ /* 0x000f240003f22000 */
[----:B----4-:R-:W-:Y:S05]  /*fd10*/  @!P0 BRA P1, `(.L_x_6858) ;  /* 0x0000000400a08947 */ /* 0x010fea0000800000 */
        /* <DEDUP_REMOVED lines=49> */
.L_x_6860:
[----:B------:R-:W-:Y:S05]  /*10030*/  BSYNC.RECONVERGENT B2 ;  /* 0x0000000000027941 */ /* 0x000fea0003800200 */
.L_x_6859:
        /* <DEDUP_REMOVED lines=36> */
.L_x_6862:
[----:B------:R-:W-:Y:S05]  /*10280*/  BSYNC.RECONVERGENT B2 ;  /* 0x0000000000027941 */ /* 0x000fea0003800200 */
.L_x_6861:
        /* <DEDUP_REMOVED lines=17> */
.L_x_6858:
        /* <DEDUP_REMOVED lines=53> */
.L_x_6865:
[----:B------:R-:W-:Y:S05]  /*106f0*/  BSYNC.RECONVERGENT B2 ;  /* 0x0000000000027941 */ /* 0x000fea0003800200 */
.L_x_6864:
[----:B------:R-:W0:Y:S01]  /*10700*/  DADD R12, -RZ, |R10| ;  /* 0x00000000ff0c7229 */ /* 0x000e22000000050a */
[----:B------:R-:W-:Y:S01]  /*10710*/  MOV R4, 0x1 ;  /* 0x0000000100047802 */ /* 0x000fe20000000f00 */
[----:B0-----:R-:W0:Y:S01]  /*10720*/  MUFU.RCP64H R5, R13 ;  /* 0x0000000d00057308 */ /* 0x001e220000001800 */
[----:B------:R-:W-:Y:S01]  /*10730*/  FSETP.GEU.AND P1, PT, |R19|, 6.5827683646048100446e-37, PT ;  /* 0x036000001300780b */ /* 0x000fe20003f2e200 */
[----:B------:R-:W-:Y:S01]  /*10740*/  BSSY.RECONVERGENT B2, `(.L_x_6866) ;  /* 0x0000035000027945 */ /* 0x000fe20003800200 */
[----:B------:R-:W-:Y:S02]  /*10750*/  IMAD.MOV.U32 R8, RZ, RZ, R2 ;  /* 0x000000ffff087224 */ /* 0x000fe400078e0002 */
[----:B------:R-:W-:-:S15]  /*10760*/  IMAD.MOV.U32 R9, RZ, RZ, R3 ;  /* 0x000000ffff097224 */ /* 0x000fde00078e0003 */
[----:B------:R-:W-:-:S15]  /*10770*/  NOP ;  /* 0x0000000000007918 */ /* 0x000fde0000000000 */
[----:B------:R-:W-:-:S15]  /*10780*/  NOP ;  /* 0x0000000000007918 */ /* 0x000fde0000000000 */
[----:B------:R-:W-:-:S12]  /*10790*/  NOP ;  /* 0x0000000000007918 */ /* 0x000fd80000000000 */
        /* <DEDUP_REMOVED lines=44> */
[----:B------:R-:W-:Y:S05]  /*10a60*/  CALL.REL.NOINC `($__internal_1_$__cuda_sm20_div_rn_f64_full) ;  /* 0x0000008000d07944 */ /* 0x000fea0003c00000 */
[----:B------:R-:W-:Y:S02]  /*10a70*/  IMAD.MOV.U32 R10, RZ, RZ, R2 ;  /* 0x000000ffff0a7224 */ /* 0x000fe400078e0002 */
[----:B------:R-:W-:-:S07]  /*10a80*/  IMAD.MOV.U32 R11, RZ, RZ, R3 ;  /* 0x000000ffff0b7224 */ /* 0x000fce00078e0003 */
.L_x_6867:
[----:B------:R-:W-:Y:S05]  /*10a90*/  BSYNC.RECONVERGENT B2 ;  /* 0x0000000000027941 */ /* 0x000fea0003800200 */
.L_x_6866:
[----:B------:R-:W-:Y:S05]  /*10aa0*/  BRA `(.L_x_6863) ;  /* 0x00000004009c7947 */ /* 0x000fea0003800000 */
.L_x_6857:
        /* <DEDUP_REMOVED lines=49> */
.L_x_6869:
[----:B------:R-:W-:Y:S05]  /*10dc0*/  BSYNC.RECONVERGENT B2 ;  /* 0x0000000000027941 */ /* 0x000fea0003800200 */
.L_x_6868:
        /* <DEDUP_REMOVED lines=36> */
.L_x_6871:
[----:B------:R-:W-:Y:S05]  /*11010*/  BSYNC.RECONVERGENT B2 ;  /* 0x0000000000027941 */ /* 0x000fea0003800200 */
.L_x_6870:
        /* <DEDUP_REMOVED lines=16> */
.L_x_6863:
[----:B------:R-:W-:Y:S05]  /*11120*/  BSYNC.RECONVERGENT B1 ;  /* 0x0000000000017941 */ /* 0x000fea0003800200 */
.L_x_6856:
        /* <DEDUP_REMOVED lines=17> */
.L_x_6875:
[----:B------:R-:W0:Y:S02]  /*11240*/  F2I.S64.F64.TRUNC R8, R8 ;  /* 0x0000000800087311 */ /* 0x000e24000030d900 */
[----:B0-----:R-:W-:-:S05]  /*11250*/  IMAD.MOV.U32 R5, RZ, RZ, R8 ;  /* 0x000000ffff057224 */ /* 0x001fca00078e0008 */
[----:B------:R0:W-:Y:S01]  /*11260*/  STG.E.U8 desc[UR36][R2.64], R5 ;  /* 0x0000000502007986 */ /* 0x0001e2000c101124 */
[----:B------:R-:W-:Y:S05]  /*11270*/  BRA `(.L_x_6877) ;  /* 0x0000001000e07947 */ /* 0x000fea0003800000 */
.L_x_6874:
        /* <DEDUP_REMOVED lines=9> */
.L_x_6879:
[----:B------:R-:W0:Y:S02]  /*11310*/  F2I.F64.TRUNC R9, R8 ;  /* 0x0000000800097311 */ /* 0x000e24000030d100 */
[----:B0-----:R0:W-:Y:S01]  /*11320*/  STG.E desc[UR36][R2.64], R9 ;  /* 0x0000000902007986 */ /* 0x0011e2000c101924 */
[----:B------:R-:W-:Y:S05]  /*11330*/  BRA `(.L_x_6877) ;  /* 0x0000001000b07947 */ /* 0x000fea0003800000 */
.L_x_6878:
[----:B------:R-:W0:Y:S02]  /*11340*/  F2I.F64.TRUNC R9, R8 ;  /* 0x0000000800097311 */ /* 0x000e24000030d100 */
[----:B0-----:R0:W-:Y:S01]  /*11350*/  STG.E.U16 desc[UR36][R2.64], R9 ;  /* 0x0000000902007986 */ /* 0x0011e2000c101524 */
[----:B------:R-:W-:Y:S05]  /*11360*/  BRA `(.L_x_6877) ;  /* 0x0000001000a47947 */ /* 0x000fea0003800000 */
.L_x_6873:
        /* <DEDUP_REMOVED lines=17> */
.L_x_6881:
        /* <DEDUP_REMOVED lines=12> */
.L_x_6880:
        /* <DEDUP_REMOVED lines=28> */
.L_x_6883:
        /* <DEDUP_REMOVED lines=23> */
.L_x_6882:
[----:B------:R3:W-:Y:S01]  /*11870*/  STG.E.64 desc[UR36][R2.64], R8 ;  /* 0x0000000802007986 */ /* 0x0007e2000c101b24 */
[----:B------:R-:W-:Y:S05]  /*11880*/  BRA `(.L_x_6877) ;  /* 0x0000000c005c7947 */ /* 0x000fea0003800000 */
.L_x_6872:
        /* <DEDUP_REMOVED lines=13> */
.L_x_6887:
        /* <DEDUP_REMOVED lines=26> */
.L_x_6890:
[----:B------:R-:W-:-:S04]  /*11b00*/  SHF.R.U32.HI R5, RZ, 0x18, R5 ;  /* 0x00000018ff057819 */ /* 0x000fc80000011605 */
[----:B------:R-:W-:-:S07]  /*11b10*/  LOP3.LUT R0, R0, 0x80, R5, 0xf8, !PT ;  /* 0x0000008000007812 */ /* 0x000fce00078ef805 */
.L_x_6889:
[----:B------:R-:W-:Y:S05]  /*11b20*/  BSYNC.RECONVERGENT B0 ;  /* 0x0000000000007941 */ /* 0x000fea0003800200 */
.L_x_6888:
[----:B------:R0:W-:Y:S01]  /*11b30*/  STG.E.U8 desc[UR36][R2.64], R0 ;  /* 0x0000000002007986 */ /* 0x0001e2000c101124 */
[----:B------:R-:W-:Y:S05]  /*11b40*/  BRA `(.L_x_6877) ;  /* 0x0000000800ac7947 */ /* 0x000fea0003800000 */
.L_x_6886:
        /* <DEDUP_REMOVED lines=26> */
.L_x_6893:
[----:B------:R-:W-:-:S04]  /*11cf0*/  SHF.R.U32.HI R5, RZ, 0x18, R5 ;  /* 0x00000018ff057819 */ /* 0x000fc80000011605 */
[----:B------:R-:W-:-:S07]  /*11d00*/  LOP3.LUT R0, R0, 0x80, R5, 0xf8, !PT ;  /* 0x0000008000007812 */ /* 0x000fce00078ef805 */
.L_x_6892:
[----:B------:R-:W-:Y:S05]  /*11d10*/  BSYNC.RECONVERGENT B0 ;  /* 0x0000000000007941 */ /* 0x000fea0003800200 */
.L_x_6891:
[----:B------:R0:W-:Y:S01]  /*11d20*/  STG.E.U8 desc[UR36][R2.64], R0 ;  /* 0x0000000002007986 */ /* 0x0001e2000c101124 */
[----:B------:R-:W-:Y:S05]  /*11d30*/  BRA `(.L_x_6877) ;  /* 0x0000000800307947 */ /* 0x000fea0003800000 */
.L_x_6885:
        /* <DEDUP_REMOVED lines=30> */
.L_x_6895:
[----:B------:R-:W0:Y:S02]  /*11f20*/  F2I.U64.F64.TRUNC R8, R8 ;  /* 0x0000000800087311 */ /* 0x000e24000030d800 */
[----:B0-----:R0:W-:Y:S01]  /*11f30*/  STG.E.64 desc[UR36][R2.64], R8 ;  /* 0x0000000802007986 */ /* 0x0011e2000c101b24 */
[----:B------:R-:W-:Y:S05]  /*11f40*/  BRA `(.L_x_6877) ;  /* 0x0000000400ac7947 */ /* 0x000fea0003800000 */
.L_x_6894:
[----:B------:R-:W0:Y:S02]  /*11f50*/  F2I.U32.F64.TRUNC R9, R8 ;  /* 0x0000000800097311 */ /* 0x000e24000030d000 */
[----:B0-----:R0:W-:Y:S01]  /*11f60*/  STG.E desc[UR36][R2.64], R9 ;  /* 0x0000000902007986 */ /* 0x0011e2000c101924 */
[----:B------:R-:W-:Y:S05]  /*11f70*/  BRA `(.L_x_6877) ;  /* 0x0000000400a07947 */ /* 0x000fea0003800000 */
.L_x_6884:
        /* <DEDUP_REMOVED lines=15> */
.L_x_6897:
[----:B-1----:R0:W-:Y:S01]  /*12070*/  STG.E.128 desc[UR36][R2.64], R8 ;  /* 0x0000000802007986 */ /* 0x0021e2000c101d24 */
[----:B------:R-:W-:Y:S05]  /*12080*/  BRA `(.L_x_6877) ;  /* 0x00000004005c7947 */ /* 0x000fea0003800000 */
.L_x_6896:
[----:B------:R-:W-:-:S09]  /*12090*/  UISETP.NE.AND UP0, UPT, UR4, 0xf, UPT ;  /* 0x0000000f0400788c */ /* 0x000fd2000bf05270 */
[----:B------:R-:W-:Y:S05]  /*120a0*/  BRA.U !UP0, `(.L_x_6898) ;  /* 0x0000000508287547 */ /* 0x000fea000b800000 */
[----:B------:R-:W-:-:S09]  /*120b0*/  UISETP.NE.AND UP0, UPT, UR4, 0x17, UPT ;  /* 0x000000170400788c */ /* 0x000fd2000bf05270 */
[----:B------:R-:W-:Y:S05]  /*120c0*/  BRA.U !UP0, `(.L_x_6899) ;  /* 0x0000000108b07547 */ /* 0x000fea000b800000 */
[----:B------:R-:W-:-:S09]  /*120d0*/  UISETP.NE.AND UP0, UPT, UR4, 0x18, UPT ;  /* 0x000000180400788c */ /* 0x000fd2000bf05270 */
[----:B------:R-:W-:Y:S05]  /*120e0*/  BRA.U !UP0, `(.L_x_6900) ;  /* 0x0000000108447547 */ /* 0x000fea000b800000 */
.L_x_6876:
        /* <DEDUP_REMOVED lines=8> */
[----:B0-----:R-:W-:Y:S02]  /*12170*/  IMAD.U32 R4, RZ, RZ, UR4 ;  /* 0x00000004ff047e24 */ /* 0x001fe4000f8e00ff */
[----:B------:R-:W-:Y:S01]  /*12180*/  IMAD.U32 R5, RZ, RZ, UR5 ;  /* 0x00000005ff057e24 */ /* 0x000fe2000f8e00ff */
[----:B----4-:R-:W-:Y:S01]  /*12190*/  MOV R6, UR6 ;  /* 0x0000000600067c02 */ /* 0x010fe20008000f00 */
[----:B------:R-:W-:-:S02]  /*121a0*/  IMAD.U32 R7, RZ, RZ, UR7 ;  /* 0x00000007ff077e24 */ /* 0x000fc4000f8e00ff */
[----:B-1----:R-:W-:Y:S01]  /*121b0*/  IMAD.U32 R10, RZ, RZ, UR8 ;  /* 0x00000008ff0a7e24 */ /* 0x002fe2000f8e00ff */
[----:B--2---:R-:W-:-:S07]  /*121c0*/  MOV R11, UR9 ;  /* 0x00000009000b7c02 */ /* 0x004fce0008000f00 */
[----:B------:R-:W-:-:S07]  /*121d0*/  LEPC R20, `(.L_x_6901) ;  /* 0x000000001014794e */ /* 0x000fce0000000000 */
[----:B---3--:R-:W-:Y:S05]  /*121e0*/  CALL.ABS.NOINC R2 ;  /* 0x0000000002007343 */ /* 0x008fea0003c00000 */
.L_x_6901:
[----:B------:R-:W-:Y:S05]  /*121f0*/  BRA `(.L_x_6877) ;  /* 0x0000000400007947 */ /* 0x000fea0003800000 */
.L_x_6900:
        /* <DEDUP_REMOVED lines=21> */
.L_x_6903:
[----:B------:R-:W-:Y:S05]  /*12350*/  BSYNC.RECONVERGENT B0 ;  /* 0x0000000000007941 */ /* 0x000fea0003800200 */
.L_x_6902:
[----:B------:R-:W-:-:S05]  /*12360*/  LOP3.LUT R5, R0, 0x80, R5, 0xf8, !PT ;  /* 0x0000008000057812 */ /* 0x000fca00078ef805 */
[----:B------:R0:W-:Y:S01]  /*12370*/  STG.E.U8 desc[UR36][R2.64], R5 ;  /* 0x0000000502007986 */ /* 0x0001e2000c101124 */
[----:B------:R-:W-:Y:S05]  /*12380*/  BRA `(.L_x_6877) ;  /* 0x00000000009c7947 */ /* 0x000fea0003800000 */
.L_x_6899:
        /* <DEDUP_REMOVED lines=20> */
.L_x_6905:
[----:B------:R-:W-:Y:S01]  /*124d0*/  IMAD.MOV.U32 R0, RZ, RZ, 0x7f ;  /* 0x0000007fff007424 */ /* 0x000fe200078e00ff */
[----:B------:R-:W-:-:S04]  /*124e0*/  ISETP.GT.U32.AND P0, PT, R4, 0x7f800000, PT ;  /* 0x7f8000000400780c */ /* 0x000fc80003f04070 */
[----:B------:R-:W-:-:S09]  /*124f0*/  SEL R0, R0, 0x7c, P0 ;  /* 0x0000007c00007807 */ /* 0x000fd20000000000 */
.L_x_6906:
[----:B------:R-:W-:Y:S05]  /*12500*/  BSYNC.RECONVERGENT B0 ;  /* 0x0000000000007941 */ /* 0x000fea0003800200 */
.L_x_6904:
[----:B------:R-:W-:-:S04]  /*12510*/  SHF.R.U32.HI R5, RZ, 0x18, R5 ;  /* 0x00000018ff057819 */ /* 0x000fc80000011605 */
[----:B------:R-:W-:-:S05]  /*12520*/  LOP3.LUT R5, R0, 0x80, R5, 0xf8, !PT ;  /* 0x0000008000057812 */ /* 0x000fca00078ef805 */
[----:B------:R0:W-:Y:S01]  /*12530*/  STG.E.U8 desc[UR36][R2.64], R5 ;  /* 0x0000000502007986 */ /* 0x0001e2000c101124 */
[----:B------:R-:W-:Y:S05]  /*12540*/  BRA `(.L_x_6877) ;  /* 0x00000000002c7947 */ /* 0x000fea0003800000 */
.L_x_6898:
        /* <DEDUP_REMOVED lines=11> */
.L_x_6877:
[----:B------:R-:W-:-:S07]  /*12600*/  IADD3 R23, PT, PT, R23, 0x80, RZ ;  /* 0x0000008017177810 */ /* 0x000fce0007ffe0ff */
.L_x_6798:
[----:B------:R-:W-:Y:S05]  /*12610*/  BSYNC.RECONVERGENT B6 ;  /* 0x0000000000067941 */ /* 0x000fea0003800200 */
.L_x_6797:
[----:B------:R-:W5:Y:S02]  /*12620*/  LDCU UR4, c[0x0][0x380] ;  /* 0x00007000ff0477ac */ /* 0x000f640008000800 */
[----:B-----5:R-:W-:-:S13]  /*12630*/  ISETP.GE.AND P0, PT, R23, UR4, PT ;  /* 0x0000000417007c0c */ /* 0x020fda000bf06270 */
[----:B------:R-:W-:Y:S05]  /*12640*/  @P0 EXIT ;  /* 0x000000000000094d */ /* 0x000fea0003800000 */
[----:B------:R-:W5:Y:S01]  /*12650*/  LDCU UR4, c[0x0][0x388] ;  /* 0x00007100ff0477ac */ /* 0x000f620008000800 */
[----:B-1----:R-:W-:Y:S01]  /*12660*/  IMAD.MOV.U32 R24, RZ, RZ, RZ ;  /* 0x000000ffff187224 */ /* 0x002fe200078e00ff */
[----:B------:R-:W-:Y:S01]  /*12670*/  MOV R22, RZ ;  /* 0x000000ff00167202 */ /* 0x000fe20000000f00 */
[----:B0-2-4-:R-:W-:Y:S01]  /*12680*/  IMAD.MOV.U32 R0, RZ, RZ, RZ ;  /* 0x000000ffff007224 */ /* 0x015fe200078e00ff */
[----:B-----5:R-:W-:-:S09]  /*12690*/  UISETP.NE.AND UP0, UPT, UR4, URZ, UPT ;  /* 0x000000ff0400728c */ /* 0x020fd2000bf05270 */
[----:B------:R-:W-:Y:S05]  /*126a0*/  BRA.U !UP0, `(.L_x_6907) ;  /* 0x0000001508707547 */ /* 0x000fea000b800000 */
[----:B------:R-:W3:Y:S01]  /*126b0*/  LDCU.64 UR4, c[0x0][0x390] ;  /* 0x00007200ff0477ac */ /* 0x000ee20008000a00 */
[----:B------:R-:W-:Y:S01]  /*126c0*/  IMAD.MOV.U32 R22, RZ, RZ, RZ ;  /* 0x000000ffff167224 */ /* 0x000fe200078e00ff */
[----:B------:R-:W0:Y:S01]  /*126d0*/  LDCU UR6, c[0x0][0x38c] ;  /* 0x00007180ff0677ac */ /* 0x000e220008000800 */
[----:B------:R-:W1:Y:S01]  /*126e0*/  LDCU.64 UR8, c[0x0][0x4b8] ;  /* 0x00009700ff0877ac */ /* 0x000e620008000a00 */
[----:B------:R-:W-:Y:S01]  /*126f0*/  UISETP.NE.AND UP0, UPT, UR41, URZ, UPT ;  /* 0x000000ff2900728c */ /* 0x000fe2000bf05270 */
[----:B---3--:R-:W-:Y:S01]  /*12700*/  IMAD.HI.U32 R2, R23, UR4, R22 ;  /* 0x0000000417027c27 */ /* 0x008fe2000f8e0016 */
[----:B------:R-:W2:Y:S04]  /*12710*/  LDCU UR4, c[0x0][0x4c0] ;  /* 0x00009800ff0477ac */ /* 0x000ea80008000800 */
[----:B------:R-:W-:-:S05]  /*12720*/  SHF.R.U32.HI R3, RZ, UR5, R2 ;  /* 0x00000005ff037c19 */ /* 0x000fca0008011602 */
[----:B------:R-:W-:-:S04]  /*12730*/  IMAD.MOV R0, RZ, RZ, -R3 ;  /* 0x000000ffff007224 */ /* 0x000fc800078e0a03 */
[----:B0-----:R-:W-:-:S04]  /*12740*/  IMAD R23, R0, UR6, R23 ;  /* 0x0000000600177c24 */ /* 0x001fc8000f8e0217 */
[C---:B-1----:R-:W-:Y:S02]  /*12750*/  IMAD R22, R23.reuse, UR8, RZ ;  /* 0x0000000817167c24 */ /* 0x042fe4000f8e02ff */
[C---:B------:R-:W-:Y:S02]  /*12760*/  IMAD R0, R23.reuse, UR9, RZ ;  /* 0x0000000917007c24 */ /* 0x040fe4000f8e02ff */
[----:B--2---:R-:W-:Y:S01]  /*12770*/  IMAD R24, R23, UR4, RZ ;  /* 0x0000000417187c24 */ /* 0x004fe2000f8e02ff */
        /* <DEDUP_REMOVED lines=335> */
.L_x_6907:
[----:B------:R-:W3:Y:S01]  /*13c70*/  LDCU.64 UR8, c[0x0][0x5f0] ;  /* 0x0000be00ff0877ac */ /* 0x000ee20008000a00 */
[----:B------:R-:W-:Y:S01]  /*13c80*/  BSSY.RECONVERGENT B6, `(.L_x_6908) ;  /* 0x000010f000067945 */ /* 0x000fe20003800200 */
[----:B------:R-:W0:Y:S01]  /*13c90*/  LDCU.64 UR6, c[0x0][0x5e8] ;  /* 0x0000bd00ff0677ac */ /* 0x000e220008000a00 */
[----:B------:R-:W-:-:S04]  /*13ca0*/  UPRMT UR4, UR39, 0x9910, URZ ;  /* 0x0000991027047896 */ /* 0x000fc800080000ff */
[----:B------:R-:W-:Y:S01]  /*13cb0*/  UISETP.GT.AND UP0, UPT, UR4, 0x9, UPT ;  /* 0x000000090400788c */ /* 0x000fe2000bf04270 */
[----:B---3--:R-:W-:Y:S02]  /*13cc0*/  IADD3 R2, P1, PT, R0, UR8, RZ ;  /* 0x0000000800027c10 */ /* 0x008fe4000ff3e0ff */
        /* <DEDUP_REMOVED lines=14> */
[----:B--2---:R0:W1:Y:S02]  /*13db0*/  I2F.F64.S16 R16, R2 ;  /* 0x0000000200107312 */ /* 0x0040640000101c00 */
[----:B01----:R-:W-:Y:S05]  /*13dc0*/  BRA `(.L_x_6914) ;  /* 0x0000000c00e87947 */ /* 0x003fea0003800000 */
.L_x_6912:
[----:B------:R-:W2:Y:S01]  /*13dd0*/  LDG.E.U8 R2, desc[UR36][R2.64] ;  /* 0x0000002402027981 */ /* 0x000ea2000c1e1100 */
[----:B------:R-:W-:Y:S01]  /*13de0*/  CS2R R18, SRZ ;  /* 0x0000000000127805 */ /* 0x000fe2000001ff00 */
[----:B--2---:R0:W1:Y:S02]  /*13df0*/  I2F.F64.U16 R16, R2 ;  /* 0x0000000200107312 */ /* 0x0040640000101800 */
[----:B01----:R-:W-:Y:S05]  /*13e00*/  BRA `(.L_x_6914) ;  /* 0x0000000c00d87947 */ /* 0x003fea0003800000 */
.L_x_6911:
        /* <DEDUP_REMOVED lines=8> */
[----:B--2---:R-:W0:Y:S02]  /*13e90*/  I2F.F64.S64 R16, R16 ;  /* 0x0000001000107312 */ /* 0x004e240000301c00 */
[----:B0-----:R-:W-:Y:S05]  /*13ea0*/  BRA `(.L_x_6914) ;  /* 0x0000000c00b07947 */ /* 0x001fea0003800000 */
.L_x_6916:
[----:B------:R-:W2:Y:S01]  /*13eb0*/  LDG.E R2, desc[UR36][R2.64] ;  /* 0x0000002402027981 */ /* 0x000ea2000c1e1900 */
[----:B------:R-:W-:Y:S01]  /*13ec0*/  CS2R R18, SRZ ;  /* 0x0000000000127805 */ /* 0x000fe2000001ff00 */
[----:B--2---:R0:W1:Y:S02]  /*13ed0*/  I2F.F64 R16, R2 ;  /* 0x0000000200107312 */ /* 0x0040640000201c00 */
[----:B01----:R-:W-:Y:S05]  /*13ee0*/  BRA `(.L_x_6914) ;  /* 0x0000000c00a07947 */ /* 0x003fea0003800000 */
.L_x_6915:
[----:B------:R-:W2:Y:S01]  /*13ef0*/  LDG.E.U16 R2, desc[UR36][R2.64] ;  /* 0x0000002402027981 */ /* 0x000ea2000c1e1500 */
[----:B------:R-:W-:Y:S01]  /*13f00*/  CS2R R18, SRZ ;  /* 0x0000000000127805 */ /* 0x000fe2000001ff00 */
[----:B--2---:R0:W1:Y:S02]  /*13f10*/  I2F.F64.S16 R16, R2 ;  /* 0x0000000200107312 */ /* 0x0040640000101c00 */
[----:B01----:R-:W-:Y:S05]  /*13f20*/  BRA `(.L_x_6914) ;  /* 0x0000000c00907947 */ /* 0x003fea0003800000 */
.L_x_6910:
        /* <DEDUP_REMOVED lines=9> */
[----:B------:R-:W1:Y:S02]  /*13fc0*/  F2F.F64.F32 R16, R16 ;  /* 0x0000001000107310 */ /* 0x000e640000201800 */
[----:B-1----:R-:W-:Y:S05]  /*13fd0*/  BRA `(.L_x_6914) ;  /* 0x0000000c00647947 */ /* 0x002fea0003800000 */
.L_x_6918:
[----:B------:R-:W2:Y:S01]  /*13fe0*/  LDG.E.U16 R0, desc[UR36][R2.64] ;  /* 0x0000002402007981 */ /* 0x000ea2000c1e1500 */
[----:B------:R-:W-:Y:S01]  /*13ff0*/  CS2R R18, SRZ ;  /* 0x0000000000127805 */ /* 0x000fe2000001ff00 */
[----:B--2---:R-:W-:-:S05]  /*14000*/  HADD2.F32 R0, -RZ, R0.H0_H0 ;  /* 0x20000000ff007230 */ /* 0x004fca0000004100 */
[----:B------:R-:W-:-:S04]  /*14010*/  FMUL.FTZ R0, R0, 1 ;  /* 0x3f80000000007820 */ /* 0x000fc80000410000 */
[----:B------:R1:W2:Y:S02]  /*14020*/  F2F.F64.F32 R16, R0 ;  /* 0x0000000000107310 */ /* 0x0002a40000201800 */
[----:B-12---:R-:W-:Y:S05]  /*14030*/  BRA `(.L_x_6914) ;  /* 0x0000000c004c7947 */ /* 0x006fea0003800000 */
.L_x_6917:
        /* <DEDUP_REMOVED lines=14> */
[----:B------:R-:W1:Y:S02]  /*14120*/  F2F.F64.F32 R18, R18 ;  /* 0x0000001200127310 */ /* 0x000e640000201800 */
[----:B01----:R-:W-:Y:S05]  /*14130*/  BRA `(.L_x_6914) ;  /* 0x0000000c000c7947 */ /* 0x003fea0003800000 */
.L_x_6920:
        /* <DEDUP_REMOVED lines=10> */
[----:B------:R1:W2:Y:S02]  /*141e0*/  F2F.F64.F32 R18, R0 ;  /* 0x0000000000127310 */ /* 0x0002a40000201800 */
[----:B012---:R-:W-:Y:S05]  /*141f0*/  BRA `(.L_x_6914) ;  /* 0x0000000800dc7947 */ /* 0x007fea0003800000 */
.L_x_6919:
[----:B------:R0:W5:Y:S01]  /*14200*/  LDG.E.64 R16, desc[UR36][R2.64] ;  /* 0x0000002402107981 */ /* 0x000162000c1e1b00 */
[----:B------:R-:W-:Y:S01]  /*14210*/  CS2R R18, SRZ ;  /* 0x0000000000127805 */ /* 0x000fe2000001ff00 */
[----:B------:R-:W-:Y:S06]  /*14220*/  BRA `(.L_x_6914) ;  /* 0x0000000800d07947 */ /* 0x000fec0003800000 */
.L_x_6909:
        /* <DEDUP_REMOVED lines=14> */
.L_x_6923:
[----:B------:R1:W5:Y:S01]  /*14310*/  LDG.E.128 R16, desc[UR36][R2.64] ;  /* 0x0000002402107981 */ /* 0x000362000c1e1d00 */
[----:B------:R-:W-:Y:S05]  /*14320*/  BRA `(.L_x_6914) ;  /* 0x0000000800907947 */ /* 0x000fea0003800000 */
.L_x_6922:
        /* <DEDUP_REMOVED lines=26> */
[----:B------:R2:W3:Y:S02]  /*144d0*/  F2F.F64.F32 R16, R5 ;  /* 0x0000000500107310 */ /* 0x0004e40000201800 */
[----:B--23--:R-:W-:Y:S05]  /*144e0*/  BRA `(.L_x_6914) ;  /* 0x0000000800207947 */ /* 0x00cfea0003800000 */
.L_x_6925:
        /* <DEDUP_REMOVED lines=15> */
.L_x_6924:
[----:B------:R-:W2:Y:S01]  /*145e0*/  LDG.E.U16 R0, desc[UR36][R2.64] ;  /* 0x0000002402007981 */ /* 0x000ea2000c1e1500 */
[----:B------:R-:W-:Y:S02]  /*145f0*/  CS2R R18, SRZ ;  /* 0x0000000000127805 */ /* 0x000fe4000001ff00 */
[----:B--2---:R-:W-:-:S05]  /*14600*/  SHF.L.U32 R0, R0, 0x10, RZ ;  /* 0x0000001000007819 */ /* 0x004fca00000006ff */
[----:B------:R-:W-:-:S04]  /*14610*/  FMUL.FTZ R0, R0, 1 ;  /* 0x3f80000000007820 */ /* 0x000fc80000410000 */
[----:B------:R2:W3:Y:S02]  /*14620*/  F2F.F64.F32 R16, R0 ;  /* 0x0000000000107310 */ /* 0x0004e40000201800 */
[----:B--23--:R-:W-:Y:S05]  /*14630*/  BRA `(.L_x_6914) ;  /* 0x0000000400cc7947 */ /* 0x00cfea0003800000 */
.L_x_6921:
        /* <DEDUP_REMOVED lines=12> */
.L_x_6928:
        /* <DEDUP_REMOVED lines=22> */
.L_x_6930:
[----:B------:R-:W-:Y:S05]  /*14860*/  BSYNC.RECONVERGENT B0 ;  /* 0x0000000000007941 */ /* 0x000fea0003800200 */
.L_x_6929:
[----:B------:R-:W-:Y:S01]  /*14870*/  IMAD.SHL.U32 R0, R0, 0x100000, RZ ;  /* 0x0010000000007824 */ /* 0x000fe200078e00ff */
[----:B------:R-:W-:-:S04]  /*14880*/  LEA R2, R2, 0x3b800000, 0x17 ;  /* 0x3b80000002027811 */ /* 0x000fc800078eb8ff */
[----:B------:R-:W-:-:S05]  /*14890*/  LOP3.LUT R0, R2, R0, R7, 0xfe, !PT ;  /* 0x0000000002007212 */ /* 0x000fca00078efe07 */
[----:B------:R-:W-:-:S04]  /*148a0*/  FMUL.FTZ R0, R0, 1 ;  /* 0x3f80000000007820 */ /* 0x000fc80000410000 */
[----:B------:R4:W0:Y:S02]  /*148b0*/  F2F.F64.F32 R16, R0 ;  /* 0x0000000000107310 */ /* 0x0008240000201800 */
[----:B0---4-:R-:W-:Y:S05]  /*148c0*/  BRA `(.L_x_6914) ;  /* 0x0000000400287947 */ /* 0x011fea0003800000 */
.L_x_6927:
        /* <DEDUP_REMOVED lines=22> */
.L_x_6932:
[----:B------:R-:W-:Y:S05]  /*14a30*/  BSYNC.RECONVERGENT B0 ;  /* 0x0000000000007941 */ /* 0x000fea0003800200 */
.L_x_6931:
[----:B------:R-:W-:Y:S01]  /*14a40*/  IMAD.SHL.U32 R0, R0, 0x200000, RZ ;  /* 0x0020000000007824 */ /* 0x000fe200078e00ff */
[----:B------:R-:W-:-:S04]  /*14a50*/  LEA R2, R2, 0x37800000, 0x17 ;  /* 0x3780000002027811 */ /* 0x000fc800078eb8ff */
[----:B------:R-:W-:-:S05]  /*14a60*/  LOP3.LUT R0, R2, R0, R7, 0xfe, !PT ;  /* 0x0000000002007212 */ /* 0x000fca00078efe07 */
[----:B------:R-:W-:-:S04]  /*14a70*/  FMUL.FTZ R0, R0, 1 ;  /* 0x3f80000000007820 */ /* 0x000fc80000410000 */
[----:B------:R4:W0:Y:S02]  /*14a80*/  F2F.F64.F32 R16, R0 ;  /* 0x0000000000107310 */ /* 0x0008240000201800 */
[----:B0---4-:R-:W-:Y:S05]  /*14a90*/  BRA `(.L_x_6914) ;  /* 0x0000000000b47947 */ /* 0x011fea0003800000 */
.L_x_6926:
        /* <DEDUP_REMOVED lines=19> */
.L_x_6913:
        /* <DEDUP_REMOVED lines=16> */
.L_x_6935:
[----:B------:R-:W-:Y:S02]  /*14cd0*/  CS2R R16, SRZ ;  /* 0x0000000000107805 */ /* 0x000fe4000001ff00 */
[----:B------:R-:W-:Y:S01]  /*14ce0*/  CS2R R18, SRZ ;  /* 0x0000000000127805 */ /* 0x000fe2000001ff00 */
[----:B------:R-:W-:Y:S06]  /*14cf0*/  BRA `(.L_x_6914) ;  /* 0x00000000001c7947 */ /* 0x000fec0003800000 */
.L_x_6934:
[----:B------:R-:W2:Y:S01]  /*14d00*/  LDG.E.64 R16, desc[UR36][R2.64] ;  /* 0x0000002402107981 */ /* 0x000ea2000c1e1b00 */
[----:B------:R-:W-:Y:S01]  /*14d10*/  CS2R R18, SRZ ;  /* 0x0000000000127805 */ /* 0x000fe2000001ff00 */
[----:B--2---:R-:W4:Y:S02]  /*14d20*/  I2F.F64.U64 R16, R16 ;  /* 0x0000001000107312 */ /* 0x004f240000301800 */
[----:B----4-:R-:W-:Y:S05]  /*14d30*/  BRA `(.L_x_6914) ;  /* 0x00000000000c7947 */ /* 0x010fea0003800000 */
.L_x_6933:
[----:B------:R-:W2:Y:S01]  /*14d40*/  LDG.E R2, desc[UR36][R2.64] ;  /* 0x0000002402027981 */ /* 0x000ea2000c1e1900 */
[----:B------:R-:W-:Y:S01]  /*14d50*/  CS2R R18, SRZ ;  /* 0x0000000000127805 */ /* 0x000fe2000001ff00 */
[----:B--2---:R2:W3:Y:S06]  /*14d60*/  I2F.F64.U32 R16, R2 ;  /* 0x0000000200107312 */ /* 0x0044ec0000201800 */
.L_x_6914:
[----:B------:R-:W-:Y:S05]  /*14d70*/  BSYNC.RECONVERGENT B6 ;  /* 0x0000000000067941 */ /* 0x000fea0003800200 */
.L_x_6908:
        /* <DEDUP_REMOVED lines=19> */
.L_x_6940:
[----:B------:R-:W4:Y:S01]  /*14eb0*/  LDG.E.U8 R8, desc[UR36][R24.64] ;  /* 0x0000002418087981 */ /* 0x000f22000c1e1100 */
[----:B------:R-:W-:Y:S01]  /*14ec0*/  CS2R R10, SRZ ;  /* 0x00000000000a7805 */ /* 0x000fe2000001ff00 */
[----:B----4-:R-:W4:Y:S02]  /*14ed0*/  I2F.F64.U16 R8, R8 ;  /* 0x0000000800087312 */ /* 0x010f240000101800 */
[----:B----4-:R-:W-:Y:S05]  /*14ee0*/  BRA `(.L_x_6942) ;  /* 0x0000000c00d87947 */ /* 0x010fea0003800000 */
.L_x_6939:
        /* <DEDUP_REMOVED lines=10> */
.L_x_6944:
[----:B------:R-:W4:Y:S01]  /*14f90*/  LDG.E R8, desc[UR36][R24.64] ;  /* 0x0000002418087981 */ /* 0x000f22000c1e1900 */
[----:B------:R-:W-:Y:S01]  /*14fa0*/  CS2R R10, SRZ ;  /* 0x00000000000a7805 */ /* 0x000fe2000001ff00 */
[----:B----4-:R-:W4:Y:S02]  /*14fb0*/  I2F.F64 R8, R8 ;  /* 0x0000000800087312 */ /* 0x010f240000201c00 */
[----:B----4-:R-:W-:Y:S05]  /*14fc0*/  BRA `(.L_x_6942) ;  /* 0x0000000c00a07947 */ /* 0x010fea0003800000 */
.L_x_6943:
[----:B------:R-:W4:Y:S01]  /*14fd0*/  LDG.E.U16 R8, desc[UR36][R24.64] ;  /* 0x0000002418087981 */ /* 0x000f22000c1e1500 */
[----:B------:R-:W-:Y:S01]  /*14fe0*/  CS2R R10, SRZ ;  /* 0x00000000000a7805 */ /* 0x000fe2000001ff00 */
[----:B----4-:R-:W4:Y:S02]  /*14ff0*/  I2F.F64.S16 R8, R8 ;  /* 0x0000000800087312 */ /* 0x010f240000101c00 */
[----:B----4-:R-:W-:Y:S05]  /*15000*/  BRA `(.L_x_6942) ;  /* 0x0000000c00907947 */ /* 0x010fea0003800000 */
.L_x_6938:
        /* <DEDUP_REMOVED lines=11> */
.L_x_6946:
[----:B------:R-:W4:Y:S01]  /*150c0*/  LDG.E.U16 R0, desc[UR36][R24.64] ;  /* 0x0000002418007981 */ /* 0x000f22000c1e1500 */
[----:B------:R-:W-:Y:S01]  /*150d0*/  CS2R R10, SRZ ;  /* 0x00000000000a7805 */ /* 0x000fe2000001ff00 */
[----:B----4-:R-:W-:-:S05]  /*150e0*/  HADD2.F32 R0, -RZ, R0.H0_H0 ;  /* 0x20000000ff007230 */ /* 0x010fca0000004100 */
[----:B------:R-:W-:-:S04]  /*150f0*/  FMUL.FTZ R0, R0, 1 ;  /* 0x3f80000000007820 */ /* 0x000fc80000410000 */
[----:B------:R4:W0:Y:S02]  /*15100*/  F2F.F64.F32 R8, R0 ;  /* 0x0000000000087310 */ /* 0x0008240000201800 */
[----:B0---4-:R-:W-:Y:S05]  /*15110*/  BRA `(.L_x_6942) ;  /* 0x0000000c004c7947 */ /* 0x011fea0003800000 */
.L_x_6945:
        /* <DEDUP_REMOVED lines=16> */
.L_x_6948:
        /* <DEDUP_REMOVED lines=12> */
.L_x_6947:
[----:B------:R4:W5:Y:S01]  /*152e0*/  LDG.E.64 R8, desc[UR36][R24.64] ;  /* 0x0000002418087981 */ /* 0x000962000c1e1b00 */
[----:B------:R-:W-:Y:S01]  /*152f0*/  CS2R R10, SRZ ;  /* 0x00000000000a7805 */ /* 0x000fe2000001ff00 */
[----:B------:R-:W-:Y:S06]  /*15300*/  BRA `(.L_x_6942) ;  /* 0x0000000800d07947 */ /* 0x000fec0003800000 */
.L_x_6937:
        /* <DEDUP_REMOVED lines=14> */
.L_x_6951:
[----:B------:R4:W5:Y:S01]  /*153f0*/  LDG.E.128 R8, desc[UR36][R24.64] ;  /* 0x0000002418087981 */ /* 0x000962000c1e1d00 */
[----:B------:R-:W-:Y:S05]  /*15400*/  BRA `(.L_x_6942) ;  /* 0x0000000800907947 */ /* 0x000fea0003800000 */
.L_x_6950:
        /* <DEDUP_REMOVED lines=10> */
[C---:B012---:R-:W-:Y:S02]  /*154b0*/  LOP3.LUT R2, R0.reuse, 0x7f000000, RZ, 0xc0, !PT ;  /* 0x7f00000000027812 */ /* 0x047fe400078ec0ff */
        /* <DEDUP_REMOVED lines=15> */
[----:B------:R0:W1:Y:S02]  /*155b0*/  F2F.F64.F32 R8, R3 ;  /* 0x0000000300087310 */ /* 0x0000640000201800 */
[----:B01----:R-:W-:Y:S05]  /*155c0*/  BRA `(.L_x_6942) ;  /* 0x0000000800207947 */ /* 0x003fea0003800000 */
.L_x_6953:
[----:B01----:R-:W4:Y:S01]  /*155d0*/  LDG.E.U8 R3, desc[UR36][R24.64] ;  /* 0x0000002418037981 */ /* 0x003f22000c1e1100 */
[----:B------:R-:W-:Y:S01]  /*155e0*/  CS2R R10, SRZ ;  /* 0x00000000000a7805 */ /* 0x000fe2000001ff00 */
[C---:B----4-:R-:W-:Y:S02]  /*155f0*/  IMAD.SHL.U32 R0, R3.reuse, 0x2000000, RZ ;  /* 0x0200000003007824 */ /* 0x050fe400078e00ff */
[----:B------:R-:W-:-:S03]  /*15600*/  IMAD.SHL.U32 R3, R3, 0x100, RZ ;  /* 0x0000010003037824 */ /* 0x000fc600078e00ff */
        /* <DEDUP_REMOVED lines=9> */
[----:B------:R0:W1:Y:S02]  /*156a0*/  F2F.F64.F32 R8, R0 ;  /* 0x0000000000087310 */ /* 0x0000640000201800 */
[----:B01----:R-:W-:Y:S05]  /*156b0*/  BRA `(.L_x_6942) ;  /* 0x0000000400e47947 */ /* 0x003fea0003800000 */
.L_x_6952:
[----:B------:R-:W4:Y:S01]  /*156c0*/  LDG.E.U16 R0, desc[UR36][R24.64] ;  /* 0x0000002418007981 */ /* 0x000f22000c1e1500 */
[----:B------:R-:W-:Y:S02]  /*156d0*/  CS2R R10, SRZ ;  /* 0x00000000000a7805 */ /* 0x000fe4000001ff00 */
[----:B----4-:R-:W-:-:S05]  /*156e0*/  SHF.L.U32 R0, R0, 0x10, RZ ;  /* 0x0000001000007819 */ /* 0x010fca00000006ff */
[----:B------:R-:W-:-:S04]  /*156f0*/  FMUL.FTZ R0, R0, 1 ;  /* 0x3f80000000007820 */ /* 0x000fc80000410000 */
[----:B------:R4:W0:Y:S02]  /*15700*/  F2F.F64.F32 R8, R0 ;  /* 0x0000000000087310 */ /* 0x0008240000201800 */
[----:B0---4-:R-:W-:Y:S05]  /*15710*/  BRA `(.L_x_6942) ;  /* 0x0000000400cc7947 */ /* 0x011fea0003800000 */
.L_x_6949:
        /* <DEDUP_REMOVED lines=12> */
.L_x_6956:
        /* <DEDUP_REMOVED lines=11> */
[----:B012---:R-:W-:Y:S02]  /*15890*/  LOP3.LUT P0, R2, R0, 0xf, RZ, 0xc0, !PT ;  /* 0x0000000f00027812 */ /* 0x007fe4000780c0ff */
        /* <DEDUP_REMOVED lines=10> */
.L_x_6958:
[----:B------:R-:W-:Y:S05]  /*15940*/  BSYNC.RECONVERGENT B0 ;  /* 0x0000000000007941 */ /* 0x000fea0003800200 */
.L_x_6957:
[----:B------:R-:W-:Y:S01]  /*15950*/  IMAD.SHL.U32 R0, R0, 0x100000, RZ ;  /* 0x0010000000007824 */ /* 0x000fe200078e00ff */
[----:B------:R-:W-:-:S04]  /*15960*/  LEA R2, R2, 0x3b800000, 0x17 ;  /* 0x3b80000002027811 */ /* 0x000fc800078eb8ff */
[----:B------:R-:W-:-:S05]  /*15970*/  LOP3.LUT R0, R2, R0, R7, 0xfe, !PT ;  /* 0x0000000002007212 */ /* 0x000fca00078efe07 */
[----:B------:R-:W-:-:S04]  /*15980*/  FMUL.FTZ R0, R0, 1 ;  /* 0x3f80000000007820 */ /* 0x000fc80000410000 */
[----:B------:R0:W1:Y:S02]  /*15990*/  F2F.F64.F32 R8, R0 ;  /* 0x0000000000087310 */ /* 0x0000640000201800 */
[----:B01----:R-:W-:Y:S05]  /*159a0*/  BRA `(.L_x_6942) ;  /* 0x0000000400287947 */ /* 0x003fea0003800000 */
.L_x_6955:
        /* <DEDUP_REMOVED lines=11> */
[----:B012---:R-:W-:Y:S02]  /*15a60*/  LOP3.LUT P0, R2, R0, 0x1f, RZ, 0xc0, !PT ;  /* 0x0000001f00027812 */ /* 0x007fe4000780c0ff */
        /* <DEDUP_REMOVED lines=10> */
.L_x_6960:
[----:B------:R-:W-:Y:S05]  /*15b10*/  BSYNC.RECONVERGENT B0 ;  /* 0x0000000000007941 */ /* 0x000fea0003800200 */
.L_x_6959:
[----:B------:R-:W-:Y:S01]  /*15b20*/  IMAD.SHL.U32 R0, R0, 0x200000, RZ ;  /* 0x0020000000007824 */ /* 0x000fe200078e00ff */
[----:B------:R-:W-:-:S04]  /*15b30*/  LEA R2, R2, 0x37800000, 0x17 ;  /* 0x3780000002027811 */ /* 0x000fc800078eb8ff */
[----:B------:R-:W-:-:S05]  /*15b40*/  LOP3.LUT R0, R2, R0, R7, 0xfe, !PT ;  /* 0x0000000002007212 */ /* 0x000fca00078efe07 */
[----:B------:R-:W-:-:S04]  /*15b50*/  FMUL.FTZ R0, R0, 1 ;  /* 0x3f80000000007820 */ /* 0x000fc80000410000 */
[----:B------:R0:W1:Y:S02]  /*15b60*/  F2F.F64.F32 R8, R0 ;  /* 0x0000000000087310 */ /* 0x0000640000201800 */
[----:B01----:R-:W-:Y:S05]  /*15b70*/  BRA `(.L_x_6942) ;  /* 0x0000000000b47947 */ /* 0x003fea0003800000 */
.L_x_6954:
        /* <DEDUP_REMOVED lines=19> */
.L_x_6941:
[----:B------:R-:W-:Y:S01]  /*15cb0*/  MOV R0, 0x0 ;  /* 0x0000000000007802 */ /* 0x000fe20000000f00 */
[----:B------:R-:W4:Y:S01]  /*15cc0*/  LDCU.64 UR4, c[0x4][0x148] ;  /* 0x01002900ff0477ac */ /* 0x000f220008000a00 */
[----:B------:R-:W-:Y:S02]  /*15cd0*/  HFMA2 R13, -RZ, RZ, 0, 0 ;  /* 0x00000000ff0d7431 */ /* 0x000fe400000001ff */
[----:B------:R-:W-:Y:S01]  /*15ce0*/  IMAD.MOV.U32 R8, RZ, RZ, 0x4e ;  /* 0x0000004eff087424 */ /* 0x000fe200078e00ff */
[----:B012---:R0:W1:Y:S01]  /*15cf0*/  LDC.64 R2, c[0x4][R0] ;  /* 0x0100000000027b82 */ /* 0x0070620000000a00 */
[----:B------:R-:W2:Y:S01]  /*15d00*/  LDCU.64 UR6, c[0x4][0x150] ;  /* 0x01002a00ff0677ac */ /* 0x000ea20008000a00 */
[----:B------:R-:W-:Y:S01]  /*15d10*/  IMAD.MOV.U32 R12, RZ, RZ, 0x1 ;  /* 0x00000001ff0c7424 */ /* 0x000fe200078e00ff */
[----:B------:R-:W3:Y:S01]  /*15d20*/  LDCU.64 UR8, c[0x4][0x30] ;  /* 0x01000600ff0877ac */ /* 0x000ee20008000a00 */
[----:B----4-:R-:W-:Y:S02]  /*15d30*/  IMAD.U32 R4, RZ, RZ, UR4 ;  /* 0x00000004ff047e24 */ /* 0x010fe4000f8e00ff */
[----:B------:R-:W-:Y:S01]  /*15d40*/  IMAD.U32 R5, RZ, RZ, UR5 ;  /* 0x00000005ff057e24 */ /* 0x000fe2000f8e00ff */
[----:B--2---:R-:W-:Y:S01]  /*15d50*/  MOV R6, UR6 ;  /* 0x0000000600067c02 */ /* 0x004fe20008000f00 */
[----:B------:R-:W-:-:S02]  /*15d60*/  IMAD.U32 R7, RZ, RZ, UR7 ;  /* 0x00000007ff077e24 */ /* 0x000fc4000f8e00ff */
[----:B---3--:R-:W-:Y:S01]  /*15d70*/  IMAD.U32 R10, RZ, RZ, UR8 ;  /* 0x00000008ff0a7e24 */ /* 0x008fe2000f8e00ff */
[----:B0-----:R-:W-:-:S07]  /*15d80*/  MOV R11, UR9 ;  /* 0x00000009000b7c02 */ /* 0x001fce0008000f00 */
[----:B------:R-:W-:-:S07]  /*15d90*/  LEPC R20, `(.L_x_6963) ;  /* 0x000000001014794e */ /* 0x000fce0000000000 */
[----:B-1---5:R-:W-:Y:S05]  /*15da0*/  CALL.ABS.NOINC R2 ;  /* 0x0000000002007343 */ /* 0x022fea0003c00000 */
.L_x_6963:
[----:B------:R-:W-:Y:S02]  /*15db0*/  CS2R R8, SRZ ;  /* 0x0000000000087805 */ /* 0x000fe4000001ff00 */
[----:B------:R-:W-:Y:S01]  /*15dc0*/  CS2R R10, SRZ ;  /* 0x00000000000a7805 */ /* 0x000fe2000001ff00 */
[----:B------:R-:W-:Y:S06]  /*15dd0*/  BRA `(.L_x_6942) ;  /* 0x00000000001c7947 */ /* 0x000fec0003800000 */
.L_x_6962:
[----:B------:R-:W4:Y:S01]  /*15de0*/  LDG.E.64 R8, desc[UR36][R24.64] ;  /* 0x0000002418087981 */ /* 0x000f22000c1e1b00 */
[----:B------:R-:W-:Y:S01]  /*15df0*/  CS2R R10, SRZ ;  /* 0x00000000000a7805 */ /* 0x000fe2000001ff00 */
[----:B----4-:R-:W4:Y:S02]  /*15e00*/  I2F.F64.U64 R8, R8 ;  /* 0x0000000800087312 */ /* 0x010f240000301800 */
[----:B----4-:R-:W-:Y:S05]  /*15e10*/  BRA `(.L_x_6942) ;  /* 0x00000000000c7947 */ /* 0x010fea0003800000 */
.L_x_6961:
[----:B------:R-:W4:Y:S01]  /*15e20*/  LDG.E R8, desc[UR36][R24.64] ;  /* 0x0000002418087981 */ /* 0x000f22000c1e1900 */
[----:B------:R-:W-:Y:S01]  /*15e30*/  CS2R R10, SRZ ;  /* 0x00000000000a7805 */ /* 0x000fe2000001ff00 */
[----:B----4-:R-:W4:Y:S06]  /*15e40*/  I2F.F64.U32 R8, R8 ;  /* 0x0000000800087312 */ /* 0x010f2c0000201800 */
.L_x_6942:
[----:B------:R-:W-:Y:S05]  /*15e50*/  BSYNC.RECONVERGENT B6 ;  /* 0x0000000000067941 */ /* 0x000fea0003800200 */
.L_x_6936:
        /* <DEDUP_REMOVED lines=10> */
[----:B01----:R-:W0:Y:S01]  /*15f00*/  MUFU.RCP64H R3, R9 ;  /* 0x0000000900037308 */ /* 0x003e220000001800 */
        /* <DEDUP_REMOVED lines=47> */
[----:B---3--:R-:W-:Y:S05]  /*16200*/  CALL.REL.NOINC `($__internal_1_$__cuda_sm20_div_rn_f64_full) ;  /* 0x0000002800e87944 */ /* 0x008fea0003c00000 */
.L_x_6968:
[----:B------:R-:W-:Y:S05]  /*16210*/  BSYNC.RECONVERGENT B2 ;  /* 0x0000000000027941 */ /* 0x000fea0003800200 */
.L_x_6967:
        /* <DEDUP_REMOVED lines=28> */
[----:B0-----:R0:W1:Y:S02]  /*163e0*/  DFMA R6, R6, R8, R6 ;  /* 0x000000080606722b */ /* 0x0010640000000006 */
[----:B01----:R-:W-:Y:S05]  /*163f0*/  @P0 BRA `(.L_x_6970) ;  /* 0x0000000000180947 */ /* 0x003fea0003800000 */
[----:B------:R-:W-:Y:S01]  /*16400*/  LOP3.LUT R8, R11, 0x7fffffff, RZ, 0xc0, !PT ;  /* 0x7fffffff0b087812 */ /* 0x000fe200078ec0ff */
[----:B------:R-:W-:Y:S01]  /*16410*/  IMAD.MOV.U32 R4, RZ, RZ, R10 ;  /* 0x000000ffff047224 */ /* 0x000fe200078e000a */
[----:B------:R-:W-:Y:S01]  /*16420*/  MOV R0, 0x16460 ;  /* 0x0001646000007802 */ /* 0x000fe20000000f00 */
[----:B------:R-:W-:Y:S01]  /*16430*/  IMAD.MOV.U32 R5, RZ, RZ, R11 ;  /* 0x000000ffff057224 */ /* 0x000fe200078e000b */
[----:B------:R-:W-:-:S07]  /*16440*/  IADD3 R8, PT, PT, R8, -0x100000, RZ ;  /* 0xfff0000008087810 */ /* 0x000fce0007ffe0ff */
[----:B---3--:R-:W-:Y:S05]  /*16450*/  CALL.REL.NOINC `($__internal_0_$__cuda_sm20_dblrcp_rn_slowpath_v3) ;  /* 0x0000002000d87944 */ /* 0x008fea0003c00000 */
.L_x_6970:
[----:B------:R-:W-:Y:S05]  /*16460*/  BSYNC.RECONVERGENT B2 ;  /* 0x0000000000027941 */ /* 0x000fea0003800200 */
.L_x_6969:
[----:B---3--:R-:W0:-:S15]  /*16470*/  DFMA R8, R2, R18, R16 ;  /* 0x000000120208722b */ /* 0x008e1e0000000010 */
        /* <DEDUP_REMOVED lines=14> */
[----:B-1----:R0:W1:Y:S02]  /*16560*/  DMUL R10, R2, R6 ;  /* 0x00000006020a7228 */ /* 0x0020640000000000 */
[----:B012---:R-:W-:Y:S05]  /*16570*/  BRA `(.L_x_6971) ;  /* 0x0000000c00607947 */ /* 0x007fea0003800000 */
.L_x_6966:
[----:B------:R-:W4:Y:S01]  /*16580*/  DADD R6, -RZ, |R8| ;  /* 0x00000000ff067229 */ /* 0x000f220000000508 */
[----:B012---:R-:W-:Y:S01]  /*16590*/  IMAD.MOV.U32 R2, RZ, RZ, 0x1 ;  /* 0x00000001ff027424 */ /* 0x007fe200078e00ff */
[----:B----4-:R-:W0:Y:S01]  /*165a0*/  MUFU.RCP64H R3, R7 ;  /* 0x0000000700037308 */ /* 0x010e220000001800 */
        /* <DEDUP_REMOVED lines=50> */
.L_x_6973:
[----:B------:R-:W-:Y:S05]  /*168d0*/  BSYNC.RECONVERGENT B2 ;  /* 0x0000000000027941 */ /* 0x000fea0003800200 */
.L_x_6972:
        /* <DEDUP_REMOVED lines=57> */
.L_x_6975:
[----:B------:R-:W-:Y:S05]  /*16c70*/  BSYNC.RECONVERGENT B2 ;  /* 0x0000000000027941 */ /* 0x000fea0003800200 */
.L_x_6974:
[----:B------:R-:W-:Y:S05]  /*16c80*/  BRA `(.L_x_6971) ;  /* 0x00000004009c7947 */ /* 0x000fea0003800000 */
.L_x_6965:
[----:B01----:R-:W0:Y:S01]  /*16c90*/  MUFU.RCP64H R3, R11 ;  /* 0x0000000b00037308 */ /* 0x003e220000001800 */
[----:B--2---:R-:W-:Y:S01]  /*16ca0*/  MOV R2, 0x1 ;  /* 0x0000000100027802 */ /* 0x004fe20000000f00 */
[----:B------:R-:W-:Y:S01]  /*16cb0*/  BSSY.RECONVERGENT B2, `(.L_x_6976) ;  /* 0x000002f000027945 */ /* 0x000fe20003800200 */
[----:B------:R-:W-:-:S04]  /*16cc0*/  FSETP.GEU.AND P1, PT, |R9|, 6.5827683646048100446e-37, PT ;  /* 0x036000000900780b */ /* 0x000fc80003f2e200 */
        /* <DEDUP_REMOVED lines=45> */
.L_x_6977:
[----:B------:R-:W-:Y:S05]  /*16fa0*/  BSYNC.RECONVERGENT B2 ;  /* 0x0000000000027941 */ /* 0x000fea0003800200 */
.L_x_6976:
        /* <DEDUP_REMOVED lines=32> */
[----:B------:R-:W-:Y:S02]  /*171b0*/  MOV R4, R10 ;  /* 0x0000000a00047202 */ /* 0x000fe40000000f00 */
[----:B------:R-:W-:Y:S01]  /*171c0*/  MOV R0, 0x171f0 ;  /* 0x000171f000007802 */ /* 0x000fe20000000f00 */
[----:B------:R-:W-:-:S07]  /*171d0*/  VIADD R8, R8, 0xfff00000 ;  /* 0xfff0000008087836 */ /* 0x000fce0000000000 */
[----:B---3--:R-:W-:Y:S05]  /*171e0*/  CALL.REL.NOINC `($__internal_0_$__cuda_sm20_dblrcp_rn_slowpath_v3) ;  /* 0x0000001400747944 */ /* 0x008fea0003c00000 */
.L_x_6979:
[----:B------:R-:W-:Y:S05]  /*171f0*/  BSYNC.RECONVERGENT B2 ;  /* 0x0000000000027941 */ /* 0x000fea0003800200 */
.L_x_6978:
[----:B---3--:R-:W0:-:S15]  /*17200*/  DFMA R8, R2, R16, R18 ;  /* 0x000000100208722b */ /* 0x008e1e0000000012 */
        /* <DEDUP_REMOVED lines=15> */
.L_x_6971:
[----:B------:R-:W-:Y:S05]  /*17300*/  BSYNC.RECONVERGENT B1 ;  /* 0x0000000000017941 */ /* 0x000fea0003800200 */
.L_x_6964:
        /* <DEDUP_REMOVED lines=11> */
[----:B------:R-:W2:Y:S02]  /*173c0*/  F2I.F64.TRUNC R9, R8 ;  /* 0x0000000800097311 */ /* 0x000ea4000030d100 */
[----:B--2---:R-:W-:Y:S01]  /*173d0*/  STG.E.U8 desc[UR36][R22.64], R9 ;  /* 0x0000000916007986 */ /* 0x004fe2000c101124 */
[----:B------:R-:W-:Y:S05]  /*173e0*/  EXIT ;  /* 0x000000000000794d */ /* 0x000fea0003800000 */
.L_x_6983:
[----:B------:R-:W0:Y:S02]  /*173f0*/  F2I.S64.F64.TRUNC R8, R8 ;  /* 0x0000000800087311 */ /* 0x000e24000030d900 */
[----:B0-----:R-:W-:-:S05]  /*17400*/  MOV R3, R8 ;  /* 0x0000000800037202 */ /* 0x001fca0000000f00 */
[----:B------:R-:W-:Y:S01]  /*17410*/  STG.E.U8 desc[UR36][R22.64], R3 ;  /* 0x0000000316007986 */ /* 0x000fe2000c101124 */
[----:B------:R-:W-:Y:S05]  /*17420*/  EXIT ;  /* 0x000000000000794d */ /* 0x000fea0003800000 */
.L_x_6982:
[----:B------:R-:W-:-:S09]  /*17430*/  UISETP.NE.AND UP0, UPT, UR4, 0x2, UPT ;  /* 0x000000020400788c */ /* 0x000fd2000bf05270 */
[----:B------:R-:W-:Y:S05]  /*17440*/  BRA.U !UP0, `(.L_x_6985) ;  /* 0x0000000108287547 */ /* 0x000fea000b800000 */
[----:B------:R-:W-:-:S09]  /*17450*/  UISETP.NE.AND UP0, UPT, UR4, 0x3, UPT ;  /* 0x000000030400788c */ /* 0x000fd2000bf05270 */
[----:B------:R-:W-:Y:S05]  /*17460*/  BRA.U !UP0, `(.L_x_6986) ;  /* 0x0000000108147547 */ /* 0x000fea000b800000 */
[----:B------:R-:W-:-:S09]  /*17470*/  UISETP.NE.AND UP0, UPT, UR4, 0x4, UPT ;  /* 0x000000040400788c */ /* 0x000fd2000bf05270 */
[----:B------:R-:W-:Y:S05]  /*17480*/  BRA.U UP0, `(.L_x_6984) ;  /* 0x0000000d00847547 */ /* 0x000fea000b800000 */
[----:B------:R-:W2:Y:S02]  /*17490*/  F2I.S64.F64.TRUNC R8, R8 ;  /* 0x0000000800087311 */ /* 0x000ea4000030d900 */
[----:B--2---:R-:W-:Y:S01]  /*174a0*/  STG.E.64 desc[UR36][R22.64], R8 ;  /* 0x0000000816007986 */ /* 0x004fe2000c101b24 */
[----:B------:R-:W-:Y:S05]  /*174b0*/  EXIT ;  /* 0x000000000000794d */ /* 0x000fea0003800000 */
.L_x_6986:
[----:B------:R-:W2:Y:S02]  /*174c0*/  F2I.F64.TRUNC R9, R8 ;  /* 0x0000000800097311 */ /* 0x000ea4000030d100 */
[----:B--2---:R-:W-:Y:S01]  /*174d0*/  STG.E desc[UR36][R22.64], R9 ;  /* 0x0000000916007986 */ /* 0x004fe2000c101924 */
[----:B------:R-:W-:Y:S05]  /*174e0*/  EXIT ;  /* 0x000000000000794d */ /* 0x000fea0003800000 */
.L_x_6985:
[----:B------:R-:W2:Y:S02]  /*174f0*/  F2I.F64.TRUNC R9, R8 ;  /* 0x0000000800097311 */ /* 0x000ea4000030d100 */
[----:B--2---:R-:W-:Y:S01]  /*17500*/  STG.E.U16 desc[UR36][R22.64], R9 ;  /* 0x0000000916007986 */ /* 0x004fe2000c101524 */
[----:B------:R-:W-:Y:S05]  /*17510*/  EXIT ;  /* 0x000000000000794d */ /* 0x000fea0003800000 */
.L_x_6981:
        /* <DEDUP_REMOVED lines=8> */
[----:B0-----:R-:W0:-:S15]  /*175a0*/  F2F.F32.F64 R3, R8 ;  /* 0x0000000800037310 */ /* 0x001e1e0000301000 */
[----:B------:R-:W-:-:S15]  /*175b0*/  NOP ;  /* 0x0000000000007918 */ /* 0x000fde0000000000 */
[----:B------:R-:W-:-:S15]  /*175c0*/  NOP ;  /* 0x0000000000007918 */ /* 0x000fde0000000000 */
[----:B------:R-:W-:-:S15]  /*175d0*/  NOP ;  /* 0x0000000000007918 */ /* 0x000fde0000000000 */
[----:B------:R-:W-:-:S04]  /*175e0*/  NOP ;  /* 0x0000000000007918 */ /* 0x000fc80000000000 */
[----:B------:R-:W0:Y:S02]  /*175f0*/  DSETP.GEU.AND P0, PT, |R8|, UR4, PT ;  /* 0x0000000408007e2a */ /* 0x000e24000bf0e200 */
[----:B0-----:R-:W-:-:S05]  /*17600*/  @!P0 FMUL R3, R3, 1.175494350822287508e-38 ;  /* 0x0080000003038820 */ /* 0x001fca0000400000 */
[----:B------:R-:W-:Y:S01]  /*17610*/  STG.E desc[UR36][R22.64], R3 ;  /* 0x0000000316007986 */ /* 0x000fe2000c101924 */
[----:B------:R-:W-:Y:S05]  /*17620*/  EXIT ;  /* 0x000000000000794d */ /* 0x000fea0003800000 */
.L_x_6988:
[----:B------:R-:W-:Y:S01]  /*17630*/  UMOV UR4, 0xf0000000 ;  /* 0xf000000000047882 */ /* 0x000fe20000000000 */
[----:B------:R-:W-:Y:S01]  /*17640*/  UMOV UR5, 0x380fffff ;  /* 0x380fffff00057882 */ /* 0x000fe20000000000 */
[----:B------:R-:W2:-:S15]  /*17650*/  F2F.F32.F64 R0, R8 ;  /* 0x0000000800007310 */ /* 0x000e9e0000301000 */
[----:B------:R-:W-:-:S15]  /*17660*/  NOP ;  /* 0x0000000000007918 */ /* 0x000fde0000000000 */
[----:B------:R-:W-:-:S15]  /*17670*/  NOP ;  /* 0x0000000000007918 */ /* 0x000fde0000000000 */
[----:B------:R-:W-:-:S15]  /*17680*/  NOP ;  /* 0x0000000000007918 */ /* 0x000fde0000000000 */
[----:B------:R-:W-:-:S04]  /*17690*/  NOP ;  /* 0x0000000000007918 */ /* 0x000fc80000000000 */
[----:B------:R-:W2:Y:S02]  /*176a0*/  DSETP.GEU.AND P0, PT, |R8|, UR4, PT ;  /* 0x0000000408007e2a */ /* 0x000ea4000bf0e200 */
[----:B--2---:R-:W-:-:S05]  /*176b0*/  @!P0 FMUL R0, R0, 1.175494350822287508e-38 ;  /* 0x0080000000008820 */ /* 0x004fca0000400000 */
[----:B------:R-:W-:-:S05]  /*176c0*/  F2FP.F16.F32.PACK_AB R0, RZ, R0 ;  /* 0x00000000ff00723e */ /* 0x000fca00000000ff */
[----:B------:R-:W-:Y:S01]  /*176d0*/  STG.E.U16 desc[UR36][R22.64], R0 ;  /* 0x0000000016007986 */ /* 0x000fe2000c101524 */
[----:B------:R-:W-:Y:S05]  /*176e0*/  EXIT ;  /* 0x000000000000794d */ /* 0x000fea0003800000 */
.L_x_6987:
        /* <DEDUP_REMOVED lines=26> */
[----:B------:R-:W-:Y:S01]  /*17890*/  STG.E.64 desc[UR36][R22.64], R2 ;  /* 0x0000000216007986 */ /* 0x000fe2000c101b24 */
[----:B------:R-:W-:Y:S05]  /*178a0*/  EXIT ;  /* 0x000000000000794d */ /* 0x000fea0003800000 */
.L_x_6990:
        /* <DEDUP_REMOVED lines=21> */
[----:B------:R-:W-:Y:S01]  /*17a00*/  STG.E desc[UR36][R22.64], R3 ;  /* 0x0000000316007986 */ /* 0x000fe2000c101924 */
[----:B------:R-:W-:Y:S05]  /*17a10*/  EXIT ;  /* 0x000000000000794d */ /* 0x000fea0003800000 */
.L_x_6989:
[----:B------:R-:W-:Y:S01]  /*17a20*/  STG.E.64 desc[UR36][R22.64], R8 ;  /* 0x0000000816007986 */ /* 0x000fe2000c101b24 */
[----:B------:R-:W-:Y:S05]  /*17a30*/  EXIT ;  /* 0x000000000000794d */ /* 0x000fea0003800000 */
.L_x_6980:
        /* <DEDUP_REMOVED lines=10> */
[----:B------:R-:W2:Y:S02]  /*17ae0*/  F2I.U32.F64.TRUNC R9, R8 ;  /* 0x0000000800097311 */ /* 0x000ea4000030d000 */
[----:B--2---:R-:W-:Y:S01]  /*17af0*/  STG.E.U16 desc[UR36][R22.64], R9 ;  /* 0x0000000916007986 */ /* 0x004fe2000c101524 */
[----:B------:R-:W-:Y:S05]  /*17b00*/  EXIT ;  /* 0x000000000000794d */ /* 0x000fea0003800000 */
.L_x_6994:
[----:B------:R-:W-:Y:S01]  /*17b10*/  UMOV UR4, 0xf0000000 ;  /* 0xf000000000047882 */ /* 0x000fe20000000000 */
[----:B------:R-:W-:Y:S01]  /*17b20*/  UMOV UR5, 0x380fffff ;  /* 0x380fffff00057882 */ /* 0x000fe20000000000 */
[----:B0-----:R-:W0:-:S15]  /*17b30*/  F2F.F32.F64 R3, R8 ;  /* 0x0000000800037310 */ /* 0x001e1e0000301000 */
[----:B------:R-:W-:-:S15]  /*17b40*/  NOP ;  /* 0x0000000000007918 */ /* 0x000fde0000000000 */
[----:B------:R-:W-:-:S15]  /*17b50*/  NOP ;  /* 0x0000000000007918 */ /* 0x000fde0000000000 */
[----:B------:R-:W-:-:S15]  /*17b60*/  NOP ;  /* 0x0000000000007918 */ /* 0x000fde0000000000 */
[----:B------:R-:W-:-:S04]  /*17b70*/  NOP ;  /* 0x0000000000007918 */ /* 0x000fc80000000000 */
[----:B------:R-:W0:Y:S01]  /*17b80*/  DSETP.GEU.AND P0, PT, |R8|, UR4, PT ;  /* 0x0000000408007e2a */ /* 0x000e22000bf0e200 */
[----:B------:R-:W-:Y:S01]  /*17b90*/  BSSY.RECONVERGENT B0, `(.L_x_6995) ;  /* 0x0000014000007945 */ /* 0x000fe20003800200 */
[----:B0-----:R-:W-:Y:S01]  /*17ba0*/  @!P0 FMUL R3, R3, 1.175494350822287508e-38 ;  /* 0x0080000003038820 */ /* 0x001fe20000400000 */
[----:B-1----:R-:W-:-:S04]  /*17bb0*/  IMAD.MOV.U32 R11, RZ, RZ, 0x80 ;  /* 0x00000080ff0b7424 */ /* 0x002fc800078e00ff */
        /* <DEDUP_REMOVED lines=14> */
.L_x_6997:
[----:B------:R-:W-:-:S04]  /*17ca0*/  SHF.R.U32.HI R3, RZ, 0x18, R3 ;  /* 0x00000018ff037819 */ /* 0x000fc80000011603 */
[----:B------:R-:W-:-:S04]  /*17cb0*/  LOP3.LUT R0, R0, 0x80, R3, 0xf8, !PT ;  /* 0x0000008000007812 */ /* 0x000fc800078ef803 */
[----:B------:R-:W-:-:S07]  /*17cc0*/  PRMT R11, R0, 0x7610, R11 ;  /* 0x00007610000b7816 */ /* 0x000fce000000000b */
.L_x_6996:
[----:B------:R-:W-:Y:S05]  /*17cd0*/  BSYNC.RECONVERGENT B0 ;  /* 0x0000000000007941 */ /* 0x000fea0003800200 */
.L_x_6995:
[----:B------:R-:W-:Y:S01]  /*17ce0*/  STG.E.U8 desc[UR36][R22.64], R11 ;  /* 0x0000000b16007986 */ /* 0x000fe2000c101124 */
[----:B------:R-:W-:Y:S05]  /*17cf0*/  EXIT ;  /* 0x000000000000794d */ /* 0x000fea0003800000 */
.L_x_6993:
        /* <DEDUP_REMOVED lines=25> */
.L_x_7000:
[----:B------:R-:W-:-:S04]  /*17e90*/  SHF.R.U32.HI R3, RZ, 0x18, R3 ;  /* 0x00000018ff037819 */ /* 0x000fc80000011603 */
[----:B------:R-:W-:-:S04]  /*17ea0*/  LOP3.LUT R0, R0, 0x80, R3, 0xf8, !PT ;  /* 0x0000008000007812 */ /* 0x000fc800078ef803 */
[----:B------:R-:W-:-:S07]  /*17eb0*/  PRMT R11, R0, 0x7610, R11 ;  /* 0x00007610000b7816 */ /* 0x000fce000000000b */
.L_x_6999:
[----:B------:R-:W-:Y:S05]  /*17ec0*/  BSYNC.RECONVERGENT B0 ;  /* 0x0000000000007941 */ /* 0x000fea0003800200 */
.L_x_6998:
[----:B------:R-:W-:Y:S01]  /*17ed0*/  STG.E.U8 desc[UR36][R22.64], R11 ;  /* 0x0000000b16007986 */ /* 0x000fe2000c101124 */
[----:B------:R-:W-:Y:S05]  /*17ee0*/  EXIT ;  /* 0x000000000000794d */ /* 0x000fea0003800000 */
.L_x_6992:
        /* <DEDUP_REMOVED lines=15> */
[----:B0-----:R-:W-:-:S04]  /*17fe0*/  SHF.R.U32.HI R2, RZ, 0x17, R4 ;  /* 0x00000017ff027819 */ /* 0x001fc80000011604 */
        /* <DEDUP_REMOVED lines=12> */
[----:B------:R-:W-:Y:S01]  /*180b0*/  STG.E.U8 desc[UR36][R22.64], R3 ;  /* 0x0000000316007986 */ /* 0x000fe2000c101124 */
[----:B------:R-:W-:Y:S05]  /*180c0*/  EXIT ;  /* 0x000000000000794d */ /* 0x000fea0003800000 */
.L_x_7002:
[----:B------:R-:W2:Y:S02]  /*180d0*/  F2I.U64.F64.TRUNC R8, R8 ;  /* 0x0000000800087311 */ /* 0x000ea4000030d800 */
[----:B--2---:R-:W-:Y:S01]  /*180e0*/  STG.E.64 desc[UR36][R22.64], R8 ;  /* 0x0000000816007986 */ /* 0x004fe2000c101b24 */
[----:B------:R-:W-:Y:S05]  /*180f0*/  EXIT ;  /* 0x000000000000794d */ /* 0x000fea0003800000 */
.L_x_7001:
[----:B------:R-:W2:Y:S02]  /*18100*/  F2I.U32.F64.TRUNC R9, R8 ;  /* 0x0000000800097311 */ /* 0x000ea4000030d000 */
[----:B--2---:R-:W-:Y:S01]  /*18110*/  STG.E desc[UR36][R22.64], R9 ;  /* 0x0000000916007986 */ /* 0x004fe2000c101924 */
[----:B------:R-:W-:Y:S05]  /*18120*/  EXIT ;  /* 0x000000000000794d */ /* 0x000fea0003800000 */
.L_x_6991:
[----:B------:R-:W-:-:S09]  /*18130*/  UISETP.GT.AND UP0, UPT, UR4, 0xe, UPT ;  /* 0x0000000e0400788c */ /* 0x000fd2000bf04270 */
[----:B------:R-:W-:Y:S05]  /*18140*/  BRA.U UP0, `(.L_x_7003) ;  /* 0x00000001003c7547 */ /* 0x000fea000b800000 */
[----:B------:R-:W-:-:S09]  /*18150*/  UISETP.NE.AND UP0, UPT, UR4, 0xa, UPT ;  /* 0x0000000a0400788c */ /* 0x000fd2000bf05270 */
[----:B------:R-:W-:Y:S05]  /*18160*/  BRA.U !UP0, `(.L_x_7004) ;  /* 0x00000001082c7547 */ /* 0x000fea000b800000 */
[----:B------:R-:W-:-:S09]  /*18170*/  UISETP.NE.AND UP0, UPT, UR4, 0xb, UPT ;  /* 0x0000000b0400788c */ /* 0x000fd2000bf05270 */
[----:B------:R-:W-:Y:S05]  /*18180*/  BRA.U UP0, `(.L_x_6984) ;  /* 0x0000000100447547 */ /* 0x000fea000b800000 */
[----:B-1----:R-:W1:-:S15]  /*18190*/  DSETP.NEU.AND P0, PT, R10, RZ, PT ;  /* 0x000000ff0a00722a */ /* 0x002e5e0003f0d000 */
[----:B------:R-:W-:-:S15]  /*181a0*/  NOP ;  /* 0x0000000000007918 */ /* 0x000fde0000000000 */
[----:B------:R-:W-:-:S15]  /*181b0*/  NOP ;  /* 0x0000000000007918 */ /* 0x000fde0000000000 */
[----:B------:R-:W-:-:S15]  /*181c0*/  NOP ;  /* 0x0000000000007918 */ /* 0x000fde0000000000 */
[----:B------:R-:W-:-:S04]  /*181d0*/  NOP ;  /* 0x0000000000007918 */ /* 0x000fc80000000000 */
[----:B-1----:R-:W0:Y:S02]  /*181e0*/  DSETP.NEU.OR P0, PT, R8, RZ, P0 ;  /* 0x000000ff0800722a */ /* 0x002e24000070d400 */
[----:B0-----:R-:W-:-:S05]  /*181f0*/  SEL R3, RZ, 0x1, !P0 ;  /* 0x00000001ff037807 */ /* 0x001fca0004000000 */
[----:B------:R-:W-:Y:S01]  /*18200*/  STG.E.U8 desc[UR36][R22.64], R3 ;  /* 0x0000000316007986 */ /* 0x000fe2000c101124 */
[----:B------:R-:W-:Y:S05]  /*18210*/  EXIT ;  /* 0x000000000000794d */ /* 0x000fea0003800000 */
.L_x_7004:
[----:B-1----:R-:W-:Y:S01]  /*18220*/  STG.E.128 desc[UR36][R22.64], R8 ;  /* 0x0000000816007986 */ /* 0x002fe2000c101d24 */
[----:B------:R-:W-:Y:S05]  /*18230*/  EXIT ;  /* 0x000000000000794d */ /* 0x000fea0003800000 */
.L_x_7003:
[----:B------:R-:W-:-:S09]  /*18240*/  UISETP.NE.AND UP0, UPT, UR4, 0xf, UPT ;  /* 0x0000000f0400788c */ /* 0x000fd2000bf05270 */
[----:B------:R-:W-:Y:S05]  /*18250*/  BRA.U !UP0, `(.L_x_7005) ;  /* 0x0000000508287547 */ /* 0x000fea000b800000 */
[----:B------:R-:W-:-:S09]  /*18260*/  UISETP.NE.AND UP0, UPT, UR4, 0x17, UPT ;  /* 0x000000170400788c */ /* 0x000fd2000bf05270 */
[----:B------:R-:W-:Y:S05]  /*18270*/  BRA.U !UP0, `(.L_x_7006) ;  /* 0x0000000108b07547 */ /* 0x000fea000b800000 */
[----:B------:R-:W-:-:S09]  /*18280*/  UISETP.NE.AND UP0, UPT, UR4, 0x18, UPT ;  /* 0x000000180400788c */ /* 0x000fd2000bf05270 */
[----:B------:R-:W-:Y:S05]  /*18290*/  BRA.U !UP0, `(.L_x_7007) ;  /* 0x0000000108447547 */ /* 0x000fea000b800000 */
.L_x_6984:
[----:B------:R-:W-:Y:S01]  /*182a0*/  MOV R0, 0x0 ;  /* 0x0000000000007802 */ /* 0x000fe20000000f00 */
[----:B------:R-:W2:Y:S01]  /*182b0*/  LDCU.64 UR4, c[0x4][0x148] ;  /* 0x01002900ff0477ac */ /* 0x000ea20008000a00 */
[----:B------:R-:W-:Y:S02]  /*182c0*/  HFMA2 R13, -RZ, RZ, 0, 0 ;  /* 0x00000000ff0d7431 */ /* 0x000fe400000001ff */
[----:B------:R-:W-:Y:S01]  /*182d0*/  IMAD.MOV.U32 R8, RZ, RZ, 0x65 ;  /* 0x00000065ff087424 */ /* 0x000fe200078e00ff */
[----:B0-----:R0:W3:Y:S01]  /*182e0*/  LDC.64 R2, c[0x4][R0] ;  /* 0x0100000000027b82 */ /* 0x0010e20000000a00 */
[----:B------:R-:W4:Y:S01]  /*182f0*/  LDCU.64 UR6, c[0x4][0x150] ;  /* 0x01002a00ff0677ac */ /* 0x000f220008000a00 */
[----:B------:R-:W-:Y:S01]  /*18300*/  IMAD.MOV.U32 R12, RZ, RZ, 0x1 ;  /* 0x00000001ff0c7424 */ /* 0x000fe200078e00ff */
[----:B------:R-:W1:Y:S01]  /*18310*/  LDCU.64 UR8, c[0x4][0x38] ;  /* 0x01000700ff0877ac */ /* 0x000e620008000a00 */
[----:B--2---:R-:W-:Y:S02]  /*18320*/  IMAD.U32 R4, RZ, RZ, UR4 ;  /* 0x00000004ff047e24 */ /* 0x004fe4000f8e00ff */
[----:B------:R-:W-:Y:S01]  /*18330*/  IMAD.U32 R5, RZ, RZ, UR5 ;  /* 0x00000005ff057e24 */ /* 0x000fe2000f8e00ff */
[----:B----4-:R-:W-:Y:S01]  /*18340*/  MOV R6, UR6 ;  /* 0x0000000600067c02 */ /* 0x010fe20008000f00 */
[----:B------:R-:W-:-:S02]  /*18350*/  IMAD.U32 R7, RZ, RZ, UR7 ;  /* 0x00000007ff077e24 */ /* 0x000fc4000f8e00ff */
[----:B-1----:R-:W-:Y:S01]  /*18360*/  IMAD.U32 R10, RZ, RZ, UR8 ;  /* 0x00000008ff0a7e24 */ /* 0x002fe2000f8e00ff */
[----:B0-----:R-:W-:-:S07]  /*18370*/  MOV R11, UR9 ;  /* 0x00000009000b7c02 */ /* 0x001fce0008000f00 */
[----:B------:R-:W-:-:S07]  /*18380*/  LEPC R20, `(.L_x_7008) ;  /* 0x000000001014794e */ /* 0x000fce0000000000 */
[----:B---3--:R-:W-:Y:S05]  /*18390*/  CALL.ABS.NOINC R2 ;  /* 0x0000000002007343 */ /* 0x008fea0003c00000 */
.L_x_7008:
[----:B------:R-:W-:Y:S05]  /*183a0*/  EXIT ;  /* 0x000000000000794d */ /* 0x000fea0003800000 */
.L_x_7007:
[----:B------:R-:W-:Y:S01]  /*183b0*/  UMOV UR4, 0xf0000000 ;  /* 0xf000000000047882 */ /* 0x000fe20000000000 */
[----:B------:R-:W-:Y:S01]  /*183c0*/  UMOV UR5, 0x380fffff ;  /* 0x380fffff00057882 */ /* 0x000fe20000000000 */
[----:B------:R-:W2:-:S15]  /*183d0*/  F2F.F32.F64 R5, R8 ;  /* 0x0000000800057310 */ /* 0x000e9e0000301000 */
[----:B------:R-:W-:-:S15]  /*183e0*/  NOP ;  /* 0x0000000000007918 */ /* 0x000fde0000000000 */
[----:B------:R-:W-:-:S15]  /*183f0*/  NOP ;  /* 0x0000000000007918 */ /* 0x000fde0000000000 */
[----:B------:R-:W-:-:S15]  /*18400*/  NOP ;  /* 0x0000000000007918 */ /* 0x000fde0000000000 */
[----:B------:R-:W-:-:S04]  /*18410*/  NOP ;  /* 0x0000000000007918 */ /* 0x000fc80000000000 */
[----:B------:R-:W2:Y:S01]  /*18420*/  DSETP.GEU.AND P0, PT, |R8|, UR4, PT ;  /* 0x0000000408007e2a */ /* 0x000ea2000bf0e200 */
[----:B------:R-:W-:Y:S01]  /*18430*/  BSSY.RECONVERGENT B0, `(.L_x_7009) ;  /* 0x000000d000007945 */ /* 0x000fe20003800200 */
[----:B--2---:R-:W-:Y:S01]  /*18440*/  @!P0 FMUL R5, R5, 1.175494350822287508e-38 ;  /* 0x0080000005058820 */ /* 0x004fe20000400000 */
[----:B------:R-:W-:-:S04]  /*18450*/  IMAD.MOV.U32 R0, RZ, RZ, 0x7f ;  /* 0x0000007fff007424 */ /* 0x000fc800078e00ff */
        /* <DEDUP_REMOVED lines=10> */
.L_x_7010:
[----:B------:R-:W-:Y:S05]  /*18500*/  BSYNC.RECONVERGENT B0 ;  /* 0x0000000000007941 */ /* 0x000fea0003800200 */
.L_x_7009:
[----:B------:R-:W-:-:S05]  /*18510*/  LOP3.LUT R3, R0, 0x80, R3, 0xf8, !PT ;  /* 0x0000008000037812 */ /* 0x000fca00078ef803 */
[----:B------:R-:W-:Y:S01]  /*18520*/  STG.E.U8 desc[UR36][R22.64], R3 ;  /* 0x0000000316007986 */ /* 0x000fe2000c101124 */
[----:B------:R-:W-:Y:S05]  /*18530*/  EXIT ;  /* 0x000000000000794d */ /* 0x000fea0003800000 */
.L_x_7006:
        /* <DEDUP_REMOVED lines=20> */
.L_x_7012:
[----:B------:R-:W-:Y:S01]  /*18680*/  IMAD.MOV.U32 R0, RZ, RZ, 0x7f ;  /* 0x0000007fff007424 */ /* 0x000fe200078e00ff */
[----:B------:R-:W-:-:S04]  /*18690*/  ISETP.GT.U32.AND P0, PT, R2, 0x7f800000, PT ;  /* 0x7f8000000200780c */ /* 0x000fc80003f04070 */
[----:B------:R-:W-:-:S09]  /*186a0*/  SEL R0, R0, 0x7c, P0 ;  /* 0x0000007c00007807 */ /* 0x000fd20000000000 */
.L_x_7013:
[----:B------:R-:W-:Y:S05]  /*186b0*/  BSYNC.RECONVERGENT B0 ;  /* 0x0000000000007941 */ /* 0x000fea0003800200 */
.L_x_7011:
[----:B------:R-:W-:-:S04]  /*186c0*/  SHF.R.U32.HI R3, RZ, 0x18, R3 ;  /* 0x00000018ff037819 */ /* 0x000fc80000011603 */
[----:B------:R-:W-:-:S05]  /*186d0*/  LOP3.LUT R3, R0, 0x80, R3, 0xf8, !PT ;  /* 0x0000008000037812 */ /* 0x000fca00078ef803 */
[----:B------:R-:W-:Y:S01]  /*186e0*/  STG.E.U8 desc[UR36][R22.64], R3 ;  /* 0x0000000316007986 */ /* 0x000fe2000c101124 */
[----:B------:R-:W-:Y:S05]  /*186f0*/  EXIT ;  /* 0x000000000000794d */ /* 0x000fea0003800000 */
.L_x_7005:
        /* <DEDUP_REMOVED lines=9> */
[----:B------:R-:W-:-:S05]  /*18790*/  F2FP.BF16.F32.PACK_AB R0, RZ, R0 ;  /* 0x00000000ff00723e */ /* 0x000fca00000010ff */
[----:B------:R-:W-:Y:S01]  /*187a0*/  STG.E.U16 desc[UR36][R22.64], R0 ;  /* 0x0000000016007986 */ /* 0x000fe2000c101524 */
[----:B------:R-:W-:Y:S05]  /*187b0*/  EXIT ;  /* 0x000000000000794d */ /* 0x000fea0003800000 */
        .weak           $__internal_0_$__cuda_sm20_dblrcp_rn_slowpath_v3
        .type           $__internal_0_$__cuda_sm20_dblrcp_rn_slowpath_v3,@function
        .size           $__internal_0_$__cuda_sm20_dblrcp_rn_slowpath_v3,($__internal_1_$__cuda_sm20_div_rn_f64_full - $__internal_0_$__cuda_sm20_dblrcp_rn_slowpath_v3)
$__internal_0_$__cuda_sm20_dblrcp_rn_slowpath_v3:
[----:B------:R-:W0:Y:S01]  /*187c0*/  DSETP.GTU.AND P0, PT, |R4|, +INF , PT ;  /* 0x7ff000000400742a */ /* 0x000e220003f0c200 */
[----:B------:R-:W-:Y:S04]  /*187d0*/  BSSY.RECONVERGENT B0, `(.L_x_7014) ;  /* 0x000005a000007945 */ /* 0x000fe80003800200 */
[----:B0-----:R-:W-:Y:S05]  /*187e0*/  @P0 BRA `(.L_x_7015) ;  /* 0x0000000400580947 */ /* 0x001fea0003800000 */
[----:B------:R-:W-:-:S04]  /*187f0*/  LOP3.LUT R9, R5, 0x7fffffff, RZ, 0xc0, !PT ;  /* 0x7fffffff05097812 */ /* 0x000fc800078ec0ff */
[----:B------:R-:W-:-:S04]  /*18800*/  IADD3 R6, PT, PT, R9, -0x1, RZ ;  /* 0xffffffff09067810 */ /* 0x000fc80007ffe0ff */
[----:B------:R-:W-:-:S13]  /*18810*/  ISETP.GE.U32.AND P0, PT, R6, 0x7fefffff, PT ;  /* 0x7fefffff0600780c */ /* 0x000fda0003f06070 */
[----:B------:R-:W-:Y:S01]  /*18820*/  @P0 LOP3.LUT R7, R5, 0x7ff00000, RZ, 0x3c, !PT ;  /* 0x7ff0000005070812 */ /* 0x000fe200078e3cff */
[----:B------:R-:W-:Y:S01]  /*18830*/  @P0 IMAD.MOV.U32 R6, RZ, RZ, RZ ;  /* 0x000000ffff060224 */ /* 0x000fe200078e00ff */
[----:B------:R-:W-:Y:S06]  /*18840*/  @P0 BRA `(.L_x_7016) ;  /* 0x0000000400480947 */ /* 0x000fec0003800000 */
[----:B------:R-:W-:-:S13]  /*18850*/  ISETP.GE.U32.AND P0, PT, R9, 0x1000001, PT ;  /* 0x010000010900780c */ /* 0x000fda0003f06070 */
[----:B------:R-:W-:Y:S05]  /*18860*/  @!P0 BRA `(.L_x_7017) ;  /* 0x0000000000b48947 */ /* 0x000fea0003800000 */
[----:B------:R-:W-:Y:S01]  /*18870*/  VIADD R7, R5, 0xc0200000 ;  /* 0xc020000005077836 */ /* 0x000fe20000000000 */
[----:B------:R-:W-:-:S03]  /*18880*/  MOV R6, R4 ;  /* 0x0000000400067202 */ /* 0x000fc60000000f00 */
[----:B------:R-:W0:Y:S03]  /*18890*/  MUFU.RCP64H R9, R7 ;  /* 0x0000000700097308 */ /* 0x000e260000001800 */
        /* <DEDUP_REMOVED lines=25> */
[----:B0-----:R-:W0:-:S15]  /*18a30*/  DMUL R8, R8, 2.2250738585072013831e-308 ;  /* 0x0010000008087828 */ /* 0x001e1e0000000000 */
        /* <DEDUP_REMOVED lines=14> */
[----:B0-----:R0:W1:Y:S02]  /*18b20*/  DFMA R6, R8, R4, R8 ;  /* 0x000000040806722b */ /* 0x0010640000000008 */
[----:B01----:R-:W-:Y:S05]  /*18b30*/  BRA `(.L_x_7016) ;  /* 0x00000000008c7947 */ /* 0x003fea0003800000 */
.L_x_7017:
[----:B------:R-:W0:Y:S02]  /*18b40*/  DMUL R4, R4, 8.11296384146066816958e+31 ;  /* 0x4690000004047828 */ /* 0x000e240000000000 */
[----:B0-----:R-:W0:-:S15]  /*18b50*/  MUFU.RCP64H R9, R5 ;  /* 0x0000000500097308 */ /* 0x001e1e0000001800 */
[----:B------:R-:W-:-:S15]  /*18b60*/  NOP ;  /* 0x0000000000007918 */ /* 0x000fde0000000000 */
[----:B------:R-:W-:-:S15]  /*18b70*/  NOP ;  /* 0x0000000000007918 */ /* 0x000fde0000000000 */
[----:B------:R-:W-:-:S15]  /*18b80*/  NOP ;  /* 0x0000000000007918 */ /* 0x000fde0000000000 */
[----:B------:R-:W-:-:S02]  /*18b90*/  NOP ;  /* 0x0000000000007918 */ /* 0x000fc40000000000 */
        /* <DEDUP_REMOVED lines=25> */
[----:B0-----:R-:W0:Y:S02]  /*18d30*/  DMUL R6, R6, 8.11296384146066816958e+31 ;  /* 0x4690000006067828 */ /* 0x001e240000000000 */
[----:B0-----:R-:W-:Y:S05]  /*18d40*/  BRA `(.L_x_7016) ;  /* 0x0000000000087947 */ /* 0x001fea0003800000 */
.L_x_7015:
[----:B------:R-:W-:Y:S01]  /*18d50*/  LOP3.LUT R7, R5, 0x80000, RZ, 0xfc, !PT ;  /* 0x0008000005077812 */ /* 0x000fe200078efcff */
[----:B------:R-:W-:-:S07]  /*18d60*/  IMAD.MOV.U32 R6, RZ, RZ, R4 ;  /* 0x000000ffff067224 */ /* 0x000fce00078e0004 */
.L_x_7016:
[----:B------:R-:W-:Y:S05]  /*18d70*/  BSYNC.RECONVERGENT B0 ;  /* 0x0000000000007941 */ /* 0x000fea0003800200 */
.L_x_7014:
[----:B------:R-:W-:Y:S01]  /*18d80*/  IMAD.MOV.U32 R4, RZ, RZ, R0 ;  /* 0x000000ffff047224 */ /* 0x000fe200078e0000 */
[----:B------:R-:W-:-:S04]  /*18d90*/  MOV R5, 0x0 ;  /* 0x0000000000057802 */ /* 0x000fc80000000f00 */
[----:B------:R-:W-:Y:S05]  /*18da0*/  RET.REL.NODEC R4 `(_ZN2at6native18elementwise_kernelILi128ELi4EZNS0_15gpu_kernel_implINS0_13BinaryFunctorIN3c107complexIdEES6_S6_NS0_15binary_internal10DivFunctorIS6_EEEEEEvRNS_18TensorIteratorBaseERKT_EUliE_EEviT1_) ;  /* 0xfffffe7004947950 */ /* 0x000fea0003c3ffff */
        .weak           $__internal_1_$__cuda_sm20_div_rn_f64_full
        .type           $__internal_1_$__cuda_sm20_div_rn_f64_full,@function
        .size           $__internal_1_$__cuda_sm20_div_rn_f64_full,(.L_x_18191 - $__internal_1_$__cuda_sm20_div_rn_f64_full)
$__internal_1_$__cuda_sm20_div_rn_f64_full:
[----:B------:R-:W-:Y:S01]  /*18db0*/  MOV R21, R5 ;  /* 0x0000000500157202 */ /* 0x000fe20000000f00 */
[----:B------:R-:W-:Y:S01]  /*18dc0*/  IMAD.MOV.U32 R13, RZ, RZ, R3 ;  /* 0x000000ffff0d7224 */ /* 0x000fe200078e0003 */
[----:B------:R-:W-:Y:S01]  /*18dd0*/  MOV R14, R2 ;  /* 0x00000002000e7202 */ /* 0x000fe20000000f00 */
[----:B------:R-:W-:Y:S01]  /*18de0*/  IMAD.MOV.U32 R12, RZ, RZ, R2 ;  /* 0x000000ffff0c7224 */ /* 0x000fe200078e0002 */
[C---:B------:R-:W-:Y:S01]  /*18df0*/  FSETP.GEU.AND P2, PT, |R21|.reuse, 1.469367938527859385e-39, PT ;  /* 0x001000001500780b */ /* 0x040fe20003f4e200 */
[----:B------:R-:W-:Y:S01]  /*18e00*/  IMAD.MOV.U32 R20, RZ, RZ, R4 ;  /* 0x000000ffff147224 */ /* 0x000fe200078e0004 */
[----:B------:R-:W-:Y:S01]  /*18e10*/  LOP3.LUT R2, R21, 0x7ff00000, RZ, 0xc0, !PT ;  /* 0x7ff0000015027812 */ /* 0x000fe200078ec0ff */
[----:B------:R-:W-:Y:S01]  /*18e20*/  IMAD.MOV.U32 R28, RZ, RZ, 0x1 ;  /* 0x00000001ff1c7424 */ /* 0x000fe200078e00ff */
[C---:B------:R-:W-:Y:S01]  /*18e30*/  FSETP.GEU.AND P0, PT, |R3|.reuse, 1.469367938527859385e-39, PT ;  /* 0x001000000300780b */ /* 0x040fe20003f0e200 */
[----:B------:R-:W-:Y:S01]  /*18e40*/  IMAD.MOV.U32 R24, RZ, RZ, R20 ;  /* 0x000000ffff187224 */ /* 0x000fe200078e0014 */
[C---:B------:R-:W-:Y:S01]  /*18e50*/  LOP3.LUT R6, R3.reuse, 0x800fffff, RZ, 0xc0, !PT ;  /* 0x800fffff03067812 */ /* 0x040fe200078ec0ff */
[----:B------:R-:W-:Y:S01]  /*18e60*/  BSSY.RECONVERGENT B0, `(.L_x_7018) ;  /* 0x000007b000007945 */ /* 0x000fe20003800200 */
[----:B------:R-:W-:Y:S01]  /*18e70*/  LOP3.LUT R5, R3, 0x7ff00000, RZ, 0xc0, !PT ;  /* 0x7ff0000003057812 */ /* 0x000fe200078ec0ff */
[----:B------:R-:W-:Y:S01]  /*18e80*/  IMAD.MOV.U32 R3, RZ, RZ, 0x1ca00000 ;  /* 0x1ca00000ff037424 */ /* 0x000fe200078e00ff */
[----:B------:R-:W-:-:S02]  /*18e90*/  LOP3.LUT R15, R6, 0x3ff00000, RZ, 0xfc, !PT ;  /* 0x3ff00000060f7812 */ /* 0x000fc400078efcff */
[C---:B------:R-:W-:Y:S02]  /*18ea0*/  ISETP.GE.U32.AND P1, PT, R2.reuse, R5, PT ;  /* 0x000000050200720c */ /* 0x040fe40003f26070 */
[----:B------:R-:W-:Y:S02]  /*18eb0*/  @!P2 LOP3.LUT R7, R13, 0x7ff00000, RZ, 0xc0, !PT ;  /* 0x7ff000000d07a812 */ /* 0x000fe400078ec0ff */
[C---:B------:R-:W-:Y:S01]  /*18ec0*/  SEL R6, R3.reuse, 0x63400000, !P1 ;  /* 0x6340000003067807 */ /* 0x040fe20004800000 */
[----:B------:R-:W0:Y:S01]  /*18ed0*/  @!P0 DMUL R14, R12, 8.98846567431157953865e+307 ;  /* 0x7fe000000c0e8828 */ /* 0x000e220000000000 */
[----:B------:R-:W-:Y:S01]  /*18ee0*/  @!P2 ISETP.GE.U32.AND P3, PT, R2, R7, PT ;  /* 0x000000070200a20c */ /* 0x000fe20003f66070 */
[----:B0-----:R-:W0:Y:S01]  /*18ef0*/  MUFU.RCP64H R29, R15 ;  /* 0x0000000f001d7308 */ /* 0x001e220000001800 */
[----:B------:R-:W-:Y:S02]  /*18f00*/  LOP3.LUT R25, R6, 0x800fffff, R21, 0xf8, !PT ;  /* 0x800fffff06197812 */ /* 0x000fe400078ef815 */
[----:B------:R-:W-:-:S02]  /*18f10*/  @!P2 SEL R4, R3, 0x63400000, !P3 ;  /* 0x634000000304a807 */ /* 0x000fc40005800000 */
[----:B------:R-:W-:Y:S02]  /*18f20*/  @!P2 MOV R6, RZ ;  /* 0x000000ff0006a202 */ /* 0x000fe40000000f00 */
[----:B------:R-:W-:Y:S02]  /*18f30*/  @!P2 LOP3.LUT R4, R4, 0x80000000, R21, 0xf8, !PT ;  /* 0x800000000404a812 */ /* 0x000fe400078ef815 */
[----:B------:R-:W-:Y:S02]  /*18f40*/  @!P0 LOP3.LUT R5, R15, 0x7ff00000, RZ, 0xc0, !PT ;  /* 0x7ff000000f058812 */ /* 0x000fe400078ec0ff */
[----:B------:R-:W-:Y:S01]  /*18f50*/  @!P2 LOP3.LUT R7, R4, 0x100000, RZ, 0xfc, !PT ;  /* 0x001000000407a812 */ /* 0x000fe200078efcff */
[----:B------:R-:W-:-:S15]  /*18f60*/  IMAD.MOV.U32 R4, RZ, RZ, R2 ;  /* 0x000000ffff047224 */ /* 0x000fde00078e0002 */
[----:B------:R-:W-:-:S15]  /*18f70*/  NOP ;  /* 0x0000000000007918 */ /* 0x000fde0000000000 */
[----:B------:R-:W-:-:S15]  /*18f80*/  NOP ;  /* 0x0000000000007918 */ /* 0x000fde0000000000 */
[----:B------:R-:W-:-:S05]  /*18f90*/  NOP ;  /* 0x0000000000007918 */ /* 0x000fca0000000000 */
[----:B------:R-:W1:Y:S02]  /*18fa0*/  @!P2 DFMA R24, R24, 2, -R6 ;  /* 0x400000001818a82b */ /* 0x000e640000000806 */
[----:B-1----:R-:W-:Y:S02]  /*18fb0*/  @!P2 LOP3.LUT R4, R25, 0x7ff00000, RZ, 0xc0, !PT ;  /* 0x7ff000001904a812 */ /* 0x002fe400078ec0ff */
[----:B------:R-:W-:-:S03]  /*18fc0*/  IADD3 R7, PT, PT, R5, -0x1, RZ ;  /* 0xffffffff05077810 */ /* 0x000fc60007ffe0ff */
[----:B------:R-:W-:-:S05]  /*18fd0*/  VIADD R6, R4, 0xffffffff ;  /* 0xffffffff04067836 */ /* 0x000fca0000000000 */
[----:B------:R-:W-:-:S04]  /*18fe0*/  ISETP.GT.U32.AND P0, PT, R6, 0x7feffffe, PT ;  /* 0x7feffffe0600780c */ /* 0x000fc80003f04070 */
[----:B------:R-:W-:-:S15]  /*18ff0*/  ISETP.GT.U32.OR P0, PT, R7, 0x7feffffe, P0 ;  /* 0x7feffffe0700780c */ /* 0x000fde0000704470 */
[----:B------:R-:W-:-:S15]  /*19000*/  NOP ;  /* 0x0000000000007918 */ /* 0x000fde0000000000 */
[----:B------:R-:W-:-:S15]  /*19010*/  NOP ;  /* 0x0000000000007918 */ /* 0x000fde0000000000 */
[----:B------:R-:W-:-:S03]  /*19020*/  NOP ;  /* 0x0000000000007918 */ /* 0x000fc60000000000 */
        /* <DEDUP_REMOVED lines=35> */
[----:B0-----:R0:W1:Y:S02]  /*19260*/  DFMA R6, R30, R26, R28 ;  /* 0x0000001a1e06722b */ /* 0x001064000000001c */
[----:B01----:R-:W-:Y:S05]  /*19270*/  @P0 BRA `(.L_x_7019) ;  /* 0x0000000000840947 */ /* 0x003fea0003800000 */
[----:B------:R-:W-:-:S04]  /*19280*/  LOP3.LUT R5, R13, 0x7ff00000, RZ, 0xc0, !PT ;  /* 0x7ff000000d057812 */ /* 0x000fc800078ec0ff */
[CC--:B------:R-:W-:Y:S02]  /*19290*/  VIADDMNMX R4, R2.reuse, -R5.reuse, 0xb9600000, !PT ;  /* 0xb960000002047446 */ /* 0x0c0fe40007800905 */
[----:B------:R-:W-:Y:S02]  /*192a0*/  ISETP.GE.U32.AND P0, PT, R2, R5, PT ;  /* 0x000000050200720c */ /* 0x000fe40003f06070 */
[----:B------:R-:W-:Y:S02]  /*192b0*/  VIMNMX R4, PT, PT, R4, 0x46a00000, PT ;  /* 0x46a0000004047848 */ /* 0x000fe40003fe0100 */
[----:B------:R-:W-:-:S05]  /*192c0*/  SEL R3, R3, 0x63400000, !P0 ;  /* 0x6340000003037807 */ /* 0x000fca0004000000 */
[----:B------:R-:W-:Y:S01]  /*192d0*/  IMAD.IADD R3, R4, 0x1, -R3 ;  /* 0x0000000104037824 */ /* 0x000fe200078e0a03 */
[----:B------:R-:W-:-:S03]  /*192e0*/  MOV R4, RZ ;  /* 0x000000ff00047202 */ /* 0x000fc60000000f00 */
[----:B------:R-:W-:-:S06]  /*192f0*/  VIADD R5, R3, 0x7fe00000 ;  /* 0x7fe0000003057836 */ /* 0x000fcc0000000000 */
[----:B------:R-:W0:Y:S02]  /*19300*/  DMUL R26, R6, R4 ;  /* 0x00000004061a7228 */ /* 0x000e240000000000 */
[----:B0-----:R-:W-:-:S13]  /*19310*/  FSETP.GTU.AND P0, PT, |R27|, 1.469367938527859385e-39, PT ;  /* 0x001000001b00780b */ /* 0x001fda0003f0c200 */
[----:B------:R-:W-:Y:S05]  /*19320*/  @P0 BRA `(.L_x_7020) ;  /* 0x0000000000b80947 */ /* 0x000fea0003800000 */
[----:B------:R-:W0:Y:S01]  /*19330*/  DFMA R14, R6, -R14, R24 ;  /* 0x8000000e060e722b */ /* 0x000e220000000018 */
[----:B------:R-:W-:Y:S01]  /*19340*/  IMAD.MOV.U32 R12, RZ, RZ, RZ ;  /* 0x000000ffff0c7224 */ /* 0x000fe200078e00ff */
[C---:B0-----:R-:W-:Y:S02]  /*19350*/  FSETP.NEU.AND P0, PT, R15.reuse, RZ, PT ;  /* 0x000000ff0f00720b */ /* 0x041fe40003f0d000 */
[----:B------:R-:W-:-:S04]  /*19360*/  LOP3.LUT R2, R15, 0x80000000, R13, 0x48, !PT ;  /* 0x800000000f027812 */ /* 0x000fc800078e480d */
[----:B------:R-:W-:-:S07]  /*19370*/  LOP3.LUT R13, R2, R5, RZ, 0xfc, !PT ;  /* 0x00000005020d7212 */ /* 0x000fce00078efcff */
[----:B------:R-:W-:Y:S05]  /*19380*/  @!P0 BRA `(.L_x_7020) ;  /* 0x0000000000a08947 */ /* 0x000fea0003800000 */
[----:B------:R-:W-:Y:S01]  /*19390*/  IMAD.MOV R5, RZ, RZ, -R3 ;  /* 0x000000ffff057224 */ /* 0x000fe200078e0a03 */
[----:B------:R-:W-:Y:S02]  /*193a0*/  MOV R4, RZ ;  /* 0x000000ff00047202 */ /* 0x000fe40000000f00 */
[----:B------:R-:W-:-:S04]  /*193b0*/  IADD3 R3, PT, PT, -R3, -0x43300000, RZ ;  /* 0xbcd0000003037810 */ /* 0x000fc80007ffe1ff */
[----:B------:R-:W0:Y:S02]  /*193c0*/  DFMA R4, R26, -R4, R6 ;  /* 0x800000041a04722b */ /* 0x000e240000000006 */
[----:B0-----:R-:W-:-:S15]  /*193d0*/  FSETP.NEU.AND P0, PT, |R5|, R3, PT ;  /* 0x000000030500720b */ /* 0x001fde0003f0d200 */
[----:B------:R-:W-:-:S15]  /*193e0*/  NOP ;  /* 0x0000000000007918 */ /* 0x000fde0000000000 */
[----:B------:R-:W-:-:S15]  /*193f0*/  NOP ;  /* 0x0000000000007918 */ /* 0x000fde0000000000 */
[----:B------:R-:W-:-:S15]  /*19400*/  NOP ;  /* 0x0000000000007918 */ /* 0x000fde0000000000 */
[----:B------:R-:W-:-:S02]  /*19410*/  NOP ;  /* 0x0000000000007918 */ /* 0x000fc40000000000 */
[----:B------:R-:W0:Y:S02]  /*19420*/  DMUL.RP R6, R6, R12 ;  /* 0x0000000c06067228 */ /* 0x000e240000008000 */
[----:B0-----:R-:W-:Y:S02]  /*19430*/  LOP3.LUT R2, R7, R2, RZ, 0x3c, !PT ;  /* 0x0000000207027212 */ /* 0x001fe400078e3cff */
[----:B------:R-:W-:Y:S02]  /*19440*/  FSEL R4, R6, R26, !P0 ;  /* 0x0000001a06047208 */ /* 0x000fe40004000000 */
[----:B------:R-:W-:-:S03]  /*19450*/  FSEL R5, R2, R27, !P0 ;  /* 0x0000001b02057208 */ /* 0x000fc60004000000 */
[----:B------:R-:W-:Y:S02]  /*19460*/  IMAD.MOV.U32 R26, RZ, RZ, R4 ;  /* 0x000000ffff1a7224 */ /* 0x000fe400078e0004 */
[----:B------:R-:W-:Y:S01]  /*19470*/  IMAD.MOV.U32 R27, RZ, RZ, R5 ;  /* 0x000000ffff1b7224 */ /* 0x000fe200078e0005 */
[----:B------:R-:W-:Y:S06]  /*19480*/  BRA `(.L_x_7020) ;  /* 0x0000000000607947 */ /* 0x000fec0003800000 */
.L_x_7019:
[----:B------:R-:W0:Y:S02]  /*19490*/  DSETP.NAN.AND P0, PT, R20, R20, PT ;  /* 0x000000141400722a */ /* 0x000e240003f08000 */
[----:B0-----:R-:W-:Y:S05]  /*194a0*/  @P0 BRA `(.L_x_7021) ;  /* 0x00000000004c0947 */ /* 0x001fea0003800000 */
[----:B------:R-:W0:Y:S02]  /*194b0*/  DSETP.NAN.AND P0, PT, R12, R12, PT ;  /* 0x0000000c0c00722a */ /* 0x000e240003f08000 */
[----:B0-----:R-:W-:Y:S05]  /*194c0*/  @P0 BRA `(.L_x_7022) ;  /* 0x0000000000340947 */ /* 0x001fea0003800000 */
[----:B------:R-:W-:Y:S01]  /*194d0*/  ISETP.NE.AND P0, PT, R4, R5, PT ;  /* 0x000000050400720c */ /* 0x000fe20003f05270 */
[----:B------:R-:W-:Y:S01]  /*194e0*/  IMAD.MOV.U32 R27, RZ, RZ, -0x80000 ;  /* 0xfff80000ff1b7424 */ /* 0x000fe200078e00ff */
[----:B------:R-:W-:-:S11]  /*194f0*/  MOV R26, 0x0 ;  /* 0x00000000001a7802 */ /* 0x000fd60000000f00 */
[----:B------:R-:W-:Y:S05]  /*19500*/  @!P0 BRA `(.L_x_7020) ;  /* 0x0000000000408947 */ /* 0x000fea0003800000 */
[----:B------:R-:W-:Y:S02]  /*19510*/  ISETP.NE.AND P0, PT, R4, 0x7ff00000, PT ;  /* 0x7ff000000400780c */ /* 0x000fe40003f05270 */
[----:B------:R-:W-:Y:S02]  /*19520*/  LOP3.LUT R3, R21, 0x80000000, R13, 0x48, !PT ;  /* 0x8000000015037812 */ /* 0x000fe400078e480d */
[----:B------:R-:W-:-:S13]  /*19530*/  ISETP.EQ.OR P0, PT, R5, RZ, !P0 ;  /* 0x000000ff0500720c */ /* 0x000fda0004702670 */
[----:B------:R-:W-:Y:S01]  /*19540*/  @P0 LOP3.LUT R2, R3, 0x7ff00000, RZ, 0xfc, !PT ;  /* 0x7ff0000003020812 */ /* 0x000fe200078efcff */
[----:B------:R-:W-:Y:S01]  /*19550*/  @!P0 IMAD.MOV.U32 R26, RZ, RZ, RZ ;  /* 0x000000ffff1a8224 */ /* 0x000fe200078e00ff */
[----:B------:R-:W-:Y:S01]  /*19560*/  @!P0 MOV R27, R3 ;  /* 0x00000003001b8202 */ /* 0x000fe20000000f00 */
[----:B------:R-:W-:Y:S02]  /*19570*/  @P0 IMAD.MOV.U32 R26, RZ, RZ, RZ ;  /* 0x000000ffff1a0224 */ /* 0x000fe400078e00ff */
[----:B------:R-:W-:Y:S01]  /*19580*/  @P0 IMAD.MOV.U32 R27, RZ, RZ, R2 ;  /* 0x000000ffff1b0224 */ /* 0x000fe200078e0002 */
[----:B------:R-:W-:Y:S06]  /*19590*/  BRA `(.L_x_7020) ;  /* 0x00000000001c7947 */ /* 0x000fec0003800000 */
.L_x_7022:
[----:B------:R-:W-:Y:S02]  /*195a0*/  LOP3.LUT R3, R13, 0x80000, RZ, 0xfc, !PT ;  /* 0x000800000d037812 */ /* 0x000fe400078efcff */
[----:B------:R-:W-:-:S03]  /*195b0*/  MOV R26, R12 ;  /* 0x0000000c001a7202 */ /* 0x000fc60000000f00 */
[----:B------:R-:W-:Y:S01]  /*195c0*/  IMAD.MOV.U32 R27, RZ, RZ, R3 ;  /* 0x000000ffff1b7224 */ /* 0x000fe200078e0003 */
[----:B------:R-:W-:Y:S06]  /*195d0*/  BRA `(.L_x_7020) ;  /* 0x00000000000c7947 */ /* 0x000fec0003800000 */
.L_x_7021:
[----:B------:R-:W-:Y:S01]  /*195e0*/  LOP3.LUT R3, R21, 0x80000, RZ, 0xfc, !PT ;  /* 0x0008000015037812 */ /* 0x000fe200078efcff */
[----:B------:R-:W-:-:S03]  /*195f0*/  IMAD.MOV.U32 R26, RZ, RZ, R20 ;  /* 0x000000ffff1a7224 */ /* 0x000fc600078e0014 */
[----:B------:R-:W-:-:S07]  /*19600*/  MOV R27, R3 ;  /* 0x00000003001b7202 */ /* 0x000fce0000000f00 */
.L_x_7020:
[----:B------:R-:W-:Y:S05]  /*19610*/  BSYNC.RECONVERGENT B0 ;  /* 0x0000000000007941 */ /* 0x000fea0003800200 */
.L_x_7018:
[----:B------:R-:W-:Y:S01]  /*19620*/  MOV R4, R0 ;  /* 0x0000000000047202 */ /* 0x000fe20000000f00 */
[----:B------:R-:W-:Y:S02]  /*19630*/  IMAD.MOV.U32 R5, RZ, RZ, 0x0 ;  /* 0x00000000ff057424 */ /* 0x000fe400078e00ff */
[----:B------:R-:W-:Y:S02]  /*19640*/  IMAD.MOV.U32 R2, RZ, RZ, R26 ;  /* 0x000000ffff027224 */ /* 0x000fe400078e001a */
[----:B------:R-:W-:Y:S01]  /*19650*/  IMAD.MOV.U32 R3, RZ, RZ, R27 ;  /* 0x000000ffff037224 */ /* 0x000fe200078e001b */
[----:B------:R-:W-:Y:S06]  /*19660*/  RET.REL.NODEC R4 `(_ZN2at6native18elementwise_kernelILi128ELi4EZNS0_15gpu_kernel_implINS0_13BinaryFunctorIN3c107complexIdEES6_S6_NS0_15binary_internal10DivFunctorIS6_EEEEEEvRNS_18TensorIteratorBaseERKT_EUliE_EEviT1_) ;  /* 0xfffffe6804647950 */ /* 0x000fec0003c3ffff */
.L_x_7023:
        /* <DEDUP_REMOVED lines=9> */
.L_x_18191:


//--------------------- .text._ZN2at6native27unrolled_elementwise_kernelINS0_13BinaryFunctorIN3c107complexIdEES5_S5_NS0_15binary_internal10DivFunctorIS5_EEEESt5arrayIPcLm3EELi4E23TrivialOffsetCalculatorILi2EjESD_ILi1EjENS0_6memory12LoadWithCastILi2EEENSG_13StoreWithCastILi1EEEEEviT_T0_T2_T3_T4_T5_ --------------------------
	.section	.text._ZN2at6native27unrolled_elementwise_kernelINS0_13BinaryFunctorIN3c107complexIdEES5_S5_NS0_15binary_internal10DivFunctorIS5_EEEESt5arrayIPcLm3EELi4E23TrivialOffsetCalculatorILi2EjESD_ILi1EjENS0_6memory12LoadWithCastILi2EEENSG_13StoreWithCastILi1EEEEEviT_T0_T2_T3_T4_T5_,"ax",@progbits
	.align	128
        .global         _ZN2at6native27unrolled_elementwise_kernelINS0_13BinaryFunctorIN3c107complexIdEES5_S5_NS0_15binary_internal10DivFunctorIS5_EEEESt5arrayIPcLm3EELi4E23TrivialOffsetCalculatorILi2EjESD_ILi1EjENS0_6memory12LoadWithCastILi2EEENSG_13StoreWithCastILi1EEEEEviT_T0_T2_T3_T4_T5_
        .type           _ZN2at6native27unrolled_elementwise_kernelINS0_13BinaryFunctorIN3c107complexIdEES5_S5_NS0_15binary_internal10DivFunctorIS5_EEEESt5arrayIPcLm3EELi4E23TrivialOffsetCalculatorILi2EjESD_ILi1EjENS0_6memory12LoadWithCastILi2EEENSG_13StoreWithCastILi1EEEEEviT_T0_T2_T3_T4_T5_,@function
        .size           _ZN2at6native27unrolled_elementwise_kernelINS0_13BinaryFunctorIN3c107complexIdEES5_S5_NS0_15binary_internal10DivFunctorIS5_EEEESt5arrayIPcLm3EELi4E23TrivialOffsetCalculatorILi2EjESD_ILi1EjENS0_6memory12LoadWithCastILi2EEENSG_13StoreWithCastILi1EEEEEviT_T0_T2_T3_T4_T5_,(.L_x_18193 - _ZN2at6native27unrolled_elementwise_kernelINS0_13BinaryFunctorIN3c107complexIdEES5_S5_NS0_15binary_internal10DivFunctorIS5_EEEESt5arrayIPcLm3EELi4E23TrivialOffsetCalculatorILi2EjESD_ILi1EjENS0_6memory12LoadWithCastILi2EEENSG_13StoreWithCastILi1EEEEEviT_T0_T2_T3_T4_T5_)
        .other          _ZN2at6native27unrolled_elementwise_kernelINS0_13BinaryFunctorIN3c107complexIdEES5_S5_NS0_15binary_internal10DivFunctorIS5_EEEESt5arrayIPcLm3EELi4E23TrivialOffsetCalculatorILi2EjESD_ILi1EjENS0_6memory12LoadWithCastILi2EEENSG_13StoreWithCastILi1EEEEEviT_T0_T2_T3_T4_T5_,@"STO_CUDA_ENTRY STV_DEFAULT"
_ZN2at6native27unrolled_elementwise_kernelINS0_13BinaryFunctorIN3c107complexIdEES5_S5_NS0_15binary_internal10DivFunctorIS5_EEEESt5arrayIPcLm3EELi4E23TrivialOffsetCalculatorILi2EjESD_ILi1EjENS0_6memory12LoadWithCastILi2EEENSG_13StoreWithCastILi1EEEEEviT_T0_T2_T3_T4_T5_:
.text._ZN2at6native27unrolled_elementwise_kernelINS0_13BinaryFunctorIN3c107complexIdEES5_S5_NS0_15binary_internal10DivFunctorIS5_EEEESt5arrayIPcLm3EELi4E23TrivialOffsetCalculatorILi2EjESD_ILi1EjENS0_6memory12LoadWithCastILi2EEENSG_13StoreWithCastILi1EEEEEviT_T0_T2_T3_T4_T5_:
        /* <DEDUP_REMOVED lines=8> */
[----:B------:R-:W-:-:S02]  /*0080*/  CS2R R44, SRZ ;  /* 0x00000000002c7805 */ /* 0x000fc4000001ff00 */
[----:B------:R-:W-:Y:S02]  /*0090*/  CS2R R42, SRZ ;  /* 0x00000000002a7805 */ /* 0x000fe4000001ff00 */
[----:B------:R-:W-:Y:S01]  /*00a0*/  CS2R R40, SRZ ;  /* 0x0000000000287805 */ /* 0x000fe2000001ff00 */
[----:B------:R-:W0:Y:S01]  /*00b0*/  LDCU.U8 UR39, c[0x0][0x3a5] ;  /* 0x000074a0ff2777ac */ /* 0x000e220008000000 */
[----:B-1----:R-:W-:-:S05]  /*00c0*/  IMAD R48, R2, -0x200, R3 ;  /* 0xfffffe0002307824 */ /* 0x002fca00078e0203 */
[----:B---3--:R-:W-:-:S13]  /*00d0*/  ISETP.GE.AND P0, PT, R49, R48, PT ;  /* 0x000000303100720c */ /* 0x008fda0003f06270 */
        /* <DEDUP_REMOVED lines=23> */
.L_x_7030:
[----:B------:R-:W2:Y:S01]  /*0250*/  LDG.E.U8 R4, desc[UR36][R4.64] ;  /* 0x0000002404047981 */ /* 0x000ea2000c1e1100 */
[----:B------:R-:W-:Y:S01]  /*0260*/  CS2R R46, SRZ ;  /* 0x00000000002e7805 */ /* 0x000fe2000001ff00 */
[----:B--2---:R0:W1:Y:S02]  /*0270*/  I2F.F64.U16 R44, R4 ;  /* 0x00000004002c7312 */ /* 0x0040640000101800 */
[----:B01----:R-:W-:Y:S05]  /*0280*/  BRA `(.L_x_7032) ;  /* 0x0000000c00dc7947 */ /* 0x003fea0003800000 */
.L_x_7029:
        /* <DEDUP_REMOVED lines=10> */
.L_x_7034:
[----:B------:R-:W2:Y:S01]  /*0330*/  LDG.E R4, desc[UR36][R4.64] ;  /* 0x0000002404047981 */ /* 0x000ea2000c1e1900 */
[----:B------:R-:W-:Y:S01]  /*0340*/  CS2R R46, SRZ ;  /* 0x00000000002e7805 */ /* 0x000fe2000001ff00 */
[----:B--2---:R0:W1:Y:S02]  /*0350*/  I2F.F64 R44, R4 ;  /* 0x00000004002c7312 */ /* 0x0040640000201c00 */
[----:B01----:R-:W-:Y:S05]  /*0360*/  BRA `(.L_x_7032) ;  /* 0x0000000c00a47947 */ /* 0x003fea0003800000 */
.L_x_7033:
[----:B------:R-:W2:Y:S01]  /*0370*/  LDG.E.U16 R4, desc[UR36][R4.64] ;  /* 0x0000002404047981 */ /* 0x000ea2000c1e1500 */
[----:B------:R-:W-:Y:S01]  /*0380*/  CS2R R46, SRZ ;  /* 0x00000000002e7805 */ /* 0x000fe2000001ff00 */
[----:B--2---:R0:W1:Y:S02]  /*0390*/  I2F.F64.S16 R44, R4 ;  /* 0x00000004002c7312 */ /* 0x0040640000101c00 */
[----:B01----:R-:W-:Y:S05]  /*03a0*/  BRA `(.L_x_7032) ;  /* 0x0000000c00947947 */ /* 0x003fea0003800000 */
.L_x_7028:
        /* <DEDUP_REMOVED lines=11> */
.L_x_7036:
[----:B------:R-:W2:Y:S01]  /*0460*/  LDG.E.U16 R0, desc[UR36][R4.64] ;  /* 0x0000002404007981 */ /* 0x000ea2000c1e1500 */
[----:B------:R-:W-:Y:S01]  /*0470*/  CS2R R46, SRZ ;  /* 0x00000000002e7805 */ /* 0x000fe2000001ff00 */
[----:B--2---:R-:W-:-:S05]  /*0480*/  HADD2.F32 R0, -RZ, R0.H0_H0 ;  /* 0x20000000ff007230 */ /* 0x004fca0000004100 */
[----:B------:R-:W-:-:S04]  /*0490*/  FMUL.FTZ R0, R0, 1 ;  /* 0x3f80000000007820 */ /* 0x000fc80000410000 */
[----:B------:R1:W2:Y:S02]  /*04a0*/  F2F.F64.F32 R44, R0 ;  /* 0x00000000002c7310 */ /* 0x0002a40000201800 */
[----:B-12---:R-:W-:Y:S05]  /*04b0*/  BRA `(.L_x_7032) ;  /* 0x0000000c00507947 */ /* 0x006fea0003800000 */
.L_x_7035:
        /* <DEDUP_REMOVED lines=9> */
[----:B------:R-:W1:-:S15]  /*0550*/  F2F.F64.F32 R44, R44 ;  /* 0x0000002c002c7310 */ /* 0x000e5e0000201800 */
[----:B------:R-:W-:-:S15]  /*0560*/  NOP ;  /* 0x0000000000007918 */ /* 0x000fde0000000000 */
[----:B------:R-:W-:-:S15]  /*0570*/  NOP ;  /* 0x0000000000007918 */ /* 0x000fde0000000000 */
[----:B------:R-:W-:-:S15]  /*0580*/  NOP ;  /* 0x0000000000007918 */ /* 0x000fde0000000000 */
[----:B------:R-:W-:-:S04]  /*0590*/  NOP ;  /* 0x0000000000007918 */ /* 0x000fc80000000000 */
[----:B------:R-:W2:Y:S02]  /*05a0*/  F2F.F64.F32 R46, R46 ;  /* 0x0000002e002e7310 */ /* 0x000ea40000201800 */
[----:B-12---:R-:W-:Y:S05]  /*05b0*/  BRA `(.L_x_7032) ;  /* 0x0000000c00107947 */ /* 0x006fea0003800000 */
.L_x_7038:
[----:B------:R-:W2:Y:S02]  /*05c0*/  LDG.E R4, desc[UR36][R4.64] ;  /* 0x0000002404047981 */ /* 0x000ea4000c1e1900 */
[----:B--2---:R-:W-:-:S05]  /*05d0*/  HADD2.F32 R0, -RZ, R4.H0_H0 ;  /* 0x20000004ff007230 */ /* 0x004fca0000004100 */
[----:B------:R-:W-:Y:S01]  /*05e0*/  FMUL.FTZ R44, R0, 1 ;  /* 0x3f800000002c7820 */ /* 0x000fe20000410000 */
[----:B------:R-:W-:-:S05]  /*05f0*/  HADD2.F32 R0, -RZ, R4.H1_H1 ;  /* 0x30000004ff007230 */ /* 0x000fca0000004100 */
[----:B------:R-:W-:Y:S01]  /*0600*/  FMUL.FTZ R0, R0, 1 ;  /* 0x3f80000000007820 */ /* 0x000fe20000410000 */
[----:B------:R-:W1:-:S15]  /*0610*/  F2F.F64.F32 R44, R44 ;  /* 0x0000002c002c7310 */ /* 0x000e5e0000201800 */
[----:B------:R-:W-:-:S15]  /*0620*/  NOP ;  /* 0x0000000000007918 */ /* 0x000fde0000000000 */
[----:B------:R-:W-:-:S15]  /*0630*/  NOP ;  /* 0x0000000000007918 */ /* 0x000fde0000000000 */
[----:B------:R-:W-:-:S15]  /*0640*/  NOP ;  /* 0x0000000000007918 */ /* 0x000fde0000000000 */
[----:B------:R-:W-:-:S04]  /*0650*/  NOP ;  /* 0x0000000000007918 */ /* 0x000fc80000000000 */
[----:B------:R2:W3:Y:S02]  /*0660*/  F2F.F64.F32 R46, R0 ;  /* 0x00000000002e7310 */ /* 0x0004e40000201800 */
[----:B-123--:R-:W-:Y:S05]  /*0670*/  BRA `(.L_x_7032) ;  /* 0x0000000800e07947 */ /* 0x00efea0003800000 */
.L_x_7037:
[----:B------:R0:W5:Y:S01]  /*0680*/  LDG.E.64 R44, desc[UR36][R4.64] ;  /* 0x00000024042c7981 */ /* 0x000162000c1e1b00 */
[----:B------:R-:W-:Y:S01]  /*0690*/  CS2R R46, SRZ ;  /* 0x00000000002e7805 */ /* 0x000fe2000001ff00 */
[----:B------:R-:W-:Y:S06]  /*06a0*/  BRA `(.L_x_7032) ;  /* 0x0000000800d47947 */ /* 0x000fec0003800000 */
.L_x_7027:
        /* <DEDUP_REMOVED lines=14> */
.L_x_7041:
[----:B------:R1:W5:Y:S01]  /*0790*/  LDG.E.128 R44, desc[UR36][R4.64] ;  /* 0x00000024042c7981 */ /* 0x000362000c1e1d00 */
[----:B------:R-:W-:Y:S05]  /*07a0*/  BRA `(.L_x_7032) ;  /* 0x0000000800947947 */ /* 0x000fea0003800000 */
.L_x_7040:
        /* <DEDUP_REMOVED lines=28> */
.L_x_7043:
[----:B------:R-:W2:Y:S01]  /*0970*/  LDG.E.U8 R4, desc[UR36][R4.64] ;  /* 0x0000002404047981 */ /* 0x000ea2000c1e1100 */
[----:B------:R-:W-:Y:S01]  /*0980*/  CS2R R46, SRZ ;  /* 0x00000000002e7805 */ /* 0x000fe2000001ff00 */
        /* <DEDUP_REMOVED lines=10> */
[----:B------:R-:W-:-:S05]  /*0a30*/  LOP3.LUT R0, R0, 0x80000000, R3, 0xf8, !PT ;  /* 0x8000000000007812 */ /* 0x000fca00078ef803 */
[----:B------:R-:W-:-:S04]  /*0a40*/  FMUL.FTZ R0, R0, 1 ;  /* 0x3f80000000007820 */ /* 0x000fc80000410000 */
[----:B------:R2:W3:Y:S02]  /*0a50*/  F2F.F64.F32 R44, R0 ;  /* 0x00000000002c7310 */ /* 0x0004e40000201800 */
[----:B--23--:R-:W-:Y:S05]  /*0a60*/  BRA `(.L_x_7032) ;  /* 0x0000000400e47947 */ /* 0x00cfea0003800000 */
.L_x_7042:
[----:B------:R-:W2:Y:S01]  /*0a70*/  LDG.E.U16 R0, desc[UR36][R4.64] ;  /* 0x0000002404007981 */ /* 0x000ea2000c1e1500 */
[----:B------:R-:W-:Y:S01]  /*0a80*/  CS2R R46, SRZ ;  /* 0x00000000002e7805 */ /* 0x000fe2000001ff00 */
[----:B--2---:R-:W-:-:S04]  /*0a90*/  IMAD.U32 R0, R0, 0x10000, RZ ;  /* 0x0001000000007824 */ /* 0x004fc800078e00ff */
[----:B------:R-:W-:-:S04]  /*0aa0*/  FMUL.FTZ R0, R0, 1 ;  /* 0x3f80000000007820 */ /* 0x000fc80000410000 */
[----:B------:R2:W3:Y:S02]  /*0ab0*/  F2F.F64.F32 R44, R0 ;  /* 0x00000000002c7310 */ /* 0x0004e40000201800 */
[----:B--23--:R-:W-:Y:S05]  /*0ac0*/  BRA `(.L_x_7032) ;  /* 0x0000000400cc7947 */ /* 0x00cfea0003800000 */
.L_x_7039:
        /* <DEDUP_REMOVED lines=12> */
.L_x_7046:
        /* <DEDUP_REMOVED lines=22> */
.L_x_7048:
[----:B------:R-:W-:Y:S05]  /*0cf0*/  BSYNC.RECONVERGENT B0 ;  /* 0x0000000000007941 */ /* 0x000fea0003800200 */
.L_x_7047:
[----:B------:R-:W-:Y:S01]  /*0d00*/  IMAD.SHL.U32 R0, R0, 0x100000, RZ ;  /* 0x0010000000007824 */ /* 0x000fe200078e00ff */
[----:B------:R-:W-:-:S04]  /*0d10*/  LEA R3, R3, 0x3b800000, 0x17 ;  /* 0x3b80000003037811 */ /* 0x000fc800078eb8ff */
[----:B------:R-:W-:-:S05]  /*0d20*/  LOP3.LUT R0, R3, R0, R7, 0xfe, !PT ;  /* 0x0000000003007212 */ /* 0x000fca00078efe07 */
[----:B------:R-:W-:-:S04]  /*0d30*/  FMUL.FTZ R0, R0, 1 ;  /* 0x3f80000000007820 */ /* 0x000fc80000410000 */
[----:B------:R4:W0:Y:S02]  /*0d40*/  F2F.F64.F32 R44, R0 ;  /* 0x00000000002c7310 */ /* 0x0008240000201800 */
[----:B0---4-:R-:W-:Y:S05]  /*0d50*/  BRA `(.L_x_7032) ;  /* 0x0000000400287947 */ /* 0x011fea0003800000 */
.L_x_7045:
        /* <DEDUP_REMOVED lines=22> */
.L_x_7050:
[----:B------:R-:W-:Y:S05]  /*0ec0*/  BSYNC.RECONVERGENT B0 ;  /* 0x0000000000007941 */ /* 0x000fea0003800200 */
.L_x_7049:
[----:B------:R-:W-:Y:S01]  /*0ed0*/  IMAD.SHL.U32 R0, R0, 0x200000, RZ ;  /* 0x0020000000007824 */ /* 0x000fe200078e00ff */
[----:B------:R-:W-:-:S04]  /*0ee0*/  LEA R3, R3, 0x37800000, 0x17 ;  /* 0x3780000003037811 */ /* 0x000fc800078eb8ff */
[----:B------:R-:W-:-:S05]  /*0ef0*/  LOP3.LUT R0, R3, R0, R7, 0xfe, !PT ;  /* 0x0000000003007212 */ /* 0x000fca00078efe07 */
[----:B------:R-:W-:-:S04]  /*0f00*/  FMUL.FTZ R0, R0, 1 ;  /* 0x3f80000000007820 */ /* 0x000fc80000410000 */
[----:B------:R4:W0:Y:S02]  /*0f10*/  F2F.F64.F32 R44, R0 ;  /* 0x00000000002c7310 */ /* 0x0008240000201800 */
[----:B0---4-:R-:W-:Y:S05]  /*0f20*/  BRA `(.L_x_7032) ;  /* 0x0000000000b47947 */ /* 0x011fea0003800000 */
.L_x_7044:
[----:B------:R-:W-:-:S09]  /*0f30*/  UISETP.NE.AND UP0, UPT, UR4, 0x1c, UPT ;  /* 0x0000001c0400788c */ /* 0x000fd2000bf05270 */
[----:B------:R-:W-:Y:S05]  /*0f40*/  BRA.U !UP0, `(.L_x_7051) ;  /* 0x0000000108a07547 */ /* 0x000fea000b800000 */
[----:B------:R-:W-:-:S09]  /*0f50*/  UISETP.NE.AND UP0, UPT, UR4, 0x1d, UPT ;  /* 0x0000001d0400788c */ /* 0x000fd2000bf05270 */
[----:B------:R-:W-:Y:S05]  /*0f60*/  BRA.U !UP0, `(.L_x_7052) ;  /* 0x0000000108887547 */ /* 0x000fea000b800000 */
[----:B------:R-:W-:-:S09]  /*0f70*/  UISETP.NE.AND UP0, UPT, UR4, 0x2c, UPT ;  /* 0x0000002c0400788c */ /* 0x000fd2000bf05270 */
[----:B------:R-:W-:Y:S05]  /*0f80*/  BRA.U !UP0, `(.L_x_7053) ;  /* 0x00000001084c7547 */ /* 0x000fea000b800000 */
.L_x_7031:
        /* <DEDUP_REMOVED lines=16> */
.L_x_7054:
[----:B------:R-:W-:Y:S02]  /*1090*/  CS2R R44, SRZ ;  /* 0x00000000002c7805 */ /* 0x000fe4000001ff00 */
[----:B------:R-:W-:Y:S01]  /*10a0*/  CS2R R46, SRZ ;  /* 0x00000000002e7805 */ /* 0x000fe2000001ff00 */
[----:B------:R-:W-:Y:S06]  /*10b0*/  BRA `(.L_x_7032) ;  /* 0x0000000000507947 */ /* 0x000fec0003800000 */
.L_x_7053:
[----:B------:R-:W2:Y:S01]  /*10c0*/  LDG.E.U8 R0, desc[UR36][R4.64] ;  /* 0x0000002404007981 */ /* 0x000ea2000c1e1100 */
[----:B------:R-:W-:Y:S01]  /*10d0*/  CS2R R46, SRZ ;  /* 0x00000000002e7805 */ /* 0x000fe2000001ff00 */
[----:B------:R-:W-:Y:S02]  /*10e0*/  IMAD.MOV.U32 R44, RZ, RZ, 0x0 ;  /* 0x00000000ff2c7424 */ /* 0x000fe400078e00ff */
[----:B------:R-:W-:Y:S01]  /*10f0*/  IMAD.MOV.U32 R45, RZ, RZ, 0x38000000 ;  /* 0x38000000ff2d7424 */ /* 0x000fe200078e00ff */
[----:B--2---:R-:W-:-:S13]  /*1100*/  ISETP.NE.AND P0, PT, R0, RZ, PT ;  /* 0x000000ff0000720c */ /* 0x004fda0003f05270 */
[----:B------:R-:W-:Y:S05]  /*1110*/  @!P0 BRA `(.L_x_7032) ;  /* 0x0000000000388947 */ /* 0x000fea0003800000 */
[----:B------:R-:W-:-:S13]  /*1120*/  ISETP.NE.AND P0, PT, R0, 0xff, PT ;  /* 0x000000ff0000780c */ /* 0x000fda0003f05270 */
[----:B------:R-:W-:Y:S02]  /*1130*/  @P0 IMAD.SHL.U32 R0, R0, 0x800000, RZ ;  /* 0x0080000000000824 */ /* 0x000fe400078e00ff */
[----:B------:R-:W-:Y:S02]  /*1140*/  @!P0 IMAD.MOV.U32 R44, RZ, RZ, 0x20000000 ;  /* 0x20000000ff2c8424 */ /* 0x000fe400078e00ff */
[----:B------:R-:W-:Y:S02]  /*1150*/  @!P0 IMAD.MOV.U32 R45, RZ, RZ, 0x7ff80000 ;  /* 0x7ff80000ff2d8424 */ /* 0x000fe400078e00ff */
[----:B------:R-:W-:-:S04]  /*1160*/  @P0 FMUL.FTZ R0, R0, 1 ;  /* 0x3f80000000000820 */ /* 0x000fc80000410000 */
[----:B------:R4:W0:Y:S02]  /*1170*/  @P0 F2F.F64.F32 R44, R0 ;  /* 0x00000000002c0310 */ /* 0x0008240000201800 */
[----:B0---4-:R-:W-:Y:S05]  /*1180*/  BRA `(.L_x_7032) ;  /* 0x00000000001c7947 */ /* 0x011fea0003800000 */
.L_x_7052:
[----:B------:R-:W2:Y:S01]  /*1190*/  LDG.E.64 R44, desc[UR36][R4.64] ;  /* 0x00000024042c7981 */ /* 0x000ea2000c1e1b00 */
[----:B------:R-:W-:Y:S01]  /*11a0*/  CS2R R46, SRZ ;  /* 0x00000000002e7805 */ /* 0x000fe2000001ff00 */
[----:B--2---:R-:W4:Y:S02]  /*11b0*/  I2F.F64.U64 R44, R44 ;  /* 0x0000002c002c7312 */ /* 0x004f240000301800 */
[----:B----4-:R-:W-:Y:S05]  /*11c0*/  BRA `(.L_x_7032) ;  /* 0x00000000000c7947 */ /* 0x010fea0003800000 */
.L_x_7051:
[----:B------:R-:W2:Y:S01]  /*11d0*/  LDG.E R4, desc[UR36][R4.64] ;  /* 0x0000002404047981 */ /* 0x000ea2000c1e1900 */
[----:B------:R-:W-:Y:S01]  /*11e0*/  CS2R R46, SRZ ;  /* 0x00000000002e7805 */ /* 0x000fe2000001ff00 */
[----:B--2---:R2:W3:Y:S06]  /*11f0*/  I2F.F64.U32 R44, R4 ;  /* 0x00000004002c7312 */ /* 0x0044ec0000201800 */
.L_x_7032:
[----:B------:R-:W-:Y:S05]  /*1200*/  BSYNC.RECONVERGENT B7 ;  /* 0x0000000000077941 */ /* 0x000fea0003800200 */
.L_x_7026:
[----:B012---:R-:W0:Y:S01]  /*1210*/  LDC.64 R4, c[0x0][0x398] ;  /* 0x0000e600ff047b82 */ /* 0x007e220000000a00 */
[----:B------:R-:W1:Y:S01]  /*1220*/  LDCU UR5, c[0x0][0x3ac] ;  /* 0x00007580ff0577ac */ /* 0x000e620008000800 */
        /* <DEDUP_REMOVED lines=19> */
.L_x_7059:
[----:B------:R-:W2:Y:S01]  /*1360*/  LDG.E.U8 R4, desc[UR36][R4.64] ;  /* 0x0000002404047981 */ /* 0x000ea2000c1e1100 */
[----:B------:R-:W-:Y:S01]  /*1370*/  CS2R R42, SRZ ;  /* 0x00000000002a7805 */ /* 0x000fe2000001ff00 */
[----:B--2---:R0:W1:Y:S02]  /*1380*/  I2F.F64.U16 R40, R4 ;  /* 0x0000000400287312 */ /* 0x0040640000101800 */
[----:B01----:R-:W-:Y:S05]  /*1390*/  BRA `(.L_x_7061) ;  /* 0x0000000c00dc7947 */ /* 0x003fea0003800000 */
.L_x_7058:
        /* <DEDUP_REMOVED lines=10> */
.L_x_7063:
[----:B------:R-:W2:Y:S01]  /*1440*/  LDG.E R4, desc[UR36][R4.64] ;  /* 0x0000002404047981 */ /* 0x000ea2000c1e1900 */
[----:B------:R-:W-:Y:S01]  /*1450*/  CS2R R42, SRZ ;  /* 0x00000000002a7805 */ /* 0x000fe2000001ff00 */
[----:B--2---:R0:W1:Y:S02]  /*1460*/  I2F.F64 R40, R4 ;  /* 0x0000000400287312 */ /* 0x0040640000201c00 */
[----:B01----:R-:W-:Y:S05]  /*1470*/  BRA `(.L_x_7061) ;  /* 0x0000000c00a47947 */ /* 0x003fea0003800000 */
.L_x_7062:
[----:B------:R-:W2:Y:S01]  /*1480*/  LDG.E.U16 R4, desc[UR36][R4.64] ;  /* 0x0000002404047981 */ /* 0x000ea2000c1e1500 */
[----:B------:R-:W-:Y:S01]  /*1490*/  CS2R R42, SRZ ;  /* 0x00000000002a7805 */ /* 0x000fe2000001ff00 */
[----:B--2---:R0:W1:Y:S02]  /*14a0*/  I2F.F64.S16 R40, R4 ;  /* 0x0000000400287312 */ /* 0x0040640000101c00 */
[----:B01----:R-:W-:Y:S05]  /*14b0*/  BRA `(.L_x_7061) ;  /* 0x0000000c00947947 */ /* 0x003fea0003800000 */
.L_x_7057:
        /* <DEDUP_REMOVED lines=11> */
.L_x_7065:
[----:B------:R-:W2:Y:S01]  /*1570*/  LDG.E.U16 R0, desc[UR36][R4.64] ;  /* 0x0000002404007981 */ /* 0x000ea2000c1e1500 */
[----:B------:R-:W-:Y:S01]  /*1580*/  CS2R R42, SRZ ;  /* 0x00000000002a7805 */ /* 0x000fe2000001ff00 */
[----:B--2---:R-:W-:-:S05]  /*1590*/  HADD2.F32 R0, -RZ, R0.H0_H0 ;  /* 0x20000000ff007230 */ /* 0x004fca0000004100 */
[----:B------:R-:W-:-:S04]  /*15a0*/  FMUL.FTZ R0, R0, 1 ;  /* 0x3f80000000007820 */ /* 0x000fc80000410000 */
[----:B------:R4:W0:Y:S02]  /*15b0*/  F2F.F64.F32 R40, R0 ;  /* 0x0000000000287310 */ /* 0x0008240000201800 */
[----:B0---4-:R-:W-:Y:S05]  /*15c0*/  BRA `(.L_x_7061) ;  /* 0x0000000c00507947 */ /* 0x011fea0003800000 */
.L_x_7064:
        /* <DEDUP_REMOVED lines=16> */
.L_x_7067:
        /* <DEDUP_REMOVED lines=12> */
.L_x_7066:
[----:B------:R4:W5:Y:S01]  /*1790*/  LDG.E.64 R40, desc[UR36][R4.64] ;  /* 0x0000002404287981 */ /* 0x000962000c1e1b00 */
[----:B------:R-:W-:Y:S01]  /*17a0*/  CS2R R42, SRZ ;  /* 0x00000000002a7805 */ /* 0x000fe2000001ff00 */
[----:B------:R-:W-:Y:S06]  /*17b0*/  BRA `(.L_x_7061) ;  /* 0x0000000800d47947 */ /* 0x000fec0003800000 */
.L_x_7056:
        /* <DEDUP_REMOVED lines=14> */
.L_x_7070:
[----:B------:R0:W5:Y:S01]  /*18a0*/  LDG.E.128 R40, desc[UR36][R4.64] ;  /* 0x0000002404287981 */ /* 0x000162000c1e1d00 */
[----:B------:R-:W-:Y:S05]  /*18b0*/  BRA `(.L_x_7061) ;  /* 0x0000000800947947 */ /* 0x000fea0003800000 */
.L_x_7069:
        /* <DEDUP_REMOVED lines=26> */
[----:B------:R0:W1:Y:S02]  /*1a60*/  F2F.F64.F32 R40, R3 ;  /* 0x0000000300287310 */ /* 0x0000640000201800 */
[----:B01----:R-:W-:Y:S05]  /*1a70*/  BRA `(.L_x_7061) ;  /* 0x0000000800247947 */ /* 0x003fea0003800000 */
.L_x_7072:
        /* <DEDUP_REMOVED lines=14> */
[----:B------:R0:W1:Y:S02]  /*1b60*/  F2F.F64.F32 R40, R0 ;  /* 0x0000000000287310 */ /* 0x0000640000201800 */
[----:B01----:R-:W-:Y:S05]  /*1b70*/  BRA `(.L_x_7061) ;  /* 0x0000000400e47947 */ /* 0x003fea0003800000 */
.L_x_7071:
[----:B------:R-:W2:Y:S01]  /*1b80*/  LDG.E.U16 R0, desc[UR36][R4.64] ;  /* 0x0000002404007981 */ /* 0x000ea2000c1e1500 */
[----:B------:R-:W-:Y:S01]  /*1b90*/  CS2R R42, SRZ ;  /* 0x00000000002a7805 */ /* 0x000fe2000001ff00 */
[----:B--2---:R-:W-:-:S04]  /*1ba0*/  IMAD.U32 R0, R0, 0x10000, RZ ;  /* 0x0001000000007824 */ /* 0x004fc800078e00ff */
[----:B------:R-:W-:-:S04]  /*1bb0*/  FMUL.FTZ R0, R0, 1 ;  /* 0x3f80000000007820 */ /* 0x000fc80000410000 */
[----:B------:R0:W1:Y:S02]  /*1bc0*/  F2F.F64.F32 R40, R0 ;  /* 0x0000000000287310 */ /* 0x0000640000201800 */
[----:B01----:R-:W-:Y:S05]  /*1bd0*/  BRA `(.L_x_7061) ;  /* 0x0000000400cc7947 */ /* 0x003fea0003800000 */
.L_x_7068:
        /* <DEDUP_REMOVED lines=12> */
.L_x_7075:
        /* <DEDUP_REMOVED lines=22> */
.L_x_7077:
[----:B------:R-:W-:Y:S05]  /*1e00*/  BSYNC.RECONVERGENT B0 ;  /* 0x0000000000007941 */ /* 0x000fea0003800200 */
.L_x_7076:
[----:B------:R-:W-:Y:S01]  /*1e10*/  IMAD.SHL.U32 R0, R0, 0x100000, RZ ;  /* 0x0010000000007824 */ /* 0x000fe200078e00ff */
[----:B------:R-:W-:-:S04]  /*1e20*/  LEA R3, R3, 0x3b800000, 0x17 ;  /* 0x3b80000003037811 */ /* 0x000fc800078eb8ff */
[----:B------:R-:W-:-:S05]  /*1e30*/  LOP3.LUT R0, R3, R0, R7, 0xfe, !PT ;  /* 0x0000000003007212 */ /* 0x000fca00078efe07 */
[----:B------:R-:W-:-:S04]  /*1e40*/  FMUL.FTZ R0, R0, 1 ;  /* 0x3f80000000007820 */ /* 0x000fc80000410000 */
[----:B------:R4:W0:Y:S02]  /*1e50*/  F2F.F64.F32 R40, R0 ;  /* 0x0000000000287310 */ /* 0x0008240000201800 */
[----:B0---4-:R-:W-:Y:S05]  /*1e60*/  BRA `(.L_x_7061) ;  /* 0x0000000400287947 */ /* 0x011fea0003800000 */
.L_x_7074:
        /* <DEDUP_REMOVED lines=22> */
.L_x_7079:
[----:B------:R-:W-:Y:S05]  /*1fd0*/  BSYNC.RECONVERGENT B0 ;  /* 0x0000000000007941 */ /* 0x000fea0003800200 */
.L_x_7078:
[----:B------:R-:W-:Y:S01]  /*1fe0*/  IMAD.SHL.U32 R0, R0, 0x200000, RZ ;  /* 0x0020000000007824 */ /* 0x000fe200078e00ff */
[----:B------:R-:W-:-:S04]  /*1ff0*/  LEA R3, R3, 0x37800000, 0x17 ;  /* 0x3780000003037811 */ /* 0x000fc800078eb8ff */
[----:B------:R-:W-:-:S05]  /*2000*/  LOP3.LUT R0, R3, R0, R7, 0xfe, !PT ;  /* 0x0000000003007212 */ /* 0x000fca00078efe07 */
[----:B------:R-:W-:-:S04]  /*2010*/  FMUL.FTZ R0, R0, 1 ;  /* 0x3f80000000007820 */ /* 0x000fc80000410000 */
[----:B------:R4:W0:Y:S02]  /*2020*/  F2F.F64.F32 R40, R0 ;  /* 0x0000000000287310 */ /* 0x0008240000201800 */
[----:B0---4-:R-:W-:Y:S05]  /*2030*/  BRA `(.L_x_7061) ;  /* 0x0000000000b47947 */ /* 0x011fea0003800000 */
.L_x_7073:
[----:B------:R-:W-:-:S09]  /*2040*/  UISETP.NE.AND UP0, UPT, UR4, 0x1c, UPT ;  /* 0x0000001c0400788c */ /* 0x000fd2000bf05270 */
[----:B------:R-:W-:Y:S05]  /*2050*/  BRA.U !UP0, `(.L_x_7080) ;  /* 0x0000000108a07547 */ /* 0x000fea000b800000 */
[----:B------:R-:W-:-:S09]  /*2060*/  UISETP.NE.AND UP0, UPT, UR4, 0x1d, UPT ;  /* 0x0000001d0400788c */ /* 0x000fd2000bf05270 */
[----:B------:R-:W-:Y:S05]  /*2070*/  BRA.U !UP0, `(.L_x_7081) ;  /* 0x0000000108887547 */ /* 0x000fea000b800000 */
[----:B------:R-:W-:-:S09]  /*2080*/  UISETP.NE.AND UP0, UPT, UR4, 0x2c, UPT ;  /* 0x0000002c0400788c */ /* 0x000fd2000bf05270 */
[----:B------:R-:W-:Y:S05]  /*2090*/  BRA.U !UP0, `(.L_x_7082) ;  /* 0x00000001084c7547 */ /* 0x000fea000b800000 */
.L_x_7060:
[----:B------:R-:W-:Y:S01]  /*20a0*/  MOV R0, 0x0 ;  /* 0x0000000000007802 */ /* 0x000fe20000000f00 */
[----:B------:R-:W0:Y:S01]  /*20b0*/  LDCU.64 UR4, c[0x4][0x148] ;  /* 0x01002900ff0477ac */ /* 0x000e220008000a00 */
[----:B------:R-:W-:Y:S02]  /*20c0*/  IMAD.MOV.U32 R8, RZ, RZ, 0x4e ;  /* 0x0000004eff087424 */ /* 0x000fe400078e00ff */
[----:B------:R1:W2:Y:S01]  /*20d0*/  LDC.64 R14, c[0x4][R0] ;  /* 0x01000000000e7b82 */ /* 0x0002a20000000a00 */
[----:B------:R-:W4:Y:S01]  /*20e0*/  LDCU.64 UR6, c[0x4][0x150] ;  /* 0x01002a00ff0677ac */ /* 0x000f220008000a00 */
[----:B------:R-:W-:Y:S02]  /*20f0*/  IMAD.MOV.U32 R12, RZ, RZ, 0x1 ;  /* 0x00000001ff0c7424 */ /* 0x000fe400078e00ff */
[----:B------:R-:W-:Y:S01]  /*2100*/  IMAD.MOV.U32 R13, RZ, RZ, RZ ;  /* 0x000000ffff0d7224 */ /* 0x000fe200078e00ff */
[----:B------:R-:W3:Y:S01]  /*2110*/  LDCU.64 UR8, c[0x4][0x30] ;  /* 0x01000600ff0877ac */ /* 0x000ee20008000a00 */
[----:B0-----:R-:W-:-:S02]  /*2120*/  IMAD.U32 R4, RZ, RZ, UR4 ;  /* 0x00000004ff047e24 */ /* 0x001fc4000f8e00ff */
[----:B------:R-:W-:Y:S02]  /*2130*/  IMAD.U32 R5, RZ, RZ, UR5 ;  /* 0x00000005ff057e24 */ /* 0x000fe4000f8e00ff */
[----:B----4-:R-:W-:Y:S02]  /*2140*/  IMAD.U32 R6, RZ, RZ, UR6 ;  /* 0x00000006ff067e24 */ /* 0x010fe4000f8e00ff */
[----:B------:R-:W-:Y:S02]  /*2150*/  IMAD.U32 R7, RZ, RZ, UR7 ;  /* 0x00000007ff077e24 */ /* 0x000fe4000f8e00ff */
[----:B---3--:R-:W-:Y:S02]  /*2160*/  IMAD.U32 R10, RZ, RZ, UR8 ;  /* 0x00000008ff0a7e24 */ /* 0x008fe4000f8e00ff */
[----:B-1----:R-:W-:-:S07]  /*2170*/  IMAD.U32 R11, RZ, RZ, UR9 ;  /* 0x00000009ff0b7e24 */ /* 0x002fce000f8e00ff */
[----:B------:R-:W-:-:S07]  /*2180*/  LEPC R20, `(.L_x_7083) ;  /* 0x000000001014794e */ /* 0x000fce0000000000 */
[----:B--2--5:R-:W-:Y:S05]  /*2190*/  CALL.ABS.NOINC R14 ;  /* 0x000000000e007343 */ /* 0x024fea0003c00000 */
.L_x_7083:
[----:B------:R-:W-:Y:S02]  /*21a0*/  CS2R R40, SRZ ;  /* 0x0000000000287805 */ /* 0x000fe4000001ff00 */
[----:B------:R-:W-:Y:S01]  /*21b0*/  CS2R R42, SRZ ;  /* 0x00000000002a7805 */ /* 0x000fe2000001ff00 */
[----:B------:R-:W-:Y:S06]  /*21c0*/  BRA `(.L_x_7061) ;  /* 0x0000000000507947 */ /* 0x000fec0003800000 */
.L_x_7082:
        /* <DEDUP_REMOVED lines=11> */
[----:B------:R1:W2:Y:S02]  /*2280*/  @P0 F2F.F64.F32 R40, R0 ;  /* 0x0000000000280310 */ /* 0x0002a40000201800 */
[----:B-12---:R-:W-:Y:S05]  /*2290*/  BRA `(.L_x_7061) ;  /* 0x00000000001c7947 */ /* 0x006fea0003800000 */
.L_x_7081:
[----:B------:R-:W2:Y:S01]  /*22a0*/  LDG.E.64 R40, desc[UR36][R4.64] ;  /* 0x0000002404287981 */ /* 0x000ea2000c1e1b00 */
[----:B------:R-:W-:Y:S01]  /*22b0*/  CS2R R42, SRZ ;  /* 0x00000000002a7805 */ /* 0x000fe2000001ff00 */
[----:B--2---:R-:W1:Y:S02]  /*22c0*/  I2F.F64.U64 R40, R40 ;  /* 0x0000002800287312 */ /* 0x004e640000301800 */
[----:B-1----:R-:W-:Y:S05]  /*22d0*/  BRA `(.L_x_7061) ;  /* 0x00000000000c7947 */ /* 0x002fea0003800000 */
.L_x_7080:
[----:B------:R-:W2:Y:S01]  /*22e0*/  LDG.E R4, desc[UR36][R4.64] ;  /* 0x0000002404047981 */ /* 0x000ea2000c1e1900 */
[----:B------:R-:W-:Y:S01]  /*22f0*/  CS2R R42, SRZ ;  /* 0x00000000002a7805 */ /* 0x000fe2000001ff00 */
[----:B--2---:R1:W2:Y:S06]  /*2300*/  I2F.F64.U32 R40, R4 ;  /* 0x0000000400287312 */ /* 0x0042ac0000201800 */
.L_x_7061:
[----:B------:R-:W-:Y:S05]  /*2310*/  BSYNC.RECONVERGENT B7 ;  /* 0x0000000000077941 */ /* 0x000fea0003800200 */
.L_x_7055:
[----:B------:R-:W-:-:S07]  /*2320*/  VIADD R49, R49, 0x80 ;  /* 0x0000008031317836 */ /* 0x000fce0000000000 */
.L_x_7025:
[----:B------:R-:W-:Y:S05]  /*2330*/  BSYNC.RECONVERGENT B6 ;  /* 0x0000000000067941 */ /* 0x000fea0003800200 */
.L_x_7024:
[----:B------:R-:W-:Y:S01]  /*2340*/  ISETP.GE.AND P0, PT, R49, R48, PT ;  /* 0x000000303100720c */ /* 0x000fe20003f06270 */
[----:B------:R-:W-:Y:S01]  /*2350*/  BSSY.RECONVERGENT B6, `(.L_x_7084) ;  /* 0x000022a000067945 */ /* 0x000fe20003800200 */
[----:B------:R-:W-:Y:S02]  /*2360*/  CS2R R38, SRZ ;  /* 0x0000000000267805 */ /* 0x000fe4000001ff00 */
[----:B------:R-:W-:Y:S02]  /*2370*/  CS2R R36, SRZ ;  /* 0x0000000000247805 */ /* 0x000fe4000001ff00 */
[----:B------:R-:W-:Y:S02]  /*2380*/  CS2R R34, SRZ ;  /* 0x0000000000227805 */ /* 0x000fe4000001ff00 */
[----:B------:R-:W-:-:S05]  /*2390*/  CS2R R32, SRZ ;  /* 0x0000000000207805 */ /* 0x000fca000001ff00 */
[----:B------:R-:W-:Y:S05]  /*23a0*/  @P0 BRA `(.L_x_7085) ;  /* 0x0000002000900947 */ /* 0x000fea0003800000 */
[----:B01--4-:R-:W0:Y:S01]  /*23b0*/  LDC.64 R4, c[0x0][0x390] ;  /* 0x0000e400ff047b82 */ /* 0x013e220000000a00 */
        /* <DEDUP_REMOVED lines=19> */
[----:B----4-:R0:W1:Y:S02]  /*24f0*/  I2F.F64.S16 R36, R4 ;  /* 0x0000000400247312 */ /* 0x0100640000101c00 */
[----:B01----:R-:W-:Y:S05]  /*2500*/  BRA `(.L_x_7092) ;  /* 0x0000000c00ec7947 */ /* 0x003fea0003800000 */
.L_x_7090:
[----:B------:R-:W4:Y:S01]  /*2510*/  LDG.E.U8 R4, desc[UR36][R4.64] ;  /* 0x0000002404047981 */ /* 0x000f22000c1e1100 */
[----:B------:R-:W-:Y:S01]  /*2520*/  CS2R R38, SRZ ;  /* 0x0000000000267805 */ /* 0x000fe2000001ff00 */
[----:B----4-:R0:W1:Y:S02]  /*2530*/  I2F.F64.U16 R36, R4 ;  /* 0x0000000400247312 */ /* 0x0100640000101800 */
[----:B01----:R-:W-:Y:S05]  /*2540*/  BRA `(.L_x_7092) ;  /* 0x0000000c00dc7947 */ /* 0x003fea0003800000 */
.L_x_7089:
        /* <DEDUP_REMOVED lines=8> */
[----:B----4-:R-:W0:Y:S02]  /*25d0*/  I2F.F64.S64 R36, R36 ;  /* 0x0000002400247312 */ /* 0x010e240000301c00 */
[----:B0-----:R-:W-:Y:S05]  /*25e0*/  BRA `(.L_x_7092) ;  /* 0x0000000c00b47947 */ /* 0x001fea0003800000 */
.L_x_7094:
[----:B------:R-:W4:Y:S01]  /*25f0*/  LDG.E R4, desc[UR36][R4.64] ;  /* 0x0000002404047981 */ /* 0x000f22000c1e1900 */
[----:B------:R-:W-:Y:S01]  /*2600*/  CS2R R38, SRZ ;  /* 0x0000000000267805 */ /* 0x000fe2000001ff00 */
[----:B----4-:R0:W1:Y:S02]  /*2610*/  I2F.F64 R36, R4 ;  /* 0x0000000400247312 */ /* 0x0100640000201c00 */
[----:B01----:R-:W-:Y:S05]  /*2620*/  BRA `(.L_x_7092) ;  /* 0x0000000c00a47947 */ /* 0x003fea0003800000 */
.L_x_7093:
[----:B------:R-:W4:Y:S01]  /*2630*/  LDG.E.U16 R4, desc[UR36][R4.64] ;  /* 0x0000002404047981 */ /* 0x000f22000c1e1500 */
[----:B------:R-:W-:Y:S01]  /*2640*/  CS2R R38, SRZ ;  /* 0x0000000000267805 */ /* 0x000fe2000001ff00 */
[----:B----4-:R0:W1:Y:S02]  /*2650*/  I2F.F64.S16 R36, R4 ;  /* 0x0000000400247312 */ /* 0x0100640000101c00 */
[----:B01----:R-:W-:Y:S05]  /*2660*/  BRA `(.L_x_7092) ;  /* 0x0000000c00947947 */ /* 0x003fea0003800000 */
.L_x_7088:
        /* <DEDUP_REMOVED lines=9> */
[----:B------:R-:W0:Y:S02]  /*2700*/  F2F.F64.F32 R36, R36 ;  /* 0x0000002400247310 */ /* 0x000e240000201800 */
[----:B0-----:R-:W-:Y:S05]  /*2710*/  BRA `(.L_x_7092) ;  /* 0x0000000c00687947 */ /* 0x001fea0003800000 */
.L_x_7096:
[----:B------:R-:W4:Y:S01]  /*2720*/  LDG.E.U16 R0, desc[UR36][R4.64] ;  /* 0x0000002404007981 */ /* 0x000f22000c1e1500 */
[----:B------:R-:W-:Y:S01]  /*2730*/  CS2R R38, SRZ ;  /* 0x0000000000267805 */ /* 0x000fe2000001ff00 */
[----:B----4-:R-:W-:-:S05]  /*2740*/  HADD2.F32 R0, -RZ, R0.H0_H0 ;  /* 0x20000000ff007230 */ /* 0x010fca0000004100 */
[----:B------:R-:W-:-:S04]  /*2750*/  FMUL.FTZ R0, R0, 1 ;  /* 0x3f80000000007820 */ /* 0x000fc80000410000 */
[----:B------:R0:W1:Y:S02]  /*2760*/  F2F.F64.F32 R36, R0 ;  /* 0x0000000000247310 */ /* 0x0000640000201800 */
[----:B01----:R-:W-:Y:S05]  /*2770*/  BRA `(.L_x_7092) ;  /* 0x0000000c00507947 */ /* 0x003fea0003800000 */
.L_x_7095:
        /* <DEDUP_REMOVED lines=16> */
.L_x_7098:
[----:B------:R-:W4:Y:S02]  /*2880*/  LDG.E R4, desc[UR36][R4.64] ;  /* 0x0000002404047981 */ /* 0x000f24000c1e1900 */
[----:B----4-:R-:W-:-:S05]  /*2890*/  HADD2.F32 R0, -RZ, R4.H0_H0 ;  /* 0x20000004ff007230 */ /* 0x010fca0000004100 */
        /* <DEDUP_REMOVED lines=8> */
[----:B------:R1:W4:Y:S02]  /*2920*/  F2F.F64.F32 R38, R0 ;  /* 0x0000000000267310 */ /* 0x0003240000201800 */
[----:B01--4-:R-:W-:Y:S05]  /*2930*/  BRA `(.L_x_7092) ;  /* 0x0000000800e07947 */ /* 0x013fea0003800000 */
.L_x_7097:
[----:B------:R0:W5:Y:S01]  /*2940*/  LDG.E.64 R36, desc[UR36][R4.64] ;  /* 0x0000002404247981 */ /* 0x000162000c1e1b00 */
[----:B------:R-:W-:Y:S01]  /*2950*/  CS2R R38, SRZ ;  /* 0x0000000000267805 */ /* 0x000fe2000001ff00 */
[----:B------:R-:W-:Y:S06]  /*2960*/  BRA `(.L_x_7092) ;  /* 0x0000000800d47947 */ /* 0x000fec0003800000 */
.L_x_7087:
        /* <DEDUP_REMOVED lines=14> */
.L_x_7101:
[----:B------:R4:W5:Y:S01]  /*2a50*/  LDG.E.128 R36, desc[UR36][R4.64] ;  /* 0x0000002404247981 */ /* 0x000962000c1e1d00 */
[----:B------:R-:W-:Y:S05]  /*2a60*/  BRA `(.L_x_7092) ;  /* 0x0000000800947947 */ /* 0x000fea0003800000 */
.L_x_7100:
        /* <DEDUP_REMOVED lines=8> */
[----:B------:R-:W-:Y:S01]  /*2af0*/  CS2R R38, SRZ ;  /* 0x0000000000267805 */ /* 0x000fe2000001ff00 */
        /* <DEDUP_REMOVED lines=19> */
.L_x_7103:
[----:B------:R-:W4:Y:S01]  /*2c30*/  LDG.E.U8 R4, desc[UR36][R4.64] ;  /* 0x0000002404047981 */ /* 0x000f22000c1e1100 */
[----:B------:R-:W-:Y:S01]  /*2c40*/  CS2R R38, SRZ ;  /* 0x0000000000267805 */ /* 0x000fe2000001ff00 */
        /* <DEDUP_REMOVED lines=10> */
[----:B------:R-:W-:-:S05]  /*2cf0*/  LOP3.LUT R0, R0, 0x80000000, R3, 0xf8, !PT ;  /* 0x8000000000007812 */ /* 0x000fca00078ef803 */
[----:B------:R-:W-:-:S04]  /*2d00*/  FMUL.FTZ R0, R0, 1 ;  /* 0x3f80000000007820 */ /* 0x000fc80000410000 */
[----:B------:R0:W1:Y:S02]  /*2d10*/  F2F.F64.F32 R36, R0 ;  /* 0x0000000000247310 */ /* 0x0000640000201800 */
[----:B01----:R-:W-:Y:S05]  /*2d20*/  BRA `(.L_x_7092) ;  /* 0x0000000400e47947 */ /* 0x003fea0003800000 */
.L_x_7102:
[----:B------:R-:W4:Y:S01]  /*2d30*/  LDG.E.U16 R0, desc[UR36][R4.64] ;  /* 0x0000002404007981 */ /* 0x000f22000c1e1500 */
[----:B------:R-:W-:Y:S01]  /*2d40*/  CS2R R38, SRZ ;  /* 0x0000000000267805 */ /* 0x000fe2000001ff00 */
[----:B----4-:R-:W-:-:S04]  /*2d50*/  IMAD.U32 R0, R0, 0x10000, RZ ;  /* 0x0001000000007824 */ /* 0x010fc800078e00ff */
[----:B------:R-:W-:-:S04]  /*2d60*/  FMUL.FTZ R0, R0, 1 ;  /* 0x3f80000000007820 */ /* 0x000fc80000410000 */
[----:B------:R0:W1:Y:S02]  /*2d70*/  F2F.F64.F32 R36, R0 ;  /* 0x0000000000247310 */ /* 0x0000640000201800 */
[----:B01----:R-:W-:Y:S05]  /*2d80*/  BRA `(.L_x_7092) ;  /* 0x0000000400cc7947 */ /* 0x003fea0003800000 */
.L_x_7099:
        /* <DEDUP_REMOVED lines=10> */
[----:B----4-:R4:W0:Y:S02]  /*2e30*/  I2F.F64.U16 R36, R4 ;  /* 0x0000000400247312 */ /* 0x0108240000101800 */
[----:B0---4-:R-:W-:Y:S05]  /*2e40*/  BRA `(.L_x_7092) ;  /* 0x00000004009c7947 */ /* 0x011fea0003800000 */
.L_x_7106:
        /* <DEDUP_REMOVED lines=22> */
.L_x_7108:
[----:B------:R-:W-:Y:S05]  /*2fb0*/  BSYNC.RECONVERGENT B0 ;  /* 0x0000000000007941 */ /* 0x000fea0003800200 */
.L_x_7107:
[----:B------:R-:W-:Y:S01]  /*2fc0*/  IMAD.SHL.U32 R0, R0, 0x100000, RZ ;  /* 0x0010000000007824 */ /* 0x000fe200078e00ff */
[----:B------:R-:W-:-:S04]  /*2fd0*/  LEA R3, R3, 0x3b800000, 0x17 ;  /* 0x3b80000003037811 */ /* 0x000fc800078eb8ff */
[----:B------:R-:W-:-:S05]  /*2fe0*/  LOP3.LUT R0, R3, R0, R7, 0xfe, !PT ;  /* 0x0000000003007212 */ /* 0x000fca00078efe07 */
[----:B------:R-:W-:-:S04]  /*2ff0*/  FMUL.FTZ R0, R0, 1 ;  /* 0x3f80000000007820 */ /* 0x000fc80000410000 */
[----:B------:R4:W0:Y:S02]  /*3000*/  F2F.F64.F32 R36, R0 ;  /* 0x0000000000247310 */ /* 0x0008240000201800 */
[----:B0---4-:R-:W-:Y:S05]  /*3010*/  BRA `(.L_x_7092) ;  /* 0x0000000400287947 */ /* 0x011fea0003800000 */
.L_x_7105:
        /* <DEDUP_REMOVED lines=22> */
.L_x_7110:
[----:B------:R-:W-:Y:S05]  /*3180*/  BSYNC.RECONVERGENT B0 ;  /* 0x0000000000007941 */ /* 0x000fea0003800200 */
.L_x_7109:
[----:B------:R-:W-:Y:S01]  /*3190*/  IMAD.SHL.U32 R0, R0, 0x200000, RZ ;  /* 0x0020000000007824 */ /* 0x000fe200078e00ff */
[----:B------:R-:W-:-:S04]  /*31a0*/  LEA R3, R3, 0x37800000, 0x17 ;  /* 0x3780000003037811 */ /* 0x000fc800078eb8ff */
[----:B------:R-:W-:-:S05]  /*31b0*/  LOP3.LUT R0, R3, R0, R7, 0xfe, !PT ;  /* 0x0000000003007212 */ /* 0x000fca00078efe07 */
[----:B------:R-:W-:-:S04]  /*31c0*/  FMUL.FTZ R0, R0, 1 ;  /* 0x3f80000000007820 */ /* 0x000fc80000410000 */
[----:B------:R4:W0:Y:S02]  /*31d0*/  F2F.F64.F32 R36, R0 ;  /* 0x0000000000247310 */ /* 0x0008240000201800 */
[----:B0---4-:R-:W-:Y:S05]  /*31e0*/  BRA `(.L_x_7092) ;  /* 0x0000000000b47947 */ /* 0x011fea0003800000 */
.L_x_7104:
[----:B------:R-:W-:-:S09]  /*31f0*/  UISETP.NE.AND UP0, UPT, UR4, 0x1c, UPT ;  /* 0x0000001c0400788c */ /* 0x000fd2000bf05270 */
[----:B------:R-:W-:Y:S05]  /*3200*/  BRA.U !UP0, `(.L_x_7111) ;  /* 0x0000000108a07547 */ /* 0x000fea000b800000 */
[----:B------:R-:W-:-:S09]  /*3210*/  UISETP.NE.AND UP0, UPT, UR4, 0x1d, UPT ;  /* 0x0000001d0400788c */ /* 0x000fd2000bf05270 */
[----:B------:R-:W-:Y:S05]  /*3220*/  BRA.U !UP0, `(.L_x_7112) ;  /* 0x0000000108887547 */ /* 0x000fea000b800000 */
[----:B------:R-:W-:-:S09]  /*3230*/  UISETP.NE.AND UP0, UPT, UR4, 0x2c, UPT ;  /* 0x0000002c0400788c */ /* 0x000fd2000bf05270 */
[----:B------:R-:W-:Y:S05]  /*3240*/  BRA.U UP0, `(.L_x_7091) ;  /* 0x0000000100347547 */ /* 0x000fea000b800000 */
[----:B------:R-:W4:Y:S01]  /*3250*/  LDG.E.U8 R0, desc[UR36][R4.64] ;  /* 0x0000002404007981 */ /* 0x000f22000c1e1100 */
[----:B------:R-:W-:Y:S01]  /*3260*/  CS2R R38, SRZ ;  /* 0x0000000000267805 */ /* 0x000fe2000001ff00 */
[----:B------:R-:W-:Y:S02]  /*3270*/  IMAD.MOV.U32 R36, RZ, RZ, 0x0 ;  /* 0x00000000ff247424 */ /* 0x000fe400078e00ff */
[----:B------:R-:W-:Y:S01]  /*3280*/  IMAD.MOV.U32 R37, RZ, RZ, 0x38000000 ;  /* 0x38000000ff257424 */ /* 0x000fe200078e00ff */
[----:B----4-:R-:W-:-:S13]  /*3290*/  ISETP.NE.AND P0, PT, R0, RZ, PT ;  /* 0x000000ff0000720c */ /* 0x010fda0003f05270 */
[----:B------:R-:W-:Y:S05]  /*32a0*/  @!P0 BRA `(.L_x_7092) ;  /* 0x0000000000848947 */ /* 0x000fea0003800000 */
[----:B------:R-:W-:-:S13]  /*32b0*/  ISETP.NE.AND P0, PT, R0, 0xff, PT ;  /* 0x000000ff0000780c */ /* 0x000fda0003f05270 */
[----:B------:R-:W-:Y:S02]  /*32c0*/  @P0 IMAD.SHL.U32 R0, R0, 0x800000, RZ ;  /* 0x0080000000000824 */ /* 0x000fe400078e00ff */
[----:B------:R-:W-:Y:S02]  /*32d0*/  @!P0 IMAD.MOV.U32 R36, RZ, RZ, 0x20000000 ;  /* 0x20000000ff248424 */ /* 0x000fe400078e00ff */
[----:B------:R-:W-:Y:S02]  /*32e0*/  @!P0 IMAD.MOV.U32 R37, RZ, RZ, 0x7ff80000 ;  /* 0x7ff80000ff258424 */ /* 0x000fe400078e00ff */
[----:B------:R-:W-:-:S04]  /*32f0*/  @P0 FMUL.FTZ R0, R0, 1 ;  /* 0x3f80000000000820 */ /* 0x000fc80000410000 */
[----:B------:R0:W1:Y:S02]  /*3300*/  @P0 F2F.F64.F32 R36, R0 ;  /* 0x0000000000240310 */ /* 0x0000640000201800 */
[----:B01----:R-:W-:Y:S05]  /*3310*/  BRA `(.L_x_7092) ;  /* 0x0000000000687947 */ /* 0x003fea0003800000 */
.L_x_7091:
[----:B------:R-:W-:Y:S01]  /*3320*/  MOV R0, 0x0 ;  /* 0x0000000000007802 */ /* 0x000fe20000000f00 */
[----:B------:R-:W0:Y:S01]  /*3330*/  LDCU.64 UR4, c[0x4][0x148] ;  /* 0x01002900ff0477ac */ /* 0x000e220008000a00 */
[----:B------:R-:W-:Y:S02]  /*3340*/  IMAD.MOV.U32 R8, RZ, RZ, 0x4e ;  /* 0x0000004eff087424 */ /* 0x000fe400078e00ff */
[----:B------:R1:W4:Y:S01]  /*3350*/  LDC.64 R14, c[0x4][R0] ;  /* 0x01000000000e7b82 */ /* 0x0003220000000a00 */
[----:B------:R-:W2:Y:S01]  /*3360*/  LDCU.64 UR6, c[0x4][0x150] ;  /* 0x01002a00ff0677ac */ /* 0x000ea20008000a00 */
[----:B------:R-:W-:Y:S02]  /*3370*/  IMAD.MOV.U32 R12, RZ, RZ, 0x1 ;  /* 0x00000001ff0c7424 */ /* 0x000fe400078e00ff */
[----:B------:R-:W-:Y:S01]  /*3380*/  IMAD.MOV.U32 R13, RZ, RZ, RZ ;  /* 0x000000ffff0d7224 */ /* 0x000fe200078e00ff */
[----:B------:R-:W3:Y:S01]  /*3390*/  LDCU.64 UR8, c[0x4][0x30] ;  /* 0x01000600ff0877ac */ /* 0x000ee20008000a00 */
[----:B0-----:R-:W-:-:S02]  /*33a0*/  IMAD.U32 R4, RZ, RZ, UR4 ;  /* 0x00000004ff047e24 */ /* 0x001fc4000f8e00ff */
[----:B------:R-:W-:Y:S02]  /*33b0*/  IMAD.U32 R5, RZ, RZ, UR5 ;  /* 0x00000005ff057e24 */ /* 0x000fe4000f8e00ff */
[----:B--2---:R-:W-:Y:S02]  /*33c0*/  IMAD.U32 R6, RZ, RZ, UR6 ;  /* 0x00000006ff067e24 */ /* 0x004fe4000f8e00ff */
[----:B------:R-:W-:Y:S02]  /*33d0*/  IMAD.U32 R7, RZ, RZ, UR7 ;  /* 0x00000007ff077e24 */ /* 0x000fe4000f8e00ff */
[----:B---3--:R-:W-:Y:S02]  /*33e0*/  IMAD.U32 R10, RZ, RZ, UR8 ;  /* 0x00000008ff0a7e24 */ /* 0x008fe4000f8e00ff */
[----:B-1----:R-:W-:-:S07]  /*33f0*/  IMAD.U32 R11, RZ, RZ, UR9 ;  /* 0x00000009ff0b7e24 */ /* 0x002fce000f8e00ff */
[----:B------:R-:W-:-:S07]  /*3400*/  LEPC R20, `(.L_x_7113) ;  /* 0x000000001014794e */ /* 0x000fce0000000000 */
[----:B----45:R-:W-:Y:S05]  /*3410*/  CALL.ABS.NOINC R14 ;  /* 0x000000000e007343 */ /* 0x030fea0003c00000 */
.L_x_7113:
[----:B------:R-:W-:Y:S02]  /*3420*/  CS2R R36, SRZ ;  /* 0x0000000000247805 */ /* 0x000fe4000001ff00 */
[----:B------:R-:W-:Y:S01]  /*3430*/  CS2R R38, SRZ ;  /* 0x0000000000267805 */ /* 0x000fe2000001ff00 */
[----:B------:R-:W-:Y:S06]  /*3440*/  BRA `(.L_x_7092) ;  /* 0x00000000001c7947 */ /* 0x000fec0003800000 */
.L_x_7112:
[----:B------:R-:W4:Y:S01]  /*3450*/  LDG.E.64 R36, desc[UR36][R4.64] ;  /* 0x0000002404247981 */ /* 0x000f22000c1e1b00 */
[----:B------:R-:W-:Y:S01]  /*3460*/  CS2R R38, SRZ ;  /* 0x0000000000267805 */ /* 0x000fe2000001ff00 */
[----:B----4-:R-:W0:Y:S02]  /*3470*/  I2F.F64.U64 R36, R36 ;  /* 0x0000002400247312 */ /* 0x010e240000301800 */
[----:B0-----:R-:W-:Y:S05]  /*3480*/  BRA `(.L_x_7092) ;  /* 0x00000000000c7947 */ /* 0x001fea0003800000 */
.L_x_7111:
[----:B------:R-:W4:Y:S01]  /*3490*/  LDG.E R4, desc[UR36][R4.64] ;  /* 0x0000002404047981 */ /* 0x000f22000c1e1900 */
[----:B------:R-:W-:Y:S01]  /*34a0*/  CS2R R38, SRZ ;  /* 0x0000000000267805 */ /* 0x000fe2000001ff00 */
[----:B----4-:R0:W1:Y:S06]  /*34b0*/  I2F.F64.U32 R36, R4 ;  /* 0x0000000400247312 */ /* 0x01006c0000201800 */
.L_x_7092:
[----:B------:R-:W-:Y:S05]  /*34c0*/  BSYNC.RECONVERGENT B7 ;  /* 0x0000000000077941 */ /* 0x000fea0003800200 */
.L_x_7086:
        /* <DEDUP_REMOVED lines=19> */
[----:B----4-:R0:W4:Y:S02]  /*3600*/  I2F.F64.S16 R32, R4 ;  /* 0x0000000400207312 */ /* 0x0101240000101c00 */
[----:B0---4-:R-:W-:Y:S05]  /*3610*/  BRA `(.L_x_7120) ;  /* 0x0000000c00ec7947 */ /* 0x011fea0003800000 */
.L_x_7118:
[----:B------:R-:W4:Y:S01]  /*3620*/  LDG.E.U8 R4, desc[UR36][R4.64] ;  /* 0x0000002404047981 */ /* 0x000f22000c1e1100 */
[----:B------:R-:W-:Y:S01]  /*3630*/  CS2R R34, SRZ ;  /* 0x0000000000227805 */ /* 0x000fe2000001ff00 */
[----:B----4-:R0:W4:Y:S02]  /*3640*/  I2F.F64.U16 R32, R4 ;  /* 0x0000000400207312 */ /* 0x0101240000101800 */
[----:B0---4-:R-:W-:Y:S05]  /*3650*/  BRA `(.L_x_7120) ;  /* 0x0000000c00dc7947 */ /* 0x011fea0003800000 */
.L_x_7117:
        /* <DEDUP_REMOVED lines=10> */
.L_x_7122:
[----:B------:R-:W4:Y:S01]  /*3700*/  LDG.E R4, desc[UR36][R4.64] ;  /* 0x0000002404047981 */ /* 0x000f22000c1e1900 */
[----:B------:R-:W-:Y:S01]  /*3710*/  CS2R R34, SRZ ;  /* 0x0000000000227805 */ /* 0x000fe2000001ff00 */
[----:B----4-:R0:W4:Y:S02]  /*3720*/  I2F.F64 R32, R4 ;  /* 0x0000000400207312 */ /* 0x0101240000201c00 */
[----:B0---4-:R-:W-:Y:S05]  /*3730*/  BRA `(.L_x_7120) ;  /* 0x0000000c00a47947 */ /* 0x011fea0003800000 */
.L_x_7121:
[----:B------:R-:W4:Y:S01]  /*3740*/  LDG.E.U16 R4, desc[UR36][R4.64] ;  /* 0x0000002404047981 */ /* 0x000f22000c1e1500 */
[----:B------:R-:W-:Y:S01]  /*3750*/  CS2R R34, SRZ ;  /* 0x0000000000227805 */ /* 0x000fe2000001ff00 */
[----:B----4-:R0:W4:Y:S02]  /*3760*/  I2F.F64.S16 R32, R4 ;  /* 0x0000000400207312 */ /* 0x0101240000101c00 */
[----:B0---4-:R-:W-:Y:S05]  /*3770*/  BRA `(.L_x_7120) ;  /* 0x0000000c00947947 */ /* 0x011fea0003800000 */
.L_x_7116:
        /* <DEDUP_REMOVED lines=11> */
.L_x_7124:
[----:B------:R-:W4:Y:S01]  /*3830*/  LDG.E.U16 R0, desc[UR36][R4.64] ;  /* 0x0000002404007981 */ /* 0x000f22000c1e1500 */
[----:B------:R-:W-:Y:S01]  /*3840*/  CS2R R34, SRZ ;  /* 0x0000000000227805 */ /* 0x000fe2000001ff00 */
[----:B----4-:R-:W-:-:S05]  /*3850*/  HADD2.F32 R0, -RZ, R0.H0_H0 ;  /* 0x20000000ff007230 */ /* 0x010fca0000004100 */
[----:B------:R-:W-:-:S04]  /*3860*/  FMUL.FTZ R0, R0, 1 ;  /* 0x3f80000000007820 */ /* 0x000fc80000410000 */
[----:B------:R4:W0:Y:S02]  /*3870*/  F2F.F64.F32 R32, R0 ;  /* 0x0000000000207310 */ /* 0x0008240000201800 */
[----:B0---4-:R-:W-:Y:S05]  /*3880*/  BRA `(.L_x_7120) ;  /* 0x0000000c00507947 */ /* 0x011fea0003800000 */
.L_x_7123:
        /* <DEDUP_REMOVED lines=14> */
[----:B------:R-:W4:Y:S02]  /*3970*/  F2F.F64.F32 R34, R34 ;  /* 0x0000002200227310 */ /* 0x000f240000201800 */
[----:B0---4-:R-:W-:Y:S05]  /*3980*/  BRA `(.L_x_7120) ;  /* 0x0000000c00107947 */ /* 0x011fea0003800000 */
.L_x_7126:
        /* <DEDUP_REMOVED lines=10> */
[----:B------:R4:W0:Y:S02]  /*3a30*/  F2F.F64.F32 R34, R0 ;  /* 0x0000000000227310 */ /* 0x0008240000201800 */
[----:B0---4-:R-:W-:Y:S05]  /*3a40*/  BRA `(.L_x_7120) ;  /* 0x0000000800e07947 */ /* 0x011fea0003800000 */
.L_x_7125:
[----:B------:R0:W5:Y:S01]  /*3a50*/  LDG.E.64 R32, desc[UR36][R4.64] ;  /* 0x0000002404207981 */ /* 0x000162000c1e1b00 */
[----:B------:R-:W-:Y:S01]  /*3a60*/  CS2R R34, SRZ ;  /* 0x0000000000227805 */ /* 0x000fe2000001ff00 */
[----:B------:R-:W-:Y:S06]  /*3a70*/  BRA `(.L_x_7120) ;  /* 0x0000000800d47947 */ /* 0x000fec0003800000 */
.L_x_7115:
        /* <DEDUP_REMOVED lines=14> */
.L_x_7129:
[----:B------:R0:W5:Y:S01]  /*3b60*/  LDG.E.128 R32, desc[UR36][R4.64] ;  /* 0x0000002404207981 */ /* 0x000162000c1e1d00 */
[----:B------:R-:W-:Y:S05]  /*3b70*/  BRA `(.L_x_7120) ;  /* 0x0000000800947947 */ /* 0x000fea0003800000 */
.L_x_7128:
        /* <DEDUP_REMOVED lines=26> */
[----:B------:R0:W4:Y:S02]  /*3d20*/  F2F.F64.F32 R32, R3 ;  /* 0x0000000300207310 */ /* 0x0001240000201800 */
[----:B0---4-:R-:W-:Y:S05]  /*3d30*/  BRA `(.L_x_7120) ;  /* 0x0000000800247947 */ /* 0x011fea0003800000 */
.L_x_7131:
        /* <DEDUP_REMOVED lines=14> */
[----:B------:R0:W4:Y:S02]  /*3e20*/  F2F.F64.F32 R32, R0 ;  /* 0x0000000000207310 */ /* 0x0001240000201800 */
[----:B0---4-:R-:W-:Y:S05]  /*3e30*/  BRA `(.L_x_7120) ;  /* 0x0000000400e47947 */ /* 0x011fea0003800000 */
.L_x_7130:
[----:B------:R-:W4:Y:S01]  /*3e40*/  LDG.E.U16 R0, desc[UR36][R4.64] ;  /* 0x0000002404007981 */ /* 0x000f22000c1e1500 */
[----:B------:R-:W-:Y:S01]  /*3e50*/  CS2R R34, SRZ ;  /* 0x0000000000227805 */ /* 0x000fe2000001ff00 */
[----:B----4-:R-:W-:-:S04]  /*3e60*/  IMAD.U32 R0, R0, 0x10000, RZ ;  /* 0x0001000000007824 */ /* 0x010fc800078e00ff */
[----:B------:R-:W-:-:S04]  /*3e70*/  FMUL.FTZ R0, R0, 1 ;  /* 0x3f80000000007820 */ /* 0x000fc80000410000 */
[----:B------:R0:W4:Y:S02]  /*3e80*/  F2F.F64.F32 R32, R0 ;  /* 0x0000000000207310 */ /* 0x0001240000201800 */
[----:B0---4-:R-:W-:Y:S05]  /*3e90*/  BRA `(.L_x_7120) ;  /* 0x0000000400cc7947 */ /* 0x011fea0003800000 */
.L_x_7127:
        /* <DEDUP_REMOVED lines=10> */
[----:B----4-:R0:W4:Y:S02]  /*3f40*/  I2F.F64.U16 R32, R4 ;  /* 0x0000000400207312 */ /* 0x0101240000101800 */
[----:B0---4-:R-:W-:Y:S05]  /*3f50*/  BRA `(.L_x_7120) ;  /* 0x00000004009c7947 */ /* 0x011fea0003800000 */
.L_x_7134:
        /* <DEDUP_REMOVED lines=22> */
.L_x_7136:
[----:B------:R-:W-:Y:S05]  /*40c0*/  BSYNC.RECONVERGENT B0 ;  /* 0x0000000000007941 */ /* 0x000fea0003800200 */
.L_x_7135:
[----:B------:R-:W-:Y:S01]  /*40d0*/  IMAD.SHL.U32 R0, R0, 0x100000, RZ ;  /* 0x0010000000007824 */ /* 0x000fe200078e00ff */
[----:B------:R-:W-:-:S04]  /*40e0*/  LEA R3, R3, 0x3b800000, 0x17 ;  /* 0x3b80000003037811 */ /* 0x000fc800078eb8ff */
[----:B------:R-:W-:-:S05]  /*40f0*/  LOP3.LUT R0, R3, R0, R7, 0xfe, !PT ;  /* 0x0000000003007212 */ /* 0x000fca00078efe07 */
[----:B------:R-:W-:-:S04]  /*4100*/  FMUL.FTZ R0, R0, 1 ;  /* 0x3f80000000007820 */ /* 0x000fc80000410000 */
[----:B------:R0:W4:Y:S02]  /*4110*/  F2F.F64.F32 R32, R0 ;  /* 0x0000000000207310 */ /* 0x0001240000201800 */
[----:B0---4-:R-:W-:Y:S05]  /*4120*/  BRA `(.L_x_7120) ;  /* 0x0000000400287947 */ /* 0x011fea0003800000 */
.L_x_7133:
        /* <DEDUP_REMOVED lines=22> */
.L_x_7138:
[----:B------:R-:W-:Y:S05]  /*4290*/  BSYNC.RECONVERGENT B0 ;  /* 0x0000000000007941 */ /* 0x000fea0003800200 */
.L_x_7137:
[----:B------:R-:W-:Y:S01]  /*42a0*/  IMAD.SHL.U32 R0, R0, 0x200000, RZ ;  /* 0x0020000000007824 */ /* 0x000fe200078e00ff */
[----:B------:R-:W-:-:S04]  /*42b0*/  LEA R3, R3, 0x37800000, 0x17 ;  /* 0x3780000003037811 */ /* 0x000fc800078eb8ff */
[----:B------:R-:W-:-:S05]  /*42c0*/  LOP3.LUT R0, R3, R0, R7, 0xfe, !PT ;  /* 0x0000000003007212 */ /* 0x000fca00078efe07 */
[----:B------:R-:W-:-:S04]  /*42d0*/  FMUL.FTZ R0, R0, 1 ;  /* 0x3f80000000007820 */ /* 0x000fc80000410000 */
[----:B------:R0:W4:Y:S02]  /*42e0*/  F2F.F64.F32 R32, R0 ;  /* 0x0000000000207310 */ /* 0x0001240000201800 */
[----:B0---4-:R-:W-:Y:S05]  /*42f0*/  BRA `(.L_x_7120) ;  /* 0x0000000000b47947 */ /* 0x011fea0003800000 */
.L_x_7132:
        /* <DEDUP_REMOVED lines=17> */
[----:B------:R0:W4:Y:S02]  /*4410*/  @P0 F2F.F64.F32 R32, R0 ;  /* 0x0000000000200310 */ /* 0x0001240000201800 */
[----:B0---4-:R-:W-:Y:S05]  /*4420*/  BRA `(.L_x_7120) ;  /* 0x0000000000687947 */ /* 0x011fea0003800000 */
.L_x_7119:
[----:B------:R-:W-:Y:S01]  /*4430*/  MOV R0, 0x0 ;  /* 0x0000000000007802 */ /* 0x000fe20000000f00 */
[----:B------:R-:W0:Y:S01]  /*4440*/  LDCU.64 UR4, c[0x4][0x148] ;  /* 0x01002900ff0477ac */ /* 0x000e220008000a00 */
[----:B------:R-:W-:Y:S02]  /*4450*/  IMAD.MOV.U32 R8, RZ, RZ, 0x4e ;  /* 0x0000004eff087424 */ /* 0x000fe400078e00ff */
[----:B------:R4:W1:Y:S01]  /*4460*/  LDC.64 R14, c[0x4][R0] ;  /* 0x01000000000e7b82 */ /* 0x0008620000000a00 */
        /* <DEDUP_REMOVED lines=9> */
[----:B----4-:R-:W-:-:S07]  /*4500*/  IMAD.U32 R11, RZ, RZ, UR9 ;  /* 0x00000009ff0b7e24 */ /* 0x010fce000f8e00ff */
[----:B------:R-:W-:-:S07]  /*4510*/  LEPC R20, `(.L_x_7141) ;  /* 0x000000001014794e */ /* 0x000fce0000000000 */
[----:B-1---5:R-:W-:Y:S05]  /*4520*/  CALL.ABS.NOINC R14 ;  /* 0x000000000e007343 */ /* 0x022fea0003c00000 */
.L_x_7141:
[----:B------:R-:W-:Y:S02]  /*4530*/  CS2R R32, SRZ ;  /* 0x0000000000207805 */ /* 0x000fe4000001ff00 */
[----:B------:R-:W-:Y:S01]  /*4540*/  CS2R R34, SRZ ;  /* 0x0000000000227805 */ /* 0x000fe2000001ff00 */
[----:B------:R-:W-:Y:S06]  /*4550*/  BRA `(.L_x_7120) ;  /* 0x00000000001c7947 */ /* 0x000fec0003800000 */
.L_x_7140:
[----:B------:R-:W4:Y:S01]  /*4560*/  LDG.E.64 R32, desc[UR36][R4.64] ;  /* 0x0000002404207981 */ /* 0x000f22000c1e1b00 */
[----:B------:R-:W-:Y:S01]  /*4570*/  CS2R R34, SRZ ;  /* 0x0000000000227805 */ /* 0x000fe2000001ff00 */
[----:B----4-:R-:W0:Y:S02]  /*4580*/  I2F.F64.U64 R32, R32 ;  /* 0x0000002000207312 */ /* 0x010e240000301800 */
[----:B0-----:R-:W-:Y:S05]  /*4590*/  BRA `(.L_x_7120) ;  /* 0x00000000000c7947 */ /* 0x001fea0003800000 */
.L_x_7139:
[----:B------:R-:W4:Y:S01]  /*45a0*/  LDG.E R4, desc[UR36][R4.64] ;  /* 0x0000002404047981 */ /* 0x000f22000c1e1900 */
[----:B------:R-:W-:Y:S01]  /*45b0*/  CS2R R34, SRZ ;  /* 0x0000000000227805 */ /* 0x000fe2000001ff00 */
[----:B----4-:R4:W0:Y:S06]  /*45c0*/  I2F.F64.U32 R32, R4 ;  /* 0x0000000400207312 */ /* 0x01082c0000201800 */
.L_x_7120:
[----:B------:R-:W-:Y:S05]  /*45d0*/  BSYNC.RECONVERGENT B7 ;  /* 0x0000000000077941 */ /* 0x000fea0003800200 */
.L_x_7114:
[----:B------:R-:W-:-:S07]  /*45e0*/  VIADD R49, R49, 0x80 ;  /* 0x0000008031317836 */ /* 0x000fce0000000000 */
.L_x_7085:
[----:B------:R-:W-:Y:S05]  /*45f0*/  BSYNC.RECONVERGENT B6 ;  /* 0x0000000000067941 */ /* 0x000fea0003800200 */
.L_x_7084:
        /* <DEDUP_REMOVED lines=29> */
.L_x_7148:
[----:B------:R-:W4:Y:S01]  /*47d0*/  LDG.E.U8 R4, desc[UR36][R4.64] ;  /* 0x0000002404047981 */ /* 0x000f22000c1e1100 */
[----:B------:R-:W-:Y:S01]  /*47e0*/  CS2R R30, SRZ ;  /* 0x00000000001e7805 */ /* 0x000fe2000001ff00 */
[----:B----4-:R0:W1:Y:S02]  /*47f0*/  I2F.F64.U16 R28, R4 ;  /* 0x00000004001c7312 */ /* 0x0100640000101800 */
[----:B01----:R-:W-:Y:S05]  /*4800*/  BRA `(.L_x_7150) ;  /* 0x0000000c00dc7947 */ /* 0x003fea0003800000 */
.L_x_7147:
        /* <DEDUP_REMOVED lines=10> */
.L_x_7152:
[----:B------:R-:W4:Y:S01]  /*48b0*/  LDG.E R4, desc[UR36][R4.64] ;  /* 0x0000002404047981 */ /* 0x000f22000c1e1900 */
[----:B------:R-:W-:Y:S01]  /*48c0*/  CS2R R30, SRZ ;  /* 0x00000000001e7805 */ /* 0x000fe2000001ff00 */
[----:B----4-:R0:W1:Y:S02]  /*48d0*/  I2F.F64 R28, R4 ;  /* 0x00000004001c7312 */ /* 0x0100640000201c00 */
[----:B01----:R-:W-:Y:S05]  /*48e0*/  BRA `(.L_x_7150) ;  /* 0x0000000c00a47947 */ /* 0x003fea0003800000 */
.L_x_7151:
[----:B------:R-:W4:Y:S01]  /*48f0*/  LDG.E.U16 R4, desc[UR36][R4.64] ;  /* 0x0000002404047981 */ /* 0x000f22000c1e1500 */
[----:B------:R-:W-:Y:S01]  /*4900*/  CS2R R30, SRZ ;  /* 0x00000000001e7805 */ /* 0x000fe2000001ff00 */
[----:B----4-:R0:W1:Y:S02]  /*4910*/  I2F.F64.S16 R28, R4 ;  /* 0x00000004001c7312 */ /* 0x0100640000101c00 */
[----:B01----:R-:W-:Y:S05]  /*4920*/  BRA `(.L_x_7150) ;  /* 0x0000000c00947947 */ /* 0x003fea0003800000 */
.L_x_7146:
        /* <DEDUP_REMOVED lines=11> */
.L_x_7154:
[----:B------:R-:W4:Y:S01]  /*49e0*/  LDG.E.U16 R0, desc[UR36][R4.64] ;  /* 0x0000002404007981 */ /* 0x000f22000c1e1500 */
[----:B------:R-:W-:Y:S01]  /*49f0*/  CS2R R30, SRZ ;  /* 0x00000000001e7805 */ /* 0x000fe2000001ff00 */
[----:B----4-:R-:W-:-:S05]  /*4a00*/  HADD2.F32 R0, -RZ, R0.H0_H0 ;  /* 0x20000000ff007230 */ /* 0x010fca0000004100 */
[----:B------:R-:W-:-:S04]  /*4a10*/  FMUL.FTZ R0, R0, 1 ;  /* 0x3f80000000007820 */ /* 0x000fc80000410000 */
[----:B------:R0:W1:Y:S02]  /*4a20*/  F2F.F64.F32 R28, R0 ;  /* 0x00000000001c7310 */ /* 0x0000640000201800 */
[----:B01----:R-:W-:Y:S05]  /*4a30*/  BRA `(.L_x_7150) ;  /* 0x0000000c00507947 */ /* 0x003fea0003800000 */
.L_x_7153:
        /* <DEDUP_REMOVED lines=9> */
[----:B------:R-:W1:-:S15]  /*4ad0*/  F2F.F64.F32 R28, R28 ;  /* 0x0000001c001c7310 */ /* 0x000e5e0000201800 */
[----:B------:R-:W-:-:S15]  /*4ae0*/  NOP ;  /* 0x0000000000007918 */ /* 0x000fde0000000000 */
[----:B------:R-:W-:-:S15]  /*4af0*/  NOP ;  /* 0x0000000000007918 */ /* 0x000fde0000000000 */
[----:B------:R-:W-:-:S15]  /*4b00*/  NOP ;  /* 0x0000000000007918 */ /* 0x000fde0000000000 */
[----:B------:R-:W-:-:S04]  /*4b10*/  NOP ;  /* 0x0000000000007918 */ /* 0x000fc80000000000 */
[----:B------:R-:W4:Y:S02]  /*4b20*/  F2F.F64.F32 R30, R30 ;  /* 0x0000001e001e7310 */ /* 0x000f240000201800 */
[----:B-1--4-:R-:W-:Y:S05]  /*4b30*/  BRA `(.L_x_7150) ;  /* 0x0000000c00107947 */ /* 0x012fea0003800000 */
.L_x_7156:
[----:B------:R-:W4:Y:S02]  /*4b40*/  LDG.E R4, desc[UR36][R4.64] ;  /* 0x0000002404047981 */ /* 0x000f24000c1e1900 */
[----:B----4-:R-:W-:-:S05]  /*4b50*/  HADD2.F32 R0, -RZ, R4.H0_H0 ;  /* 0x20000004ff007230 */ /* 0x010fca0000004100 */
        /* <DEDUP_REMOVED lines=8> */
[----:B------:R4:W0:Y:S02]  /*4be0*/  F2F.F64.F32 R30, R0 ;  /* 0x00000000001e7310 */ /* 0x0008240000201800 */
[----:B01--4-:R-:W-:Y:S05]  /*4bf0*/  BRA `(.L_x_7150) ;  /* 0x0000000800e07947 */ /* 0x013fea0003800000 */
.L_x_7155:
[----:B------:R0:W5:Y:S01]  /*4c00*/  LDG.E.64 R28, desc[UR36][R4.64] ;  /* 0x00000024041c7981 */ /* 0x000162000c1e1b00 */
[----:B------:R-:W-:Y:S01]  /*4c10*/  CS2R R30, SRZ ;  /* 0x00000000001e7805 */ /* 0x000fe2000001ff00 */
[----:B------:R-:W-:Y:S06]  /*4c20*/  BRA `(.L_x_7150) ;  /* 0x0000000800d47947 */ /* 0x000fec0003800000 */
.L_x_7145:
        /* <DEDUP_REMOVED lines=14> */
.L_x_7159:
[----:B------:R1:W5:Y:S01]  /*4d10*/  LDG.E.128 R28, desc[UR36][R4.64] ;  /* 0x00000024041c7981 */ /* 0x000362000c1e1d00 */
[----:B------:R-:W-:Y:S05]  /*4d20*/  BRA `(.L_x_7150) ;  /* 0x0000000800947947 */ /* 0x000fea0003800000 */
.L_x_7158:
        /* <DEDUP_REMOVED lines=27> */
[----:B-1--4-:R-:W-:Y:S05]  /*4ee0*/  BRA `(.L_x_7150) ;  /* 0x0000000800247947 */ /* 0x012fea0003800000 */
.L_x_7161:
        /* <DEDUP_REMOVED lines=15> */
[----:B-1--4-:R-:W-:Y:S05]  /*4fe0*/  BRA `(.L_x_7150) ;  /* 0x0000000400e47947 */ /* 0x012fea0003800000 */
.L_x_7160:
[----:B------:R-:W4:Y:S01]  /*4ff0*/  LDG.E.U16 R0, desc[UR36][R4.64] ;  /* 0x0000002404007981 */ /* 0x000f22000c1e1500 */
[----:B------:R-:W-:Y:S01]  /*5000*/  CS2R R30, SRZ ;  /* 0x00000000001e7805 */ /* 0x000fe2000001ff00 */
[----:B----4-:R-:W-:-:S04]  /*5010*/  IMAD.U32 R0, R0, 0x10000, RZ ;  /* 0x0001000000007824 */ /* 0x010fc800078e00ff */
[----:B------:R-:W-:-:S04]  /*5020*/  FMUL.FTZ R0, R0, 1 ;  /* 0x3f80000000007820 */ /* 0x000fc80000410000 */
[----:B------:R1:W4:Y:S02]  /*5030*/  F2F.F64.F32 R28, R0 ;  /* 0x00000000001c7310 */ /* 0x0003240000201800 */
[----:B-1--4-:R-:W-:Y:S05]  /*5040*/  BRA `(.L_x_7150) ;  /* 0x0000000400cc7947 */ /* 0x012fea0003800000 */
.L_x_7157:
        /* <DEDUP_REMOVED lines=10> */
[----:B----4-:R0:W1:Y:S02]  /*50f0*/  I2F.F64.U16 R28, R4 ;  /* 0x00000004001c7312 */ /* 0x0100640000101800 */
[----:B01----:R-:W-:Y:S05]  /*5100*/  BRA `(.L_x_7150) ;  /* 0x00000004009c7947 */ /* 0x003fea0003800000 */
.L_x_7164:
        /* <DEDUP_REMOVED lines=22> */
.L_x_7166:
[----:B------:R-:W-:Y:S05]  /*5270*/  BSYNC.RECONVERGENT B0 ;  /* 0x0000000000007941 */ /* 0x000fea0003800200 */
.L_x_7165:
[----:B------:R-:W-:Y:S01]  /*5280*/  IMAD.SHL.U32 R0, R0, 0x100000, RZ ;  /* 0x0010000000007824 */ /* 0x000fe200078e00ff */
[----:B------:R-:W-:-:S04]  /*5290*/  LEA R3, R3, 0x3b800000, 0x17 ;  /* 0x3b80000003037811 */ /* 0x000fc800078eb8ff */
[----:B------:R-:W-:-:S05]  /*52a0*/  LOP3.LUT R0, R3, R0, R7, 0xfe, !PT ;  /* 0x0000000003007212 */ /* 0x000fca00078efe07 */
[----:B------:R-:W-:-:S04]  /*52b0*/  FMUL.FTZ R0, R0, 1 ;  /* 0x3f80000000007820 */ /* 0x000fc80000410000 */
[----:B------:R0:W1:Y:S02]  /*52c0*/  F2F.F64.F32 R28, R0 ;  /* 0x00000000001c7310 */ /* 0x0000640000201800 */
[----:B01----:R-:W-:Y:S05]  /*52d0*/  BRA `(.L_x_7150) ;  /* 0x0000000400287947 */ /* 0x003fea0003800000 */
.L_x_7163:
        /* <DEDUP_REMOVED lines=22> */
.L_x_7168:
[----:B------:R-:W-:Y:S05]  /*5440*/  BSYNC.RECONVERGENT B0 ;  /* 0x0000000000007941 */ /* 0x000fea0003800200 */
.L_x_7167:
[----:B------:R-:W-:Y:S01]  /*5450*/  IMAD.SHL.U32 R0, R0, 0x200000, RZ ;  /* 0x0020000000007824 */ /* 0x000fe200078e00ff */
[----:B------:R-:W-:-:S04]  /*5460*/  LEA R3, R3, 0x37800000, 0x17 ;  /* 0x3780000003037811 */ /* 0x000fc800078eb8ff */
[----:B------:R-:W-:-:S05]  /*5470*/  LOP3.LUT R0, R3, R0, R7, 0xfe, !PT ;  /* 0x0000000003007212 */ /* 0x000fca00078efe07 */
[----:B------:R-:W-:-:S04]  /*5480*/  FMUL.FTZ R0, R0, 1 ;  /* 0x3f80000000007820 */ /* 0x000fc80000410000 */
[----:B------:R0:W1:Y:S02]  /*5490*/  F2F.F64.F32 R28, R0 ;  /* 0x00000000001c7310 */ /* 0x0000640000201800 */
[----:B01----:R-:W-:Y:S05]  /*54a0*/  BRA `(.L_x_7150) ;  /* 0x0000000000b47947 */ /* 0x003fea0003800000 */
.L_x_7162:
        /* <DEDUP_REMOVED lines=19> */
.L_x_7149:
        /* <DEDUP_REMOVED lines=16> */
.L_x_7171:
[----:B------:R-:W-:Y:S02]  /*56e0*/  CS2R R28, SRZ ;  /* 0x00000000001c7805 */ /* 0x000fe4000001ff00 */
[----:B------:R-:W-:Y:S01]  /*56f0*/  CS2R R30, SRZ ;  /* 0x00000000001e7805 */ /* 0x000fe2000001ff00 */
[----:B------:R-:W-:Y:S06]  /*5700*/  BRA `(.L_x_7150) ;  /* 0x00000000001c7947 */ /* 0x000fec0003800000 */
.L_x_7170:
[----:B------:R-:W4:Y:S01]  /*5710*/  LDG.E.64 R28, desc[UR36][R4.64] ;  /* 0x00000024041c7981 */ /* 0x000f22000c1e1b00 */
[----:B------:R-:W-:Y:S01]  /*5720*/  CS2R R30, SRZ ;  /* 0x00000000001e7805 */ /* 0x000fe2000001ff00 */
[----:B----4-:R-:W4:Y:S02]  /*5730*/  I2F.F64.U64 R28, R28 ;  /* 0x0000001c001c7312 */ /* 0x010f240000301800 */
[----:B----4-:R-:W-:Y:S05]  /*5740*/  BRA `(.L_x_7150) ;  /* 0x00000000000c7947 */ /* 0x010fea0003800000 */
.L_x_7169:
[----:B------:R-:W4:Y:S01]  /*5750*/  LDG.E R4, desc[UR36][R4.64] ;  /* 0x0000002404047981 */ /* 0x000f22000c1e1900 */
[----:B------:R-:W-:Y:S01]  /*5760*/  CS2R R30, SRZ ;  /* 0x00000000001e7805 */ /* 0x000fe2000001ff00 */
[----:B----4-:R4:W0:Y:S06]  /*5770*/  I2F.F64.U32 R28, R4 ;  /* 0x00000004001c7312 */ /* 0x01082c0000201800 */
.L_x_7150:
[----:B------:R-:W-:Y:S05]  /*5780*/  BSYNC.RECONVERGENT B7 ;  /* 0x0000000000077941 */ /* 0x000fea0003800200 */
.L_x_7144:
[----:B01--4-:R-:W0:Y:S01]  /*5790*/  LDC.64 R4, c[0x0][0x398] ;  /* 0x0000e600ff047b82 */ /* 0x013e220000000a00 */
        /* <DEDUP_REMOVED lines=20> */
.L_x_7176:
[----:B------:R-:W4:Y:S01]  /*58e0*/  LDG.E.U8 R4, desc[UR36][R4.64] ;  /* 0x0000002404047981 */ /* 0x000f22000c1e1100 */
[----:B------:R-:W-:Y:S01]  /*58f0*/  CS2R R18, SRZ ;  /* 0x0000000000127805 */ /* 0x000fe2000001ff00 */
[----:B----4-:R0:W1:Y:S02]  /*5900*/  I2F.F64.U16 R16, R4 ;  /* 0x0000000400107312 */ /* 0x0100640000101800 */
[----:B01----:R-:W-:Y:S05]  /*5910*/  BRA `(.L_x_7178) ;  /* 0x0000000c00dc7947 */ /* 0x003fea0003800000 */
.L_x_7175:
        /* <DEDUP_REMOVED lines=10> */
.L_x_7180:
[----:B------:R-:W4:Y:S01]  /*59c0*/  LDG.E R4, desc[UR36][R4.64] ;  /* 0x0000002404047981 */ /* 0x000f22000c1e1900 */
[----:B------:R-:W-:Y:S01]  /*59d0*/  CS2R R18, SRZ ;  /* 0x0000000000127805 */ /* 0x000fe2000001ff00 */
[----:B----4-:R0:W1:Y:S02]  /*59e0*/  I2F.F64 R16, R4 ;  /* 0x0000000400107312 */ /* 0x0100640000201c00 */
[----:B01----:R-:W-:Y:S05]  /*59f0*/  BRA `(.L_x_7178) ;  /* 0x0000000c00a47947 */ /* 0x003fea0003800000 */
.L_x_7179:
[----:B------:R-:W4:Y:S01]  /*5a00*/  LDG.E.U16 R4, desc[UR36][R4.64] ;  /* 0x0000002404047981 */ /* 0x000f22000c1e1500 */
[----:B------:R-:W-:Y:S01]  /*5a10*/  CS2R R18, SRZ ;  /* 0x0000000000127805 */ /* 0x000fe2000001ff00 */
[----:B----4-:R0:W1:Y:S02]  /*5a20*/  I2F.F64.S16 R16, R4 ;  /* 0x0000000400107312 */ /* 0x0100640000101c00 */
[----:B01----:R-:W-:Y:S05]  /*5a30*/  BRA `(.L_x_7178) ;  /* 0x0000000c00947947 */ /* 0x003fea0003800000 */
.L_x_7174:
        /* <DEDUP_REMOVED lines=11> */
.L_x_7182:
[----:B------:R-:W4:Y:S01]  /*5af0*/  LDG.E.U16 R0, desc[UR36][R4.64] ;  /* 0x0000002404007981 */ /* 0x000f22000c1e1500 */
[----:B------:R-:W-:Y:S01]  /*5b00*/  CS2R R18, SRZ ;  /* 0x0000000000127805 */ /* 0x000fe2000001ff00 */
[----:B----4-:R-:W-:-:S05]  /*5b10*/  HADD2.F32 R0, -RZ, R0.H0_H0 ;  /* 0x20000000ff007230 */ /* 0x010fca0000004100 */
[----:B------:R-:W-:-:S04]  /*5b20*/  FMUL.FTZ R0, R0, 1 ;  /* 0x3f80000000007820 */ /* 0x000fc80000410000 */
[----:B------:R0:W1:Y:S02]  /*5b30*/  F2F.F64.F32 R16, R0 ;  /* 0x0000000000107310 */ /* 0x0000640000201800 */
[----:B01----:R-:W-:Y:S05]  /*5b40*/  BRA `(.L_x_7178) ;  /* 0x0000000c00507947 */ /* 0x003fea0003800000 */
.L_x_7181:
        /* <DEDUP_REMOVED lines=16> */
.L_x_7184:
        /* <DEDUP_REMOVED lines=12> */
.L_x_7183:
[----:B------:R0:W5:Y:S01]  /*5d10*/  LDG.E.64 R16, desc[UR36][R4.64] ;  /* 0x0000002404107981 */ /* 0x000162000c1e1b00 */
[----:B------:R-:W-:Y:S01]  /*5d20*/  CS2R R18, SRZ ;  /* 0x0000000000127805 */ /* 0x000fe2000001ff00 */
[----:B------:R-:W-:Y:S06]  /*5d30*/  BRA `(.L_x_7178) ;  /* 0x0000000800d47947 */ /* 0x000fec0003800000 */
.L_x_7173:
        /* <DEDUP_REMOVED lines=14> */
.L_x_7187:
[----:B------:R0:W5:Y:S01]  /*5e20*/  LDG.E.128 R16, desc[UR36][R4.64] ;  /* 0x0000002404107981 */ /* 0x000162000c1e1d00 */
[----:B------:R-:W-:Y:S05]  /*5e30*/  BRA `(.L_x_7178) ;  /* 0x0000000800947947 */ /* 0x000fea0003800000 */
.L_x_7186:
        /* <DEDUP_REMOVED lines=28> */
.L_x_7189:
        /* <DEDUP_REMOVED lines=16> */
.L_x_7188:
[----:B------:R-:W4:Y:S01]  /*6100*/  LDG.E.U16 R0, desc[UR36][R4.64] ;  /* 0x0000002404007981 */ /* 0x000f22000c1e1500 */
[----:B------:R-:W-:Y:S01]  /*6110*/  CS2R R18, SRZ ;  /* 0x0000000000127805 */ /* 0x000fe2000001ff00 */
[----:B----4-:R-:W-:-:S04]  /*6120*/  IMAD.U32 R0, R0, 0x10000, RZ ;  /* 0x0001000000007824 */ /* 0x010fc800078e00ff */
[----:B------:R-:W-:-:S04]  /*6130*/  FMUL.FTZ R0, R0, 1 ;  /* 0x3f80000000007820 */ /* 0x000fc80000410000 */
[----:B------:R0:W1:Y:S02]  /*6140*/  F2F.F64.F32 R16, R0 ;  /* 0x0000000000107310 */ /* 0x0000640000201800 */
[----:B01----:R-:W-:Y:S05]  /*6150*/  BRA `(.L_x_7178) ;  /* 0x0000000400cc7947 */ /* 0x003fea0003800000 */
.L_x_7185:
        /* <DEDUP_REMOVED lines=12> */
.L_x_7192:
        /* <DEDUP_REMOVED lines=22> */
.L_x_7194:
[----:B------:R-:W-:Y:S05]  /*6380*/  BSYNC.RECONVERGENT B0 ;  /* 0x0000000000007941 */ /* 0x000fea0003800200 */
.L_x_7193:
[----:B------:R-:W-:Y:S01]  /*6390*/  IMAD.SHL.U32 R0, R0, 0x100000, RZ ;  /* 0x0010000000007824 */ /* 0x000fe200078e00ff */
[----:B------:R-:W-:-:S04]  /*63a0*/  LEA R3, R3, 0x3b800000, 0x17 ;  /* 0x3b80000003037811 */ /* 0x000fc800078eb8ff */
[----:B------:R-:W-:-:S05]  /*63b0*/  LOP3.LUT R0, R3, R0, R7, 0xfe, !PT ;  /* 0x0000000003007212 */ /* 0x000fca00078efe07 */
[----:B------:R-:W-:-:S04]  /*63c0*/  FMUL.FTZ R0, R0, 1 ;  /* 0x3f80000000007820 */ /* 0x000fc80000410000 */
[----:B------:R0:W1:Y:S02]  /*63d0*/  F2F.F64.F32 R16, R0 ;  /* 0x0000000000107310 */ /* 0x0000640000201800 */
[----:B01----:R-:W-:Y:S05]  /*63e0*/  BRA `(.L_x_7178) ;  /* 0x0000000400287947 */ /* 0x003fea0003800000 */
.L_x_7191:
        /* <DEDUP_REMOVED lines=22> */
.L_x_7196:
[----:B------:R-:W-:Y:S05]  /*6550*/  BSYNC.RECONVERGENT B0 ;  /* 0x0000000000007941 */ /* 0x000fea0003800200 */
.L_x_7195:
[----:B------:R-:W-:Y:S01]  /*6560*/  IMAD.SHL.U32 R0, R0, 0x200000, RZ ;  /* 0x0020000000007824 */ /* 0x000fe200078e00ff */
[----:B------:R-:W-:-:S04]  /*6570*/  LEA R3, R3, 0x37800000, 0x17 ;  /* 0x3780000003037811 */ /* 0x000fc800078eb8ff */
[----:B------:R-:W-:-:S05]  /*6580*/  LOP3.LUT R0, R3, R0, R7, 0xfe, !PT ;  /* 0x0000000003007212 */ /* 0x000fca00078efe07 */
[----:B------:R-:W-:-:S04]  /*6590*/  FMUL.FTZ R0, R0, 1 ;  /* 0x3f80000000007820 */ /* 0x000fc80000410000 */
[----:B------:R0:W1:Y:S02]  /*65a0*/  F2F.F64.F32 R16, R0 ;  /* 0x0000000000107310 */ /* 0x0000640000201800 */
[----:B01----:R-:W-:Y:S05]  /*65b0*/  BRA `(.L_x_7178) ;  /* 0x0000000000b47947 */ /* 0x003fea0003800000 */
.L_x_7190:
        /* <DEDUP_REMOVED lines=18> */
[----:B-1--4-:R-:W-:Y:S05]  /*66e0*/  BRA `(.L_x_7178) ;  /* 0x0000000000687947 */ /* 0x012fea0003800000 */
.L_x_7177:
        /* <DEDUP_REMOVED lines=16> */
.L_x_7199:
[----:B------:R-:W-:Y:S02]  /*67f0*/  CS2R R16, SRZ ;  /* 0x0000000000107805 */ /* 0x000fe4000001ff00 */
[----:B------:R-:W-:Y:S01]  /*6800*/  CS2R R18, SRZ ;  /* 0x0000000000127805 */ /* 0x000fe2000001ff00 */
[----:B------:R-:W-:Y:S06]  /*6810*/  BRA `(.L_x_7178) ;  /* 0x00000000001c7947 */ /* 0x000fec0003800000 */
.L_x_7198:
[----:B------:R-:W4:Y:S01]  /*6820*/  LDG.E.64 R16, desc[UR36][R4.64] ;  /* 0x0000002404107981 */ /* 0x000f22000c1e1b00 */
[----:B------:R-:W-:Y:S01]  /*6830*/  CS2R R18, SRZ ;  /* 0x0000000000127805 */ /* 0x000fe2000001ff00 */
[----:B----4-:R-:W1:Y:S02]  /*6840*/  I2F.F64.U64 R16, R16 ;  /* 0x0000001000107312 */ /* 0x010e640000301800 */
[----:B-1----:R-:W-:Y:S05]  /*6850*/  BRA `(.L_x_7178) ;  /* 0x00000000000c7947 */ /* 0x002fea0003800000 */
.L_x_7197:
[----:B------:R-:W4:Y:S01]  /*6860*/  LDG.E R4, desc[UR36][R4.64] ;  /* 0x0000002404047981 */ /* 0x000f22000c1e1900 */
[----:B------:R-:W-:Y:S01]  /*6870*/  CS2R R18, SRZ ;  /* 0x0000000000127805 */ /* 0x000fe2000001ff00 */
[----:B----4-:R1:W4:Y:S06]  /*6880*/  I2F.F64.U32 R16, R4 ;  /* 0x0000000400107312 */ /* 0x01032c0000201800 */
.L_x_7178:
[----:B------:R-:W-:Y:S05]  /*6890*/  BSYNC.RECONVERGENT B7 ;  /* 0x0000000000077941 */ /* 0x000fea0003800200 */
.L_x_7172:
[----:B------:R-:W-:-:S07]  /*68a0*/  VIADD R49, R49, 0x80 ;  /* 0x0000008031317836 */ /* 0x000fce0000000000 */
.L_x_7143:
[----:B------:R-:W-:Y:S05]  /*68b0*/  BSYNC.RECONVERGENT B6 ;  /* 0x0000000000067941 */ /* 0x000fea0003800200 */
.L_x_7142:
        /* <DEDUP_REMOVED lines=29> */
.L_x_7206:
[----:B------:R-:W4:Y:S01]  /*6a90*/  LDG.E.U8 R4, desc[UR36][R4.64] ;  /* 0x0000002404047981 */ /* 0x000f22000c1e1100 */
[----:B------:R-:W-:Y:S01]  /*6aa0*/  CS2R R26, SRZ ;  /* 0x00000000001a7805 */ /* 0x000fe2000001ff00 */
[----:B----4-:R0:W1:Y:S02]  /*6ab0*/  I2F.F64.U16 R24, R4 ;  /* 0x0000000400187312 */ /* 0x0100640000101800 */
[----:B01----:R-:W-:Y:S05]  /*6ac0*/  BRA `(.L_x_7208) ;  /* 0x0000000c00dc7947 */ /* 0x003fea0003800000 */
.L_x_7205:
        /* <DEDUP_REMOVED lines=10> */
.L_x_7210:
[----:B------:R-:W4:Y:S01]  /*6b70*/  LDG.E R4, desc[UR36][R4.64] ;  /* 0x0000002404047981 */ /* 0x000f22000c1e1900 */
[----:B------:R-:W-:Y:S01]  /*6b80*/  CS2R R26, SRZ ;  /* 0x00000000001a7805 */ /* 0x000fe2000001ff00 */
[----:B----4-:R0:W1:Y:S02]  /*6b90*/  I2F.F64 R24, R4 ;  /* 0x0000000400187312 */ /* 0x0100640000201c00 */
[----:B01----:R-:W-:Y:S05]  /*6ba0*/  BRA `(.L_x_7208) ;  /* 0x0000000c00a47947 */ /* 0x003fea0003800000 */
.L_x_7209:
[----:B------:R-:W4:Y:S01]  /*6bb0*/  LDG.E.U16 R4, desc[UR36][R4.64] ;  /* 0x0000002404047981 */ /* 0x000f22000c1e1500 */
[----:B------:R-:W-:Y:S01]  /*6bc0*/  CS2R R26, SRZ ;  /* 0x00000000001a7805 */ /* 0x000fe2000001ff00 */
[----:B----4-:R0:W1:Y:S02]  /*6bd0*/  I2F.F64.S16 R24, R4 ;  /* 0x0000000400187312 */ /* 0x0100640000101c00 */
[----:B01----:R-:W-:Y:S05]  /*6be0*/  BRA `(.L_x_7208) ;  /* 0x0000000c00947947 */ /* 0x003fea0003800000 */
.L_x_7204:
        /* <DEDUP_REMOVED lines=9> */
[----:B------:R-:W1:Y:S02]  /*6c80*/  F2F.F64.F32 R24, R24 ;  /* 0x0000001800187310 */ /* 0x000e640000201800 */
[----:B-1----:R-:W-:Y:S05]  /*6c90*/  BRA `(.L_x_7208) ;  /* 0x0000000c00687947 */ /* 0x002fea0003800000 */
.L_x_7212:
[----:B------:R-:W4:Y:S01]  /*6ca0*/  LDG.E.U16 R0, desc[UR36][R4.64] ;  /* 0x0000002404007981 */ /* 0x000f22000c1e1500 */
[----:B------:R-:W-:Y:S01]  /*6cb0*/  CS2R R26, SRZ ;  /* 0x00000000001a7805 */ /* 0x000fe2000001ff00 */
[----:B----4-:R-:W-:-:S05]  /*6cc0*/  HADD2.F32 R0, -RZ, R0.H0_H0 ;  /* 0x20000000ff007230 */ /* 0x010fca0000004100 */
[----:B------:R-:W-:-:S04]  /*6cd0*/  FMUL.FTZ R0, R0, 1 ;  /* 0x3f80000000007820 */ /* 0x000fc80000410000 */
[----:B------:R1:W4:Y:S02]  /*6ce0*/  F2F.F64.F32 R24, R0 ;  /* 0x0000000000187310 */ /* 0x0003240000201800 */
[----:B-1--4-:R-:W-:Y:S05]  /*6cf0*/  BRA `(.L_x_7208) ;  /* 0x0000000c00507947 */ /* 0x012fea0003800000 */
.L_x_7211:
        /* <DEDUP_REMOVED lines=16> */
.L_x_7214:
        /* <DEDUP_REMOVED lines=12> */
.L_x_7213:
[----:B------:R0:W5:Y:S01]  /*6ec0*/  LDG.E.64 R24, desc[UR36][R4.64] ;  /* 0x0000002404187981 */ /* 0x000162000c1e1b00 */
[----:B------:R-:W-:Y:S01]  /*6ed0*/  CS2R R26, SRZ ;  /* 0x00000000001a7805 */ /* 0x000fe2000001ff00 */
[----:B------:R-:W-:Y:S06]  /*6ee0*/  BRA `(.L_x_7208) ;  /* 0x0000000800d47947 */ /* 0x000fec0003800000 */
.L_x_7203:
        /* <DEDUP_REMOVED lines=14> */
.L_x_7217:
[----:B------:R1:W5:Y:S01]  /*6fd0*/  LDG.E.128 R24, desc[UR36][R4.64] ;  /* 0x0000002404187981 */ /* 0x000362000c1e1d00 */
[----:B------:R-:W-:Y:S05]  /*6fe0*/  BRA `(.L_x_7208) ;  /* 0x0000000800947947 */ /* 0x000fea0003800000 */
.L_x_7216:
        /* <DEDUP_REMOVED lines=27> */
[----:B0---4-:R-:W-:Y:S05]  /*71a0*/  BRA `(.L_x_7208) ;  /* 0x0000000800247947 */ /* 0x011fea0003800000 */
.L_x_7219:
        /* <DEDUP_REMOVED lines=14> */
[----:B------:R4:W0:Y:S02]  /*7290*/  F2F.F64.F32 R24, R0 ;  /* 0x0000000000187310 */ /* 0x0008240000201800 */
[----:B0---4-:R-:W-:Y:S05]  /*72a0*/  BRA `(.L_x_7208) ;  /* 0x0000000400e47947 */ /* 0x011fea0003800000 */
.L_x_7218:
[----:B------:R-:W4:Y:S01]  /*72b0*/  LDG.E.U16 R0, desc[UR36][R4.64] ;  /* 0x0000002404007981 */ /* 0x000f22000c1e1500 */
[----:B------:R-:W-:Y:S01]  /*72c0*/  CS2R R26, SRZ ;  /* 0x00000000001a7805 */ /* 0x000fe2000001ff00 */
[----:B----4-:R-:W-:-:S04]  /*72d0*/  IMAD.U32 R0, R0, 0x10000, RZ ;  /* 0x0001000000007824 */ /* 0x010fc800078e00ff */
[----:B------:R-:W-:-:S04]  /*72e0*/  FMUL.FTZ R0, R0, 1 ;  /* 0x3f80000000007820 */ /* 0x000fc80000410000 */
[----:B------:R4:W0:Y:S02]  /*72f0*/  F2F.F64.F32 R24, R0 ;  /* 0x0000000000187310 */ /* 0x0008240000201800 */
[----:B0---4-:R-:W-:Y:S05]  /*7300*/  BRA `(.L_x_7208) ;  /* 0x0000000400cc7947 */ /* 0x011fea0003800000 */
.L_x_7215:
        /* <DEDUP_REMOVED lines=12> */
.L_x_7222:
        /* <DEDUP_REMOVED lines=22> */
.L_x_7224:
[----:B------:R-:W-:Y:S05]  /*7530*/  BSYNC.RECONVERGENT B0 ;  /* 0x0000000000007941 */ /* 0x000fea0003800200 */
.L_x_7223:
[----:B------:R-:W-:Y:S01]  /*7540*/  IMAD.SHL.U32 R0, R0, 0x100000, RZ ;  /* 0x0010000000007824 */ /* 0x000fe200078e00ff */
[----:B------:R-:W-:-:S04]  /*7550*/  LEA R3, R3, 0x3b800000, 0x17 ;  /* 0x3b80000003037811 */ /* 0x000fc800078eb8ff */
[----:B------:R-:W-:-:S05]  /*7560*/  LOP3.LUT R0, R3, R0, R7, 0xfe, !PT ;  /* 0x0000000003007212 */ /* 0x000fca00078efe07 */
[----:B------:R-:W-:-:S04]  /*7570*/  FMUL.FTZ R0, R0, 1 ;  /* 0x3f80000000007820 */ /* 0x000fc80000410000 */
[----:B------:R0:W1:Y:S02]  /*7580*/  F2F.F64.F32 R24, R0 ;  /* 0x0000000000187310 */ /* 0x0000640000201800 */
[----:B01----:R-:W-:Y:S05]  /*7590*/  BRA `(.L_x_7208) ;  /* 0x0000000400287947 */ /* 0x003fea0003800000 */
.L_x_7221:
        /* <DEDUP_REMOVED lines=22> */
.L_x_7226:
[----:B------:R-:W-:Y:S05]  /*7700*/  BSYNC.RECONVERGENT B0 ;  /* 0x0000000000007941 */ /* 0x000fea0003800200 */
.L_x_7225:
[----:B------:R-:W-:Y:S01]  /*7710*/  IMAD.SHL.U32 R0, R0, 0x200000, RZ ;  /* 0x0020000000007824 */ /* 0x000fe200078e00ff */
[----:B------:R-:W-:-:S04]  /*7720*/  LEA R3, R3, 0x37800000, 0x17 ;  /* 0x3780000003037811 */ /* 0x000fc800078eb8ff */
[----:B------:R-:W-:-:S05]  /*7730*/  LOP3.LUT R0, R3, R0, R7, 0xfe, !PT ;  /* 0x0000000003007212 */ /* 0x000fca00078efe07 */
[----:B------:R-:W-:-:S04]  /*7740*/  FMUL.FTZ R0, R0, 1 ;  /* 0x3f80000000007820 */ /* 0x000fc80000410000 */
[----:B------:R0:W1:Y:S02]  /*7750*/  F2F.F64.F32 R24, R0 ;  /* 0x0000000000187310 */ /* 0x0000640000201800 */
[----:B01----:R-:W-:Y:S05]  /*7760*/  BRA `(.L_x_7208) ;  /* 0x0000000000b47947 */ /* 0x003fea0003800000 */
.L_x_7220:
        /* <DEDUP_REMOVED lines=19> */
.L_x_7207:
[----:B------:R-:W-:Y:S01]  /*78a0*/  MOV R14, 0x0 ;  /* 0x00000000000e7802 */ /* 0x000fe20000000f00 */
[----:B------:R-:W0:Y:S01]  /*78b0*/  LDCU.64 UR4, c[0x4][0x148] ;  /* 0x01002900ff0477ac */ /* 0x000e220008000a00 */
[----:B------:R-:W-:Y:S02]  /*78c0*/  IMAD.MOV.U32 R8, RZ, RZ, 0x4e ;  /* 0x0000004eff087424 */ /* 0x000fe400078e00ff */
[----:B------:R-:W-:Y:S01]  /*78d0*/  IMAD.MOV.U32 R12, RZ, RZ, 0x1 ;  /* 0x00000001ff0c7424 */ /* 0x000fe200078e00ff */
[----:B------:R-:W1:Y:S01]  /*78e0*/  LDCU.64 UR6, c[0x4][0x150] ;  /* 0x01002a00ff0677ac */ /* 0x000e620008000a00 */
[----:B------:R-:W4:Y:S01]  /*78f0*/  LDC.64 R14, c[0x4][R14] ;  /* 0x010000000e0e7b82 */ /* 0x000f220000000a00 */
[----:B------:R-:W-:Y:S01]  /*7900*/  IMAD.MOV.U32 R13, RZ, RZ, RZ ;  /* 0x000000ffff0d7224 */ /* 0x000fe200078e00ff */
[----:B------:R-:W2:Y:S01]  /*7910*/  LDCU.64 UR8, c[0x4][0x30] ;  /* 0x01000600ff0877ac */ /* 0x000ea20008000a00 */
[----:B0-----:R-:W-:Y:S02]  /*7920*/  IMAD.U32 R4, RZ, RZ, UR4 ;  /* 0x00000004ff047e24 */ /* 0x001fe4000f8e00ff */
[----:B------:R-:W-:-:S02]  /*7930*/  IMAD.U32 R5, RZ, RZ, UR5 ;  /* 0x00000005ff057e24 */ /* 0x000fc4000f8e00ff */
[----:B-1----:R-:W-:Y:S02]  /*7940*/  IMAD.U32 R6, RZ, RZ, UR6 ;  /* 0x00000006ff067e24 */ /* 0x002fe4000f8e00ff */
[----:B------:R-:W-:Y:S02]  /*7950*/  IMAD.U32 R7, RZ, RZ, UR7 ;  /* 0x00000007ff077e24 */ /* 0x000fe4000f8e00ff */
[----:B--2---:R-:W-:Y:S02]  /*7960*/  IMAD.U32 R10, RZ, RZ, UR8 ;  /* 0x00000008ff0a7e24 */ /* 0x004fe4000f8e00ff */
[----:B------:R-:W-:-:S07]  /*7970*/  IMAD.U32 R11, RZ, RZ, UR9 ;  /* 0x00000009ff0b7e24 */ /* 0x000fce000f8e00ff */
[----:B------:R-:W-:-:S07]  /*7980*/  LEPC R20, `(.L_x_7229) ;  /* 0x000000001014794e */ /* 0x000fce0000000000 */
[----:B---345:R-:W-:Y:S05]  /*7990*/  CALL.ABS.NOINC R14 ;  /* 0x000000000e007343 */ /* 0x038fea0003c00000 */
.L_x_7229:
[----:B------:R-:W-:Y:S02]  /*79a0*/  CS2R R24, SRZ ;  /* 0x0000000000187805 */ /* 0x000fe4000001ff00 */
[----:B------:R-:W-:Y:S01]  /*79b0*/  CS2R R26, SRZ ;  /* 0x00000000001a7805 */ /* 0x000fe2000001ff00 */
[----:B------:R-:W-:Y:S06]  /*79c0*/  BRA `(.L_x_7208) ;  /* 0x00000000001c7947 */ /* 0x000fec0003800000 */
.L_x_7228:
[----:B------:R-:W4:Y:S01]  /*79d0*/  LDG.E.64 R24, desc[UR36][R4.64] ;  /* 0x0000002404187981 */ /* 0x000f22000c1e1b00 */
[----:B------:R-:W-:Y:S01]  /*79e0*/  CS2R R26, SRZ ;  /* 0x00000000001a7805 */ /* 0x000fe2000001ff00 */
[----:B----4-:R-:W0:Y:S02]  /*79f0*/  I2F.F64.U64 R24, R24 ;  /* 0x0000001800187312 */ /* 0x010e240000301800 */
[----:B0-----:R-:W-:Y:S05]  /*7a00*/  BRA `(.L_x_7208) ;  /* 0x00000000000c7947 */ /* 0x001fea0003800000 */
.L_x_7227:
[----:B------:R-:W4:Y:S01]  /*7a10*/  LDG.E R4, desc[UR36][R4.64] ;  /* 0x0000002404047981 */ /* 0x000f22000c1e1900 */
[----:B------:R-:W-:Y:S01]  /*7a20*/  CS2R R26, SRZ ;  /* 0x00000000001a7805 */ /* 0x000fe2000001ff00 */
[----:B----4-:R4:W0:Y:S06]  /*7a30*/  I2F.F64.U32 R24, R4 ;  /* 0x0000000400187312 */ /* 0x01082c0000201800 */
.L_x_7208:
[----:B------:R-:W-:Y:S05]  /*7a40*/  BSYNC.RECONVERGENT B7 ;  /* 0x0000000000077941 */ /* 0x000fea0003800200 */
.L_x_7202:
[----:B01--4-:R-:W0:Y:S01]  /*7a50*/  LDC.64 R4, c[0x0][0x398] ;  /* 0x0000e600ff047b82 */ /* 0x013e220000000a00 */
        /* <DEDUP_REMOVED lines=16> */
[----:B----4-:R0:W1:Y:S02]  /*7b60*/  I2F.F64.S16 R20, R6 ;  /* 0x0000000600147312 */ /* 0x0100640000101c00 */
[----:B01----:R-:W-:Y:S05]  /*7b70*/  BRA `(.L_x_7201) ;  /* 0x00000010001c7947 */ /* 0x003fea0003800000 */
.L_x_7233:
[----:B------:R-:W4:Y:S02]  /*7b80*/  LDG.E.U8 R6, desc[UR36][R6.64] ;  /* 0x0000002406067981 */ /* 0x000f24000c1e1100 */
[----:B----4-:R0:W1:Y:S02]  /*7b90*/  I2F.F64.U16 R20, R6 ;  /* 0x0000000600147312 */ /* 0x0100640000101800 */
[----:B01----:R-:W-:Y:S05]  /*7ba0*/  BRA `(.L_x_7201) ;  /* 0x0000001000107947 */ /* 0x003fea0003800000 */
.L_x_7232:
[----:B------:R-:W-:-:S09]  /*7bb0*/  UISETP.NE.AND UP0, UPT, UR4, 0x2, UPT ;  /* 0x000000020400788c */ /* 0x000fd2000bf05270 */
[----:B------:R-:W-:Y:S05]  /*7bc0*/  BRA.U !UP0, `(.L_x_7235) ;  /* 0x0000000108387547 */ /* 0x000fea000b800000 */
[----:B------:R-:W-:-:S09]  /*7bd0*/  UISETP.NE.AND UP0, UPT, UR4, 0x3, UPT ;  /* 0x000000030400788c */ /* 0x000fd2000bf05270 */
[----:B------:R-:W-:Y:S05]  /*7be0*/  BRA.U !UP0, `(.L_x_7236) ;  /* 0x0000000108247547 */ /* 0x000fea000b800000 */
[----:B------:R-:W-:-:S09]  /*7bf0*/  UISETP.NE.AND UP0, UPT, UR4, 0x4, UPT ;  /* 0x000000040400788c */ /* 0x000fd2000bf05270 */
[----:B------:R-:W-:Y:S05]  /*7c00*/  BRA.U UP0, `(.L_x_7234) ;  /* 0x0000000d008c7547 */ /* 0x000fea000b800000 */
[----:B------:R-:W-:-:S04]  /*7c10*/  IMAD R49, R2, 0x200, R49 ;  /* 0x0000020002317824 */ /* 0x000fc800078e0231 */
[----:B------:R-:W-:-:S05]  /*7c20*/  IMAD R49, R49, UR5, RZ ;  /* 0x0000000531317c24 */ /* 0x000fca000f8e02ff */
[----:B------:R-:W-:-:S05]  /*7c30*/  IADD3 R4, P0, PT, R49, R4, RZ ;  /* 0x0000000431047210 */ /* 0x000fca0007f1e0ff */
[----:B------:R-:W-:-:S05]  /*7c40*/  IMAD.X R5, RZ, RZ, R5, P0 ;  /* 0x000000ffff057224 */ /* 0x000fca00000e0605 */
[----:B------:R-:W4:Y:S02]  /*7c50*/  LDG.E.64 R20, desc[UR36][R4.64] ;  /* 0x0000002404147981 */ /* 0x000f24000c1e1b00 */
[----:B----4-:R-:W0:Y:S02]  /*7c60*/  I2F.F64.S64 R20, R20 ;  /* 0x0000001400147312 */ /* 0x010e240000301c00 */
[----:B0-----:R-:W-:Y:S05]  /*7c70*/  BRA `(.L_x_7201) ;  /* 0x0000000c00dc7947 */ /* 0x001fea0003800000 */
.L_x_7236:
[----:B------:R-:W4:Y:S02]  /*7c80*/  LDG.E R6, desc[UR36][R6.64] ;  /* 0x0000002406067981 */ /* 0x000f24000c1e1900 */
[----:B----4-:R0:W1:Y:S02]  /*7c90*/  I2F.F64 R20, R6 ;  /* 0x0000000600147312 */ /* 0x0100640000201c00 */
[----:B01----:R-:W-:Y:S05]  /*7ca0*/  BRA `(.L_x_7201) ;  /* 0x0000000c00d07947 */ /* 0x003fea0003800000 */
.L_x_7235:
[----:B------:R-:W4:Y:S02]  /*7cb0*/  LDG.E.U16 R6, desc[UR36][R6.64] ;  /* 0x0000002406067981 */ /* 0x000f24000c1e1500 */
[----:B----4-:R0:W1:Y:S02]  /*7cc0*/  I2F.F64.S16 R20, R6 ;  /* 0x0000000600147312 */ /* 0x0100640000101c00 */
[----:B01----:R-:W-:Y:S05]  /*7cd0*/  BRA `(.L_x_7201) ;  /* 0x0000000c00c47947 */ /* 0x003fea0003800000 */
.L_x_7231:
[----:B------:R-:W-:-:S09]  /*7ce0*/  UISETP.GT.AND UP0, UPT, UR4, 0x6, UPT ;  /* 0x000000060400788c */ /* 0x000fd2000bf04270 */
[----:B------:R-:W-:Y:S05]  /*7cf0*/  BRA.U UP0, `(.L_x_7237) ;  /* 0x0000000100347547 */ /* 0x000fea000b800000 */
[----:B------:R-:W-:-:S09]  /*7d00*/  UISETP.NE.AND UP0, UPT, UR4, 0x5, UPT ;  /* 0x000000050400788c */ /* 0x000fd2000bf05270 */
[----:B------:R-:W-:Y:S05]  /*7d10*/  BRA.U !UP0, `(.L_x_7238) ;  /* 0x0000000108187547 */ /* 0x000fea000b800000 */
[----:B------:R-:W-:-:S09]  /*7d20*/  UISETP.NE.AND UP0, UPT, UR4, 0x6, UPT ;  /* 0x000000060400788c */ /* 0x000fd2000bf05270 */
[----:B------:R-:W-:Y:S05]  /*7d30*/  BRA.U UP0, `(.L_x_7234) ;  /* 0x0000000d00407547 */ /* 0x000fea000b800000 */
[----:B------:R-:W4:Y:S02]  /*7d40*/  LDG.E R20, desc[UR36][R6.64] ;  /* 0x0000002406147981 */ /* 0x000f24000c1e1900 */
[----:B----4-:R-:W-:-:S06]  /*7d50*/  FMUL.FTZ R20, R20, 1 ;  /* 0x3f80000014147820 */ /* 0x010fcc0000410000 */
[----:B------:R-:W0:Y:S02]  /*7d60*/  F2F.F64.F32 R20, R20 ;  /* 0x0000001400147310 */ /* 0x000e240000201800 */
[----:B0-----:R-:W-:Y:S05]  /*7d70*/  BRA `(.L_x_7201) ;  /* 0x0000000c009c7947 */ /* 0x001fea0003800000 */
.L_x_7238:
[----:B------:R-:W4:Y:S02]  /*7d80*/  LDG.E.U16 R0, desc[UR36][R6.64] ;  /* 0x0000002406007981 */ /* 0x000f24000c1e1500 */
[----:B----4-:R-:W-:-:S05]  /*7d90*/  HADD2.F32 R0, -RZ, R0.H0_H0 ;  /* 0x20000000ff007230 */ /* 0x010fca0000004100 */
[----:B------:R-:W-:-:S04]  /*7da0*/  FMUL.FTZ R0, R0, 1 ;  /* 0x3f80000000007820 */ /* 0x000fc80000410000 */
[----:B------:R0:W1:Y:S02]  /*7db0*/  F2F.F64.F32 R20, R0 ;  /* 0x0000000000147310 */ /* 0x0000640000201800 */
[----:B01----:R-:W-:Y:S05]  /*7dc0*/  BRA `(.L_x_7201) ;  /* 0x0000000c00887947 */ /* 0x003fea0003800000 */
.L_x_7237:
        /* <DEDUP_REMOVED lines=9> */
[----:B------:R-:W-:-:S06]  /*7e60*/  IMAD.X R5, RZ, RZ, R5, P0 ;  /* 0x000000ffff057224 */ /* 0x000fcc00000e0605 */
        /* <DEDUP_REMOVED lines=10> */
.L_x_7240:
[----:B------:R-:W-:-:S04]  /*7f10*/  IMAD R49, R2, 0x200, R49 ;  /* 0x0000020002317824 */ /* 0x000fc800078e0231 */
[----:B------:R-:W-:-:S05]  /*7f20*/  IMAD R49, R49, UR5, RZ ;  /* 0x0000000531317c24 */ /* 0x000fca000f8e02ff */
[----:B------:R-:W-:-:S05]  /*7f30*/  IADD3 R4, P0, PT, R49, R4, RZ ;  /* 0x0000000431047210 */ /* 0x000fca0007f1e0ff */
[----:B------:R-:W-:-:S05]  /*7f40*/  IMAD.X R5, RZ, RZ, R5, P0 ;  /* 0x000000ffff057224 */ /* 0x000fca00000e0605 */
        /* <DEDUP_REMOVED lines=12> */
.L_x_7239:
[----:B------:R-:W-:-:S04]  /*8010*/  IMAD R49, R2, 0x200, R49 ;  /* 0x0000020002317824 */ /* 0x000fc800078e0231 */
[----:B------:R-:W-:-:S05]  /*8020*/  IMAD R49, R49, UR5, RZ ;  /* 0x0000000531317c24 */ /* 0x000fca000f8e02ff */
[----:B------:R-:W-:-:S05]  /*8030*/  IADD3 R4, P0, PT, R49, R4, RZ ;  /* 0x0000000431047210 */ /* 0x000fca0007f1e0ff */
[----:B------:R-:W-:-:S05]  /*8040*/  IMAD.X R5, RZ, RZ, R5, P0 ;  /* 0x000000ffff057224 */ /* 0x000fca00000e0605 */
[----:B------:R0:W5:Y:S01]  /*8050*/  LDG.E.64 R20, desc[UR36][R4.64] ;  /* 0x0000002404147981 */ /* 0x000162000c1e1b00 */
[----:B------:R-:W-:Y:S05]  /*8060*/  BRA `(.L_x_7201) ;  /* 0x0000000800e07947 */ /* 0x000fea0003800000 */
.L_x_7230:
        /* <DEDUP_REMOVED lines=11> */
[----:B------:R-:W-:Y:S01]  /*8120*/  FSEL R21, RZ, 1.875, !P0 ;  /* 0x3ff00000ff157808 */ /* 0x000fe20004000000 */
[----:B------:R-:W-:Y:S08]  /*8130*/  BRA `(.L_x_7201) ;  /* 0x0000000800ac7947 */ /* 0x000ff00003800000 */
.L_x_7243:
[----:B------:R-:W-:-:S04]  /*8140*/  IMAD R49, R2, 0x200, R49 ;  /* 0x0000020002317824 */ /* 0x000fc800078e0231 */
[----:B------:R-:W-:-:S05]  /*8150*/  IMAD R49, R49, UR5, RZ ;  /* 0x0000000531317c24 */ /* 0x000fca000f8e02ff */
[----:B------:R-:W-:-:S05]  /*8160*/  IADD3 R4, P0, PT, R49, R4, RZ ;  /* 0x0000000431047210 */ /* 0x000fca0007f1e0ff */
[----:B------:R-:W-:-:S05]  /*8170*/  IMAD.X R5, RZ, RZ, R5, P0 ;  /* 0x000000ffff057224 */ /* 0x000fca00000e0605 */
[----:B------:R0:W5:Y:S01]  /*8180*/  LDG.E.128 R20, desc[UR36][R4.64] ;  /* 0x0000002404147981 */ /* 0x000162000c1e1d00 */
[----:B------:R-:W-:Y:S05]  /*8190*/  BRA `(.L_x_7201) ;  /* 0x0000000800947947 */ /* 0x000fea0003800000 */
.L_x_7242:
        /* <DEDUP_REMOVED lines=31> */
.L_x_7245:
        /* <DEDUP_REMOVED lines=15> */
.L_x_7244:
[----:B------:R-:W4:Y:S02]  /*8480*/  LDG.E.U16 R0, desc[UR36][R6.64] ;  /* 0x0000002406007981 */ /* 0x000f24000c1e1500 */
[----:B----4-:R-:W-:-:S04]  /*8490*/  IMAD.U32 R0, R0, 0x10000, RZ ;  /* 0x0001000000007824 */ /* 0x010fc800078e00ff */
[----:B------:R-:W-:-:S04]  /*84a0*/  FMUL.FTZ R0, R0, 1 ;  /* 0x3f80000000007820 */ /* 0x000fc80000410000 */
[----:B------:R0:W1:Y:S02]  /*84b0*/  F2F.F64.F32 R20, R0 ;  /* 0x0000000000147310 */ /* 0x0000640000201800 */
[----:B01----:R-:W-:Y:S05]  /*84c0*/  BRA `(.L_x_7201) ;  /* 0x0000000400c87947 */ /* 0x003fea0003800000 */
.L_x_7241:
        /* <DEDUP_REMOVED lines=9> */
[----:B----4-:R0:W1:Y:S02]  /*8560*/  I2F.F64.U16 R20, R6 ;  /* 0x0000000600147312 */ /* 0x0100640000101800 */
[----:B01----:R-:W-:Y:S05]  /*8570*/  BRA `(.L_x_7201) ;  /* 0x00000004009c7947 */ /* 0x003fea0003800000 */
.L_x_7248:
[----:B------:R-:W4:Y:S01]  /*8580*/  LDG.E.U8 R0, desc[UR36][R6.64] ;  /* 0x0000002406007981 */ /* 0x000f22000c1e1100 */
        /* <DEDUP_REMOVED lines=8> */
[----:B------:R-:W-:Y:S01]  /*8610*/  BSSY.RECONVERGENT B0, `(.L_x_7249) ;  /* 0x000000d000007945 */ /* 0x000fe20003800200 */
[----:B------:R-:W-:Y:S02]  /*8620*/  SHF.R.U32.HI R5, RZ, 0x7, R0 ;  /* 0x00000007ff057819 */ /* 0x000fe40000011600 */
[----:B------:R-:W-:Y:S02]  /*8630*/  LOP3.LUT P0, R4, R3, 0xf, RZ, 0xc0, !PT ;  /* 0x0000000f03047812 */ /* 0x000fe4000780c0ff */
[----:B------:R-:W-:Y:S01]  /*8640*/  LOP3.LUT R0, R0, 0x7, RZ, 0xc0, !PT ;  /* 0x0000000700007812 */ /* 0x000fe200078ec0ff */
[----:B------:R-:W-:-:S10]  /*8650*/  IMAD.U32 R7, R5, -0x80000000, RZ ;  /* 0x8000000005077824 */ /* 0x000fd400078e00ff */
[----:B------:R-:W-:Y:S05]  /*8660*/  @P0 BRA `(.L_x_7250) ;  /* 0x00000000001c0947 */ /* 0x000fea0003800000 */
[----:B------:R-:W0:Y:S01]  /*8670*/  FLO.U32 R4, R0 ;  /* 0x0000000000047300 */ /* 0x000e2200000e0000 */
[----:B------:R-:W-:Y:S02]  /*8680*/  LOP3.LUT R3, R3, 0xf, RZ, 0xc0, !PT ;  /* 0x0000000f03037812 */ /* 0x000fe400078ec0ff */
[----:B0-----:R-:W-:-:S05]  /*8690*/  IADD3 R4, PT, PT, -R4, 0x1f, RZ ;  /* 0x0000001f04047810 */ /* 0x001fca0007ffe1ff */
[----:B------:R-:W-:Y:S01]  /*86a0*/  VIADD R5, R4, 0xffffffe4 ;  /* 0xffffffe404057836 */ /* 0x000fe20000000000 */
[----:B------:R-:W-:-:S04]  /*86b0*/  IADD3 R4, PT, PT, R3, 0x1d, -R4 ;  /* 0x0000001d03047810 */ /* 0x000fc80007ffe804 */
[----:B------:R-:W-:-:S04]  /*86c0*/  SHF.L.U32 R5, R0, R5, RZ ;  /* 0x0000000500057219 */ /* 0x000fc800000006ff */
[----:B------:R-:W-:-:S07]  /*86d0*/  LOP3.LUT R0, R5, 0x7, RZ, 0xc0, !PT ;  /* 0x0000000705007812 */ /* 0x000fce00078ec0ff */
.L_x_7250:
[----:B------:R-:W-:Y:S05]  /*86e0*/  BSYNC.RECONVERGENT B0 ;  /* 0x0000000000007941 */ /* 0x000fea0003800200 */
.L_x_7249:
[----:B------:R-:W-:Y:S01]  /*86f0*/  IMAD.SHL.U32 R0, R0, 0x100000, RZ ;  /* 0x0010000000007824 */ /* 0x000fe200078e00ff */
[----:B------:R-:W-:-:S04]  /*8700*/  LEA R4, R4, 0x3b800000, 0x17 ;  /* 0x3b80000004047811 */ /* 0x000fc800078eb8ff */
[----:B------:R-:W-:-:S05]  /*8710*/  LOP3.LUT R0, R4, R0, R7, 0xfe, !PT ;  /* 0x0000000004007212 */ /* 0x000fca00078efe07 */
[----:B------:R-:W-:-:S04]  /*8720*/  FMUL.FTZ R0, R0, 1 ;  /* 0x3f80000000007820 */ /* 0x000fc80000410000 */
[----:B------:R0:W1:Y:S02]  /*8730*/  F2F.F64.F32 R20, R0 ;  /* 0x0000000000147310 */ /* 0x0000640000201800 */
[----:B01----:R-:W-:Y:S05]  /*8740*/  BRA `(.L_x_7201) ;  /* 0x0000000400287947 */ /* 0x003fea0003800000 */
.L_x_7247:
        /* <DEDUP_REMOVED lines=22> */
.L_x_7252:
[----:B------:R-:W-:Y:S05]  /*88b0*/  BSYNC.RECONVERGENT B0 ;  /* 0x0000000000007941 */ /* 0x000fea0003800200 */
.L_x_7251:
[----:B------:R-:W-:Y:S01]  /*88c0*/  IMAD.SHL.U32 R0, R0, 0x200000, RZ ;  /* 0x0020000000007824 */ /* 0x000fe200078e00ff */
[----:B------:R-:W-:-:S04]  /*88d0*/  LEA R4, R4, 0x37800000, 0x17 ;  /* 0x3780000004047811 */ /* 0x000fc800078eb8ff */
[----:B------:R-:W-:-:S05]  /*88e0*/  LOP3.LUT R0, R4, R0, R7, 0xfe, !PT ;  /* 0x0000000004007212 */ /* 0x000fca00078efe07 */
[----:B------:R-:W-:-:S04]  /*88f0*/  FMUL.FTZ R0, R0, 1 ;  /* 0x3f80000000007820 */ /* 0x000fc80000410000 */
[----:B------:R0:W1:Y:S02]  /*8900*/  F2F.F64.F32 R20, R0 ;  /* 0x0000000000147310 */ /* 0x0000640000201800 */
[----:B01----:R-:W-:Y:S05]  /*8910*/  BRA `(.L_x_7201) ;  /* 0x0000000000b47947 */ /* 0x003fea0003800000 */
.L_x_7246:
        /* <DEDUP_REMOVED lines=18> */
.L_x_7234:
        /* <DEDUP_REMOVED lines=16> */
.L_x_7255:
[----:B------:R-:W-:Y:S01]  /*8b40*/  CS2R R20, SRZ ;  /* 0x0000000000147805 */ /* 0x000fe2000001ff00 */
[----:B------:R-:W-:Y:S06]  /*8b50*/  BRA `(.L_x_7201) ;  /* 0x0000000000247947 */ /* 0x000fec0003800000 */
.L_x_7254:
[----:B------:R-:W-:-:S04]  /*8b60*/  IMAD R49, R2, 0x200, R49 ;  /* 0x0000020002317824 */ /* 0x000fc800078e0231 */
[----:B------:R-:W-:-:S05]  /*8b70*/  IMAD R49, R49, UR5, RZ ;  /* 0x0000000531317c24 */ /* 0x000fca000f8e02ff */
[----:B------:R-:W-:-:S05]  /*8b80*/  IADD3 R4, P0, PT, R49, R4, RZ ;  /* 0x0000000431047210 */ /* 0x000fca0007f1e0ff */
[----:B------:R-:W-:-:S05]  /*8b90*/  IMAD.X R5, RZ, RZ, R5, P0 ;  /* 0x000000ffff057224 */ /* 0x000fca00000e0605 */
[----:B------:R-:W4:Y:S02]  /*8ba0*/  LDG.E.64 R20, desc[UR36][R4.64] ;  /* 0x0000002404147981 */ /* 0x000f24000c1e1b00 */
[----:B----4-:R-:W0:Y:S02]  /*8bb0*/  I2F.F64.U64 R20, R20 ;  /* 0x0000001400147312 */ /* 0x010e240000301800 */
[----:B0-----:R-:W-:Y:S05]  /*8bc0*/  BRA `(.L_x_7201) ;  /* 0x0000000000087947 */ /* 0x001fea0003800000 */
.L_x_7253:
[----:B------:R-:W4:Y:S02]  /*8bd0*/  LDG.E R6, desc[UR36][R6.64] ;  /* 0x0000002406067981 */ /* 0x000f24000c1e1900 */
[----:B----4-:R0:W1:Y:S02]  /*8be0*/  I2F.F64.U32 R20, R6 ;  /* 0x0000000600147312 */ /* 0x0100640000201800 */
.L_x_7201:
[----:B------:R-:W-:Y:S05]  /*8bf0*/  BSYNC.RECONVERGENT B6 ;  /* 0x0000000000067941 */ /* 0x000fea0003800200 */
.L_x_7200:
[----:B------:R-:W2:Y:S01]  /*8c00*/  S2R R3, SR_TID.X ;  /* 0x0000000000037919 */ /* 0x000ea20000002100 */
[----:B------:R-:W-:Y:S01]  /*8c10*/  BSSY.RECONVERGENT B1, `(.L_x_7256) ;  /* 0x0000152000017945 */ /* 0x000fe20003800200 */
[----:B0-----:R-:W-:Y:S02]  /*8c20*/  CS2R R6, SRZ ;  /* 0x0000000000067805 */ /* 0x001fe4000001ff00 */
[----:B-1--4-:R-:W-:Y:S02]  /*8c30*/  CS2R R4, SRZ ;  /* 0x0000000000047805 */ /* 0x012fe4000001ff00 */
[----:B--2---:R-:W-:-:S13]  /*8c40*/  ISETP.GE.AND P0, PT, R3, R48, PT ;  /* 0x000000300300720c */ /* 0x004fda0003f06270 */
[----:B------:R-:W-:Y:S05]  /*8c50*/  @P0 BRA `(.L_x_7257) ;  /* 0x0000001400340947 */ /* 0x000fea0003800000 */
[----:B-----5:R-:W0:Y:S02]  /*8c60*/  DSETP.GE.AND P0, PT, |R40|, |R42|, PT ;  /* 0x4000002a2800722a */ /* 0x020e240003f06200 */
[----:B0-----:R-:W-:Y:S05]  /*8c70*/  @!P0 BRA `(.L_x_7258) ;  /* 0x0000000c00808947 */ /* 0x001fea0003800000 */
[----:B------:R-:W0:-:S15]  /*8c80*/  DSETP.NEU.AND P0, PT, R42, RZ, PT ;  /* 0x000000ff2a00722a */ /* 0x000e1e0003f0d000 */
[----:B------:R-:W-:-:S15]  /*8c90*/  NOP ;  /* 0x0000000000007918 */ /* 0x000fde0000000000 */
[----:B------:R-:W-:-:S15]  /*8ca0*/  NOP ;  /* 0x0000000000007918 */ /* 0x000fde0000000000 */
[----:B------:R-:W-:-:S15]  /*8cb0*/  NOP ;  /* 0x0000000000007918 */ /* 0x000fde0000000000 */
[----:B------:R-:W-:-:S04]  /*8cc0*/  NOP ;  /* 0x0000000000007918 */ /* 0x000fc80000000000 */
[----:B0-----:R-:W0:Y:S02]  /*8cd0*/  DSETP.NEU.OR P0, PT, R40, RZ, P0 ;  /* 0x000000ff2800722a */ /* 0x001e24000070d400 */
[----:B0-----:R-:W-:Y:S05]  /*8ce0*/  @P0 BRA `(.L_x_7259) ;  /* 0x0000000400b40947 */ /* 0x001fea0003800000 */
[----:B------:R-:W0:Y:S01]  /*8cf0*/  DADD R8, -RZ, |R40| ;  /* 0x00000000ff087229 */ /* 0x000e220000000528 */
[----:B------:R-:W-:Y:S01]  /*8d00*/  IMAD.MOV.U32 R4, RZ, RZ, 0x1 ;  /* 0x00000001ff047424 */ /* 0x000fe200078e00ff */
        /* <DEDUP_REMOVED lines=46> */
[----:B------:R-:W-:Y:S01]  /*8ff0*/  MOV R0, 0x9020 ;  /* 0x0000902000007802 */ /* 0x000fe20000000f00 */
[----:B------:R-:W-:-:S07]  /*9000*/  IMAD.MOV.U32 R3, RZ, RZ, R45 ;  /* 0x000000ffff037224 */ /* 0x000fce00078e002d */
[----:B------:R-:W-:Y:S05]  /*9010*/  CALL.REL.NOINC `($__internal_3_$__cuda_sm20_div_rn_f64_full) ;  /* 0x000000ac006c7944 */ /* 0x000fea0003c00000 */
[----:B------:R-:W-:Y:S02]  /*9020*/  IMAD.MOV.U32 R4, RZ, RZ, R3 ;  /* 0x000000ffff047224 */ /* 0x000fe400078e0003 */
[----:B------:R-:W-:-:S07]  /*9030*/  IMAD.MOV.U32 R5, RZ, RZ, R8 ;  /* 0x000000ffff057224 */ /* 0x000fce00078e0008 */
.L_x_7261:
[----:B------:R-:W-:Y:S05]  /*9040*/  BSYNC.RECONVERGENT B2 ;  /* 0x0000000000027941 */ /* 0x000fea0003800200 */
.L_x_7260:
[----:B------:R-:W0:Y:S01]  /*9050*/  DADD R8, -RZ, |R42| ;  /* 0x00000000ff087229 */ /* 0x000e22000000052a */
[----:B------:R-:W-:Y:S01]  /*9060*/  IMAD.MOV.U32 R6, RZ, RZ, 0x1 ;  /* 0x00000001ff067424 */ /* 0x000fe200078e00ff */
[----:B0-----:R-:W0:Y:S01]  /*9070*/  MUFU.RCP64H R7, R9 ;  /* 0x0000000900077308 */ /* 0x001e220000001800 */
[----:B------:R-:W-:Y:S01]  /*9080*/  FSETP.GEU.AND P1, PT, |R47|, 6.5827683646048100446e-37, PT ;  /* 0x036000002f00780b */ /* 0x000fe20003f2e200 */
        /* <DEDUP_REMOVED lines=49> */
.L_x_7263:
[----:B------:R-:W-:Y:S05]  /*93a0*/  BSYNC.RECONVERGENT B2 ;  /* 0x0000000000027941 */ /* 0x000fea0003800200 */
.L_x_7262:
[----:B------:R-:W-:Y:S05]  /*93b0*/  BRA `(.L_x_7257) ;  /* 0x0000000c005c7947 */ /* 0x000fea0003800000 */
.L_x_7259:
[----:B------:R-:W0:Y:S01]  /*93c0*/  MUFU.RCP64H R5, R41 ;  /* 0x0000002900057308 */ /* 0x000e220000001800 */
[----:B------:R-:W-:Y:S01]  /*93d0*/  IMAD.MOV.U32 R4, RZ, RZ, 0x1 ;  /* 0x00000001ff047424 */ /* 0x000fe200078e00ff */
        /* <DEDUP_REMOVED lines=43> */
[----:B------:R-:W-:Y:S02]  /*9690*/  IMAD.MOV.U32 R3, RZ, RZ, R43 ;  /* 0x000000ffff037224 */ /* 0x000fe400078e002b */
[----:B------:R-:W-:Y:S02]  /*96a0*/  IMAD.MOV.U32 R8, RZ, RZ, R40 ;  /* 0x000000ffff087224 */ /* 0x000fe400078e0028 */
[----:B------:R-:W-:-:S07]  /*96b0*/  IMAD.MOV.U32 R9, RZ, RZ, R41 ;  /* 0x000000ffff097224 */ /* 0x000fce00078e0029 */
[----:B---3--:R-:W-:Y:S05]  /*96c0*/  CALL.REL.NOINC `($__internal_3_$__cuda_sm20_div_rn_f64_full) ;  /* 0x000000a400c07944 */ /* 0x008fea0003c00000 */
[----:B------:R-:W-:Y:S02]  /*96d0*/  IMAD.MOV.U32 R4, RZ, RZ, R3 ;  /* 0x000000ffff047224 */ /* 0x000fe400078e0003 */
[----:B------:R-:W-:-:S07]  /*96e0*/  IMAD.MOV.U32 R5, RZ, RZ, R8 ;  /* 0x000000ffff057224 */ /* 0x000fce00078e0008 */
.L_x_7265:
[----:B------:R-:W-:Y:S05]  /*96f0*/  BSYNC.RECONVERGENT B2 ;  /* 0x0000000000027941 */ /* 0x000fea0003800200 */
.L_x_7264:
        /* <DEDUP_REMOVED lines=33> */
[----:B------:R-:W-:Y:S02]  /*9910*/  IMAD.MOV.U32 R3, RZ, RZ, R41 ;  /* 0x000000ffff037224 */ /* 0x000fe400078e0029 */
[----:B------:R-:W-:-:S07]  /*9920*/  VIADD R12, R12, 0xfff00000 ;  /* 0xfff000000c0c7836 */ /* 0x000fce0000000000 */
[----:B---3--:R-:W-:Y:S05]  /*9930*/  CALL.REL.NOINC `($__internal_2_$__cuda_sm20_dblrcp_rn_slowpath_v3) ;  /* 0x0000009c009c7944 */ /* 0x008fea0003c00000 */
[----:B------:R-:W-:Y:S02]  /*9940*/  IMAD.MOV.U32 R9, RZ, RZ, R8 ;  /* 0x000000ffff097224 */ /* 0x000fe400078e0008 */
[----:B------:R-:W-:-:S07]  /*9950*/  IMAD.MOV.U32 R8, RZ, RZ, R3 ;  /* 0x000000ffff087224 */ /* 0x000fce00078e0003 */
.L_x_7267:
[----:B------:R-:W-:Y:S05]  /*9960*/  BSYNC.RECONVERGENT B2 ;  /* 0x0000000000027941 */ /* 0x000fea0003800200 */
.L_x_7266:
        /* <DEDUP_REMOVED lines=17> */
.L_x_7258:
        /* <DEDUP_REMOVED lines=51> */
.L_x_7269:
[----:B------:R-:W-:Y:S05]  /*9db0*/  BSYNC.RECONVERGENT B2 ;  /* 0x0000000000027941 */ /* 0x000fea0003800200 */
.L_x_7268:
        /* <DEDUP_REMOVED lines=38> */
.L_x_7271:
[----:B------:R-:W-:Y:S05]  /*a020*/  BSYNC.RECONVERGENT B2 ;  /* 0x0000000000027941 */ /* 0x000fea0003800200 */
.L_x_7270:
        /* <DEDUP_REMOVED lines=16> */
.L_x_7257:
[----:B------:R-:W-:Y:S05]  /*a130*/  BSYNC.RECONVERGENT B1 ;  /* 0x0000000000017941 */ /* 0x000fea0003800200 */
.L_x_7256:
[----:B0--3-5:R-:W0:Y:S01]  /*a140*/  S2R R44, SR_TID.X ;  /* 0x00000000002c7919 */ /* 0x029e220000002100 */
[----:B------:R-:W-:Y:S01]  /*a150*/  BSSY.RECONVERGENT B1, `(.L_x_7272) ;  /* 0x0000153000017945 */ /* 0x000fe20003800200 */
[----:B------:R-:W-:Y:S02]  /*a160*/  CS2R R42, SRZ ;  /* 0x00000000002a7805 */ /* 0x000fe4000001ff00 */
[----:B------:R-:W-:Y:S01]  /*a170*/  CS2R R40, SRZ ;  /* 0x0000000000287805 */ /* 0x000fe2000001ff00 */
[----:B0-----:R-:W-:-:S05]  /*a180*/  VIADD R45, R44, 0x80 ;  /* 0x000000802c2d7836 */ /* 0x001fca0000000000 */
[----:B------:R-:W-:-:S13]  /*a190*/  ISETP.GE.AND P0, PT, R45, R48, PT ;  /* 0x000000302d00720c */ /* 0x000fda0003f06270 */
[----:B------:R-:W-:Y:S05]  /*a1a0*/  @P0 BRA `(.L_x_7273) ;  /* 0x0000001400340947 */ /* 0x000fea0003800000 */
[----:B------:R-:W0:Y:S02]  /*a1b0*/  DSETP.GE.AND P0, PT, |R32|, |R34|, PT ;  /* 0x400000222000722a */ /* 0x000e240003f06200 */
        /* <DEDUP_REMOVED lines=56> */
[----:B-1----:R-:W-:Y:S05]  /*a540*/  CALL.REL.NOINC `($__internal_3_$__cuda_sm20_div_rn_f64_full) ;  /* 0x0000009800207944 */ /* 0x002fea0003c00000 */
[----:B------:R-:W-:Y:S02]  /*a550*/  IMAD.MOV.U32 R40, RZ, RZ, R3 ;  /* 0x000000ffff287224 */ /* 0x000fe400078e0003 */
[----:B------:R-:W-:-:S07]  /*a560*/  IMAD.MOV.U32 R41, RZ, RZ, R8 ;  /* 0x000000ffff297224 */ /* 0x000fce00078e0008 */
.L_x_7277:
[----:B------:R-:W-:Y:S05]  /*a570*/  BSYNC.RECONVERGENT B2 ;  /* 0x0000000000027941 */ /* 0x000fea0003800200 */
.L_x_7276:
        /* <DEDUP_REMOVED lines=33> */
[----:B------:R-:W-:Y:S02]  /*a790*/  IMAD.MOV.U32 R3, RZ, RZ, R33 ;  /* 0x000000ffff037224 */ /* 0x000fe400078e0021 */
[----:B------:R-:W-:-:S07]  /*a7a0*/  VIADD R12, R12, 0xfff00000 ;  /* 0xfff000000c0c7836 */ /* 0x000fce0000000000 */
[----:B-1----:R-:W-:Y:S05]  /*a7b0*/  CALL.REL.NOINC `($__internal_2_$__cuda_sm20_dblrcp_rn_slowpath_v3) ;  /* 0x0000008c00fc7944 */ /* 0x002fea0003c00000 */
[----:B------:R-:W-:Y:S02]  /*a7c0*/  IMAD.MOV.U32 R9, RZ, RZ, R8 ;  /* 0x000000ffff097224 */ /* 0x000fe400078e0008 */
[----:B------:R-:W-:-:S07]  /*a7d0*/  IMAD.MOV.U32 R8, RZ, RZ, R3 ;  /* 0x000000ffff087224 */ /* 0x000fce00078e0003 */
.L_x_7279:
[----:B------:R-:W-:Y:S05]  /*a7e0*/  BSYNC.RECONVERGENT B2 ;  /* 0x0000000000027941 */ /* 0x000fea0003800200 */
.L_x_7278:
[----:B------:R-:W0:-:S15]  /*a7f0*/  DFMA R10, R40, R38, R36 ;  /* 0x00000026280a722b */ /* 0x000e1e0000000024 */
        /* <DEDUP_REMOVED lines=16> */
.L_x_7275:
        /* <DEDUP_REMOVED lines=50> */
[----:B-1----:R-:W-:Y:S05]  /*ac20*/  CALL.REL.NOINC `($__internal_3_$__cuda_sm20_div_rn_f64_full) ;  /* 0x0000009000687944 */ /* 0x002fea0003c00000 */
[----:B------:R-:W-:Y:S02]  /*ac30*/  IMAD.MOV.U32 R40, RZ, RZ, R3 ;  /* 0x000000ffff287224 */ /* 0x000fe400078e0003 */
[----:B------:R-:W-:-:S07]  /*ac40*/  IMAD.MOV.U32 R41, RZ, RZ, R8 ;  /* 0x000000ffff297224 */ /* 0x000fce00078e0008 */
.L_x_7281:
[----:B------:R-:W-:Y:S05]  /*ac50*/  BSYNC.RECONVERGENT B2 ;  /* 0x0000000000027941 */ /* 0x000fea0003800200 */
.L_x_7280:
        /* <DEDUP_REMOVED lines=53> */
.L_x_7283:
[----:B------:R-:W-:Y:S05]  /*afb0*/  BSYNC.RECONVERGENT B2 ;  /* 0x0000000000027941 */ /* 0x000fea0003800200 */
.L_x_7282:
[----:B------:R-:W-:Y:S05]  /*afc0*/  BRA `(.L_x_7273) ;  /* 0x0000000400ac7947 */ /* 0x000fea0003800000 */
.L_x_7274:
        /* <DEDUP_REMOVED lines=51> */
.L_x_7285:
[----:B------:R-:W-:Y:S05]  /*b300*/  BSYNC.RECONVERGENT B2 ;  /* 0x0000000000027941 */ /* 0x000fea0003800200 */
.L_x_7284:
        /* <DEDUP_REMOVED lines=38> */
.L_x_7287:
[----:B------:R-:W-:Y:S05]  /*b570*/  BSYNC.RECONVERGENT B2 ;  /* 0x0000000000027941 */ /* 0x000fea0003800200 */
.L_x_7286:
[----:B------:R-:W0:-:S15]  /*b580*/  DFMA R10, R40, R36, R38 ;  /* 0x00000024280a722b */ /* 0x000e1e0000000026 */
        /* <DEDUP_REMOVED lines=15> */
.L_x_7273:
[----:B------:R-:W-:Y:S05]  /*b680*/  BSYNC.RECONVERGENT B1 ;  /* 0x0000000000017941 */ /* 0x000fea0003800200 */
.L_x_7272:
[----:B------:R-:W-:Y:S01]  /*b690*/  VIADD R3, R44, 0x100 ;  /* 0x000001002c037836 */ /* 0x000fe20000000000 */
[----:B------:R-:W-:Y:S01]  /*b6a0*/  BSSY.RECONVERGENT B1, `(.L_x_7288) ;  /* 0x0000152000017945 */ /* 0x000fe20003800200 */
[----:B------:R-:W-:Y:S02]  /*b6b0*/  CS2R R34, SRZ ;  /* 0x0000000000227805 */ /* 0x000fe4000001ff00 */
[----:B------:R-:W-:Y:S02]  /*b6c0*/  CS2R R32, SRZ ;  /* 0x0000000000207805 */ /* 0x000fe4000001ff00 */
[----:B------:R-:W-:-:S13]  /*b6d0*/  ISETP.GE.AND P0, PT, R3, R48, PT ;  /* 0x000000300300720c */ /* 0x000fda0003f06270 */
[----:B------:R-:W-:Y:S05]  /*b6e0*/  @P0 BRA `(.L_x_7289) ;  /* 0x0000001400340947 */ /* 0x000fea0003800000 */
[----:B------:R-:W3:Y:S02]  /*b6f0*/  DSETP.GE.AND P0, PT, |R16|, |R18|, PT ;  /* 0x400000121000722a */ /* 0x000ee40003f06200 */
[----:B---3--:R-:W-:Y:S05]  /*b700*/  @!P0 BRA `(.L_x_7290) ;  /* 0x0000000c00808947 */ /* 0x008fea0003800000 */
[----:B------:R-:W-:-:S15]  /*b710*/  DSETP.NEU.AND P0, PT, R18, RZ, PT ;  /* 0x000000ff1200722a */ /* 0x000fde0003f0d000 */
[----:B------:R-:W-:-:S15]  /*b720*/  NOP ;  /* 0x0000000000007918 */ /* 0x000fde0000000000 */
[----:B------:R-:W-:-:S15]  /*b730*/  NOP ;  /* 0x0000000000007918 */ /* 0x000fde0000000000 */
[----:B------:R-:W-:-:S15]  /*b740*/  NOP ;  /* 0x0000000000007918 */ /* 0x000fde0000000000 */
[----:B------:R-:W-:-:S04]  /*b750*/  NOP ;  /* 0x0000000000007918 */ /* 0x000fc80000000000 */
[----:B------:R-:W3:Y:S02]  /*b760*/  DSETP.EQ.AND P1, PT, R16, RZ, PT ;  /* 0x000000ff1000722a */ /* 0x000ee40003f22000 */
[----:B---3--:R-:W-:Y:S05]  /*b770*/  @!P0 BRA P1, `(.L_x_7291) ;  /* 0x0000000400b08947 */ /* 0x008fea0000800000 */
[----:B0-----:R-:W0:Y:S01]  /*b780*/  MUFU.RCP64H R9, R17 ;  /* 0x0000001100097308 */ /* 0x001e220000001800 */
        /* <DEDUP_REMOVED lines=47> */
[----:B-12---:R-:W-:Y:S05]  /*ba80*/  CALL.REL.NOINC `($__internal_3_$__cuda_sm20_div_rn_f64_full) ;  /* 0x0000008000d07944 */ /* 0x006fea0003c00000 */
[----:B------:R-:W-:Y:S02]  /*ba90*/  IMAD.MOV.U32 R32, RZ, RZ, R3 ;  /* 0x000000ffff207224 */ /* 0x000fe400078e0003 */
[----:B------:R-:W-:-:S07]  /*baa0*/  IMAD.MOV.U32 R33, RZ, RZ, R8 ;  /* 0x000000ffff217224 */ /* 0x000fce00078e0008 */
.L_x_7293:
[----:B------:R-:W-:Y:S05]  /*bab0*/  BSYNC.RECONVERGENT B2 ;  /* 0x0000000000027941 */ /* 0x000fea0003800200 */
.L_x_7292:
        /* <DEDUP_REMOVED lines=28> */
[----:B0-----:R0:W3:Y:S02]  /*bc80*/  DFMA R8, R10, R12, R10 ;  /* 0x0000000c0a08722b */ /* 0x0010e4000000000a */
[----:B0--3--:R-:W-:Y:S05]  /*bc90*/  @P0 BRA `(.L_x_7295) ;  /* 0x0000000000200947 */ /* 0x009fea0003800000 */
[----:B------:R-:W-:Y:S01]  /*bca0*/  LOP3.LUT R12, R17, 0x7fffffff, RZ, 0xc0, !PT ;  /* 0x7fffffff110c7812 */ /* 0x000fe200078ec0ff */
[----:B------:R-:W-:Y:S01]  /*bcb0*/  IMAD.MOV.U32 R8, RZ, RZ, R16 ;  /* 0x000000ffff087224 */ /* 0x000fe200078e0010 */
[----:B------:R-:W-:Y:S01]  /*bcc0*/  MOV R0, 0xbd00 ;  /* 0x0000bd0000007802 */ /* 0x000fe20000000f00 */
[----:B------:R-:W-:Y:S02]  /*bcd0*/  IMAD.MOV.U32 R3, RZ, RZ, R17 ;  /* 0x000000ffff037224 */ /* 0x000fe400078e0011 */
[----:B------:R-:W-:-:S07]  /*bce0*/  VIADD R12, R12, 0xfff00000 ;  /* 0xfff000000c0c7836 */ /* 0x000fce0000000000 */
[----:B-12---:R-:W-:Y:S05]  /*bcf0*/  CALL.REL.NOINC `($__internal_2_$__cuda_sm20_dblrcp_rn_slowpath_v3) ;  /* 0x0000007800ac7944 */ /* 0x006fea0003c00000 */
[----:B------:R-:W-:Y:S02]  /*bd00*/  IMAD.MOV.U32 R9, RZ, RZ, R8 ;  /* 0x000000ffff097224 */ /* 0x000fe400078e0008 */
[----:B------:R-:W-:-:S07]  /*bd10*/  IMAD.MOV.U32 R8, RZ, RZ, R3 ;  /* 0x000000ffff087224 */ /* 0x000fce00078e0003 */
.L_x_7295:
[----:B------:R-:W-:Y:S05]  /*bd20*/  BSYNC.RECONVERGENT B2 ;  /* 0x0000000000027941 */ /* 0x000fea0003800200 */
.L_x_7294:
[----:B------:R-:W0:-:S15]  /*bd30*/  DFMA R10, R32, R30, R28 ;  /* 0x0000001e200a722b */ /* 0x000e1e000000001c */
[----:B------:R-:W-:-:S15]  /*bd40*/  NOP ;  /* 0x0000000000007918 */ /* 0x000fde0000000000 */
[----:B------:R-:W-:-:S15]  /*bd50*/  NOP ;  /* 0x0000000000007918 */ /* 0x000fde0000000000 */
[----:B------:R-:W-:-:S15]  /*bd60*/  NOP ;  /* 0x0000000000007918 */ /* 0x000fde0000000000 */
[----:B------:R-:W-:-:S04]  /*bd70*/  NOP ;  /* 0x0000000000007918 */ /* 0x000fc80000000000 */
[----:B------:R-:W3:-:S15]  /*bd80*/  DFMA R28, R32, -R28, R30 ;  /* 0x8000001c201c722b */ /* 0x000ede000000001e */
        /* <DEDUP_REMOVED lines=9> */
[----:B---3--:R0:W3:Y:S02]  /*be20*/  DMUL R34, R28, R8 ;  /* 0x000000081c227228 */ /* 0x0080e40000000000 */
[----:B0--34-:R-:W-:Y:S05]  /*be30*/  BRA `(.L_x_7289) ;  /* 0x0000000c00607947 */ /* 0x019fea0003800000 */
.L_x_7291:
[----:B0-----:R-:W0:Y:S01]  /*be40*/  DADD R8, -RZ, |R16| ;  /* 0x00000000ff087229 */ /* 0x001e220000000510 */
        /* <DEDUP_REMOVED lines=49> */
[----:B-12---:R-:W-:Y:S05]  /*c160*/  CALL.REL.NOINC `($__internal_3_$__cuda_sm20_div_rn_f64_full) ;  /* 0x0000007c00187944 */ /* 0x006fea0003c00000 */
[----:B------:R-:W-:Y:S02]  /*c170*/  IMAD.MOV.U32 R32, RZ, RZ, R3 ;  /* 0x000000ffff207224 */ /* 0x000fe400078e0003 */
[----:B------:R-:W-:-:S07]  /*c180*/  IMAD.MOV.U32 R33, RZ, RZ, R8 ;  /* 0x000000ffff217224 */ /* 0x000fce00078e0008 */
.L_x_7297:
[----:B------:R-:W-:Y:S05]  /*c190*/  BSYNC.RECONVERGENT B2 ;  /* 0x0000000000027941 */ /* 0x000fea0003800200 */
.L_x_7296:
        /* <DEDUP_REMOVED lines=53> */
.L_x_7299:
[----:B------:R-:W-:Y:S05]  /*c4f0*/  BSYNC.RECONVERGENT B2 ;  /* 0x0000000000027941 */ /* 0x000fea0003800200 */
.L_x_7298:
[----:B------:R-:W-:Y:S05]  /*c500*/  BRA `(.L_x_7289) ;  /* 0x0000000400ac7947 */ /* 0x000fea0003800000 */
.L_x_7290:
        /* <DEDUP_REMOVED lines=51> */
.L_x_7301:
[----:B------:R-:W-:Y:S05]  /*c840*/  BSYNC.RECONVERGENT B2 ;  /* 0x0000000000027941 */ /* 0x000fea0003800200 */
.L_x_7300:
        /* <DEDUP_REMOVED lines=38> */
.L_x_7303:
[----:B------:R-:W-:Y:S05]  /*cab0*/  BSYNC.RECONVERGENT B2 ;  /* 0x0000000000027941 */ /* 0x000fea0003800200 */
.L_x_7302:
[----:B------:R-:W0:-:S15]  /*cac0*/  DFMA R10, R32, R28, R30 ;  /* 0x0000001c200a722b */ /* 0x000e1e000000001e */
[----:B------:R-:W-:-:S15]  /*cad0*/  NOP ;  /* 0x0000000000007918 */ /* 0x000fde0000000000 */
[----:B------:R-:W-:-:S15]  /*cae0*/  NOP ;  /* 0x0000000000007918 */ /* 0x000fde0000000000 */
[----:B------:R-:W-:-:S15]  /*caf0*/  NOP ;  /* 0x0000000000007918 */ /* 0x000fde0000000000 */
[----:B------:R-:W-:-:S04]  /*cb00*/  NOP ;  /* 0x0000000000007918 */ /* 0x000fc80000000000 */
[----:B------:R-:W3:-:S15]  /*cb10*/  DFMA R28, R32, R30, -R28 ;  /* 0x0000001e201c722b */ /* 0x000ede000000081c */
[----:B------:R-:W-:-:S15]  /*cb20*/  NOP ;  /* 0x0000000000007918 */ /* 0x000fde0000000000 */
[----:B------:R-:W-:-:S15]  /*cb30*/  NOP ;  /* 0x0000000000007918 */ /* 0x000fde0000000000 */
[----:B------:R-:W-:-:S15]  /*cb40*/  NOP ;  /* 0x0000000000007918 */ /* 0x000fde0000000000 */
[----:B------:R-:W-:-:S04]  /*cb50*/  NOP ;  /* 0x0000000000007918 */ /* 0x000fc80000000000 */
[----:B0-----:R4:W0:-:S15]  /*cb60*/  DMUL R32, R10, R8 ;  /* 0x000000080a207228 */ /* 0x00181e0000000000 */
[----:B------:R-:W-:-:S15]  /*cb70*/  NOP ;  /* 0x0000000000007918 */ /* 0x000fde0000000000 */
[----:B------:R-:W-:-:S15]  /*cb80*/  NOP ;  /* 0x0000000000007918 */ /* 0x000fde0000000000 */
[----:B------:R-:W-:-:S15]  /*cb90*/  NOP ;  /* 0x0000000000007918 */ /* 0x000fde0000000000 */
[----:B------:R-:W-:-:S04]  /*cba0*/  NOP ;  /* 0x0000000000007918 */ /* 0x000fc80000000000 */
[----:B0--3--:R4:W3:Y:S02]  /*cbb0*/  DMUL R34, R28, R8 ;  /* 0x000000081c227228 */ /* 0x0098e40000000000 */
.L_x_7289:
[----:B------:R-:W-:Y:S05]  /*cbc0*/  BSYNC.RECONVERGENT B1 ;  /* 0x0000000000017941 */ /* 0x000fea0003800200 */
.L_x_7288:
[----:B------:R-:W-:Y:S01]  /*cbd0*/  VIADD R3, R44, 0x180 ;  /* 0x000001802c037836 */ /* 0x000fe20000000000 */
[----:B------:R-:W-:Y:S01]  /*cbe0*/  BSSY.RECONVERGENT B1, `(.L_x_7304) ;  /* 0x0000152000017945 */ /* 0x000fe20003800200 */
[----:B------:R-:W-:Y:S02]  /*cbf0*/  CS2R R18, SRZ ;  /* 0x0000000000127805 */ /* 0x000fe4000001ff00 */
[----:B------:R-:W-:Y:S02]  /*cc00*/  CS2R R16, SRZ ;  /* 0x0000000000107805 */ /* 0x000fe4000001ff00 */
[----:B------:R-:W-:-:S13]  /*cc10*/  ISETP.GE.AND P0, PT, R3, R48, PT ;  /* 0x000000300300720c */ /* 0x000fda0003f06270 */
[----:B------:R-:W-:Y:S05]  /*cc20*/  @P0 BRA `(.L_x_7305) ;  /* 0x0000001400340947 */ /* 0x000fea0003800000 */
[----:B------:R-:W5:Y:S02]  /*cc30*/  DSETP.GE.AND P0, PT, |R20|, |R22|, PT ;  /* 0x400000161400722a */ /* 0x000f640003f06200 */
[----:B-----5:R-:W-:Y:S05]  /*cc40*/  @!P0 BRA `(.L_x_7306) ;  /* 0x0000000c00808947 */ /* 0x020fea0003800000 */
[----:B------:R-:W-:-:S15]  /*cc50*/  DSETP.NEU.AND P0, PT, R22, RZ, PT ;  /* 0x000000ff1600722a */ /* 0x000fde0003f0d000 */
[----:B------:R-:W-:-:S15]  /*cc60*/  NOP ;  /* 0x0000000000007918 */ /* 0x000fde0000000000 */
[----:B------:R-:W-:-:S15]  /*cc70*/  NOP ;  /* 0x0000000000007918 */ /* 0x000fde0000000000 */
[----:B------:R-:W-:-:S15]  /*cc80*/  NOP ;  /* 0x0000000000007918 */ /* 0x000fde0000000000 */
[----:B------:R-:W-:-:S04]  /*cc90*/  NOP ;  /* 0x0000000000007918 */ /* 0x000fc80000000000 */
[----:B------:R-:W5:Y:S02]  /*cca0*/  DSETP.EQ.AND P1, PT, R20, RZ, PT ;  /* 0x000000ff1400722a */ /* 0x000f640003f22000 */
[----:B-----5:R-:W-:Y:S05]  /*ccb0*/  @!P0 BRA P1, `(.L_x_7307) ;  /* 0x0000000400b08947 */ /* 0x020fea0000800000 */
[----:B0---4-:R-:W0:Y:S01]  /*ccc0*/  MUFU.RCP64H R9, R21 ;  /* 0x0000001500097308 */ /* 0x011e220000001800 */
        /* <DEDUP_REMOVED lines=47> */
[----:B-123--:R-:W-:Y:S05]  /*cfc0*/  CALL.REL.NOINC `($__internal_3_$__cuda_sm20_div_rn_f64_full) ;  /* 0x0000006c00807944 */ /* 0x00efea0003c00000 */
[----:B------:R-:W-:Y:S02]  /*cfd0*/  IMAD.MOV.U32 R16, RZ, RZ, R3 ;  /* 0x000000ffff107224 */ /* 0x000fe400078e0003 */
[----:B------:R-:W-:-:S07]  /*cfe0*/  IMAD.MOV.U32 R17, RZ, RZ, R8 ;  /* 0x000000ffff117224 */ /* 0x000fce00078e0008 */
.L_x_7309:
[----:B------:R-:W-:Y:S05]  /*cff0*/  BSYNC.RECONVERGENT B2 ;  /* 0x0000000000027941 */ /* 0x000fea0003800200 */
.L_x_7308:
        /* <DEDUP_REMOVED lines=28> */
[----:B0-----:R0:W4:Y:S02]  /*d1c0*/  DFMA R8, R10, R12, R10 ;  /* 0x0000000c0a08722b */ /* 0x001124000000000a */
[----:B0---4-:R-:W-:Y:S05]  /*d1d0*/  @P0 BRA `(.L_x_7311) ;  /* 0x0000000000200947 */ /* 0x011fea0003800000 */
[----:B------:R-:W-:Y:S01]  /*d1e0*/  LOP3.LUT R12, R21, 0x7fffffff, RZ, 0xc0, !PT ;  /* 0x7fffffff150c7812 */ /* 0x000fe200078ec0ff */
[----:B------:R-:W-:Y:S01]  /*d1f0*/  IMAD.MOV.U32 R8, RZ, RZ, R20 ;  /* 0x000000ffff087224 */ /* 0x000fe200078e0014 */
[----:B------:R-:W-:Y:S01]  /*d200*/  MOV R0, 0xd240 ;  /* 0x0000d24000007802 */ /* 0x000fe20000000f00 */
[----:B------:R-:W-:Y:S02]  /*d210*/  IMAD.MOV.U32 R3, RZ, RZ, R21 ;  /* 0x000000ffff037224 */ /* 0x000fe400078e0015 */
[----:B------:R-:W-:-:S07]  /*d220*/  VIADD R12, R12, 0xfff00000 ;  /* 0xfff000000c0c7836 */ /* 0x000fce0000000000 */
[----:B-123--:R-:W-:Y:S05]  /*d230*/  CALL.REL.NOINC `($__internal_2_$__cuda_sm20_dblrcp_rn_slowpath_v3) ;  /* 0x00000064005c7944 */ /* 0x00efea0003c00000 */
[----:B------:R-:W-:Y:S02]  /*d240*/  IMAD.MOV.U32 R9, RZ, RZ, R8 ;  /* 0x000000ffff097224 */ /* 0x000fe400078e0008 */
[----:B------:R-:W-:-:S07]  /*d250*/  IMAD.MOV.U32 R8, RZ, RZ, R3 ;  /* 0x000000ffff087224 */ /* 0x000fce00078e0003 */
.L_x_7311:
[----:B------:R-:W-:Y:S05]  /*d260*/  BSYNC.RECONVERGENT B2 ;  /* 0x0000000000027941 */ /* 0x000fea0003800200 */
.L_x_7310:
[----:B------:R-:W0:-:S15]  /*d270*/  DFMA R10, R16, R26, R24 ;  /* 0x0000001a100a722b */ /* 0x000e1e0000000018 */
[----:B------:R-:W-:-:S15]  /*d280*/  NOP ;  /* 0x0000000000007918 */ /* 0x000fde0000000000 */
[----:B------:R-:W-:-:S15]  /*d290*/  NOP ;  /* 0x0000000000007918 */ /* 0x000fde0000000000 */
[----:B------:R-:W-:-:S15]  /*d2a0*/  NOP ;  /* 0x0000000000007918 */ /* 0x000fde0000000000 */
[----:B------:R-:W-:-:S04]  /*d2b0*/  NOP ;  /* 0x0000000000007918 */ /* 0x000fc80000000000 */
[----:B------:R-:W4:-:S15]  /*d2c0*/  DFMA R18, R16, -R24, R26 ;  /* 0x800000181012722b */ /* 0x000f1e000000001a */
        /* <DEDUP_REMOVED lines=9> */
[----:B----4-:R4:W0:Y:S02]  /*d360*/  DMUL R18, R18, R8 ;  /* 0x0000000812127228 */ /* 0x0108240000000000 */
[----:B0---4-:R-:W-:Y:S05]  /*d370*/  BRA `(.L_x_7305) ;  /* 0x0000000c00607947 */ /* 0x011fea0003800000 */
.L_x_7307:
[----:B0---4-:R-:W0:Y:S01]  /*d380*/  DADD R8, -RZ, |R20| ;  /* 0x00000000ff087229 */ /* 0x011e220000000514 */
        /* <DEDUP_REMOVED lines=49> */
[----:B-123--:R-:W-:Y:S05]  /*d6a0*/  CALL.REL.NOINC `($__internal_3_$__cuda_sm20_div_rn_f64_full) ;  /* 0x0000006400c87944 */ /* 0x00efea0003c00000 */
[----:B------:R-:W-:Y:S02]  /*d6b0*/  IMAD.MOV.U32 R16, RZ, RZ, R3 ;  /* 0x000000ffff107224 */ /* 0x000fe400078e0003 */
[----:B------:R-:W-:-:S07]  /*d6c0*/  IMAD.MOV.U32 R17, RZ, RZ, R8 ;  /* 0x000000ffff117224 */ /* 0x000fce00078e0008 */
.L_x_7313:
[----:B------:R-:W-:Y:S05]  /*d6d0*/  BSYNC.RECONVERGENT B2 ;  /* 0x0000000000027941 */ /* 0x000fea0003800200 */
.L_x_7312:
        /* <DEDUP_REMOVED lines=53> */
.L_x_7315:
[----:B------:R-:W-:Y:S05]  /*da30*/  BSYNC.RECONVERGENT B2 ;  /* 0x0000000000027941 */ /* 0x000fea0003800200 */
.L_x_7314:
[----:B------:R-:W-:Y:S05]  /*da40*/  BRA `(.L_x_7305) ;  /* 0x0000000400ac7947 */ /* 0x000fea0003800000 */
.L_x_7306:
        /* <DEDUP_REMOVED lines=51> */
.L_x_7317:
[----:B------:R-:W-:Y:S05]  /*dd80*/  BSYNC.RECONVERGENT B2 ;  /* 0x0000000000027941 */ /* 0x000fea0003800200 */
.L_x_7316:
        /* <DEDUP_REMOVED lines=38> */
.L_x_7319:
[----:B------:R-:W-:Y:S05]  /*dff0*/  BSYNC.RECONVERGENT B2 ;  /* 0x0000000000027941 */ /* 0x000fea0003800200 */
.L_x_7318:
[----:B------:R-:W0:-:S15]  /*e000*/  DFMA R10, R16, R24, R26 ;  /* 0x00000018100a722b */ /* 0x000e1e000000001a */
[----:B------:R-:W-:-:S15]  /*e010*/  NOP ;  /* 0x0000000000007918 */ /* 0x000fde0000000000 */
[----:B------:R-:W-:-:S15]  /*e020*/  NOP ;  /* 0x0000000000007918 */ /* 0x000fde0000000000 */
[----:B------:R-:W-:-:S15]  /*e030*/  NOP ;  /* 0x0000000000007918 */ /* 0x000fde0000000000 */
[----:B------:R-:W-:-:S04]  /*e040*/  NOP ;  /* 0x0000000000007918 */ /* 0x000fc80000000000 */
[----:B------:R-:W4:-:S15]  /*e050*/  DFMA R18, R16, R26, -R24 ;  /* 0x0000001a1012722b */ /* 0x000f1e0000000818 */
        /* <DEDUP_REMOVED lines=10> */
.L_x_7305:
[----:B------:R-:W-:Y:S05]  /*e100*/  BSYNC.RECONVERGENT B1 ;  /* 0x0000000000017941 */ /* 0x000fea0003800200 */
.L_x_7304:
[----:B------:R-:W0:Y:S01]  /*e110*/  LDC.U8 R22, c[0x0][0x3b0] ;  /* 0x0000ec00ff167b82 */ /* 0x000e220000000000 */
[----:B------:R-:W-:Y:S01]  /*e120*/  ISETP.GE.AND P0, PT, R44, R48, PT ;  /* 0x000000302c00720c */ /* 0x000fe20003f06270 */
[----:B------:R-:W-:Y:S04]  /*e130*/  BSSY.RECONVERGENT B7, `(.L_x_7320) ;  /* 0x0000414000077945 */ /* 0x000fe80003800200 */
[----:B------:R-:W-:Y:S08]  /*e140*/  BSSY.RELIABLE B6, `(.L_x_7321) ;  /* 0x00002c0000067945 */ /* 0x000ff00003800100 */
        /* <DEDUP_REMOVED lines=19> */
[----:B------:R-:W0:Y:S01]  /*e280*/  F2I.F64.TRUNC R5, R4 ;  /* 0x0000000400057311 */ /* 0x000e22000030d100 */
[----:B------:R-:W-:Y:S01]  /*e290*/  IMAD.MOV.U32 R44, RZ, RZ, R45 ;  /* 0x000000ffff2c7224 */ /* 0x000fe200078e002d */
[----:B0-----:R0:W-:Y:S01]  /*e2a0*/  STG.E.U8 desc[UR36][R8.64], R5 ;  /* 0x0000000508007986 */ /* 0x0011e2000c101124 */
[----:B------:R-:W-:Y:S05]  /*e2b0*/  BRA `(.L_x_7328) ;  /* 0x0000001400407947 */ /* 0x000fea0003800000 */
.L_x_7326:
[----:B------:R-:W0:Y:S01]  /*e2c0*/  F2I.S64.F64.TRUNC R4, R4 ;  /* 0x0000000400047311 */ /* 0x000e22000030d900 */
[----:B------:R-:W-:Y:S02]  /*e2d0*/  IMAD.MOV.U32 R44, RZ, RZ, R45 ;  /* 0x000000ffff2c7224 */ /* 0x000fe400078e002d */
[----:B0-----:R-:W-:-:S05]  /*e2e0*/  IMAD.MOV.U32 R3, RZ, RZ, R4 ;  /* 0x000000ffff037224 */ /* 0x001fca00078e0004 */
[----:B------:R0:W-:Y:S01]  /*e2f0*/  STG.E.U8 desc[UR36][R8.64], R3 ;  /* 0x0000000308007986 */ /* 0x0001e2000c101124 */
[----:B------:R-:W-:Y:S05]  /*e300*/  BRA `(.L_x_7328) ;  /* 0x00000014002c7947 */ /* 0x000fea0003800000 */
.L_x_7325:
[----:B------:R-:W-:-:S13]  /*e310*/  ISETP.NE.AND P0, PT, R0, 0x2, PT ;  /* 0x000000020000780c */ /* 0x000fda0003f05270 */
[----:B------:R-:W-:Y:S05]  /*e320*/  @!P0 BRA `(.L_x_7329) ;  /* 0x0000000000308947 */ /* 0x000fea0003800000 */
[----:B------:R-:W-:-:S13]  /*e330*/  ISETP.NE.AND P0, PT, R0, 0x3, PT ;  /* 0x000000030000780c */ /* 0x000fda0003f05270 */
[----:B------:R-:W-:Y:S05]  /*e340*/  @!P0 BRA `(.L_x_7330) ;  /* 0x0000000000188947 */ /* 0x000fea0003800000 */
[----:B------:R-:W-:-:S13]  /*e350*/  ISETP.NE.AND P0, PT, R0, 0x4, PT ;  /* 0x000000040000780c */ /* 0x000fda0003f05270 */
[----:B------:R-:W-:Y:S05]  /*e360*/  @P0 BRA `(.L_x_7327) ;  /* 0x00000010004c0947 */ /* 0x000fea0003800000 */
[----:B------:R-:W0:Y:S01]  /*e370*/  F2I.S64.F64.TRUNC R4, R4 ;  /* 0x0000000400047311 */ /* 0x000e22000030d900 */
[----:B------:R-:W-:Y:S01]  /*e380*/  IMAD.MOV.U32 R44, RZ, RZ, R45 ;  /* 0x000000ffff2c7224 */ /* 0x000fe200078e002d */
[----:B0-----:R0:W-:Y:S01]  /*e390*/  STG.E.64 desc[UR36][R8.64], R4 ;  /* 0x0000000408007986 */ /* 0x0011e2000c101b24 */
[----:B------:R-:W-:Y:S05]  /*e3a0*/  BRA `(.L_x_7328) ;  /* 0x0000001400047947 */ /* 0x000fea0003800000 */
.L_x_7330:
[----:B------:R-:W0:Y:S01]  /*e3b0*/  F2I.F64.TRUNC R5, R4 ;  /* 0x0000000400057311 */ /* 0x000e22000030d100 */
[----:B------:R-:W-:Y:S01]  /*e3c0*/  IMAD.MOV.U32 R44, RZ, RZ, R45 ;  /* 0x000000ffff2c7224 */ /* 0x000fe200078e002d */
[----:B0-----:R0:W-:Y:S01]  /*e3d0*/  STG.E desc[UR36][R8.64], R5 ;  /* 0x0000000508007986 */ /* 0x0011e2000c101924 */
[----:B------:R-:W-:Y:S05]  /*e3e0*/  BRA `(.L_x_7328) ;  /* 0x0000001000f47947 */ /* 0x000fea0003800000 */
.L_x_7329:
[----:B------:R-:W0:Y:S01]  /*e3f0*/  F2I.F64.TRUNC R5, R4 ;  /* 0x0000000400057311 */ /* 0x000e22000030d100 */
[----:B------:R-:W-:Y:S01]  /*e400*/  IMAD.MOV.U32 R44, RZ, RZ, R45 ;  /* 0x000000ffff2c7224 */ /* 0x000fe200078e002d */
[----:B0-----:R0:W-:Y:S01]  /*e410*/  STG.E.U16 desc[UR36][R8.64], R5 ;  /* 0x0000000508007986 */ /* 0x0011e2000c101524 */
[----:B------:R-:W-:Y:S05]  /*e420*/  BRA `(.L_x_7328) ;  /* 0x0000001000e47947 */ /* 0x000fea0003800000 */
.L_x_7324:
[----:B------:R-:W-:-:S13]  /*e430*/  ISETP.GT.AND P0, PT, R0, 0x6, PT ;  /* 0x000000060000780c */ /* 0x000fda0003f04270 */
[----:B------:R-:W-:Y:S05]  /*e440*/  @P0 BRA `(.L_x_7331) ;  /* 0x0000000000740947 */ /* 0x000fea0003800000 */
[----:B------:R-:W-:-:S13]  /*e450*/  ISETP.NE.AND P0, PT, R0, 0x5, PT ;  /* 0x000000050000780c */ /* 0x000fda0003f05270 */
[----:B------:R-:W-:Y:S05]  /*e460*/  @!P0 BRA `(.L_x_7332) ;  /* 0x0000000000388947 */ /* 0x000fea0003800000 */
[----:B------:R-:W-:-:S13]  /*e470*/  ISETP.NE.AND P0, PT, R0, 0x6, PT ;  /* 0x000000060000780c */ /* 0x000fda0003f05270 */
[----:B------:R-:W-:Y:S05]  /*e480*/  @P0 BRA `(.L_x_7327) ;  /* 0x0000001000040947 */ /* 0x000fea0003800000 */
        /* <DEDUP_REMOVED lines=8> */
[----:B------:R-:W-:Y:S02]  /*e510*/  IMAD.MOV.U32 R44, RZ, RZ, R45 ;  /* 0x000000ffff2c7224 */ /* 0x000fe400078e002d */
[----:B0-----:R-:W-:-:S05]  /*e520*/  @!P0 FMUL R3, R3, 1.175494350822287508e-38 ;  /* 0x0080000003038820 */ /* 0x001fca0000400000 */
[----:B------:R4:W-:Y:S01]  /*e530*/  STG.E desc[UR36][R8.64], R3 ;  /* 0x0000000308007986 */ /* 0x0009e2000c101924 */
[----:B------:R-:W-:Y:S05]  /*e540*/  BRA `(.L_x_7328) ;  /* 0x00000010009c7947 */ /* 0x000fea0003800000 */
.L_x_7332:
        /* <DEDUP_REMOVED lines=10> */
[----:B------:R-:W-:-:S05]  /*e5f0*/  F2FP.F16.F32.PACK_AB R0, RZ, R0 ;  /* 0x00000000ff00723e */ /* 0x000fca00000000ff */
[----:B------:R0:W-:Y:S01]  /*e600*/  STG.E.U16 desc[UR36][R8.64], R0 ;  /* 0x0000000008007986 */ /* 0x0001e2000c101524 */
[----:B------:R-:W-:Y:S05]  /*e610*/  BRA `(.L_x_7328) ;  /* 0x0000001000687947 */ /* 0x000fea0003800000 */
.L_x_7331:
[----:B------:R-:W-:-:S13]  /*e620*/  ISETP.NE.AND P0, PT, R0, 0x7, PT ;  /* 0x000000070000780c */ /* 0x000fda0003f05270 */
[----:B------:R-:W-:Y:S05]  /*e630*/  @!P0 BRA `(.L_x_7333) ;  /* 0x0000000000cc8947 */ /* 0x000fea0003800000 */
        /* <DEDUP_REMOVED lines=13> */
[----:B0-----:R-:W-:-:S15]  /*e710*/  @!P1 FMUL R10, R10, 1.175494350822287508e-38 ;  /* 0x008000000a0a9820 */ /* 0x001fde0000400000 */
[----:B------:R-:W-:-:S15]  /*e720*/  NOP ;  /* 0x0000000000007918 */ /* 0x000fde0000000000 */
[----:B------:R-:W-:-:S15]  /*e730*/  NOP ;  /* 0x0000000000007918 */ /* 0x000fde0000000000 */
[----:B------:R-:W-:-:S15]  /*e740*/  NOP ;  /* 0x0000000000007918 */ /* 0x000fde0000000000 */
[----:B------:R-:W-:-:S01]  /*e750*/  NOP ;  /* 0x0000000000007918 */ /* 0x000fc20000000000 */
        /* <DEDUP_REMOVED lines=9> */
.L_x_7334:
        /* <DEDUP_REMOVED lines=24> */
.L_x_7333:
[----:B------:R0:W-:Y:S01]  /*e970*/  STG.E.64 desc[UR36][R8.64], R4 ;  /* 0x0000000408007986 */ /* 0x0001e2000c101b24 */
[----:B------:R-:W-:Y:S01]  /*e980*/  IMAD.MOV.U32 R44, RZ, RZ, R45 ;  /* 0x000000ffff2c7224 */ /* 0x000fe200078e002d */
[----:B------:R-:W-:Y:S06]  /*e990*/  BRA `(.L_x_7328) ;  /* 0x0000000c00887947 */ /* 0x000fec0003800000 */
.L_x_7323:
        /* <DEDUP_REMOVED lines=8> */
[----:B-1----:R-:W0:Y:S01]  /*ea20*/  DSETP.NEU.AND P0, PT, R6, RZ, PT ;  /* 0x000000ff0600722a */ /* 0x002e220003f0d000 */
[----:B------:R-:W-:-:S15]  /*ea30*/  IMAD.MOV.U32 R44, RZ, RZ, R45 ;  /* 0x000000ffff2c7224 */ /* 0x000fde00078e002d */
[----:B------:R-:W-:-:S15]  /*ea40*/  NOP ;  /* 0x0000000000007918 */ /* 0x000fde0000000000 */
[----:B------:R-:W-:-:S15]  /*ea50*/  NOP ;  /* 0x0000000000007918 */ /* 0x000fde0000000000 */
[----:B------:R-:W-:-:S15]  /*ea60*/  NOP ;  /* 0x0000000000007918 */ /* 0x000fde0000000000 */
[----:B------:R-:W-:-:S03]  /*ea70*/  NOP ;  /* 0x0000000000007918 */ /* 0x000fc60000000000 */
[----:B0-----:R-:W0:Y:S02]  /*ea80*/  DSETP.NEU.OR P0, PT, R4, RZ, P0 ;  /* 0x000000ff0400722a */ /* 0x001e24000070d400 */
[----:B0-----:R-:W-:-:S05]  /*ea90*/  SEL R3, RZ, 0x1, !P0 ;  /* 0x00000001ff037807 */ /* 0x001fca0004000000 */
[----:B------:R0:W-:Y:S01]  /*eaa0*/  STG.E.U8 desc[UR36][R8.64], R3 ;  /* 0x0000000308007986 */ /* 0x0001e2000c101124 */
[----:B------:R-:W-:Y:S05]  /*eab0*/  BRA `(.L_x_7328) ;  /* 0x0000000c00407947 */ /* 0x000fea0003800000 */
.L_x_7337:
[----:B-1----:R0:W-:Y:S01]  /*eac0*/  STG.E.128 desc[UR36][R8.64], R4 ;  /* 0x0000000408007986 */ /* 0x0021e2000c101d24 */
[----:B------:R-:W-:Y:S01]  /*ead0*/  IMAD.MOV.U32 R44, RZ, RZ, R45 ;  /* 0x000000ffff2c7224 */ /* 0x000fe200078e002d */
[----:B------:R-:W-:Y:S06]  /*eae0*/  BRA `(.L_x_7328) ;  /* 0x0000000c00347947 */ /* 0x000fec0003800000 */
.L_x_7336:
        /* <DEDUP_REMOVED lines=17> */
[----:B-1----:R-:W-:Y:S02]  /*ec00*/  LOP3.LUT R6, R10, 0x7fffffff, RZ, 0xc0, !PT ;  /* 0x7fffffff0a067812 */ /* 0x002fe400078ec0ff */
        /* <DEDUP_REMOVED lines=9> */
.L_x_7341:
[----:B------:R-:W-:Y:S05]  /*eca0*/  BSYNC.RECONVERGENT B0 ;  /* 0x0000000000007941 */ /* 0x000fea0003800200 */
.L_x_7340:
[----:B------:R-:W-:Y:S01]  /*ecb0*/  LOP3.LUT R7, R0, 0x80, R7, 0xf8, !PT ;  /* 0x0000008000077812 */ /* 0x000fe200078ef807 */
[----:B------:R-:W-:-:S04]  /*ecc0*/  IMAD.MOV.U32 R44, RZ, RZ, R45 ;  /* 0x000000ffff2c7224 */ /* 0x000fc800078e002d */
[----:B------:R0:W-:Y:S01]  /*ecd0*/  STG.E.U8 desc[UR36][R8.64], R7 ;  /* 0x0000000708007986 */ /* 0x0001e2000c101124 */
[----:B------:R-:W-:Y:S05]  /*ece0*/  BRA `(.L_x_7328) ;  /* 0x0000000800b47947 */ /* 0x000fea0003800000 */
.L_x_7339:
        /* <DEDUP_REMOVED lines=10> */
[----:B-1----:R-:W-:Y:S02]  /*ed90*/  LOP3.LUT R6, R10, 0x7fffffff, RZ, 0xc0, !PT ;  /* 0x7fffffff0a067812 */ /* 0x002fe400078ec0ff */
        /* <DEDUP_REMOVED lines=12> */
.L_x_7343:
[----:B------:R-:W-:Y:S05]  /*ee60*/  BSYNC.RECONVERGENT B0 ;  /* 0x0000000000007941 */ /* 0x000fea0003800200 */
.L_x_7342:
[----:B------:R-:W-:Y:S01]  /*ee70*/  LOP3.LUT R7, R0, 0x80, R7, 0xf8, !PT ;  /* 0x0000008000077812 */ /* 0x000fe200078ef807 */
[----:B------:R-:W-:-:S04]  /*ee80*/  IMAD.MOV.U32 R44, RZ, RZ, R45 ;  /* 0x000000ffff2c7224 */ /* 0x000fc800078e002d */
[----:B------:R0:W-:Y:S01]  /*ee90*/  STG.E.U8 desc[UR36][R8.64], R7 ;  /* 0x0000000708007986 */ /* 0x0001e2000c101124 */
[----:B------:R-:W-:Y:S05]  /*eea0*/  BRA `(.L_x_7328) ;  /* 0x0000000800447947 */ /* 0x000fea0003800000 */
.L_x_7338:
        /* <DEDUP_REMOVED lines=10> */
[----:B------:R-:W-:-:S05]  /*ef50*/  F2FP.BF16.F32.PACK_AB R0, RZ, R0 ;  /* 0x00000000ff00723e */ /* 0x000fca00000010ff */
[----:B------:R0:W-:Y:S01]  /*ef60*/  STG.E.U16 desc[UR36][R8.64], R0 ;  /* 0x0000000008007986 */ /* 0x0001e2000c101524 */
[----:B------:R-:W-:Y:S05]  /*ef70*/  BRA `(.L_x_7328) ;  /* 0x0000000800107947 */ /* 0x000fea0003800000 */
.L_x_7335:
        /* <DEDUP_REMOVED lines=8> */
[----:B------:R-:W0:Y:S01]  /*f000*/  F2I.U32.F64.TRUNC R5, R4 ;  /* 0x0000000400057311 */ /* 0x000e22000030d000 */
[----:B------:R-:W-:Y:S01]  /*f010*/  IMAD.MOV.U32 R44, RZ, RZ, R45 ;  /* 0x000000ffff2c7224 */ /* 0x000fe200078e002d */
[----:B0-----:R0:W-:Y:S01]  /*f020*/  STG.E.U16 desc[UR36][R8.64], R5 ;  /* 0x0000000508007986 */ /* 0x0011e2000c101524 */
[----:B------:R-:W-:Y:S05]  /*f030*/  BRA `(.L_x_7328) ;  /* 0x0000000400e07947 */ /* 0x000fea0003800000 */
.L_x_7346:
[----:B------:R-:W-:Y:S01]  /*f040*/  UMOV UR4, 0xf0000000 ;  /* 0xf000000000047882 */ /* 0x000fe20000000000 */
[----:B------:R-:W-:Y:S01]  /*f050*/  UMOV UR5, 0x380fffff ;  /* 0x380fffff00057882 */ /* 0x000fe20000000000 */
[----:B-1----:R-:W0:-:S15]  /*f060*/  F2F.F32.F64 R7, R4 ;  /* 0x0000000400077310 */ /* 0x002e1e0000301000 */
        /* <DEDUP_REMOVED lines=18> */
.L_x_7349:
[----:B------:R-:W-:-:S04]  /*f190*/  SHF.R.U32.HI R0, RZ, 0x14, R7 ;  /* 0x00000014ff007819 */ /* 0x000fc80000011607 */
[----:B------:R-:W-:-:S04]  /*f1a0*/  LOP3.LUT R0, R0, 0x1, RZ, 0xc0, !PT ;  /* 0x0000000100007812 */ /* 0x000fc800078ec0ff */
[----:B------:R-:W-:-:S04]  /*f1b0*/  IADD3 R0, PT, PT, R7, 0x487ffff, R0 ;  /* 0x0487ffff07007810 */ /* 0x000fc80007ffe000 */
[----:B------:R-:W-:-:S04]  /*f1c0*/  SHF.R.U32.HI R0, RZ, 0x14, R0 ;  /* 0x00000014ff007819 */ /* 0x000fc80000011600 */
[----:B------:R-:W-:-:S07]  /*f1d0*/  LOP3.LUT R3, R0, 0xff, RZ, 0xc0, !PT ;  /* 0x000000ff00037812 */ /* 0x000fce00078ec0ff */
.L_x_7350:
[----:B------:R-:W-:-:S04]  /*f1e0*/  SHF.R.U32.HI R0, RZ, 0x18, R7 ;  /* 0x00000018ff007819 */ /* 0x000fc80000011607 */
[----:B------:R-:W-:-:S07]  /*f1f0*/  LOP3.LUT R0, R3, 0x80, R0, 0xf8, !PT ;  /* 0x0000008003007812 */ /* 0x000fce00078ef800 */
.L_x_7348:
[----:B------:R-:W-:Y:S05]  /*f200*/  BSYNC.RECONVERGENT B0 ;  /* 0x0000000000007941 */ /* 0x000fea0003800200 */
.L_x_7347:
[----:B------:R0:W-:Y:S01]  /*f210*/  STG.E.U8 desc[UR36][R8.64], R0 ;  /* 0x0000000008007986 */ /* 0x0001e2000c101124 */
[----:B------:R-:W-:Y:S01]  /*f220*/  IMAD.MOV.U32 R44, RZ, RZ, R45 ;  /* 0x000000ffff2c7224 */ /* 0x000fe200078e002d */
[----:B------:R-:W-:Y:S06]  /*f230*/  BRA `(.L_x_7328) ;  /* 0x0000000400607947 */ /* 0x000fec0003800000 */
.L_x_7345:
        /* <DEDUP_REMOVED lines=21> */
.L_x_7353:
[----:B------:R-:W-:-:S04]  /*f390*/  SHF.R.U32.HI R0, RZ, 0x15, R7 ;  /* 0x00000015ff007819 */ /* 0x000fc80000011607 */
[----:B------:R-:W-:-:S04]  /*f3a0*/  LOP3.LUT R0, R0, 0x1, RZ, 0xc0, !PT ;  /* 0x0000000100007812 */ /* 0x000fc800078ec0ff */
[----:B------:R-:W-:-:S04]  /*f3b0*/  IADD3 R0, PT, PT, R7, 0x88fffff, R0 ;  /* 0x088fffff07007810 */ /* 0x000fc80007ffe000 */
[----:B------:R-:W-:-:S04]  /*f3c0*/  SHF.R.U32.HI R0, RZ, 0x15, R0 ;  /* 0x00000015ff007819 */ /* 0x000fc80000011600 */
[----:B------:R-:W-:-:S07]  /*f3d0*/  LOP3.LUT R3, R0, 0xff, RZ, 0xc0, !PT ;  /* 0x000000ff00037812 */ /* 0x000fce00078ec0ff */
.L_x_7354:
[----:B------:R-:W-:-:S04]  /*f3e0*/  SHF.R.U32.HI R0, RZ, 0x18, R7 ;  /* 0x00000018ff007819 */ /* 0x000fc80000011607 */
[----:B------:R-:W-:-:S07]  /*f3f0*/  LOP3.LUT R0, R3, 0x80, R0, 0xf8, !PT ;  /* 0x0000008003007812 */ /* 0x000fce00078ef800 */
.L_x_7352:
[----:B------:R-:W-:Y:S05]  /*f400*/  BSYNC.RECONVERGENT B0 ;  /* 0x0000000000007941 */ /* 0x000fea0003800200 */
.L_x_7351:
[----:B------:R0:W-:Y:S01]  /*f410*/  STG.E.U8 desc[UR36][R8.64], R0 ;  /* 0x0000000008007986 */ /* 0x0001e2000c101124 */
[----:B------:R-:W-:Y:S01]  /*f420*/  IMAD.MOV.U32 R44, RZ, RZ, R45 ;  /* 0x000000ffff2c7224 */ /* 0x000fe200078e002d */
[----:B------:R-:W-:Y:S06]  /*f430*/  BRA `(.L_x_7328) ;  /* 0x0000000000e07947 */ /* 0x000fec0003800000 */
.L_x_7344:
[----:B------:R-:W-:-:S13]  /*f440*/  ISETP.NE.AND P0, PT, R0, 0x1c, PT ;  /* 0x0000001c0000780c */ /* 0x000fda0003f05270 */
[----:B------:R-:W-:Y:S05]  /*f450*/  @!P0 BRA `(.L_x_7355) ;  /* 0x0000000000cc8947 */ /* 0x000fea0003800000 */
[----:B------:R-:W-:-:S13]  /*f460*/  ISETP.NE.AND P0, PT, R0, 0x1d, PT ;  /* 0x0000001d0000780c */ /* 0x000fda0003f05270 */
[----:B------:R-:W-:Y:S05]  /*f470*/  @!P0 BRA `(.L_x_7356) ;  /* 0x0000000000b48947 */ /* 0x000fea0003800000 */
[----:B------:R-:W-:-:S13]  /*f480*/  ISETP.NE.AND P0, PT, R0, 0x2c, PT ;  /* 0x0000002c0000780c */ /* 0x000fda0003f05270 */
[----:B------:R-:W-:Y:S05]  /*f490*/  @!P0 BRA `(.L_x_7357) ;  /* 0x0000000000488947 */ /* 0x000fea0003800000 */
.L_x_7327:
[----:B------:R-:W-:Y:S01]  /*f4a0*/  MOV R0, 0x0 ;  /* 0x0000000000007802 */ /* 0x000fe20000000f00 */
[----:B------:R-:W0:Y:S01]  /*f4b0*/  LDCU.64 UR6, c[0x4][0x148] ;  /* 0x01002900ff0677ac */ /* 0x000e220008000a00 */
[----:B------:R-:W-:Y:S02]  /*f4c0*/  IMAD.MOV.U32 R8, RZ, RZ, 0x65 ;  /* 0x00000065ff087424 */ /* 0x000fe400078e00ff */
[----:B------:R4:W2:Y:S01]  /*f4d0*/  LDC.64 R14, c[0x4][R0] ;  /* 0x01000000000e7b82 */ /* 0x0008a20000000a00 */
[----:B------:R-:W1:Y:S01]  /*f4e0*/  LDCU.64 UR8, c[0x4][0x150] ;  /* 0x01002a00ff0877ac */ /* 0x000e620008000a00 */
[----:B------:R-:W-:Y:S02]  /*f4f0*/  IMAD.MOV.U32 R12, RZ, RZ, 0x1 ;  /* 0x00000001ff0c7424 */ /* 0x000fe400078e00ff */
[----:B------:R-:W-:Y:S01]  /*f500*/  IMAD.MOV.U32 R13, RZ, RZ, RZ ;  /* 0x000000ffff0d7224 */ /* 0x000fe200078e00ff */
[----:B------:R-:W5:Y:S01]  /*f510*/  LDCU.64 UR4, c[0x4][0x38] ;  /* 0x01000700ff0477ac */ /* 0x000f620008000a00 */
[----:B0-----:R-:W-:-:S02]  /*f520*/  IMAD.U32 R4, RZ, RZ, UR6 ;  /* 0x00000006ff047e24 */ /* 0x001fc4000f8e00ff */
[----:B------:R-:W-:Y:S02]  /*f530*/  IMAD.U32 R5, RZ, RZ, UR7 ;  /* 0x00000007ff057e24 */ /* 0x000fe4000f8e00ff */
[----:B-1----:R-:W-:Y:S02]  /*f540*/  IMAD.U32 R6, RZ, RZ, UR8 ;  /* 0x00000008ff067e24 */ /* 0x002fe4000f8e00ff */
[----:B------:R-:W-:Y:S02]  /*f550*/  IMAD.U32 R7, RZ, RZ, UR9 ;  /* 0x00000009ff077e24 */ /* 0x000fe4000f8e00ff */
[----:B-----5:R-:W-:Y:S02]  /*f560*/  IMAD.U32 R10, RZ, RZ, UR4 ;  /* 0x00000004ff0a7e24 */ /* 0x020fe4000f8e00ff */
[----:B----4-:R-:W-:-:S07]  /*f570*/  IMAD.U32 R11, RZ, RZ, UR5 ;  /* 0x00000005ff0b7e24 */ /* 0x010fce000f8e00ff */
[----:B------:R-:W-:-:S07]  /*f580*/  LEPC R20, `(.L_x_7358) ;  /* 0x000000001014794e */ /* 0x000fce0000000000 */
[----:B--23--:R-:W-:Y:S05]  /*f590*/  CALL.ABS.NOINC R14 ;  /* 0x000000000e007343 */ /* 0x00cfea0003c00000 */
.L_x_7358:
[----:B------:R-:W-:Y:S01]  /*f5a0*/  IMAD.MOV.U32 R44, RZ, RZ, R45 ;  /* 0x000000ffff2c7224 */ /* 0x000fe200078e002d */
[----:B------:R-:W-:Y:S06]  /*f5b0*/  BRA `(.L_x_7328) ;  /* 0x0000000000807947 */ /* 0x000fec0003800000 */
.L_x_7357:
        /* <DEDUP_REMOVED lines=10> */
[----:B-1----:R-:W-:-:S04]  /*f660*/  SHF.R.U32.HI R6, RZ, 0x17, R10 ;  /* 0x00000017ff067819 */ /* 0x002fc8000001160a */
        /* <DEDUP_REMOVED lines=14> */
.L_x_7356:
[----:B------:R-:W0:Y:S01]  /*f750*/  F2I.U64.F64.TRUNC R4, R4 ;  /* 0x0000000400047311 */ /* 0x000e22000030d800 */
[----:B------:R-:W-:Y:S01]  /*f760*/  IMAD.MOV.U32 R44, RZ, RZ, R45 ;  /* 0x000000ffff2c7224 */ /* 0x000fe200078e002d */
[----:B0-----:R0:W-:Y:S01]  /*f770*/  STG.E.64 desc[UR36][R8.64], R4 ;  /* 0x0000000408007986 */ /* 0x0011e2000c101b24 */
[----:B------:R-:W-:Y:S05]  /*f780*/  BRA `(.L_x_7328) ;  /* 0x00000000000c7947 */ /* 0x000fea0003800000 */
.L_x_7355:
[----:B------:R-:W0:Y:S01]  /*f790*/  F2I.U32.F64.TRUNC R5, R4 ;  /* 0x0000000400057311 */ /* 0x000e22000030d000 */
[----:B------:R-:W-:Y:S01]  /*f7a0*/  IMAD.MOV.U32 R44, RZ, RZ, R45 ;  /* 0x000000ffff2c7224 */ /* 0x000fe200078e002d */
[----:B0-----:R0:W-:Y:S06]  /*f7b0*/  STG.E desc[UR36][R8.64], R5 ;  /* 0x0000000508007986 */ /* 0x0011ec000c101924 */
.L_x_7328:
[----:B------:R-:W-:-:S13]  /*f7c0*/  ISETP.GE.AND P0, PT, R44, R48, PT ;  /* 0x000000302c00720c */ /* 0x000fda0003f06270 */
[----:B------:R-:W-:Y:S05]  /*f7d0*/  @P0 BREAK.RELIABLE B6 ;  /* 0x0000000000060942 */ /* 0x000fea0003800100 */
[----:B------:R-:W-:Y:S05]  /*f7e0*/  @P0 BRA `(.L_x_7359) ;  /* 0x0000002800a00947 */ /* 0x000fea0003800000 */
[----:B------:R-:W4:Y:S01]  /*f7f0*/  LDCU UR4, c[0x0][0x3b4] ;  /* 0x00007680ff0477ac */ /* 0x000f220008000800 */
[----:B0-----:R-:W0:Y:S01]  /*f800*/  LDC.64 R4, c[0x0][0x388] ;  /* 0x0000e200ff047b82 */ /* 0x001e220000000a00 */
[----:B------:R-:W-:Y:S01]  /*f810*/  IMAD R0, R2, 0x200, R44 ;  /* 0x0000020002007824 */ /* 0x000fe200078e022c */
[----:B-1----:R-:W-:-:S03]  /*f820*/  PRMT R6, R22, 0x9910, RZ ;  /* 0x0000991016067816 */ /* 0x002fc600000000ff */
[----:B----4-:R-:W-:Y:S02]  /*f830*/  IMAD R3, R0, UR4, RZ ;  /* 0x0000000400037c24 */ /* 0x010fe4000f8e02ff */
        /* <DEDUP_REMOVED lines=13> */
[----:B------:R-:W0:Y:S02]  /*f910*/  F2I.F64.TRUNC R41, R40 ;  /* 0x0000002800297311 */ /* 0x000e24000030d100 */
[----:B0-----:R0:W-:Y:S01]  /*f920*/  STG.E.U8 desc[UR36][R4.64], R41 ;  /* 0x0000002904007986 */ /* 0x0011e2000c101124 */
[----:B------:R-:W-:Y:S05]  /*f930*/  BRA `(.L_x_7365) ;  /* 0x0000001000f07947 */ /* 0x000fea0003800000 */
.L_x_7363:
[----:B------:R-:W0:Y:S02]  /*f940*/  F2I.S64.F64.TRUNC R40, R40 ;  /* 0x0000002800287311 */ /* 0x000e24000030d900 */
[----:B0-----:R-:W-:-:S05]  /*f950*/  IMAD.MOV.U32 R3, RZ, RZ, R40 ;  /* 0x000000ffff037224 */ /* 0x001fca00078e0028 */
[----:B------:R0:W-:Y:S01]  /*f960*/  STG.E.U8 desc[UR36][R4.64], R3 ;  /* 0x0000000304007986 */ /* 0x0001e2000c101124 */
[----:B------:R-:W-:Y:S05]  /*f970*/  BRA `(.L_x_7365) ;  /* 0x0000001000e07947 */ /* 0x000fea0003800000 */
.L_x_7362:
[----:B------:R-:W-:-:S13]  /*f980*/  ISETP.NE.AND P0, PT, R0, 0x2, PT ;  /* 0x000000020000780c */ /* 0x000fda0003f05270 */
[----:B------:R-:W-:Y:S05]  /*f990*/  @!P0 BRA `(.L_x_7366) ;  /* 0x0000000000288947 */ /* 0x000fea0003800000 */
[----:B------:R-:W-:-:S13]  /*f9a0*/  ISETP.NE.AND P0, PT, R0, 0x3, PT ;  /* 0x000000030000780c */ /* 0x000fda0003f05270 */
[----:B------:R-:W-:Y:S05]  /*f9b0*/  @!P0 BRA `(.L_x_7367) ;  /* 0x0000000000148947 */ /* 0x000fea0003800000 */
[----:B------:R-:W-:-:S13]  /*f9c0*/  ISETP.NE.AND P0, PT, R0, 0x4, PT ;  /* 0x000000040000780c */ /* 0x000fda0003f05270 */
[----:B------:R-:W-:Y:S05]  /*f9d0*/  @P0 BRA `(.L_x_7364) ;  /* 0x0000000c00840947 */ /* 0x000fea0003800000 */
[----:B------:R-:W0:Y:S02]  /*f9e0*/  F2I.S64.F64.TRUNC R40, R40 ;  /* 0x0000002800287311 */ /* 0x000e24000030d900 */
[----:B0-----:R0:W-:Y:S01]  /*f9f0*/  STG.E.64 desc[UR36][R4.64], R40 ;  /* 0x0000002804007986 */ /* 0x0011e2000c101b24 */
[----:B------:R-:W-:Y:S05]  /*fa00*/  BRA `(.L_x_7365) ;  /* 0x0000001000bc7947 */ /* 0x000fea0003800000 */
.L_x_7367:
[----:B------:R-:W0:Y:S02]  /*fa10*/  F2I.F64.TRUNC R41, R40 ;  /* 0x0000002800297311 */ /* 0x000e24000030d100 */
[----:B0-----:R0:W-:Y:S01]  /*fa20*/  STG.E desc[UR36][R4.64], R41 ;  /* 0x0000002904007986 */ /* 0x0011e2000c101924 */
[----:B------:R-:W-:Y:S05]  /*fa30*/  BRA `(.L_x_7365) ;  /* 0x0000001000b07947 */ /* 0x000fea0003800000 */
.L_x_7366:
[----:B------:R-:W0:Y:S02]  /*fa40*/  F2I.F64.TRUNC R41, R40 ;  /* 0x0000002800297311 */ /* 0x000e24000030d100 */
[----:B0-----:R0:W-:Y:S01]  /*fa50*/  STG.E.U16 desc[UR36][R4.64], R41 ;  /* 0x0000002904007986 */ /* 0x0011e2000c101524 */
[----:B------:R-:W-:Y:S05]  /*fa60*/  BRA `(.L_x_7365) ;  /* 0x0000001000a47947 */ /* 0x000fea0003800000 */
.L_x_7361:
        /* <DEDUP_REMOVED lines=17> */
.L_x_7369:
        /* <DEDUP_REMOVED lines=12> */
.L_x_7368:
        /* <DEDUP_REMOVED lines=28> */
.L_x_7371:
        /* <DEDUP_REMOVED lines=23> */
.L_x_7370:
[----:B------:R0:W-:Y:S01]  /*ff70*/  STG.E.64 desc[UR36][R4.64], R40 ;  /* 0x0000002804007986 */ /* 0x0001e2000c101b24 */
[----:B------:R-:W-:Y:S05]  /*ff80*/  BRA `(.L_x_7365) ;  /* 0x0000000c005c7947 */ /* 0x000fea0003800000 */
.L_x_7360:
        /* <DEDUP_REMOVED lines=10> */
[----:B------:R-:W0:Y:S02]  /*10030*/  F2I.U32.F64.TRUNC R41, R40 ;  /* 0x0000002800297311 */ /* 0x000e24000030d000 */
[----:B0-----:R0:W-:Y:S01]  /*10040*/  STG.E.U16 desc[UR36][R4.64], R41 ;  /* 0x0000002904007986 */ /* 0x0011e2000c101524 */
[----:B------:R-:W-:Y:S05]  /*10050*/  BRA `(.L_x_7365) ;  /* 0x0000000c00287947 */ /* 0x000fea0003800000 */
.L_x_7375:
        /* <DEDUP_REMOVED lines=26> */
.L_x_7378:
[----:B------:R-:W-:-:S04]  /*10200*/  SHF.R.U32.HI R3, RZ, 0x18, R7 ;  /* 0x00000018ff037819 */ /* 0x000fc80000011607 */
[----:B------:R-:W-:-:S07]  /*10210*/  LOP3.LUT R0, R0, 0x80, R3, 0xf8, !PT ;  /* 0x0000008000007812 */ /* 0x000fce00078ef803 */
.L_x_7377:
[----:B------:R-:W-:Y:S05]  /*10220*/  BSYNC.RECONVERGENT B0 ;  /* 0x0000000000007941 */ /* 0x000fea0003800200 */
.L_x_7376:
[----:B------:R0:W-:Y:S01]  /*10230*/  STG.E.U8 desc[UR36][R4.64], R0 ;  /* 0x0000000004007986 */ /* 0x0001e2000c101124 */
[----:B------:R-:W-:Y:S05]  /*10240*/  BRA `(.L_x_7365) ;  /* 0x0000000800ac7947 */ /* 0x000fea0003800000 */
.L_x_7374:
        /* <DEDUP_REMOVED lines=26> */
.L_x_7381:
[----:B------:R-:W-:-:S04]  /*103f0*/  SHF.R.U32.HI R3, RZ, 0x18, R7 ;  /* 0x00000018ff037819 */ /* 0x000fc80000011607 */
[----:B------:R-:W-:-:S07]  /*10400*/  LOP3.LUT R0, R0, 0x80, R3, 0xf8, !PT ;  /* 0x0000008000007812 */ /* 0x000fce00078ef803 */
.L_x_7380:
[----:B------:R-:W-:Y:S05]  /*10410*/  BSYNC.RECONVERGENT B0 ;  /* 0x0000000000007941 */ /* 0x000fea0003800200 */
.L_x_7379:
[----:B------:R0:W-:Y:S01]  /*10420*/  STG.E.U8 desc[UR36][R4.64], R0 ;  /* 0x0000000004007986 */ /* 0x0001e2000c101124 */
[----:B------:R-:W-:Y:S05]  /*10430*/  BRA `(.L_x_7365) ;  /* 0x0000000800307947 */ /* 0x000fea0003800000 */
.L_x_7373:
        /* <DEDUP_REMOVED lines=30> */
.L_x_7383:
[----:B------:R-:W0:Y:S02]  /*10620*/  F2I.U64.F64.TRUNC R40, R40 ;  /* 0x0000002800287311 */ /* 0x000e24000030d800 */
[----:B0-----:R0:W-:Y:S01]  /*10630*/  STG.E.64 desc[UR36][R4.64], R40 ;  /* 0x0000002804007986 */ /* 0x0011e2000c101b24 */
[----:B------:R-:W-:Y:S05]  /*10640*/  BRA `(.L_x_7365) ;  /* 0x0000000400ac7947 */ /* 0x000fea0003800000 */
.L_x_7382:
[----:B------:R-:W0:Y:S02]  /*10650*/  F2I.U32.F64.TRUNC R41, R40 ;  /* 0x0000002800297311 */ /* 0x000e24000030d000 */
[----:B0-----:R0:W-:Y:S01]  /*10660*/  STG.E desc[UR36][R4.64], R41 ;  /* 0x0000002904007986 */ /* 0x0011e2000c101924 */
[----:B------:R-:W-:Y:S05]  /*10670*/  BRA `(.L_x_7365) ;  /* 0x0000000400a07947 */ /* 0x000fea0003800000 */
.L_x_7372:
[----:B------:R-:W-:-:S13]  /*10680*/  ISETP.GT.AND P0, PT, R0, 0xe, PT ;  /* 0x0000000e0000780c */ /* 0x000fda0003f04270 */
[----:B------:R-:W-:Y:S05]  /*10690*/  @P0 BRA `(.L_x_7384) ;  /* 0x00000000003c0947 */ /* 0x000fea0003800000 */
[----:B------:R-:W-:-:S13]  /*106a0*/  ISETP.NE.AND P0, PT, R0, 0xa, PT ;  /* 0x0000000a0000780c */ /* 0x000fda0003f05270 */
[----:B------:R-:W-:Y:S05]  /*106b0*/  @!P0 BRA `(.L_x_7385) ;  /* 0x00000000002c8947 */ /* 0x000fea0003800000 */
[----:B------:R-:W-:-:S13]  /*106c0*/  ISETP.NE.AND P0, PT, R0, 0xb, PT ;  /* 0x0000000b0000780c */ /* 0x000fda0003f05270 */
[----:B------:R-:W-:Y:S05]  /*106d0*/  @P0 BRA `(.L_x_7364) ;  /* 0x0000000000440947 */ /* 0x000fea0003800000 */
        /* <DEDUP_REMOVED lines=9> */
.L_x_7385:
[----:B--2---:R0:W-:Y:S01]  /*10770*/  STG.E.128 desc[UR36][R4.64], R40 ;  /* 0x0000002804007986 */ /* 0x0041e2000c101d24 */
[----:B------:R-:W-:Y:S05]  /*10780*/  BRA `(.L_x_7365) ;  /* 0x00000004005c7947 */ /* 0x000fea0003800000 */
.L_x_7384:
[----:B------:R-:W-:-:S13]  /*10790*/  ISETP.NE.AND P0, PT, R0, 0xf, PT ;  /* 0x0000000f0000780c */ /* 0x000fda0003f05270 */
[----:B------:R-:W-:Y:S05]  /*107a0*/  @!P0 BRA `(.L_x_7386) ;  /* 0x0000000400288947 */ /* 0x000fea0003800000 */
[----:B------:R-:W-:-:S13]  /*107b0*/  ISETP.NE.AND P0, PT, R0, 0x17, PT ;  /* 0x000000170000780c */ /* 0x000fda0003f05270 */
[----:B------:R-:W-:Y:S05]  /*107c0*/  @!P0 BRA `(.L_x_7387) ;  /* 0x0000000000b08947 */ /* 0x000fea0003800000 */
[----:B------:R-:W-:-:S13]  /*107d0*/  ISETP.NE.AND P0, PT, R0, 0x18, PT ;  /* 0x000000180000780c */ /* 0x000fda0003f05270 */
[----:B------:R-:W-:Y:S05]  /*107e0*/  @!P0 BRA `(.L_x_7388) ;  /* 0x0000000000448947 */ /* 0x000fea0003800000 */
.L_x_7364:
[----:B------:R-:W-:Y:S01]  /*107f0*/  MOV R0, 0x0 ;  /* 0x0000000000007802 */ /* 0x000fe20000000f00 */
[----:B------:R-:W0:Y:S01]  /*10800*/  LDCU.64 UR4, c[0x4][0x148] ;  /* 0x01002900ff0477ac */ /* 0x000e220008000a00 */
[----:B------:R-:W-:Y:S02]  /*10810*/  IMAD.MOV.U32 R8, RZ, RZ, 0x65 ;  /* 0x00000065ff087424 */ /* 0x000fe400078e00ff */
[----:B------:R1:W4:Y:S01]  /*10820*/  LDC.64 R14, c[0x4][R0] ;  /* 0x01000000000e7b82 */ /* 0x0003220000000a00 */
[----:B------:R-:W5:Y:S01]  /*10830*/  LDCU.64 UR6, c[0x4][0x150] ;  /* 0x01002a00ff0677ac */ /* 0x000f620008000a00 */
[----:B------:R-:W-:Y:S02]  /*10840*/  IMAD.MOV.U32 R12, RZ, RZ, 0x1 ;  /* 0x00000001ff0c7424 */ /* 0x000fe400078e00ff */
[----:B------:R-:W-:Y:S01]  /*10850*/  IMAD.MOV.U32 R13, RZ, RZ, RZ ;  /* 0x000000ffff0d7224 */ /* 0x000fe200078e00ff */
[----:B------:R-:W2:Y:S01]  /*10860*/  LDCU.64 UR8, c[0x4][0x38] ;  /* 0x01000700ff0877ac */ /* 0x000ea20008000a00 */
[----:B0-----:R-:W-:-:S02]  /*10870*/  IMAD.U32 R4, RZ, RZ, UR4 ;  /* 0x00000004ff047e24 */ /* 0x001fc4000f8e00ff */
[----:B------:R-:W-:Y:S02]  /*10880*/  IMAD.U32 R5, RZ, RZ, UR5 ;  /* 0x00000005ff057e24 */ /* 0x000fe4000f8e00ff */
[----:B-----5:R-:W-:Y:S02]  /*10890*/  IMAD.U32 R6, RZ, RZ, UR6 ;  /* 0x00000006ff067e24 */ /* 0x020fe4000f8e00ff */
[----:B------:R-:W-:Y:S02]  /*108a0*/  IMAD.U32 R7, RZ, RZ, UR7 ;  /* 0x00000007ff077e24 */ /* 0x000fe4000f8e00ff */
[----:B--2---:R-:W-:Y:S02]  /*108b0*/  IMAD.U32 R10, RZ, RZ, UR8 ;  /* 0x00000008ff0a7e24 */ /* 0x004fe4000f8e00ff */
[----:B-1----:R-:W-:-:S07]  /*108c0*/  IMAD.U32 R11, RZ, RZ, UR9 ;  /* 0x00000009ff0b7e24 */ /* 0x002fce000f8e00ff */
[----:B------:R-:W-:-:S07]  /*108d0*/  LEPC R20, `(.L_x_7389) ;  /* 0x000000001014794e */ /* 0x000fce0000000000 */
[----:B---34-:R-:W-:Y:S05]  /*108e0*/  CALL.ABS.NOINC R14 ;  /* 0x000000000e007343 */ /* 0x018fea0003c00000 */
.L_x_7389:
[----:B------:R-:W-:Y:S05]  /*108f0*/  BRA `(.L_x_7365) ;  /* 0x0000000400007947 */ /* 0x000fea0003800000 */
.L_x_7388:
        /* <DEDUP_REMOVED lines=21> */
.L_x_7391:
[----:B------:R-:W-:Y:S05]  /*10a50*/  BSYNC.RECONVERGENT B0 ;  /* 0x0000000000007941 */ /* 0x000fea0003800200 */
.L_x_7390:
[----:B------:R-:W-:-:S05]  /*10a60*/  LOP3.LUT R3, R0, 0x80, R3, 0xf8, !PT ;  /* 0x0000008000037812 */ /* 0x000fca00078ef803 */
[----:B------:R1:W-:Y:S01]  /*10a70*/  STG.E.U8 desc[UR36][R4.64], R3 ;  /* 0x0000000304007986 */ /* 0x0003e2000c101124 */
[----:B------:R-:W-:Y:S05]  /*10a80*/  BRA `(.L_x_7365) ;  /* 0x00000000009c7947 */ /* 0x000fea0003800000 */
.L_x_7387:
        /* <DEDUP_REMOVED lines=20> */
.L_x_7393:
[----:B------:R-:W-:Y:S01]  /*10bd0*/  IMAD.MOV.U32 R0, RZ, RZ, 0x7f ;  /* 0x0000007fff007424 */ /* 0x000fe200078e00ff */
[----:B------:R-:W-:-:S04]  /*10be0*/  ISETP.GT.U32.AND P0, PT, R3, 0x7f800000, PT ;  /* 0x7f8000000300780c */ /* 0x000fc80003f04070 */
[----:B------:R-:W-:-:S09]  /*10bf0*/  SEL R0, R0, 0x7c, P0 ;  /* 0x0000007c00007807 */ /* 0x000fd20000000000 */
.L_x_7394:
[----:B------:R-:W-:Y:S05]  /*10c00*/  BSYNC.RECONVERGENT B0 ;  /* 0x0000000000007941 */ /* 0x000fea0003800200 */
.L_x_7392:
[----:B------:R-:W-:-:S04]  /*10c10*/  SHF.R.U32.HI R3, RZ, 0x18, R7 ;  /* 0x00000018ff037819 */ /* 0x000fc80000011607 */
[----:B------:R-:W-:-:S05]  /*10c20*/  LOP3.LUT R3, R0, 0x80, R3, 0xf8, !PT ;  /* 0x0000008000037812 */ /* 0x000fca00078ef803 */
[----:B------:R0:W-:Y:S01]  /*10c30*/  STG.E.U8 desc[UR36][R4.64], R3 ;  /* 0x0000000304007986 */ /* 0x0001e2000c101124 */
[----:B------:R-:W-:Y:S05]  /*10c40*/  BRA `(.L_x_7365) ;  /* 0x00000000002c7947 */ /* 0x000fea0003800000 */
.L_x_7386:
        /* <DEDUP_REMOVED lines=11> */
.L_x_7365:
[----:B------:R-:W-:-:S07]  /*10d00*/  VIADD R44, R44, 0x80 ;  /* 0x000000802c2c7836 */ /* 0x000fce0000000000 */
.L_x_7322:
[----:B------:R-:W-:-:S13]  /*10d10*/  ISETP.GE.AND P0, PT, R44, R48, PT ;  /* 0x000000302c00720c */ /* 0x000fda0003f06270 */
[----:B------:R-:W-:Y:S05]  /*10d20*/  @P0 BREAK.RELIABLE B6 ;  /* 0x0000000000060942 */ /* 0x000fea0003800100 */
[----:B------:R-:W-:Y:S05]  /*10d30*/  @P0 BRA `(.L_x_7359) ;  /* 0x00000014004c0947 */ /* 0x000fea0003800000 */
[----:B------:R-:W-:Y:S05]  /*10d40*/  BSYNC.RELIABLE B6 ;  /* 0x0000000000067941 */ /* 0x000fea0003800100 */
.L_x_7321:
[----:B------:R-:W5:Y:S01]  /*10d50*/  LDCU UR4, c[0x0][0x3b4] ;  /* 0x00007680ff0477ac */ /* 0x000f620008000800 */
[----:B01--4-:R-:W0:Y:S01]  /*10d60*/  LDC.64 R4, c[0x0][0x388] ;  /* 0x0000e200ff047b82 */ /* 0x013e220000000a00 */
        /* <DEDUP_REMOVED lines=19> */
.L_x_7398:
[----:B------:R-:W0:Y:S02]  /*10ea0*/  F2I.S64.F64.TRUNC R32, R32 ;  /* 0x0000002000207311 */ /* 0x000e24000030d900 */
[----:B0-----:R-:W-:-:S05]  /*10eb0*/  IMAD.MOV.U32 R3, RZ, RZ, R32 ;  /* 0x000000ffff037224 */ /* 0x001fca00078e0020 */
[----:B------:R1:W-:Y:S01]  /*10ec0*/  STG.E.U8 desc[UR36][R4.64], R3 ;  /* 0x0000000304007986 */ /* 0x0003e2000c101124 */
[----:B------:R-:W-:Y:S05]  /*10ed0*/  BRA `(.L_x_7400) ;  /* 0x0000001000e07947 */ /* 0x000fea0003800000 */
.L_x_7397:
        /* <DEDUP_REMOVED lines=9> */
.L_x_7402:
[----:B------:R-:W0:Y:S02]  /*10f70*/  F2I.F64.TRUNC R33, R32 ;  /* 0x0000002000217311 */ /* 0x000e24000030d100 */
[----:B0-----:R0:W-:Y:S01]  /*10f80*/  STG.E desc[UR36][R4.64], R33 ;  /* 0x0000002104007986 */ /* 0x0011e2000c101924 */
[----:B------:R-:W-:Y:S05]  /*10f90*/  BRA `(.L_x_7400) ;  /* 0x0000001000b07947 */ /* 0x000fea0003800000 */
.L_x_7401:
[----:B------:R-:W0:Y:S02]  /*10fa0*/  F2I.F64.TRUNC R33, R32 ;  /* 0x0000002000217311 */ /* 0x000e24000030d100 */
[----:B0-----:R4:W-:Y:S01]  /*10fb0*/  STG.E.U16 desc[UR36][R4.64], R33 ;  /* 0x0000002104007986 */ /* 0x0019e2000c101524 */
[----:B------:R-:W-:Y:S05]  /*10fc0*/  BRA `(.L_x_7400) ;  /* 0x0000001000a47947 */ /* 0x000fea0003800000 */
.L_x_7396:
        /* <DEDUP_REMOVED lines=17> */
.L_x_7404:
        /* <DEDUP_REMOVED lines=12> */
.L_x_7403:
        /* <DEDUP_REMOVED lines=19> */
[----:B---3--:R-:W0:-:S15]  /*112d0*/  F2F.F32.F64 R7, R34 ;  /* 0x0000002200077310 */ /* 0x008e1e0000301000 */
        /* <DEDUP_REMOVED lines=8> */
.L_x_7406:
        /* <DEDUP_REMOVED lines=23> */
.L_x_7405:
[----:B------:R0:W-:Y:S01]  /*114d0*/  STG.E.64 desc[UR36][R4.64], R32 ;  /* 0x0000002004007986 */ /* 0x0001e2000c101b24 */
[----:B------:R-:W-:Y:S05]  /*114e0*/  BRA `(.L_x_7400) ;  /* 0x0000000c005c7947 */ /* 0x000fea0003800000 */
.L_x_7395:
        /* <DEDUP_REMOVED lines=13> */
.L_x_7410:
        /* <DEDUP_REMOVED lines=26> */
.L_x_7413:
[----:B------:R-:W-:-:S04]  /*11760*/  SHF.R.U32.HI R3, RZ, 0x18, R7 ;  /* 0x00000018ff037819 */ /* 0x000fc80000011607 */
[----:B------:R-:W-:-:S07]  /*11770*/  LOP3.LUT R0, R0, 0x80, R3, 0xf8, !PT ;  /* 0x0000008000007812 */ /* 0x000fce00078ef803 */
.L_x_7412:
[----:B------:R-:W-:Y:S05]  /*11780*/  BSYNC.RECONVERGENT B0 ;  /* 0x0000000000007941 */ /* 0x000fea0003800200 */
.L_x_7411:
[----:B------:R0:W-:Y:S01]  /*11790*/  STG.E.U8 desc[UR36][R4.64], R0 ;  /* 0x0000000004007986 */ /* 0x0001e2000c101124 */
[----:B------:R-:W-:Y:S05]  /*117a0*/  BRA `(.L_x_7400) ;  /* 0x0000000800ac7947 */ /* 0x000fea0003800000 */
.L_x_7409:
        /* <DEDUP_REMOVED lines=26> */
.L_x_7416:
[----:B------:R-:W-:-:S04]  /*11950*/  SHF.R.U32.HI R3, RZ, 0x18, R7 ;  /* 0x00000018ff037819 */ /* 0x000fc80000011607 */
[----:B------:R-:W-:-:S07]  /*11960*/  LOP3.LUT R0, R0, 0x80, R3, 0xf8, !PT ;  /* 0x0000008000007812 */ /* 0x000fce00078ef803 */
.L_x_7415:
[----:B------:R-:W-:Y:S05]  /*11970*/  BSYNC.RECONVERGENT B0 ;  /* 0x0000000000007941 */ /* 0x000fea0003800200 */
.L_x_7414:
[----:B------:R0:W-:Y:S01]  /*11980*/  STG.E.U8 desc[UR36][R4.64], R0 ;  /* 0x0000000004007986 */ /* 0x0001e2000c101124 */
[----:B------:R-:W-:Y:S05]  /*11990*/  BRA `(.L_x_7400) ;  /* 0x0000000800307947 */ /* 0x000fea0003800000 */
.L_x_7408:
        /* <DEDUP_REMOVED lines=30> */
.L_x_7418:
[----:B------:R-:W0:Y:S02]  /*11b80*/  F2I.U64.F64.TRUNC R32, R32 ;  /* 0x0000002000207311 */ /* 0x000e24000030d800 */
[----:B0-----:R0:W-:Y:S01]  /*11b90*/  STG.E.64 desc[UR36][R4.64], R32 ;  /* 0x0000002004007986 */ /* 0x0011e2000c101b24 */
[----:B------:R-:W-:Y:S05]  /*11ba0*/  BRA `(.L_x_7400) ;  /* 0x0000000400ac7947 */ /* 0x000fea0003800000 */
.L_x_7417:
[----:B------:R-:W0:Y:S02]  /*11bb0*/  F2I.U32.F64.TRUNC R33, R32 ;  /* 0x0000002000217311 */ /* 0x000e24000030d000 */
[----:B0-----:R0:W-:Y:S01]  /*11bc0*/  STG.E desc[UR36][R4.64], R33 ;  /* 0x0000002104007986 */ /* 0x0011e2000c101924 */
[----:B------:R-:W-:Y:S05]  /*11bd0*/  BRA `(.L_x_7400) ;  /* 0x0000000400a07947 */ /* 0x000fea0003800000 */
.L_x_7407:
[----:B------:R-:W-:-:S13]  /*11be0*/  ISETP.GT.AND P0, PT, R0, 0xe, PT ;  /* 0x0000000e0000780c */ /* 0x000fda0003f04270 */
[----:B------:R-:W-:Y:S05]  /*11bf0*/  @P0 BRA `(.L_x_7419) ;  /* 0x00000000003c0947 */ /* 0x000fea0003800000 */
[----:B------:R-:W-:-:S13]  /*11c00*/  ISETP.NE.AND P0, PT, R0, 0xa, PT ;  /* 0x0000000a0000780c */ /* 0x000fda0003f05270 */
[----:B------:R-:W-:Y:S05]  /*11c10*/  @!P0 BRA `(.L_x_7420) ;  /* 0x00000000002c8947 */ /* 0x000fea0003800000 */
[----:B------:R-:W-:-:S13]  /*11c20*/  ISETP.NE.AND P0, PT, R0, 0xb, PT ;  /* 0x0000000b0000780c */ /* 0x000fda0003f05270 */
[----:B------:R-:W-:Y:S05]  /*11c30*/  @P0 BRA `(.L_x_7399) ;  /* 0x0000000000440947 */ /* 0x000fea0003800000 */
[----:B---3--:R-:W0:-:S15]  /*11c40*/  DSETP.NEU.AND P0, PT, R34, RZ, PT ;  /* 0x000000ff2200722a */ /* 0x008e1e0003f0d000 */
        /* <DEDUP_REMOVED lines=8> */
.L_x_7420:
[----:B---3--:R0:W-:Y:S01]  /*11cd0*/  STG.E.128 desc[UR36][R4.64], R32 ;  /* 0x0000002004007986 */ /* 0x0081e2000c101d24 */
[----:B------:R-:W-:Y:S05]  /*11ce0*/  BRA `(.L_x_7400) ;  /* 0x00000004005c7947 */ /* 0x000fea0003800000 */
.L_x_7419:
[----:B------:R-:W-:-:S13]  /*11cf0*/  ISETP.NE.AND P0, PT, R0, 0xf, PT ;  /* 0x0000000f0000780c */ /* 0x000fda0003f05270 */
[----:B------:R-:W-:Y:S05]  /*11d00*/  @!P0 BRA `(.L_x_7421) ;  /* 0x0000000400288947 */ /* 0x000fea0003800000 */
[----:B------:R-:W-:-:S13]  /*11d10*/  ISETP.NE.AND P0, PT, R0, 0x17, PT ;  /* 0x000000170000780c */ /* 0x000fda0003f05270 */
[----:B------:R-:W-:Y:S05]  /*11d20*/  @!P0 BRA `(.L_x_7422) ;  /* 0x0000000000b08947 */ /* 0x000fea0003800000 */
[----:B------:R-:W-:-:S13]  /*11d30*/  ISETP.NE.AND P0, PT, R0, 0x18, PT ;  /* 0x000000180000780c */ /* 0x000fda0003f05270 */
[----:B------:R-:W-:Y:S05]  /*11d40*/  @!P0 BRA `(.L_x_7423) ;  /* 0x0000000000448947 */ /* 0x000fea0003800000 */
.L_x_7399:
        /* <DEDUP_REMOVED lines=16> */
.L_x_7424:
[----:B------:R-:W-:Y:S05]  /*11e50*/  BRA `(.L_x_7400) ;  /* 0x0000000400007947 */ /* 0x000fea0003800000 */
.L_x_7423:
        /* <DEDUP_REMOVED lines=21> */
.L_x_7426:
[----:B------:R-:W-:Y:S05]  /*11fb0*/  BSYNC.RECONVERGENT B0 ;  /* 0x0000000000007941 */ /* 0x000fea0003800200 */
.L_x_7425:
[----:B------:R-:W-:-:S05]  /*11fc0*/  LOP3.LUT R3, R0, 0x80, R3, 0xf8, !PT ;  /* 0x0000008000037812 */ /* 0x000fca00078ef803 */
[----:B------:R0:W-:Y:S01]  /*11fd0*/  STG.E.U8 desc[UR36][R4.64], R3 ;  /* 0x0000000304007986 */ /* 0x0001e2000c101124 */
[----:B------:R-:W-:Y:S05]  /*11fe0*/  BRA `(.L_x_7400) ;  /* 0x00000000009c7947 */ /* 0x000fea0003800000 */
.L_x_7422:
        /* <DEDUP_REMOVED lines=20> */
.L_x_7428:
[----:B------:R-:W-:Y:S01]  /*12130*/  IMAD.MOV.U32 R0, RZ, RZ, 0x7f ;  /* 0x0000007fff007424 */ /* 0x000fe200078e00ff */
[----:B------:R-:W-:-:S04]  /*12140*/  ISETP.GT.U32.AND P0, PT, R3, 0x7f800000, PT ;  /* 0x7f8000000300780c */ /* 0x000fc80003f04070 */
[----:B------:R-:W-:-:S09]  /*12150*/  SEL R0, R0, 0x7c, P0 ;  /* 0x0000007c00007807 */ /* 0x000fd20000000000 */
.L_x_7429:
[----:B------:R-:W-:Y:S05]  /*12160*/  BSYNC.RECONVERGENT B0 ;  /* 0x0000000000007941 */ /* 0x000fea0003800200 */
.L_x_7427:
[----:B------:R-:W-:-:S04]  /*12170*/  SHF.R.U32.HI R3, RZ, 0x18, R7 ;  /* 0x00000018ff037819 */ /* 0x000fc80000011607 */
[----:B------:R-:W-:-:S05]  /*12180*/  LOP3.LUT R3, R0, 0x80, R3, 0xf8, !PT ;  /* 0x0000008000037812 */ /* 0x000fca00078ef803 */
[----:B------:R0:W-:Y:S01]  /*12190*/  STG.E.U8 desc[UR36][R4.64], R3 ;  /* 0x0000000304007986 */ /* 0x0001e2000c101124 */
[----:B------:R-:W-:Y:S05]  /*121a0*/  BRA `(.L_x_7400) ;  /* 0x00000000002c7947 */ /* 0x000fea0003800000 */
.L_x_7421:
        /* <DEDUP_REMOVED lines=11> */
.L_x_7400:
[----:B------:R-:W-:-:S07]  /*12260*/  VIADD R44, R44, 0x80 ;  /* 0x000000802c2c7836 */ /* 0x000fce0000000000 */
.L_x_7359:
[----:B------:R-:W-:Y:S05]  /*12270*/  BSYNC.RECONVERGENT B7 ;  /* 0x0000000000077941 */ /* 0x000fea0003800200 */
.L_x_7320:
[----:B------:R-:W-:-:S13]  /*12280*/  ISETP.GE.AND P0, PT, R44, R48, PT ;  /* 0x000000302c00720c */ /* 0x000fda0003f06270 */
[----:B------:R-:W-:Y:S05]  /*12290*/  @P0 EXIT ;  /* 0x000000000000094d */ /* 0x000fea0003800000 */
[----:B01--4-:R-:W0:Y:S01]  /*122a0*/  LDC.64 R4, c[0x0][0x388] ;  /* 0x0000e200ff047b82 */ /* 0x013e220000000a00 */
        /* <DEDUP_REMOVED lines=17> */
[----:B0-----:R-:W-:Y:S01]  /*123c0*/  STG.E.U8 desc[UR36][R2.64], R17 ;  /* 0x0000001102007986 */ /* 0x001fe2000c101124 */
[----:B------:R-:W-:Y:S05]  /*123d0*/  EXIT ;  /* 0x000000000000794d */ /* 0x000fea0003800000 */
.L_x_7433:
[----:B------:R-:W0:Y:S02]  /*123e0*/  F2I.S64.F64.TRUNC R16, R16 ;  /* 0x0000001000107311 */ /* 0x000e24000030d900 */
[----:B0-----:R-:W-:-:S05]  /*123f0*/  IMAD.MOV.U32 R5, RZ, RZ, R16 ;  /* 0x000000ffff057224 */ /* 0x001fca00078e0010 */
[----:B------:R-:W-:Y:S01]  /*12400*/  STG.E.U8 desc[UR36][R2.64], R5 ;  /* 0x0000000502007986 */ /* 0x000fe2000c101124 */
[----:B------:R-:W-:Y:S05]  /*12410*/  EXIT ;  /* 0x000000000000794d */ /* 0x000fea0003800000 */
.L_x_7432:
[----:B------:R-:W-:-:S13]  /*12420*/  ISETP.NE.AND P0, PT, R0, 0x2, PT ;  /* 0x000000020000780c */ /* 0x000fda0003f05270 */
[----:B------:R-:W-:Y:S05]  /*12430*/  @!P0 BRA `(.L_x_7435) ;  /* 0x0000000000288947 */ /* 0x000fea0003800000 */
[----:B------:R-:W-:-:S13]  /*12440*/  ISETP.NE.AND P0, PT, R0, 0x3, PT ;  /* 0x000000030000780c */ /* 0x000fda0003f05270 */
[----:B------:R-:W-:Y:S05]  /*12450*/  @!P0 BRA `(.L_x_7436) ;  /* 0x0000000000148947 */ /* 0x000fea0003800000 */
[----:B------:R-:W-:-:S13]  /*12460*/  ISETP.NE.AND P0, PT, R0, 0x4, PT ;  /* 0x000000040000780c */ /* 0x000fda0003f05270 */
[----:B------:R-:W-:Y:S05]  /*12470*/  @P0 BRA `(.L_x_7434) ;  /* 0x0000000c00840947 */ /* 0x000fea0003800000 */
[----:B------:R-:W0:Y:S02]  /*12480*/  F2I.S64.F64.TRUNC R16, R16 ;  /* 0x0000001000107311 */ /* 0x000e24000030d900 */
[----:B0-----:R-:W-:Y:S01]  /*12490*/  STG.E.64 desc[UR36][R2.64], R16 ;  /* 0x0000001002007986 */ /* 0x001fe2000c101b24 */
[----:B------:R-:W-:Y:S05]  /*124a0*/  EXIT ;  /* 0x000000000000794d */ /* 0x000fea0003800000 */
.L_x_7436:
[----:B------:R-:W0:Y:S02]  /*124b0*/  F2I.F64.TRUNC R17, R16 ;  /* 0x0000001000117311 */ /* 0x000e24000030d100 */
[----:B0-----:R-:W-:Y:S01]  /*124c0*/  STG.E desc[UR36][R2.64], R17 ;  /* 0x0000001102007986 */ /* 0x001fe2000c101924 */
[----:B------:R-:W-:Y:S05]  /*124d0*/  EXIT ;  /* 0x000000000000794d */ /* 0x000fea0003800000 */
.L_x_7435:
[----:B------:R-:W0:Y:S02]  /*124e0*/  F2I.F64.TRUNC R17, R16 ;  /* 0x0000001000117311 */ /* 0x000e24000030d100 */
[----:B0-----:R-:W-:Y:S01]  /*124f0*/  STG.E.U16 desc[UR36][R2.64], R17 ;  /* 0x0000001102007986 */ /* 0x001fe2000c101524 */
[----:B------:R-:W-:Y:S05]  /*12500*/  EXIT ;  /* 0x000000000000794d */ /* 0x000fea0003800000 */
.L_x_7431:
        /* <DEDUP_REMOVED lines=17> */
.L_x_7438:
        /* <DEDUP_REMOVED lines=10> */
[----:B------:R-:W-:Y:S01]  /*126c0*/  STG.E.U16 desc[UR36][R2.64], R0 ;  /* 0x0000000002007986 */ /* 0x000fe2000c101524 */
[----:B------:R-:W-:Y:S05]  /*126d0*/  EXIT ;  /* 0x000000000000794d */ /* 0x000fea0003800000 */
.L_x_7437:
        /* <DEDUP_REMOVED lines=19> */
[----:B------:R-:W0:-:S15]  /*12810*/  F2F.F32.F64 R5, R18 ;  /* 0x0000001200057310 */ /* 0x000e1e0000301000 */
        /* <DEDUP_REMOVED lines=8> */
.L_x_7440:
        /* <DEDUP_REMOVED lines=23> */
.L_x_7439:
[----:B------:R-:W-:Y:S01]  /*12a10*/  STG.E.64 desc[UR36][R2.64], R16 ;  /* 0x0000001002007986 */ /* 0x000fe2000c101b24 */
[----:B------:R-:W-:Y:S05]  /*12a20*/  EXIT ;  /* 0x000000000000794d */ /* 0x000fea0003800000 */
.L_x_7430:
        /* <DEDUP_REMOVED lines=11> */
[----:B0-----:R-:W-:Y:S01]  /*12ae0*/  STG.E.U16 desc[UR36][R2.64], R17 ;  /* 0x0000001102007986 */ /* 0x001fe2000c101524 */
[----:B------:R-:W-:Y:S05]  /*12af0*/  EXIT ;  /* 0x000000000000794d */ /* 0x000fea0003800000 */
.L_x_7444:
        /* <DEDUP_REMOVED lines=26> */
.L_x_7447:
[----:B------:R-:W-:-:S04]  /*12ca0*/  SHF.R.U32.HI R5, RZ, 0x18, R5 ;  /* 0x00000018ff057819 */ /* 0x000fc80000011605 */
[----:B------:R-:W-:-:S07]  /*12cb0*/  LOP3.LUT R0, R0, 0x80, R5, 0xf8, !PT ;  /* 0x0000008000007812 */ /* 0x000fce00078ef805 */
.L_x_7446:
[----:B------:R-:W-:Y:S05]  /*12cc0*/  BSYNC.RECONVERGENT B0 ;  /* 0x0000000000007941 */ /* 0x000fea0003800200 */
.L_x_7445:
[----:B------:R-:W-:Y:S01]  /*12cd0*/  STG.E.U8 desc[UR36][R2.64], R0 ;  /* 0x0000000002007986 */ /* 0x000fe2000c101124 */
[----:B------:R-:W-:Y:S05]  /*12ce0*/  EXIT ;  /* 0x000000000000794d */ /* 0x000fea0003800000 */
.L_x_7443:
        /* <DEDUP_REMOVED lines=26> */
.L_x_7450:
[----:B------:R-:W-:-:S04]  /*12e90*/  SHF.R.U32.HI R5, RZ, 0x18, R5 ;  /* 0x00000018ff057819 */ /* 0x000fc80000011605 */
[----:B------:R-:W-:-:S07]  /*12ea0*/  LOP3.LUT R0, R0, 0x80, R5, 0xf8, !PT ;  /* 0x0000008000007812 */ /* 0x000fce00078ef805 */
.L_x_7449:
[----:B------:R-:W-:Y:S05]  /*12eb0*/  BSYNC.RECONVERGENT B0 ;  /* 0x0000000000007941 */ /* 0x000fea0003800200 */
.L_x_7448:
[----:B------:R-:W-:Y:S01]  /*12ec0*/  STG.E.U8 desc[UR36][R2.64], R0 ;  /* 0x0000000002007986 */ /* 0x000fe2000c101124 */
[----:B------:R-:W-:Y:S05]  /*12ed0*/  EXIT ;  /* 0x000000000000794d */ /* 0x000fea0003800000 */
.L_x_7442:
        /* <DEDUP_REMOVED lines=30> */
.L_x_7452:
[----:B------:R-:W0:Y:S02]  /*130c0*/  F2I.U64.F64.TRUNC R16, R16 ;  /* 0x0000001000107311 */ /* 0x000e24000030d800 */
[----:B0-----:R-:W-:Y:S01]  /*130d0*/  STG.E.64 desc[UR36][R2.64], R16 ;  /* 0x0000001002007986 */ /* 0x001fe2000c101b24 */
[----:B------:R-:W-:Y:S05]  /*130e0*/  EXIT ;  /* 0x000000000000794d */ /* 0x000fea0003800000 */
.L_x_7451:
[----:B------:R-:W0:Y:S02]  /*130f0*/  F2I.U32.F64.TRUNC R17, R16 ;  /* 0x0000001000117311 */ /* 0x000e24000030d000 */
[----:B0-----:R-:W-:Y:S01]  /*13100*/  STG.E desc[UR36][R2.64], R17 ;  /* 0x0000001102007986 */ /* 0x001fe2000c101924 */
[----:B------:R-:W-:Y:S05]  /*13110*/  EXIT ;  /* 0x000000000000794d */ /* 0x000fea0003800000 */
.L_x_7441:
[----:B------:R-:W-:-:S13]  /*13120*/  ISETP.GT.AND P0, PT, R0, 0xe, PT ;  /* 0x0000000e0000780c */ /* 0x000fda0003f04270 */
[----:B------:R-:W-:Y:S05]  /*13130*/  @P0 BRA `(.L_x_7453) ;  /* 0x00000000003c0947 */ /* 0x000fea0003800000 */
[----:B------:R-:W-:-:S13]  /*13140*/  ISETP.NE.AND P0, PT, R0, 0xa, PT ;  /* 0x0000000a0000780c */ /* 0x000fda0003f05270 */
[----:B------:R-:W-:Y:S05]  /*13150*/  @!P0 BRA `(.L_x_7454) ;  /* 0x00000000002c8947 */ /* 0x000fea0003800000 */
[----:B------:R-:W-:-:S13]  /*13160*/  ISETP.NE.AND P0, PT, R0, 0xb, PT ;  /* 0x0000000b0000780c */ /* 0x000fda0003f05270 */
[----:B------:R-:W-:Y:S05]  /*13170*/  @P0 BRA `(.L_x_7434) ;  /* 0x0000000000440947 */ /* 0x000fea0003800000 */
[----:B------:R-:W0:-:S15]  /*13180*/  DSETP.NEU.AND P0, PT, R18, RZ, PT ;  /* 0x000000ff1200722a */ /* 0x000e1e0003f0d000 */
[----:B------:R-:W-:-:S15]  /*13190*/  NOP ;  /* 0x0000000000007918 */ /* 0x000fde0000000000 */
[----:B------:R-:W-:-:S15]  /*131a0*/  NOP ;  /* 0x0000000000007918 */ /* 0x000fde0000000000 */
[----:B------:R-:W-:-:S15]  /*131b0*/  NOP ;  /* 0x0000000000007918 */ /* 0x000fde0000000000 */
[----:B------:R-:W-:-:S04]  /*131c0*/  NOP ;  /* 0x0000000000007918 */ /* 0x000fc80000000000 */
[----:B0-----:R-:W0:Y:S02]  /*131d0*/  DSETP.NEU.OR P0, PT, R16, RZ, P0 ;  /* 0x000000ff1000722a */ /* 0x001e24000070d400 */
[----:B0-----:R-:W-:-:S05]  /*131e0*/  SEL R5, RZ, 0x1, !P0 ;  /* 0x00000001ff057807 */ /* 0x001fca0004000000 */
[----:B------:R-:W-:Y:S01]  /*131f0*/  STG.E.U8 desc[UR36][R2.64], R5 ;  /* 0x0000000502007986 */ /* 0x000fe2000c101124 */
[----:B------:R-:W-:Y:S05]  /*13200*/  EXIT ;  /* 0x000000000000794d */ /* 0x000fea0003800000 */
.L_x_7454:
[----:B------:R-:W-:Y:S01]  /*13210*/  STG.E.128 desc[UR36][R2.64], R16 ;  /* 0x0000001002007986 */ /* 0x000fe2000c101d24 */
[----:B------:R-:W-:Y:S05]  /*13220*/  EXIT ;  /* 0x000000000000794d */ /* 0x000fea0003800000 */
.L_x_7453:
[----:B------:R-:W-:-:S13]  /*13230*/  ISETP.NE.AND P0, PT, R0, 0xf, PT ;  /* 0x0000000f0000780c */ /* 0x000fda0003f05270 */
[----:B------:R-:W-:Y:S05]  /*13240*/  @!P0 BRA `(.L_x_7455) ;  /* 0x0000000400288947 */ /* 0x000fea0003800000 */
[----:B------:R-:W-:-:S13]  /*13250*/  ISETP.NE.AND P0, PT, R0, 0x17, PT ;  /* 0x000000170000780c */ /* 0x000fda0003f05270 */
[----:B------:R-:W-:Y:S05]  /*13260*/  @!P0 BRA `(.L_x_7456) ;  /* 0x0000000000b08947 */ /* 0x000fea0003800000 */
[----:B------:R-:W-:-:S13]  /*13270*/  ISETP.NE.AND P0, PT, R0, 0x18, PT ;  /* 0x000000180000780c */ /* 0x000fda0003f05270 */
[----:B------:R-:W-:Y:S05]  /*13280*/  @!P0 BRA `(.L_x_7457) ;  /* 0x0000000000448947 */ /* 0x000fea0003800000 */
.L_x_7434:
        /* <DEDUP_REMOVED lines=16> */
.L_x_7458:
[----:B------:R-:W-:Y:S05]  /*13390*/  EXIT ;  /* 0x000000000000794d */ /* 0x000fea0003800000 */
.L_x_7457:
        /* <DEDUP_REMOVED lines=21> */
.L_x_7460:
[----:B------:R-:W-:Y:S05]  /*134f0*/  BSYNC.RECONVERGENT B0 ;  /* 0x0000000000007941 */ /* 0x000fea0003800200 */
.L_x_7459:
[----:B------:R-:W-:-:S05]  /*13500*/  LOP3.LUT R5, R0, 0x80, R5, 0xf8, !PT ;  /* 0x0000008000057812 */ /* 0x000fca00078ef805 */
[----:B------:R-:W-:Y:S01]  /*13510*/  STG.E.U8 desc[UR36][R2.64], R5 ;  /* 0x0000000502007986 */ /* 0x000fe2000c101124 */
[----:B------:R-:W-:Y:S05]  /*13520*/  EXIT ;  /* 0x000000000000794d */ /* 0x000fea0003800000 */
.L_x_7456:
        /* <DEDUP_REMOVED lines=20> */
.L_x_7462:
[----:B------:R-:W-:Y:S01]  /*13670*/  IMAD.MOV.U32 R0, RZ, RZ, 0x7f ;  /* 0x0000007fff007424 */ /* 0x000fe200078e00ff */
[----:B------:R-:W-:-:S04]  /*13680*/  ISETP.GT.U32.AND P0, PT, R4, 0x7f800000, PT ;  /* 0x7f8000000400780c */ /* 0x000fc80003f04070 */
[----:B------:R-:W-:-:S09]  /*13690*/  SEL R0, R0, 0x7c, P0 ;  /* 0x0000007c00007807 */ /* 0x000fd20000000000 */
.L_x_7463:
[----:B------:R-:W-:Y:S05]  /*136a0*/  BSYNC.RECONVERGENT B0 ;  /* 0x0000000000007941 */ /* 0x000fea0003800200 */
.L_x_7461:
[----:B------:R-:W-:-:S04]  /*136b0*/  SHF.R.U32.HI R5, RZ, 0x18, R5 ;  /* 0x00000018ff057819 */ /* 0x000fc80000011605 */
[----:B------:R-:W-:-:S05]  /*136c0*/  LOP3.LUT R5, R0, 0x80, R5, 0xf8, !PT ;  /* 0x0000008000057812 */ /* 0x000fca00078ef805 */
[----:B------:R-:W-:Y:S01]  /*136d0*/  STG.E.U8 desc[UR36][R2.64], R5 ;  /* 0x0000000502007986 */ /* 0x000fe2000c101124 */
[----:B------:R-:W-:Y:S05]  /*136e0*/  EXIT ;  /* 0x000000000000794d */ /* 0x000fea0003800000 */
.L_x_7455:
        /* <DEDUP_REMOVED lines=10> */
[----:B------:R-:W-:Y:S01]  /*13790*/  STG.E.U16 desc[UR36][R2.64], R0 ;  /* 0x0000000002007986 */ /* 0x000fe2000c101524 */
[----:B------:R-:W-:Y:S05]  /*137a0*/  EXIT ;  /* 0x000000000000794d */ /* 0x000fea0003800000 */
        .weak           $__internal_2_$__cuda_sm20_dblrcp_rn_slowpath_v3
        .type           $__internal_2_$__cuda_sm20_dblrcp_rn_slowpath_v3,@function
        .size           $__internal_2_$__cuda_sm20_dblrcp_rn_slowpath_v3,($__internal_3_$__cuda_sm20_div_rn_f64_full - $__internal_2_$__cuda_sm20_dblrcp_rn_slowpath_v3)
$__internal_2_$__cuda_sm20_dblrcp_rn_slowpath_v3:
[----:B------:R-:W-:Y:S01]  /*137b0*/  IMAD.MOV.U32 R9, RZ, RZ, R3 ;  /* 0x000000ffff097224 */ /* 0x000fe200078e0003 */
[----:B------:R-:W-:Y:S05]  /*137c0*/  BSSY.RECONVERGENT B0, `(.L_x_7464) ;  /* 0x000005b000007945 */ /* 0x000fea0003800200 */
[----:B------:R-:W0:Y:S02]  /*137d0*/  DSETP.GTU.AND P0, PT, |R8|, +INF , PT ;  /* 0x7ff000000800742a */ /* 0x000e240003f0c200 */
[----:B0-----:R-:W-:Y:S05]  /*137e0*/  @P0 BRA `(.L_x_7465) ;  /* 0x0000000400580947 */ /* 0x001fea0003800000 */
[----:B------:R-:W-:-:S05]  /*137f0*/  LOP3.LUT R3, R3, 0x7fffffff, RZ, 0xc0, !PT ;  /* 0x7fffffff03037812 */ /* 0x000fca00078ec0ff */
[----:B------:R-:W-:-:S05]  /*13800*/  VIADD R10, R3, 0xffffffff ;  /* 0xffffffff030a7836 */ /* 0x000fca0000000000 */
[----:B------:R-:W-:-:S13]  /*13810*/  ISETP.GE.U32.AND P0, PT, R10, 0x7fefffff, PT ;  /* 0x7fefffff0a00780c */ /* 0x000fda0003f06070 */
[----:B------:R-:W-:Y:S01]  /*13820*/  @P0 LOP3.LUT R11, R9, 0x7ff00000, RZ, 0x3c, !PT ;  /* 0x7ff00000090b0812 */ /* 0x000fe200078e3cff */
[----:B------:R-:W-:Y:S01]  /*13830*/  @P0 IMAD.MOV.U32 R10, RZ, RZ, RZ ;  /* 0x000000ffff0a0224 */ /* 0x000fe200078e00ff */
[----:B------:R-:W-:Y:S06]  /*13840*/  @P0 BRA `(.L_x_7466) ;  /* 0x0000000400480947 */ /* 0x000fec0003800000 */
[----:B------:R-:W-:-:S13]  /*13850*/  ISETP.GE.U32.AND P0, PT, R3, 0x1000001, PT ;  /* 0x010000010300780c */ /* 0x000fda0003f06070 */
[----:B------:R-:W-:Y:S05]  /*13860*/  @!P0 BRA `(.L_x_7467) ;  /* 0x0000000000b48947 */ /* 0x000fea0003800000 */
[----:B------:R-:W-:Y:S02]  /*13870*/  VIADD R15, R9, 0xc0200000 ;  /* 0xc0200000090f7836 */ /* 0x000fe40000000000 */
[----:B------:R-:W-:Y:S02]  /*13880*/  IMAD.MOV.U32 R14, RZ, RZ, R8 ;  /* 0x000000ffff0e7224 */ /* 0x000fe400078e0008 */
[----:B------:R-:W0:Y:S04]  /*13890*/  MUFU.RCP64H R13, R15 ;  /* 0x0000000f000d7308 */ /* 0x000e280000001800 */
        /* <DEDUP_REMOVED lines=42> */
.L_x_7467:
        /* <DEDUP_REMOVED lines=31> */
[----:B0-----:R0:W1:Y:S02]  /*13d30*/  DMUL R10, R8, 8.11296384146066816958e+31 ;  /* 0x46900000080a7828 */ /* 0x0010640000000000 */
[----:B01----:R-:W-:Y:S05]  /*13d40*/  BRA `(.L_x_7466) ;  /* 0x0000000000087947 */ /* 0x003fea0003800000 */
.L_x_7465:
[----:B------:R-:W-:Y:S01]  /*13d50*/  LOP3.LUT R11, R9, 0x80000, RZ, 0xfc, !PT ;  /* 0x00080000090b7812 */ /* 0x000fe200078efcff */
[----:B------:R-:W-:-:S07]  /*13d60*/  IMAD.MOV.U32 R10, RZ, RZ, R8 ;  /* 0x000000ffff0a7224 */ /* 0x000fce00078e0008 */
.L_x_7466:
[----:B------:R-:W-:Y:S05]  /*13d70*/  BSYNC.RECONVERGENT B0 ;  /* 0x0000000000007941 */ /* 0x000fea0003800200 */
.L_x_7464:
[----:B------:R-:W-:Y:S02]  /*13d80*/  IMAD.MOV.U32 R3, RZ, RZ, R10 ;  /* 0x000000ffff037224 */ /* 0x000fe400078e000a */
[----:B------:R-:W-:Y:S02]  /*13d90*/  IMAD.MOV.U32 R8, RZ, RZ, R11 ;  /* 0x000000ffff087224 */ /* 0x000fe400078e000b */
[----:B------:R-:W-:Y:S02]  /*13da0*/  IMAD.MOV.U32 R10, RZ, RZ, R0 ;  /* 0x000000ffff0a7224 */ /* 0x000fe400078e0000 */
[----:B------:R-:W-:-:S04]  /*13db0*/  IMAD.MOV.U32 R11, RZ, RZ, 0x0 ;  /* 0x00000000ff0b7424 */ /* 0x000fc800078e00ff */
[----:B------:R-:W-:Y:S05]  /*13dc0*/  RET.REL.NODEC R10 `(_ZN2at6native27unrolled_elementwise_kernelINS0_13BinaryFunctorIN3c107complexIdEES5_S5_NS0_15binary_internal10DivFunctorIS5_EEEESt5arrayIPcLm3EELi4E23TrivialOffsetCalculatorILi2EjESD_ILi1EjENS0_6memory12LoadWithCastILi2EEENSG_13StoreWithCastILi1EEEEEviT_T0_T2_T3_T4_T5_) ;  /* 0xfffffec00a8c7950 */ /* 0x000fea0003c3ffff */
        .weak           $__internal_3_$__cuda_sm20_div_rn_f64_full
        .type           $__internal_3_$__cuda_sm20_div_rn_f64_full,@function
        .size           $__internal_3_$__cuda_sm20_div_rn_f64_full,(.L_x_18193 - $__internal_3_$__cuda_sm20_div_rn_f64_full)
$__internal_3_$__cuda_sm20_div_rn_f64_full:
[----:B------:R-:W-:Y:S01]  /*13dd0*/  IMAD.MOV.U32 R53, RZ, RZ, R3 ;  /* 0x000000ffff357224 */ /* 0x000fe200078e0003 */
[C---:B------:R-:W-:Y:S01]  /*13de0*/  FSETP.GEU.AND P0, PT, |R9|.reuse, 1.469367938527859385e-39, PT ;  /* 0x001000000900780b */ /* 0x040fe20003f0e200 */
[----:B------:R-:W-:Y:S01]  /*13df0*/  IMAD.MOV.U32 R13, RZ, RZ, R9 ;  /* 0x000000ffff0d7224 */ /* 0x000fe200078e0009 */
[----:B------:R-:W-:Y:S01]  /*13e00*/  LOP3.LUT R11, R9, 0x800fffff, RZ, 0xc0, !PT ;  /* 0x800fffff090b7812 */ /* 0x000fe200078ec0ff */
[--C-:B------:R-:W-:Y:S01]  /*13e10*/  IMAD.MOV.U32 R12, RZ, RZ, R8.reuse ;  /* 0x000000ffff0c7224 */ /* 0x100fe200078e0008 */
[----:B------:R-:W-:Y:S01]  /*13e20*/  FSETP.GEU.AND P2, PT, |R53|, 1.469367938527859385e-39, PT ;  /* 0x001000003500780b */ /* 0x000fe20003f4e200 */
[----:B------:R-:W-:Y:S01]  /*13e30*/  IMAD.MOV.U32 R14, RZ, RZ, R8 ;  /* 0x000000ffff0e7224 */ /* 0x000fe200078e0008 */
[----:B------:R-:W-:Y:S01]  /*13e40*/  LOP3.LUT R15, R11, 0x3ff00000, RZ, 0xfc, !PT ;  /* 0x3ff000000b0f7812 */ /* 0x000fe200078efcff */
[----:B------:R-:W-:Y:S01]  /*13e50*/  IMAD.MOV.U32 R52, RZ, RZ, R10 ;  /* 0x000000ffff347224 */ /* 0x000fe200078e000a */
[----:B------:R-:W-:Y:S01]  /*13e60*/  LOP3.LUT R8, R53, 0x7ff00000, RZ, 0xc0, !PT ;  /* 0x7ff0000035087812 */ /* 0x000fe200078ec0ff */
[----:B------:R-:W-:Y:S01]  /*13e70*/  IMAD.MOV.U32 R50, RZ, RZ, 0x1 ;  /* 0x00000001ff327424 */ /* 0x000fe200078e00ff */
[----:B------:R-:W-:Y:S01]  /*13e80*/  LOP3.LUT R3, R9, 0x7ff00000, RZ, 0xc0, !PT ;  /* 0x7ff0000009037812 */ /* 0x000fe200078ec0ff */
[----:B------:R-:W-:Y:S01]  /*13e90*/  IMAD.MOV.U32 R54, RZ, RZ, R52 ;  /* 0x000000ffff367224 */ /* 0x000fe200078e0034 */
[----:B------:R-:W-:Y:S01]  /*13ea0*/  BSSY.RECONVERGENT B0, `(.L_x_7468) ;  /* 0x000007a000007945 */ /* 0x000fe20003800200 */
[----:B------:R-:W0:Y:S02]  /*13eb0*/  @!P0 DMUL R14, R12, 8.98846567431157953865e+307 ;  /* 0x7fe000000c0e8828 */ /* 0x000e240000000000 */
[----:B0-----:R-:W0:Y:S02]  /*13ec0*/  MUFU.RCP64H R51, R15 ;  /* 0x0000000f00337308 */ /* 0x001e240000001800 */
[----:B------:R-:W-:-:S04]  /*13ed0*/  @!P2 LOP3.LUT R10, R13, 0x7ff00000, RZ, 0xc0, !PT ;  /* 0x7ff000000d0aa812 */ /* 0x000fc800078ec0ff */
[----:B------:R-:W-:Y:S01]  /*13ee0*/  @!P2 ISETP.GE.U32.AND P3, PT, R8, R10, PT ;  /* 0x0000000a0800a20c */ /* 0x000fe20003f66070 */
[----:B------:R-:W-:Y:S01]  /*13ef0*/  IMAD.MOV.U32 R8, RZ, RZ, 0x1ca00000 ;  /* 0x1ca00000ff087424 */ /* 0x000fe200078e00ff */
[----:B------:R-:W-:-:S04]  /*13f00*/  LOP3.LUT R10, R53, 0x7ff00000, RZ, 0xc0, !PT ;  /* 0x7ff00000350a7812 */ /* 0x000fc800078ec0ff */
[----:B------:R-:W-:Y:S02]  /*13f10*/  ISETP.GE.U32.AND P1, PT, R10, R3, PT ;  /* 0x000000030a00720c */ /* 0x000fe40003f26070 */
[C---:B------:R-:W-:Y:S02]  /*13f20*/  @!P2 SEL R9, R8.reuse, 0x63400000, !P3 ;  /* 0x634000000809a807 */ /* 0x040fe40005800000 */
[----:B------:R-:W-:Y:S02]  /*13f30*/  SEL R8, R8, 0x63400000, !P1 ;  /* 0x6340000008087807 */ /* 0x000fe40004800000 */
[--C-:B------:R-:W-:Y:S02]  /*13f40*/  @!P2 LOP3.LUT R9, R9, 0x80000000, R53.reuse, 0xf8, !PT ;  /* 0x800000000909a812 */ /* 0x100fe400078ef835 */
[----:B------:R-:W-:Y:S01]  /*13f50*/  LOP3.LUT R55, R8, 0x800fffff, R53, 0xf8, !PT ;  /* 0x800fffff08377812 */ /* 0x000fe200078ef835 */
[----:B------:R-:W-:Y:S01]  /*13f60*/  @!P2 IMAD.MOV.U32 R8, RZ, RZ, RZ ;  /* 0x000000ffff08a224 */ /* 0x000fe200078e00ff */
[----:B------:R-:W-:-:S15]  /*13f70*/  @!P2 LOP3.LUT R9, R9, 0x100000, RZ, 0xfc, !PT ;  /* 0x001000000909a812 */ /* 0x000fde00078efcff */
[----:B------:R-:W-:-:S15]  /*13f80*/  NOP ;  /* 0x0000000000007918 */ /* 0x000fde0000000000 */
[----:B------:R-:W-:-:S10]  /*13f90*/  NOP ;  /* 0x0000000000007918 */ /* 0x000fd40000000000 */
[----:B------:R-:W1:Y:S02]  /*13fa0*/  @!P2 DFMA R54, R54, 2, -R8 ;  /* 0x400000003636a82b */ /* 0x000e640000000808 */
[----:B-1----:R-:W-:-:S15]  /*13fb0*/  @!P2 LOP3.LUT R10, R55, 0x7ff00000, RZ, 0xc0, !PT ;  /* 0x7ff00000370aa812 */ /* 0x002fde00078ec0ff */
[----:B------:R-:W-:-:S15]  /*13fc0*/  NOP ;  /* 0x0000000000007918 */ /* 0x000fde0000000000 */
[----:B------:R-:W-:-:S15]  /*13fd0*/  NOP ;  /* 0x0000000000007918 */ /* 0x000fde0000000000 */
[----:B------:R-:W-:-:S15]  /*13fe0*/  NOP ;  /* 0x0000000000007918 */ /* 0x000fde0000000000 */
[----:B------:R-:W-:-:S02]  /*13ff0*/  NOP ;  /* 0x0000000000007918 */ /* 0x000fc40000000000 */
        /* <DEDUP_REMOVED lines=36> */
[----:B0-----:R-:W-:Y:S01]  /*14240*/  IMAD.MOV.U32 R8, RZ, RZ, R3 ;  /* 0x000000ffff087224 */ /* 0x001fe200078e0003 */
[----:B------:R-:W-:Y:S01]  /*14250*/  @!P0 LOP3.LUT R8, R15, 0x7ff00000, RZ, 0xc0, !PT ;  /* 0x7ff000000f088812 */ /* 0x000fe200078ec0ff */
[----:B------:R-:W-:-:S05]  /*14260*/  VIADD R3, R10, 0xffffffff ;  /* 0xffffffff0a037836 */ /* 0x000fca0000000000 */
[----:B------:R-:W-:Y:S01]  /*14270*/  ISETP.GT.U32.AND P0, PT, R3, 0x7feffffe, PT ;  /* 0x7feffffe0300780c */ /* 0x000fe20003f04070 */
[----:B------:R-:W-:-:S05]  /*14280*/  VIADD R3, R8, 0xffffffff ;  /* 0xffffffff08037836 */ /* 0x000fca0000000000 */
[----:B------:R-:W-:-:S13]  /*14290*/  ISETP.GT.U32.OR P0, PT, R3, 0x7feffffe, P0 ;  /* 0x7feffffe0300780c */ /* 0x000fda0000704470 */
[----:B-1----:R-:W-:Y:S05]  /*142a0*/  @P0 BRA `(.L_x_7469) ;  /* 0x0000000000880947 */ /* 0x002fea0003800000 */
[----:B------:R-:W-:Y:S01]  /*142b0*/  LOP3.LUT R3, R53, 0x7ff00000, RZ, 0xc0, !PT ;  /* 0x7ff0000035037812 */ /* 0x000fe200078ec0ff */
[----:B------:R-:W-:Y:S01]  /*142c0*/  IMAD.MOV.U32 R8, RZ, RZ, 0x1ca00000 ;  /* 0x1ca00000ff087424 */ /* 0x000fe200078e00ff */
[----:B------:R-:W-:-:S04]  /*142d0*/  LOP3.LUT R9, R13, 0x7ff00000, RZ, 0xc0, !PT ;  /* 0x7ff000000d097812 */ /* 0x000fc800078ec0ff */
[CC--:B------:R-:W-:Y:S02]  /*142e0*/  VIADDMNMX R10, R3.reuse, -R9.reuse, 0xb9600000, !PT ;  /* 0xb9600000030a7446 */ /* 0x0c0fe40007800909 */
[----:B------:R-:W-:Y:S02]  /*142f0*/  ISETP.GE.U32.AND P0, PT, R3, R9, PT ;  /* 0x000000090300720c */ /* 0x000fe40003f06070 */
[----:B------:R-:W-:Y:S02]  /*14300*/  VIMNMX R10, PT, PT, R10, 0x46a00000, PT ;  /* 0x46a000000a0a7848 */ /* 0x000fe40003fe0100 */
[----:B------:R-:W-:-:S05]  /*14310*/  SEL R8, R8, 0x63400000, !P0 ;  /* 0x6340000008087807 */ /* 0x000fca0004000000 */
[----:B------:R-:W-:Y:S02]  /*14320*/  IMAD.IADD R8, R10, 0x1, -R8 ;  /* 0x000000010a087824 */ /* 0x000fe400078e0a08 */
[----:B------:R-:W-:Y:S02]  /*14330*/  IMAD.MOV.U32 R10, RZ, RZ, RZ ;  /* 0x000000ffff0a7224 */ /* 0x000fe400078e00ff */
[----:B------:R-:W-:-:S06]  /*14340*/  VIADD R11, R8, 0x7fe00000 ;  /* 0x7fe00000080b7836 */ /* 0x000fcc0000000000 */
[----:B------:R-:W0:Y:S02]  /*14350*/  DMUL R56, R50, R10 ;  /* 0x0000000a32387228 */ /* 0x000e240000000000 */
[----:B0-----:R-:W-:-:S13]  /*14360*/  FSETP.GTU.AND P0, PT, |R57|, 1.469367938527859385e-39, PT ;  /* 0x001000003900780b */ /* 0x001fda0003f0c200 */
[----:B------:R-:W-:Y:S05]  /*14370*/  @P0 BRA `(.L_x_7470) ;  /* 0x0000000000b00947 */ /* 0x000fea0003800000 */
[----:B------:R-:W0:Y:S02]  /*14380*/  DFMA R14, R50, -R14, R54 ;  /* 0x8000000e320e722b */ /* 0x000e240000000036 */
[C---:B0-----:R-:W-:Y:S01]  /*14390*/  FSETP.NEU.AND P0, PT, R15.reuse, RZ, PT ;  /* 0x000000ff0f00720b */ /* 0x041fe20003f0d000 */
[----:B------:R-:W-:Y:S01]  /*143a0*/  IMAD.MOV.U32 R14, RZ, RZ, RZ ;  /* 0x000000ffff0e7224 */ /* 0x000fe200078e00ff */
[----:B------:R-:W-:-:S04]  /*143b0*/  LOP3.LUT R12, R15, 0x80000000, R13, 0x48, !PT ;  /* 0x800000000f0c7812 */ /* 0x000fc800078e480d */
[----:B------:R-:W-:-:S07]  /*143c0*/  LOP3.LUT R15, R12, R11, RZ, 0xfc, !PT ;  /* 0x0000000b0c0f7212 */ /* 0x000fce00078efcff */
[----:B------:R-:W-:Y:S05]  /*143d0*/  @!P0 BRA `(.L_x_7470) ;  /* 0x0000000000988947 */ /* 0x000fea0003800000 */
[----:B------:R-:W-:Y:S01]  /*143e0*/  IMAD.MOV R11, RZ, RZ, -R8 ;  /* 0x000000ffff0b7224 */ /* 0x000fe200078e0a08 */
[----:B------:R-:W-:Y:S01]  /*143f0*/  IADD3 R8, PT, PT, -R8, -0x43300000, RZ ;  /* 0xbcd0000008087810 */ /* 0x000fe20007ffe1ff */
[----:B------:R-:W-:Y:S01]  /*14400*/  IMAD.MOV.U32 R10, RZ, RZ, RZ ;  /* 0x000000ffff0a7224 */ /* 0x000fe200078e00ff */
[----:B------:R-:W0:Y:S02]  /*14410*/  DMUL.RP R14, R50, R14 ;  /* 0x0000000e320e7228 */ /* 0x000e240000008000 */
[----:B0-----:R-:W-:-:S15]  /*14420*/  LOP3.LUT R12, R15, R12, RZ, 0x3c, !PT ;  /* 0x0000000c0f0c7212 */ /* 0x001fde00078e3cff */
[----:B------:R-:W-:-:S15]  /*14430*/  NOP ;  /* 0x0000000000007918 */ /* 0x000fde0000000000 */
[----:B------:R-:W-:-:S15]  /*14440*/  NOP ;  /* 0x0000000000007918 */ /* 0x000fde0000000000 */
[----:B------:R-:W-:-:S15]  /*14450*/  NOP ;  /* 0x0000000000007918 */ /* 0x000fde0000000000 */
[----:B------:R-:W-:-:S02]  /*14460*/  NOP ;  /* 0x0000000000007918 */ /* 0x000fc40000000000 */
[----:B------:R-:W0:Y:S02]  /*14470*/  DFMA R10, R56, -R10, R50 ;  /* 0x8000000a380a722b */ /* 0x000e240000000032 */
[----:B0-----:R-:W-:-:S04]  /*14480*/  FSETP.NEU.AND P0, PT, |R11|, R8, PT ;  /* 0x000000080b00720b */ /* 0x001fc80003f0d200 */
[----:B------:R-:W-:Y:S02]  /*14490*/  FSEL R3, R14, R56, !P0 ;  /* 0x000000380e037208 */ /* 0x000fe40004000000 */
[----:B------:R-:W-:-:S03]  /*144a0*/  FSEL R57, R12, R57, !P0 ;  /* 0x000000390c397208 */ /* 0x000fc60004000000 */
[----:B------:R-:W-:Y:S01]  /*144b0*/  IMAD.MOV.U32 R56, RZ, RZ, R3 ;  /* 0x000000ffff387224 */ /* 0x000fe200078e0003 */
[----:B------:R-:W-:Y:S06]  /*144c0*/  BRA `(.L_x_7470) ;  /* 0x00000000005c7947 */ /* 0x000fec0003800000 */
.L_x_7469:
[----:B------:R-:W0:Y:S02]  /*144d0*/  DSETP.NAN.AND P0, PT, R52, R52, PT ;  /* 0x000000343400722a */ /* 0x000e240003f08000 */
[----:B0-----:R-:W-:Y:S05]  /*144e0*/  @P0 BRA `(.L_x_7471) ;  /* 0x0000000000480947 */ /* 0x001fea0003800000 */
[----:B------:R-:W0:Y:S02]  /*144f0*/  DSETP.NAN.AND P0, PT, R12, R12, PT ;  /* 0x0000000c0c00722a */ /* 0x000e240003f08000 */
[----:B0-----:R-:W-:Y:S05]  /*14500*/  @P0 BRA `(.L_x_7472) ;  /* 0x0000000000300947 */ /* 0x001fea0003800000 */
[----:B------:R-:W-:Y:S01]  /*14510*/  ISETP.NE.AND P0, PT, R10, R8, PT ;  /* 0x000000080a00720c */ /* 0x000fe20003f05270 */
[----:B------:R-:W-:Y:S02]  /*14520*/  IMAD.MOV.U32 R56, RZ, RZ, 0x0 ;  /* 0x00000000ff387424 */ /* 0x000fe400078e00ff */
[----:B------:R-:W-:-:S10]  /*14530*/  IMAD.MOV.U32 R57, RZ, RZ, -0x80000 ;  /* 0xfff80000ff397424 */ /* 0x000fd400078e00ff */
[----:B------:R-:W-:Y:S05]  /*14540*/  @!P0 BRA `(.L_x_7470) ;  /* 0x00000000003c8947 */ /* 0x000fea0003800000 */
[----:B------:R-:W-:Y:S02]  /*14550*/  ISETP.NE.AND P0, PT, R10, 0x7ff00000, PT ;  /* 0x7ff000000a00780c */ /* 0x000fe40003f05270 */
[----:B------:R-:W-:Y:S02]  /*14560*/  LOP3.LUT R57, R53, 0x80000000, R13, 0x48, !PT ;  /* 0x8000000035397812 */ /* 0x000fe400078e480d */
[----:B------:R-:W-:-:S13]  /*14570*/  ISETP.EQ.OR P0, PT, R8, RZ, !P0 ;  /* 0x000000ff0800720c */ /* 0x000fda0004702670 */
[----:B------:R-:W-:Y:S01]  /*14580*/  @P0 LOP3.LUT R3, R57, 0x7ff00000, RZ, 0xfc, !PT ;  /* 0x7ff0000039030812 */ /* 0x000fe200078efcff */
[----:B------:R-:W-:Y:S02]  /*14590*/  @!P0 IMAD.MOV.U32 R56, RZ, RZ, RZ ;  /* 0x000000ffff388224 */ /* 0x000fe400078e00ff */
[----:B------:R-:W-:Y:S02]  /*145a0*/  @P0 IMAD.MOV.U32 R56, RZ, RZ, RZ ;  /* 0x000000ffff380224 */ /* 0x000fe400078e00ff */
[----:B------:R-:W-:Y:S01]  /*145b0*/  @P0 IMAD.MOV.U32 R57, RZ, RZ, R3 ;  /* 0x000000ffff390224 */ /* 0x000fe200078e0003 */
[----:B------:R-:W-:Y:S06]  /*145c0*/  BRA `(.L_x_7470) ;  /* 0x00000000001c7947 */ /* 0x000fec0003800000 */
.L_x_7472:
[----:B------:R-:W-:Y:S01]  /*145d0*/  LOP3.LUT R3, R13, 0x80000, RZ, 0xfc, !PT ;  /* 0x000800000d037812 */ /* 0x000fe200078efcff */
[----:B------:R-:W-:-:S04]  /*145e0*/  IMAD.MOV.U32 R56, RZ, RZ, R12 ;  /* 0x000000ffff387224 */ /* 0x000fc800078e000c */
[----:B------:R-:W-:Y:S01]  /*145f0*/  IMAD.MOV.U32 R57, RZ, RZ, R3 ;  /* 0x000000ffff397224 */ /* 0x000fe200078e0003 */
[----:B------:R-:W-:Y:S06]  /*14600*/  BRA `(.L_x_7470) ;  /* 0x00000000000c7947 */ /* 0x000fec0003800000 */
.L_x_7471:
[----:B------:R-:W-:Y:S01]  /*14610*/  LOP3.LUT R3, R53, 0x80000, RZ, 0xfc, !PT ;  /* 0x0008000035037812 */ /* 0x000fe200078efcff */
[----:B------:R-:W-:-:S04]  /*14620*/  IMAD.MOV.U32 R56, RZ, RZ, R52 ;  /* 0x000000ffff387224 */ /* 0x000fc800078e0034 */
[----:B------:R-:W-:-:S07]  /*14630*/  IMAD.MOV.U32 R57, RZ, RZ, R3 ;  /* 0x000000ffff397224 */ /* 0x000fce00078e0003 */
.L_x_7470:
[----:B------:R-:W-:Y:S05]  /*14640*/  BSYNC.RECONVERGENT B0 ;  /* 0x0000000000007941 */ /* 0x000fea0003800200 */
.L_x_7468:
[----:B------:R-:W-:Y:S02]  /*14650*/  IMAD.MOV.U32 R10, RZ, RZ, R0 ;  /* 0x000000ffff0a7224 */ /* 0x000fe400078e0000 */
[----:B------:R-:W-:Y:S02]  /*14660*/  IMAD.MOV.U32 R11, RZ, RZ, 0x0 ;  /* 0x00000000ff0b7424 */ /* 0x000fe400078e00ff */
[----:B------:R-:W-:Y:S02]  /*14670*/  IMAD.MOV.U32 R3, RZ, RZ, R56 ;  /* 0x000000ffff037224 */ /* 0x000fe400078e0038 */
[----:B------:R-:W-:Y:S01]  /*14680*/  IMAD.MOV.U32 R8, RZ, RZ, R57 ;  /* 0x000000ffff087224 */ /* 0x000fe200078e0039 */
[----:B------:R-:W-:Y:S06]  /*14690*/  RET.REL.NODEC R10 `(_ZN2at6native27unrolled_elementwise_kernelINS0_13BinaryFunctorIN3c107complexIdEES5_S5_NS0_15binary_internal10DivFunctorIS5_EEEESt5arrayIPcLm3EELi4E23TrivialOffsetCalculatorILi2EjESD_ILi1EjENS0_6memory12LoadWithCastILi2EEENSG_13StoreWithCastILi1EEEEEviT_T0_T2_T3_T4_T5_) ;  /* 0xfffffeb80a587950 */ /* 0x000fec0003c3ffff */
.L_x_7473:
        /* <DEDUP_REMOVED lines=14> */
.L_x_18193:


//--------------------- .text._ZN2at6native18elementwise_kernelILi128ELi2EZNS0_22gpu_kernel_impl_nocastINS0_13BinaryFunctorIN3c107complexIdEES6_S6_NS0_15binary_internal10DivFunctorIS6_EEEEEEvRNS_18TensorIteratorBaseERKT_EUliE_EEviT1_ --------------------------
	.section	.text._ZN2at6native18elementwise_kernelILi128ELi2EZNS0_22gpu_kernel_impl_nocastINS0_13BinaryFunctorIN3c107complexIdEES6_S6_NS0_15binary_internal10DivFunctorIS6_EEEEEEvRNS_18TensorIteratorBaseERKT_EUliE_EEviT1_,"ax",@progbits
	.align	128
        .global         _ZN2at6native18elementwise_kernelILi128ELi2EZNS0_22gpu_kernel_impl_nocastINS0_13BinaryFunctorIN3c107complexIdEES6_S6_NS0_15binary_internal10DivFunctorIS6_EEEEEEvRNS_18TensorIteratorBaseERKT_EUliE_EEviT1_
        .type           _ZN2at6native18elementwise_kernelILi128ELi2EZNS0_22gpu_kernel_impl_nocastINS0_13BinaryFunctorIN3c107complexIdEES6_S6_NS0_15binary_internal10DivFunctorIS6_EEEEEEvRNS_18TensorIteratorBaseERKT_EUliE_EEviT1_,@function
        .size           _ZN2at6native18elementwise_kernelILi128ELi2EZNS0_22gpu_kernel_impl_nocastINS0_13BinaryFunctorIN3c107complexIdEES6_S6_NS0_15binary_internal10DivFunctorIS6_EEEEEEvRNS_18TensorIteratorBaseERKT_EUliE_EEviT1_,(.L_x_18195 - _ZN2at6native18elementwise_kernelILi128ELi2EZNS0_22gpu_kernel_impl_nocastINS0_13BinaryFunctorIN3c107complexIdEES6_S6_NS0_15binary_internal10DivFunctorIS6_EEEEEEvRNS_18TensorIteratorBaseERKT_EUliE_EEviT1_)
        .other          _ZN2at6native18elementwise_kernelILi128ELi2EZNS0_22gpu_kernel_impl_nocastINS0_13BinaryFunctorIN3c107complexIdEES6_S6_NS0_15binary_internal10DivFunctorIS6_EEEEEEvRNS_18TensorIteratorBaseERKT_EUliE_EEviT1_,@"STO_CUDA_ENTRY STV_DEFAULT"
_ZN2at6native18elementwise_kernelILi128ELi2EZNS0_22gpu_kernel_impl_nocastINS0_13BinaryFunctorIN3c107complexIdEES6_S6_NS0_15binary_internal10DivFunctorIS6_EEEEEEvRNS_18TensorIteratorBaseERKT_EUliE_EEviT1_:
.text._ZN2at6native18elementwise_kernelILi128ELi2EZNS0_22gpu_kernel_impl_nocastINS0_13BinaryFunctorIN3c107complexIdEES6_S6_NS0_15binary_internal10DivFunctorIS6_EEEEEEvRNS_18TensorIteratorBaseERKT_EUliE_EEviT1_:
        /* <DEDUP_REMOVED lines=15> */
[----:B0-----:R-:W2:Y:S04]  /*00f0*/  LDG.E.128 R16, desc[UR6][R16.64] ;  /* 0x0000000610107981 */ /* 0x001ea8000c1e1d00 */
[----:B-1----:R-:W5:Y:S01]  /*0100*/  LDG.E.128 R12, desc[UR6][R12.64] ;  /* 0x000000060c0c7981 */ /* 0x002f62000c1e1d00 */
[----:B--2---:R-:W0:Y:S02]  /*0110*/  DSETP.GE.AND P0, PT, |R16|, |R18|, PT ;  /* 0x400000121000722a */ /* 0x004e240003f06200 */
        /* <DEDUP_REMOVED lines=9> */
[----:B------:R-:W-:Y:S02]  /*01b0*/  MOV R2, 0x1 ;  /* 0x0000000100027802 */ /* 0x000fe40000000f00 */
[----:B------:R-:W-:-:S04]  /*01c0*/  FSETP.GEU.AND P1, PT, |R19|, 6.5827683646048100446e-37, PT ;  /* 0x036000001300780b */ /* 0x000fc80003f2e200 */
        /* <DEDUP_REMOVED lines=30> */
[----:B0-----:R-:W0:-:S15]  /*03b0*/  DFMA R4, -R16, R6, R18 ;  /* 0x000000061004722b */ /* 0x001e1e0000000112 */
        /* <DEDUP_REMOVED lines=11> */
[----:B------:R-:W-:Y:S02]  /*0470*/  MOV R3, R17 ;  /* 0x0000001100037202 */ /* 0x000fe40000000f00 */
[----:B------:R-:W-:-:S07]  /*0480*/  MOV R0, 0x4a0 ;  /* 0x000004a000007802 */ /* 0x000fce0000000f00 */
[----:B-----5:R-:W-:Y:S05]  /*0490*/  CALL.REL.NOINC `($__internal_5_$__cuda_sm20_div_rn_f64_full) ;  /* 0x0000008000e47944 */ /* 0x020fea0003c00000 */
.L_x_7479:
        /* <DEDUP_REMOVED lines=33> */
[----:B------:R-:W-:Y:S02]  /*06b0*/  IADD3 R8, PT, PT, R8, -0x100000, RZ ;  /* 0xfff0000008087810 */ /* 0x000fe40007ffe0ff */
[----:B------:R-:W-:-:S07]  /*06c0*/  MOV R0, 0x6e0 ;  /* 0x000006e000007802 */ /* 0x000fce0000000f00 */
[----:B-----5:R-:W-:Y:S05]  /*06d0*/  CALL.REL.NOINC `($__internal_4_$__cuda_sm20_dblrcp_rn_slowpath_v3) ;  /* 0x0000007800d87944 */ /* 0x020fea0003c00000 */
[----:B------:R-:W-:Y:S01]  /*06e0*/  IMAD.MOV.U32 R8, RZ, RZ, R4 ;  /* 0x000000ffff087224 */ /* 0x000fe200078e0004 */
[----:B------:R-:W-:-:S07]  /*06f0*/  MOV R9, R5 ;  /* 0x0000000500097202 */ /* 0x000fce0000000f00 */
.L_x_7481:
[----:B------:R-:W-:Y:S05]  /*0700*/  BSYNC.RECONVERGENT B2 ;  /* 0x0000000000027941 */ /* 0x000fea0003800200 */
.L_x_7480:
[----:B-----5:R-:W0:-:S15]  /*0710*/  DFMA R4, R14, R6, R12 ;  /* 0x000000060e04722b */ /* 0x020e1e000000000c */
[----:B------:R-:W-:-:S15]  /*0720*/  NOP ;  /* 0x0000000000007918 */ /* 0x000fde0000000000 */
[----:B------:R-:W-:-:S15]  /*0730*/  NOP ;  /* 0x0000000000007918 */ /* 0x000fde0000000000 */
[----:B------:R-:W-:-:S15]  /*0740*/  NOP ;  /* 0x0000000000007918 */ /* 0x000fde0000000000 */
[----:B------:R-:W-:-:S04]  /*0750*/  NOP ;  /* 0x0000000000007918 */ /* 0x000fc80000000000 */
[----:B------:R-:W1:-:S15]  /*0760*/  DFMA R6, -R12, R6, R14 ;  /* 0x000000060c06722b */ /* 0x000e5e000000010e */
        /* <DEDUP_REMOVED lines=11> */
.L_x_7478:
[----:B------:R-:W0:Y:S01]  /*0820*/  DADD R2, -RZ, |R16| ;  /* 0x00000000ff027229 */ /* 0x000e220000000510 */
[----:B------:R-:W-:Y:S01]  /*0830*/  IMAD.MOV.U32 R4, RZ, RZ, 0x1 ;  /* 0x00000001ff047424 */ /* 0x000fe200078e00ff */
[----:B0-----:R-:W0:Y:S01]  /*0840*/  MUFU.RCP64H R5, R3 ;  /* 0x0000000300057308 */ /* 0x001e220000001800 */
[----:B-----5:R-:W-:-:S15]  /*0850*/  FSETP.GEU.AND P1, PT, |R13|, 6.5827683646048100446e-37, PT ;  /* 0x036000000d00780b */ /* 0x020fde0003f2e200 */
[----:B------:R-:W-:-:S15]  /*0860*/  NOP ;  /* 0x0000000000007918 */ /* 0x000fde0000000000 */
[----:B------:R-:W-:-:S15]  /*0870*/  NOP ;  /* 0x0000000000007918 */ /* 0x000fde0000000000 */
[----:B------:R-:W-:-:S15]  /*0880*/  NOP ;  /* 0x0000000000007918 */ /* 0x000fde0000000000 */
[----:B------:R-:W-:-:S01]  /*0890*/  NOP ;  /* 0x0000000000007918 */ /* 0x000fc20000000000 */
[----:B0-----:R-:W0:-:S15]  /*08a0*/  DFMA R6, -|R16|, R4, 1 ;  /* 0x3ff000001006742b */ /* 0x001e1e0000000304 */
        /* <DEDUP_REMOVED lines=29> */
[----:B0-----:R-:W0:-:S15]  /*0a80*/  DFMA R16, -|R16|, R6, R12 ;  /* 0x000000061010722b */ /* 0x001e1e000000030c */
        /* <DEDUP_REMOVED lines=10> */
[----:B------:R-:W-:-:S07]  /*0b30*/  MOV R0, 0xb50 ;  /* 0x00000b5000007802 */ /* 0x000fce0000000f00 */
[----:B------:R-:W-:Y:S05]  /*0b40*/  CALL.REL.NOINC `($__internal_5_$__cuda_sm20_div_rn_f64_full) ;  /* 0x0000007c00387944 */ /* 0x000fea0003c00000 */
.L_x_7483:
[----:B------:R-:W0:Y:S01]  /*0b50*/  DADD R8, -RZ, |R18| ;  /* 0x00000000ff087229 */ /* 0x000e220000000512 */
[----:B------:R-:W-:Y:S01]  /*0b60*/  MOV R2, 0x1 ;  /* 0x0000000100027802 */ /* 0x000fe20000000f00 */
[----:B0-----:R-:W0:Y:S01]  /*0b70*/  MUFU.RCP64H R3, R9 ;  /* 0x0000000900037308 */ /* 0x001e220000001800 */
[----:B------:R-:W-:-:S15]  /*0b80*/  FSETP.GEU.AND P1, PT, |R15|, 6.5827683646048100446e-37, PT ;  /* 0x036000000f00780b */ /* 0x000fde0003f2e200 */
        /* <DEDUP_REMOVED lines=40> */
[----:B0-----:R-:W-:Y:S01]  /*0e10*/  FFMA R0, RZ, R9, R3 ;  /* 0x00000009ff007223 */ /* 0x001fe20000000003 */
[----:B------:R-:W-:Y:S01]  /*0e20*/  IMAD.MOV.U32 R4, RZ, RZ, R6 ;  /* 0x000000ffff047224 */ /* 0x000fe200078e0006 */
[----:B------:R-:W-:-:S03]  /*0e30*/  MOV R5, R7 ;  /* 0x0000000700057202 */ /* 0x000fc60000000f00 */
[----:B------:R-:W-:-:S13]  /*0e40*/  FSETP.GT.AND P0, PT, |R0|, 1.469367938527859385e-39, PT ;  /* 0x001000000000780b */ /* 0x000fda0003f04200 */
[----:B------:R-:W-:Y:S05]  /*0e50*/  @P0 BRA P1, `(.L_x_7484) ;  /* 0x0000000000200947 */ /* 0x000fea0000800000 */
[----:B------:R-:W-:Y:S01]  /*0e60*/  IMAD.MOV.U32 R6, RZ, RZ, R14 ;  /* 0x000000ffff067224 */ /* 0x000fe200078e000e */
[----:B------:R-:W-:Y:S01]  /*0e70*/  MOV R7, R15 ;  /* 0x0000000f00077202 */ /* 0x000fe20000000f00 */
[----:B------:R-:W-:Y:S01]  /*0e80*/  IMAD.MOV.U32 R2, RZ, RZ, R8 ;  /* 0x000000ffff027224 */ /* 0x000fe200078e0008 */
[----:B------:R-:W-:Y:S02]  /*0e90*/  MOV R3, R9 ;  /* 0x0000000900037202 */ /* 0x000fe40000000f00 */
[----:B------:R-:W-:-:S07]  /*0ea0*/  MOV R0, 0xec0 ;  /* 0x00000ec000007802 */ /* 0x000fce0000000f00 */
[----:B------:R-:W-:Y:S05]  /*0eb0*/  CALL.REL.NOINC `($__internal_5_$__cuda_sm20_div_rn_f64_full) ;  /* 0x00000078005c7944 */ /* 0x000fea0003c00000 */
[----:B------:R-:W-:Y:S01]  /*0ec0*/  IMAD.MOV.U32 R2, RZ, RZ, R6 ;  /* 0x000000ffff027224 */ /* 0x000fe200078e0006 */
[----:B------:R-:W-:-:S07]  /*0ed0*/  MOV R3, R7 ;  /* 0x0000000700037202 */ /* 0x000fce0000000f00 */
.L_x_7484:
[----:B------:R-:W-:Y:S01]  /*0ee0*/  IMAD.MOV.U32 R6, RZ, RZ, R2 ;  /* 0x000000ffff067224 */ /* 0x000fe200078e0002 */
[----:B------:R-:W-:Y:S01]  /*0ef0*/  MOV R7, R3 ;  /* 0x0000000300077202 */ /* 0x000fe20000000f00 */
[----:B------:R-:W-:Y:S06]  /*0f00*/  BRA `(.L_x_7482) ;  /* 0x00000004009c7947 */ /* 0x000fec0003800000 */
.L_x_7477:
[----:B------:R-:W0:Y:S01]  /*0f10*/  MUFU.RCP64H R3, R19 ;  /* 0x0000001300037308 */ /* 0x000e220000001800 */
[----:B------:R-:W-:Y:S01]  /*0f20*/  IMAD.MOV.U32 R2, RZ, RZ, 0x1 ;  /* 0x00000001ff027424 */ /* 0x000fe200078e00ff */
[----:B------:R-:W-:-:S05]  /*0f30*/  FSETP.GEU.AND P1, PT, |R17|, 6.5827683646048100446e-37, PT ;  /* 0x036000001100780b */ /* 0x000fca0003f2e200 */
        /* <DEDUP_REMOVED lines=44> */
[----:B-----5:R-:W-:Y:S05]  /*1200*/  CALL.REL.NOINC `($__internal_5_$__cuda_sm20_div_rn_f64_full) ;  /* 0x0000007400887944 */ /* 0x020fea0003c00000 */
.L_x_7485:
        /* <DEDUP_REMOVED lines=35> */
[----:B-----5:R-:W-:Y:S05]  /*1440*/  CALL.REL.NOINC `($__internal_4_$__cuda_sm20_dblrcp_rn_slowpath_v3) ;  /* 0x0000006c007c7944 */ /* 0x020fea0003c00000 */
[----:B------:R-:W-:Y:S01]  /*1450*/  MOV R8, R4 ;  /* 0x0000000400087202 */ /* 0x000fe20000000f00 */
[----:B------:R-:W-:-:S07]  /*1460*/  IMAD.MOV.U32 R9, RZ, RZ, R5 ;  /* 0x000000ffff097224 */ /* 0x000fce00078e0005 */
.L_x_7487:
[----:B------:R-:W-:Y:S05]  /*1470*/  BSYNC.RECONVERGENT B2 ;  /* 0x0000000000027941 */ /* 0x000fea0003800200 */
.L_x_7486:
[----:B-----5:R-:W0:-:S15]  /*1480*/  DFMA R4, R12, R6, R14 ;  /* 0x000000060c04722b */ /* 0x020e1e000000000e */
        /* <DEDUP_REMOVED lines=15> */
.L_x_7482:
[----:B------:R-:W1:Y:S01]  /*1580*/  LDC.64 R2, c[0x0][0x5e8] ;  /* 0x00017a00ff027b82 */ /* 0x000e620000000a00 */
[----:B------:R-:W-:Y:S01]  /*1590*/  IADD3 R11, PT, PT, R11, 0x80, RZ ;  /* 0x000000800b0b7810 */ /* 0x000fe20007ffe0ff */
[----:B-1----:R1:W-:Y:S06]  /*15a0*/  STG.E.128 desc[UR6][R2.64], R4 ;  /* 0x0000000402007986 */ /* 0x0023ec000c101d06 */
.L_x_7476:
[----:B------:R-:W-:Y:S05]  /*15b0*/  BSYNC.RECONVERGENT B1 ;  /* 0x0000000000017941 */ /* 0x000fea0003800200 */
.L_x_7475:
[----:B------:R-:W2:Y:S02]  /*15c0*/  LDCU UR4, c[0x0][0x380] ;  /* 0x00007000ff0477ac */ /* 0x000ea40008000800 */
[----:B--2---:R-:W-:-:S13]  /*15d0*/  ISETP.GE.AND P0, PT, R11, UR4, PT ;  /* 0x000000040b007c0c */ /* 0x004fda000bf06270 */
[----:B------:R-:W-:Y:S05]  /*15e0*/  @P0 EXIT ;  /* 0x000000000000094d */ /* 0x000fea0003800000 */
[----:B------:R-:W2:Y:S08]  /*15f0*/  LDC.64 R16, c[0x0][0x5f8] ;  /* 0x00017e00ff107b82 */ /* 0x000eb00000000a00 */
[----:B------:R-:W3:Y:S01]  /*1600*/  LDC.64 R12, c[0x0][0x5f0] ;  /* 0x00017c00ff0c7b82 */ /* 0x000ee20000000a00 */
[----:B--2---:R-:W2:Y:S04]  /*1610*/  LDG.E.128 R16, desc[UR6][R16.64] ;  /* 0x0000000610107981 */ /* 0x004ea8000c1e1d00 */
[----:B---3--:R-:W5:Y:S01]  /*1620*/  LDG.E.128 R12, desc[UR6][R12.64] ;  /* 0x000000060c0c7981 */ /* 0x008f62000c1e1d00 */
[----:B--2---:R-:W2:Y:S02]  /*1630*/  DSETP.GE.AND P0, PT, |R16|, |R18|, PT ;  /* 0x400000121000722a */ /* 0x004ea40003f06200 */
[----:B--2---:R-:W-:Y:S05]  /*1640*/  @!P0 BRA `(.L_x_7488) ;  /* 0x0000000c00788947 */ /* 0x004fea0003800000 */
[----:B------:R-:W-:-:S15]  /*1650*/  DSETP.NEU.AND P0, PT, R18, RZ, PT ;  /* 0x000000ff1200722a */ /* 0x000fde0003f0d000 */
[----:B------:R-:W-:-:S15]  /*1660*/  NOP ;  /* 0x0000000000007918 */ /* 0x000fde0000000000 */
[----:B------:R-:W-:-:S15]  /*1670*/  NOP ;  /* 0x0000000000007918 */ /* 0x000fde0000000000 */
[----:B------:R-:W-:-:S15]  /*1680*/  NOP ;  /* 0x0000000000007918 */ /* 0x000fde0000000000 */
[----:B------:R-:W-:-:S04]  /*1690*/  NOP ;  /* 0x0000000000007918 */ /* 0x000fc80000000000 */
[----:B------:R-:W2:Y:S02]  /*16a0*/  DSETP.EQ.AND P1, PT, R16, RZ, PT ;  /* 0x000000ff1000722a */ /* 0x000ea40003f22000 */
[----:B--2---:R-:W-:Y:S05]  /*16b0*/  @!P0 BRA P1, `(.L_x_7489) ;  /* 0x0000000400a08947 */ /* 0x004fea0000800000 */
[----:B-1----:R-:W1:Y:S01]  /*16c0*/  MUFU.RCP64H R3, R17 ;  /* 0x0000001100037308 */ /* 0x002e620000001800 */
[----:B------:R-:W-:Y:S01]  /*16d0*/  IMAD.MOV.U32 R2, RZ, RZ, 0x1 ;  /* 0x00000001ff027424 */ /* 0x000fe200078e00ff */
[----:B------:R-:W-:-:S05]  /*16e0*/  FSETP.GEU.AND P1, PT, |R19|, 6.5827683646048100446e-37, PT ;  /* 0x036000001300780b */ /* 0x000fca0003f2e200 */
[----:B-1----:R-:W1:-:S15]  /*16f0*/  DFMA R4, -R16, R2, 1 ;  /* 0x3ff000001004742b */ /* 0x002e5e0000000102 */
[----:B------:R-:W-:-:S15]  /*1700*/  NOP ;  /* 0x0000000000007918 */ /* 0x000fde0000000000 */
[----:B------:R-:W-:-:S15]  /*1710*/  NOP ;  /* 0x0000000000007918 */ /* 0x000fde0000000000 */
[----:B------:R-:W-:-:S15]  /*1720*/  NOP ;  /* 0x0000000000007918 */ /* 0x000fde0000000000 */
[----:B------:R-:W-:-:S04]  /*1730*/  NOP ;  /* 0x0000000000007918 */ /* 0x000fc80000000000 */
[----:B-1----:R-:W1:-:S15]  /*1740*/  DFMA R4, R4, R4, R4 ;  /* 0x000000040404722b */ /* 0x002e5e0000000004 */
        /* <DEDUP_REMOVED lines=19> */
[----:B-1----:R-:W1:-:S15]  /*1880*/  DMUL R6, R18, R2 ;  /* 0x0000000212067228 */ /* 0x002e5e0000000000 */
[----:B------:R-:W-:-:S15]  /*1890*/  NOP ;  /* 0x0000000000007918 */ /* 0x000fde0000000000 */
[----:B------:R-:W-:-:S15]  /*18a0*/  NOP ;  /* 0x0000000000007918 */ /* 0x000fde0000000000 */
[----:B------:R-:W-:-:S15]  /*18b0*/  NOP ;  /* 0x0000000000007918 */ /* 0x000fde0000000000 */
[----:B------:R-:W-:-:S04]  /*18c0*/  NOP ;  /* 0x0000000000007918 */ /* 0x000fc80000000000 */
[----:B-1----:R-:W1:-:S15]  /*18d0*/  DFMA R4, -R16, R6, R18 ;  /* 0x000000061004722b */ /* 0x002e5e0000000112 */
[----:B------:R-:W-:-:S15]  /*18e0*/  NOP ;  /* 0x0000000000007918 */ /* 0x000fde0000000000 */
[----:B------:R-:W-:-:S15]  /*18f0*/  NOP ;  /* 0x0000000000007918 */ /* 0x000fde0000000000 */
[----:B------:R-:W-:-:S15]  /*1900*/  NOP ;  /* 0x0000000000007918 */ /* 0x000fde0000000000 */
[----:B------:R-:W-:-:S04]  /*1910*/  NOP ;  /* 0x0000000000007918 */ /* 0x000fc80000000000 */
[----:B-1----:R-:W1:Y:S02]  /*1920*/  DFMA R6, R2, R4, R6 ;  /* 0x000000040206722b */ /* 0x002e640000000006 */
[----:B-1----:R-:W-:-:S05]  /*1930*/  FFMA R0, RZ, R17, R7 ;  /* 0x00000011ff007223 */ /* 0x002fca0000000007 */
[----:B------:R-:W-:-:S13]  /*1940*/  FSETP.GT.AND P0, PT, |R0|, 1.469367938527859385e-39, PT ;  /* 0x001000000000780b */ /* 0x000fda0003f04200 */
[----:B------:R-:W-:Y:S05]  /*1950*/  @P0 BRA P1, `(.L_x_7490) ;  /* 0x0000000000180947 */ /* 0x000fea0000800000 */
[----:B------:R-:W-:Y:S01]  /*1960*/  MOV R6, R18 ;  /* 0x0000001200067202 */ /* 0x000fe20000000f00 */
[----:B------:R-:W-:Y:S01]  /*1970*/  IMAD.MOV.U32 R7, RZ, RZ, R19 ;  /* 0x000000ffff077224 */ /* 0x000fe200078e0013 */
[----:B------:R-:W-:Y:S01]  /*1980*/  MOV R2, R16 ;  /* 0x0000001000027202 */ /* 0x000fe20000000f00 */
[----:B------:R-:W-:Y:S01]  /*1990*/  IMAD.MOV.U32 R3, RZ, RZ, R17 ;  /* 0x000000ffff037224 */ /* 0x000fe200078e0011 */
[----:B------:R-:W-:-:S07]  /*19a0*/  MOV R0, 0x19c0 ;  /* 0x000019c000007802 */ /* 0x000fce0000000f00 */
[----:B0----5:R-:W-:Y:S05]  /*19b0*/  CALL.REL.NOINC `($__internal_5_$__cuda_sm20_div_rn_f64_full) ;  /* 0x0000006c009c7944 */ /* 0x021fea0003c00000 */
.L_x_7490:
[----:B------:R-:W1:Y:S01]  /*19c0*/  DFMA R16, R18, R6, R16 ;  /* 0x000000061210722b */ /* 0x000e620000000010 */
[----:B------:R-:W-:Y:S01]  /*19d0*/  BSSY.RECONVERGENT B1, `(.L_x_7491) ;  /* 0x0000023000017945 */ /* 0x000fe20003800200 */
[----:B-1----:R-:W1:Y:S01]  /*19e0*/  MUFU.RCP64H R3, R17 ;  /* 0x0000001100037308 */ /* 0x002e620000001800 */
[----:B------:R-:W-:-:S04]  /*19f0*/  IADD3 R2, PT, PT, R17, 0x300402, RZ ;  /* 0x0030040211027810 */ /* 0x000fc80007ffe0ff */
[----:B------:R-:W-:-:S15]  /*1a00*/  FSETP.GEU.AND P0, PT, |R2|, 5.8789094863358348022e-39, PT ;  /* 0x004004020200780b */ /* 0x000fde0003f0e200 */
[----:B------:R-:W-:-:S15]  /*1a10*/  NOP ;  /* 0x0000000000007918 */ /* 0x000fde0000000000 */
[----:B------:R-:W-:-:S15]  /*1a20*/  NOP ;  /* 0x0000000000007918 */ /* 0x000fde0000000000 */
[----:B------:R-:W-:-:S12]  /*1a30*/  NOP ;  /* 0x0000000000007918 */ /* 0x000fd80000000000 */
        /* <DEDUP_REMOVED lines=10> */
[----:B-1----:R-:W0:-:S15]  /*1ae0*/  DFMA R4, R2, R4, R2 ;  /* 0x000000040204722b */ /* 0x002e1e0000000002 */
        /* <DEDUP_REMOVED lines=17> */
.L_x_7492:
[----:B------:R-:W-:Y:S05]  /*1c00*/  BSYNC.RECONVERGENT B1 ;  /* 0x0000000000017941 */ /* 0x000fea0003800200 */
.L_x_7491:
[----:B-----5:R-:W0:-:S15]  /*1c10*/  DFMA R2, R14, R6, R12 ;  /* 0x000000060e02722b */ /* 0x020e1e000000000c */
[----:B------:R-:W-:-:S15]  /*1c20*/  NOP ;  /* 0x0000000000007918 */ /* 0x000fde0000000000 */
[----:B------:R-:W-:-:S15]  /*1c30*/  NOP ;  /* 0x0000000000007918 */ /* 0x000fde0000000000 */
[----:B------:R-:W-:-:S15]  /*1c40*/  NOP ;  /* 0x0000000000007918 */ /* 0x000fde0000000000 */
[----:B------:R-:W-:-:S04]  /*1c50*/  NOP ;  /* 0x0000000000007918 */ /* 0x000fc80000000000 */
[----:B0-----:R0:W-:Y:S02]  /*1c60*/  DMUL R8, R2, R4 ;  /* 0x0000000402087228 */ /* 0x0011e40000000000 */
[----:B0-----:R-:W0:-:S15]  /*1c70*/  LDC.64 R2, c[0x0][0x5e8] ;  /* 0x00017a00ff027b82 */ /* 0x001e1e0000000a00 */
[----:B------:R-:W-:-:S15]  /*1c80*/  NOP ;  /* 0x0000000000007918 */ /* 0x000fde0000000000 */
[----:B------:R-:W-:-:S15]  /*1c90*/  NOP ;  /* 0x0000000000007918 */ /* 0x000fde0000000000 */
[----:B------:R-:W-:-:S15]  /*1ca0*/  NOP ;  /* 0x0000000000007918 */ /* 0x000fde0000000000 */
[----:B------:R-:W-:-:S02]  /*1cb0*/  NOP ;  /* 0x0000000000007918 */ /* 0x000fc40000000000 */
[----:B------:R-:W1:-:S15]  /*1cc0*/  DFMA R10, -R12, R6, R14 ;  /* 0x000000060c0a722b */ /* 0x000e5e000000010e */
[----:B------:R-:W-:-:S15]  /*1cd0*/  NOP ;  /* 0x0000000000007918 */ /* 0x000fde0000000000 */
[----:B------:R-:W-:-:S15]  /*1ce0*/  NOP ;  /* 0x0000000000007918 */ /* 0x000fde0000000000 */
[----:B------:R-:W-:-:S15]  /*1cf0*/  NOP ;  /* 0x0000000000007918 */ /* 0x000fde0000000000 */
[----:B------:R-:W-:-:S04]  /*1d00*/  NOP ;  /* 0x0000000000007918 */ /* 0x000fc80000000000 */
[----:B-1----:R-:W0:Y:S02]  /*1d10*/  DMUL R10, R10, R4 ;  /* 0x000000040a0a7228 */ /* 0x002e240000000000 */
[----:B0-----:R-:W-:Y:S01]  /*1d20*/  STG.E.128 desc[UR6][R2.64], R8 ;  /* 0x0000000802007986 */ /* 0x001fe2000c101d06 */
[----:B------:R-:W-:Y:S05]  /*1d30*/  EXIT ;  /* 0x000000000000794d */ /* 0x000fea0003800000 */
.L_x_7489:
[----:B0-----:R-:W0:Y:S01]  /*1d40*/  DADD R8, -RZ, |R16| ;  /* 0x00000000ff087229 */ /* 0x001e220000000510 */
[----:B-1----:R-:W-:Y:S01]  /*1d50*/  MOV R2, 0x1 ;  /* 0x0000000100027802 */ /* 0x002fe20000000f00 */
        /* <DEDUP_REMOVED lines=53> */
.L_x_7493:
[----:B------:R-:W0:Y:S01]  /*20b0*/  DADD R8, -RZ, |R18| ;  /* 0x00000000ff087229 */ /* 0x000e220000000512 */
[----:B------:R-:W-:Y:S01]  /*20c0*/  IMAD.MOV.U32 R2, RZ, RZ, 0x1 ;  /* 0x00000001ff027424 */ /* 0x000fe200078e00ff */
        /* <DEDUP_REMOVED lines=50> */
[----:B------:R-:W-:Y:S05]  /*23f0*/  CALL.REL.NOINC `($__internal_5_$__cuda_sm20_div_rn_f64_full) ;  /* 0x00000064000c7944 */ /* 0x000fea0003c00000 */
.L_x_7494:
[----:B------:R-:W0:Y:S02]  /*2400*/  LDC.64 R2, c[0x0][0x5e8] ;  /* 0x00017a00ff027b82 */ /* 0x000e240000000a00 */
[----:B0-----:R-:W-:Y:S01]  /*2410*/  STG.E.128 desc[UR6][R2.64], R4 ;  /* 0x0000000402007986 */ /* 0x001fe2000c101d06 */
[----:B------:R-:W-:Y:S05]  /*2420*/  EXIT ;  /* 0x000000000000794d */ /* 0x000fea0003800000 */
.L_x_7488:
[----:B-1----:R-:W1:Y:S01]  /*2430*/  MUFU.RCP64H R3, R19 ;  /* 0x0000001300037308 */ /* 0x002e620000001800 */
[----:B------:R-:W-:Y:S02]  /*2440*/  MOV R2, 0x1 ;  /* 0x0000000100027802 */ /* 0x000fe40000000f00 */
[----:B------:R-:W-:-:S04]  /*2450*/  FSETP.GEU.AND P1, PT, |R17|, 6.5827683646048100446e-37, PT ;  /* 0x036000001100780b */ /* 0x000fc80003f2e200 */
        /* <DEDUP_REMOVED lines=39> */
[----:B------:R-:W-:Y:S01]  /*26d0*/  IMAD.MOV.U32 R6, RZ, RZ, R16 ;  /* 0x000000ffff067224 */ /* 0x000fe200078e0010 */
[----:B------:R-:W-:Y:S01]  /*26e0*/  MOV R7, R17 ;  /* 0x0000001100077202 */ /* 0x000fe20000000f00 */
[----:B------:R-:W-:Y:S01]  /*26f0*/  IMAD.MOV.U32 R2, RZ, RZ, R18 ;  /* 0x000000ffff027224 */ /* 0x000fe200078e0012 */
[----:B------:R-:W-:Y:S02]  /*2700*/  MOV R3, R19 ;  /* 0x0000001300037202 */ /* 0x000fe40000000f00 */
[----:B------:R-:W-:-:S07]  /*2710*/  MOV R0, 0x2730 ;  /* 0x0000273000007802 */ /* 0x000fce0000000f00 */
[----:B0----5:R-:W-:Y:S05]  /*2720*/  CALL.REL.NOINC `($__internal_5_$__cuda_sm20_div_rn_f64_full) ;  /* 0x0000006000407944 */ /* 0x021fea0003c00000 */
.L_x_7495:
[----:B------:R-:W1:Y:S01]  /*2730*/  DFMA R16, R16, R6, R18 ;  /* 0x000000061010722b */ /* 0x000e620000000012 */
[----:B------:R-:W-:Y:S01]  /*2740*/  BSSY.RECONVERGENT B1, `(.L_x_7496) ;  /* 0x0000023000017945 */ /* 0x000fe20003800200 */
[----:B-1----:R-:W1:Y:S01]  /*2750*/  MUFU.RCP64H R3, R17 ;  /* 0x0000001100037308 */ /* 0x002e620000001800 */
[----:B------:R-:W-:-:S05]  /*2760*/  VIADD R2, R17, 0x300402 ;  /* 0x0030040211027836 */ /* 0x000fca0000000000 */
[----:B------:R-:W-:-:S15]  /*2770*/  FSETP.GEU.AND P0, PT, |R2|, 5.8789094863358348022e-39, PT ;  /* 0x004004020200780b */ /* 0x000fde0003f0e200 */
[----:B------:R-:W-:-:S15]  /*2780*/  NOP ;  /* 0x0000000000007918 */ /* 0x000fde0000000000 */
[----:B------:R-:W-:-:S15]  /*2790*/  NOP ;  /* 0x0000000000007918 */ /* 0x000fde0000000000 */
[----:B------:R-:W-:-:S11]  /*27a0*/  NOP ;  /* 0x0000000000007918 */ /* 0x000fd60000000000 */
        /* <DEDUP_REMOVED lines=28> */
.L_x_7497:
[----:B------:R-:W-:Y:S05]  /*2970*/  BSYNC.RECONVERGENT B1 ;  /* 0x0000000000017941 */ /* 0x000fea0003800200 */
.L_x_7496:
        /* <DEDUP_REMOVED lines=11> */
[----:B------:R-:W1:-:S15]  /*2a30*/  DFMA R10, R14, R6, -R12 ;  /* 0x000000060e0a722b */ /* 0x000e5e000000080c */
[----:B------:R-:W-:-:S15]  /*2a40*/  NOP ;  /* 0x0000000000007918 */ /* 0x000fde0000000000 */
[----:B------:R-:W-:-:S15]  /*2a50*/  NOP ;  /* 0x0000000000007918 */ /* 0x000fde0000000000 */
[----:B------:R-:W-:-:S15]  /*2a60*/  NOP ;  /* 0x0000000000007918 */ /* 0x000fde0000000000 */
[----:B------:R-:W-:-:S04]  /*2a70*/  NOP ;  /* 0x0000000000007918 */ /* 0x000fc80000000000 */
[----:B-1----:R-:W0:Y:S02]  /*2a80*/  DMUL R10, R10, R4 ;  /* 0x000000040a0a7228 */ /* 0x002e240000000000 */
[----:B0-----:R-:W-:Y:S01]  /*2a90*/  STG.E.128 desc[UR6][R2.64], R8 ;  /* 0x0000000802007986 */ /* 0x001fe2000c101d06 */
[----:B------:R-:W-:Y:S05]  /*2aa0*/  EXIT ;  /* 0x000000000000794d */ /* 0x000fea0003800000 */
.L_x_7474:
[----:B------:R-:W0:Y:S01]  /*2ab0*/  LDCU UR4, c[0x0][0x380] ;  /* 0x00007000ff0477ac */ /* 0x000e220008000800 */
[----:B------:R-:W-:Y:S01]  /*2ac0*/  VIADD R22, R22, 0xffffffff ;  /* 0xffffffff16167836 */ /* 0x000fe20000000000 */
[----:B------:R-:W-:Y:S04]  /*2ad0*/  BSSY.RECONVERGENT B1, `(.L_x_7498) ;  /* 0x00002bc000017945 */ /* 0x000fe80003800200 */
        /* <DEDUP_REMOVED lines=26> */
[----:B-1----:R-:W-:-:S05]  /*2c80*/  SHF.R.U32.HI R7, RZ, UR4, R6 ;  /* 0x00000004ff077c19 */ /* 0x002fca0008011606 */
[----:B------:R-:W-:-:S04]  /*2c90*/  IMAD.MOV R3, RZ, RZ, -R7 ;  /* 0x000000ffff037224 */ /* 0x000fc800078e0a07 */
        /* <DEDUP_REMOVED lines=299> */
[----:B------:R-:W-:Y:S01]  /*3f50*/  ISETP.NE.AND P0, PT, R10, 0x18, PT ;  /* 0x000000180a00780c */ /* 0x000fe20003f05270 */
[----:B------:R-:W0:Y:S01]  /*3f60*/  LDCU.64 UR8, c[0x0][0x4a0] ;  /* 0x00009400ff0877ac */ /* 0x000e220008000a00 */
[----:B------:R-:W-:Y:S01]  /*3f70*/  MOV R4, RZ ;  /* 0x000000ff00047202 */ /* 0x000fe20000000f00 */
[----:B------:R-:W1:Y:S01]  /*3f80*/  LDCU UR4, c[0x0][0x4a8] ;  /* 0x00009500ff0477ac */ /* 0x000e620008000800 */
[----:B------:R-:W2:Y:S09]  /*3f90*/  LDCU UR5, c[0x0][0x5cc] ;  /* 0x0000b980ff0577ac */ /* 0x000eb20008000800 */
[----:B------:R-:W3:Y:S01]  /*3fa0*/  @P0 LDC.64 R8, c[0x0][0x4b0] ;  /* 0x00012c00ff080b82 */ /* 0x000ee20000000a00 */
[----:B------:R-:W4:Y:S01]  /*3fb0*/  LDCU.64 UR10, c[0x0][0x5d0] ;  /* 0x0000ba00ff0a77ac */ /* 0x000f220008000a00 */
[----:B0-----:R-:W-:-:S06]  /*3fc0*/  IMAD.HI.U32 R6, R5, UR9, R4 ;  /* 0x0000000905067c27 */ /* 0x001fcc000f8e0004 */
[----:B------:R-:W0:Y:S01]  /*3fd0*/  @P0 LDC R13, c[0x0][0x4ac] ;  /* 0x00012b00ff0d0b82 */ /* 0x000e220000000800 */
[----:B-1----:R-:W-:Y:S01]  /*3fe0*/  SHF.R.U32.HI R7, RZ, UR4, R6 ;  /* 0x00000004ff077c19 */ /* 0x002fe20008011606 */
[----:B------:R-:W-:-:S03]  /*3ff0*/  @P0 IMAD.MOV.U32 R6, RZ, RZ, RZ ;  /* 0x000000ffff060224 */ /* 0x000fc600078e00ff */
        /* <DEDUP_REMOVED lines=8> */
[----:B------:R-:W-:Y:S02]  /*4080*/  IMAD R2, R5, UR11, R2 ;  /* 0x0000000b05027c24 */ /* 0x000fe4000f8e0202 */
[----:B------:R-:W-:-:S04]  /*4090*/  @P0 IMAD.MOV R6, RZ, RZ, -R4 ;  /* 0x000000ffff060224 */ /* 0x000fc800078e0a04 */
[----:B0-----:R-:W-:-:S04]  /*40a0*/  @P0 IMAD R7, R6, R13, R7 ;  /* 0x0000000d06070224 */ /* 0x001fc800078e0207 */
[C---:B-1----:R-:W-:Y:S02]  /*40b0*/  @P0 IMAD R23, R7.reuse, R14, R23 ;  /* 0x0000000e07170224 */ /* 0x042fe400078e0217 */
[C---:B------:R-:W-:Y:S02]  /*40c0*/  @P0 IMAD R0, R7.reuse, R15, R0 ;  /* 0x0000000f07000224 */ /* 0x040fe400078e0200 */
[----:B-----5:R-:W-:-:S07]  /*40d0*/  @P0 IMAD R2, R7, R12, R2 ;  /* 0x0000000c07020224 */ /* 0x020fce00078e0202 */
.L_x_7500:
[----:B------:R-:W0:Y:S02]  /*40e0*/  LDCU.128 UR8, c[0x0][0x5f0] ;  /* 0x0000be00ff0877ac */ /* 0x000e240008000c00 */
[----:B0-----:R-:W-:Y:S02]  /*40f0*/  IADD3 R16, P1, PT, R2, UR10, RZ ;  /* 0x0000000a02107c10 */ /* 0x001fe4000ff3e0ff */
[----:B------:R-:W-:Y:S02]  /*4100*/  IADD3 R12, P0, PT, R0, UR8, RZ ;  /* 0x00000008000c7c10 */ /* 0x000fe4000ff1e0ff */
[----:B------:R-:W-:-:S03]  /*4110*/  IADD3.X R17, PT, PT, RZ, UR11, RZ, P1, !PT ;  /* 0x0000000bff117c10 */ /* 0x000fc60008ffe4ff */
[----:B------:R-:W-:-:S03]  /*4120*/  IMAD.X R13, RZ, RZ, UR9, P0 ;  /* 0x00000009ff0d7e24 */ /* 0x000fc600080e06ff */
[----:B------:R-:W2:Y:S04]  /*4130*/  LDG.E.128 R16, desc[UR6][R16.64] ;  /* 0x0000000610107981 */ /* 0x000ea8000c1e1d00 */
[----:B------:R-:W5:Y:S01]  /*4140*/  LDG.E.128 R12, desc[UR6][R12.64] ;  /* 0x000000060c0c7981 */ /* 0x000f62000c1e1d00 */
[----:B------:R-:W-:Y:S01]  /*4150*/  BSSY.RECONVERGENT B2, `(.L_x_7501) ;  /* 0x000014e000027945 */ /* 0x000fe20003800200 */
[----:B--2---:R-:W0:Y:S03]  /*4160*/  DSETP.GE.AND P0, PT, |R16|, |R18|, PT ;  /* 0x400000121000722a */ /* 0x004e260003f06200 */
        /* <DEDUP_REMOVED lines=9> */
[----:B------:R-:W-:Y:S01]  /*4200*/  MOV R4, 0x1 ;  /* 0x0000000100047802 */ /* 0x000fe20000000f00 */
[----:B0-----:R-:W0:Y:S01]  /*4210*/  MUFU.RCP64H R5, R3 ;  /* 0x0000000300057308 */ /* 0x001e220000001800 */
[----:B-----5:R-:W-:Y:S01]  /*4220*/  FSETP.GEU.AND P1, PT, |R13|, 6.5827683646048100446e-37, PT ;  /* 0x036000000d00780b */ /* 0x020fe20003f2e200 */
[----:B------:R-:W-:-:S15]  /*4230*/  BSSY.RECONVERGENT B3, `(.L_x_7504) ;  /* 0x000002f000037945 */ /* 0x000fde0003800200 */
[----:B------:R-:W-:-:S15]  /*4240*/  NOP ;  /* 0x0000000000007918 */ /* 0x000fde0000000000 */
[----:B------:R-:W-:-:S15]  /*4250*/  NOP ;  /* 0x0000000000007918 */ /* 0x000fde0000000000 */
[----:B------:R-:W-:-:S15]  /*4260*/  NOP ;  /* 0x0000000000007918 */ /* 0x000fde0000000000 */
        /* <DEDUP_REMOVED lines=40> */
[----:B------:R-:W-:Y:S02]  /*44f0*/  MOV R7, R13 ;  /* 0x0000000d00077202 */ /* 0x000fe40000000f00 */
[----:B------:R-:W-:-:S07]  /*4500*/  MOV R0, 0x4520 ;  /* 0x0000452000007802 */ /* 0x000fce0000000f00 */
[----:B------:R-:W-:Y:S05]  /*4510*/  CALL.REL.NOINC `($__internal_5_$__cuda_sm20_div_rn_f64_full) ;  /* 0x0000004000c47944 */ /* 0x000fea0003c00000 */
.L_x_7505:
[----:B------:R-:W-:Y:S05]  /*4520*/  BSYNC.RECONVERGENT B3 ;  /* 0x0000000000037941 */ /* 0x000fea0003800200 */
.L_x_7504:
        /* <DEDUP_REMOVED lines=45> */
[----:B------:R-:W-:Y:S01]  /*4800*/  MOV R4, R6 ;  /* 0x0000000600047202 */ /* 0x000fe20000000f00 */
[----:B------:R-:W-:-:S03]  /*4810*/  IMAD.MOV.U32 R5, RZ, RZ, R7 ;  /* 0x000000ffff057224 */ /* 0x000fc600078e0007 */
        /* <DEDUP_REMOVED lines=8> */
[----:B------:R-:W-:Y:S01]  /*48a0*/  MOV R2, R6 ;  /* 0x0000000600027202 */ /* 0x000fe20000000f00 */
[----:B------:R-:W-:-:S07]  /*48b0*/  IMAD.MOV.U32 R3, RZ, RZ, R7 ;  /* 0x000000ffff037224 */ /* 0x000fce00078e0007 */
.L_x_7507:
[----:B------:R-:W-:Y:S05]  /*48c0*/  BSYNC.RECONVERGENT B3 ;  /* 0x0000000000037941 */ /* 0x000fea0003800200 */
.L_x_7506:
[----:B------:R-:W-:Y:S01]  /*48d0*/  MOV R6, R2 ;  /* 0x0000000200067202 */ /* 0x000fe20000000f00 */
[----:B------:R-:W-:Y:S01]  /*48e0*/  IMAD.MOV.U32 R7, RZ, RZ, R3 ;  /* 0x000000ffff077224 */ /* 0x000fe200078e0003 */
[----:B------:R-:W-:Y:S06]  /*48f0*/  BRA `(.L_x_7508) ;  /* 0x0000000c004c7947 */ /* 0x000fec0003800000 */
.L_x_7503:
[----:B------:R-:W0:Y:S01]  /*4900*/  MUFU.RCP64H R3, R17 ;  /* 0x0000001100037308 */ /* 0x000e220000001800 */
[----:B------:R-:W-:Y:S01]  /*4910*/  MOV R2, 0x1 ;  /* 0x0000000100027802 */ /* 0x000fe20000000f00 */
[----:B------:R-:W-:Y:S01]  /*4920*/  BSSY.RECONVERGENT B3, `(.L_x_7509) ;  /* 0x000002f000037945 */ /* 0x000fe20003800200 */
        /* <DEDUP_REMOVED lines=46> */
.L_x_7510:
[----:B------:R-:W-:Y:S05]  /*4c10*/  BSYNC.RECONVERGENT B3 ;  /* 0x0000000000037941 */ /* 0x000fea0003800200 */
.L_x_7509:
        /* <DEDUP_REMOVED lines=38> */
.L_x_7512:
[----:B------:R-:W-:Y:S05]  /*4e80*/  BSYNC.RECONVERGENT B3 ;  /* 0x0000000000037941 */ /* 0x000fea0003800200 */
.L_x_7511:
        /* <DEDUP_REMOVED lines=17> */
.L_x_7502:
[----:B------:R-:W0:Y:S01]  /*4fa0*/  MUFU.RCP64H R3, R19 ;  /* 0x0000001300037308 */ /* 0x000e220000001800 */
[----:B------:R-:W-:Y:S01]  /*4fb0*/  IMAD.MOV.U32 R2, RZ, RZ, 0x1 ;  /* 0x00000001ff027424 */ /* 0x000fe200078e00ff */
[----:B------:R-:W-:Y:S01]  /*4fc0*/  FSETP.GEU.AND P1, PT, |R17|, 6.5827683646048100446e-37, PT ;  /* 0x036000001100780b */ /* 0x000fe20003f2e200 */
[----:B------:R-:W-:Y:S04]  /*4fd0*/  BSSY.RECONVERGENT B3, `(.L_x_7513) ;  /* 0x000002e000037945 */ /* 0x000fe80003800200 */
        /* <DEDUP_REMOVED lines=45> */
.L_x_7514:
[----:B------:R-:W-:Y:S05]  /*52b0*/  BSYNC.RECONVERGENT B3 ;  /* 0x0000000000037941 */ /* 0x000fea0003800200 */
.L_x_7513:
        /* <DEDUP_REMOVED lines=38> */
.L_x_7516:
[----:B------:R-:W-:Y:S05]  /*5520*/  BSYNC.RECONVERGENT B3 ;  /* 0x0000000000037941 */ /* 0x000fea0003800200 */
.L_x_7515:
        /* <DEDUP_REMOVED lines=16> */
.L_x_7508:
[----:B------:R-:W-:Y:S05]  /*5630*/  BSYNC.RECONVERGENT B2 ;  /* 0x0000000000027941 */ /* 0x000fea0003800200 */
.L_x_7501:
[----:B------:R-:W2:Y:S01]  /*5640*/  LDCU.64 UR4, c[0x0][0x5e8] ;  /* 0x0000bd00ff0477ac */ /* 0x000ea20008000a00 */
[----:B------:R-:W-:Y:S01]  /*5650*/  VIADD R11, R11, 0x80 ;  /* 0x000000800b0b7836 */ /* 0x000fe20000000000 */
[----:B--2---:R-:W-:-:S04]  /*5660*/  IADD3 R2, P0, PT, R23, UR4, RZ ;  /* 0x0000000417027c10 */ /* 0x004fc8000ff1e0ff */
[----:B------:R-:W-:-:S05]  /*5670*/  IADD3.X R3, PT, PT, RZ, UR5, RZ, P0, !PT ;  /* 0x00000005ff037c10 */ /* 0x000fca00087fe4ff */
[----:B-1----:R1:W-:Y:S04]  /*5680*/  STG.E.128 desc[UR6][R2.64], R4 ;  /* 0x0000000402007986 */ /* 0x0023e8000c101d06 */
.L_x_7499:
[----:B------:R-:W-:Y:S05]  /*5690*/  BSYNC.RECONVERGENT B1 ;  /* 0x0000000000017941 */ /* 0x000fea0003800200 */
.L_x_7498:
[----:B------:R-:W2:Y:S02]  /*56a0*/  LDCU UR4, c[0x0][0x380] ;  /* 0x00007000ff0477ac */ /* 0x000ea40008000800 */
[----:B--2---:R-:W-:-:S13]  /*56b0*/  ISETP.GE.AND P0, PT, R11, UR4, PT ;  /* 0x000000040b007c0c */ /* 0x004fda000bf06270 */
[----:B------:R-:W-:Y:S05]  /*56c0*/  @P0 EXIT ;  /* 0x000000000000094d */ /* 0x000fea0003800000 */
[----:B------:R-:W2:Y:S01]  /*56d0*/  LDCU.64 UR4, c[0x0][0x390] ;  /* 0x00007200ff0477ac */ /* 0x000ea20008000a00 */
[----:B-1----:R-:W-:Y:S01]  /*56e0*/  MOV R2, RZ ;  /* 0x000000ff00027202 */ /* 0x002fe20000000f00 */
[----:B------:R-:W-:Y:S01]  /*56f0*/  IMAD.MOV.U32 R3, RZ, RZ, R11 ;  /* 0x000000ffff037224 */ /* 0x000fe200078e000b */
[----:B------:R-:W-:Y:S01]  /*5700*/  ISETP.NE.AND P0, PT, R22, RZ, PT ;  /* 0x000000ff1600720c */ /* 0x000fe20003f05270 */
[----:B------:R-:W1:Y:S01]  /*5710*/  LDCU UR8, c[0x0][0x38c] ;  /* 0x00007180ff0877ac */ /* 0x000e620008000800 */
[----:B------:R-:W3:Y:S01]  /*5720*/  LDCU.64 UR10, c[0x0][0x4b8] ;  /* 0x00009700ff0a77ac */ /* 0x000ee20008000a00 */
[----:B--2---:R-:W-:Y:S01]  /*5730*/  IMAD.HI.U32 R4, R11, UR4, R2 ;  /* 0x000000040b047c27 */ /* 0x004fe2000f8e0002 */
[----:B------:R-:W2:Y:S04]  /*5740*/  LDCU UR4, c[0x0][0x4c0] ;  /* 0x00009800ff0477ac */ /* 0x000ea80008000800 */
[----:B------:R-:W-:-:S04]  /*5750*/  SHF.R.U32.HI R5, RZ, UR5, R4 ;  /* 0x00000005ff057c19 */ /* 0x000fc80008011604 */
[----:B------:R-:W-:-:S05]  /*5760*/  IADD3 R2, PT, PT, -R5, RZ, RZ ;  /* 0x000000ff05027210 */ /* 0x000fca0007ffe1ff */
[----:B-1----:R-:W-:-:S04]  /*5770*/  IMAD R2, R2, UR8, R11 ;  /* 0x0000000802027c24 */ /* 0x002fc8000f8e020b */
[C---:B---3--:R-:W-:Y:S02]  /*5780*/  IMAD R11, R2.reuse, UR10, RZ ;  /* 0x0000000a020b7c24 */ /* 0x048fe4000f8e02ff */
[C---:B------:R-:W-:Y:S02]  /*5790*/  IMAD R0, R2.reuse, UR11, RZ ;  /* 0x0000000b02007c24 */ /* 0x040fe4000f8e02ff */
[----:B--2---:R-:W-:Y:S01]  /*57a0*/  IMAD R2, R2, UR4, RZ ;  /* 0x0000000402027c24 */ /* 0x004fe2000f8e02ff */
[----:B------:R-:W-:Y:S06]  /*57b0*/  @!P0 BRA `(.L_x_7517) ;  /* 0x0000001400348947 */ /* 0x000fec0003800000 */
[----:B------:R-:W1:Y:S01]  /*57c0*/  LDCU.64 UR8, c[0x0][0x398] ;  /* 0x00007300ff0877ac */ /* 0x000e620008000a00 */
[----:B------:R-:W-:Y:S01]  /*57d0*/  IMAD.MOV.U32 R4, RZ, RZ, RZ ;  /* 0x000000ffff047224 */ /* 0x000fe200078e00ff */
[----:B------:R-:W-:Y:S01]  /*57e0*/  ISETP.NE.AND P0, PT, R10, 0x2, PT ;  /* 0x000000020a00780c */ /* 0x000fe20003f05270 */
[----:B------:R-:W2:Y:S01]  /*57f0*/  LDCU UR4, c[0x0][0x3a0] ;  /* 0x00007400ff0477ac */ /* 0x000ea20008000800 */
[----:B------:R-:W3:Y:S01]  /*5800*/  LDCU UR5, c[0x0][0x4c4] ;  /* 0x00009880ff0577ac */ /* 0x000ee20008000800 */
[----:B------:R-:W4:Y:S01]  /*5810*/  LDCU.64 UR10, c[0x0][0x4c8] ;  /* 0x00009900ff0a77ac */ /* 0x000f220008000a00 */
[----:B-1----:R-:W-:-:S05]  /*5820*/  IMAD.HI.U32 R6, R5, UR9, R4 ;  /* 0x0000000905067c27 */ /* 0x002fca000f8e0004 */
[----:B--2---:R-:W-:-:S04]  /*5830*/  SHF.R.U32.HI R7, RZ, UR4, R6 ;  /* 0x00000004ff077c19 */ /* 0x004fc80008011606 */
[----:B------:R-:W-:-:S05]  /*5840*/  IADD3 R3, PT, PT, -R7, RZ, RZ ;  /* 0x000000ff07037210 */ /* 0x000fca0007ffe1ff */
[----:B------:R-:W-:-:S04]  /*5850*/  IMAD R5, R3, UR8, R5 ;  /* 0x0000000803057c24 */ /* 0x000fc8000f8e0205 */
[C---:B---3--:R-:W-:Y:S02]  /*5860*/  IMAD R11, R5.reuse, UR5, R11 ;  /* 0x00000005050b7c24 */ /* 0x048fe4000f8e020b */
[C---:B----4-:R-:W-:Y:S02]  /*5870*/  IMAD R0, R5.reuse, UR10, R0 ;  /* 0x0000000a05007c24 */ /* 0x050fe4000f8e0200 */
[----:B------:R-:W-:Y:S01]  /*5880*/  IMAD R2, R5, UR11, R2 ;  /* 0x0000000b05027c24 */ /* 0x000fe2000f8e0202 */
[----:B------:R-:W-:Y:S06]  /*5890*/  @!P0 BRA `(.L_x_7517) ;  /* 0x0000001000fc8947 */ /* 0x000fec0003800000 */
[----:B------:R-:W1:Y:S01]  /*58a0*/  LDCU.64 UR4, c[0x0][0x3a8] ;  /* 0x00007500ff0477ac */ /* 0x000e620008000a00 */
[----:B------:R-:W-:Y:S01]  /*58b0*/  IMAD.MOV.U32 R6, RZ, RZ, RZ ;  /* 0x000000ffff067224 */ /* 0x000fe200078e00ff */
[----:B------:R-:W-:Y:S01]  /*58c0*/  ISETP.NE.AND P0, PT, R10, 0x3, PT ;  /* 0x000000030a00780c */ /* 0x000fe20003f05270 */
[----:B------:R-:W2:Y:S01]  /*58d0*/  LDCU UR8, c[0x0][0x3a4] ;  /* 0x00007480ff0877ac */ /* 0x000ea20008000800 */
[----:B------:R-:W3:Y:S01]  /*58e0*/  LDCU.64 UR10, c[0x0][0x4d0] ;  /* 0x00009a00ff0a77ac */ /* 0x000ee20008000a00 */
[----:B-1----:R-:W-:Y:S01]  /*58f0*/  IMAD.HI.U32 R4, R7, UR4, R6 ;  /* 0x0000000407047c27 */ /* 0x002fe2000f8e0006 */
[----:B------:R-:W1:Y:S04]  /*5900*/  LDCU UR4, c[0x0][0x4d8] ;  /* 0x00009b00ff0477ac */ /* 0x000e680008000800 */
[----:B------:R-:W-:-:S04]  /*5910*/  SHF.R.U32.HI R5, RZ, UR5, R4 ;  /* 0x00000005ff057c19 */ /* 0x000fc80008011604 */
[----:B------:R-:W-:-:S05]  /*5920*/  IADD3 R3, PT, PT, -R5, RZ, RZ ;  /* 0x000000ff05037210 */ /* 0x000fca0007ffe1ff */
[----:B--2---:R-:W-:-:S04]  /*5930*/  IMAD R7, R3, UR8, R7 ;  /* 0x0000000803077c24 */ /* 0x004fc8000f8e0207 */
[C---:B---3--:R-:W-:Y:S02]  /*5940*/  IMAD R11, R7.reuse, UR10, R11 ;  /* 0x0000000a070b7c24 */ /* 0x048fe4000f8e020b */
[C---:B------:R-:W-:Y:S02]  /*5950*/  IMAD R0, R7.reuse, UR11, R0 ;  /* 0x0000000b07007c24 */ /* 0x040fe4000f8e0200 */
[----:B-1----:R-:W-:Y:S01]  /*5960*/  IMAD R2, R7, UR4, R2 ;  /* 0x0000000407027c24 */ /* 0x002fe2000f8e0202 */
        /* <DEDUP_REMOVED lines=86> */
[----:B------:R-:W-:Y:S01]  /*5ed0*/  HFMA2 R4, -RZ, RZ, 0, 0 ;  /* 0x00000000ff047431 */ /* 0x000fe200000001ff */
[----:B------:R-:W-:Y:S01]  /*5ee0*/  ISETP.NE.AND P0, PT, R10, 0xa, PT ;  /* 0x0000000a0a00780c */ /* 0x000fe20003f05270 */
[----:B------:R-:W2:Y:S01]  /*5ef0*/  LDCU UR4, c[0x0][0x400] ;  /* 0x00008000ff0477ac */ /* 0x000ea20008000800 */
[----:B------:R-:W3:Y:S01]  /*5f00*/  LDCU UR5, c[0x0][0x524] ;  /* 0x0000a480ff0577ac */ /* 0x000ee20008000800 */
[----:B------:R-:W4:Y:S01]  /*5f10*/  LDCU.64 UR10, c[0x0][0x528] ;  /* 0x0000a500ff0a77ac */ /* 0x000f220008000a00 */
[----:B-1----:R-:W-:-:S05]  /*5f20*/  IMAD.HI.U32 R6, R5, UR9, R4 ;  /* 0x0000000905067c27 */ /* 0x002fca000f8e0004 */
[----:B--2---:R-:W-:-:S05]  /*5f30*/  SHF.R.U32.HI R7, RZ, UR4, R6 ;  /* 0x00000004ff077c19 */ /* 0x004fca0008011606 */
[----:B------:R-:W-:-:S04]  /*5f40*/  IMAD.MOV R3, RZ, RZ, -R7 ;  /* 0x000000ffff037224 */ /* 0x000fc800078e0a07 */
[----:B------:R-:W-:-:S04]  /*5f50*/  IMAD R5, R3, UR8, R5 ;  /* 0x0000000803057c24 */ /* 0x000fc8000f8e0205 */
[C---:B---3--:R-:W-:Y:S02]  /*5f60*/  IMAD R11, R5.reuse, UR5, R11 ;  /* 0x00000005050b7c24 */ /* 0x048fe4000f8e020b */
[C---:B----4-:R-:W-:Y:S02]  /*5f70*/  IMAD R0, R5.reuse, UR10, R0 ;  /* 0x0000000a05007c24 */ /* 0x050fe4000f8e0200 */
[----:B------:R-:W-:Y:S01]  /*5f80*/  IMAD R2, R5, UR11, R2 ;  /* 0x0000000b05027c24 */ /* 0x000fe2000f8e0202 */
[----:B------:R-:W-:Y:S06]  /*5f90*/  @!P0 BRA `(.L_x_7517) ;  /* 0x0000000c003c8947 */ /* 0x000fec0003800000 */
[----:B------:R-:W1:Y:S01]  /*5fa0*/  LDCU.64 UR4, c[0x0][0x408] ;  /* 0x00008100ff0477ac */ /* 0x000e620008000a00 */
[----:B------:R-:W-:Y:S02]  /*5fb0*/  MOV R6, RZ ;  /* 0x000000ff00067202 */ /* 0x000fe40000000f00 */
        /* <DEDUP_REMOVED lines=33> */
[----:B------:R-:W-:-:S05]  /*61d0*/  SHF.R.U32.HI R5, RZ, UR5, R4 ;  /* 0x00000005ff057c19 */ /* 0x000fca0008011604 */
[----:B------:R-:W-:-:S04]  /*61e0*/  IMAD.MOV R3, RZ, RZ, -R5 ;  /* 0x000000ffff037224 */ /* 0x000fc800078e0a05 */
        /* <DEDUP_REMOVED lines=34> */
[----:B------:R-:W-:Y:S02]  /*6410*/  MOV R4, RZ ;  /* 0x000000ff00047202 */ /* 0x000fe40000000f00 */
        /* <DEDUP_REMOVED lines=13> */
[----:B------:R-:W-:Y:S01]  /*64f0*/  HFMA2 R6, -RZ, RZ, 0, 0 ;  /* 0x00000000ff067431 */ /* 0x000fe200000001ff */
[----:B------:R-:W-:Y:S01]  /*6500*/  ISETP.NE.AND P0, PT, R10, 0x11, PT ;  /* 0x000000110a00780c */ /* 0x000fe20003f05270 */
[----:B------:R-:W2:Y:S01]  /*6510*/  LDCU UR8, c[0x0][0x44c] ;  /* 0x00008980ff0877ac */ /* 0x000ea20008000800 */
[----:B------:R-:W3:Y:S02]  /*6520*/  LDCU.64 UR10, c[0x0][0x578] ;  /* 0x0000af00ff0a77ac */ /* 0x000ee40008000a00 */
        /* <DEDUP_REMOVED lines=93> */
[----:B------:R-:W-:Y:S01]  /*6b00*/  ISETP.NE.AND P0, PT, R10, 0x18, PT ;  /* 0x000000180a00780c */ /* 0x000fe20003f05270 */
[----:B------:R-:W1:Y:S01]  /*6b10*/  LDCU.64 UR8, c[0x0][0x4a0] ;  /* 0x00009400ff0877ac */ /* 0x000e620008000a00 */
[----:B------:R-:W-:Y:S01]  /*6b20*/  IMAD.MOV.U32 R4, RZ, RZ, RZ ;  /* 0x000000ffff047224 */ /* 0x000fe200078e00ff */
[----:B------:R-:W2:Y:S01]  /*6b30*/  LDCU UR4, c[0x0][0x4a8] ;  /* 0x00009500ff0477ac */ /* 0x000ea20008000800 */
[----:B------:R-:W3:Y:S09]  /*6b40*/  LDCU UR5, c[0x0][0x5cc] ;  /* 0x0000b980ff0577ac */ /* 0x000ef20008000800 */
[----:B0-----:R-:W0:Y:S01]  /*6b50*/  @P0 LDC.64 R8, c[0x0][0x4b0] ;  /* 0x00012c00ff080b82 */ /* 0x001e220000000a00 */
[----:B------:R-:W4:Y:S01]  /*6b60*/  LDCU.64 UR10, c[0x0][0x5d0] ;  /* 0x0000ba00ff0a77ac */ /* 0x000f220008000a00 */
[----:B-1----:R-:W-:-:S06]  /*6b70*/  IMAD.HI.U32 R6, R5, UR9, R4 ;  /* 0x0000000905067c27 */ /* 0x002fcc000f8e0004 */
[----:B------:R-:W1:Y:S01]  /*6b80*/  @P0 LDC R13, c[0x0][0x4ac] ;  /* 0x00012b00ff0d0b82 */ /* 0x000e620000000800 */
[----:B--2---:R-:W-:Y:S02]  /*6b90*/  SHF.R.U32.HI R7, RZ, UR4, R6 ;  /* 0x00000004ff077c19 */ /* 0x004fe40008011606 */
[----:B------:R-:W-:Y:S02]  /*6ba0*/  @P0 MOV R6, RZ ;  /* 0x000000ff00060202 */ /* 0x000fe40000000f00 */
[----:B------:R-:W-:-:S03]  /*6bb0*/  IADD3 R3, PT, PT, -R7, RZ, RZ ;  /* 0x000000ff07037210 */ /* 0x000fc60007ffe1ff */
[----:B------:R-:W2:Y:S02]  /*6bc0*/  @P0 LDC.64 R14, c[0x0][0x5d8] ;  /* 0x00017600ff0e0b82 */ /* 0x000ea40000000a00 */
[----:B------:R-:W-:-:S06]  /*6bd0*/  IMAD R5, R3, UR8, R5 ;  /* 0x0000000803057c24 */ /* 0x000fcc000f8e0205 */
[----:B------:R-:W5:Y:S01]  /*6be0*/  @P0 LDC R10, c[0x0][0x5e0] ;  /* 0x00017800ff0a0b82 */ /* 0x000f620000000800 */
[----:B0-----:R-:W-:-:S04]  /*6bf0*/  @P0 IMAD.HI.U32 R4, R7, R8, R6 ;  /* 0x0000000807040227 */ /* 0x001fc800078e0006 */
[C---:B---3--:R-:W-:Y:S01]  /*6c00*/  IMAD R11, R5.reuse, UR5, R11 ;  /* 0x00000005050b7c24 */ /* 0x048fe2000f8e020b */
[----:B------:R-:W-:Y:S01]  /*6c10*/  @P0 SHF.R.U32.HI R4, RZ, R9, R4 ;  /* 0x00000009ff040219 */ /* 0x000fe20000011604 */
[C---:B----4-:R-:W-:Y:S02]  /*6c20*/  IMAD R0, R5.reuse, UR10, R0 ;  /* 0x0000000a05007c24 */ /* 0x050fe4000f8e0200 */
[----:B------:R-:W-:Y:S02]  /*6c30*/  IMAD R2, R5, UR11, R2 ;  /* 0x0000000b05027c24 */ /* 0x000fe4000f8e0202 */
[----:B------:R-:W-:-:S04]  /*6c40*/  @P0 IMAD.MOV R6, RZ, RZ, -R4 ;  /* 0x000000ffff060224 */ /* 0x000fc800078e0a04 */
[----:B-1----:R-:W-:-:S04]  /*6c50*/  @P0 IMAD R7, R13, R6, R7 ;  /* 0x000000060d070224 */ /* 0x002fc800078e0207 */
[C---:B--2---:R-:W-:Y:S02]  /*6c60*/  @P0 IMAD R11, R7.reuse, R14, R11 ;  /* 0x0000000e070b0224 */ /* 0x044fe400078e020b */
[C---:B------:R-:W-:Y:S02]  /*6c70*/  @P0 IMAD R0, R7.reuse, R15, R0 ;  /* 0x0000000f07000224 */ /* 0x040fe400078e0200 */
[----:B-----5:R-:W-:-:S07]  /*6c80*/  @P0 IMAD R2, R7, R10, R2 ;  /* 0x0000000a07020224 */ /* 0x020fce00078e0202 */
.L_x_7517:
[----:B------:R-:W1:Y:S01]  /*6c90*/  LDCU.128 UR8, c[0x0][0x5f0] ;  /* 0x0000be00ff0877ac */ /* 0x000e620008000c00 */
[----:B------:R-:W2:Y:S01]  /*6ca0*/  LDCU.64 UR4, c[0x0][0x5e8] ;  /* 0x0000bd00ff0477ac */ /* 0x000ea20008000a00 */
[----:B-1----:R-:W-:Y:S02]  /*6cb0*/  IADD3 R16, P1, PT, R2, UR10, RZ ;  /* 0x0000000a02107c10 */ /* 0x002fe4000ff3e0ff */
[----:B------:R-:W-:Y:S02]  /*6cc0*/  IADD3 R12, P0, PT, R0, UR8, RZ ;  /* 0x00000008000c7c10 */ /* 0x000fe4000ff1e0ff */
[----:B------:R-:W-:Y:S02]  /*6cd0*/  IADD3.X R17, PT, PT, RZ, UR11, RZ, P1, !PT ;  /* 0x0000000bff117c10 */ /* 0x000fe40008ffe4ff */
[----:B------:R-:W-:-:S04]  /*6ce0*/  IADD3.X R13, PT, PT, RZ, UR9, RZ, P0, !PT ;  /* 0x00000009ff0d7c10 */ /* 0x000fc800087fe4ff */
[----:B------:R-:W3:Y:S04]  /*6cf0*/  LDG.E.128 R16, desc[UR6][R16.64] ;  /* 0x0000000610107981 */ /* 0x000ee8000c1e1d00 */
[----:B------:R-:W5:Y:S01]  /*6d00*/  LDG.E.128 R12, desc[UR6][R12.64] ;  /* 0x000000060c0c7981 */ /* 0x000f62000c1e1d00 */
[----:B--2---:R-:W-:Y:S01]  /*6d10*/  IADD3 R10, P0, PT, R11, UR4, RZ ;  /* 0x000000040b0a7c10 */ /* 0x004fe2000ff1e0ff */
[----:B------:R-:W-:Y:S04]  /*6d20*/  BSSY.RECONVERGENT B1, `(.L_x_7518) ;  /* 0x000014f000017945 */ /* 0x000fe80003800200 */
[----:B------:R-:W-:-:S07]  /*6d30*/  IMAD.X R11, RZ, RZ, UR5, P0 ;  /* 0x00000005ff0b7e24 */ /* 0x000fce00080e06ff */
[----:B---3--:R-:W1:Y:S02]  /*6d40*/  DSETP.GE.AND P0, PT, |R16|, |R18|, PT ;  /* 0x400000121000722a */ /* 0x008e640003f06200 */
[----:B-1----:R-:W-:Y:S05]  /*6d50*/  @!P0 BRA `(.L_x_7519) ;  /* 0x0000000c00888947 */ /* 0x002fea0003800000 */
[----:B------:R-:W-:-:S15]  /*6d60*/  DSETP.NEU.AND P0, PT, R18, RZ, PT ;  /* 0x000000ff1200722a */ /* 0x000fde0003f0d000 */
[----:B------:R-:W-:-:S15]  /*6d70*/  NOP ;  /* 0x0000000000007918 */ /* 0x000fde0000000000 */
[----:B------:R-:W-:-:S15]  /*6d80*/  NOP ;  /* 0x0000000000007918 */ /* 0x000fde0000000000 */
[----:B------:R-:W-:-:S15]  /*6d90*/  NOP ;  /* 0x0000000000007918 */ /* 0x000fde0000000000 */
[----:B------:R-:W-:-:S04]  /*6da0*/  NOP ;  /* 0x0000000000007918 */ /* 0x000fc80000000000 */
[----:B------:R-:W1:Y:S02]  /*6db0*/  DSETP.EQ.AND P1, PT, R16, RZ, PT ;  /* 0x000000ff1000722a */ /* 0x000e640003f22000 */
[----:B-1----:R-:W-:Y:S05]  /*6dc0*/  @!P0 BRA P1, `(.L_x_7520) ;  /* 0x0000000400a88947 */ /* 0x002fea0000800000 */
[----:B------:R-:W1:Y:S01]  /*6dd0*/  MUFU.RCP64H R3, R17 ;  /* 0x0000001100037308 */ /* 0x000e620000001800 */
[----:B------:R-:W-:Y:S01]  /*6de0*/  MOV R2, 0x1 ;  /* 0x0000000100027802 */ /* 0x000fe20000000f00 */
[----:B------:R-:W-:Y:S01]  /*6df0*/  BSSY.RECONVERGENT B2, `(.L_x_7521) ;  /* 0x000002f000027945 */ /* 0x000fe20003800200 */
        /* <DEDUP_REMOVED lines=42> */
[----:B------:R-:W-:Y:S02]  /*70a0*/  MOV R2, R16 ;  /* 0x0000001000027202 */ /* 0x000fe40000000f00 */
[----:B------:R-:W-:Y:S02]  /*70b0*/  MOV R3, R17 ;  /* 0x0000001100037202 */ /* 0x000fe40000000f00 */
[----:B------:R-:W-:-:S07]  /*70c0*/  MOV R0, 0x70e0 ;  /* 0x000070e000007802 */ /* 0x000fce0000000f00 */
[----:B0----5:R-:W-:Y:S05]  /*70d0*/  CALL.REL.NOINC `($__internal_5_$__cuda_sm20_div_rn_f64_full) ;  /* 0x0000001400d47944 */ /* 0x021fea0003c00000 */
.L_x_7522:
[----:B------:R-:W-:Y:S05]  /*70e0*/  BSYNC.RECONVERGENT B2 ;  /* 0x0000000000027941 */ /* 0x000fea0003800200 */
.L_x_7521:
        /* <DEDUP_REMOVED lines=30> */
[----:B------:R-:W-:Y:S02]  /*72d0*/  LOP3.LUT R8, R17, 0x7fffffff, RZ, 0xc0, !PT ;  /* 0x7fffffff11087812 */ /* 0x000fe400078ec0ff */
[----:B------:R-:W-:Y:S02]  /*72e0*/  MOV R2, R16 ;  /* 0x0000001000027202 */ /* 0x000fe40000000f00 */
[----:B------:R-:W-:Y:S01]  /*72f0*/  MOV R3, R17 ;  /* 0x0000001100037202 */ /* 0x000fe20000000f00 */
[----:B------:R-:W-:Y:S01]  /*7300*/  VIADD R8, R8, 0xfff00000 ;  /* 0xfff0000008087836 */ /* 0x000fe20000000000 */
[----:B------:R-:W-:-:S07]  /*7310*/  MOV R0, 0x7330 ;  /* 0x0000733000007802 */ /* 0x000fce0000000f00 */
[----:B-----5:R-:W-:Y:S05]  /*7320*/  CALL.REL.NOINC `($__internal_4_$__cuda_sm20_dblrcp_rn_slowpath_v3) ;  /* 0x0000000c00c47944 */ /* 0x020fea0003c00000 */
[----:B------:R-:W-:Y:S02]  /*7330*/  MOV R8, R4 ;  /* 0x0000000400087202 */ /* 0x000fe40000000f00 */
[----:B------:R-:W-:-:S07]  /*7340*/  MOV R9, R5 ;  /* 0x0000000500097202 */ /* 0x000fce0000000f00 */
.L_x_7524:
[----:B------:R-:W-:Y:S05]  /*7350*/  BSYNC.RECONVERGENT B2 ;  /* 0x0000000000027941 */ /* 0x000fea0003800200 */
.L_x_7523:
        /* <DEDUP_REMOVED lines=17> */
.L_x_7520:
[----:B------:R-:W1:Y:S01]  /*7470*/  DADD R2, -RZ, |R16| ;  /* 0x00000000ff027229 */ /* 0x000e620000000510 */
[----:B------:R-:W-:Y:S01]  /*7480*/  IMAD.MOV.U32 R4, RZ, RZ, 0x1 ;  /* 0x00000001ff047424 */ /* 0x000fe200078e00ff */
[----:B-1----:R-:W1:Y:S01]  /*7490*/  MUFU.RCP64H R5, R3 ;  /* 0x0000000300057308 */ /* 0x002e620000001800 */
[----:B-----5:R-:W-:Y:S01]  /*74a0*/  FSETP.GEU.AND P1, PT, |R13|, 6.5827683646048100446e-37, PT ;  /* 0x036000000d00780b */ /* 0x020fe20003f2e200 */
[----:B------:R-:W-:-:S15]  /*74b0*/  BSSY.RECONVERGENT B2, `(.L_x_7526) ;  /* 0x000002f000027945 */ /* 0x000fde0003800200 */
[----:B------:R-:W-:-:S15]  /*74c0*/  NOP ;  /* 0x0000000000007918 */ /* 0x000fde0000000000 */
[----:B------:R-:W-:-:S15]  /*74d0*/  NOP ;  /* 0x0000000000007918 */ /* 0x000fde0000000000 */
[----:B------:R-:W-:-:S15]  /*74e0*/  NOP ;  /* 0x0000000000007918 */ /* 0x000fde0000000000 */
[----:B-1----:R-:W1:-:S15]  /*74f0*/  DFMA R6, -|R16|, R4, 1 ;  /* 0x3ff000001006742b */ /* 0x002e5e0000000304 */
        /* <DEDUP_REMOVED lines=29> */
[----:B-1----:R-:W1:-:S15]  /*76d0*/  DFMA R16, -|R16|, R6, R12 ;  /* 0x000000061010722b */ /* 0x002e5e000000030c */
        /* <DEDUP_REMOVED lines=8> */
[----:B------:R-:W-:Y:S02]  /*7760*/  MOV R6, R12 ;  /* 0x0000000c00067202 */ /* 0x000fe40000000f00 */
[----:B------:R-:W-:Y:S02]  /*7770*/  MOV R7, R13 ;  /* 0x0000000d00077202 */ /* 0x000fe40000000f00 */
[----:B------:R-:W-:-:S07]  /*7780*/  MOV R0, 0x77a0 ;  /* 0x000077a000007802 */ /* 0x000fce0000000f00 */
[----:B0-----:R-:W-:Y:S05]  /*7790*/  CALL.REL.NOINC `($__internal_5_$__cuda_sm20_div_rn_f64_full) ;  /* 0x0000001000247944 */ /* 0x001fea0003c00000 */
.L_x_7527:
[----:B------:R-:W-:Y:S05]  /*77a0*/  BSYNC.RECONVERGENT B2 ;  /* 0x0000000000027941 */ /* 0x000fea0003800200 */
.L_x_7526:
        /* <DEDUP_REMOVED lines=45> */
[----:B------:R-:W-:Y:S02]  /*7a80*/  MOV R4, R6 ;  /* 0x0000000600047202 */ /* 0x000fe40000000f00 */
[----:B------:R-:W-:Y:S02]  /*7a90*/  MOV R5, R7 ;  /* 0x0000000700057202 */ /* 0x000fe40000000f00 */
        /* <DEDUP_REMOVED lines=8> */
[----:B------:R-:W-:Y:S02]  /*7b20*/  MOV R2, R6 ;  /* 0x0000000600027202 */ /* 0x000fe40000000f00 */
[----:B------:R-:W-:-:S07]  /*7b30*/  MOV R3, R7 ;  /* 0x0000000700037202 */ /* 0x000fce0000000f00 */
.L_x_7529:
[----:B------:R-:W-:Y:S05]  /*7b40*/  BSYNC.RECONVERGENT B2 ;  /* 0x0000000000027941 */ /* 0x000fea0003800200 */
.L_x_7528:
[----:B------:R-:W-:Y:S01]  /*7b50*/  IMAD.MOV.U32 R6, RZ, RZ, R2 ;  /* 0x000000ffff067224 */ /* 0x000fe200078e0002 */
[----:B------:R-:W-:Y:S01]  /*7b60*/  MOV R7, R3 ;  /* 0x0000000300077202 */ /* 0x000fe20000000f00 */
[----:B------:R-:W-:Y:S06]  /*7b70*/  BRA `(.L_x_7525) ;  /* 0x0000000400a47947 */ /* 0x000fec0003800000 */
.L_x_7519:
        /* <DEDUP_REMOVED lines=49> */
.L_x_7531:
[----:B------:R-:W-:Y:S05]  /*7e90*/  BSYNC.RECONVERGENT B2 ;  /* 0x0000000000027941 */ /* 0x000fea0003800200 */
.L_x_7530:
        /* <DEDUP_REMOVED lines=36> */
[----:B------:R-:W-:Y:S01]  /*80e0*/  MOV R8, R4 ;  /* 0x0000000400087202 */ /* 0x000fe20000000f00 */
[----:B------:R-:W-:-:S07]  /*80f0*/  IMAD.MOV.U32 R9, RZ, RZ, R5 ;  /* 0x000000ffff097224 */ /* 0x000fce00078e0005 */
.L_x_7533:
[----:B------:R-:W-:Y:S05]  /*8100*/  BSYNC.RECONVERGENT B2 ;  /* 0x0000000000027941 */ /* 0x000fea0003800200 */
.L_x_7532:
        /* <DEDUP_REMOVED lines=16> */
.L_x_7525:
[----:B------:R-:W-:Y:S05]  /*8210*/  BSYNC.RECONVERGENT B1 ;  /* 0x0000000000017941 */ /* 0x000fea0003800200 */
.L_x_7518:
[----:B-1----:R-:W-:Y:S01]  /*8220*/  STG.E.128 desc[UR6][R10.64], R4 ;  /* 0x000000040a007986 */ /* 0x002fe2000c101d06 */
[----:B------:R-:W-:Y:S05]  /*8230*/  EXIT ;  /* 0x000000000000794d */ /* 0x000fea0003800000 */
        .weak           $__internal_4_$__cuda_sm20_dblrcp_rn_slowpath_v3
        .type           $__internal_4_$__cuda_sm20_dblrcp_rn_slowpath_v3,@function
        .size           $__internal_4_$__cuda_sm20_dblrcp_rn_slowpath_v3,($__internal_5_$__cuda_sm20_div_rn_f64_full - $__internal_4_$__cuda_sm20_dblrcp_rn_slowpath_v3)
$__internal_4_$__cuda_sm20_dblrcp_rn_slowpath_v3:
[----:B------:R-:W0:Y:S01]  /*8240*/  DSETP.GTU.AND P0, PT, |R2|, +INF , PT ;  /* 0x7ff000000200742a */ /* 0x000e220003f0c200 */
[----:B------:R-:W-:Y:S04]  /*8250*/  BSSY.RECONVERGENT B0, `(.L_x_7534) ;  /* 0x000005a000007945 */ /* 0x000fe80003800200 */
[----:B0-----:R-:W-:Y:S05]  /*8260*/  @P0 BRA `(.L_x_7535) ;  /* 0x0000000400580947 */ /* 0x001fea0003800000 */
[----:B------:R-:W-:-:S04]  /*8270*/  LOP3.LUT R9, R3, 0x7fffffff, RZ, 0xc0, !PT ;  /* 0x7fffffff03097812 */ /* 0x000fc800078ec0ff */
[----:B------:R-:W-:-:S04]  /*8280*/  IADD3 R4, PT, PT, R9, -0x1, RZ ;  /* 0xffffffff09047810 */ /* 0x000fc80007ffe0ff */
[----:B------:R-:W-:-:S13]  /*8290*/  ISETP.GE.U32.AND P0, PT, R4, 0x7fefffff, PT ;  /* 0x7fefffff0400780c */ /* 0x000fda0003f06070 */
[----:B------:R-:W-:Y:S02]  /*82a0*/  @P0 LOP3.LUT R5, R3, 0x7ff00000, RZ, 0x3c, !PT ;  /* 0x7ff0000003050812 */ /* 0x000fe400078e3cff */
[----:B------:R-:W-:Y:S01]  /*82b0*/  @P0 MOV R4, RZ ;  /* 0x000000ff00040202 */ /* 0x000fe20000000f00 */
        /* <DEDUP_REMOVED lines=48> */
.L_x_7537:
        /* <DEDUP_REMOVED lines=33> */
.L_x_7535:
[----:B------:R-:W-:Y:S02]  /*87d0*/  LOP3.LUT R5, R3, 0x80000, RZ, 0xfc, !PT ;  /* 0x0008000003057812 */ /* 0x000fe400078efcff */
[----:B------:R-:W-:-:S07]  /*87e0*/  MOV R4, R2 ;  /* 0x0000000200047202 */ /* 0x000fce0000000f00 */
.L_x_7536:
[----:B------:R-:W-:Y:S05]  /*87f0*/  BSYNC.RECONVERGENT B0 ;  /* 0x0000000000007941 */ /* 0x000fea0003800200 */
.L_x_7534:
[----:B------:R-:W-:Y:S01]  /*8800*/  IMAD.MOV.U32 R2, RZ, RZ, R0 ;  /* 0x000000ffff027224 */ /* 0x000fe200078e0000 */
[----:B------:R-:W-:-:S04]  /*8810*/  MOV R3, 0x0 ;  /* 0x0000000000037802 */ /* 0x000fc80000000f00 */
[----:B------:R-:W-:Y:S05]  /*8820*/  RET.REL.NODEC R2 `(_ZN2at6native18elementwise_kernelILi128ELi2EZNS0_22gpu_kernel_impl_nocastINS0_13BinaryFunctorIN3c107complexIdEES6_S6_NS0_15binary_internal10DivFunctorIS6_EEEEEEvRNS_18TensorIteratorBaseERKT_EUliE_EEviT1_) ;  /* 0xffffff7402f47950 */ /* 0x000fea0003c3ffff */
        .weak           $__internal_5_$__cuda_sm20_div_rn_f64_full
        .type           $__internal_5_$__cuda_sm20_div_rn_f64_full,@function
        .size           $__internal_5_$__cuda_sm20_div_rn_f64_full,(.L_x_18195 - $__internal_5_$__cuda_sm20_div_rn_f64_full)
$__internal_5_$__cuda_sm20_div_rn_f64_full:
[----:B------:R-:W-:Y:S01]  /*8830*/  MOV R27, R7 ;  /* 0x00000007001b7202 */ /* 0x000fe20000000f00 */
[----:B------:R-:W-:Y:S01]  /*8840*/  IMAD.MOV.U32 R21, RZ, RZ, R3 ;  /* 0x000000ffff157224 */ /* 0x000fe200078e0003 */
[-C--:B------:R-:W-:Y:S01]  /*8850*/  MOV R20, R2.reuse ;  /* 0x0000000200147202 */ /* 0x080fe20000000f00 */
[----:B------:R-:W-:Y:S01]  /*8860*/  IMAD.MOV.U32 R26, RZ, RZ, R6 ;  /* 0x000000ffff1a7224 */ /* 0x000fe200078e0006 */
[C---:B------:R-:W-:Y:S01]  /*8870*/  FSETP.GEU.AND P2, PT, |R27|.reuse, 1.469367938527859385e-39, PT ;  /* 0x001000001b00780b */ /* 0x040fe20003f4e200 */
[----:B------:R-:W-:Y:S01]  /*8880*/  BSSY.RECONVERGENT B0, `(.L_x_7538) ;  /* 0x0000081000007945 */ /* 0x000fe20003800200 */
[----:B------:R-:W-:Y:S01]  /*8890*/  MOV R24, R2 ;  /* 0x0000000200187202 */ /* 0x000fe20000000f00 */
[----:B------:R-:W-:Y:S01]  /*88a0*/  IMAD.MOV.U32 R28, RZ, RZ, R26 ;  /* 0x000000ffff1c7224 */ /* 0x000fe200078e001a */
[----:B------:R-:W-:Y:S02]  /*88b0*/  LOP3.LUT R2, R27, 0x7ff00000, RZ, 0xc0, !PT ;  /* 0x7ff000001b027812 */ /* 0x000fe400078ec0ff */
[----:B------:R-:W-:-:S02]  /*88c0*/  FSETP.GEU.AND P0, PT, |R3|, 1.469367938527859385e-39, PT ;  /* 0x001000000300780b */ /* 0x000fc40003f0e200 */
[C---:B------:R-:W-:Y:S02]  /*88d0*/  LOP3.LUT R8, R3.reuse, 0x800fffff, RZ, 0xc0, !PT ;  /* 0x800fffff03087812 */ /* 0x040fe400078ec0ff */
[----:B------:R-:W-:Y:S01]  /*88e0*/  LOP3.LUT R9, R3, 0x7ff00000, RZ, 0xc0, !PT ;  /* 0x7ff0000003097812 */ /* 0x000fe200078ec0ff */
[----:B------:R-:W-:Y:S01]  /*88f0*/  HFMA2 R3, -RZ, RZ, 0.0045166015625, 0 ;  /* 0x1ca00000ff037431 */ /* 0x000fe200000001ff */
[----:B------:R-:W-:Y:S02]  /*8900*/  LOP3.LUT R25, R8, 0x3ff00000, RZ, 0xfc, !PT ;  /* 0x3ff0000008197812 */ /* 0x000fe400078efcff */
[----:B------:R-:W-:Y:S02]  /*8910*/  @!P2 LOP3.LUT R7, R21, 0x7ff00000, RZ, 0xc0, !PT ;  /* 0x7ff000001507a812 */ /* 0x000fe400078ec0ff */
[C---:B------:R-:W-:Y:S02]  /*8920*/  ISETP.GE.U32.AND P1, PT, R2.reuse, R9, PT ;  /* 0x000000090200720c */ /* 0x040fe40003f26070 */
[----:B------:R-:W-:Y:S01]  /*8930*/  @!P2 ISETP.GE.U32.AND P3, PT, R2, R7, PT ;  /* 0x000000070200a20c */ /* 0x000fe20003f66070 */
[----:B------:R-:W0:Y:S01]  /*8940*/  @!P0 DMUL R24, R20, 8.98846567431157953865e+307 ;  /* 0x7fe0000014188828 */ /* 0x000e220000000000 */
[C---:B------:R-:W-:Y:S01]  /*8950*/  SEL R7, R3.reuse, 0x63400000, !P1 ;  /* 0x6340000003077807 */ /* 0x040fe20004800000 */
[----:B0-----:R-:W0:Y:S01]  /*8960*/  MUFU.RCP64H R33, R25 ;  /* 0x0000001900217308 */ /* 0x001e220000001800 */
[----:B------:R-:W-:-:S02]  /*8970*/  @!P2 SEL R6, R3, 0x63400000, !P3 ;  /* 0x634000000306a807 */ /* 0x000fc40005800000 */
[--C-:B------:R-:W-:Y:S02]  /*8980*/  LOP3.LUT R29, R7, 0x800fffff, R27.reuse, 0xf8, !PT ;  /* 0x800fffff071d7812 */ /* 0x100fe400078ef81b */
[----:B------:R-:W-:Y:S02]  /*8990*/  @!P2 LOP3.LUT R6, R6, 0x80000000, R27, 0xf8, !PT ;  /* 0x800000000606a812 */ /* 0x000fe400078ef81b */
[----:B------:R-:W-:Y:S02]  /*89a0*/  @!P0 LOP3.LUT R9, R25, 0x7ff00000, RZ, 0xc0, !PT ;  /* 0x7ff0000019098812 */ /* 0x000fe400078ec0ff */
[----:B------:R-:W-:Y:S02]  /*89b0*/  @!P2 LOP3.LUT R7, R6, 0x100000, RZ, 0xfc, !PT ;  /* 0x001000000607a812 */ /* 0x000fe400078efcff */
[----:B------:R-:W-:Y:S02]  /*89c0*/  @!P2 MOV R6, RZ ;  /* 0x000000ff0006a202 */ /* 0x000fe40000000f00 */
[----:B------:R-:W-:-:S02]  /*89d0*/  IADD3 R8, PT, PT, R9, -0x1, RZ ;  /* 0xffffffff09087810 */ /* 0x000fc40007ffe0ff */
[----:B------:R-:W-:-:S15]  /*89e0*/  MOV R32, 0x1 ;  /* 0x0000000100207802 */ /* 0x000fde0000000f00 */
[----:B------:R-:W-:-:S15]  /*89f0*/  NOP ;  /* 0x0000000000007918 */ /* 0x000fde0000000000 */
[----:B------:R-:W-:-:S15]  /*8a00*/  NOP ;  /* 0x0000000000007918 */ /* 0x000fde0000000000 */
[----:B------:R-:W-:-:S02]  /*8a10*/  NOP ;  /* 0x0000000000007918 */ /* 0x000fc40000000000 */
[----:B------:R1:W2:Y:S02]  /*8a20*/  @!P2 DFMA R28, R28, 2, -R6 ;  /* 0x400000001c1ca82b */ /* 0x0002a40000000806 */
[----:B-1----:R-:W-:Y:S02]  /*8a30*/  MOV R6, R2 ;  /* 0x0000000200067202 */ /* 0x002fe40000000f00 */
[----:B--2---:R-:W-:-:S05]  /*8a40*/  @!P2 LOP3.LUT R6, R29, 0x7ff00000, RZ, 0xc0, !PT ;  /* 0x7ff000001d06a812 */ /* 0x004fca00078ec0ff */
[----:B------:R-:W-:-:S05]  /*8a50*/  VIADD R7, R6, 0xffffffff ;  /* 0xffffffff06077836 */ /* 0x000fca0000000000 */
[----:B------:R-:W-:-:S04]  /*8a60*/  ISETP.GT.U32.AND P0, PT, R7, 0x7feffffe, PT ;  /* 0x7feffffe0700780c */ /* 0x000fc80003f04070 */
[----:B------:R-:W-:-:S15]  /*8a70*/  ISETP.GT.U32.OR P0, PT, R8, 0x7feffffe, P0 ;  /* 0x7feffffe0800780c */ /* 0x000fde0000704470 */
[----:B------:R-:W-:-:S15]  /*8a80*/  NOP ;  /* 0x0000000000007918 */ /* 0x000fde0000000000 */
[----:B------:R-:W-:-:S15]  /*8a90*/  NOP ;  /* 0x0000000000007918 */ /* 0x000fde0000000000 */
[----:B------:R-:W-:-:S01]  /*8aa0*/  NOP ;  /* 0x0000000000007918 */ /* 0x000fc20000000000 */
        /* <DEDUP_REMOVED lines=41> */
[----:B------:R-:W-:-:S04]  /*8d40*/  SEL R3, R3, 0x63400000, !P0 ;  /* 0x6340000003037807 */ /* 0x000fc80004000000 */
[----:B------:R-:W-:Y:S02]  /*8d50*/  IADD3 R3, PT, PT, -R3, R6, RZ ;  /* 0x0000000603037210 */ /* 0x000fe40007ffe1ff */
[----:B------:R-:W-:-:S03]  /*8d60*/  MOV R6, RZ ;  /* 0x000000ff00067202 */ /* 0x000fc60000000f00 */
[----:B------:R-:W-:-:S06]  /*8d70*/  VIADD R7, R3, 0x7fe00000 ;  /* 0x7fe0000003077836 */ /* 0x000fcc0000000000 */
[----:B------:R-:W0:Y:S02]  /*8d80*/  DMUL R32, R30, R6 ;  /* 0x000000061e207228 */ /* 0x000e240000000000 */
[----:B0-----:R-:W-:-:S13]  /*8d90*/  FSETP.GTU.AND P0, PT, |R33|, 1.469367938527859385e-39, PT ;  /* 0x001000002100780b */ /* 0x001fda0003f0c200 */
[----:B------:R-:W-:Y:S05]  /*8da0*/  @P0 BRA `(.L_x_7540) ;  /* 0x0000000000b80947 */ /* 0x000fea0003800000 */
[----:B------:R-:W0:Y:S01]  /*8db0*/  DFMA R24, R30, -R24, R28 ;  /* 0x800000181e18722b */ /* 0x000e22000000001c */
[----:B------:R-:W-:Y:S02]  /*8dc0*/  MOV R8, RZ ;  /* 0x000000ff00087202 */ /* 0x000fe40000000f00 */
[C---:B0-----:R-:W-:Y:S02]  /*8dd0*/  FSETP.NEU.AND P0, PT, R25.reuse, RZ, PT ;  /* 0x000000ff1900720b */ /* 0x041fe40003f0d000 */
[----:B------:R-:W-:-:S04]  /*8de0*/  LOP3.LUT R2, R25, 0x80000000, R21, 0x48, !PT ;  /* 0x8000000019027812 */ /* 0x000fc800078e4815 */
[----:B------:R-:W-:-:S07]  /*8df0*/  LOP3.LUT R9, R2, R7, RZ, 0xfc, !PT ;  /* 0x0000000702097212 */ /* 0x000fce00078efcff */
[----:B------:R-:W-:Y:S05]  /*8e00*/  @!P0 BRA `(.L_x_7540) ;  /* 0x0000000000a08947 */ /* 0x000fea0003800000 */
[----:B------:R-:W-:Y:S01]  /*8e10*/  IMAD.MOV R7, RZ, RZ, -R3 ;  /* 0x000000ffff077224 */ /* 0x000fe200078e0a03 */
[----:B------:R-:W-:Y:S01]  /*8e20*/  MOV R6, RZ ;  /* 0x000000ff00067202 */ /* 0x000fe20000000f00 */
[----:B------:R-:W0:Y:S01]  /*8e30*/  DMUL.RP R8, R30, R8 ;  /* 0x000000081e087228 */ /* 0x000e220000008000 */
[----:B------:R-:W-:Y:S02]  /*8e40*/  IADD3 R3, PT, PT, -R3, -0x43300000, RZ ;  /* 0xbcd0000003037810 */ /* 0x000fe40007ffe1ff */
[----:B0-----:R-:W-:-:S15]  /*8e50*/  LOP3.LUT R2, R9, R2, RZ, 0x3c, !PT ;  /* 0x0000000209027212 */ /* 0x001fde00078e3cff */
[----:B------:R-:W-:-:S15]  /*8e60*/  NOP ;  /* 0x0000000000007918 */ /* 0x000fde0000000000 */
[----:B------:R-:W-:-:S15]  /*8e70*/  NOP ;  /* 0x0000000000007918 */ /* 0x000fde0000000000 */
[----:B------:R-:W-:-:S15]  /*8e80*/  NOP ;  /* 0x0000000000007918 */ /* 0x000fde0000000000 */
[----:B------:R-:W-:-:S01]  /*8e90*/  NOP ;  /* 0x0000000000007918 */ /* 0x000fc20000000000 */
[----:B------:R-:W0:Y:S02]  /*8ea0*/  DFMA R6, R32, -R6, R30 ;  /* 0x800000062006722b */ /* 0x000e24000000001e */
[----:B0-----:R-:W-:-:S04]  /*8eb0*/  FSETP.NEU.AND P0, PT, |R7|, R3, PT ;  /* 0x000000030700720b */ /* 0x001fc80003f0d200 */
[----:B------:R-:W-:Y:S02]  /*8ec0*/  FSEL R7, R2, R33, !P0 ;  /* 0x0000002102077208 */ /* 0x000fe40004000000 */
[----:B------:R-:W-:-:S03]  /*8ed0*/  FSEL R6, R8, R32, !P0 ;  /* 0x0000002008067208 */ /* 0x000fc60004000000 */
[----:B------:R-:W-:Y:S01]  /*8ee0*/  IMAD.MOV.U32 R33, RZ, RZ, R7 ;  /* 0x000000ffff217224 */ /* 0x000fe200078e0007 */
[----:B------:R-:W-:Y:S01]  /*8ef0*/  MOV R32, R6 ;  /* 0x0000000600207202 */ /* 0x000fe20000000f00 */
[----:B------:R-:W-:Y:S06]  /*8f00*/  BRA `(.L_x_7540) ;  /* 0x0000000000607947 */ /* 0x000fec0003800000 */
.L_x_7539:
[----:B------:R-:W0:Y:S02]  /*8f10*/  DSETP.NAN.AND P0, PT, R26, R26, PT ;  /* 0x0000001a1a00722a */ /* 0x000e240003f08000 */
[----:B0-----:R-:W-:Y:S05]  /*8f20*/  @P0 BRA `(.L_x_7541) ;  /* 0x00000000004c0947 */ /* 0x001fea0003800000 */
[----:B------:R-:W0:Y:S02]  /*8f30*/  DSETP.NAN.AND P0, PT, R20, R20, PT ;  /* 0x000000141400722a */ /* 0x000e240003f08000 */
[----:B0-----:R-:W-:Y:S05]  /*8f40*/  @P0 BRA `(.L_x_7542) ;  /* 0x0000000000340947 */ /* 0x001fea0003800000 */
[----:B------:R-:W-:Y:S02]  /*8f50*/  ISETP.NE.AND P0, PT, R6, R9, PT ;  /* 0x000000090600720c */ /* 0x000fe40003f05270 */
[----:B------:R-:W-:Y:S02]  /*8f60*/  MOV R32, 0x0 ;  /* 0x0000000000207802 */ /* 0x000fe40000000f00 */
[----:B------:R-:W-:-:S09]  /*8f70*/  MOV R33, 0xfff80000 ;  /* 0xfff8000000217802 */ /* 0x000fd20000000f00 */
[----:B------:R-:W-:Y:S05]  /*8f80*/  @!P0 BRA `(.L_x_7540) ;  /* 0x0000000000408947 */ /* 0x000fea0003800000 */
[----:B------:R-:W-:Y:S02]  /*8f90*/  ISETP.NE.AND P0, PT, R6, 0x7ff00000, PT ;  /* 0x7ff000000600780c */ /* 0x000fe40003f05270 */
[----:B------:R-:W-:Y:S02]  /*8fa0*/  LOP3.LUT R21, R27, 0x80000000, R21, 0x48, !PT ;  /* 0x800000001b157812 */ /* 0x000fe400078e4815 */
[----:B------:R-:W-:-:S13]  /*8fb0*/  ISETP.EQ.OR P0, PT, R9, RZ, !P0 ;  /* 0x000000ff0900720c */ /* 0x000fda0004702670 */
[----:B------:R-:W-:Y:S01]  /*8fc0*/  @P0 LOP3.LUT R2, R21, 0x7ff00000, RZ, 0xfc, !PT ;  /* 0x7ff0000015020812 */ /* 0x000fe200078efcff */
[----:B------:R-:W-:Y:S01]  /*8fd0*/  @!P0 IMAD.MOV.U32 R32, RZ, RZ, RZ ;  /* 0x000000ffff208224 */ /* 0x000fe200078e00ff */
[----:B------:R-:W-:Y:S02]  /*8fe0*/  @!P0 MOV R33, R21 ;  /* 0x0000001500218202 */ /* 0x000fe40000000f00 */
[----:B------:R-:W-:Y:S01]  /*8ff0*/  @P0 MOV R32, RZ ;  /* 0x000000ff00200202 */ /* 0x000fe20000000f00 */
[----:B------:R-:W-:Y:S01]  /*9000*/  @P0 IMAD.MOV.U32 R33, RZ, RZ, R2 ;  /* 0x000000ffff210224 */ /* 0x000fe200078e0002 */
[----:B------:R-:W-:Y:S06]  /*9010*/  BRA `(.L_x_7540) ;  /* 0x00000000001c7947 */ /* 0x000fec0003800000 */
.L_x_7542:
[----:B------:R-:W-:Y:S02]  /*9020*/  LOP3.LUT R3, R21, 0x80000, RZ, 0xfc, !PT ;  /* 0x0008000015037812 */ /* 0x000fe400078efcff */
[----:B------:R-:W-:Y:S02]  /*9030*/  MOV R32, R20 ;  /* 0x0000001400207202 */ /* 0x000fe40000000f00 */
[----:B------:R-:W-:Y:S01]  /*9040*/  MOV R33, R3 ;  /* 0x0000000300217202 */ /* 0x000fe20000000f00 */
[----:B------:R-:W-:Y:S06]  /*9050*/  BRA `(.L_x_7540) ;  /* 0x00000000000c7947 */ /* 0x000fec0003800000 */
.L_x_7541:
[----:B------:R-:W-:Y:S01]  /*9060*/  LOP3.LUT R3, R27, 0x80000, RZ, 0xfc, !PT ;  /* 0x000800001b037812 */ /* 0x000fe200078efcff */
[----:B------:R-:W-:-:S03]  /*9070*/  IMAD.MOV.U32 R32, RZ, RZ, R26 ;  /* 0x000000ffff207224 */ /* 0x000fc600078e001a */
[----:B------:R-:W-:-:S07]  /*9080*/  MOV R33, R3 ;  /* 0x0000000300217202 */ /* 0x000fce0000000f00 */
.L_x_7540:
[----:B------:R-:W-:Y:S05]  /*9090*/  BSYNC.RECONVERGENT B0 ;  /* 0x0000000000007941 */ /* 0x000fea0003800200 */
.L_x_7538:
[----:B------:R-:W-:Y:S01]  /*90a0*/  MOV R2, R0 ;  /* 0x0000000000027202 */ /* 0x000fe20000000f00 */
[----:B------:R-:W-:Y:S01]  /*90b0*/  HFMA2 R3, -RZ, RZ, 0, 0 ;  /* 0x00000000ff037431 */ /* 0x000fe200000001ff */
[----:B------:R-:W-:Y:S01]  /*90c0*/  MOV R6, R32 ;  /* 0x0000002000067202 */ /* 0x000fe20000000f00 */
[----:B------:R-:W-:Y:S02]  /*90d0*/  IMAD.MOV.U32 R7, RZ, RZ, R33 ;  /* 0x000000ffff077224 */ /* 0x000fe400078e0021 */
[----:B------:R-:W-:Y:S05]  /*90e0*/  RET.REL.NODEC R2 `(_ZN2at6native18elementwise_kernelILi128ELi2EZNS0_22gpu_kernel_impl_nocastINS0_13BinaryFunctorIN3c107complexIdEES6_S6_NS0_15binary_internal10DivFunctorIS6_EEEEEEvRNS_18TensorIteratorBaseERKT_EUliE_EEviT1_) ;  /* 0xffffff6c02c47950 */ /* 0x000fea0003c3ffff */
.L_x_7543:
        /* <DEDUP_REMOVED lines=9> */
.L_x_18195:


//--------------------- .text._ZN2at6native27unrolled_elementwise_kernelINS0_13BinaryFunctorIN3c107complexIdEES5_S5_NS0_15binary_internal10DivFunctorIS5_EEEESt5arrayIPcLm3EELi4E23TrivialOffsetCalculatorILi2EjESD_ILi1EjENS0_6memory15LoadWithoutCastENSG_16StoreWithoutCastEEEviT_T0_T2_T3_T4_T5_ --------------------------
	.section	.text._ZN2at6native27unrolled_elementwise_kernelINS0_13BinaryFunctorIN3c107complexIdEES5_S5_NS0_15binary_internal10DivFunctorIS5_EEEESt5arrayIPcLm3EELi4E23TrivialOffsetCalculatorILi2EjESD_ILi1EjENS0_6memory15LoadWithoutCastENSG_16StoreWithoutCastEEEviT_T0_T2_T3_T4_T5_,"ax",@progbits
	.align	128
        .global         _ZN2at6native27unrolled_elementwise_kernelINS0_13BinaryFunctorIN3c107complexIdEES5_S5_NS0_15binary_internal10DivFunctorIS5_EEEESt5arrayIPcLm3EELi4E23TrivialOffsetCalculatorILi2EjESD_ILi1EjENS0_6memory15LoadWithoutCastENSG_16StoreWithoutCastEEEviT_T0_T2_T3_T4_T5_
        .type           _ZN2at6native27unrolled_elementwise_kernelINS0_13BinaryFunctorIN3c107complexIdEES5_S5_NS0_15binary_internal10DivFunctorIS5_EEEESt5arrayIPcLm3EELi4E23TrivialOffsetCalculatorILi2EjESD_ILi1EjENS0_6memory15LoadWithoutCastENSG_16StoreWithoutCastEEEviT_T0_T2_T3_T4_T5_,@function
        .size           _ZN2at6native27unrolled_elementwise_kernelINS0_13BinaryFunctorIN3c107complexIdEES5_S5_NS0_15binary_internal10DivFunctorIS5_EEEESt5arrayIPcLm3EELi4E23TrivialOffsetCalculatorILi2EjESD_ILi1EjENS0_6memory15LoadWithoutCastENSG_16StoreWithoutCastEEEviT_T0_T2_T3_T4_T5_,(.L_x_18197 - _ZN2at6native27unrolled_elementwise_kernelINS0_13BinaryFunctorIN3c107complexIdEES5_S5_NS0_15binary_internal10DivFunctorIS5_EEEESt5arrayIPcLm3EELi4E23TrivialOffsetCalculatorILi2EjESD_ILi1EjENS0_6memory15LoadWithoutCastENSG_16StoreWithoutCastEEEviT_T0_T2_T3_T4_T5_)
        .other          _ZN2at6native27unrolled_elementwise_kernelINS0_13BinaryFunctorIN3c107complexIdEES5_S5_NS0_15binary_internal10DivFunctorIS5_EEEESt5arrayIPcLm3EELi4E23TrivialOffsetCalculatorILi2EjESD_ILi1EjENS0_6memory15LoadWithoutCastENSG_16StoreWithoutCastEEEviT_T0_T2_T3_T4_T5_,@"STO_CUDA_ENTRY STV_DEFAULT"
_ZN2at6native27unrolled_elementwise_kernelINS0_13BinaryFunctorIN3c107complexIdEES5_S5_NS0_15binary_internal10DivFunctorIS5_EEEESt5arrayIPcLm3EELi4E23TrivialOffsetCalculatorILi2EjESD_ILi1EjENS0_6memory15LoadWithoutCastENSG_16StoreWithoutCastEEEviT_T0_T2_T3_T4_T5_:
.text._ZN2at6native27unrolled_elementwise_kernelINS0_13BinaryFunctorIN3c107complexIdEES5_S5_NS0_15binary_internal10DivFunctorIS5_EEEESt5arrayIPcLm3EELi4E23TrivialOffsetCalculatorILi2EjESD_ILi1EjENS0_6memory15LoadWithoutCastENSG_16StoreWithoutCastEEEviT_T0_T2_T3_T4_T5_:
[----:B------:R-:W-:Y:S01]  /*0000*/  LDC R1, c[0x0][0x37c] ;  /* 0x0000df00ff017b82 */ /* 0x000fe20000000800 */
[----:B------:R-:W0:Y:S07]  /*0010*/  S2R R3, SR_CTAID.X ;  /* 0x0000000000037919 */ /* 0x000e2e0000002500 */
[----:B------:R-:W0:Y:S01]  /*0020*/  LDC R2, c[0x0][0x380] ;  /* 0x0000e000ff027b82 */ /* 0x000e220000000800 */
[----:B------:R-:W1:Y:S01]  /*0030*/  LDCU.64 UR4, c[0x0][0x358] ;  /* 0x00006b00ff0477ac */ /* 0x000e620008000a00 */
[----:B------:R-:W-:Y:S01]  /*0040*/  CS2R R14, SRZ ;  /* 0x00000000000e7805 */ /* 0x000fe2000001ff00 */
[----:B------:R-:W2:Y:S01]  /*0050*/  S2R R9, SR_TID.X ;  /* 0x0000000000097919 */ /* 0x000ea20000002100 */
[----:B------:R-:W-:-:S04]  /*0060*/  CS2R R12, SRZ ;  /* 0x00000000000c7805 */ /* 0x000fc8000001ff00 */
[----:B------:R-:W3:Y:S08]  /*0070*/  LDC.64 R32, c[0x0][0x390] ;  /* 0x0000e400ff207b82 */ /* 0x000ef00000000a00 */
[----:B------:R-:W4:Y:S08]  /*0080*/  LDC.64 R36, c[0x0][0x398] ;  /* 0x0000e600ff247b82 */ /* 0x000f300000000a00 */
[----:B------:R-:W1:Y:S01]  /*0090*/  LDC.64 R38, c[0x0][0x390] ;  /* 0x0000e400ff267b82 */ /* 0x000e620000000a00 */
        /* <DEDUP_REMOVED lines=9> */
[C---:B---3--:R-:W-:Y:S01]  /*0130*/  @!P0 IMAD.WIDE.U32 R32, R5.reuse, 0x10, R32 ;  /* 0x0000001005208825 */ /* 0x048fe200078e0020 */
[----:B------:R-:W3:Y:S03]  /*0140*/  LDC.64 R42, c[0x0][0x390] ;  /* 0x0000e400ff2a7b82 */ /* 0x000ee60000000a00 */
[----:B----4-:R-:W-:Y:S01]  /*0150*/  @!P0 IMAD.WIDE.U32 R36, R5, 0x10, R36 ;  /* 0x0000001005248825 */ /* 0x010fe200078e0024 */
[----:B------:R-:W-:-:S04]  /*0160*/  CS2R R4, SRZ ;  /* 0x0000000000047805 */ /* 0x000fc8000001ff00 */
[----:B------:R-:W4:Y:S03]  /*0170*/  LDC.64 R44, c[0x0][0x398] ;  /* 0x0000e600ff2c7b82 */ /* 0x000f260000000a00 */
[----:B------:R-:W-:Y:S02]  /*0180*/  @!P1 IMAD R7, R3, 0x200, R9 ;  /* 0x0000020003079824 */ /* 0x000fe400078e0209 */
[----:B------:R-:W-:Y:S02]  /*0190*/  @!P1 VIADD R9, R9, 0x80 ;  /* 0x0000008009099836 */ /* 0x000fe40000000000 */
[----:B-1----:R-:W-:-:S03]  /*01a0*/  @!P1 IMAD.WIDE.U32 R38, R7, 0x10, R38 ;  /* 0x0000001007269825 */ /* 0x002fc600078e0026 */
[----:B------:R-:W-:Y:S01]  /*01b0*/  ISETP.GE.AND P3, PT, R9, R2, PT ;  /* 0x000000020900720c */ /* 0x000fe20003f66270 */
[----:B0-----:R-:W-:Y:S01]  /*01c0*/  @!P1 IMAD.WIDE.U32 R40, R7, 0x10, R40 ;  /* 0x0000001007289825 */ /* 0x001fe200078e0028 */
[----:B------:R-:W-:Y:S02]  /*01d0*/  CS2R R6, SRZ ;  /* 0x0000000000067805 */ /* 0x000fe4000001ff00 */
[----:B------:R-:W-:Y:S02]  /*01e0*/  CS2R R18, SRZ ;  /* 0x0000000000127805 */ /* 0x000fe4000001ff00 */
[----:B------:R-:W-:Y:S02]  /*01f0*/  CS2R R22, SRZ ;  /* 0x0000000000167805 */ /* 0x000fe4000001ff00 */
[----:B------:R-:W-:Y:S02]  /*0200*/  CS2R R20, SRZ ;  /* 0x0000000000147805 */ /* 0x000fe4000001ff00 */
[----:B------:R-:W-:-:S02]  /*0210*/  CS2R R26, SRZ ;  /* 0x00000000001a7805 */ /* 0x000fc4000001ff00 */
[----:B------:R-:W-:Y:S01]  /*0220*/  CS2R R24, SRZ ;  /* 0x0000000000187805 */ /* 0x000fe2000001ff00 */
[----:B------:R0:W5:Y:S01]  /*0230*/  @!P0 LDG.E.128 R4, desc[UR4][R32.64] ;  /* 0x0000000420048981 */ /* 0x000162000c1e1d00 */
[----:B------:R-:W-:Y:S02]  /*0240*/  CS2R R30, SRZ ;  /* 0x00000000001e7805 */ /* 0x000fe4000001ff00 */
[----:B------:R-:W-:Y:S02]  /*0250*/  CS2R R28, SRZ ;  /* 0x00000000001c7805 */ /* 0x000fe4000001ff00 */
[----:B------:R-:W-:Y:S01]  /*0260*/  CS2R R34, SRZ ;  /* 0x0000000000227805 */ /* 0x000fe2000001ff00 */
[----:B------:R-:W-:Y:S01]  /*0270*/  BSSY.RECONVERGENT B1, `(.L_x_7544) ;  /* 0x0000163000017945 */ /* 0x000fe20003800200 */
[----:B------:R-:W-:Y:S01]  /*0280*/  @!P3 IMAD R11, R3, 0x200, R9 ;  /* 0x00000200030bb824 */ /* 0x000fe200078e0209 */
[----:B------:R-:W-:Y:S01]  /*0290*/  @!P3 IADD3 R9, PT, PT, R9, 0x80, RZ ;  /* 0x000000800909b810 */ /* 0x000fe20007ffe0ff */
[----:B------:R1:W5:Y:S02]  /*02a0*/  @!P1 LDG.E.128 R12, desc[UR4][R38.64] ;  /* 0x00000004260c9981 */ /* 0x000364000c1e1d00 */
[----:B---3--:R-:W-:Y:S01]  /*02b0*/  @!P3 IMAD.WIDE.U32 R42, R11, 0x10, R42 ;  /* 0x000000100b2ab825 */ /* 0x008fe200078e002a */
[----:B------:R-:W-:-:S02]  /*02c0*/  ISETP.GE.AND P2, PT, R9, R2, PT ;  /* 0x000000020900720c */ /* 0x000fc40003f46270 */
[----:B0-----:R-:W-:Y:S01]  /*02d0*/  CS2R R32, SRZ ;  /* 0x0000000000207805 */ /* 0x001fe2000001ff00 */
[----:B----4-:R-:W-:Y:S01]  /*02e0*/  @!P3 IMAD.WIDE.U32 R44, R11, 0x10, R44 ;  /* 0x000000100b2cb825 */ /* 0x010fe200078e002c */
[----:B------:R-:W5:Y:S01]  /*02f0*/  @!P3 LDG.E.128 R20, desc[UR4][R42.64] ;  /* 0x000000042a14b981 */ /* 0x000f62000c1e1d00 */
[----:B------:R-:W-:-:S03]  /*0300*/  CS2R R10, SRZ ;  /* 0x00000000000a7805 */ /* 0x000fc6000001ff00 */
[----:B------:R-:W5:Y:S05]  /*0310*/  @!P3 LDG.E.128 R24, desc[UR4][R44.64] ;  /* 0x000000042c18b981 */ /* 0x000f6a000c1e1d00 */
[----:B------:R-:W-:Y:S01]  /*0320*/  @!P2 IMAD R17, R3, 0x200, R9 ;  /* 0x000002000311a824 */ /* 0x000fe200078e0209 */
[----:B------:R-:W-:-:S03]  /*0330*/  CS2R R8, SRZ ;  /* 0x0000000000087805 */ /* 0x000fc6000001ff00 */
[----:B--2---:R-:W-:-:S03]  /*0340*/  @!P2 IMAD.WIDE.U32 R46, R17, 0x10, R46 ;  /* 0x00000010112ea825 */ /* 0x004fc600078e002e */
[----:B------:R0:W5:Y:S01]  /*0350*/  @!P0 LDG.E.128 R8, desc[UR4][R36.64] ;  /* 0x0000000424088981 */ /* 0x000162000c1e1d00 */
[----:B------:R-:W-:Y:S01]  /*0360*/  @!P2 IMAD.WIDE.U32 R48, R17, 0x10, R48 ;  /* 0x000000101130a825 */ /* 0x000fe200078e0030 */
[----:B------:R-:W-:Y:S02]  /*0370*/  CS2R R16, SRZ ;  /* 0x0000000000107805 */ /* 0x000fe4000001ff00 */
[----:B------:R2:W5:Y:S04]  /*0380*/  @!P2 LDG.E.128 R28, desc[UR4][R46.64] ;  /* 0x000000042e1ca981 */ /* 0x000568000c1e1d00 */
[----:B------:R2:W5:Y:S04]  /*0390*/  @!P1 LDG.E.128 R16, desc[UR4][R40.64] ;  /* 0x0000000428109981 */ /* 0x000568000c1e1d00 */
[----:B------:R2:W5:Y:S01]  /*03a0*/  @!P2 LDG.E.128 R32, desc[UR4][R48.64] ;  /* 0x000000043020a981 */ /* 0x000562000c1e1d00 */
[----:B------:R-:W-:-:S02]  /*03b0*/  ISETP.GE.AND P0, PT, R0, R2, PT ;  /* 0x000000020000720c */ /* 0x000fc40003f06270 */
[----:B-1----:R-:W-:Y:S02]  /*03c0*/  CS2R R38, SRZ ;  /* 0x0000000000267805 */ /* 0x002fe4000001ff00 */
[----:B0-----:R-:W-:-:S09]  /*03d0*/  CS2R R36, SRZ ;  /* 0x0000000000247805 */ /* 0x001fd2000001ff00 */
[----:B--2---:R-:W-:Y:S05]  /*03e0*/  @P0 BRA `(.L_x_7545) ;  /* 0x00000014002c0947 */ /* 0x004fea0003800000 */
        /* <DEDUP_REMOVED lines=59> */
[----:B------:R-:W-:-:S07]  /*07a0*/  MOV R40, 0x7c0 ;  /* 0x000007c000287802 */ /* 0x000fce0000000f00 */
[----:B------:R-:W-:Y:S05]  /*07b0*/  CALL.REL.NOINC `($__internal_7_$__cuda_sm20_div_rn_f64_full) ;  /* 0x00000058001c7944 */ /* 0x000fea0003c00000 */
[----:B------:R-:W-:Y:S02]  /*07c0*/  IMAD.MOV.U32 R36, RZ, RZ, R41 ;  /* 0x000000ffff247224 */ /* 0x000fe400078e0029 */
[----:B------:R-:W-:-:S07]  /*07d0*/  IMAD.MOV.U32 R37, RZ, RZ, R44 ;  /* 0x000000ffff257224 */ /* 0x000fce00078e002c */
.L_x_7549:
[----:B------:R-:W-:Y:S05]  /*07e0*/  BSYNC.RECONVERGENT B2 ;  /* 0x0000000000027941 */ /* 0x000fea0003800200 */
.L_x_7548:
        /* <DEDUP_REMOVED lines=54> */
.L_x_7551:
[----:B------:R-:W-:Y:S05]  /*0b50*/  BSYNC.RECONVERGENT B2 ;  /* 0x0000000000027941 */ /* 0x000fea0003800200 */
.L_x_7550:
[----:B------:R-:W-:Y:S05]  /*0b60*/  BRA `(.L_x_7545) ;  /* 0x0000000c004c7947 */ /* 0x000fea0003800000 */
.L_x_7547:
        /* <DEDUP_REMOVED lines=48> */
[----:B------:R-:W-:Y:S05]  /*0e70*/  CALL.REL.NOINC `($__internal_7_$__cuda_sm20_div_rn_f64_full) ;  /* 0x00000050006c7944 */ /* 0x000fea0003c00000 */
[----:B------:R-:W-:Y:S02]  /*0e80*/  IMAD.MOV.U32 R36, RZ, RZ, R41 ;  /* 0x000000ffff247224 */ /* 0x000fe400078e0029 */
[----:B------:R-:W-:-:S07]  /*0e90*/  IMAD.MOV.U32 R37, RZ, RZ, R44 ;  /* 0x000000ffff257224 */ /* 0x000fce00078e002c */
.L_x_7553:
[----:B------:R-:W-:Y:S05]  /*0ea0*/  BSYNC.RECONVERGENT B2 ;  /* 0x0000000000027941 */ /* 0x000fea0003800200 */
.L_x_7552:
        /* <DEDUP_REMOVED lines=31> */
[----:B------:R-:W-:-:S03]  /*10a0*/  MOV R49, 0x10d0 ;  /* 0x000010d000317802 */ /* 0x000fc60000000f00 */
[----:B------:R-:W-:-:S07]  /*10b0*/  VIADD R44, R44, 0xfff00000 ;  /* 0xfff000002c2c7836 */ /* 0x000fce0000000000 */
[----:B------:R-:W-:Y:S05]  /*10c0*/  CALL.REL.NOINC `($__internal_6_$__cuda_sm20_dblrcp_rn_slowpath_v3) ;  /* 0x0000004800547944 */ /* 0x000fea0003c00000 */
[----:B------:R-:W-:Y:S02]  /*10d0*/  IMAD.MOV.U32 R38, RZ, RZ, R40 ;  /* 0x000000ffff267224 */ /* 0x000fe400078e0028 */
[----:B------:R-:W-:-:S07]  /*10e0*/  IMAD.MOV.U32 R39, RZ, RZ, R41 ;  /* 0x000000ffff277224 */ /* 0x000fce00078e0029 */
.L_x_7555:
[----:B------:R-:W-:Y:S05]  /*10f0*/  BSYNC.RECONVERGENT B2 ;  /* 0x0000000000027941 */ /* 0x000fea0003800200 */
.L_x_7554:
[----:B------:R-:W0:-:S15]  /*1100*/  DFMA R8, R36, R6, R4 ;  /* 0x000000062408722b */ /* 0x000e1e0000000004 */
        /* <DEDUP_REMOVED lines=16> */
.L_x_7546:
        /* <DEDUP_REMOVED lines=45> */
[----:B------:R-:W-:Y:S01]  /*14e0*/  MOV R40, 0x1520 ;  /* 0x0000152000287802 */ /* 0x000fe20000000f00 */
[----:B------:R-:W-:Y:S02]  /*14f0*/  IMAD.MOV.U32 R46, RZ, RZ, R10 ;  /* 0x000000ffff2e7224 */ /* 0x000fe400078e000a */
[----:B------:R-:W-:-:S07]  /*1500*/  IMAD.MOV.U32 R44, RZ, RZ, R11 ;  /* 0x000000ffff2c7224 */ /* 0x000fce00078e000b */
[----:B------:R-:W-:Y:S05]  /*1510*/  CALL.REL.NOINC `($__internal_7_$__cuda_sm20_div_rn_f64_full) ;  /* 0x0000004800c47944 */ /* 0x000fea0003c00000 */
[----:B------:R-:W-:Y:S01]  /*1520*/  IMAD.MOV.U32 R36, RZ, RZ, R41 ;  /* 0x000000ffff247224 */ /* 0x000fe200078e0029 */
[----:B------:R-:W-:-:S07]  /*1530*/  MOV R37, R44 ;  /* 0x0000002c00257202 */ /* 0x000fce0000000f00 */
.L_x_7557:
[----:B------:R-:W-:Y:S05]  /*1540*/  BSYNC.RECONVERGENT B2 ;  /* 0x0000000000027941 */ /* 0x000fea0003800200 */
.L_x_7556:
        /* <DEDUP_REMOVED lines=36> */
.L_x_7559:
[----:B------:R-:W-:Y:S05]  /*1790*/  BSYNC.RECONVERGENT B2 ;  /* 0x0000000000027941 */ /* 0x000fea0003800200 */
.L_x_7558:
[----:B------:R-:W0:-:S15]  /*17a0*/  DFMA R8, R36, R4, R6 ;  /* 0x000000042408722b */ /* 0x000e1e0000000006 */
        /* <DEDUP_REMOVED lines=15> */
.L_x_7545:
[----:B------:R-:W-:Y:S05]  /*18a0*/  BSYNC.RECONVERGENT B1 ;  /* 0x0000000000017941 */ /* 0x000fea0003800200 */
.L_x_7544:
[----:B------:R-:W-:Y:S01]  /*18b0*/  IADD3 R48, PT, PT, R0, 0x80, RZ ;  /* 0x0000008000307810 */ /* 0x000fe20007ffe0ff */
[----:B------:R-:W-:Y:S01]  /*18c0*/  BSSY.RECONVERGENT B1, `(.L_x_7560) ;  /* 0x0000150000017945 */ /* 0x000fe20003800200 */
[----:B-----5:R-:W-:Y:S02]  /*18d0*/  CS2R R6, SRZ ;  /* 0x0000000000067805 */ /* 0x020fe4000001ff00 */
[----:B0-----:R-:W-:Y:S02]  /*18e0*/  CS2R R4, SRZ ;  /* 0x0000000000047805 */ /* 0x001fe4000001ff00 */
        /* <DEDUP_REMOVED lines=59> */
[----:B-1----:R-:W-:Y:S05]  /*1ca0*/  CALL.REL.NOINC `($__internal_7_$__cuda_sm20_div_rn_f64_full) ;  /* 0x0000004000e07944 */ /* 0x002fea0003c00000 */
[----:B------:R-:W-:Y:S02]  /*1cb0*/  IMAD.MOV.U32 R4, RZ, RZ, R41 ;  /* 0x000000ffff047224 */ /* 0x000fe400078e0029 */
[----:B------:R-:W-:-:S07]  /*1cc0*/  IMAD.MOV.U32 R5, RZ, RZ, R44 ;  /* 0x000000ffff057224 */ /* 0x000fce00078e002c */
.L_x_7565:
[----:B------:R-:W-:Y:S05]  /*1cd0*/  BSYNC.RECONVERGENT B2 ;  /* 0x0000000000027941 */ /* 0x000fea0003800200 */
.L_x_7564:
        /* <DEDUP_REMOVED lines=35> */
[----:B-1----:R-:W-:Y:S05]  /*1f10*/  CALL.REL.NOINC `($__internal_6_$__cuda_sm20_dblrcp_rn_slowpath_v3) ;  /* 0x0000003800c07944 */ /* 0x002fea0003c00000 */
.L_x_7567:
[----:B------:R-:W-:Y:S05]  /*1f20*/  BSYNC.RECONVERGENT B2 ;  /* 0x0000000000027941 */ /* 0x000fea0003800200 */
.L_x_7566:
        /* <DEDUP_REMOVED lines=15> */
[----:B--2---:R0:W2:Y:S02]  /*2020*/  DMUL R6, R12, R40 ;  /* 0x000000280c067228 */ /* 0x0040a40000000000 */
[----:B0-23--:R-:W-:Y:S05]  /*2030*/  BRA `(.L_x_7561) ;  /* 0x0000000c00607947 */ /* 0x00dfea0003800000 */
.L_x_7563:
        /* <DEDUP_REMOVED lines=51> */
[----:B-1----:R-:W-:Y:S05]  /*2370*/  CALL.REL.NOINC `($__internal_7_$__cuda_sm20_div_rn_f64_full) ;  /* 0x0000003c002c7944 */ /* 0x002fea0003c00000 */
[----:B------:R-:W-:Y:S02]  /*2380*/  IMAD.MOV.U32 R4, RZ, RZ, R41 ;  /* 0x000000ffff047224 */ /* 0x000fe400078e0029 */
[----:B------:R-:W-:-:S07]  /*2390*/  IMAD.MOV.U32 R5, RZ, RZ, R44 ;  /* 0x000000ffff057224 */ /* 0x000fce00078e002c */
.L_x_7569:
[----:B------:R-:W-:Y:S05]  /*23a0*/  BSYNC.RECONVERGENT B2 ;  /* 0x0000000000027941 */ /* 0x000fea0003800200 */
.L_x_7568:
        /* <DEDUP_REMOVED lines=54> */
.L_x_7571:
[----:B------:R-:W-:Y:S05]  /*2710*/  BSYNC.RECONVERGENT B2 ;  /* 0x0000000000027941 */ /* 0x000fea0003800200 */
.L_x_7570:
[----:B------:R-:W-:Y:S05]  /*2720*/  BRA `(.L_x_7561) ;  /* 0x0000000400a47947 */ /* 0x000fea0003800000 */
.L_x_7562:
        /* <DEDUP_REMOVED lines=48> */
[----:B-1----:R-:W-:Y:S05]  /*2a30*/  CALL.REL.NOINC `($__internal_7_$__cuda_sm20_div_rn_f64_full) ;  /* 0x00000034007c7944 */ /* 0x002fea0003c00000 */
[----:B------:R-:W-:Y:S01]  /*2a40*/  IMAD.MOV.U32 R4, RZ, RZ, R41 ;  /* 0x000000ffff047224 */ /* 0x000fe200078e0029 */
[----:B------:R-:W-:-:S07]  /*2a50*/  MOV R5, R44 ;  /* 0x0000002c00057202 */ /* 0x000fce0000000f00 */
.L_x_7573:
[----:B------:R-:W-:Y:S05]  /*2a60*/  BSYNC.RECONVERGENT B2 ;  /* 0x0000000000027941 */ /* 0x000fea0003800200 */
.L_x_7572:
        /* <DEDUP_REMOVED lines=35> */
[----:B-1----:R-:W-:Y:S05]  /*2ca0*/  CALL.REL.NOINC `($__internal_6_$__cuda_sm20_dblrcp_rn_slowpath_v3) ;  /* 0x0000002c005c7944 */ /* 0x002fea0003c00000 */
.L_x_7575:
[----:B------:R-:W-:Y:S05]  /*2cb0*/  BSYNC.RECONVERGENT B2 ;  /* 0x0000000000027941 */ /* 0x000fea0003800200 */
.L_x_7574:
        /* <DEDUP_REMOVED lines=16> */
.L_x_7561:
[----:B------:R-:W-:Y:S05]  /*2dc0*/  BSYNC.RECONVERGENT B1 ;  /* 0x0000000000017941 */ /* 0x000fea0003800200 */
.L_x_7560:
[----:B------:R-:W-:Y:S01]  /*2dd0*/  IADD3 R9, PT, PT, R0, 0x100, RZ ;  /* 0x0000010000097810 */ /* 0x000fe20007ffe0ff */
[----:B------:R-:W-:Y:S01]  /*2de0*/  BSSY.RECONVERGENT B1, `(.L_x_7576) ;  /* 0x0000150000017945 */ /* 0x000fe20003800200 */
[----:B------:R-:W-:Y:S02]  /*2df0*/  CS2R R10, SRZ ;  /* 0x00000000000a7805 */ /* 0x000fe4000001ff00 */
[----:B------:R-:W-:Y:S02]  /*2e00*/  ISETP.GE.AND P0, PT, R9, R2, PT ;  /* 0x000000020900720c */ /* 0x000fe40003f06270 */
[----:B------:R-:W-:-:S11]  /*2e10*/  CS2R R8, SRZ ;  /* 0x0000000000087805 */ /* 0x000fd6000001ff00 */
        /* <DEDUP_REMOVED lines=10> */
[----:B------:R-:W3:Y:S01]  /*2ec0*/  MUFU.RCP64H R9, R25 ;  /* 0x0000001900097308 */ /* 0x000ee20000001800 */
[----:B------:R-:W-:Y:S01]  /*2ed0*/  IMAD.MOV.U32 R8, RZ, RZ, 0x1 ;  /* 0x00000001ff087424 */ /* 0x000fe200078e00ff */
[----:B------:R-:W-:Y:S01]  /*2ee0*/  FSETP.GEU.AND P1, PT, |R27|, 6.5827683646048100446e-37, PT ;  /* 0x036000001b00780b */ /* 0x000fe20003f2e200 */
[----:B------:R-:W-:Y:S04]  /*2ef0*/  BSSY.RECONVERGENT B2, `(.L_x_7580) ;  /* 0x0000030000027945 */ /* 0x000fe80003800200 */
[----:B---3--:R-:W3:-:S15]  /*2f00*/  DFMA R10, R8, -R24, 1 ;  /* 0x3ff00000080a742b */ /* 0x008ede0000000818 */
[----:B------:R-:W-:-:S15]  /*2f10*/  NOP ;  /* 0x0000000000007918 */ /* 0x000fde0000000000 */
[----:B------:R-:W-:-:S15]  /*2f20*/  NOP ;  /* 0x0000000000007918 */ /* 0x000fde0000000000 */
[----:B------:R-:W-:-:S15]  /*2f30*/  NOP ;  /* 0x0000000000007918 */ /* 0x000fde0000000000 */
[----:B------:R-:W-:-:S04]  /*2f40*/  NOP ;  /* 0x0000000000007918 */ /* 0x000fc80000000000 */
[----:B---3--:R-:W3:-:S15]  /*2f50*/  DFMA R10, R10, R10, R10 ;  /* 0x0000000a0a0a722b */ /* 0x008ede000000000a */
        /* <DEDUP_REMOVED lines=19> */
[----:B---3--:R-:W0:-:S15]  /*3090*/  DMUL R10, R8, R26 ;  /* 0x0000001a080a7228 */ /* 0x008e1e0000000000 */
        /* <DEDUP_REMOVED lines=18> */
[----:B-12---:R-:W-:Y:S05]  /*31c0*/  CALL.REL.NOINC `($__internal_7_$__cuda_sm20_div_rn_f64_full) ;  /* 0x0000002c00987944 */ /* 0x006fea0003c00000 */
[----:B------:R-:W-:Y:S02]  /*31d0*/  IMAD.MOV.U32 R8, RZ, RZ, R41 ;  /* 0x000000ffff087224 */ /* 0x000fe400078e0029 */
[----:B------:R-:W-:-:S07]  /*31e0*/  IMAD.MOV.U32 R9, RZ, RZ, R44 ;  /* 0x000000ffff097224 */ /* 0x000fce00078e002c */
.L_x_7581:
[----:B------:R-:W-:Y:S05]  /*31f0*/  BSYNC.RECONVERGENT B2 ;  /* 0x0000000000027941 */ /* 0x000fea0003800200 */
.L_x_7580:
        /* <DEDUP_REMOVED lines=32> */
[----:B------:R-:W-:Y:S02]  /*3400*/  MOV R41, R25 ;  /* 0x0000001900297202 */ /* 0x000fe40000000f00 */
[----:B------:R-:W-:Y:S01]  /*3410*/  MOV R49, 0x3440 ;  /* 0x0000344000317802 */ /* 0x000fe20000000f00 */
[----:B------:R-:W-:-:S07]  /*3420*/  VIADD R44, R44, 0xfff00000 ;  /* 0xfff000002c2c7836 */ /* 0x000fce0000000000 */
[----:B-12---:R-:W-:Y:S05]  /*3430*/  CALL.REL.NOINC `($__internal_6_$__cuda_sm20_dblrcp_rn_slowpath_v3) ;  /* 0x0000002400787944 */ /* 0x006fea0003c00000 */
.L_x_7583:
[----:B------:R-:W-:Y:S05]  /*3440*/  BSYNC.RECONVERGENT B2 ;  /* 0x0000000000027941 */ /* 0x000fea0003800200 */
.L_x_7582:
        /* <DEDUP_REMOVED lines=15> */
[----:B---3--:R4:W3:Y:S02]  /*3540*/  DMUL R10, R20, R40 ;  /* 0x00000028140a7228 */ /* 0x0088e40000000000 */
[----:B0--34-:R-:W-:Y:S05]  /*3550*/  BRA `(.L_x_7577) ;  /* 0x0000000c00607947 */ /* 0x019fea0003800000 */
.L_x_7579:
[----:B------:R-:W3:Y:S01]  /*3560*/  DADD R46, -RZ, |R24| ;  /* 0x00000000ff2e7229 */ /* 0x000ee20000000518 */
[----:B------:R-:W-:Y:S01]  /*3570*/  IMAD.MOV.U32 R8, RZ, RZ, 0x1 ;  /* 0x00000001ff087424 */ /* 0x000fe200078e00ff */
[----:B---3--:R-:W3:Y:S01]  /*3580*/  MUFU.RCP64H R9, R47 ;  /* 0x0000002f00097308 */ /* 0x008ee20000001800 */
[----:B------:R-:W-:Y:S01]  /*3590*/  FSETP.GEU.AND P1, PT, |R21|, 6.5827683646048100446e-37, PT ;  /* 0x036000001500780b */ /* 0x000fe20003f2e200 */
[----:B------:R-:W-:-:S15]  /*35a0*/  BSSY.RECONVERGENT B2, `(.L_x_7584) ;  /* 0x0000032000027945 */ /* 0x000fde0003800200 */
[----:B------:R-:W-:-:S15]  /*35b0*/  NOP ;  /* 0x0000000000007918 */ /* 0x000fde0000000000 */
[----:B------:R-:W-:-:S15]  /*35c0*/  NOP ;  /* 0x0000000000007918 */ /* 0x000fde0000000000 */
[----:B------:R-:W-:-:S15]  /*35d0*/  NOP ;  /* 0x0000000000007918 */ /* 0x000fde0000000000 */
[----:B---3--:R-:W3:-:S15]  /*35e0*/  DFMA R10, R8, -|R24|, 1 ;  /* 0x3ff00000080a742b */ /* 0x008ede0000000c18 */
        /* <DEDUP_REMOVED lines=24> */
[----:B---3--:R-:W3:-:S15]  /*3770*/  DMUL R10, R8, R20 ;  /* 0x00000014080a7228 */ /* 0x008ede0000000000 */
[----:B------:R-:W-:-:S15]  /*3780*/  NOP ;  /* 0x0000000000007918 */ /* 0x000fde0000000000 */
[----:B------:R-:W-:-:S15]  /*3790*/  NOP ;  /* 0x0000000000007918 */ /* 0x000fde0000000000 */
[----:B------:R-:W-:-:S15]  /*37a0*/  NOP ;  /* 0x0000000000007918 */ /* 0x000fde0000000000 */
[----:B------:R-:W-:-:S04]  /*37b0*/  NOP ;  /* 0x0000000000007918 */ /* 0x000fc80000000000 */
[----:B---3--:R-:W3:-:S15]  /*37c0*/  DFMA R24, R10, -|R24|, R20 ;  /* 0xc00000180a18722b */ /* 0x008ede0000000014 */
[----:B------:R-:W-:-:S15]  /*37d0*/  NOP ;  /* 0x0000000000007918 */ /* 0x000fde0000000000 */
[----:B------:R-:W-:-:S15]  /*37e0*/  NOP ;  /* 0x0000000000007918 */ /* 0x000fde0000000000 */
[----:B------:R-:W-:-:S15]  /*37f0*/  NOP ;  /* 0x0000000000007918 */ /* 0x000fde0000000000 */
[----:B------:R-:W-:-:S04]  /*3800*/  NOP ;  /* 0x0000000000007918 */ /* 0x000fc80000000000 */
[----:B---3--:R-:W3:Y:S02]  /*3810*/  DFMA R8, R8, R24, R10 ;  /* 0x000000180808722b */ /* 0x008ee4000000000a */
[----:B---3--:R-:W-:-:S05]  /*3820*/  FFMA R10, RZ, R47, R9 ;  /* 0x0000002fff0a7223 */ /* 0x008fca0000000009 */
[----:B------:R-:W-:-:S13]  /*3830*/  FSETP.GT.AND P0, PT, |R10|, 1.469367938527859385e-39, PT ;  /* 0x001000000a00780b */ /* 0x000fda0003f04200 */
[----:B------:R-:W-:Y:S05]  /*3840*/  @P0 BRA P1, `(.L_x_7585) ;  /* 0x00000000001c0947 */ /* 0x000fea0000800000 */
[----:B------:R-:W-:Y:S01]  /*3850*/  IMAD.MOV.U32 R42, RZ, RZ, R20 ;  /* 0x000000ffff2a7224 */ /* 0x000fe200078e0014 */
[----:B------:R-:W-:Y:S01]  /*3860*/  MOV R44, R47 ;  /* 0x0000002f002c7202 */ /* 0x000fe20000000f00 */
[----:B0-----:R-:W-:Y:S01]  /*3870*/  IMAD.MOV.U32 R41, RZ, RZ, R21 ;  /* 0x000000ffff297224 */ /* 0x001fe200078e0015 */
[----:B------:R-:W-:-:S07]  /*3880*/  MOV R40, 0x38a0 ;  /* 0x000038a000287802 */ /* 0x000fce0000000f00 */
[----:B-12---:R-:W-:Y:S05]  /*3890*/  CALL.REL.NOINC `($__internal_7_$__cuda_sm20_div_rn_f64_full) ;  /* 0x0000002400e47944 */ /* 0x006fea0003c00000 */
[----:B------:R-:W-:Y:S02]  /*38a0*/  IMAD.MOV.U32 R8, RZ, RZ, R41 ;  /* 0x000000ffff087224 */ /* 0x000fe400078e0029 */
[----:B------:R-:W-:-:S07]  /*38b0*/  IMAD.MOV.U32 R9, RZ, RZ, R44 ;  /* 0x000000ffff097224 */ /* 0x000fce00078e002c */
.L_x_7585:
[----:B------:R-:W-:Y:S05]  /*38c0*/  BSYNC.RECONVERGENT B2 ;  /* 0x0000000000027941 */ /* 0x000fea0003800200 */
.L_x_7584:
[----:B------:R-:W3:Y:S01]  /*38d0*/  DADD R46, -RZ, |R26| ;  /* 0x00000000ff2e7229 */ /* 0x000ee2000000051a */
[----:B------:R-:W-:Y:S01]  /*38e0*/  IMAD.MOV.U32 R10, RZ, RZ, 0x1 ;  /* 0x00000001ff0a7424 */ /* 0x000fe200078e00ff */
[----:B---3--:R-:W0:Y:S01]  /*38f0*/  MUFU.RCP64H R11, R47 ;  /* 0x0000002f000b7308 */ /* 0x008e220000001800 */
        /* <DEDUP_REMOVED lines=48> */
[----:B-12---:R-:W-:Y:S05]  /*3c00*/  CALL.REL.NOINC `($__internal_7_$__cuda_sm20_div_rn_f64_full) ;  /* 0x0000002400087944 */ /* 0x006fea0003c00000 */
[----:B------:R-:W-:Y:S02]  /*3c10*/  IMAD.MOV.U32 R10, RZ, RZ, R41 ;  /* 0x000000ffff0a7224 */ /* 0x000fe400078e0029 */
[----:B------:R-:W-:-:S07]  /*3c20*/  IMAD.MOV.U32 R11, RZ, RZ, R44 ;  /* 0x000000ffff0b7224 */ /* 0x000fce00078e002c */
.L_x_7587:
[----:B------:R-:W-:Y:S05]  /*3c30*/  BSYNC.RECONVERGENT B2 ;  /* 0x0000000000027941 */ /* 0x000fea0003800200 */
.L_x_7586:
[----:B------:R-:W-:Y:S05]  /*3c40*/  BRA `(.L_x_7577) ;  /* 0x0000000400a47947 */ /* 0x000fea0003800000 */
.L_x_7578:
        /* <DEDUP_REMOVED lines=48> */
[----:B-12---:R-:W-:Y:S05]  /*3f50*/  CALL.REL.NOINC `($__internal_7_$__cuda_sm20_div_rn_f64_full) ;  /* 0x0000002000347944 */ /* 0x006fea0003c00000 */
[----:B------:R-:W-:Y:S01]  /*3f60*/  IMAD.MOV.U32 R8, RZ, RZ, R41 ;  /* 0x000000ffff087224 */ /* 0x000fe200078e0029 */
[----:B------:R-:W-:-:S07]  /*3f70*/  MOV R9, R44 ;  /* 0x0000002c00097202 */ /* 0x000fce0000000f00 */
.L_x_7589:
[----:B------:R-:W-:Y:S05]  /*3f80*/  BSYNC.RECONVERGENT B2 ;  /* 0x0000000000027941 */ /* 0x000fea0003800200 */
.L_x_7588:
        /* <DEDUP_REMOVED lines=35> */
[----:B-12---:R-:W-:Y:S05]  /*41c0*/  CALL.REL.NOINC `($__internal_6_$__cuda_sm20_dblrcp_rn_slowpath_v3) ;  /* 0x0000001800147944 */ /* 0x006fea0003c00000 */
.L_x_7591:
[----:B------:R-:W-:Y:S05]  /*41d0*/  BSYNC.RECONVERGENT B2 ;  /* 0x0000000000027941 */ /* 0x000fea0003800200 */
.L_x_7590:
        /* <DEDUP_REMOVED lines=16> */
.L_x_7577:
[----:B------:R-:W-:Y:S05]  /*42e0*/  BSYNC.RECONVERGENT B1 ;  /* 0x0000000000017941 */ /* 0x000fea0003800200 */
.L_x_7576:
[----:B0-----:R-:W-:Y:S01]  /*42f0*/  IADD3 R13, PT, PT, R0, 0x180, RZ ;  /* 0x00000180000d7810 */ /* 0x001fe20007ffe0ff */
[----:B------:R-:W-:Y:S01]  /*4300*/  BSSY.RECONVERGENT B1, `(.L_x_7592) ;  /* 0x0000150000017945 */ /* 0x000fe20003800200 */
[----:B------:R-:W-:Y:S02]  /*4310*/  CS2R R14, SRZ ;  /* 0x00000000000e7805 */ /* 0x000fe4000001ff00 */
[----:B------:R-:W-:Y:S02]  /*4320*/  ISETP.GE.AND P0, PT, R13, R2, PT ;  /* 0x000000020d00720c */ /* 0x000fe40003f06270 */
[----:B------:R-:W-:-:S11]  /*4330*/  CS2R R12, SRZ ;  /* 0x00000000000c7805 */ /* 0x000fd6000001ff00 */
        /* <DEDUP_REMOVED lines=55> */
[----:B----4-:R-:W-:Y:S01]  /*46b0*/  IMAD.MOV.U32 R41, RZ, RZ, R35 ;  /* 0x000000ffff297224 */ /* 0x010fe200078e0023 */
[----:B------:R-:W-:Y:S01]  /*46c0*/  MOV R40, 0x46f0 ;  /* 0x000046f000287802 */ /* 0x000fe20000000f00 */
[----:B------:R-:W-:-:S07]  /*46d0*/  IMAD.MOV.U32 R46, RZ, RZ, R32 ;  /* 0x000000ffff2e7224 */ /* 0x000fce00078e0020 */
[----:B-123--:R-:W-:Y:S05]  /*46e0*/  CALL.REL.NOINC `($__internal_7_$__cuda_sm20_div_rn_f64_full) ;  /* 0x0000001800507944 */ /* 0x00efea0003c00000 */
[----:B------:R-:W-:Y:S02]  /*46f0*/  IMAD.MOV.U32 R12, RZ, RZ, R41 ;  /* 0x000000ffff0c7224 */ /* 0x000fe400078e0029 */
[----:B------:R-:W-:-:S07]  /*4700*/  IMAD.MOV.U32 R13, RZ, RZ, R44 ;  /* 0x000000ffff0d7224 */ /* 0x000fce00078e002c */
.L_x_7597:
[----:B------:R-:W-:Y:S05]  /*4710*/  BSYNC.RECONVERGENT B2 ;  /* 0x0000000000027941 */ /* 0x000fea0003800200 */
.L_x_7596:
        /* <DEDUP_REMOVED lines=23> */
[----:B0-----:R-:W4:-:S15]  /*4890*/  DFMA R18, -R32, R16, 1 ;  /* 0x3ff000002012742b */ /* 0x001f1e0000000110 */
[----:B------:R-:W-:-:S15]  /*48a0*/  NOP ;  /* 0x0000000000007918 */ /* 0x000fde0000000000 */
[----:B------:R-:W-:-:S15]  /*48b0*/  NOP ;  /* 0x0000000000007918 */ /* 0x000fde0000000000 */
[----:B------:R-:W-:-:S15]  /*48c0*/  NOP ;  /* 0x0000000000007918 */ /* 0x000fde0000000000 */
[----:B------:R-:W-:-:S04]  /*48d0*/  NOP ;  /* 0x0000000000007918 */ /* 0x000fc80000000000 */
[----:B----4-:R0:W4:Y:S02]  /*48e0*/  DFMA R40, R16, R18, R16 ;  /* 0x000000121028722b */ /* 0x0101240000000010 */
[----:B0---4-:R-:W-:Y:S05]  /*48f0*/  @P0 BRA `(.L_x_7599) ;  /* 0x0000000000180947 */ /* 0x011fea0003800000 */
[----:B------:R-:W-:Y:S01]  /*4900*/  LOP3.LUT R44, R33, 0x7fffffff, RZ, 0xc0, !PT ;  /* 0x7fffffff212c7812 */ /* 0x000fe200078ec0ff */
[----:B------:R-:W-:Y:S01]  /*4910*/  IMAD.MOV.U32 R40, RZ, RZ, R32 ;  /* 0x000000ffff287224 */ /* 0x000fe200078e0020 */
[----:B------:R-:W-:Y:S02]  /*4920*/  MOV R41, R33 ;  /* 0x0000002100297202 */ /* 0x000fe40000000f00 */
[----:B------:R-:W-:Y:S01]  /*4930*/  MOV R49, 0x4960 ;  /* 0x0000496000317802 */ /* 0x000fe20000000f00 */
[----:B------:R-:W-:-:S07]  /*4940*/  VIADD R44, R44, 0xfff00000 ;  /* 0xfff000002c2c7836 */ /* 0x000fce0000000000 */
[----:B-123--:R-:W-:Y:S05]  /*4950*/  CALL.REL.NOINC `($__internal_6_$__cuda_sm20_dblrcp_rn_slowpath_v3) ;  /* 0x0000001000307944 */ /* 0x00efea0003c00000 */
.L_x_7599:
[----:B------:R-:W-:Y:S05]  /*4960*/  BSYNC.RECONVERGENT B2 ;  /* 0x0000000000027941 */ /* 0x000fea0003800200 */
.L_x_7598:
        /* <DEDUP_REMOVED lines=17> */
.L_x_7595:
        /* <DEDUP_REMOVED lines=50> */
[----:B------:R-:W-:-:S07]  /*4da0*/  MOV R40, 0x4dc0 ;  /* 0x00004dc000287802 */ /* 0x000fce0000000f00 */
[----:B-123--:R-:W-:Y:S05]  /*4db0*/  CALL.REL.NOINC `($__internal_7_$__cuda_sm20_div_rn_f64_full) ;  /* 0x00000010009c7944 */ /* 0x00efea0003c00000 */
[----:B------:R-:W-:Y:S02]  /*4dc0*/  IMAD.MOV.U32 R12, RZ, RZ, R41 ;  /* 0x000000ffff0c7224 */ /* 0x000fe400078e0029 */
[----:B------:R-:W-:-:S07]  /*4dd0*/  IMAD.MOV.U32 R13, RZ, RZ, R44 ;  /* 0x000000ffff0d7224 */ /* 0x000fce00078e002c */
.L_x_7601:
[----:B------:R-:W-:Y:S05]  /*4de0*/  BSYNC.RECONVERGENT B2 ;  /* 0x0000000000027941 */ /* 0x000fea0003800200 */
.L_x_7600:
        /* <DEDUP_REMOVED lines=48> */
[----:B----4-:R-:W-:Y:S01]  /*50f0*/  MOV R41, R31 ;  /* 0x0000001f00297202 */ /* 0x010fe20000000f00 */
[----:B------:R-:W-:Y:S01]  /*5100*/  IMAD.MOV.U32 R44, RZ, RZ, R47 ;  /* 0x000000ffff2c7224 */ /* 0x000fe200078e002f */
[----:B------:R-:W-:-:S07]  /*5110*/  MOV R40, 0x5130 ;  /* 0x0000513000287802 */ /* 0x000fce0000000f00 */
[----:B-123--:R-:W-:Y:S05]  /*5120*/  CALL.REL.NOINC `($__internal_7_$__cuda_sm20_div_rn_f64_full) ;  /* 0x0000000c00c07944 */ /* 0x00efea0003c00000 */
[----:B------:R-:W-:Y:S02]  /*5130*/  IMAD.MOV.U32 R14, RZ, RZ, R41 ;  /* 0x000000ffff0e7224 */ /* 0x000fe400078e0029 */
[----:B------:R-:W-:-:S07]  /*5140*/  IMAD.MOV.U32 R15, RZ, RZ, R44 ;  /* 0x000000ffff0f7224 */ /* 0x000fce00078e002c */
.L_x_7603:
[----:B------:R-:W-:Y:S05]  /*5150*/  BSYNC.RECONVERGENT B2 ;  /* 0x0000000000027941 */ /* 0x000fea0003800200 */
.L_x_7602:
[----:B------:R-:W-:Y:S05]  /*5160*/  BRA `(.L_x_7593) ;  /* 0x0000000400a47947 */ /* 0x000fea0003800000 */
.L_x_7594:
        /* <DEDUP_REMOVED lines=44> */
[----:B----4-:R-:W-:Y:S01]  /*5430*/  IMAD.MOV.U32 R41, RZ, RZ, R33 ;  /* 0x000000ffff297224 */ /* 0x010fe200078e0021 */
[----:B------:R-:W-:Y:S01]  /*5440*/  MOV R40, 0x5480 ;  /* 0x0000548000287802 */ /* 0x000fe20000000f00 */
[----:B------:R-:W-:Y:S02]  /*5450*/  IMAD.MOV.U32 R46, RZ, RZ, R34 ;  /* 0x000000ffff2e7224 */ /* 0x000fe400078e0022 */
[----:B------:R-:W-:-:S07]  /*5460*/  IMAD.MOV.U32 R44, RZ, RZ, R35 ;  /* 0x000000ffff2c7224 */ /* 0x000fce00078e0023 */
[----:B-123--:R-:W-:Y:S05]  /*5470*/  CALL.REL.NOINC `($__internal_7_$__cuda_sm20_div_rn_f64_full) ;  /* 0x0000000800ec7944 */ /* 0x00efea0003c00000 */
[----:B------:R-:W-:Y:S01]  /*5480*/  IMAD.MOV.U32 R12, RZ, RZ, R41 ;  /* 0x000000ffff0c7224 */ /* 0x000fe200078e0029 */
[----:B------:R-:W-:-:S07]  /*5490*/  MOV R13, R44 ;  /* 0x0000002c000d7202 */ /* 0x000fce0000000f00 */
.L_x_7605:
[----:B------:R-:W-:Y:S05]  /*54a0*/  BSYNC.RECONVERGENT B2 ;  /* 0x0000000000027941 */ /* 0x000fea0003800200 */
.L_x_7604:
        /* <DEDUP_REMOVED lines=32> */
[----:B------:R-:W-:Y:S01]  /*56b0*/  MOV R49, 0x56f0 ;  /* 0x000056f000317802 */ /* 0x000fe20000000f00 */
[----:B------:R-:W-:Y:S02]  /*56c0*/  IMAD.MOV.U32 R41, RZ, RZ, R33 ;  /* 0x000000ffff297224 */ /* 0x000fe400078e0021 */
[----:B------:R-:W-:-:S07]  /*56d0*/  VIADD R44, R44, 0xfff00000 ;  /* 0xfff000002c2c7836 */ /* 0x000fce0000000000 */
[----:B-123--:R-:W-:Y:S05]  /*56e0*/  CALL.REL.NOINC `($__internal_6_$__cuda_sm20_dblrcp_rn_slowpath_v3) ;  /* 0x0000000000cc7944 */ /* 0x00efea0003c00000 */
.L_x_7607:
[----:B------:R-:W-:Y:S05]  /*56f0*/  BSYNC.RECONVERGENT B2 ;  /* 0x0000000000027941 */ /* 0x000fea0003800200 */
.L_x_7606:
        /* <DEDUP_REMOVED lines=16> */
.L_x_7593:
[----:B------:R-:W-:Y:S05]  /*5800*/  BSYNC.RECONVERGENT B1 ;  /* 0x0000000000017941 */ /* 0x000fea0003800200 */
.L_x_7592:
[----:B------:R-:W-:Y:S01]  /*5810*/  ISETP.GE.AND P0, PT, R0, R2, PT ;  /* 0x000000020000720c */ /* 0x000fe20003f06270 */
[----:B------:R-:W-:Y:S04]  /*5820*/  BSSY.RECONVERGENT B0, `(.L_x_7608) ;  /* 0x0000017000007945 */ /* 0x000fe80003800200 */
[----:B------:R-:W-:Y:S08]  /*5830*/  BSSY.RELIABLE B1, `(.L_x_7609) ;  /* 0x000000f000017945 */ /* 0x000ff00003800100 */
[----:B------:R-:W-:Y:S05]  /*5840*/  @P0 BRA `(.L_x_7610) ;  /* 0x0000000000340947 */ /* 0x000fea0003800000 */
[----:B------:R-:W5:Y:S01]  /*5850*/  LDC.64 R16, c[0x0][0x388] ;  /* 0x0000e200ff107b82 */ /* 0x000f620000000a00 */
[----:B------:R-:W-:Y:S01]  /*5860*/  LEA R19, R3, R0, 0x9 ;  /* 0x0000000003137211 */ /* 0x000fe200078e48ff */
[----:B------:R-:W-:-:S05]  /*5870*/  IMAD.MOV.U32 R0, RZ, RZ, R48 ;  /* 0x000000ffff007224 */ /* 0x000fca00078e0030 */
[----:B------:R-:W-:-:S13]  /*5880*/  ISETP.GE.AND P0, PT, R0, R2, PT ;  /* 0x000000020000720c */ /* 0x000fda0003f06270 */
[----:B------:R-:W-:Y:S05]  /*5890*/  @P0 BREAK.RELIABLE B1 ;  /* 0x0000000000010942 */ /* 0x000fea0003800100 */
[----:B-----5:R-:W-:-:S05]  /*58a0*/  IMAD.WIDE.U32 R16, R19, 0x10, R16 ;  /* 0x0000001013107825 */ /* 0x020fca00078e0010 */
[----:B-1----:R1:W-:Y:S01]  /*58b0*/  STG.E.128 desc[UR4][R16.64], R36 ;  /* 0x0000002410007986 */ /* 0x0023e2000c101d04 */
[----:B------:R-:W-:Y:S05]  /*58c0*/  @P0 BRA `(.L_x_7611) ;  /* 0x0000000000300947 */ /* 0x000fea0003800000 */
[----:B-1----:R-:W1:Y:S01]  /*58d0*/  LDC.64 R16, c[0x0][0x388] ;  /* 0x0000e200ff107b82 */ /* 0x002e620000000a00 */
[----:B------:R-:W-:Y:S02]  /*58e0*/  IMAD R19, R3, 0x200, R0 ;  /* 0x0000020003137824 */ /* 0x000fe400078e0200 */
[----:B------:R-:W-:Y:S02]  /*58f0*/  VIADD R0, R0, 0x80 ;  /* 0x0000008000007836 */ /* 0x000fe40000000000 */
[----:B-1----:R-:W-:-:S05]  /*5900*/  IMAD.WIDE.U32 R16, R19, 0x10, R16 ;  /* 0x0000001013107825 */ /* 0x002fca00078e0010 */
[----:B--2---:R1:W-:Y:S02]  /*5910*/  STG.E.128 desc[UR4][R16.64], R4 ;  /* 0x0000000410007986 */ /* 0x0043e4000c101d04 */
.L_x_7610:
[----:B------:R-:W-:Y:S05]  /*5920*/  BSYNC.RELIABLE B1 ;  /* 0x0000000000017941 */ /* 0x000fea0003800100 */
.L_x_7609:
[----:B------:R-:W-:-:S13]  /*5930*/  ISETP.GE.AND P0, PT, R0, R2, PT ;  /* 0x000000020000720c */ /* 0x000fda0003f06270 */
[----:B-1----:R-:W1:Y:S01]  /*5940*/  @!P0 LDC.64 R4, c[0x0][0x388] ;  /* 0x0000e200ff048b82 */ /* 0x002e620000000a00 */
[----:B--2---:R-:W-:Y:S01]  /*5950*/  @!P0 IMAD R7, R3, 0x200, R0 ;  /* 0x0000020003078824 */ /* 0x004fe200078e0200 */
[----:B------:R-:W-:-:S03]  /*5960*/  @!P0 IADD3 R0, PT, PT, R0, 0x80, RZ ;  /* 0x0000008000008810 */ /* 0x000fc60007ffe0ff */
[----:B-1----:R-:W-:-:S05]  /*5970*/  @!P0 IMAD.WIDE.U32 R4, R7, 0x10, R4 ;  /* 0x0000001007048825 */ /* 0x002fca00078e0004 */
[----:B---3--:R1:W-:Y:S02]  /*5980*/  @!P0 STG.E.128 desc[UR4][R4.64], R8 ;  /* 0x0000000804008986 */ /* 0x0083e4000c101d04 */
.L_x_7611:
[----:B------:R-:W-:Y:S05]  /*5990*/  BSYNC.RECONVERGENT B0 ;  /* 0x0000000000007941 */ /* 0x000fea0003800200 */
.L_x_7608:
[----:B------:R-:W-:Y:S05]  /*59a0*/  WARPSYNC.ALL ;  /* 0x0000000000007948 */ /* 0x000fea0003800000 */
[----:B------:R-:W-:-:S13]  /*59b0*/  ISETP.GE.AND P0, PT, R0, R2, PT ;  /* 0x000000020000720c */ /* 0x000fda0003f06270 */
[----:B------:R-:W-:Y:S05]  /*59c0*/  @P0 EXIT ;  /* 0x000000000000094d */ /* 0x000fea0003800000 */
[----:B-1----:R-:W1:Y:S01]  /*59d0*/  LDC.64 R4, c[0x0][0x388] ;  /* 0x0000e200ff047b82 */ /* 0x002e620000000a00 */
[----:B------:R-:W-:-:S04]  /*59e0*/  IMAD R3, R3, 0x200, R0 ;  /* 0x0000020003037824 */ /* 0x000fc800078e0200 */
[----:B-1----:R-:W-:-:S05]  /*59f0*/  IMAD.WIDE.U32 R2, R3, 0x10, R4 ;  /* 0x0000001003027825 */ /* 0x002fca00078e0004 */
[----:B0-----:R-:W-:Y:S01]  /*5a00*/  STG.E.128 desc[UR4][R2.64], R12 ;  /* 0x0000000c02007986 */ /* 0x001fe2000c101d04 */
[----:B------:R-:W-:Y:S05]  /*5a10*/  EXIT ;  /* 0x000000000000794d */ /* 0x000fea0003800000 */
        .weak           $__internal_6_$__cuda_sm20_dblrcp_rn_slowpath_v3
        .type           $__internal_6_$__cuda_sm20_dblrcp_rn_slowpath_v3,@function
        .size           $__internal_6_$__cuda_sm20_dblrcp_rn_slowpath_v3,($__internal_7_$__cuda_sm20_div_rn_f64_full - $__internal_6_$__cuda_sm20_dblrcp_rn_slowpath_v3)
$__internal_6_$__cuda_sm20_dblrcp_rn_slowpath_v3:
[----:B------:R-:W0:Y:S01]  /*5a20*/  DSETP.GTU.AND P0, PT, |R40|, +INF , PT ;  /* 0x7ff000002800742a */ /* 0x000e220003f0c200 */
[----:B------:R-:W-:Y:S04]  /*5a30*/  BSSY.RECONVERGENT B0, `(.L_x_7612) ;  /* 0x000005a000007945 */ /* 0x000fe80003800200 */
        /* <DEDUP_REMOVED lines=54> */
.L_x_7615:
        /* <DEDUP_REMOVED lines=33> */
.L_x_7613:
[----:B------:R-:W-:Y:S01]  /*5fb0*/  LOP3.LUT R43, R41, 0x80000, RZ, 0xfc, !PT ;  /* 0x00080000292b7812 */ /* 0x000fe200078efcff */
[----:B------:R-:W-:-:S07]  /*5fc0*/  IMAD.MOV.U32 R42, RZ, RZ, R40 ;  /* 0x000000ffff2a7224 */ /* 0x000fce00078e0028 */
.L_x_7614:
[----:B------:R-:W-:Y:S05]  /*5fd0*/  BSYNC.RECONVERGENT B0 ;  /* 0x0000000000007941 */ /* 0x000fea0003800200 */
.L_x_7612:
[----:B------:R-:W-:Y:S02]  /*5fe0*/  IMAD.MOV.U32 R40, RZ, RZ, R42 ;  /* 0x000000ffff287224 */ /* 0x000fe400078e002a */
[----:B------:R-:W-:Y:S01]  /*5ff0*/  IMAD.MOV.U32 R41, RZ, RZ, R43 ;  /* 0x000000ffff297224 */ /* 0x000fe200078e002b */
[----:B------:R-:W-:Y:S01]  /*6000*/  MOV R43, 0x0 ;  /* 0x00000000002b7802 */ /* 0x000fe20000000f00 */
[----:B------:R-:W-:-:S04]  /*6010*/  IMAD.MOV.U32 R42, RZ, RZ, R49 ;  /* 0x000000ffff2a7224 */ /* 0x000fc800078e0031 */
[----:B------:R-:W-:Y:S05]  /*6020*/  RET.REL.NODEC R42 `(_ZN2at6native27unrolled_elementwise_kernelINS0_13BinaryFunctorIN3c107complexIdEES5_S5_NS0_15binary_internal10DivFunctorIS5_EEEESt5arrayIPcLm3EELi4E23TrivialOffsetCalculatorILi2EjESD_ILi1EjENS0_6memory15LoadWithoutCastENSG_16StoreWithoutCastEEEviT_T0_T2_T3_T4_T5_) ;  /* 0xffffff9c2af47950 */ /* 0x000fea0003c3ffff */
        .weak           $__internal_7_$__cuda_sm20_div_rn_f64_full
        .type           $__internal_7_$__cuda_sm20_div_rn_f64_full,@function
        .size           $__internal_7_$__cuda_sm20_div_rn_f64_full,(.L_x_18197 - $__internal_7_$__cuda_sm20_div_rn_f64_full)
$__internal_7_$__cuda_sm20_div_rn_f64_full:
[----:B------:R-:W-:Y:S01]  /*6030*/  IMAD.MOV.U32 R55, RZ, RZ, R41 ;  /* 0x000000ffff377224 */ /* 0x000fe200078e0029 */
[----:B------:R-:W-:Y:S01]  /*6040*/  LOP3.LUT R43, R44, 0x7ff00000, RZ, 0xc0, !PT ;  /* 0x7ff000002c2b7812 */ /* 0x000fe200078ec0ff */
[----:B------:R-:W-:Y:S01]  /*6050*/  IMAD.MOV.U32 R51, RZ, RZ, R44 ;  /* 0x000000ffff337224 */ /* 0x000fe200078e002c */
[----:B------:R-:W-:Y:S01]  /*6060*/  BSSY.RECONVERGENT B0, `(.L_x_7616) ;  /* 0x0000083000007945 */ /* 0x000fe20003800200 */
[----:B------:R-:W-:Y:S01]  /*6070*/  IMAD.MOV.U32 R54, RZ, RZ, R42 ;  /* 0x000000ffff367224 */ /* 0x000fe200078e002a */
[C---:B------:R-:W-:Y:S01]  /*6080*/  FSETP.GEU.AND P1, PT, |R55|.reuse, 1.469367938527859385e-39, PT ;  /* 0x001000003700780b */ /* 0x040fe20003f2e200 */
[----:B------:R-:W-:Y:S01]  /*6090*/  HFMA2 R42, -RZ, RZ, 0.0045166015625, 0 ;  /* 0x1ca00000ff2a7431 */ /* 0x000fe200000001ff */
[----:B------:R-:W-:Y:S01]  /*60a0*/  LOP3.LUT R41, R55, 0x7ff00000, RZ, 0xc0, !PT ;  /* 0x7ff0000037297812 */ /* 0x000fe200078ec0ff */
[----:B------:R-:W-:Y:S02]  /*60b0*/  IMAD.MOV.U32 R52, RZ, RZ, R54 ;  /* 0x000000ffff347224 */ /* 0x000fe400078e0036 */
[----:B------:R-:W-:Y:S01]  /*60c0*/  IMAD.MOV.U32 R50, RZ, RZ, R46 ;  /* 0x000000ffff327224 */ /* 0x000fe200078e002e */
[----:B------:R-:W-:-:S04]  /*60d0*/  ISETP.GE.U32.AND P0, PT, R41, R43, PT ;  /* 0x0000002b2900720c */ /* 0x000fc80003f06070 */
[----:B------:R-:W-:Y:S02]  /*60e0*/  SEL R47, R42, 0x63400000, !P0 ;  /* 0x634000002a2f7807 */ /* 0x000fe40004000000 */
[C---:B------:R-:W-:Y:S01]  /*60f0*/  FSETP.GEU.AND P0, PT, |R44|.reuse, 1.469367938527859385e-39, PT ;  /* 0x001000002c00780b */ /* 0x040fe20003f0e200 */
[----:B------:R-:W-:Y:S01]  /*6100*/  @!P1 IMAD.MOV.U32 R56, RZ, RZ, RZ ;  /* 0x000000ffff389224 */ /* 0x000fe200078e00ff */
[----:B------:R-:W-:Y:S02]  /*6110*/  @!P1 LOP3.LUT R45, R51, 0x7ff00000, RZ, 0xc0, !PT ;  /* 0x7ff00000332d9812 */ /* 0x000fe400078ec0ff */
[----:B------:R-:W-:Y:S02]  /*6120*/  LOP3.LUT R53, R47, 0x800fffff, R55, 0xf8, !PT ;  /* 0x800fffff2f357812 */ /* 0x000fe400078ef837 */
[----:B------:R-:W-:Y:S02]  /*6130*/  @!P1 ISETP.GE.U32.AND P2, PT, R41, R45, PT ;  /* 0x0000002d2900920c */ /* 0x000fe40003f46070 */
[----:B------:R-:W-:-:S02]  /*6140*/  LOP3.LUT R44, R44, 0x800fffff, RZ, 0xc0, !PT ;  /* 0x800fffff2c2c7812 */ /* 0x000fc400078ec0ff */
[----:B------:R-:W-:-:S04]  /*6150*/  @!P1 SEL R45, R42, 0x63400000, !P2 ;  /* 0x634000002a2d9807 */ /* 0x000fc80005000000 */
[----:B------:R-:W-:-:S04]  /*6160*/  @!P1 LOP3.LUT R45, R45, 0x80000000, R55, 0xf8, !PT ;  /* 0x800000002d2d9812 */ /* 0x000fc800078ef837 */
[----:B------:R-:W-:-:S06]  /*6170*/  @!P1 LOP3.LUT R57, R45, 0x100000, RZ, 0xfc, !PT ;  /* 0x001000002d399812 */ /* 0x000fcc00078efcff */
[----:B------:R0:W-:Y:S02]  /*6180*/  @!P1 DFMA R52, R52, 2, -R56 ;  /* 0x400000003434982b */ /* 0x0001e40000000838 */
[----:B0-----:R-:W-:Y:S01]  /*6190*/  LOP3.LUT R57, R44, 0x3ff00000, RZ, 0xfc, !PT ;  /* 0x3ff000002c397812 */ /* 0x001fe200078efcff */
[----:B------:R-:W-:Y:S02]  /*61a0*/  IMAD.MOV.U32 R56, RZ, RZ, R46 ;  /* 0x000000ffff387224 */ /* 0x000fe400078e002e */
[----:B------:R-:W-:-:S15]  /*61b0*/  IMAD.MOV.U32 R46, RZ, RZ, 0x1 ;  /* 0x00000001ff2e7424 */ /* 0x000fde00078e00ff */
[----:B------:R-:W-:-:S15]  /*61c0*/  NOP ;  /* 0x0000000000007918 */ /* 0x000fde0000000000 */
[----:B------:R-:W-:-:S15]  /*61d0*/  NOP ;  /* 0x0000000000007918 */ /* 0x000fde0000000000 */
[----:B------:R-:W-:-:S14]  /*61e0*/  NOP ;  /* 0x0000000000007918 */ /* 0x000fdc0000000000 */
[----:B------:R-:W0:Y:S02]  /*61f0*/  @!P0 DMUL R56, R50, 8.98846567431157953865e+307 ;  /* 0x7fe0000032388828 */ /* 0x000e240000000000 */
[----:B0-----:R-:W0:-:S15]  /*6200*/  MUFU.RCP64H R47, R57 ;  /* 0x00000039002f7308 */ /* 0x001e1e0000001800 */
        /* <DEDUP_REMOVED lines=40> */
[----:B0-----:R-:W-:Y:S01]  /*6490*/  MOV R44, R41 ;  /* 0x00000029002c7202 */ /* 0x001fe20000000f00 */
[----:B------:R-:W-:Y:S01]  /*64a0*/  IMAD.MOV.U32 R45, RZ, RZ, R43 ;  /* 0x000000ffff2d7224 */ /* 0x000fe200078e002b */
[----:B------:R-:W-:Y:S02]  /*64b0*/  @!P1 LOP3.LUT R44, R53, 0x7ff00000, RZ, 0xc0, !PT ;  /* 0x7ff00000352c9812 */ /* 0x000fe400078ec0ff */
[----:B------:R-:W-:-:S03]  /*64c0*/  @!P0 LOP3.LUT R45, R57, 0x7ff00000, RZ, 0xc0, !PT ;  /* 0x7ff00000392d8812 */ /* 0x000fc600078ec0ff */
[----:B------:R-:W-:-:S05]  /*64d0*/  VIADD R43, R44, 0xffffffff ;  /* 0xffffffff2c2b7836 */ /* 0x000fca0000000000 */
[----:B------:R-:W-:Y:S01]  /*64e0*/  ISETP.GT.U32.AND P0, PT, R43, 0x7feffffe, PT ;  /* 0x7feffffe2b00780c */ /* 0x000fe20003f04070 */
[----:B------:R-:W-:-:S05]  /*64f0*/  VIADD R43, R45, 0xffffffff ;  /* 0xffffffff2d2b7836 */ /* 0x000fca0000000000 */
[----:B------:R-:W-:-:S13]  /*6500*/  ISETP.GT.U32.OR P0, PT, R43, 0x7feffffe, P0 ;  /* 0x7feffffe2b00780c */ /* 0x000fda0000704470 */
[----:B-1----:R-:W-:Y:S05]  /*6510*/  @P0 BRA `(.L_x_7617) ;  /* 0x0000000000800947 */ /* 0x002fea0003800000 */
[----:B------:R-:W-:Y:S01]  /*6520*/  LOP3.LUT R43, R51, 0x7ff00000, RZ, 0xc0, !PT ;  /* 0x7ff00000332b7812 */ /* 0x000fe200078ec0ff */
[----:B------:R-:W-:-:S03]  /*6530*/  IMAD.MOV.U32 R44, RZ, RZ, RZ ;  /* 0x000000ffff2c7224 */ /* 0x000fc600078e00ff */
[CC--:B------:R-:W-:Y:S02]  /*6540*/  ISETP.GE.U32.AND P0, PT, R41.reuse, R43.reuse, PT ;  /* 0x0000002b2900720c */ /* 0x0c0fe40003f06070 */
[----:B------:R-:W-:Y:S02]  /*6550*/  VIADDMNMX R41, R41, -R43, 0xb9600000, !PT ;  /* 0xb960000029297446 */ /* 0x000fe4000780092b */
[----:B------:R-:W-:Y:S02]  /*6560*/  SEL R42, R42, 0x63400000, !P0 ;  /* 0x634000002a2a7807 */ /* 0x000fe40004000000 */
[----:B------:R-:W-:-:S05]  /*6570*/  VIMNMX R41, PT, PT, R41, 0x46a00000, PT ;  /* 0x46a0000029297848 */ /* 0x000fca0003fe0100 */
[----:B------:R-:W-:-:S05]  /*6580*/  IMAD.IADD R41, R41, 0x1, -R42 ;  /* 0x0000000129297824 */ /* 0x000fca00078e0a2a */
[----:B------:R-:W-:-:S06]  /*6590*/  IADD3 R45, PT, PT, R41, 0x7fe00000, RZ ;  /* 0x7fe00000292d7810 */ /* 0x000fcc0007ffe0ff */
        /* <DEDUP_REMOVED lines=11> */
[----:B------:R-:W-:-:S06]  /*6650*/  IMAD.MOV.U32 R44, RZ, RZ, RZ ;  /* 0x000000ffff2c7224 */ /* 0x000fcc00078e00ff */
        /* <DEDUP_REMOVED lines=9> */
[----:B------:R-:W-:Y:S02]  /*66f0*/  FSEL R43, R50, R43, !P0 ;  /* 0x0000002b322b7208 */ /* 0x000fe40004000000 */
[----:B------:R-:W-:Y:S01]  /*6700*/  MOV R42, R41 ;  /* 0x00000029002a7202 */ /* 0x000fe20000000f00 */
[----:B------:R-:W-:Y:S06]  /*6710*/  BRA `(.L_x_7618) ;  /* 0x00000000005c7947 */ /* 0x000fec0003800000 */
.L_x_7617:
        /* <DEDUP_REMOVED lines=13> */
[----:B------:R-:W-:Y:S01]  /*67f0*/  @P0 IMAD.MOV.U32 R42, RZ, RZ, RZ ;  /* 0x000000ffff2a0224 */ /* 0x000fe200078e00ff */
[----:B------:R-:W-:Y:S01]  /*6800*/  @P0 MOV R43, R41 ;  /* 0x00000029002b0202 */ /* 0x000fe20000000f00 */
[----:B------:R-:W-:Y:S06]  /*6810*/  BRA `(.L_x_7618) ;  /* 0x00000000001c7947 */ /* 0x000fec0003800000 */
.L_x_7620:
[----:B------:R-:W-:Y:S01]  /*6820*/  LOP3.LUT R41, R51, 0x80000, RZ, 0xfc, !PT ;  /* 0x0008000033297812 */ /* 0x000fe200078efcff */
[----:B------:R-:W-:-:S04]  /*6830*/  IMAD.MOV.U32 R42, RZ, RZ, R50 ;  /* 0x000000ffff2a7224 */ /* 0x000fc800078e0032 */
[----:B------:R-:W-:Y:S01]  /*6840*/  IMAD.MOV.U32 R43, RZ, RZ, R41 ;  /* 0x000000ffff2b7224 */ /* 0x000fe200078e0029 */
[----:B------:R-:W-:Y:S06]  /*6850*/  BRA `(.L_x_7618) ;  /* 0x00000000000c7947 */ /* 0x000fec0003800000 */
.L_x_7619:
[----:B------:R-:W-:Y:S01]  /*6860*/  LOP3.LUT R41, R55, 0x80000, RZ, 0xfc, !PT ;  /* 0x0008000037297812 */ /* 0x000fe200078efcff */
[----:B------:R-:W-:-:S04]  /*6870*/  IMAD.MOV.U32 R42, RZ, RZ, R54 ;  /* 0x000000ffff2a7224 */ /* 0x000fc800078e0036 */
[----:B------:R-:W-:-:S07]  /*6880*/  IMAD.MOV.U32 R43, RZ, RZ, R41 ;  /* 0x000000ffff2b7224 */ /* 0x000fce00078e0029 */
.L_x_7618:
[----:B------:R-:W-:Y:S05]  /*6890*/  BSYNC.RECONVERGENT B0 ;  /* 0x0000000000007941 */ /* 0x000fea0003800200 */
.L_x_7616:
[----:B------:R-:W-:Y:S01]  /*68a0*/  MOV R41, R42 ;  /* 0x0000002a00297202 */ /* 0x000fe20000000f00 */
[----:B------:R-:W-:Y:S02]  /*68b0*/  IMAD.MOV.U32 R44, RZ, RZ, R43 ;  /* 0x000000ffff2c7224 */ /* 0x000fe400078e002b */
[----:B------:R-:W-:Y:S02]  /*68c0*/  IMAD.MOV.U32 R42, RZ, RZ, R40 ;  /* 0x000000ffff2a7224 */ /* 0x000fe400078e0028 */
[----:B------:R-:W-:-:S04]  /*68d0*/  IMAD.MOV.U32 R43, RZ, RZ, 0x0 ;  /* 0x00000000ff2b7424 */ /* 0x000fc800078e00ff */
[----:B------:R-:W-:Y:S05]  /*68e0*/  RET.REL.NODEC R42 `(_ZN2at6native27unrolled_elementwise_kernelINS0_13BinaryFunctorIN3c107complexIdEES5_S5_NS0_15binary_internal10DivFunctorIS5_EEEESt5arrayIPcLm3EELi4E23TrivialOffsetCalculatorILi2EjESD_ILi1EjENS0_6memory15LoadWithoutCastENSG_16StoreWithoutCastEEEviT_T0_T2_T3_T4_T5_) ;  /* 0xffffff942ac47950 */ /* 0x000fea0003c3ffff */
.L_x_7621:
        /* <DEDUP_REMOVED lines=9> */
.L_x_18197:


//--------------------- .text._ZN2at6native29vectorized_elementwise_kernelILi2ENS0_13BinaryFunctorIN3c107complexIdEES5_S5_NS0_15binary_internal10DivFunctorIS5_EEEESt5arrayIPcLm3EEEEviT0_T1_ --------------------------
	.section	.text._ZN2at6native29vectorized_elementwise_kernelILi2ENS0_13BinaryFunctorIN3c107complexIdEES5_S5_NS0_15binary_internal10DivFunctorIS5_EEEESt5arrayIPcLm3EEEEviT0_T1_,"ax",@progbits
	.align	128
        .global         _ZN2at6native29vectorized_elementwise_kernelILi2ENS0_13BinaryFunctorIN3c107complexIdEES5_S5_NS0_15binary_internal10DivFunctorIS5_EEEESt5arrayIPcLm3EEEEviT0_T1_
        .type           _ZN2at6native29vectorized_elementwise_kernelILi2ENS0_13BinaryFunctorIN3c107complexIdEES5_S5_NS0_15binary_internal10DivFunctorIS5_EEEESt5arrayIPcLm3EEEEviT0_T1_,@function
        .size           _ZN2at6native29vectorized_elementwise_kernelILi2ENS0_13BinaryFunctorIN3c107complexIdEES5_S5_NS0_15binary_internal10DivFunctorIS5_EEEESt5arrayIPcLm3EEEEviT0_T1_,(.L_x_18199 - _ZN2at6native29vectorized_elementwise_kernelILi2ENS0_13BinaryFunctorIN3c107complexIdEES5_S5_NS0_15binary_internal10DivFunctorIS5_EEEESt5arrayIPcLm3EEEEviT0_T1_)
        .other          _ZN2at6native29vectorized_elementwise_kernelILi2ENS0_13BinaryFunctorIN3c107complexIdEES5_S5_NS0_15binary_internal10DivFunctorIS5_EEEESt5arrayIPcLm3EEEEviT0_T1_,@"STO_CUDA_ENTRY STV_DEFAULT"
_ZN2at6native29vectorized_elementwise_kernelILi2ENS0_13BinaryFunctorIN3c107complexIdEES5_S5_NS0_15binary_internal10DivFunctorIS5_EEEESt5arrayIPcLm3EEEEviT0_T1_:
.text._ZN2at6native29vectorized_elementwise_kernelILi2ENS0_13BinaryFunctorIN3c107complexIdEES5_S5_NS0_15binary_internal10DivFunctorIS5_EEEESt5arrayIPcLm3EEEEviT0_T1_:
[----:B------:R-:W-:Y:S01]  /*0000*/  LDC R1, c[0x0][0x37c] ;  /* 0x0000df00ff017b82 */ /* 0x000fe20000000800 */
[----:B------:R-:W0:Y:S07]  /*0010*/  S2R R28, SR_CTAID.X ;  /* 0x00000000001c7919 */ /* 0x000e2e0000002500 */
[----:B------:R-:W0:Y:S01]  /*0020*/  LDC R3, c[0x0][0x380] ;  /* 0x0000e000ff037b82 */ /* 0x000e220000000800 */
[----:B------:R-:W1:Y:S01]  /*0030*/  LDCU.64 UR6, c[0x0][0x358] ;  /* 0x00006b00ff0677ac */ /* 0x000e620008000a00 */
[----:B0-----:R-:W-:-:S05]  /*0040*/  IMAD R6, R28, -0x400, R3 ;  /* 0xfffffc001c067824 */ /* 0x001fca00078e0203 */
[----:B------:R-:W-:-:S13]  /*0050*/  ISETP.GT.U32.AND P0, PT, R6, 0x3ff, PT ;  /* 0x000003ff0600780c */ /* 0x000fda0003f04070 */
[----:B-1----:R-:W-:Y:S05]  /*0060*/  @P0 BRA `(.L_x_7622) ;  /* 0x000000b400380947 */ /* 0x002fea0003800000 */
[----:B------:R-:W0:Y:S01]  /*0070*/  S2R R29, SR_TID.X ;  /* 0x00000000001d7919 */ /* 0x000e220000002100 */
[----:B------:R-:W1:Y:S01]  /*0080*/  LDC.64 R2, c[0x0][0x390] ;  /* 0x0000e400ff027b82 */ /* 0x000e620000000a00 */
[----:B------:R-:W-:Y:S02]  /*0090*/  CS2R R10, SRZ ;  /* 0x00000000000a7805 */ /* 0x000fe4000001ff00 */
[----:B------:R-:W-:Y:S02]  /*00a0*/  CS2R R8, SRZ ;  /* 0x0000000000087805 */ /* 0x000fe4000001ff00 */
[----:B------:R-:W-:Y:S02]  /*00b0*/  CS2R R14, SRZ ;  /* 0x00000000000e7805 */ /* 0x000fe4000001ff00 */
[----:B------:R-:W-:Y:S01]  /*00c0*/  CS2R R12, SRZ ;  /* 0x00000000000c7805 */ /* 0x000fe2000001ff00 */
[----:B------:R-:W2:Y:S08]  /*00d0*/  LDC.64 R4, c[0x0][0x398] ;  /* 0x0000e600ff047b82 */ /* 0x000eb00000000a00 */
[----:B------:R-:W3:Y:S08]  /*00e0*/  LDC.64 R64, c[0x0][0x390] ;  /* 0x0000e400ff407b82 */ /* 0x000ef00000000a00 */
[----:B------:R-:W4:Y:S01]  /*00f0*/  LDC.64 R68, c[0x0][0x398] ;  /* 0x0000e600ff447b82 */ /* 0x000f220000000a00 */
[----:B0-----:R-:W-:-:S07]  /*0100*/  ISETP.GE.U32.AND P0, PT, R29, R6, PT ;  /* 0x000000061d00720c */ /* 0x001fce0003f06070 */
[----:B------:R-:W0:Y:S08]  /*0110*/  LDC.64 R24, c[0x0][0x390] ;  /* 0x0000e400ff187b82 */ /* 0x000e300000000a00 */
[----:B------:R-:W0:Y:S01]  /*0120*/  LDC.64 R26, c[0x0][0x398] ;  /* 0x0000e600ff1a7b82 */ /* 0x000e220000000a00 */
[----:B------:R-:W-:Y:S02]  /*0130*/  @!P0 IMAD R0, R28, 0x400, R29 ;  /* 0x000004001c008824 */ /* 0x000fe400078e021d */
[----:B------:R-:W-:-:S05]  /*0140*/  @!P0 VIADD R29, R29, 0x80 ;  /* 0x000000801d1d8836 */ /* 0x000fca0000000000 */
[----:B------:R-:W0:Y:S01]  /*0150*/  LDC.64 R32, c[0x0][0x398] ;  /* 0x0000e600ff207b82 */ /* 0x000e220000000a00 */
[----:B------:R-:W-:-:S07]  /*0160*/  ISETP.GE.U32.AND P6, PT, R29, R6, PT ;  /* 0x000000061d00720c */ /* 0x000fce0003fc6070 */
[----:B------:R-:W0:Y:S06]  /*0170*/  LDC.64 R18, c[0x0][0x390] ;  /* 0x0000e400ff127b82 */ /* 0x000e2c0000000a00 */
[----:B------:R-:W-:Y:S01]  /*0180*/  @!P6 IMAD R7, R28, 0x400, R29 ;  /* 0x000004001c07e824 */ /* 0x000fe200078e021d */
[----:B------:R-:W-:Y:S01]  /*0190*/  @!P6 IADD3 R29, PT, PT, R29, 0x80, RZ ;  /* 0x000000801d1de810 */ /* 0x000fe20007ffe0ff */
[----:B------:R-:W0:Y:S02]  /*01a0*/  LDC.64 R20, c[0x0][0x398] ;  /* 0x0000e600ff147b82 */ /* 0x000e240000000a00 */
[----:B-1----:R-:W-:Y:S01]  /*01b0*/  @!P6 IMAD.WIDE.U32 R2, R7, 0x10, R2 ;  /* 0x000000100702e825 */ /* 0x002fe200078e0002 */
[----:B------:R-:W-:-:S03]  /*01c0*/  ISETP.GE.U32.AND P5, PT, R29, R6, PT ;  /* 0x000000061d00720c */ /* 0x000fc60003fa6070 */
[----:B--2---:R-:W-:Y:S01]  /*01d0*/  @!P6 IMAD.WIDE.U32 R4, R7, 0x10, R4 ;  /* 0x000000100704e825 */ /* 0x004fe200078e0004 */
[----:B------:R1:W5:Y:S01]  /*01e0*/  @!P6 LDG.E.128 R8, desc[UR6][R2.64] ;  /* 0x000000060208e981 */ /* 0x000362000c1e1d00 */
[----:B------:R-:W2:Y:S03]  /*01f0*/  LDC.64 R70, c[0x0][0x390] ;  /* 0x0000e400ff467b82 */ /* 0x000ea60000000a00 */
[----:B------:R3:W5:Y:S05]  /*0200*/  @!P6 LDG.E.128 R12, desc[UR6][R4.64] ;  /* 0x00000006040ce981 */ /* 0x00076a000c1e1d00 */
[----:B------:R-:W-:Y:S01]  /*0210*/  @!P5 IMAD R49, R28, 0x400, R29 ;  /* 0x000004001c31d824 */ /* 0x000fe200078e021d */
[----:B-1----:R-:W1:Y:S01]  /*0220*/  LDC.64 R2, c[0x0][0x390] ;  /* 0x0000e400ff027b82 */ /* 0x002e620000000a00 */
[----:B------:R-:W-:-:S05]  /*0230*/  @!P5 VIADD R29, R29, 0x80 ;  /* 0x000000801d1dd836 */ /* 0x000fca0000000000 */
[C---:B------:R-:W-:Y:S02]  /*0240*/  ISETP.GE.U32.AND P4, PT, R29.reuse, R6, PT ;  /* 0x000000061d00720c */ /* 0x040fe40003f86070 */
[----:B---3--:R-:W3:Y:S08]  /*0250*/  LDC.64 R4, c[0x0][0x398] ;  /* 0x0000e600ff047b82 */ /* 0x008ef00000000a00 */
[----:B------:R-:W2:Y:S03]  /*0260*/  LDC.64 R76, c[0x0][0x390] ;  /* 0x0000e400ff4c7b82 */ /* 0x000ea60000000a00 */
[----:B------:R-:W-:Y:S01]  /*0270*/  @!P4 IMAD R55, R28, 0x400, R29 ;  /* 0x000004001c37c824 */ /* 0x000fe200078e021d */
[----:B------:R-:W-:-:S04]  /*0280*/  @!P4 IADD3 R29, PT, PT, R29, 0x80, RZ ;  /* 0x000000801d1dc810 */ /* 0x000fc80007ffe0ff */
[----:B------:R-:W-:Y:S01]  /*0290*/  ISETP.GE.U32.AND P3, PT, R29, R6, PT ;  /* 0x000000061d00720c */ /* 0x000fe20003f66070 */
[----:B------:R-:W2:Y:S08]  /*02a0*/  LDC.64 R16, c[0x0][0x398] ;  /* 0x0000e600ff107b82 */ /* 0x000eb00000000a00 */
[----:B------:R-:W2:Y:S04]  /*02b0*/  LDC.64 R22, c[0x0][0x398] ;  /* 0x0000e600ff167b82 */ /* 0x000ea80000000a00 */
[----:B------:R-:W-:-:S02]  /*02c0*/  @!P3 IMAD R31, R28, 0x400, R29 ;  /* 0x000004001c1fb824 */ /* 0x000fc400078e021d */
[----:B------:R-:W-:-:S05]  /*02d0*/  @!P3 VIADD R29, R29, 0x80 ;  /* 0x000000801d1db836 */ /* 0x000fca0000000000 */
[----:B------:R-:W-:-:S13]  /*02e0*/  ISETP.GE.U32.AND P2, PT, R29, R6, PT ;  /* 0x000000061d00720c */ /* 0x000fda0003f46070 */
[----:B------:R-:W-:Y:S01]  /*02f0*/  @!P2 IMAD R73, R28, 0x400, R29 ;  /* 0x000004001c49a824 */ /* 0x000fe200078e021d */
[----:B------:R-:W-:-:S04]  /*0300*/  @!P2 IADD3 R29, PT, PT, R29, 0x80, RZ ;  /* 0x000000801d1da810 */ /* 0x000fc80007ffe0ff */
[----:B------:R-:W-:-:S13]  /*0310*/  ISETP.GE.U32.AND P1, PT, R29, R6, PT ;  /* 0x000000061d00720c */ /* 0x000fda0003f26070 */
[----:B------:R-:W-:Y:S02]  /*0320*/  @!P1 IMAD R35, R28, 0x400, R29 ;  /* 0x000004001c239824 */ /* 0x000fe400078e021d */
[----:B------:R-:W-:-:S05]  /*0330*/  @!P1 VIADD R29, R29, 0x80 ;  /* 0x000000801d1d9836 */ /* 0x000fca0000000000 */
[----:B------:R-:W-:Y:S02]  /*0340*/  ISETP.GE.U32.AND P6, PT, R29, R6, PT ;  /* 0x000000061d00720c */ /* 0x000fe40003fc6070 */
[----:B------:R-:W2:Y:S01]  /*0350*/  LDC.64 R6, c[0x0][0x390] ;  /* 0x0000e400ff067b82 */ /* 0x000ea20000000a00 */
[C---:B-1----:R-:W-:Y:S01]  /*0360*/  @!P1 IMAD.WIDE.U32 R74, R35.reuse, 0x10, R2 ;  /* 0x00000010234a9825 */ /* 0x042fe200078e0002 */
[----:B------:R-:W-:Y:S02]  /*0370*/  CS2R R38, SRZ ;  /* 0x0000000000267805 */ /* 0x000fe4000001ff00 */
[----:B------:R-:W-:Y:S01]  /*0380*/  CS2R R36, SRZ ;  /* 0x0000000000247805 */ /* 0x000fe2000001ff00 */
[----:B---3--:R-:W-:Y:S01]  /*0390*/  @!P1 IMAD.WIDE.U32 R2, R35, 0x10, R4 ;  /* 0x0000001023029825 */ /* 0x008fe200078e0004 */
[----:B------:R-:W-:-:S05]  /*03a0*/  CS2R R34, SRZ ;  /* 0x0000000000227805 */ /* 0x000fca000001ff00 */
[----:B------:R-:W-:Y:S01]  /*03b0*/  @!P6 IMAD R29, R28, 0x400, R29 ;  /* 0x000004001c1de824 */ /* 0x000fe200078e021d */
[----:B------:R-:W-:Y:S01]  /*03c0*/  CS2R R42, SRZ ;  /* 0x00000000002a7805 */ /* 0x000fe2000001ff00 */
[----:B------:R-:W-:Y:S01]  /*03d0*/  @!P3 IMAD.WIDE.U32 R64, R31, 0x10, R64 ;  /* 0x000000101f40b825 */ /* 0x000fe200078e0040 */
[----:B------:R-:W-:-:S03]  /*03e0*/  CS2R R40, SRZ ;  /* 0x0000000000287805 */ /* 0x000fc6000001ff00 */
[----:B----4-:R-:W-:Y:S01]  /*03f0*/  @!P3 IMAD.WIDE.U32 R68, R31, 0x10, R68 ;  /* 0x000000101f44b825 */ /* 0x010fe200078e0044 */
[----:B------:R-:W-:-:S03]  /*0400*/  CS2R R30, SRZ ;  /* 0x00000000001e7805 */ /* 0x000fc6000001ff00 */
[----:B0-----:R-:W-:Y:S01]  /*0410*/  @!P6 IMAD.WIDE.U32 R4, R29, 0x10, R24 ;  /* 0x000000101d04e825 */ /* 0x001fe200078e0018 */
[----:B------:R-:W-:Y:S01]  /*0420*/  CS2R R24, SRZ ;  /* 0x0000000000187805 */ /* 0x000fe2000001ff00 */
[----:B------:R-:W5:Y:S02]  /*0430*/  @!P3 LDG.E.128 R36, desc[UR6][R68.64] ;  /* 0x000000064424b981 */ /* 0x000f64000c1e1d00 */
[----:B--2---:R-:W-:-:S04]  /*0440*/  @!P5 IMAD.WIDE.U32 R44, R49, 0x10, R6 ;  /* 0x00000010312cd825 */ /* 0x004fc800078e0006 */
[----:B------:R-:W-:Y:S01]  /*0450*/  @!P6 IMAD.WIDE.U32 R6, R29, 0x10, R26 ;  /* 0x000000101d06e825 */ /* 0x000fe200078e001a */
[----:B------:R-:W-:Y:S02]  /*0460*/  CS2R R26, SRZ ;  /* 0x00000000001a7805 */ /* 0x000fe4000001ff00 */
[----:B------:R-:W-:Y:S01]  /*0470*/  CS2R R28, SRZ ;  /* 0x00000000001c7805 */ /* 0x000fe2000001ff00 */
[----:B------:R-:W-:Y:S01]  /*0480*/  @!P0 IMAD.WIDE.U32 R78, R0, 0x10, R32 ;  /* 0x00000010004e8825 */ /* 0x000fe200078e0020 */
[----:B------:R-:W-:-:S03]  /*0490*/  CS2R R32, SRZ ;  /* 0x0000000000207805 */ /* 0x000fc6000001ff00 */
[----:B------:R-:W-:-:S04]  /*04a0*/  @!P4 IMAD.WIDE.U32 R52, R55, 0x10, R18 ;  /* 0x000000103734c825 */ /* 0x000fc800078e0012 */
[----:B------:R-:W-:Y:S01]  /*04b0*/  @!P2 IMAD.WIDE.U32 R70, R73, 0x10, R70 ;  /* 0x000000104946a825 */ /* 0x000fe200078e0046 */
[----:B------:R0:W5:Y:S03]  /*04c0*/  @!P4 LDG.E.128 R24, desc[UR6][R52.64] ;  /* 0x000000063418c981 */ /* 0x000166000c1e1d00 */
[----:B------:R-:W-:Y:S01]  /*04d0*/  @!P4 IMAD.WIDE.U32 R54, R55, 0x10, R20 ;  /* 0x000000103736c825 */ /* 0x000fe200078e0014 */
[----:B------:R1:W5:Y:S01]  /*04e0*/  @!P3 LDG.E.128 R32, desc[UR6][R64.64] ;  /* 0x000000064020b981 */ /* 0x000362000c1e1d00 */
[----:B------:R-:W-:Y:S02]  /*04f0*/  CS2R R58, SRZ ;  /* 0x00000000003a7805 */ /* 0x000fe4000001ff00 */
[----:B------:R-:W-:Y:S02]  /*0500*/  CS2R R56, SRZ ;  /* 0x0000000000387805 */ /* 0x000fe4000001ff00 */
[----:B------:R-:W-:Y:S01]  /*0510*/  CS2R R62, SRZ ;  /* 0x00000000003e7805 */ /* 0x000fe2000001ff00 */
[----:B------:R2:W5:Y:S01]  /*0520*/  @!P4 LDG.E.128 R28, desc[UR6][R54.64] ;  /* 0x00000006361cc981 */ /* 0x000562000c1e1d00 */
[----:B------:R-:W-:-:S02]  /*0530*/  CS2R R60, SRZ ;  /* 0x00000000003c7805 */ /* 0x000fc4000001ff00 */
[----:B0-----:R-:W-:Y:S02]  /*0540*/  CS2R R52, SRZ ;  /* 0x0000000000347805 */ /* 0x001fe4000001ff00 */
[----:B------:R-:W-:Y:S01]  /*0550*/  CS2R R66, SRZ ;  /* 0x0000000000427805 */ /* 0x000fe2000001ff00 */
[----:B------:R0:W5:Y:S01]  /*0560*/  @!P2 LDG.E.128 R40, desc[UR6][R70.64] ;  /* 0x000000064628a981 */ /* 0x000162000c1e1d00 */
[----:B------:R-:W-:Y:S02]  /*0570*/  CS2R R68, SRZ ;  /* 0x0000000000447805 */ /* 0x000fe4000001ff00 */
[----:B-1----:R-:W-:Y:S01]  /*0580*/  CS2R R64, SRZ ;  /* 0x0000000000407805 */ /* 0x002fe2000001ff00 */
[----:B------:R-:W-:Y:S01]  /*0590*/  @!P0 IMAD.WIDE.U32 R76, R0, 0x10, R76 ;  /* 0x00000010004c8825 */ /* 0x000fe200078e004c */
[----:B------:R-:W5:Y:S01]  /*05a0*/  @!P6 LDG.E.128 R56, desc[UR6][R4.64] ;  /* 0x000000060438e981 */ /* 0x000f62000c1e1d00 */
[----:B--2---:R-:W-:-:S03]  /*05b0*/  CS2R R54, SRZ ;  /* 0x0000000000367805 */ /* 0x004fc6000001ff00 */
[----:B------:R-:W5:Y:S01]  /*05c0*/  @!P6 LDG.E.128 R60, desc[UR6][R6.64] ;  /* 0x00000006063ce981 */ /* 0x000f62000c1e1d00 */
[----:B0-----:R-:W-:-:S03]  /*05d0*/  CS2R R70, SRZ ;  /* 0x0000000000467805 */ /* 0x001fc6000001ff00 */
[----:B------:R-:W5:Y:S04]  /*05e0*/  @!P1 LDG.E.128 R52, desc[UR6][R2.64] ;  /* 0x0000000602349981 */ /* 0x000f68000c1e1d00 */
[----:B------:R-:W5:Y:S04]  /*05f0*/  @!P0 LDG.E.128 R64, desc[UR6][R76.64] ;  /* 0x000000064c408981 */ /* 0x000f68000c1e1d00 */
[----:B------:R-:W5:Y:S01]  /*0600*/  @!P0 LDG.E.128 R68, desc[UR6][R78.64] ;  /* 0x000000064e448981 */ /* 0x000f62000c1e1d00 */
[----:B------:R-:W-:Y:S01]  /*0610*/  @!P5 IMAD.WIDE.U32 R48, R49, 0x10, R16 ;  /* 0x000000103130d825 */ /* 0x000fe200078e0010 */
[----:B------:R-:W-:-:S02]  /*0620*/  CS2R R18, SRZ ;  /* 0x0000000000127805 */ /* 0x000fc4000001ff00 */
[----:B------:R-:W-:Y:S02]  /*0630*/  CS2R R16, SRZ ;  /* 0x0000000000107805 */ /* 0x000fe4000001ff00 */
[----:B------:R-:W-:Y:S01]  /*0640*/  CS2R R20, SRZ ;  /* 0x0000000000147805 */ /* 0x000fe2000001ff00 */
[----:B------:R-:W-:Y:S01]  /*0650*/  @!P2 IMAD.WIDE.U32 R72, R73, 0x10, R22 ;  /* 0x000000104948a825 */ /* 0x000fe200078e0016 */
[----:B------:R-:W-:Y:S02]  /*0660*/  CS2R R22, SRZ ;  /* 0x0000000000167805 */ /* 0x000fe4000001ff00 */
[----:B------:R-:W-:Y:S02]  /*0670*/  CS2R R46, SRZ ;  /* 0x00000000002e7805 */ /* 0x000fe4000001ff00 */
[----:B------:R-:W-:Y:S01]  /*0680*/  CS2R R50, SRZ ;  /* 0x0000000000327805 */ /* 0x000fe2000001ff00 */
[----:B------:R0:W5:Y:S04]  /*0690*/  @!P5 LDG.E.128 R16, desc[UR6][R44.64] ;  /* 0x000000062c10d981 */ /* 0x000168000c1e1d00 */
[----:B------:R1:W5:Y:S01]  /*06a0*/  @!P5 LDG.E.128 R20, desc[UR6][R48.64] ;  /* 0x000000063014d981 */ /* 0x000362000c1e1d00 */
[----:B------:R-:W-:Y:S01]  /*06b0*/  BSSY.RECONVERGENT B1, `(.L_x_7623) ;  /* 0x0000155000017945 */ /* 0x000fe20003800200 */
[----:B0-----:R-:W-:-:S02]  /*06c0*/  CS2R R44, SRZ ;  /* 0x00000000002c7805 */ /* 0x001fc4000001ff00 */
[----:B-1----:R-:W-:-:S04]  /*06d0*/  CS2R R48, SRZ ;  /* 0x0000000000307805 */ /* 0x002fc8000001ff00 */
[----:B------:R0:W5:Y:S04]  /*06e0*/  @!P2 LDG.E.128 R44, desc[UR6][R72.64] ;  /* 0x00000006482ca981 */ /* 0x000168000c1e1d00 */
[----:B------:R1:W5:Y:S01]  /*06f0*/  @!P1 LDG.E.128 R48, desc[UR6][R74.64] ;  /* 0x000000064a309981 */ /* 0x000362000c1e1d00 */
[----:B0-----:R-:W-:Y:S02]  /*0700*/  CS2R R72, SRZ ;  /* 0x0000000000487805 */ /* 0x001fe4000001ff00 */
[----:B-1----:R-:W-:Y:S01]  /*0710*/  CS2R R74, SRZ ;  /* 0x00000000004a7805 */ /* 0x002fe2000001ff00 */
[----:B------:R-:W-:Y:S06]  /*0720*/  @P0 BRA `(.L_x_7624) ;  /* 0x0000001400340947 */ /* 0x000fec0003800000 */
        /* <DEDUP_REMOVED lines=61> */
[----:B------:R-:W-:Y:S05]  /*0b00*/  CALL.REL.NOINC `($__internal_9_$__cuda_sm20_div_rn_f64_full) ;  /* 0x0000015800887944 */ /* 0x000fea0003c00000 */
.L_x_7628:
[----:B------:R-:W-:Y:S05]  /*0b10*/  BSYNC.RECONVERGENT B2 ;  /* 0x0000000000027941 */ /* 0x000fea0003800200 */
.L_x_7627:
[----:B------:R-:W0:Y:S01]  /*0b20*/  DADD R64, -RZ, |R70| ;  /* 0x00000000ff407229 */ /* 0x000e220000000546 */
[----:B------:R-:W-:Y:S01]  /*0b30*/  IMAD.MOV.U32 R4, RZ, RZ, 0x1 ;  /* 0x00000001ff047424 */ /* 0x000fe200078e00ff */
        /* <DEDUP_REMOVED lines=52> */
[----:B------:R-:W-:Y:S05]  /*0e80*/  CALL.REL.NOINC `($__internal_9_$__cuda_sm20_div_rn_f64_full) ;  /* 0x0000015400a87944 */ /* 0x000fea0003c00000 */
[----:B------:R-:W-:Y:S01]  /*0e90*/  MOV R74, R2 ;  /* 0x00000002004a7202 */ /* 0x000fe20000000f00 */
[----:B------:R-:W-:-:S07]  /*0ea0*/  IMAD.MOV.U32 R75, RZ, RZ, R3 ;  /* 0x000000ffff4b7224 */ /* 0x000fce00078e0003 */
.L_x_7630:
[----:B------:R-:W-:Y:S05]  /*0eb0*/  BSYNC.RECONVERGENT B2 ;  /* 0x0000000000027941 */ /* 0x000fea0003800200 */
.L_x_7629:
[----:B------:R-:W-:Y:S05]  /*0ec0*/  BRA `(.L_x_7624) ;  /* 0x0000000c004c7947 */ /* 0x000fea0003800000 */
.L_x_7626:
        /* <DEDUP_REMOVED lines=49> */
[----:B------:R-:W-:Y:S01]  /*11e0*/  IMAD.MOV.U32 R72, RZ, RZ, R2 ;  /* 0x000000ffff487224 */ /* 0x000fe200078e0002 */
[----:B------:R-:W-:-:S07]  /*11f0*/  MOV R73, R3 ;  /* 0x0000000300497202 */ /* 0x000fce0000000f00 */
.L_x_7632:
[----:B------:R-:W-:Y:S05]  /*1200*/  BSYNC.RECONVERGENT B2 ;  /* 0x0000000000027941 */ /* 0x000fea0003800200 */
.L_x_7631:
        /* <DEDUP_REMOVED lines=35> */
[----:B------:R-:W-:Y:S05]  /*1440*/  CALL.REL.NOINC `($__internal_8_$__cuda_sm20_dblrcp_rn_slowpath_v3) ;  /* 0x0000014800ac7944 */ /* 0x000fea0003c00000 */
.L_x_7634:
[----:B------:R-:W-:Y:S05]  /*1450*/  BSYNC.RECONVERGENT B2 ;  /* 0x0000000000027941 */ /* 0x000fea0003800200 */
.L_x_7633:
        /* <DEDUP_REMOVED lines=17> */
.L_x_7625:
        /* <DEDUP_REMOVED lines=49> */
[----:B------:R-:W-:Y:S02]  /*1880*/  IMAD.MOV.U32 R72, RZ, RZ, R2 ;  /* 0x000000ffff487224 */ /* 0x000fe400078e0002 */
[----:B------:R-:W-:-:S07]  /*1890*/  IMAD.MOV.U32 R73, RZ, RZ, R3 ;  /* 0x000000ffff497224 */ /* 0x000fce00078e0003 */
.L_x_7636:
[----:B------:R-:W-:Y:S05]  /*18a0*/  BSYNC.RECONVERGENT B2 ;  /* 0x0000000000027941 */ /* 0x000fea0003800200 */
.L_x_7635:
        /* <DEDUP_REMOVED lines=35> */
[----:B------:R-:W-:Y:S05]  /*1ae0*/  CALL.REL.NOINC `($__internal_8_$__cuda_sm20_dblrcp_rn_slowpath_v3) ;  /* 0x0000014400047944 */ /* 0x000fea0003c00000 */
.L_x_7638:
[----:B------:R-:W-:Y:S05]  /*1af0*/  BSYNC.RECONVERGENT B2 ;  /* 0x0000000000027941 */ /* 0x000fea0003800200 */
.L_x_7637:
        /* <DEDUP_REMOVED lines=16> */
.L_x_7624:
[----:B------:R-:W-:Y:S05]  /*1c00*/  BSYNC.RECONVERGENT B1 ;  /* 0x0000000000017941 */ /* 0x000fea0003800200 */
.L_x_7623:
[----:B------:R-:W2:Y:S01]  /*1c10*/  S2R R0, SR_TID.X ;  /* 0x0000000000007919 */ /* 0x000ea20000002100 */
[----:B------:R-:W3:Y:S01]  /*1c20*/  S2UR UR4, SR_CTAID.X ;  /* 0x00000000000479c3 */ /* 0x000ee20000002500 */
[----:B------:R-:W3:Y:S01]  /*1c30*/  LDCU UR5, c[0x0][0x380] ;  /* 0x00007000ff0577ac */ /* 0x000ee20008000800 */
[----:B------:R-:W-:Y:S01]  /*1c40*/  BSSY.RECONVERGENT B1, `(.L_x_7639) ;  /* 0x0000154000017945 */ /* 0x000fe20003800200 */
[----:B-----5:R-:W-:Y:S02]  /*1c50*/  CS2R R66, SRZ ;  /* 0x0000000000427805 */ /* 0x020fe4000001ff00 */
[----:B0-----:R-:W-:Y:S01]  /*1c60*/  CS2R R64, SRZ ;  /* 0x0000000000407805 */ /* 0x001fe2000001ff00 */
[----:B---3--:R-:W-:Y:S01]  /*1c70*/  UIMAD UR4, UR4, -0x400, UR5 ;  /* 0xfffffc00040478a4 */ /* 0x008fe2000f8e0205 */
[----:B--2---:R-:W-:-:S05]  /*1c80*/  IADD3 R0, PT, PT, R0, 0x80, RZ ;  /* 0x0000008000007810 */ /* 0x004fca0007ffe0ff */
[----:B------:R-:W-:-:S13]  /*1c90*/  ISETP.GE.U32.AND P0, PT, R0, UR4, PT ;  /* 0x0000000400007c0c */ /* 0x000fda000bf06070 */
        /* <DEDUP_REMOVED lines=58> */
[----:B-1----:R-:W-:Y:S05]  /*2040*/  CALL.REL.NOINC `($__internal_9_$__cuda_sm20_div_rn_f64_full) ;  /* 0x0000014400387944 */ /* 0x002fea0003c00000 */
[----:B------:R-:W-:Y:S02]  /*2050*/  IMAD.MOV.U32 R64, RZ, RZ, R2 ;  /* 0x000000ffff407224 */ /* 0x000fe400078e0002 */
[----:B------:R-:W-:-:S07]  /*2060*/  IMAD.MOV.U32 R65, RZ, RZ, R3 ;  /* 0x000000ffff417224 */ /* 0x000fce00078e0003 */
.L_x_7644:
[----:B------:R-:W-:Y:S05]  /*2070*/  BSYNC.RECONVERGENT B2 ;  /* 0x0000000000027941 */ /* 0x000fea0003800200 */
.L_x_7643:
        /* <DEDUP_REMOVED lines=35> */
[----:B-1----:R-:W-:Y:S05]  /*22b0*/  CALL.REL.NOINC `($__internal_8_$__cuda_sm20_dblrcp_rn_slowpath_v3) ;  /* 0x0000013c00107944 */ /* 0x002fea0003c00000 */
.L_x_7646:
[----:B------:R-:W-:Y:S05]  /*22c0*/  BSYNC.RECONVERGENT B2 ;  /* 0x0000000000027941 */ /* 0x000fea0003800200 */
.L_x_7645:
        /* <DEDUP_REMOVED lines=17> */
.L_x_7642:
        /* <DEDUP_REMOVED lines=53> */
.L_x_7648:
[----:B------:R-:W-:Y:S05]  /*2730*/  BSYNC.RECONVERGENT B2 ;  /* 0x0000000000027941 */ /* 0x000fea0003800200 */
.L_x_7647:
        /* <DEDUP_REMOVED lines=54> */
[----:B-1----:R-:W-:Y:S05]  /*2aa0*/  CALL.REL.NOINC `($__internal_9_$__cuda_sm20_div_rn_f64_full) ;  /* 0x0000013800a07944 */ /* 0x002fea0003c00000 */
[----:B------:R-:W-:Y:S01]  /*2ab0*/  MOV R66, R2 ;  /* 0x0000000200427202 */ /* 0x000fe20000000f00 */
[----:B------:R-:W-:-:S07]  /*2ac0*/  IMAD.MOV.U32 R67, RZ, RZ, R3 ;  /* 0x000000ffff437224 */ /* 0x000fce00078e0003 */
.L_x_7650:
[----:B------:R-:W-:Y:S05]  /*2ad0*/  BSYNC.RECONVERGENT B2 ;  /* 0x0000000000027941 */ /* 0x000fea0003800200 */
.L_x_7649:
[----:B------:R-:W-:Y:S05]  /*2ae0*/  BRA `(.L_x_7640) ;  /* 0x0000000400a47947 */ /* 0x000fea0003800000 */
.L_x_7641:
        /* <DEDUP_REMOVED lines=49> */
[----:B------:R-:W-:Y:S01]  /*2e00*/  IMAD.MOV.U32 R64, RZ, RZ, R2 ;  /* 0x000000ffff407224 */ /* 0x000fe200078e0002 */
[----:B------:R-:W-:-:S07]  /*2e10*/  MOV R65, R3 ;  /* 0x0000000300417202 */ /* 0x000fce0000000f00 */
.L_x_7652:
[----:B------:R-:W-:Y:S05]  /*2e20*/  BSYNC.RECONVERGENT B2 ;  /* 0x0000000000027941 */ /* 0x000fea0003800200 */
.L_x_7651:
        /* <DEDUP_REMOVED lines=35> */
[----:B-1----:R-:W-:Y:S05]  /*3060*/  CALL.REL.NOINC `($__internal_8_$__cuda_sm20_dblrcp_rn_slowpath_v3) ;  /* 0x0000012c00a47944 */ /* 0x002fea0003c00000 */
.L_x_7654:
[----:B------:R-:W-:Y:S05]  /*3070*/  BSYNC.RECONVERGENT B2 ;  /* 0x0000000000027941 */ /* 0x000fea0003800200 */
.L_x_7653:
        /* <DEDUP_REMOVED lines=16> */
.L_x_7640:
[----:B------:R-:W-:Y:S05]  /*3180*/  BSYNC.RECONVERGENT B1 ;  /* 0x0000000000017941 */ /* 0x000fea0003800200 */
.L_x_7639:
[----:B------:R-:W3:Y:S01]  /*3190*/  S2R R68, SR_TID.X ;  /* 0x0000000000447919 */ /* 0x000ee20000002100 */
[----:B------:R-:W4:Y:S01]  /*31a0*/  S2UR UR4, SR_CTAID.X ;  /* 0x00000000000479c3 */ /* 0x000f220000002500 */
[----:B------:R-:W4:Y:S01]  /*31b0*/  LDCU UR5, c[0x0][0x380] ;  /* 0x00007000ff0577ac */ /* 0x000f220008000800 */
[----:B------:R-:W-:Y:S01]  /*31c0*/  BSSY.RECONVERGENT B1, `(.L_x_7655) ;  /* 0x0000154000017945 */ /* 0x000fe20003800200 */
[----:B------:R-:W-:Y:S02]  /*31d0*/  CS2R R10, SRZ ;  /* 0x00000000000a7805 */ /* 0x000fe4000001ff00 */
[----:B0-----:R-:W-:Y:S01]  /*31e0*/  CS2R R8, SRZ ;  /* 0x0000000000087805 */ /* 0x001fe2000001ff00 */
[----:B----4-:R-:W-:Y:S01]  /*31f0*/  UIMAD UR5, UR4, -0x400, UR5 ;  /* 0xfffffc00040578a4 */ /* 0x010fe2000f8e0205 */
[----:B---3--:R-:W-:-:S05]  /*3200*/  VIADD R0, R68, 0x100 ;  /* 0x0000010044007836 */ /* 0x008fca0000000000 */
        /* <DEDUP_REMOVED lines=59> */
[----:B-12---:R-:W-:Y:S05]  /*35c0*/  CALL.REL.NOINC `($__internal_9_$__cuda_sm20_div_rn_f64_full) ;  /* 0x0000012c00d87944 */ /* 0x006fea0003c00000 */
[----:B------:R-:W-:Y:S01]  /*35d0*/  IMAD.MOV.U32 R8, RZ, RZ, R2 ;  /* 0x000000ffff087224 */ /* 0x000fe200078e0002 */
[----:B------:R-:W-:-:S07]  /*35e0*/  MOV R9, R3 ;  /* 0x0000000300097202 */ /* 0x000fce0000000f00 */
.L_x_7660:
[----:B------:R-:W-:Y:S05]  /*35f0*/  BSYNC.RECONVERGENT B2 ;  /* 0x0000000000027941 */ /* 0x000fea0003800200 */
.L_x_7659:
        /* <DEDUP_REMOVED lines=33> */
[----:B------:R-:W-:Y:S01]  /*3810*/  IMAD.MOV.U32 R3, RZ, RZ, R21 ;  /* 0x000000ffff037224 */ /* 0x000fe200078e0015 */
[----:B------:R-:W-:-:S07]  /*3820*/  IADD3 R2, PT, PT, R2, -0x100000, RZ ;  /* 0xfff0000002027810 */ /* 0x000fce0007ffe0ff */
[----:B-12---:R-:W-:Y:S05]  /*3830*/  CALL.REL.NOINC `($__internal_8_$__cuda_sm20_dblrcp_rn_slowpath_v3) ;  /* 0x0000012400b07944 */ /* 0x006fea0003c00000 */
.L_x_7662:
[----:B------:R-:W-:Y:S05]  /*3840*/  BSYNC.RECONVERGENT B2 ;  /* 0x0000000000027941 */ /* 0x000fea0003800200 */
.L_x_7661:
        /* <DEDUP_REMOVED lines=17> */
.L_x_7658:
        /* <DEDUP_REMOVED lines=53> */
.L_x_7664:
[----:B------:R-:W-:Y:S05]  /*3cb0*/  BSYNC.RECONVERGENT B2 ;  /* 0x0000000000027941 */ /* 0x000fea0003800200 */
.L_x_7663:
        /* <DEDUP_REMOVED lines=55> */
[----:B------:R-:W-:Y:S02]  /*4030*/  IMAD.MOV.U32 R10, RZ, RZ, R2 ;  /* 0x000000ffff0a7224 */ /* 0x000fe400078e0002 */
[----:B------:R-:W-:-:S07]  /*4040*/  IMAD.MOV.U32 R11, RZ, RZ, R3 ;  /* 0x000000ffff0b7224 */ /* 0x000fce00078e0003 */
.L_x_7666:
[----:B------:R-:W-:Y:S05]  /*4050*/  BSYNC.RECONVERGENT B2 ;  /* 0x0000000000027941 */ /* 0x000fea0003800200 */
.L_x_7665:
[----:B------:R-:W-:Y:S05]  /*4060*/  BRA `(.L_x_7656) ;  /* 0x0000000400a47947 */ /* 0x000fea0003800000 */
.L_x_7657:
        /* <DEDUP_REMOVED lines=48> */
[----:B-12---:R-:W-:Y:S05]  /*4370*/  CALL.REL.NOINC `($__internal_9_$__cuda_sm20_div_rn_f64_full) ;  /* 0x00000120006c7944 */ /* 0x006fea0003c00000 */
[----:B------:R-:W-:Y:S01]  /*4380*/  MOV R8, R2 ;  /* 0x0000000200087202 */ /* 0x000fe20000000f00 */
[----:B------:R-:W-:-:S07]  /*4390*/  IMAD.MOV.U32 R9, RZ, RZ, R3 ;  /* 0x000000ffff097224 */ /* 0x000fce00078e0003 */
.L_x_7668:
[----:B------:R-:W-:Y:S05]  /*43a0*/  BSYNC.RECONVERGENT B2 ;  /* 0x0000000000027941 */ /* 0x000fea0003800200 */
.L_x_7667:
        /* <DEDUP_REMOVED lines=35> */
[----:B-12---:R-:W-:Y:S05]  /*45e0*/  CALL.REL.NOINC `($__internal_8_$__cuda_sm20_dblrcp_rn_slowpath_v3) ;  /* 0x0000011800447944 */ /* 0x006fea0003c00000 */
.L_x_7670:
[----:B------:R-:W-:Y:S05]  /*45f0*/  BSYNC.RECONVERGENT B2 ;  /* 0x0000000000027941 */ /* 0x000fea0003800200 */
.L_x_7669:
        /* <DEDUP_REMOVED lines=15> */
[----:B---34-:R0:W3:Y:S02]  /*46f0*/  DMUL R10, R10, R2 ;  /* 0x000000020a0a7228 */ /* 0x0180e40000000000 */
.L_x_7656:
[----:B------:R-:W-:Y:S05]  /*4700*/  BSYNC.RECONVERGENT B1 ;  /* 0x0000000000017941 */ /* 0x000fea0003800200 */
.L_x_7655:
[----:B------:R-:W4:Y:S01]  /*4710*/  LDCU UR5, c[0x0][0x380] ;  /* 0x00007000ff0577ac */ /* 0x000f220008000800 */
[----:B------:R-:W-:Y:S01]  /*4720*/  VIADD R0, R68, 0x180 ;  /* 0x0000018044007836 */ /* 0x000fe20000000000 */
[----:B------:R-:W-:Y:S01]  /*4730*/  BSSY.RECONVERGENT B1, `(.L_x_7671) ;  /* 0x0000153000017945 */ /* 0x000fe20003800200 */
[----:B------:R-:W-:Y:S02]  /*4740*/  CS2R R14, SRZ ;  /* 0x00000000000e7805 */ /* 0x000fe4000001ff00 */
[----:B------:R-:W-:Y:S01]  /*4750*/  CS2R R12, SRZ ;  /* 0x00000000000c7805 */ /* 0x000fe2000001ff00 */
[----:B----4-:R-:W-:-:S06]  /*4760*/  UIMAD UR5, UR4, -0x400, UR5 ;  /* 0xfffffc00040578a4 */ /* 0x010fcc000f8e0205 */
[----:B------:R-:W-:-:S13]  /*4770*/  ISETP.GE.U32.AND P0, PT, R0, UR5, PT ;  /* 0x0000000500007c0c */ /* 0x000fda000bf06070 */
[----:B------:R-:W-:Y:S05]  /*4780*/  @P0 BRA `(.L_x_7672) ;  /* 0x0000001400340947 */ /* 0x000fea0003800000 */
[----:B------:R-:W4:Y:S02]  /*4790*/  DSETP.GE.AND P0, PT, |R28|, |R30|, PT ;  /* 0x4000001e1c00722a */ /* 0x000f240003f06200 */
        /* <DEDUP_REMOVED lines=56> */
[----:B-123--:R-:W-:Y:S05]  /*4b20*/  CALL.REL.NOINC `($__internal_9_$__cuda_sm20_div_rn_f64_full) ;  /* 0x0000011800807944 */ /* 0x00efea0003c00000 */
[----:B------:R-:W-:Y:S01]  /*4b30*/  MOV R12, R2 ;  /* 0x00000002000c7202 */ /* 0x000fe20000000f00 */
[----:B------:R-:W-:-:S07]  /*4b40*/  IMAD.MOV.U32 R13, RZ, RZ, R3 ;  /* 0x000000ffff0d7224 */ /* 0x000fce00078e0003 */
.L_x_7676:
[----:B------:R-:W-:Y:S05]  /*4b50*/  BSYNC.RECONVERGENT B2 ;  /* 0x0000000000027941 */ /* 0x000fea0003800200 */
.L_x_7675:
        /* <DEDUP_REMOVED lines=32> */
[----:B------:R-:W-:Y:S02]  /*4d60*/  MOV R3, R29 ;  /* 0x0000001d00037202 */ /* 0x000fe40000000f00 */
[----:B------:R-:W-:Y:S01]  /*4d70*/  MOV R0, 0x4da0 ;  /* 0x00004da000007802 */ /* 0x000fe20000000f00 */
[----:B------:R-:W-:-:S07]  /*4d80*/  VIADD R2, R2, 0xfff00000 ;  /* 0xfff0000002027836 */ /* 0x000fce0000000000 */
[----:B-123--:R-:W-:Y:S05]  /*4d90*/  CALL.REL.NOINC `($__internal_8_$__cuda_sm20_dblrcp_rn_slowpath_v3) ;  /* 0x0000011000587944 */ /* 0x00efea0003c00000 */
.L_x_7678:
[----:B------:R-:W-:Y:S05]  /*4da0*/  BSYNC.RECONVERGENT B2 ;  /* 0x0000000000027941 */ /* 0x000fea0003800200 */
.L_x_7677:
        /* <DEDUP_REMOVED lines=17> */
.L_x_7674:
[----:B------:R-:W4:Y:S01]  /*4ec0*/  DADD R6, -RZ, |R28| ;  /* 0x00000000ff067229 */ /* 0x000f22000000051c */
[----:B0-----:R-:W-:Y:S01]  /*4ed0*/  IMAD.MOV.U32 R2, RZ, RZ, 0x1 ;  /* 0x00000001ff027424 */ /* 0x001fe200078e00ff */
[----:B----4-:R-:W0:Y:S01]  /*4ee0*/  MUFU.RCP64H R3, R7 ;  /* 0x0000000700037308 */ /* 0x010e220000001800 */
        /* <DEDUP_REMOVED lines=49> */
[----:B-123--:R-:W-:Y:S05]  /*5200*/  CALL.REL.NOINC `($__internal_9_$__cuda_sm20_div_rn_f64_full) ;  /* 0x0000011000c87944 */ /* 0x00efea0003c00000 */
.L_x_7680:
[----:B------:R-:W-:Y:S05]  /*5210*/  BSYNC.RECONVERGENT B2 ;  /* 0x0000000000027941 */ /* 0x000fea0003800200 */
.L_x_7679:
        /* <DEDUP_REMOVED lines=55> */
[----:B------:R-:W-:Y:S02]  /*5590*/  IMAD.MOV.U32 R14, RZ, RZ, R2 ;  /* 0x000000ffff0e7224 */ /* 0x000fe400078e0002 */
[----:B------:R-:W-:-:S07]  /*55a0*/  IMAD.MOV.U32 R15, RZ, RZ, R3 ;  /* 0x000000ffff0f7224 */ /* 0x000fce00078e0003 */
.L_x_7682:
[----:B------:R-:W-:Y:S05]  /*55b0*/  BSYNC.RECONVERGENT B2 ;  /* 0x0000000000027941 */ /* 0x000fea0003800200 */
.L_x_7681:
[----:B------:R-:W-:Y:S05]  /*55c0*/  BRA `(.L_x_7672) ;  /* 0x0000000400a47947 */ /* 0x000fea0003800000 */
.L_x_7673:
[----:B0-----:R-:W0:Y:S01]  /*55d0*/  MUFU.RCP64H R3, R31 ;  /* 0x0000001f00037308 */ /* 0x001e220000001800 */
[----:B------:R-:W-:Y:S01]  /*55e0*/  MOV R2, 0x1 ;  /* 0x0000000100027802 */ /* 0x000fe20000000f00 */
        /* <DEDUP_REMOVED lines=49> */
.L_x_7684:
[----:B------:R-:W-:Y:S05]  /*5900*/  BSYNC.RECONVERGENT B2 ;  /* 0x0000000000027941 */ /* 0x000fea0003800200 */
.L_x_7683:
        /* <DEDUP_REMOVED lines=36> */
.L_x_7686:
[----:B------:R-:W-:Y:S05]  /*5b50*/  BSYNC.RECONVERGENT B2 ;  /* 0x0000000000027941 */ /* 0x000fea0003800200 */
.L_x_7685:
        /* <DEDUP_REMOVED lines=16> */
.L_x_7672:
[----:B------:R-:W-:Y:S05]  /*5c60*/  BSYNC.RECONVERGENT B1 ;  /* 0x0000000000017941 */ /* 0x000fea0003800200 */
.L_x_7671:
[----:B------:R-:W-:Y:S01]  /*5c70*/  VIADD R0, R68, 0x200 ;  /* 0x0000020044007836 */ /* 0x000fe20000000000 */
[----:B------:R-:W-:Y:S01]  /*5c80*/  BSSY.RECONVERGENT B1, `(.L_x_7687) ;  /* 0x0000152000017945 */ /* 0x000fe20003800200 */
[----:B------:R-:W-:Y:S02]  /*5c90*/  CS2R R18, SRZ ;  /* 0x0000000000127805 */ /* 0x000fe4000001ff00 */
[----:B------:R-:W-:Y:S02]  /*5ca0*/  CS2R R16, SRZ ;  /* 0x0000000000107805 */ /* 0x000fe4000001ff00 */
[----:B------:R-:W-:-:S13]  /*5cb0*/  ISETP.GE.U32.AND P0, PT, R0, UR5, PT ;  /* 0x0000000500007c0c */ /* 0x000fda000bf06070 */
        /* <DEDUP_REMOVED lines=61> */
.L_x_7692:
[----:B------:R-:W-:Y:S05]  /*6090*/  BSYNC.RECONVERGENT B2 ;  /* 0x0000000000027941 */ /* 0x000fea0003800200 */
.L_x_7691:
        /* <DEDUP_REMOVED lines=36> */
.L_x_7694:
[----:B------:R-:W-:Y:S05]  /*62e0*/  BSYNC.RECONVERGENT B2 ;  /* 0x0000000000027941 */ /* 0x000fea0003800200 */
.L_x_7693:
        /* <DEDUP_REMOVED lines=17> */
.L_x_7690:
[----:B------:R-:W5:Y:S01]  /*6400*/  DADD R6, -RZ, |R36| ;  /* 0x00000000ff067229 */ /* 0x000f620000000524 */
[----:B0---4-:R-:W-:Y:S01]  /*6410*/  IMAD.MOV.U32 R2, RZ, RZ, 0x1 ;  /* 0x00000001ff027424 */ /* 0x011fe200078e00ff */
[----:B-----5:R-:W0:Y:S01]  /*6420*/  MUFU.RCP64H R3, R7 ;  /* 0x0000000700037308 */ /* 0x020e220000001800 */
        /* <DEDUP_REMOVED lines=50> */
.L_x_7696:
[----:B------:R-:W-:Y:S05]  /*6750*/  BSYNC.RECONVERGENT B2 ;  /* 0x0000000000027941 */ /* 0x000fea0003800200 */
.L_x_7695:
        /* <DEDUP_REMOVED lines=55> */
[----:B------:R-:W-:Y:S01]  /*6ad0*/  IMAD.MOV.U32 R18, RZ, RZ, R2 ;  /* 0x000000ffff127224 */ /* 0x000fe200078e0002 */
[----:B------:R-:W-:-:S07]  /*6ae0*/  MOV R19, R3 ;  /* 0x0000000300137202 */ /* 0x000fce0000000f00 */
.L_x_7698:
[----:B------:R-:W-:Y:S05]  /*6af0*/  BSYNC.RECONVERGENT B2 ;  /* 0x0000000000027941 */ /* 0x000fea0003800200 */
.L_x_7697:
[----:B------:R-:W-:Y:S05]  /*6b00*/  BRA `(.L_x_7688) ;  /* 0x0000000400a47947 */ /* 0x000fea0003800000 */
.L_x_7689:
        /* <DEDUP_REMOVED lines=51> */
.L_x_7700:
[----:B------:R-:W-:Y:S05]  /*6e40*/  BSYNC.RECONVERGENT B2 ;  /* 0x0000000000027941 */ /* 0x000fea0003800200 */
.L_x_7699:
        /* <DEDUP_REMOVED lines=35> */
[----:B-123--:R-:W-:Y:S05]  /*7080*/  CALL.REL.NOINC `($__internal_8_$__cuda_sm20_dblrcp_rn_slowpath_v3) ;  /* 0x000000ec009c7944 */ /* 0x00efea0003c00000 */
.L_x_7702:
[----:B------:R-:W-:Y:S05]  /*7090*/  BSYNC.RECONVERGENT B2 ;  /* 0x0000000000027941 */ /* 0x000fea0003800200 */
.L_x_7701:
        /* <DEDUP_REMOVED lines=16> */
.L_x_7688:
[----:B------:R-:W-:Y:S05]  /*71a0*/  BSYNC.RECONVERGENT B1 ;  /* 0x0000000000017941 */ /* 0x000fea0003800200 */
.L_x_7687:
[----:B------:R-:W-:Y:S01]  /*71b0*/  IADD3 R0, PT, PT, R68, 0x280, RZ ;  /* 0x0000028044007810 */ /* 0x000fe20007ffe0ff */
        /* <DEDUP_REMOVED lines=65> */
.L_x_7708:
[----:B------:R-:W-:Y:S05]  /*75d0*/  BSYNC.RECONVERGENT B2 ;  /* 0x0000000000027941 */ /* 0x000fea0003800200 */
.L_x_7707:
        /* <DEDUP_REMOVED lines=36> */
.L_x_7710:
[----:B------:R-:W-:Y:S05]  /*7820*/  BSYNC.RECONVERGENT B2 ;  /* 0x0000000000027941 */ /* 0x000fea0003800200 */
.L_x_7709:
        /* <DEDUP_REMOVED lines=17> */
.L_x_7706:
[----:B------:R-:W5:Y:S01]  /*7940*/  DADD R6, -RZ, |R44| ;  /* 0x00000000ff067229 */ /* 0x000f62000000052c */
[----:B0---4-:R-:W-:Y:S01]  /*7950*/  MOV R2, 0x1 ;  /* 0x0000000100027802 */ /* 0x011fe20000000f00 */
        /* <DEDUP_REMOVED lines=51> */
.L_x_7712:
[----:B------:R-:W-:Y:S05]  /*7c90*/  BSYNC.RECONVERGENT B2 ;  /* 0x0000000000027941 */ /* 0x000fea0003800200 */
.L_x_7711:
        /* <DEDUP_REMOVED lines=57> */
.L_x_7714:
[----:B------:R-:W-:Y:S05]  /*8030*/  BSYNC.RECONVERGENT B2 ;  /* 0x0000000000027941 */ /* 0x000fea0003800200 */
.L_x_7713:
[----:B------:R-:W-:Y:S05]  /*8040*/  BRA `(.L_x_7704) ;  /* 0x0000000400a47947 */ /* 0x000fea0003800000 */
.L_x_7705:
        /* <DEDUP_REMOVED lines=51> */
.L_x_7716:
[----:B------:R-:W-:Y:S05]  /*8380*/  BSYNC.RECONVERGENT B2 ;  /* 0x0000000000027941 */ /* 0x000fea0003800200 */
.L_x_7715:
        /* <DEDUP_REMOVED lines=33> */
[----:B------:R-:W-:Y:S01]  /*85a0*/  IMAD.MOV.U32 R3, RZ, RZ, R45 ;  /* 0x000000ffff037224 */ /* 0x000fe200078e002d */
[----:B------:R-:W-:-:S07]  /*85b0*/  IADD3 R2, PT, PT, R2, -0x100000, RZ ;  /* 0xfff0000002027810 */ /* 0x000fce0007ffe0ff */
[----:B-123--:R-:W-:Y:S05]  /*85c0*/  CALL.REL.NOINC `($__internal_8_$__cuda_sm20_dblrcp_rn_slowpath_v3) ;  /* 0x000000d8004c7944 */ /* 0x00efea0003c00000 */
.L_x_7718:
[----:B------:R-:W-:Y:S05]  /*85d0*/  BSYNC.RECONVERGENT B2 ;  /* 0x0000000000027941 */ /* 0x000fea0003800200 */
.L_x_7717:
        /* <DEDUP_REMOVED lines=16> */
.L_x_7704:
[----:B------:R-:W-:Y:S05]  /*86e0*/  BSYNC.RECONVERGENT B1 ;  /* 0x0000000000017941 */ /* 0x000fea0003800200 */
.L_x_7703:
        /* <DEDUP_REMOVED lines=66> */
.L_x_7724:
[----:B------:R-:W-:Y:S05]  /*8b10*/  BSYNC.RECONVERGENT B2 ;  /* 0x0000000000027941 */ /* 0x000fea0003800200 */
.L_x_7723:
        /* <DEDUP_REMOVED lines=36> */
.L_x_7726:
[----:B------:R-:W-:Y:S05]  /*8d60*/  BSYNC.RECONVERGENT B2 ;  /* 0x0000000000027941 */ /* 0x000fea0003800200 */
.L_x_7725:
        /* <DEDUP_REMOVED lines=17> */
.L_x_7722:
        /* <DEDUP_REMOVED lines=53> */
.L_x_7728:
[----:B------:R-:W-:Y:S05]  /*91d0*/  BSYNC.RECONVERGENT B2 ;  /* 0x0000000000027941 */ /* 0x000fea0003800200 */
.L_x_7727:
        /* <DEDUP_REMOVED lines=57> */
.L_x_7730:
[----:B------:R-:W-:Y:S05]  /*9570*/  BSYNC.RECONVERGENT B2 ;  /* 0x0000000000027941 */ /* 0x000fea0003800200 */
.L_x_7729:
[----:B------:R-:W-:Y:S05]  /*9580*/  BRA `(.L_x_7720) ;  /* 0x0000000400a47947 */ /* 0x000fea0003800000 */
.L_x_7721:
        /* <DEDUP_REMOVED lines=51> */
.L_x_7732:
[----:B------:R-:W-:Y:S05]  /*98c0*/  BSYNC.RECONVERGENT B2 ;  /* 0x0000000000027941 */ /* 0x000fea0003800200 */
.L_x_7731:
        /* <DEDUP_REMOVED lines=36> */
.L_x_7734:
[----:B------:R-:W-:Y:S05]  /*9b10*/  BSYNC.RECONVERGENT B2 ;  /* 0x0000000000027941 */ /* 0x000fea0003800200 */
.L_x_7733:
        /* <DEDUP_REMOVED lines=16> */
.L_x_7720:
[----:B------:R-:W-:Y:S05]  /*9c20*/  BSYNC.RECONVERGENT B1 ;  /* 0x0000000000017941 */ /* 0x000fea0003800200 */
.L_x_7719:
        /* <DEDUP_REMOVED lines=66> */
.L_x_7740:
[----:B------:R-:W-:Y:S05]  /*a050*/  BSYNC.RECONVERGENT B2 ;  /* 0x0000000000027941 */ /* 0x000fea0003800200 */
.L_x_7739:
        /* <DEDUP_REMOVED lines=36> */
.L_x_7742:
[----:B------:R-:W-:Y:S05]  /*a2a0*/  BSYNC.RECONVERGENT B2 ;  /* 0x0000000000027941 */ /* 0x000fea0003800200 */
.L_x_7741:
        /* <DEDUP_REMOVED lines=17> */
.L_x_7738:
        /* <DEDUP_REMOVED lines=53> */
.L_x_7744:
[----:B------:R-:W-:Y:S05]  /*a710*/  BSYNC.RECONVERGENT B2 ;  /* 0x0000000000027941 */ /* 0x000fea0003800200 */
.L_x_7743:
        /* <DEDUP_REMOVED lines=57> */
.L_x_7746:
[----:B------:R-:W-:Y:S05]  /*aab0*/  BSYNC.RECONVERGENT B2 ;  /* 0x0000000000027941 */ /* 0x000fea0003800200 */
.L_x_7745:
[----:B------:R-:W-:Y:S05]  /*aac0*/  BRA `(.L_x_7736) ;  /* 0x0000000400a47947 */ /* 0x000fea0003800000 */
.L_x_7737:
        /* <DEDUP_REMOVED lines=51> */
.L_x_7748:
[----:B------:R-:W-:Y:S05]  /*ae00*/  BSYNC.RECONVERGENT B2 ;  /* 0x0000000000027941 */ /* 0x000fea0003800200 */
.L_x_7747:
        /* <DEDUP_REMOVED lines=36> */
.L_x_7750:
[----:B------:R-:W-:Y:S05]  /*b050*/  BSYNC.RECONVERGENT B2 ;  /* 0x0000000000027941 */ /* 0x000fea0003800200 */
.L_x_7749:
        /* <DEDUP_REMOVED lines=16> */
.L_x_7736:
[----:B------:R-:W-:Y:S05]  /*b160*/  BSYNC.RECONVERGENT B1 ;  /* 0x0000000000017941 */ /* 0x000fea0003800200 */
.L_x_7735:
[----:B------:R-:W0:Y:S01]  /*b170*/  S2R R7, SR_CTAID.X ;  /* 0x0000000000077919 */ /* 0x000e220000002500 */
[----:B------:R-:W-:Y:S01]  /*b180*/  ISETP.GE.U32.AND P0, PT, R68, UR5, PT ;  /* 0x0000000544007c0c */ /* 0x000fe2000bf06070 */
[----:B------:R-:W-:Y:S04]  /*b190*/  BSSY.RECONVERGENT B0, `(.L_x_7751) ;  /* 0x0000033000007945 */ /* 0x000fe80003800200 */
[----:B------:R-:W-:Y:S08]  /*b1a0*/  BSSY.RELIABLE B1, `(.L_x_7752) ;  /* 0x000002b000017945 */ /* 0x000ff00003800100 */
[----:B------:R-:W-:Y:S05]  /*b1b0*/  @P0 BRA `(.L_x_7753) ;  /* 0x0000000000300947 */ /* 0x000fea0003800000 */
[----:B0---4-:R-:W0:Y:S01]  /*b1c0*/  LDC.64 R2, c[0x0][0x388] ;  /* 0x0000e200ff027b82 */ /* 0x011e220000000a00 */
[----:B------:R-:W-:Y:S01]  /*b1d0*/  IMAD R5, R7, 0x400, R68 ;  /* 0x0000040007057824 */ /* 0x000fe200078e0244 */
[----:B------:R-:W-:-:S04]  /*b1e0*/  IADD3 R68, PT, PT, R68, 0x80, RZ ;  /* 0x0000008044447810 */ /* 0x000fc80007ffe0ff */
[----:B------:R-:W-:Y:S01]  /*b1f0*/  ISETP.GE.U32.AND P0, PT, R68, UR5, PT ;  /* 0x0000000544007c0c */ /* 0x000fe2000bf06070 */
[----:B0-----:R-:W-:-:S05]  /*b200*/  IMAD.WIDE.U32 R2, R5, 0x10, R2 ;  /* 0x0000001005027825 */ /* 0x001fca00078e0002 */
[----:B-1----:R0:W-:Y:S07]  /*b210*/  STG.E.128 desc[UR6][R2.64], R72 ;  /* 0x0000004802007986 */ /* 0x0021ee000c101d06 */
[----:B------:R-:W-:Y:S05]  /*b220*/  @P0 BRA `(.L_x_7754) ;  /* 0x0000000000300947 */ /* 0x000fea0003800000 */
[----:B0-----:R-:W0:Y:S01]  /*b230*/  LDC.64 R2, c[0x0][0x388] ;  /* 0x0000e200ff027b82 */ /* 0x001e220000000a00 */
[----:B------:R-:W-:Y:S02]  /*b240*/  IMAD R5, R7, 0x400, R68 ;  /* 0x0000040007057824 */ /* 0x000fe400078e0244 */
[----:B------:R-:W-:Y:S02]  /*b250*/  VIADD R68, R68, 0x80 ;  /* 0x0000008044447836 */ /* 0x000fe40000000000 */
[----:B0-----:R-:W-:-:S05]  /*b260*/  IMAD.WIDE.U32 R2, R5, 0x10, R2 ;  /* 0x0000001005027825 */ /* 0x001fca00078e0002 */
[----:B--2---:R0:W-:Y:S02]  /*b270*/  STG.E.128 desc[UR6][R2.64], R64 ;  /* 0x0000004002007986 */ /* 0x0041e4000c101d06 */
.L_x_7753:
[----:B------:R-:W-:-:S13]  /*b280*/  ISETP.GE.U32.AND P0, PT, R68, UR5, PT ;  /* 0x0000000544007c0c */ /* 0x000fda000bf06070 */
[----:B------:R-:W-:Y:S05]  /*b290*/  @P0 BRA `(.L_x_7755) ;  /* 0x0000000000300947 */ /* 0x000fea0003800000 */
[----:B0---4-:R-:W0:Y:S01]  /*b2a0*/  LDC.64 R2, c[0x0][0x388] ;  /* 0x0000e200ff027b82 */ /* 0x011e220000000a00 */
[----:B------:R-:W-:Y:S01]  /*b2b0*/  IMAD R5, R7, 0x400, R68 ;  /* 0x0000040007057824 */ /* 0x000fe200078e0244 */
[----:B------:R-:W-:-:S03]  /*b2c0*/  IADD3 R68, PT, PT, R68, 0x80, RZ ;  /* 0x0000008044447810 */ /* 0x000fc60007ffe0ff */
[----:B0-----:R-:W-:-:S05]  /*b2d0*/  IMAD.WIDE.U32 R2, R5, 0x10, R2 ;  /* 0x0000001005027825 */ /* 0x001fca00078e0002 */
[----:B---3--:R4:W-:Y:S02]  /*b2e0*/  STG.E.128 desc[UR6][R2.64], R8 ;  /* 0x0000000802007986 */ /* 0x0089e4000c101d06 */
.L_x_7754:
[----:B------:R-:W-:-:S13]  /*b2f0*/  ISETP.GE.U32.AND P0, PT, R68, UR5, PT ;  /* 0x0000000544007c0c */ /* 0x000fda000bf06070 */
[----:B------:R-:W-:Y:S05]  /*b300*/  @P0 BRA `(.L_x_7756) ;  /* 0x0000000000300947 */ /* 0x000fea0003800000 */
[----:B0---4-:R-:W0:Y:S01]  /*b310*/  LDC.64 R2, c[0x0][0x388] ;  /* 0x0000e200ff027b82 */ /* 0x011e220000000a00 */
[----:B------:R-:W-:Y:S02]  /*b320*/  IMAD R5, R7, 0x400, R68 ;  /* 0x0000040007057824 */ /* 0x000fe400078e0244 */
[----:B------:R-:W-:Y:S02]  /*b330*/  VIADD R68, R68, 0x80 ;  /* 0x0000008044447836 */ /* 0x000fe40000000000 */
[----:B0-----:R-:W-:-:S05]  /*b340*/  IMAD.WIDE.U32 R2, R5, 0x10, R2 ;  /* 0x0000001005027825 */ /* 0x001fca00078e0002 */
[----:B------:R0:W-:Y:S02]  /*b350*/  STG.E.128 desc[UR6][R2.64], R12 ;  /* 0x0000000c02007986 */ /* 0x0001e4000c101d06 */
.L_x_7755:
[----:B------:R-:W-:-:S13]  /*b360*/  ISETP.GE.U32.AND P0, PT, R68, UR5, PT ;  /* 0x0000000544007c0c */ /* 0x000fda000bf06070 */
[----:B------:R-:W-:Y:S05]  /*b370*/  @P0 BRA `(.L_x_7757) ;  /* 0x0000000000340947 */ /* 0x000fea0003800000 */
[----:B0---4-:R-:W0:Y:S01]  /*b380*/  LDC.64 R2, c[0x0][0x388] ;  /* 0x0000e200ff027b82 */ /* 0x011e220000000a00 */
[----:B------:R-:W-:Y:S01]  /*b390*/  IMAD R5, R7, 0x400, R68 ;  /* 0x0000040007057824 */ /* 0x000fe200078e0244 */
[----:B------:R-:W-:-:S03]  /*b3a0*/  IADD3 R68, PT, PT, R68, 0x80, RZ ;  /* 0x0000008044447810 */ /* 0x000fc60007ffe0ff */
[----:B0-----:R-:W-:-:S05]  /*b3b0*/  IMAD.WIDE.U32 R2, R5, 0x10, R2 ;  /* 0x0000001005027825 */ /* 0x001fca00078e0002 */
[----:B------:R0:W-:Y:S02]  /*b3c0*/  STG.E.128 desc[UR6][R2.64], R16 ;  /* 0x0000001002007986 */ /* 0x0001e4000c101d06 */
.L_x_7756:
[----:B------:R-:W-:-:S13]  /*b3d0*/  ISETP.GE.U32.AND P0, PT, R68, UR5, PT ;  /* 0x0000000544007c0c */ /* 0x000fda000bf06070 */
[----:B------:R-:W-:Y:S05]  /*b3e0*/  @P0 BREAK.RELIABLE B1 ;  /* 0x0000000000010942 */ /* 0x000fea0003800100 */
[----:B------:R-:W-:Y:S05]  /*b3f0*/  @P0 BRA `(.L_x_7758) ;  /* 0x0000000000300947 */ /* 0x000fea0003800000 */
[----:B0---4-:R-:W0:Y:S01]  /*b400*/  LDC.64 R2, c[0x0][0x388] ;  /* 0x0000e200ff027b82 */ /* 0x011e220000000a00 */
[----:B------:R-:W-:Y:S02]  /*b410*/  IMAD R5, R7, 0x400, R68 ;  /* 0x0000040007057824 */ /* 0x000fe400078e0244 */
[----:B------:R-:W-:Y:S02]  /*b420*/  VIADD R68, R68, 0x80 ;  /* 0x0000008044447836 */ /* 0x000fe40000000000 */
[----:B0-----:R-:W-:-:S05]  /*b430*/  IMAD.WIDE.U32 R2, R5, 0x10, R2 ;  /* 0x0000001005027825 */ /* 0x001fca00078e0002 */
[----:B------:R0:W-:Y:S02]  /*b440*/  STG.E.128 desc[UR6][R2.64], R20 ;  /* 0x0000001402007986 */ /* 0x0001e4000c101d06 */
.L_x_7757:
[----:B------:R-:W-:Y:S05]  /*b450*/  BSYNC.RELIABLE B1 ;  /* 0x0000000000017941 */ /* 0x000fea0003800100 */
.L_x_7752:
[----:B------:R-:W-:-:S13]  /*b460*/  ISETP.GE.U32.AND P0, PT, R68, UR5, PT ;  /* 0x0000000544007c0c */ /* 0x000fda000bf06070 */
[----:B0---4-:R-:W0:Y:S01]  /*b470*/  @!P0 LDC.64 R2, c[0x0][0x388] ;  /* 0x0000e200ff028b82 */ /* 0x011e220000000a00 */
[----:B------:R-:W-:Y:S01]  /*b480*/  @!P0 IMAD R5, R7, 0x400, R68 ;  /* 0x0000040007058824 */ /* 0x000fe200078e0244 */
[----:B------:R-:W-:-:S03]  /*b490*/  @!P0 IADD3 R68, PT, PT, R68, 0x80, RZ ;  /* 0x0000008044448810 */ /* 0x000fc60007ffe0ff */
[----:B0-----:R-:W-:-:S05]  /*b4a0*/  @!P0 IMAD.WIDE.U32 R2, R5, 0x10, R2 ;  /* 0x0000001005028825 */ /* 0x001fca00078e0002 */
[----:B------:R0:W-:Y:S02]  /*b4b0*/  @!P0 STG.E.128 desc[UR6][R2.64], R24 ;  /* 0x0000001802008986 */ /* 0x0001e4000c101d06 */
.L_x_7758:
[----:B------:R-:W-:Y:S05]  /*b4c0*/  BSYNC.RECONVERGENT B0 ;  /* 0x0000000000007941 */ /* 0x000fea0003800200 */
.L_x_7751:
[----:B------:R-:W-:Y:S05]  /*b4d0*/  WARPSYNC.ALL ;  /* 0x0000000000007948 */ /* 0x000fea0003800000 */
[----:B------:R-:W-:-:S13]  /*b4e0*/  ISETP.GE.U32.AND P0, PT, R68, UR5, PT ;  /* 0x0000000544007c0c */ /* 0x000fda000bf06070 */
[----:B------:R-:W-:Y:S05]  /*b4f0*/  @P0 EXIT ;  /* 0x000000000000094d */ /* 0x000fea0003800000 */
[----:B0---4-:R-:W0:Y:S01]  /*b500*/  LDC.64 R2, c[0x0][0x388] ;  /* 0x0000e200ff027b82 */ /* 0x011e220000000a00 */
[----:B------:R-:W-:-:S04]  /*b510*/  IMAD R5, R7, 0x400, R68 ;  /* 0x0000040007057824 */ /* 0x000fc800078e0244 */
[----:B0-----:R-:W-:-:S05]  /*b520*/  IMAD.WIDE.U32 R2, R5, 0x10, R2 ;  /* 0x0000001005027825 */ /* 0x001fca00078e0002 */
[----:B------:R-:W-:Y:S01]  /*b530*/  STG.E.128 desc[UR6][R2.64], R28 ;  /* 0x0000001c02007986 */ /* 0x000fe2000c101d06 */
[----:B------:R-:W-:Y:S05]  /*b540*/  EXIT ;  /* 0x000000000000794d */ /* 0x000fea0003800000 */
.L_x_7622:
[----:B------:R-:W0:Y:S01]  /*b550*/  S2R R9, SR_TID.X ;  /* 0x0000000000097919 */ /* 0x000e220000002100 */
[----:B------:R-:W1:Y:S01]  /*b560*/  LDC.64 R4, c[0x0][0x398] ;  /* 0x0000e600ff047b82 */ /* 0x000e620000000a00 */
[----:B------:R-:W-:-:S07]  /*b570*/  IMAD.SHL.U32 R7, R28, 0x400, RZ ;  /* 0x000004001c077824 */ /* 0x000fce00078e00ff */
[----:B------:R-:W2:Y:S01]  /*b580*/  LDC.64 R2, c[0x0][0x390] ;  /* 0x0000e400ff027b82 */ /* 0x000ea20000000a00 */
[----:B-1----:R-:W-:-:S04]  /*b590*/  IMAD.WIDE.U32 R4, R7, 0x10, R4 ;  /* 0x0000001007047825 */ /* 0x002fc800078e0004 */
[----:B0-----:R-:W-:-:S04]  /*b5a0*/  IMAD.WIDE.U32 R4, R9, 0x20, R4 ;  /* 0x0000002009047825 */ /* 0x001fc800078e0004 */
[----:B--2---:R-:W-:Y:S01]  /*b5b0*/  IMAD.WIDE.U32 R2, R7, 0x10, R2 ;  /* 0x0000001007027825 */ /* 0x004fe200078e0002 */
[----:B------:R-:W2:Y:S04]  /*b5c0*/  LDG.E.ENL2.256 R28, R24, desc[UR6][R4.64] ;  /* 0xfe0000060418797e */ /* 0x000ea8000812191c */
[----:B------:R0:W5:Y:S01]  /*b5d0*/  LDG.E.ENL2.256 R52, R48, desc[UR6][R4.64+0x1000] ;  /* 0xfe0080060430797e */ /* 0x0001620008121934 */
[----:B------:R-:W-:-:S03]  /*b5e0*/  IMAD.WIDE.U32 R2, R9, 0x20, R2 ;  /* 0x0000002009027825 */ /* 0x000fc600078e0002 */
[----:B------:R0:W5:Y:S04]  /*b5f0*/  LDG.E.ENL2.256 R60, R56, desc[UR6][R4.64+0x2000] ;  /* 0xfe0100060438797e */ /* 0x000168000812193c */
[----:B------:R0:W5:Y:S04]  /*b600*/  LDG.E.ENL2.256 R12, R8, desc[UR6][R2.64] ;  /* 0xfe0000060208797e */ /* 0x000168000812190c */
[----:B------:R0:W5:Y:S04]  /*b610*/  LDG.E.ENL2.256 R20, R16, desc[UR6][R2.64+0x1000] ;  /* 0xfe0080060210797e */ /* 0x0001680008121914 */
[----:B------:R0:W5:Y:S04]  /*b620*/  LDG.E.ENL2.256 R36, R32, desc[UR6][R2.64+0x2000] ;  /* 0xfe0100060220797e */ /* 0x0001680008121924 */
[----:B------:R0:W5:Y:S04]  /*b630*/  LDG.E.ENL2.256 R44, R40, desc[UR6][R2.64+0x3000] ;  /* 0xfe0180060228797e */ /* 0x000168000812192c */
[----:B------:R0:W5:Y:S01]  /*b640*/  LDG.E.ENL2.256 R68, R64, desc[UR6][R4.64+0x3000] ;  /* 0xfe0180060440797e */ /* 0x0001620008121944 */
[----:B------:R-:W-:Y:S01]  /*b650*/  BSSY.RECONVERGENT B1, `(.L_x_7759) ;  /* 0x0000150000017945 */ /* 0x000fe20003800200 */
[----:B--2---:R-:W1:Y:S03]  /*b660*/  DSETP.GE.AND P0, PT, |R24|, |R26|, PT ;  /* 0x4000001a1800722a */ /* 0x004e660003f06200 */
[----:B01----:R-:W-:Y:S05]  /*b670*/  @!P0 BRA `(.L_x_7760) ;  /* 0x0000000c00908947 */ /* 0x003fea0003800000 */
        /* <DEDUP_REMOVED lines=60> */
.L_x_7763:
[----:B------:R-:W-:Y:S05]  /*ba40*/  BSYNC.RECONVERGENT B2 ;  /* 0x0000000000027941 */ /* 0x000fea0003800200 */
.L_x_7762:
        /* <DEDUP_REMOVED lines=57> */
.L_x_7765:
[----:B------:R-:W-:Y:S05]  /*bde0*/  BSYNC.RECONVERGENT B2 ;  /* 0x0000000000027941 */ /* 0x000fea0003800200 */
.L_x_7764:
[----:B------:R-:W-:Y:S02]  /*bdf0*/  IMAD.MOV.U32 R10, RZ, RZ, R4 ;  /* 0x000000ffff0a7224 */ /* 0x000fe400078e0004 */
[----:B------:R-:W-:Y:S01]  /*be00*/  IMAD.MOV.U32 R11, RZ, RZ, R5 ;  /* 0x000000ffff0b7224 */ /* 0x000fe200078e0005 */
[----:B------:R-:W-:Y:S06]  /*be10*/  BRA `(.L_x_7766) ;  /* 0x0000000c004c7947 */ /* 0x000fec0003800000 */
.L_x_7761:
        /* <DEDUP_REMOVED lines=48> */
[----:B-----5:R-:W-:Y:S05]  /*c120*/  CALL.REL.NOINC `($__internal_9_$__cuda_sm20_div_rn_f64_full) ;  /* 0x000000a400007944 */ /* 0x020fea0003c00000 */
[----:B------:R-:W-:Y:S01]  /*c130*/  MOV R72, R2 ;  /* 0x0000000200487202 */ /* 0x000fe20000000f00 */
[----:B------:R-:W-:-:S07]  /*c140*/  IMAD.MOV.U32 R73, RZ, RZ, R3 ;  /* 0x000000ffff497224 */ /* 0x000fce00078e0003 */
.L_x_7768:
[----:B------:R-:W-:Y:S05]  /*c150*/  BSYNC.RECONVERGENT B2 ;  /* 0x0000000000027941 */ /* 0x000fea0003800200 */
.L_x_7767:
        /* <DEDUP_REMOVED lines=35> */
[----:B-----5:R-:W-:Y:S05]  /*c390*/  CALL.REL.NOINC `($__internal_8_$__cuda_sm20_dblrcp_rn_slowpath_v3) ;  /* 0x0000009800d87944 */ /* 0x020fea0003c00000 */
.L_x_7770:
[----:B------:R-:W-:Y:S05]  /*c3a0*/  BSYNC.RECONVERGENT B2 ;  /* 0x0000000000027941 */ /* 0x000fea0003800200 */
.L_x_7769:
        /* <DEDUP_REMOVED lines=17> */
.L_x_7760:
        /* <DEDUP_REMOVED lines=48> */
[----:B-----5:R-:W-:Y:S05]  /*c7c0*/  CALL.REL.NOINC `($__internal_9_$__cuda_sm20_div_rn_f64_full) ;  /* 0x0000009c00587944 */ /* 0x020fea0003c00000 */
[----:B------:R-:W-:Y:S01]  /*c7d0*/  IMAD.MOV.U32 R72, RZ, RZ, R2 ;  /* 0x000000ffff487224 */ /* 0x000fe200078e0002 */
[----:B------:R-:W-:-:S07]  /*c7e0*/  MOV R73, R3 ;  /* 0x0000000300497202 */ /* 0x000fce0000000f00 */
.L_x_7772:
[----:B------:R-:W-:Y:S05]  /*c7f0*/  BSYNC.RECONVERGENT B2 ;  /* 0x0000000000027941 */ /* 0x000fea0003800200 */
.L_x_7771:
        /* <DEDUP_REMOVED lines=35> */
[----:B-----5:R-:W-:Y:S05]  /*ca30*/  CALL.REL.NOINC `($__internal_8_$__cuda_sm20_dblrcp_rn_slowpath_v3) ;  /* 0x0000009400307944 */ /* 0x020fea0003c00000 */
.L_x_7774:
[----:B------:R-:W-:Y:S05]  /*ca40*/  BSYNC.RECONVERGENT B2 ;  /* 0x0000000000027941 */ /* 0x000fea0003800200 */
.L_x_7773:
        /* <DEDUP_REMOVED lines=16> */
.L_x_7766:
[----:B------:R-:W-:Y:S05]  /*cb50*/  BSYNC.RECONVERGENT B1 ;  /* 0x0000000000017941 */ /* 0x000fea0003800200 */
.L_x_7759:
[----:B------:R-:W2:Y:S01]  /*cb60*/  DSETP.GE.AND P0, PT, |R28|, |R30|, PT ;  /* 0x4000001e1c00722a */ /* 0x000ea20003f06200 */
[----:B------:R-:W-:Y:S04]  /*cb70*/  BSSY.RECONVERGENT B1, `(.L_x_7775) ;  /* 0x000014f000017945 */ /* 0x000fe80003800200 */
        /* <DEDUP_REMOVED lines=8> */
[----:B0-----:R-:W0:Y:S01]  /*cc00*/  MUFU.RCP64H R3, R29 ;  /* 0x0000001d00037308 */ /* 0x001e220000001800 */
        /* <DEDUP_REMOVED lines=50> */
.L_x_7779:
[----:B------:R-:W-:Y:S05]  /*cf30*/  BSYNC.RECONVERGENT B2 ;  /* 0x0000000000027941 */ /* 0x000fea0003800200 */
.L_x_7778:
        /* <DEDUP_REMOVED lines=36> */
.L_x_7781:
[----:B------:R-:W-:Y:S05]  /*d180*/  BSYNC.RECONVERGENT B2 ;  /* 0x0000000000027941 */ /* 0x000fea0003800200 */
.L_x_7780:
[----:B------:R-:W0:-:S15]  /*d190*/  DFMA R4, R14, R24, R12 ;  /* 0x000000180e04722b */ /* 0x000e1e000000000c */
[----:B------:R-:W-:-:S15]  /*d1a0*/  NOP ;  /* 0x0000000000007918 */ /* 0x000fde0000000000 */
[----:B------:R-:W-:-:S15]  /*d1b0*/  NOP ;  /* 0x0000000000007918 */ /* 0x000fde0000000000 */
[----:B------:R-:W-:-:S15]  /*d1c0*/  NOP ;  /* 0x0000000000007918 */ /* 0x000fde0000000000 */
[----:B------:R-:W-:-:S04]  /*d1d0*/  NOP ;  /* 0x0000000000007918 */ /* 0x000fc80000000000 */
[----:B------:R-:W2:-:S15]  /*d1e0*/  DFMA R14, -R12, R24, R14 ;  /* 0x000000180c0e722b */ /* 0x000e9e000000010e */
        /* <DEDUP_REMOVED lines=11> */
.L_x_7777:
[----:B------:R-:W2:Y:S01]  /*d2a0*/  DADD R6, -RZ, |R28| ;  /* 0x00000000ff067229 */ /* 0x000ea2000000051c */
[----:B0-----:R-:W-:Y:S01]  /*d2b0*/  MOV R2, 0x1 ;  /* 0x0000000100027802 */ /* 0x001fe20000000f00 */
[----:B--2---:R-:W0:Y:S01]  /*d2c0*/  MUFU.RCP64H R3, R7 ;  /* 0x0000000700037308 */ /* 0x004e220000001800 */
        /* <DEDUP_REMOVED lines=50> */
.L_x_7784:
[----:B------:R-:W-:Y:S05]  /*d5f0*/  BSYNC.RECONVERGENT B2 ;  /* 0x0000000000027941 */ /* 0x000fea0003800200 */
.L_x_7783:
        /* <DEDUP_REMOVED lines=57> */
.L_x_7786:
[----:B------:R-:W-:Y:S05]  /*d990*/  BSYNC.RECONVERGENT B2 ;  /* 0x0000000000027941 */ /* 0x000fea0003800200 */
.L_x_7785:
[----:B------:R-:W-:Y:S02]  /*d9a0*/  IMAD.MOV.U32 R14, RZ, RZ, R4 ;  /* 0x000000ffff0e7224 */ /* 0x000fe400078e0004 */
[----:B------:R-:W-:Y:S01]  /*d9b0*/  IMAD.MOV.U32 R15, RZ, RZ, R5 ;  /* 0x000000ffff0f7224 */ /* 0x000fe200078e0005 */
[----:B------:R-:W-:Y:S06]  /*d9c0*/  BRA `(.L_x_7782) ;  /* 0x0000000400a47947 */ /* 0x000fec0003800000 */
.L_x_7776:
[----:B0-----:R-:W0:Y:S01]  /*d9d0*/  MUFU.RCP64H R3, R31 ;  /* 0x0000001f00037308 */ /* 0x001e220000001800 */
        /* <DEDUP_REMOVED lines=50> */
.L_x_7788:
[----:B------:R-:W-:Y:S05]  /*dd00*/  BSYNC.RECONVERGENT B2 ;  /* 0x0000000000027941 */ /* 0x000fea0003800200 */
.L_x_7787:
        /* <DEDUP_REMOVED lines=35> */
[----:B-1----:R-:W-:Y:S05]  /*df40*/  CALL.REL.NOINC `($__internal_8_$__cuda_sm20_dblrcp_rn_slowpath_v3) ;  /* 0x0000007c00ec7944 */ /* 0x002fea0003c00000 */
.L_x_7790:
[----:B------:R-:W-:Y:S05]  /*df50*/  BSYNC.RECONVERGENT B2 ;  /* 0x0000000000027941 */ /* 0x000fea0003800200 */
.L_x_7789:
        /* <DEDUP_REMOVED lines=16> */
.L_x_7782:
[----:B------:R-:W-:Y:S05]  /*e060*/  BSYNC.RECONVERGENT B1 ;  /* 0x0000000000017941 */ /* 0x000fea0003800200 */
.L_x_7775:
[----:B------:R-:W3:Y:S01]  /*e070*/  DSETP.GE.AND P0, PT, |R48|, |R50|, PT ;  /* 0x400000323000722a */ /* 0x000ee20003f06200 */
[----:B------:R-:W-:Y:S04]  /*e080*/  BSSY.RECONVERGENT B1, `(.L_x_7791) ;  /* 0x000014f000017945 */ /* 0x000fe80003800200 */
        /* <DEDUP_REMOVED lines=59> */
.L_x_7795:
[----:B------:R-:W-:Y:S05]  /*e440*/  BSYNC.RECONVERGENT B2 ;  /* 0x0000000000027941 */ /* 0x000fea0003800200 */
.L_x_7794:
        /* <DEDUP_REMOVED lines=36> */
.L_x_7797:
[----:B------:R-:W-:Y:S05]  /*e690*/  BSYNC.RECONVERGENT B2 ;  /* 0x0000000000027941 */ /* 0x000fea0003800200 */
.L_x_7796:
[----:B------:R-:W0:-:S15]  /*e6a0*/  DFMA R4, R18, R24, R16 ;  /* 0x000000181204722b */ /* 0x000e1e0000000010 */
[----:B------:R-:W-:-:S15]  /*e6b0*/  NOP ;  /* 0x0000000000007918 */ /* 0x000fde0000000000 */
[----:B------:R-:W-:-:S15]  /*e6c0*/  NOP ;  /* 0x0000000000007918 */ /* 0x000fde0000000000 */
[----:B------:R-:W-:-:S15]  /*e6d0*/  NOP ;  /* 0x0000000000007918 */ /* 0x000fde0000000000 */
[----:B------:R-:W-:-:S04]  /*e6e0*/  NOP ;  /* 0x0000000000007918 */ /* 0x000fc80000000000 */
[----:B------:R-:W3:-:S15]  /*e6f0*/  DFMA R18, -R16, R24, R18 ;  /* 0x000000181012722b */ /* 0x000ede0000000112 */
        /* <DEDUP_REMOVED lines=11> */
.L_x_7793:
[----:B------:R-:W3:Y:S01]  /*e7b0*/  DADD R6, -RZ, |R48| ;  /* 0x00000000ff067229 */ /* 0x000ee20000000530 */
[----:B0-----:R-:W-:Y:S01]  /*e7c0*/  IMAD.MOV.U32 R2, RZ, RZ, 0x1 ;  /* 0x00000001ff027424 */ /* 0x001fe200078e00ff */
[----:B---3--:R-:W0:Y:S01]  /*e7d0*/  MUFU.RCP64H R3, R7 ;  /* 0x0000000700037308 */ /* 0x008e220000001800 */
        /* <DEDUP_REMOVED lines=50> */
.L_x_7800:
[----:B------:R-:W-:Y:S05]  /*eb00*/  BSYNC.RECONVERGENT B2 ;  /* 0x0000000000027941 */ /* 0x000fea0003800200 */
.L_x_7799:
        /* <DEDUP_REMOVED lines=57> */
.L_x_7802:
[----:B------:R-:W-:Y:S05]  /*eea0*/  BSYNC.RECONVERGENT B2 ;  /* 0x0000000000027941 */ /* 0x000fea0003800200 */
.L_x_7801:
[----:B------:R-:W-:Y:S01]  /*eeb0*/  MOV R18, R4 ;  /* 0x0000000400127202 */ /* 0x000fe20000000f00 */
[----:B------:R-:W-:Y:S01]  /*eec0*/  IMAD.MOV.U32 R19, RZ, RZ, R5 ;  /* 0x000000ffff137224 */ /* 0x000fe200078e0005 */
[----:B------:R-:W-:Y:S06]  /*eed0*/  BRA `(.L_x_7798) ;  /* 0x0000000400a47947 */ /* 0x000fec0003800000 */
.L_x_7792:
        /* <DEDUP_REMOVED lines=51> */
.L_x_7804:
[----:B------:R-:W-:Y:S05]  /*f210*/  BSYNC.RECONVERGENT B2 ;  /* 0x0000000000027941 */ /* 0x000fea0003800200 */
.L_x_7803:
        /* <DEDUP_REMOVED lines=36> */
.L_x_7806:
[----:B------:R-:W-:Y:S05]  /*f460*/  BSYNC.RECONVERGENT B2 ;  /* 0x0000000000027941 */ /* 0x000fea0003800200 */
.L_x_7805:
        /* <DEDUP_REMOVED lines=16> */
.L_x_7798:
[----:B------:R-:W-:Y:S05]  /*f570*/  BSYNC.RECONVERGENT B1 ;  /* 0x0000000000017941 */ /* 0x000fea0003800200 */
.L_x_7791:
[----:B------:R-:W4:Y:S01]  /*f580*/  DSETP.GE.AND P0, PT, |R52|, |R54|, PT ;  /* 0x400000363400722a */ /* 0x000f220003f06200 */
        /* <DEDUP_REMOVED lines=60> */
.L_x_7811:
[----:B------:R-:W-:Y:S05]  /*f950*/  BSYNC.RECONVERGENT B2 ;  /* 0x0000000000027941 */ /* 0x000fea0003800200 */
.L_x_7810:
        /* <DEDUP_REMOVED lines=36> */
.L_x_7813:
[----:B------:R-:W-:Y:S05]  /*fba0*/  BSYNC.RECONVERGENT B2 ;  /* 0x0000000000027941 */ /* 0x000fea0003800200 */
.L_x_7812:
[----:B------:R-:W0:-:S15]  /*fbb0*/  DFMA R4, R22, R24, R20 ;  /* 0x000000181604722b */ /* 0x000e1e0000000014 */
[----:B------:R-:W-:-:S15]  /*fbc0*/  NOP ;  /* 0x0000000000007918 */ /* 0x000fde0000000000 */
[----:B------:R-:W-:-:S15]  /*fbd0*/  NOP ;  /* 0x0000000000007918 */ /* 0x000fde0000000000 */
[----:B------:R-:W-:-:S15]  /*fbe0*/  NOP ;  /* 0x0000000000007918 */ /* 0x000fde0000000000 */
[----:B------:R-:W-:-:S04]  /*fbf0*/  NOP ;  /* 0x0000000000007918 */ /* 0x000fc80000000000 */
[----:B------:R-:W4:-:S15]  /*fc00*/  DFMA R22, -R20, R24, R22 ;  /* 0x000000181416722b */ /* 0x000f1e0000000116 */
        /* <DEDUP_REMOVED lines=11> */
.L_x_7809:
[----:B------:R-:W4:Y:S01]  /*fcc0*/  DADD R6, -RZ, |R52| ;  /* 0x00000000ff067229 */ /* 0x000f220000000534 */
[----:B0-----:R-:W-:Y:S01]  /*fcd0*/  MOV R2, 0x1 ;  /* 0x0000000100027802 */ /* 0x001fe20000000f00 */
[----:B----4-:R-:W0:Y:S01]  /*fce0*/  MUFU.RCP64H R3, R7 ;  /* 0x0000000700037308 */ /* 0x010e220000001800 */
        /* <DEDUP_REMOVED lines=50> */
.L_x_7816:
[----:B------:R-:W-:Y:S05]  /*10010*/  BSYNC.RECONVERGENT B2 ;  /* 0x0000000000027941 */ /* 0x000fea0003800200 */
.L_x_7815:
        /* <DEDUP_REMOVED lines=57> */
.L_x_7818:
[----:B------:R-:W-:Y:S05]  /*103b0*/  BSYNC.RECONVERGENT B2 ;  /* 0x0000000000027941 */ /* 0x000fea0003800200 */
.L_x_7817:
[----:B------:R-:W-:Y:S02]  /*103c0*/  IMAD.MOV.U32 R22, RZ, RZ, R4 ;  /* 0x000000ffff167224 */ /* 0x000fe400078e0004 */
[----:B------:R-:W-:Y:S01]  /*103d0*/  IMAD.MOV.U32 R23, RZ, RZ, R5 ;  /* 0x000000ffff177224 */ /* 0x000fe200078e0005 */
[----:B------:R-:W-:Y:S06]  /*103e0*/  BRA `(.L_x_7814) ;  /* 0x0000000400a47947 */ /* 0x000fec0003800000 */
.L_x_7808:
        /* <DEDUP_REMOVED lines=51> */
.L_x_7820:
[----:B------:R-:W-:Y:S05]  /*10720*/  BSYNC.RECONVERGENT B2 ;  /* 0x0000000000027941 */ /* 0x000fea0003800200 */
.L_x_7819:
        /* <DEDUP_REMOVED lines=36> */
.L_x_7822:
[----:B------:R-:W-:Y:S05]  /*10970*/  BSYNC.RECONVERGENT B2 ;  /* 0x0000000000027941 */ /* 0x000fea0003800200 */
.L_x_7821:
        /* <DEDUP_REMOVED lines=16> */
.L_x_7814:
[----:B------:R-:W-:Y:S05]  /*10a80*/  BSYNC.RECONVERGENT B1 ;  /* 0x0000000000017941 */ /* 0x000fea0003800200 */
.L_x_7807:
[----:B------:R-:W5:Y:S01]  /*10a90*/  DSETP.GE.AND P0, PT, |R56|, |R58|, PT ;  /* 0x4000003a3800722a */ /* 0x000f620003f06200 */
[----:B------:R-:W-:Y:S04]  /*10aa0*/  BSSY.RECONVERGENT B1, `(.L_x_7823) ;  /* 0x000014d000017945 */ /* 0x000fe80003800200 */
        /* <DEDUP_REMOVED lines=59> */
.L_x_7827:
[----:B------:R-:W-:Y:S05]  /*10e60*/  BSYNC.RECONVERGENT B2 ;  /* 0x0000000000027941 */ /* 0x000fea0003800200 */
.L_x_7826:
        /* <DEDUP_REMOVED lines=36> */
.L_x_7829:
[----:B------:R-:W-:Y:S05]  /*110b0*/  BSYNC.RECONVERGENT B2 ;  /* 0x0000000000027941 */ /* 0x000fea0003800200 */
.L_x_7828:
        /* <DEDUP_REMOVED lines=17> */
.L_x_7825:
        /* <DEDUP_REMOVED lines=53> */
.L_x_7832:
[----:B------:R-:W-:Y:S05]  /*11520*/  BSYNC.RECONVERGENT B2 ;  /* 0x0000000000027941 */ /* 0x000fea0003800200 */
.L_x_7831:
        /* <DEDUP_REMOVED lines=55> */
[----:B------:R-:W-:Y:S01]  /*118a0*/  MOV R26, R2 ;  /* 0x00000002001a7202 */ /* 0x000fe20000000f00 */
[----:B------:R-:W-:-:S07]  /*118b0*/  IMAD.MOV.U32 R27, RZ, RZ, R3 ;  /* 0x000000ffff1b7224 */ /* 0x000fce00078e0003 */
.L_x_7834:
[----:B------:R-:W-:Y:S05]  /*118c0*/  BSYNC.RECONVERGENT B2 ;  /* 0x0000000000027941 */ /* 0x000fea0003800200 */
.L_x_7833:
[----:B------:R-:W-:Y:S05]  /*118d0*/  BRA `(.L_x_7830) ;  /* 0x0000000400a47947 */ /* 0x000fea0003800000 */
.L_x_7824:
        /* <DEDUP_REMOVED lines=48> */
[----:B-123--:R-:W-:Y:S05]  /*11be0*/  CALL.REL.NOINC `($__internal_9_$__cuda_sm20_div_rn_f64_full) ;  /* 0x0000004800507944 */ /* 0x00efea0003c00000 */
[----:B------:R-:W-:Y:S02]  /*11bf0*/  IMAD.MOV.U32 R24, RZ, RZ, R2 ;  /* 0x000000ffff187224 */ /* 0x000fe400078e0002 */
[----:B------:R-:W-:-:S07]  /*11c00*/  IMAD.MOV.U32 R25, RZ, RZ, R3 ;  /* 0x000000ffff197224 */ /* 0x000fce00078e0003 */
.L_x_7836:
[----:B------:R-:W-:Y:S05]  /*11c10*/  BSYNC.RECONVERGENT B2 ;  /* 0x0000000000027941 */ /* 0x000fea0003800200 */
.L_x_7835:
        /* <DEDUP_REMOVED lines=36> */
.L_x_7838:
[----:B------:R-:W-:Y:S05]  /*11e60*/  BSYNC.RECONVERGENT B2 ;  /* 0x0000000000027941 */ /* 0x000fea0003800200 */
.L_x_7837:
        /* <DEDUP_REMOVED lines=16> */
.L_x_7830:
[----:B------:R-:W-:Y:S05]  /*11f70*/  BSYNC.RECONVERGENT B1 ;  /* 0x0000000000017941 */ /* 0x000fea0003800200 */
.L_x_7823:
        /* <DEDUP_REMOVED lines=61> */
.L_x_7843:
[----:B------:R-:W-:Y:S05]  /*12350*/  BSYNC.RECONVERGENT B2 ;  /* 0x0000000000027941 */ /* 0x000fea0003800200 */
.L_x_7842:
        /* <DEDUP_REMOVED lines=36> */
.L_x_7845:
[----:B------:R-:W-:Y:S05]  /*125a0*/  BSYNC.RECONVERGENT B2 ;  /* 0x0000000000027941 */ /* 0x000fea0003800200 */
.L_x_7844:
        /* <DEDUP_REMOVED lines=17> */
.L_x_7841:
        /* <DEDUP_REMOVED lines=53> */
.L_x_7848:
[----:B------:R-:W-:Y:S05]  /*12a10*/  BSYNC.RECONVERGENT B2 ;  /* 0x0000000000027941 */ /* 0x000fea0003800200 */
.L_x_7847:
        /* <DEDUP_REMOVED lines=57> */
.L_x_7850:
[----:B------:R-:W-:Y:S05]  /*12db0*/  BSYNC.RECONVERGENT B2 ;  /* 0x0000000000027941 */ /* 0x000fea0003800200 */
.L_x_7849:
[----:B------:R-:W-:Y:S05]  /*12dc0*/  BRA `(.L_x_7846) ;  /* 0x0000000400a47947 */ /* 0x000fea0003800000 */
.L_x_7840:
        /* <DEDUP_REMOVED lines=51> */
.L_x_7852:
[----:B------:R-:W-:Y:S05]  /*13100*/  BSYNC.RECONVERGENT B2 ;  /* 0x0000000000027941 */ /* 0x000fea0003800200 */
.L_x_7851:
        /* <DEDUP_REMOVED lines=36> */
.L_x_7854:
[----:B------:R-:W-:Y:S05]  /*13350*/  BSYNC.RECONVERGENT B2 ;  /* 0x0000000000027941 */ /* 0x000fea0003800200 */
.L_x_7853:
        /* <DEDUP_REMOVED lines=16> */
.L_x_7846:
[----:B------:R-:W-:Y:S05]  /*13460*/  BSYNC.RECONVERGENT B1 ;  /* 0x0000000000017941 */ /* 0x000fea0003800200 */
.L_x_7839:
        /* <DEDUP_REMOVED lines=61> */
.L_x_7859:
[----:B------:R-:W-:Y:S05]  /*13840*/  BSYNC.RECONVERGENT B2 ;  /* 0x0000000000027941 */ /* 0x000fea0003800200 */
.L_x_7858:
        /* <DEDUP_REMOVED lines=36> */
.L_x_7861:
[----:B------:R-:W-:Y:S05]  /*13a90*/  BSYNC.RECONVERGENT B2 ;  /* 0x0000000000027941 */ /* 0x000fea0003800200 */
.L_x_7860:
        /* <DEDUP_REMOVED lines=17> */
.L_x_7857:
        /* <DEDUP_REMOVED lines=53> */
.L_x_7864:
[----:B------:R-:W-:Y:S05]  /*13f00*/  BSYNC.RECONVERGENT B2 ;  /* 0x0000000000027941 */ /* 0x000fea0003800200 */
.L_x_7863:
        /* <DEDUP_REMOVED lines=57> */
.L_x_7866:
[----:B------:R-:W-:Y:S05]  /*142a0*/  BSYNC.RECONVERGENT B2 ;  /* 0x0000000000027941 */ /* 0x000fea0003800200 */
.L_x_7865:
[----:B------:R-:W-:Y:S05]  /*142b0*/  BRA `(.L_x_7862) ;  /* 0x0000000400a47947 */ /* 0x000fea0003800000 */
.L_x_7856:
        /* <DEDUP_REMOVED lines=51> */
.L_x_7868:
[----:B------:R-:W-:Y:S05]  /*145f0*/  BSYNC.RECONVERGENT B2 ;  /* 0x0000000000027941 */ /* 0x000fea0003800200 */
.L_x_7867:
        /* <DEDUP_REMOVED lines=36> */
.L_x_7870:
[----:B------:R-:W-:Y:S05]  /*14840*/  BSYNC.RECONVERGENT B2 ;  /* 0x0000000000027941 */ /* 0x000fea0003800200 */
.L_x_7869:
        /* <DEDUP_REMOVED lines=16> */
.L_x_7862:
[----:B------:R-:W-:Y:S05]  /*14950*/  BSYNC.RECONVERGENT B1 ;  /* 0x0000000000017941 */ /* 0x000fea0003800200 */
.L_x_7855:
        /* <DEDUP_REMOVED lines=61> */
.L_x_7875:
[----:B------:R-:W-:Y:S05]  /*14d30*/  BSYNC.RECONVERGENT B2 ;  /* 0x0000000000027941 */ /* 0x000fea0003800200 */
.L_x_7874:
        /* <DEDUP_REMOVED lines=36> */
.L_x_7877:
[----:B------:R-:W-:Y:S05]  /*14f80*/  BSYNC.RECONVERGENT B2 ;  /* 0x0000000000027941 */ /* 0x000fea0003800200 */
.L_x_7876:
        /* <DEDUP_REMOVED lines=17> */
.L_x_7873:
        /* <DEDUP_REMOVED lines=53> */
.L_x_7880:
[----:B------:R-:W-:Y:S05]  /*153f0*/  BSYNC.RECONVERGENT B2 ;  /* 0x0000000000027941 */ /* 0x000fea0003800200 */
.L_x_7879:
        /* <DEDUP_REMOVED lines=57> */
.L_x_7882:
[----:B------:R-:W-:Y:S05]  /*15790*/  BSYNC.RECONVERGENT B2 ;  /* 0x0000000000027941 */ /* 0x000fea0003800200 */
.L_x_7881:
[----:B------:R-:W-:Y:S05]  /*157a0*/  BRA `(.L_x_7878) ;  /* 0x0000000400a47947 */ /* 0x000fea0003800000 */
.L_x_7872:
        /* <DEDUP_REMOVED lines=51> */
.L_x_7884:
[----:B------:R-:W-:Y:S05]  /*15ae0*/  BSYNC.RECONVERGENT B2 ;  /* 0x0000000000027941 */ /* 0x000fea0003800200 */
.L_x_7883:
        /* <DEDUP_REMOVED lines=36> */
.L_x_7886:
[----:B------:R-:W-:Y:S05]  /*15d30*/  BSYNC.RECONVERGENT B2 ;  /* 0x0000000000027941 */ /* 0x000fea0003800200 */
.L_x_7885:
        /* <DEDUP_REMOVED lines=16> */
.L_x_7878:
[----:B------:R-:W-:Y:S05]  /*15e40*/  BSYNC.RECONVERGENT B1 ;  /* 0x0000000000017941 */ /* 0x000fea0003800200 */
.L_x_7871:
[----:B------:R-:W5:Y:S01]  /*15e50*/  S2R R0, SR_CTAID.X ;  /* 0x0000000000007919 */ /* 0x000f620000002500 */
[----:B0---4-:R-:W0:Y:S01]  /*15e60*/  LDC.64 R2, c[0x0][0x388] ;  /* 0x0000e200ff027b82 */ /* 0x011e220000000a00 */
[----:B------:R-:W4:Y:S01]  /*15e70*/  S2R R5, SR_TID.X ;  /* 0x0000000000057919 */ /* 0x000f220000002100 */
[----:B-----5:R-:W-:-:S04]  /*15e80*/  IMAD.SHL.U32 R7, R0, 0x400, RZ ;  /* 0x0000040000077824 */ /* 0x020fc800078e00ff */
[----:B0-----:R-:W-:-:S04]  /*15e90*/  IMAD.WIDE.U32 R2, R7, 0x10, R2 ;  /* 0x0000001007027825 */ /* 0x001fc800078e0002 */
[----:B----4-:R-:W-:-:S05]  /*15ea0*/  IMAD.WIDE.U32 R2, R5, 0x20, R2 ;  /* 0x0000002005027825 */ /* 0x010fca00078e0002 */
[----:B-12---:R-:W-:Y:S04]  /*15eb0*/  STG.E.ENL2.256 desc[UR6][R2.64], R8, R12 ;  /* 0xf8000008020c797f */ /* 0x006fe8000f121806 */
[----:B---3--:R-:W-:Y:S04]  /*15ec0*/  STG.E.ENL2.256 desc[UR6][R2.64+0x1000], R16, R20 ;  /* 0xf80080100214797f */ /* 0x008fe8000f121806 */
[----:B------:R-:W-:Y:S04]  /*15ed0*/  STG.E.ENL2.256 desc[UR6][R2.64+0x2000], R24, R28 ;  /* 0xf8010018021c797f */ /* 0x000fe8000f121806 */
[----:B------:R-:W-:Y:S01]  /*15ee0*/  STG.E.ENL2.256 desc[UR6][R2.64+0x3000], R32, R36 ;  /* 0xf80180200224797f */ /* 0x000fe2000f121806 */
[----:B------:R-:W-:Y:S05]  /*15ef0*/  EXIT ;  /* 0x000000000000794d */ /* 0x000fea0003800000 */
        .weak           $__internal_8_$__cuda_sm20_dblrcp_rn_slowpath_v3
        .type           $__internal_8_$__cuda_sm20_dblrcp_rn_slowpath_v3,@function
        .size           $__internal_8_$__cuda_sm20_dblrcp_rn_slowpath_v3,($__internal_9_$__cuda_sm20_div_rn_f64_full - $__internal_8_$__cuda_sm20_dblrcp_rn_slowpath_v3)
$__internal_8_$__cuda_sm20_dblrcp_rn_slowpath_v3:
[----:B------:R-:W-:Y:S01]  /*15f00*/  IMAD.MOV.U32 R6, RZ, RZ, R4 ;  /* 0x000000ffff067224 */ /* 0x000fe200078e0004 */
[----:B------:R-:W-:Y:S01]  /*15f10*/  MOV R7, R3 ;  /* 0x0000000300077202 */ /* 0x000fe20000000f00 */
        /* <DEDUP_REMOVED lines=11> */
[----:B------:R-:W-:Y:S01]  /*15fd0*/  IADD3 R5, PT, PT, R7, -0x3fe00000, RZ ;  /* 0xc020000007057810 */ /* 0x000fe20007ffe0ff */
[----:B------:R-:W-:-:S03]  /*15fe0*/  IMAD.MOV.U32 R4, RZ, RZ, R6 ;  /* 0x000000ffff047224 */ /* 0x000fc600078e0006 */
        /* <DEDUP_REMOVED lines=43> */
.L_x_7890:
        /* <DEDUP_REMOVED lines=33> */
.L_x_7888:
[----:B------:R-:W-:Y:S01]  /*164b0*/  LOP3.LUT R5, R7, 0x80000, RZ, 0xfc, !PT ;  /* 0x0008000007057812 */ /* 0x000fe200078efcff */
[----:B------:R-:W-:-:S07]  /*164c0*/  IMAD.MOV.U32 R4, RZ, RZ, R6 ;  /* 0x000000ffff047224 */ /* 0x000fce00078e0006 */
.L_x_7889:
[----:B------:R-:W-:Y:S05]  /*164d0*/  BSYNC.RECONVERGENT B0 ;  /* 0x0000000000007941 */ /* 0x000fea0003800200 */
.L_x_7887:
[----:B------:R-:W-:Y:S01]  /*164e0*/  MOV R2, R4 ;  /* 0x0000000400027202 */ /* 0x000fe20000000f00 */
[----:B------:R-:W-:Y:S02]  /*164f0*/  IMAD.MOV.U32 R3, RZ, RZ, R5 ;  /* 0x000000ffff037224 */ /* 0x000fe400078e0005 */
[----:B------:R-:W-:Y:S02]  /*16500*/  HFMA2 R5, -RZ, RZ, 0, 0 ;  /* 0x00000000ff057431 */ /* 0x000fe400000001ff */
[----:B------:R-:W-:-:S04]  /*16510*/  IMAD.MOV.U32 R4, RZ, RZ, R0 ;  /* 0x000000ffff047224 */ /* 0x000fc800078e0000 */
[----:B------:R-:W-:Y:S05]  /*16520*/  RET.REL.NODEC R4 `(_ZN2at6native29vectorized_elementwise_kernelILi2ENS0_13BinaryFunctorIN3c107complexIdEES5_S5_NS0_15binary_internal10DivFunctorIS5_EEEESt5arrayIPcLm3EEEEviT0_T1_) ;  /* 0xfffffe9804b47950 */ /* 0x000fea0003c3ffff */
        .weak           $__internal_9_$__cuda_sm20_div_rn_f64_full
        .type           $__internal_9_$__cuda_sm20_div_rn_f64_full,@function
        .size           $__internal_9_$__cuda_sm20_div_rn_f64_full,(.L_x_18199 - $__internal_9_$__cuda_sm20_div_rn_f64_full)
$__internal_9_$__cuda_sm20_div_rn_f64_full:
        /* <DEDUP_REMOVED lines=32> */
[----:B-1----:R-:W-:-:S05]  /*16730*/  @!P2 LOP3.LUT R4, R83, 0x7ff00000, RZ, 0xc0, !PT ;  /* 0x7ff000005304a812 */ /* 0x002fca00078ec0ff */
[----:B------:R-:W-:-:S05]  /*16740*/  VIADD R6, R4, 0xffffffff ;  /* 0xffffffff04067836 */ /* 0x000fca0000000000 */
[----:B------:R-:W-:Y:S02]  /*16750*/  ISETP.GT.U32.AND P0, PT, R6, 0x7feffffe, PT ;  /* 0x7feffffe0600780c */ /* 0x000fe40003f04070 */
[----:B------:R-:W-:-:S04]  /*16760*/  IADD3 R6, PT, PT, R5, -0x1, RZ ;  /* 0xffffffff05067810 */ /* 0x000fc80007ffe0ff */
        /* <DEDUP_REMOVED lines=74> */
.L_x_7892:
        /* <DEDUP_REMOVED lines=17> */
.L_x_7895:
[----:B------:R-:W-:Y:S02]  /*16d20*/  LOP3.LUT R3, R77, 0x80000, RZ, 0xfc, !PT ;  /* 0x000800004d037812 */ /* 0x000fe400078efcff */
[----:B------:R-:W-:-:S03]  /*16d30*/  MOV R84, R76 ;  /* 0x0000004c00547202 */ /* 0x000fc60000000f00 */
[----:B------:R-:W-:Y:S01]  /*16d40*/  IMAD.MOV.U32 R85, RZ, RZ, R3 ;  /* 0x000000ffff557224 */ /* 0x000fe200078e0003 */
[----:B------:R-:W-:Y:S06]  /*16d50*/  BRA `(.L_x_7893) ;  /* 0x00000000000c7947 */ /* 0x000fec0003800000 */
.L_x_7894:
[----:B------:R-:W-:Y:S01]  /*16d60*/  LOP3.LUT R3, R81, 0x80000, RZ, 0xfc, !PT ;  /* 0x0008000051037812 */ /* 0x000fe200078efcff */
[----:B------:R-:W-:-:S03]  /*16d70*/  IMAD.MOV.U32 R84, RZ, RZ, R80 ;  /* 0x000000ffff547224 */ /* 0x000fc600078e0050 */
[----:B------:R-:W-:-:S07]  /*16d80*/  MOV R85, R3 ;  /* 0x0000000300557202 */ /* 0x000fce0000000f00 */
.L_x_7893:
[----:B------:R-:W-:Y:S05]  /*16d90*/  BSYNC.RECONVERGENT B0 ;  /* 0x0000000000007941 */ /* 0x000fea0003800200 */
.L_x_7891:
[----:B------:R-:W-:Y:S01]  /*16da0*/  MOV R4, R0 ;  /* 0x0000000000047202 */ /* 0x000fe20000000f00 */
[----:B------:R-:W-:Y:S02]  /*16db0*/  IMAD.MOV.U32 R5, RZ, RZ, 0x0 ;  /* 0x00000000ff057424 */ /* 0x000fe400078e00ff */
[----:B------:R-:W-:Y:S02]  /*16dc0*/  IMAD.MOV.U32 R2, RZ, RZ, R84 ;  /* 0x000000ffff027224 */ /* 0x000fe400078e0054 */
[----:B------:R-:W-:Y:S01]  /*16dd0*/  IMAD.MOV.U32 R3, RZ, RZ, R85 ;  /* 0x000000ffff037224 */ /* 0x000fe200078e0055 */
[----:B------:R-:W-:Y:S06]  /*16de0*/  RET.REL.NODEC R4 `(_ZN2at6native29vectorized_elementwise_kernelILi2ENS0_13BinaryFunctorIN3c107complexIdEES5_S5_NS0_15binary_internal10DivFunctorIS5_EEEESt5arrayIPcLm3EEEEviT0_T1_) ;  /* 0xfffffe9004847950 */ /* 0x000fec0003c3ffff */
.L_x_7896:
        /* <DEDUP_REMOVED lines=9> */
.L_x_18199:


//--------------------- .text._ZN2at6native29vectorized_elementwise_kernelILi4ENS0_13BinaryFunctorIN3c107complexIdEES5_S5_NS0_15binary_internal10DivFunctorIS5_EEEESt5arrayIPcLm3EEEEviT0_T1_ --------------------------
	.section	.text._ZN2at6native29vectorized_elementwise_kernelILi4ENS0_13BinaryFunctorIN3c107complexIdEES5_S5_NS0_15binary_internal10DivFunctorIS5_EEEESt5arrayIPcLm3EEEEviT0_T1_,"ax",@progbits
	.align	128
        .global         _ZN2at6native29vectorized_elementwise_kernelILi4ENS0_13BinaryFunctorIN3c107complexIdEES5_S5_NS0_15binary_internal10DivFunctorIS5_EEEESt5arrayIPcLm3EEEEviT0_T1_
        .type           _ZN2at6native29vectorized_elementwise_kernelILi4ENS0_13BinaryFunctorIN3c107complexIdEES5_S5_NS0_15binary_internal10DivFunctorIS5_EEEESt5arrayIPcLm3EEEEviT0_T1_,@function
        .size           _ZN2at6native29vectorized_elementwise_kernelILi4ENS0_13BinaryFunctorIN3c107complexIdEES5_S5_NS0_15binary_internal10DivFunctorIS5_EEEESt5arrayIPcLm3EEEEviT0_T1_,(.L_x_18201 - _ZN2at6native29vectorized_elementwise_kernelILi4ENS0_13BinaryFunctorIN3c107complexIdEES5_S5_NS0_15binary_internal10DivFunctorIS5_EEEESt5arrayIPcLm3EEEEviT0_T1_)
        .other          _ZN2at6native29vectorized_elementwise_kernelILi4ENS0_13BinaryFunctorIN3c107complexIdEES5_S5_NS0_15binary_internal10DivFunctorIS5_EEEESt5arrayIPcLm3EEEEviT0_T1_,@"STO_CUDA_ENTRY STV_DEFAULT"
_ZN2at6native29vectorized_elementwise_kernelILi4ENS0_13BinaryFunctorIN3c107complexIdEES5_S5_NS0_15binary_internal10DivFunctorIS5_EEEESt5arrayIPcLm3EEEEviT0_T1_:
.text._ZN2at6native29vectorized_elementwise_kernelILi4ENS0_13BinaryFunctorIN3c107complexIdEES5_S5_NS0_15binary_internal10DivFunctorIS5_EEEESt5arrayIPcLm3EEEEviT0_T1_:
        /* <DEDUP_REMOVED lines=176> */
[----:B------:R-:W-:Y:S05]  /*0b00*/  CALL.REL.NOINC `($__internal_11_$__cuda_sm20_div_rn_f64_full) ;  /* 0x0000015800887944 */ /* 0x000fea0003c00000 */
.L_x_7903:
[----:B------:R-:W-:Y:S05]  /*0b10*/  BSYNC.RECONVERGENT B2 ;  /* 0x0000000000027941 */ /* 0x000fea0003800200 */
.L_x_7902:
        /* <DEDUP_REMOVED lines=54> */
[----:B------:R-:W-:Y:S05]  /*0e80*/  CALL.REL.NOINC `($__internal_11_$__cuda_sm20_div_rn_f64_full) ;  /* 0x0000015400a87944 */ /* 0x000fea0003c00000 */
[----:B------:R-:W-:Y:S01]  /*0e90*/  MOV R74, R2 ;  /* 0x00000002004a7202 */ /* 0x000fe20000000f00 */
[----:B------:R-:W-:-:S07]  /*0ea0*/  IMAD.MOV.U32 R75, RZ, RZ, R3 ;  /* 0x000000ffff4b7224 */ /* 0x000fce00078e0003 */
.L_x_7905:
[----:B------:R-:W-:Y:S05]  /*0eb0*/  BSYNC.RECONVERGENT B2 ;  /* 0x0000000000027941 */ /* 0x000fea0003800200 */
.L_x_7904:
[----:B------:R-:W-:Y:S05]  /*0ec0*/  BRA `(.L_x_7899) ;  /* 0x0000000c004c7947 */ /* 0x000fea0003800000 */
.L_x_7901:
        /* <DEDUP_REMOVED lines=49> */
[----:B------:R-:W-:Y:S01]  /*11e0*/  IMAD.MOV.U32 R72, RZ, RZ, R2 ;  /* 0x000000ffff487224 */ /* 0x000fe200078e0002 */
[----:B------:R-:W-:-:S07]  /*11f0*/  MOV R73, R3 ;  /* 0x0000000300497202 */ /* 0x000fce0000000f00 */
.L_x_7907:
[----:B------:R-:W-:Y:S05]  /*1200*/  BSYNC.RECONVERGENT B2 ;  /* 0x0000000000027941 */ /* 0x000fea0003800200 */
.L_x_7906:
        /* <DEDUP_REMOVED lines=35> */
[----:B------:R-:W-:Y:S05]  /*1440*/  CALL.REL.NOINC `($__internal_10_$__cuda_sm20_dblrcp_rn_slowpath_v3) ;  /* 0x0000014800ac7944 */ /* 0x000fea0003c00000 */
.L_x_7909:
[----:B------:R-:W-:Y:S05]  /*1450*/  BSYNC.RECONVERGENT B2 ;  /* 0x0000000000027941 */ /* 0x000fea0003800200 */
.L_x_7908:
        /* <DEDUP_REMOVED lines=17> */
.L_x_7900:
        /* <DEDUP_REMOVED lines=49> */
[----:B------:R-:W-:Y:S02]  /*1880*/  IMAD.MOV.U32 R72, RZ, RZ, R2 ;  /* 0x000000ffff487224 */ /* 0x000fe400078e0002 */
[----:B------:R-:W-:-:S07]  /*1890*/  IMAD.MOV.U32 R73, RZ, RZ, R3 ;  /* 0x000000ffff497224 */ /* 0x000fce00078e0003 */
.L_x_7911:
[----:B------:R-:W-:Y:S05]  /*18a0*/  BSYNC.RECONVERGENT B2 ;  /* 0x0000000000027941 */ /* 0x000fea0003800200 */
.L_x_7910:
        /* <DEDUP_REMOVED lines=35> */
[----:B------:R-:W-:Y:S05]  /*1ae0*/  CALL.REL.NOINC `($__internal_10_$__cuda_sm20_dblrcp_rn_slowpath_v3) ;  /* 0x0000014400047944 */ /* 0x000fea0003c00000 */
.L_x_7913:
[----:B------:R-:W-:Y:S05]  /*1af0*/  BSYNC.RECONVERGENT B2 ;  /* 0x0000000000027941 */ /* 0x000fea0003800200 */
.L_x_7912:
        /* <DEDUP_REMOVED lines=16> */
.L_x_7899:
[----:B------:R-:W-:Y:S05]  /*1c00*/  BSYNC.RECONVERGENT B1 ;  /* 0x0000000000017941 */ /* 0x000fea0003800200 */
.L_x_7898:
        /* <DEDUP_REMOVED lines=67> */
[----:B-1----:R-:W-:Y:S05]  /*2040*/  CALL.REL.NOINC `($__internal_11_$__cuda_sm20_div_rn_f64_full) ;  /* 0x0000014400387944 */ /* 0x002fea0003c00000 */
[----:B------:R-:W-:Y:S02]  /*2050*/  IMAD.MOV.U32 R64, RZ, RZ, R2 ;  /* 0x000000ffff407224 */ /* 0x000fe400078e0002 */
[----:B------:R-:W-:-:S07]  /*2060*/  IMAD.MOV.U32 R65, RZ, RZ, R3 ;  /* 0x000000ffff417224 */ /* 0x000fce00078e0003 */
.L_x_7919:
[----:B------:R-:W-:Y:S05]  /*2070*/  BSYNC.RECONVERGENT B2 ;  /* 0x0000000000027941 */ /* 0x000fea0003800200 */
.L_x_7918:
        /* <DEDUP_REMOVED lines=35> */
[----:B-1----:R-:W-:Y:S05]  /*22b0*/  CALL.REL.NOINC `($__internal_10_$__cuda_sm20_dblrcp_rn_slowpath_v3) ;  /* 0x0000013c00107944 */ /* 0x002fea0003c00000 */
.L_x_7921:
[----:B------:R-:W-:Y:S05]  /*22c0*/  BSYNC.RECONVERGENT B2 ;  /* 0x0000000000027941 */ /* 0x000fea0003800200 */
.L_x_7920:
        /* <DEDUP_REMOVED lines=17> */
.L_x_7917:
        /* <DEDUP_REMOVED lines=53> */
.L_x_7923:
[----:B------:R-:W-:Y:S05]  /*2730*/  BSYNC.RECONVERGENT B2 ;  /* 0x0000000000027941 */ /* 0x000fea0003800200 */
.L_x_7922:
        /* <DEDUP_REMOVED lines=54> */
[----:B-1----:R-:W-:Y:S05]  /*2aa0*/  CALL.REL.NOINC `($__internal_11_$__cuda_sm20_div_rn_f64_full) ;  /* 0x0000013800a07944 */ /* 0x002fea0003c00000 */
[----:B------:R-:W-:Y:S01]  /*2ab0*/  MOV R66, R2 ;  /* 0x0000000200427202 */ /* 0x000fe20000000f00 */
[----:B------:R-:W-:-:S07]  /*2ac0*/  IMAD.MOV.U32 R67, RZ, RZ, R3 ;  /* 0x000000ffff437224 */ /* 0x000fce00078e0003 */
.L_x_7925:
[----:B------:R-:W-:Y:S05]  /*2ad0*/  BSYNC.RECONVERGENT B2 ;  /* 0x0000000000027941 */ /* 0x000fea0003800200 */
.L_x_7924:
[----:B------:R-:W-:Y:S05]  /*2ae0*/  BRA `(.L_x_7915) ;  /* 0x0000000400a47947 */ /* 0x000fea0003800000 */
.L_x_7916:
        /* <DEDUP_REMOVED lines=49> */
[----:B------:R-:W-:Y:S01]  /*2e00*/  IMAD.MOV.U32 R64, RZ, RZ, R2 ;  /* 0x000000ffff407224 */ /* 0x000fe200078e0002 */
[----:B------:R-:W-:-:S07]  /*2e10*/  MOV R65, R3 ;  /* 0x0000000300417202 */ /* 0x000fce0000000f00 */
.L_x_7927:
[----:B------:R-:W-:Y:S05]  /*2e20*/  BSYNC.RECONVERGENT B2 ;  /* 0x0000000000027941 */ /* 0x000fea0003800200 */
.L_x_7926:
        /* <DEDUP_REMOVED lines=35> */
[----:B-1----:R-:W-:Y:S05]  /*3060*/  CALL.REL.NOINC `($__internal_10_$__cuda_sm20_dblrcp_rn_slowpath_v3) ;  /* 0x0000012c00a47944 */ /* 0x002fea0003c00000 */
.L_x_7929:
[----:B------:R-:W-:Y:S05]  /*3070*/  BSYNC.RECONVERGENT B2 ;  /* 0x0000000000027941 */ /* 0x000fea0003800200 */
.L_x_7928:
        /* <DEDUP_REMOVED lines=16> */
.L_x_7915:
[----:B------:R-:W-:Y:S05]  /*3180*/  BSYNC.RECONVERGENT B1 ;  /* 0x0000000000017941 */ /* 0x000fea0003800200 */
.L_x_7914:
        /* <DEDUP_REMOVED lines=67> */
[----:B-12---:R-:W-:Y:S05]  /*35c0*/  CALL.REL.NOINC `($__internal_11_$__cuda_sm20_div_rn_f64_full) ;  /* 0x0000012c00d87944 */ /* 0x006fea0003c00000 */
[----:B------:R-:W-:Y:S01]  /*35d0*/  IMAD.MOV.U32 R8, RZ, RZ, R2 ;  /* 0x000000ffff087224 */ /* 0x000fe200078e0002 */
[----:B------:R-:W-:-:S07]  /*35e0*/  MOV R9, R3 ;  /* 0x0000000300097202 */ /* 0x000fce0000000f00 */
.L_x_7935:
[----:B------:R-:W-:Y:S05]  /*35f0*/  BSYNC.RECONVERGENT B2 ;  /* 0x0000000000027941 */ /* 0x000fea0003800200 */
.L_x_7934:
        /* <DEDUP_REMOVED lines=35> */
[----:B-12---:R-:W-:Y:S05]  /*3830*/  CALL.REL.NOINC `($__internal_10_$__cuda_sm20_dblrcp_rn_slowpath_v3) ;  /* 0x0000012400b07944 */ /* 0x006fea0003c00000 */
.L_x_7937:
[----:B------:R-:W-:Y:S05]  /*3840*/  BSYNC.RECONVERGENT B2 ;  /* 0x0000000000027941 */ /* 0x000fea0003800200 */
.L_x_7936:
        /* <DEDUP_REMOVED lines=17> */
.L_x_7933:
        /* <DEDUP_REMOVED lines=53> */
.L_x_7939:
[----:B------:R-:W-:Y:S05]  /*3cb0*/  BSYNC.RECONVERGENT B2 ;  /* 0x0000000000027941 */ /* 0x000fea0003800200 */
.L_x_7938:
        /* <DEDUP_REMOVED lines=55> */
[----:B------:R-:W-:Y:S02]  /*4030*/  IMAD.MOV.U32 R10, RZ, RZ, R2 ;  /* 0x000000ffff0a7224 */ /* 0x000fe400078e0002 */
[----:B------:R-:W-:-:S07]  /*4040*/  IMAD.MOV.U32 R11, RZ, RZ, R3 ;  /* 0x000000ffff0b7224 */ /* 0x000fce00078e0003 */
.L_x_7941:
[----:B------:R-:W-:Y:S05]  /*4050*/  BSYNC.RECONVERGENT B2 ;  /* 0x0000000000027941 */ /* 0x000fea0003800200 */
.L_x_7940:
[----:B------:R-:W-:Y:S05]  /*4060*/  BRA `(.L_x_7931) ;  /* 0x0000000400a47947 */ /* 0x000fea0003800000 */
.L_x_7932:
        /* <DEDUP_REMOVED lines=48> */
[----:B-12---:R-:W-:Y:S05]  /*4370*/  CALL.REL.NOINC `($__internal_11_$__cuda_sm20_div_rn_f64_full) ;  /* 0x00000120006c7944 */ /* 0x006fea0003c00000 */
[----:B------:R-:W-:Y:S01]  /*4380*/  MOV R8, R2 ;  /* 0x0000000200087202 */ /* 0x000fe20000000f00 */
[----:B------:R-:W-:-:S07]  /*4390*/  IMAD.MOV.U32 R9, RZ, RZ, R3 ;  /* 0x000000ffff097224 */ /* 0x000fce00078e0003 */
.L_x_7943:
[----:B------:R-:W-:Y:S05]  /*43a0*/  BSYNC.RECONVERGENT B2 ;  /* 0x0000000000027941 */ /* 0x000fea0003800200 */
.L_x_7942:
        /* <DEDUP_REMOVED lines=35> */
[----:B-12---:R-:W-:Y:S05]  /*45e0*/  CALL.REL.NOINC `($__internal_10_$__cuda_sm20_dblrcp_rn_slowpath_v3) ;  /* 0x0000011800447944 */ /* 0x006fea0003c00000 */
.L_x_7945:
[----:B------:R-:W-:Y:S05]  /*45f0*/  BSYNC.RECONVERGENT B2 ;  /* 0x0000000000027941 */ /* 0x000fea0003800200 */
.L_x_7944:
        /* <DEDUP_REMOVED lines=16> */
.L_x_7931:
[----:B------:R-:W-:Y:S05]  /*4700*/  BSYNC.RECONVERGENT B1 ;  /* 0x0000000000017941 */ /* 0x000fea0003800200 */
.L_x_7930:
        /* <DEDUP_REMOVED lines=65> */
[----:B-123--:R-:W-:Y:S05]  /*4b20*/  CALL.REL.NOINC `($__internal_11_$__cuda_sm20_div_rn_f64_full) ;  /* 0x0000011800807944 */ /* 0x00efea0003c00000 */
[----:B------:R-:W-:Y:S01]  /*4b30*/  MOV R12, R2 ;  /* 0x00000002000c7202 */ /* 0x000fe20000000f00 */
[----:B------:R-:W-:-:S07]  /*4b40*/  IMAD.MOV.U32 R13, RZ, RZ, R3 ;  /* 0x000000ffff0d7224 */ /* 0x000fce00078e0003 */
.L_x_7951:
[----:B------:R-:W-:Y:S05]  /*4b50*/  BSYNC.RECONVERGENT B2 ;  /* 0x0000000000027941 */ /* 0x000fea0003800200 */
.L_x_7950:
        /* <DEDUP_REMOVED lines=35> */
[----:B-123--:R-:W-:Y:S05]  /*4d90*/  CALL.REL.NOINC `($__internal_10_$__cuda_sm20_dblrcp_rn_slowpath_v3) ;  /* 0x0000011000587944 */ /* 0x00efea0003c00000 */
.L_x_7953:
[----:B------:R-:W-:Y:S05]  /*4da0*/  BSYNC.RECONVERGENT B2 ;  /* 0x0000000000027941 */ /* 0x000fea0003800200 */
.L_x_7952:
        /* <DEDUP_REMOVED lines=17> */
.L_x_7949:
        /* <DEDUP_REMOVED lines=52> */
[----:B-123--:R-:W-:Y:S05]  /*5200*/  CALL.REL.NOINC `($__internal_11_$__cuda_sm20_div_rn_f64_full) ;  /* 0x0000011000c87944 */ /* 0x00efea0003c00000 */
.L_x_7955:
[----:B------:R-:W-:Y:S05]  /*5210*/  BSYNC.RECONVERGENT B2 ;  /* 0x0000000000027941 */ /* 0x000fea0003800200 */
.L_x_7954:
        /* <DEDUP_REMOVED lines=55> */
[----:B------:R-:W-:Y:S02]  /*5590*/  IMAD.MOV.U32 R14, RZ, RZ, R2 ;  /* 0x000000ffff0e7224 */ /* 0x000fe400078e0002 */
[----:B------:R-:W-:-:S07]  /*55a0*/  IMAD.MOV.U32 R15, RZ, RZ, R3 ;  /* 0x000000ffff0f7224 */ /* 0x000fce00078e0003 */
.L_x_7957:
[----:B------:R-:W-:Y:S05]  /*55b0*/  BSYNC.RECONVERGENT B2 ;  /* 0x0000000000027941 */ /* 0x000fea0003800200 */
.L_x_7956:
[----:B------:R-:W-:Y:S05]  /*55c0*/  BRA `(.L_x_7947) ;  /* 0x0000000400a47947 */ /* 0x000fea0003800000 */
.L_x_7948:
        /* <DEDUP_REMOVED lines=51> */
.L_x_7959:
[----:B------:R-:W-:Y:S05]  /*5900*/  BSYNC.RECONVERGENT B2 ;  /* 0x0000000000027941 */ /* 0x000fea0003800200 */
.L_x_7958:
        /* <DEDUP_REMOVED lines=36> */
.L_x_7961:
[----:B------:R-:W-:Y:S05]  /*5b50*/  BSYNC.RECONVERGENT B2 ;  /* 0x0000000000027941 */ /* 0x000fea0003800200 */
.L_x_7960:
        /* <DEDUP_REMOVED lines=16> */
.L_x_7947:
[----:B------:R-:W-:Y:S05]  /*5c60*/  BSYNC.RECONVERGENT B1 ;  /* 0x0000000000017941 */ /* 0x000fea0003800200 */
.L_x_7946:
        /* <DEDUP_REMOVED lines=66> */
.L_x_7967:
[----:B------:R-:W-:Y:S05]  /*6090*/  BSYNC.RECONVERGENT B2 ;  /* 0x0000000000027941 */ /* 0x000fea0003800200 */
.L_x_7966:
        /* <DEDUP_REMOVED lines=36> */
.L_x_7969:
[----:B------:R-:W-:Y:S05]  /*62e0*/  BSYNC.RECONVERGENT B2 ;  /* 0x0000000000027941 */ /* 0x000fea0003800200 */
.L_x_7968:
        /* <DEDUP_REMOVED lines=17> */
.L_x_7965:
        /* <DEDUP_REMOVED lines=53> */
.L_x_7971:
[----:B------:R-:W-:Y:S05]  /*6750*/  BSYNC.RECONVERGENT B2 ;  /* 0x0000000000027941 */ /* 0x000fea0003800200 */
.L_x_7970:
        /* <DEDUP_REMOVED lines=55> */
[----:B------:R-:W-:Y:S01]  /*6ad0*/  IMAD.MOV.U32 R18, RZ, RZ, R2 ;  /* 0x000000ffff127224 */ /* 0x000fe200078e0002 */
[----:B------:R-:W-:-:S07]  /*6ae0*/  MOV R19, R3 ;  /* 0x0000000300137202 */ /* 0x000fce0000000f00 */
.L_x_7973:
[----:B------:R-:W-:Y:S05]  /*6af0*/  BSYNC.RECONVERGENT B2 ;  /* 0x0000000000027941 */ /* 0x000fea0003800200 */
.L_x_7972:
[----:B------:R-:W-:Y:S05]  /*6b00*/  BRA `(.L_x_7963) ;  /* 0x0000000400a47947 */ /* 0x000fea0003800000 */
.L_x_7964:
        /* <DEDUP_REMOVED lines=51> */
.L_x_7975:
[----:B------:R-:W-:Y:S05]  /*6e40*/  BSYNC.RECONVERGENT B2 ;  /* 0x0000000000027941 */ /* 0x000fea0003800200 */
.L_x_7974:
        /* <DEDUP_REMOVED lines=35> */
[----:B-123--:R-:W-:Y:S05]  /*7080*/  CALL.REL.NOINC `($__internal_10_$__cuda_sm20_dblrcp_rn_slowpath_v3) ;  /* 0x000000ec009c7944 */ /* 0x00efea0003c00000 */
.L_x_7977:
[----:B------:R-:W-:Y:S05]  /*7090*/  BSYNC.RECONVERGENT B2 ;  /* 0x0000000000027941 */ /* 0x000fea0003800200 */
.L_x_7976:
        /* <DEDUP_REMOVED lines=16> */
.L_x_7963:
[----:B------:R-:W-:Y:S05]  /*71a0*/  BSYNC.RECONVERGENT B1 ;  /* 0x0000000000017941 */ /* 0x000fea0003800200 */
.L_x_7962:
        /* <DEDUP_REMOVED lines=66> */
.L_x_7983:
[----:B------:R-:W-:Y:S05]  /*75d0*/  BSYNC.RECONVERGENT B2 ;  /* 0x0000000000027941 */ /* 0x000fea0003800200 */
.L_x_7982:
        /* <DEDUP_REMOVED lines=36> */
.L_x_7985:
[----:B------:R-:W-:Y:S05]  /*7820*/  BSYNC.RECONVERGENT B2 ;  /* 0x0000000000027941 */ /* 0x000fea0003800200 */
.L_x_7984:
        /* <DEDUP_REMOVED lines=17> */
.L_x_7981:
        /* <DEDUP_REMOVED lines=53> */
.L_x_7987:
[----:B------:R-:W-:Y:S05]  /*7c90*/  BSYNC.RECONVERGENT B2 ;  /* 0x0000000000027941 */ /* 0x000fea0003800200 */
.L_x_7986:
        /* <DEDUP_REMOVED lines=57> */
.L_x_7989:
[----:B------:R-:W-:Y:S05]  /*8030*/  BSYNC.RECONVERGENT B2 ;  /* 0x0000000000027941 */ /* 0x000fea0003800200 */
.L_x_7988:
[----:B------:R-:W-:Y:S05]  /*8040*/  BRA `(.L_x_7979) ;  /* 0x0000000400a47947 */ /* 0x000fea0003800000 */
.L_x_7980:
        /* <DEDUP_REMOVED lines=51> */
.L_x_7991:
[----:B------:R-:W-:Y:S05]  /*8380*/  BSYNC.RECONVERGENT B2 ;  /* 0x0000000000027941 */ /* 0x000fea0003800200 */
.L_x_7990:
        /* <DEDUP_REMOVED lines=35> */
[----:B-123--:R-:W-:Y:S05]  /*85c0*/  CALL.REL.NOINC `($__internal_10_$__cuda_sm20_dblrcp_rn_slowpath_v3) ;  /* 0x000000d8004c7944 */ /* 0x00efea0003c00000 */
.L_x_7993:
[----:B------:R-:W-:Y:S05]  /*85d0*/  BSYNC.RECONVERGENT B2 ;  /* 0x0000000000027941 */ /* 0x000fea0003800200 */
.L_x_7992:
        /* <DEDUP_REMOVED lines=16> */
.L_x_7979:
[----:B------:R-:W-:Y:S05]  /*86e0*/  BSYNC.RECONVERGENT B1 ;  /* 0x0000000000017941 */ /* 0x000fea0003800200 */
.L_x_7978:
        /* <DEDUP_REMOVED lines=66> */
.L_x_7999:
[----:B------:R-:W-:Y:S05]  /*8b10*/  BSYNC.RECONVERGENT B2 ;  /* 0x0000000000027941 */ /* 0x000fea0003800200 */
.L_x_7998:
        /* <DEDUP_REMOVED lines=36> */
.L_x_8001:
[----:B------:R-:W-:Y:S05]  /*8d60*/  BSYNC.RECONVERGENT B2 ;  /* 0x0000000000027941 */ /* 0x000fea0003800200 */
.L_x_8000:
        /* <DEDUP_REMOVED lines=17> */
.L_x_7997:
        /* <DEDUP_REMOVED lines=53> */
.L_x_8003:
[----:B------:R-:W-:Y:S05]  /*91d0*/  BSYNC.RECONVERGENT B2 ;  /* 0x0000000000027941 */ /* 0x000fea0003800200 */
.L_x_8002:
        /* <DEDUP_REMOVED lines=57> */
.L_x_8005:
[----:B------:R-:W-:Y:S05]  /*9570*/  BSYNC.RECONVERGENT B2 ;  /* 0x0000000000027941 */ /* 0x000fea0003800200 */
.L_x_8004:
[----:B------:R-:W-:Y:S05]  /*9580*/  BRA `(.L_x_7995) ;  /* 0x0000000400a47947 */ /* 0x000fea0003800000 */
.L_x_7996:
        /* <DEDUP_REMOVED lines=51> */
.L_x_8007:
[----:B------:R-:W-:Y:S05]  /*98c0*/  BSYNC.RECONVERGENT B2 ;  /* 0x0000000000027941 */ /* 0x000fea0003800200 */
.L_x_8006:
        /* <DEDUP_REMOVED lines=36> */
.L_x_8009:
[----:B------:R-:W-:Y:S05]  /*9b10*/  BSYNC.RECONVERGENT B2 ;  /* 0x0000000000027941 */ /* 0x000fea0003800200 */
.L_x_8008:
        /* <DEDUP_REMOVED lines=16> */
.L_x_7995:
[----:B------:R-:W-:Y:S05]  /*9c20*/  BSYNC.RECONVERGENT B1 ;  /* 0x0000000000017941 */ /* 0x000fea0003800200 */
.L_x_7994:
        /* <DEDUP_REMOVED lines=66> */
.L_x_8015:
[----:B------:R-:W-:Y:S05]  /*a050*/  BSYNC.RECONVERGENT B2 ;  /* 0x0000000000027941 */ /* 0x000fea0003800200 */
.L_x_8014:
        /* <DEDUP_REMOVED lines=36> */
.L_x_8017:
[----:B------:R-:W-:Y:S05]  /*a2a0*/  BSYNC.RECONVERGENT B2 ;  /* 0x0000000000027941 */ /* 0x000fea0003800200 */
.L_x_8016:
        /* <DEDUP_REMOVED lines=17> */
.L_x_8013:
        /* <DEDUP_REMOVED lines=53> */
.L_x_8019:
[----:B------:R-:W-:Y:S05]  /*a710*/  BSYNC.RECONVERGENT B2 ;  /* 0x0000000000027941 */ /* 0x000fea0003800200 */
.L_x_8018:
        /* <DEDUP_REMOVED lines=57> */
.L_x_8021:
[----:B------:R-:W-:Y:S05]  /*aab0*/  BSYNC.RECONVERGENT B2 ;  /* 0x0000000000027941 */ /* 0x000fea0003800200 */
.L_x_8020:
[----:B------:R-:W-:Y:S05]  /*aac0*/  BRA `(.L_x_8011) ;  /* 0x0000000400a47947 */ /* 0x000fea0003800000 */
.L_x_8012:
        /* <DEDUP_REMOVED lines=51> */
.L_x_8023:
[----:B------:R-:W-:Y:S05]  /*ae00*/  BSYNC.RECONVERGENT B2 ;  /* 0x0000000000027941 */ /* 0x000fea0003800200 */
.L_x_8022:
        /* <DEDUP_REMOVED lines=36> */
.L_x_8025:
[----:B------:R-:W-:Y:S05]  /*b050*/  BSYNC.RECONVERGENT B2 ;  /* 0x0000000000027941 */ /* 0x000fea0003800200 */
.L_x_8024:
        /* <DEDUP_REMOVED lines=16> */
.L_x_8011:
[----:B------:R-:W-:Y:S05]  /*b160*/  BSYNC.RECONVERGENT B1 ;  /* 0x0000000000017941 */ /* 0x000fea0003800200 */
.L_x_8010:
        /* <DEDUP_REMOVED lines=17> */
.L_x_8028:
[----:B------:R-:W-:-:S13]  /*b280*/  ISETP.GE.U32.AND P0, PT, R68, UR5, PT ;  /* 0x0000000544007c0c */ /* 0x000fda000bf06070 */
[----:B------:R-:W-:Y:S05]  /*b290*/  @P0 BRA `(.L_x_8030) ;  /* 0x0000000000300947 */ /* 0x000fea0003800000 */
[----:B0---4-:R-:W0:Y:S01]  /*b2a0*/  LDC.64 R2, c[0x0][0x388] ;  /* 0x0000e200ff027b82 */ /* 0x011e220000000a00 */
[----:B------:R-:W-:Y:S01]  /*b2b0*/  IMAD R5, R7, 0x400, R68 ;  /* 0x0000040007057824 */ /* 0x000fe200078e0244 */
[----:B------:R-:W-:-:S03]  /*b2c0*/  IADD3 R68, PT, PT, R68, 0x80, RZ ;  /* 0x0000008044447810 */ /* 0x000fc60007ffe0ff */
[----:B0-----:R-:W-:-:S05]  /*b2d0*/  IMAD.WIDE.U32 R2, R5, 0x10, R2 ;  /* 0x0000001005027825 */ /* 0x001fca00078e0002 */
[----:B---3--:R4:W-:Y:S02]  /*b2e0*/  STG.E.128 desc[UR6][R2.64], R8 ;  /* 0x0000000802007986 */ /* 0x0089e4000c101d06 */
.L_x_8029:
[----:B------:R-:W-:-:S13]  /*b2f0*/  ISETP.GE.U32.AND P0, PT, R68, UR5, PT ;  /* 0x0000000544007c0c */ /* 0x000fda000bf06070 */
[----:B------:R-:W-:Y:S05]  /*b300*/  @P0 BRA `(.L_x_8031) ;  /* 0x0000000000300947 */ /* 0x000fea0003800000 */
[----:B0---4-:R-:W0:Y:S01]  /*b310*/  LDC.64 R2, c[0x0][0x388] ;  /* 0x0000e200ff027b82 */ /* 0x011e220000000a00 */
[----:B------:R-:W-:Y:S02]  /*b320*/  IMAD R5, R7, 0x400, R68 ;  /* 0x0000040007057824 */ /* 0x000fe400078e0244 */
[----:B------:R-:W-:Y:S02]  /*b330*/  VIADD R68, R68, 0x80 ;  /* 0x0000008044447836 */ /* 0x000fe40000000000 */
[----:B0-----:R-:W-:-:S05]  /*b340*/  IMAD.WIDE.U32 R2, R5, 0x10, R2 ;  /* 0x0000001005027825 */ /* 0x001fca00078e0002 */
[----:B------:R0:W-:Y:S02]  /*b350*/  STG.E.128 desc[UR6][R2.64], R12 ;  /* 0x0000000c02007986 */ /* 0x0001e4000c101d06 */
.L_x_8030:
[----:B------:R-:W-:-:S13]  /*b360*/  ISETP.GE.U32.AND P0, PT, R68, UR5, PT ;  /* 0x0000000544007c0c */ /* 0x000fda000bf06070 */
[----:B------:R-:W-:Y:S05]  /*b370*/  @P0 BRA `(.L_x_8032) ;  /* 0x0000000000340947 */ /* 0x000fea0003800000 */
[----:B0---4-:R-:W0:Y:S01]  /*b380*/  LDC.64 R2, c[0x0][0x388] ;  /* 0x0000e200ff027b82 */ /* 0x011e220000000a00 */
[----:B------:R-:W-:Y:S01]  /*b390*/  IMAD R5, R7, 0x400, R68 ;  /* 0x0000040007057824 */ /* 0x000fe200078e0244 */
[----:B------:R-:W-:-:S03]  /*b3a0*/  IADD3 R68, PT, PT, R68, 0x80, RZ ;  /* 0x0000008044447810 */ /* 0x000fc60007ffe0ff */
[----:B0-----:R-:W-:-:S05]  /*b3b0*/  IMAD.WIDE.U32 R2, R5, 0x10, R2 ;  /* 0x0000001005027825 */ /* 0x001fca00078e0002 */
[----:B------:R0:W-:Y:S02]  /*b3c0*/  STG.E.128 desc[UR6][R2.64], R16 ;  /* 0x0000001002007986 */ /* 0x0001e4000c101d06 */
.L_x_8031:
        /* <DEDUP_REMOVED lines=8> */
.L_x_8032:
[----:B------:R-:W-:Y:S05]  /*b450*/  BSYNC.RELIABLE B1 ;  /* 0x0000000000017941 */ /* 0x000fea0003800100 */
.L_x_8027:
[----:B------:R-:W-:-:S13]  /*b460*/  ISETP.GE.U32.AND P0, PT, R68, UR5, PT ;  /* 0x0000000544007c0c */ /* 0x000fda000bf06070 */
[----:B0---4-:R-:W0:Y:S01]  /*b470*/  @!P0 LDC.64 R2, c[0x0][0x388] ;  /* 0x0000e200ff028b82 */ /* 0x011e220000000a00 */
[----:B------:R-:W-:Y:S01]  /*b480*/  @!P0 IMAD R5, R7, 0x400, R68 ;  /* 0x0000040007058824 */ /* 0x000fe200078e0244 */
[----:B------:R-:W-:-:S03]  /*b490*/  @!P0 IADD3 R68, PT, PT, R68, 0x80, RZ ;  /* 0x0000008044448810 */ /* 0x000fc60007ffe0ff */
[----:B0-----:R-:W-:-:S05]  /*b4a0*/  @!P0 IMAD.WIDE.U32 R2, R5, 0x10, R2 ;  /* 0x0000001005028825 */ /* 0x001fca00078e0002 */
[----:B------:R0:W-:Y:S02]  /*b4b0*/  @!P0 STG.E.128 desc[UR6][R2.64], R24 ;  /* 0x0000001802008986 */ /* 0x0001e4000c101d06 */
.L_x_8033:
[----:B------:R-:W-:Y:S05]  /*b4c0*/  BSYNC.RECONVERGENT B0 ;  /* 0x0000000000007941 */ /* 0x000fea0003800200 */
.L_x_8026:
        /* <DEDUP_REMOVED lines=8> */
.L_x_7897:
        /* <DEDUP_REMOVED lines=79> */
.L_x_8038:
[----:B------:R-:W-:Y:S05]  /*ba40*/  BSYNC.RECONVERGENT B2 ;  /* 0x0000000000027941 */ /* 0x000fea0003800200 */
.L_x_8037:
        /* <DEDUP_REMOVED lines=57> */
.L_x_8040:
[----:B------:R-:W-:Y:S05]  /*bde0*/  BSYNC.RECONVERGENT B2 ;  /* 0x0000000000027941 */ /* 0x000fea0003800200 */
.L_x_8039:
[----:B------:R-:W-:Y:S02]  /*bdf0*/  IMAD.MOV.U32 R10, RZ, RZ, R4 ;  /* 0x000000ffff0a7224 */ /* 0x000fe400078e0004 */
[----:B------:R-:W-:Y:S01]  /*be00*/  IMAD.MOV.U32 R11, RZ, RZ, R5 ;  /* 0x000000ffff0b7224 */ /* 0x000fe200078e0005 */
[----:B------:R-:W-:Y:S06]  /*be10*/  BRA `(.L_x_8041) ;  /* 0x0000000c004c7947 */ /* 0x000fec0003800000 */
.L_x_8036:
        /* <DEDUP_REMOVED lines=48> */
[----:B-----5:R-:W-:Y:S05]  /*c120*/  CALL.REL.NOINC `($__internal_11_$__cuda_sm20_div_rn_f64_full) ;  /* 0x000000a400007944 */ /* 0x020fea0003c00000 */
[----:B------:R-:W-:Y:S01]  /*c130*/  MOV R72, R2 ;  /* 0x0000000200487202 */ /* 0x000fe20000000f00 */
[----:B------:R-:W-:-:S07]  /*c140*/  IMAD.MOV.U32 R73, RZ, RZ, R3 ;  /* 0x000000ffff497224 */ /* 0x000fce00078e0003 */
.L_x_8043:
[----:B------:R-:W-:Y:S05]  /*c150*/  BSYNC.RECONVERGENT B2 ;  /* 0x0000000000027941 */ /* 0x000fea0003800200 */
.L_x_8042:
        /* <DEDUP_REMOVED lines=35> */
[----:B-----5:R-:W-:Y:S05]  /*c390*/  CALL.REL.NOINC `($__internal_10_$__cuda_sm20_dblrcp_rn_slowpath_v3) ;  /* 0x0000009800d87944 */ /* 0x020fea0003c00000 */
.L_x_8045:
[----:B------:R-:W-:Y:S05]  /*c3a0*/  BSYNC.RECONVERGENT B2 ;  /* 0x0000000000027941 */ /* 0x000fea0003800200 */
.L_x_8044:
        /* <DEDUP_REMOVED lines=17> */
.L_x_8035:
        /* <DEDUP_REMOVED lines=48> */
[----:B-----5:R-:W-:Y:S05]  /*c7c0*/  CALL.REL.NOINC `($__internal_11_$__cuda_sm20_div_rn_f64_full) ;  /* 0x0000009c00587944 */ /* 0x020fea0003c00000 */
[----:B------:R-:W-:Y:S01]  /*c7d0*/  IMAD.MOV.U32 R72, RZ, RZ, R2 ;  /* 0x000000ffff487224 */ /* 0x000fe200078e0002 */
[----:B------:R-:W-:-:S07]  /*c7e0*/  MOV R73, R3 ;  /* 0x0000000300497202 */ /* 0x000fce0000000f00 */
.L_x_8047:
[----:B------:R-:W-:Y:S05]  /*c7f0*/  BSYNC.RECONVERGENT B2 ;  /* 0x0000000000027941 */ /* 0x000fea0003800200 */
.L_x_8046:
        /* <DEDUP_REMOVED lines=35> */
[----:B-----5:R-:W-:Y:S05]  /*ca30*/  CALL.REL.NOINC `($__internal_10_$__cuda_sm20_dblrcp_rn_slowpath_v3) ;  /* 0x0000009400307944 */ /* 0x020fea0003c00000 */
.L_x_8049:
[----:B------:R-:W-:Y:S05]  /*ca40*/  BSYNC.RECONVERGENT B2 ;  /* 0x0000000000027941 */ /* 0x000fea0003800200 */
.L_x_8048:
        /* <DEDUP_REMOVED lines=16> */
.L_x_8041:
[----:B------:R-:W-:Y:S05]  /*cb50*/  BSYNC.RECONVERGENT B1 ;  /* 0x0000000000017941 */ /* 0x000fea0003800200 */
.L_x_8034:
        /* <DEDUP_REMOVED lines=61> */
.L_x_8054:
[----:B------:R-:W-:Y:S05]  /*cf30*/  BSYNC.RECONVERGENT B2 ;  /* 0x0000000000027941 */ /* 0x000fea0003800200 */
.L_x_8053:
        /* <DEDUP_REMOVED lines=36> */
.L_x_8056:
[----:B------:R-:W-:Y:S05]  /*d180*/  BSYNC.RECONVERGENT B2 ;  /* 0x0000000000027941 */ /* 0x000fea0003800200 */
.L_x_8055:
        /* <DEDUP_REMOVED lines=17> */
.L_x_8052:
        /* <DEDUP_REMOVED lines=53> */
.L_x_8059:
[----:B------:R-:W-:Y:S05]  /*d5f0*/  BSYNC.RECONVERGENT B2 ;  /* 0x0000000000027941 */ /* 0x000fea0003800200 */
.L_x_8058:
        /* <DEDUP_REMOVED lines=57> */
.L_x_8061:
[----:B------:R-:W-:Y:S05]  /*d990*/  BSYNC.RECONVERGENT B2 ;  /* 0x0000000000027941 */ /* 0x000fea0003800200 */
.L_x_8060:
[----:B------:R-:W-:Y:S02]  /*d9a0*/  IMAD.MOV.U32 R14, RZ, RZ, R4 ;  /* 0x000000ffff0e7224 */ /* 0x000fe400078e0004 */
[----:B------:R-:W-:Y:S01]  /*d9b0*/  IMAD.MOV.U32 R15, RZ, RZ, R5 ;  /* 0x000000ffff0f7224 */ /* 0x000fe200078e0005 */
[----:B------:R-:W-:Y:S06]  /*d9c0*/  BRA `(.L_x_8057) ;  /* 0x0000000400a47947 */ /* 0x000fec0003800000 */
.L_x_8051:
        /* <DEDUP_REMOVED lines=51> */
.L_x_8063:
[----:B------:R-:W-:Y:S05]  /*dd00*/  BSYNC.RECONVERGENT B2 ;  /* 0x0000000000027941 */ /* 0x000fea0003800200 */
.L_x_8062:
        /* <DEDUP_REMOVED lines=35> */
[----:B-1----:R-:W-:Y:S05]  /*df40*/  CALL.REL.NOINC `($__internal_10_$__cuda_sm20_dblrcp_rn_slowpath_v3) ;  /* 0x0000007c00ec7944 */ /* 0x002fea0003c00000 */
.L_x_8065:
[----:B------:R-:W-:Y:S05]  /*df50*/  BSYNC.RECONVERGENT B2 ;  /* 0x0000000000027941 */ /* 0x000fea0003800200 */
.L_x_8064:
        /* <DEDUP_REMOVED lines=16> */
.L_x_8057:
[----:B------:R-:W-:Y:S05]  /*e060*/  BSYNC.RECONVERGENT B1 ;  /* 0x0000000000017941 */ /* 0x000fea0003800200 */
.L_x_8050:
        /* <DEDUP_REMOVED lines=61> */
.L_x_8070:
[----:B------:R-:W-:Y:S05]  /*e440*/  BSYNC.RECONVERGENT B2 ;  /* 0x0000000000027941 */ /* 0x000fea0003800200 */
.L_x_8069:
        /* <DEDUP_REMOVED lines=36> */
.L_x_8072:
[----:B------:R-:W-:Y:S05]  /*e690*/  BSYNC.RECONVERGENT B2 ;  /* 0x0000000000027941 */ /* 0x000fea0003800200 */
.L_x_8071:
        /* <DEDUP_REMOVED lines=17> */
.L_x_8068:
        /* <DEDUP_REMOVED lines=53> */
.L_x_8075:
[----:B------:R-:W-:Y:S05]  /*eb00*/  BSYNC.RECONVERGENT B2 ;  /* 0x0000000000027941 */ /* 0x000fea0003800200 */
.L_x_8074:
        /* <DEDUP_REMOVED lines=57> */
.L_x_8077:
[----:B------:R-:W-:Y:S05]  /*eea0*/  BSYNC.RECONVERGENT B2 ;  /* 0x0000000000027941 */ /* 0x000fea0003800200 */
.L_x_8076:
[----:B------:R-:W-:Y:S01]  /*eeb0*/  MOV R18, R4 ;  /* 0x0000000400127202 */ /* 0x000fe20000000f00 */
[----:B------:R-:W-:Y:S01]  /*eec0*/  IMAD.MOV.U32 R19, RZ, RZ, R5 ;  /* 0x000000ffff137224 */ /* 0x000fe200078e0005 */
[----:B------:R-:W-:Y:S06]  /*eed0*/  BRA `(.L_x_8073) ;  /* 0x0000000400a47947 */ /* 0x000fec0003800000 */
.L_x_8067:
        /* <DEDUP_REMOVED lines=51> */
.L_x_8079:
[----:B------:R-:W-:Y:S05]  /*f210*/  BSYNC.RECONVERGENT B2 ;  /* 0x0000000000027941 */ /* 0x000fea0003800200 */
.L_x_8078:
        /* <DEDUP_REMOVED lines=36> */
.L_x_8081:
[----:B------:R-:W-:Y:S05]  /*f460*/  BSYNC.RECONVERGENT B2 ;  /* 0x0000000000027941 */ /* 0x000fea0003800200 */
.L_x_8080:
        /* <DEDUP_REMOVED lines=16> */
.L_x_8073:
[----:B------:R-:W-:Y:S05]  /*f570*/  BSYNC.RECONVERGENT B1 ;  /* 0x0000000000017941 */ /* 0x000fea0003800200 */
.L_x_8066:
        /* <DEDUP_REMOVED lines=61> */
.L_x_8086:
[----:B------:R-:W-:Y:S05]  /*f950*/  BSYNC.RECONVERGENT B2 ;  /* 0x0000000000027941 */ /* 0x000fea0003800200 */
.L_x_8085:
        /* <DEDUP_REMOVED lines=36> */
.L_x_8088:
[----:B------:R-:W-:Y:S05]  /*fba0*/  BSYNC.RECONVERGENT B2 ;  /* 0x0000000000027941 */ /* 0x000fea0003800200 */
.L_x_8087:
        /* <DEDUP_REMOVED lines=17> */
.L_x_8084:
        /* <DEDUP_REMOVED lines=53> */
.L_x_8091:
[----:B------:R-:W-:Y:S05]  /*10010*/  BSYNC.RECONVERGENT B2 ;  /* 0x0000000000027941 */ /* 0x000fea0003800200 */
.L_x_8090:
        /* <DEDUP_REMOVED lines=57> */
.L_x_8093:
[----:B------:R-:W-:Y:S05]  /*103b0*/  BSYNC.RECONVERGENT B2 ;  /* 0x0000000000027941 */ /* 0x000fea0003800200 */
.L_x_8092:
[----:B------:R-:W-:Y:S02]  /*103c0*/  IMAD.MOV.U32 R22, RZ, RZ, R4 ;  /* 0x000000ffff167224 */ /* 0x000fe400078e0004 */
[----:B------:R-:W-:Y:S01]  /*103d0*/  IMAD.MOV.U32 R23, RZ, RZ, R5 ;  /* 0x000000ffff177224 */ /* 0x000fe200078e0005 */
[----:B------:R-:W-:Y:S06]  /*103e0*/  BRA `(.L_x_8089) ;  /* 0x0000000400a47947 */ /* 0x000fec0003800000 */
.L_x_8083:
        /* <DEDUP_REMOVED lines=51> */
.L_x_8095:
[----:B------:R-:W-:Y:S05]  /*10720*/  BSYNC.RECONVERGENT B2 ;  /* 0x0000000000027941 */ /* 0x000fea0003800200 */
.L_x_8094:
        /* <DEDUP_REMOVED lines=36> */
.L_x_8097:
[----:B------:R-:W-:Y:S05]  /*10970*/  BSYNC.RECONVERGENT B2 ;  /* 0x0000000000027941 */ /* 0x000fea0003800200 */
.L_x_8096:
        /* <DEDUP_REMOVED lines=16> */
.L_x_8089:
[----:B------:R-:W-:Y:S05]  /*10a80*/  BSYNC.RECONVERGENT B1 ;  /* 0x0000000000017941 */ /* 0x000fea0003800200 */
.L_x_8082:
        /* <DEDUP_REMOVED lines=61> */
.L_x_8102:
[----:B------:R-:W-:Y:S05]  /*10e60*/  BSYNC.RECONVERGENT B2 ;  /* 0x0000000000027941 */ /* 0x000fea0003800200 */
.L_x_8101:
        /* <DEDUP_REMOVED lines=36> */
.L_x_8104:
[----:B------:R-:W-:Y:S05]  /*110b0*/  BSYNC.RECONVERGENT B2 ;  /* 0x0000000000027941 */ /* 0x000fea0003800200 */
.L_x_8103:
        /* <DEDUP_REMOVED lines=17> */
.L_x_8100:
        /* <DEDUP_REMOVED lines=53> */
.L_x_8107:
[----:B------:R-:W-:Y:S05]  /*11520*/  BSYNC.RECONVERGENT B2 ;  /* 0x0000000000027941 */ /* 0x000fea0003800200 */
.L_x_8106:
        /* <DEDUP_REMOVED lines=55> */
[----:B------:R-:W-:Y:S01]  /*118a0*/  MOV R26, R2 ;  /* 0x00000002001a7202 */ /* 0x000fe20000000f00 */
[----:B------:R-:W-:-:S07]  /*118b0*/  IMAD.MOV.U32 R27, RZ, RZ, R3 ;  /* 0x000000ffff1b7224 */ /* 0x000fce00078e0003 */
.L_x_8109:
[----:B------:R-:W-:Y:S05]  /*118c0*/  BSYNC.RECONVERGENT B2 ;  /* 0x0000000000027941 */ /* 0x000fea0003800200 */
.L_x_8108:
[----:B------:R-:W-:Y:S05]  /*118d0*/  BRA `(.L_x_8105) ;  /* 0x0000000400a47947 */ /* 0x000fea0003800000 */
.L_x_8099:
        /* <DEDUP_REMOVED lines=48> */
[----:B-123--:R-:W-:Y:S05]  /*11be0*/  CALL.REL.NOINC `($__internal_11_$__cuda_sm20_div_rn_f64_full) ;  /* 0x0000004800507944 */ /* 0x00efea0003c00000 */
[----:B------:R-:W-:Y:S02]  /*11bf0*/  IMAD.MOV.U32 R24, RZ, RZ, R2 ;  /* 0x000000ffff187224 */ /* 0x000fe400078e0002 */
[----:B------:R-:W-:-:S07]  /*11c00*/  IMAD.MOV.U32 R25, RZ, RZ, R3 ;  /* 0x000000ffff197224 */ /* 0x000fce00078e0003 */
.L_x_8111:
[----:B------:R-:W-:Y:S05]  /*11c10*/  BSYNC.RECONVERGENT B2 ;  /* 0x0000000000027941 */ /* 0x000fea0003800200 */
.L_x_8110:
        /* <DEDUP_REMOVED lines=36> */
.L_x_8113:
[----:B------:R-:W-:Y:S05]  /*11e60*/  BSYNC.RECONVERGENT B2 ;  /* 0x0000000000027941 */ /* 0x000fea0003800200 */
.L_x_8112:
        /* <DEDUP_REMOVED lines=16> */
.L_x_8105:
[----:B------:R-:W-:Y:S05]  /*11f70*/  BSYNC.RECONVERGENT B1 ;  /* 0x0000000000017941 */ /* 0x000fea0003800200 */
.L_x_8098:
        /* <DEDUP_REMOVED lines=61> */
.L_x_8118:
[----:B------:R-:W-:Y:S05]  /*12350*/  BSYNC.RECONVERGENT B2 ;  /* 0x0000000000027941 */ /* 0x000fea0003800200 */
.L_x_8117:
        /* <DEDUP_REMOVED lines=36> */
.L_x_8120:
[----:B------:R-:W-:Y:S05]  /*125a0*/  BSYNC.RECONVERGENT B2 ;  /* 0x0000000000027941 */ /* 0x000fea0003800200 */
.L_x_8119:
        /* <DEDUP_REMOVED lines=17> */
.L_x_8116:
        /* <DEDUP_REMOVED lines=53> */
.L_x_8123:
[----:B------:R-:W-:Y:S05]  /*12a10*/  BSYNC.RECONVERGENT B2 ;  /* 0x0000000000027941 */ /* 0x000fea0003800200 */
.L_x_8122:
        /* <DEDUP_REMOVED lines=57> */
.L_x_8125:
[----:B------:R-:W-:Y:S05]  /*12db0*/  BSYNC.RECONVERGENT B2 ;  /* 0x0000000000027941 */ /* 0x000fea0003800200 */
.L_x_8124:
[----:B------:R-:W-:Y:S05]  /*12dc0*/  BRA `(.L_x_8121) ;  /* 0x0000000400a47947 */ /* 0x000fea0003800000 */
.L_x_8115:
        /* <DEDUP_REMOVED lines=51> */
.L_x_8127:
[----:B------:R-:W-:Y:S05]  /*13100*/  BSYNC.RECONVERGENT B2 ;  /* 0x0000000000027941 */ /* 0x000fea0003800200 */
.L_x_8126:
        /* <DEDUP_REMOVED lines=36> */
.L_x_8129:
[----:B------:R-:W-:Y:S05]  /*13350*/  BSYNC.RECONVERGENT B2 ;  /* 0x0000000000027941 */ /* 0x000fea0003800200 */
.L_x_8128:
        /* <DEDUP_REMOVED lines=16> */
.L_x_8121:
[----:B------:R-:W-:Y:S05]  /*13460*/  BSYNC.RECONVERGENT B1 ;  /* 0x0000000000017941 */ /* 0x000fea0003800200 */
.L_x_8114:
        /* <DEDUP_REMOVED lines=61> */
.L_x_8134:
[----:B------:R-:W-:Y:S05]  /*13840*/  BSYNC.RECONVERGENT B2 ;  /* 0x0000000000027941 */ /* 0x000fea0003800200 */
.L_x_8133:
        /* <DEDUP_REMOVED lines=36> */
.L_x_8136:
[----:B------:R-:W-:Y:S05]  /*13a90*/  BSYNC.RECONVERGENT B2 ;  /* 0x0000000000027941 */ /* 0x000fea0003800200 */
.L_x_8135:
        /* <DEDUP_REMOVED lines=17> */
.L_x_8132:
        /* <DEDUP_REMOVED lines=53> */
.L_x_8139:
[----:B------:R-:W-:Y:S05]  /*13f00*/  BSYNC.RECONVERGENT B2 ;  /* 0x0000000000027941 */ /* 0x000fea0003800200 */
.L_x_8138:
        /* <DEDUP_REMOVED lines=57> */
.L_x_8141:
[----:B------:R-:W-:Y:S05]  /*142a0*/  BSYNC.RECONVERGENT B2 ;  /* 0x0000000000027941 */ /* 0x000fea0003800200 */
.L_x_8140:
[----:B------:R-:W-:Y:S05]  /*142b0*/  BRA `(.L_x_8137) ;  /* 0x0000000400a47947 */ /* 0x000fea0003800000 */
.L_x_8131:
        /* <DEDUP_REMOVED lines=51> */
.L_x_8143:
[----:B------:R-:W-:Y:S05]  /*145f0*/  BSYNC.RECONVERGENT B2 ;  /* 0x0000000000027941 */ /* 0x000fea0003800200 */
.L_x_8142:
        /* <DEDUP_REMOVED lines=36> */
.L_x_8145:
[----:B------:R-:W-:Y:S05]  /*14840*/  BSYNC.RECONVERGENT B2 ;  /* 0x0000000000027941 */ /* 0x000fea0003800200 */
.L_x_8144:
        /* <DEDUP_REMOVED lines=16> */
.L_x_8137:
[----:B------:R-:W-:Y:S05]  /*14950*/  BSYNC.RECONVERGENT B1 ;  /* 0x0000000000017941 */ /* 0x000fea0003800200 */
.L_x_8130:
        /* <DEDUP_REMOVED lines=61> */
.L_x_8150:
[----:B------:R-:W-:Y:S05]  /*14d30*/  BSYNC.RECONVERGENT B2 ;  /* 0x0000000000027941 */ /* 0x000fea0003800200 */
.L_x_8149:
        /* <DEDUP_REMOVED lines=36> */
.L_x_8152:
[----:B------:R-:W-:Y:S05]  /*14f80*/  BSYNC.RECONVERGENT B2 ;  /* 0x0000000000027941 */ /* 0x000fea0003800200 */
.L_x_8151:
        /* <DEDUP_REMOVED lines=17> */
.L_x_8148:
        /* <DEDUP_REMOVED lines=53> */
.L_x_8155:
[----:B------:R-:W-:Y:S05]  /*153f0*/  BSYNC.RECONVERGENT B2 ;  /* 0x0000000000027941 */ /* 0x000fea0003800200 */
.L_x_8154:
        /* <DEDUP_REMOVED lines=57> */
.L_x_8157:
[----:B------:R-:W-:Y:S05]  /*15790*/  BSYNC.RECONVERGENT B2 ;  /* 0x0000000000027941 */ /* 0x000fea0003800200 */
.L_x_8156:
[----:B------:R-:W-:Y:S05]  /*157a0*/  BRA `(.L_x_8153) ;  /* 0x0000000400a47947 */ /* 0x000fea0003800000 */
.L_x_8147:
        /* <DEDUP_REMOVED lines=51> */
.L_x_8159:
[----:B------:R-:W-:Y:S05]  /*15ae0*/  BSYNC.RECONVERGENT B2 ;  /* 0x0000000000027941 */ /* 0x000fea0003800200 */
.L_x_8158:
        /* <DEDUP_REMOVED lines=36> */
.L_x_8161:
[----:B------:R-:W-:Y:S05]  /*15d30*/  BSYNC.RECONVERGENT B2 ;  /* 0x0000000000027941 */ /* 0x000fea0003800200 */
.L_x_8160:
        /* <DEDUP_REMOVED lines=16> */
.L_x_8153:
[----:B------:R-:W-:Y:S05]  /*15e40*/  BSYNC.RECONVERGENT B1 ;  /* 0x0000000000017941 */ /* 0x000fea0003800200 */
.L_x_8146:
        /* <DEDUP_REMOVED lines=11> */
        .weak           $__internal_10_$__cuda_sm20_dblrcp_rn_slowpath_v3
        .type           $__internal_10_$__cuda_sm20_dblrcp_rn_slowpath_v3,@function
        .size           $__internal_10_$__cuda_sm20_dblrcp_rn_slowpath_v3,($__internal_11_$__cuda_sm20_div_rn_f64_full - $__internal_10_$__cuda_sm20_dblrcp_rn_slowpath_v3)
$__internal_10_$__cuda_sm20_dblrcp_rn_slowpath_v3:
        /* <DEDUP_REMOVED lines=58> */
.L_x_8165:
        /* <DEDUP_REMOVED lines=33> */
.L_x_8163:
[----:B------:R-:W-:Y:S01]  /*164b0*/  LOP3.LUT R5, R7, 0x80000, RZ, 0xfc, !PT ;  /* 0x0008000007057812 */ /* 0x000fe200078efcff */
[----:B------:R-:W-:-:S07]  /*164c0*/  IMAD.MOV.U32 R4, RZ, RZ, R6 ;  /* 0x000000ffff047224 */ /* 0x000fce00078e0006 */
.L_x_8164:
[----:B------:R-:W-:Y:S05]  /*164d0*/  BSYNC.RECONVERGENT B0 ;  /* 0x0000000000007941 */ /* 0x000fea0003800200 */
.L_x_8162:
[----:B------:R-:W-:Y:S01]  /*164e0*/  MOV R2, R4 ;  /* 0x0000000400027202 */ /* 0x000fe20000000f00 */
[----:B------:R-:W-:Y:S02]  /*164f0*/  IMAD.MOV.U32 R3, RZ, RZ, R5 ;  /* 0x000000ffff037224 */ /* 0x000fe400078e0005 */
[----:B------:R-:W-:Y:S02]  /*16500*/  HFMA2 R5, -RZ, RZ, 0, 0 ;  /* 0x00000000ff057431 */ /* 0x000fe400000001ff */
[----:B------:R-:W-:-:S04]  /*16510*/  IMAD.MOV.U32 R4, RZ, RZ, R0 ;  /* 0x000000ffff047224 */ /* 0x000fc800078e0000 */
[----:B------:R-:W-:Y:S05]  /*16520*/  RET.REL.NODEC R4 `(_ZN2at6native29vectorized_elementwise_kernelILi4ENS0_13BinaryFunctorIN3c107complexIdEES5_S5_NS0_15binary_internal10DivFunctorIS5_EEEESt5arrayIPcLm3EEEEviT0_T1_) ;  /* 0xfffffe9804b47950 */ /* 0x000fea0003c3ffff */
        .weak           $__internal_11_$__cuda_sm20_div_rn_f64_full
        .type           $__internal_11_$__cuda_sm20_div_rn_f64_full,@function
        .size           $__internal_11_$__cuda_sm20_div_rn_f64_full,(.L_x_18201 - $__internal_11_$__cuda_sm20_div_rn_f64_full)
$__internal_11_$__cuda_sm20_div_rn_f64_full:
        /* <DEDUP_REMOVED lines=110> */
.L_x_8167:
        /* <DEDUP_REMOVED lines=17> */
.L_x_8170:
[----:B------:R-:W-:Y:S02]  /*16d20*/  LOP3.LUT R3, R77, 0x80000, RZ, 0xfc, !PT ;  /* 0x000800004d037812 */ /* 0x000fe400078efcff */
[----:B------:R-:W-:-:S03]  /*16d30*/  MOV R84, R76 ;  /* 0x0000004c00547202 */ /* 0x000fc60000000f00 */
[----:B------:R-:W-:Y:S01]  /*16d40*/  IMAD.MOV.U32 R85, RZ, RZ, R3 ;  /* 0x000000ffff557224 */ /* 0x000fe200078e0003 */
[----:B------:R-:W-:Y:S06]  /*16d50*/  BRA `(.L_x_8168) ;  /* 0x00000000000c7947 */ /* 0x000fec0003800000 */
.L_x_8169:
[----:B------:R-:W-:Y:S01]  /*16d60*/  LOP3.LUT R3, R81, 0x80000, RZ, 0xfc, !PT ;  /* 0x0008000051037812 */ /* 0x000fe200078efcff */
[----:B------:R-:W-:-:S03]  /*16d70*/  IMAD.MOV.U32 R84, RZ, RZ, R80 ;  /* 0x000000ffff547224 */ /* 0x000fc600078e0050 */
[----:B------:R-:W-:-:S07]  /*16d80*/  MOV R85, R3 ;  /* 0x0000000300557202 */ /* 0x000fce0000000f00 */
.L_x_8168:
[----:B------:R-:W-:Y:S05]  /*16d90*/  BSYNC.RECONVERGENT B0 ;  /* 0x0000000000007941 */ /* 0x000fea0003800200 */
.L_x_8166:
[----:B------:R-:W-:Y:S01]  /*16da0*/  MOV R4, R0 ;  /* 0x0000000000047202 */ /* 0x000fe20000000f00 */
[----:B------:R-:W-:Y:S02]  /*16db0*/  IMAD.MOV.U32 R5, RZ, RZ, 0x0 ;  /* 0x00000000ff057424 */ /* 0x000fe400078e00ff */
[----:B------:R-:W-:Y:S02]  /*16dc0*/  IMAD.MOV.U32 R2, RZ, RZ, R84 ;  /* 0x000000ffff027224 */ /* 0x000fe400078e0054 */
[----:B------:R-:W-:Y:S01]  /*16dd0*/  IMAD.MOV.U32 R3, RZ, RZ, R85 ;  /* 0x000000ffff037224 */ /* 0x000fe200078e0055 */
[----:B------:R-:W-:Y:S06]  /*16de0*/  RET.REL.NODEC R4 `(_ZN2at6native29vectorized_elementwise_kernelILi4ENS0_13BinaryFunctorIN3c107complexIdEES5_S5_NS0_15binary_internal10DivFunctorIS5_EEEESt5arrayIPcLm3EEEEviT0_T1_) ;  /* 0xfffffe9004847950 */ /* 0x000fec0003c3ffff */
.L_x_8171:
        /* <DEDUP_REMOVED lines=9> */
.L_x_18201:


//--------------------- .text._ZN2at6native29vectorized_elementwise_kernelILi8ENS0_13BinaryFunctorIN3c107complexIdEES5_S5_NS0_15binary_internal10DivFunctorIS5_EEEESt5arrayIPcLm3EEEEviT0_T1_ --------------------------
	.section	.text._ZN2at6native29vectorized_elementwise_kernelILi8ENS0_13BinaryFunctorIN3c107complexIdEES5_S5_NS0_15binary_internal10DivFunctorIS5_EEEESt5arrayIPcLm3EEEEviT0_T1_,"ax",@progbits
	.align	128
        .global         _ZN2at6native29vectorized_elementwise_kernelILi8ENS0_13BinaryFunctorIN3c107complexIdEES5_S5_NS0_15binary_internal10DivFunctorIS5_EEEESt5arrayIPcLm3EEEEviT0_T1_
        .type           _ZN2at6native29vectorized_elementwise_kernelILi8ENS0_13BinaryFunctorIN3c107complexIdEES5_S5_NS0_15binary_internal10DivFunctorIS5_EEEESt5arrayIPcLm3EEEEviT0_T1_,@function
        .size           _ZN2at6native29vectorized_elementwise_kernelILi8ENS0_13BinaryFunctorIN3c107complexIdEES5_S5_NS0_15binary_internal10DivFunctorIS5_EEEESt5arrayIPcLm3EEEEviT0_T1_,(.L_x_18313 - _ZN2at6native29vectorized_elementwise_kernelILi8ENS0_13BinaryFunctorIN3c107complexIdEES5_S5_NS0_15binary_internal10DivFunctorIS5_EEEESt5arrayIPcLm3EEEEviT0_T1_)
        .other          _ZN2at6native29vectorized_elementwise_kernelILi8ENS0_13BinaryFunctorIN3c107complexIdEES5_S5_NS0_15binary_internal10DivFunctorIS5_EEEESt5arrayIPcLm3EEEEviT0_T1_,@"STO_CUDA_ENTRY STV_DEFAULT"
_ZN2at6native29vectorized_elementwise_kernelILi8ENS0_13BinaryFunctorIN3c107complexIdEES5_S5_NS0_15binary_internal10DivFunctorIS5_EEEESt5arrayIPcLm3EEEEviT0_T1_:
.text._ZN2at6native29vectorized_elementwise_kernelILi8ENS0_13BinaryFunctorIN3c107complexIdEES5_S5_NS0_15binary_internal10DivFunctorIS5_EEEESt5arrayIPcLm3EEEEviT0_T1_:
[----:B------:R-:W-:Y:S01]  /*0000*/  LDC R1, c[0x0][0x37c] ;  /* 0x0000df00ff017b82 */ /* 0x000fe20000000800 */
[----:B------:R-:W-:Y:S05]  /*0010*/  EXIT ;  /* 0x000000000000794d */ /* 0x000fea0003800000 */
.L_x_8172:
        /* <DEDUP_REMOVED lines=14> */
.L_x_18313:


//--------------------- .text._ZN2at6native18elementwise_kernelILi128ELi4EZNS0_15gpu_kernel_implINS0_13BUnaryFunctorIN3c107complexIdEES6_S6_NS0_15binary_internal10DivFunctorIS6_EEEEEEvRNS_18TensorIteratorBaseERKT_EUliE_EEviT1_ --------------------------
	.section	.text._ZN2at6native18elementwise_kernelILi128ELi4EZNS0_15gpu_kernel_implINS0_13BUnaryFunctorIN3c107complexIdEES6_S6_NS0_15binary_internal10DivFunctorIS6_EEEEEEvRNS_18TensorIteratorBaseERKT_EUliE_EEviT1_,"ax",@progbits
	.align	128
        .global         _ZN2at6native18elementwise_kernelILi128ELi4EZNS0_15gpu_kernel_implINS0_13BUnaryFunctorIN3c107complexIdEES6_S6_NS0_15binary_internal10DivFunctorIS6_EEEEEEvRNS_18TensorIteratorBaseERKT_EUliE_EEviT1_
        .type           _ZN2at6native18elementwise_kernelILi128ELi4EZNS0_15gpu_kernel_implINS0_13BUnaryFunctorIN3c107complexIdEES6_S6_NS0_15binary_internal10DivFunctorIS6_EEEEEEvRNS_18TensorIteratorBaseERKT_EUliE_EEviT1_,@function
        .size           _ZN2at6native18elementwise_kernelILi128ELi4EZNS0_15gpu_kernel_implINS0_13BUnaryFunctorIN3c107complexIdEES6_S6_NS0_15binary_internal10DivFunctorIS6_EEEEEEvRNS_18TensorIteratorBaseERKT_EUliE_EEviT1_,(.L_x_18203 - _ZN2at6native18elementwise_kernelILi128ELi4EZNS0_15gpu_kernel_implINS0_13BUnaryFunctorIN3c107complexIdEES6_S6_NS0_15binary_internal10DivFunctorIS6_EEEEEEvRNS_18TensorIteratorBaseERKT_EUliE_EEviT1_)
        .other          _ZN2at6native18elementwise_kernelILi128ELi4EZNS0_15gpu_kernel_implINS0_13BUnaryFunctorIN3c107complexIdEES6_S6_NS0_15binary_internal10DivFunctorIS6_EEEEEEvRNS_18TensorIteratorBaseERKT_EUliE_EEviT1_,@"STO_CUDA_ENTRY STV_DEFAULT"
_ZN2at6native18elementwise_kernelILi128ELi4EZNS0_15gpu_kernel_implINS0_13BUnaryFunctorIN3c107complexIdEES6_S6_NS0_15binary_internal10DivFunctorIS6_EEEEEEvRNS_18TensorIteratorBaseERKT_EUliE_EEviT1_:
.text._ZN2at6native18elementwise_kernelILi128ELi4EZNS0_15gpu_kernel_implINS0_13BUnaryFunctorIN3c107complexIdEES6_S6_NS0_15binary_internal10DivFunctorIS6_EEEEEEvRNS_18TensorIteratorBaseERKT_EUliE_EEviT1_:
[----:B------:R-:W0:Y:S01]  /*0000*/  LDC R1, c[0x0][0x37c] ;  /* 0x0000df00ff017b82 */ /* 0x000e220000000800 */
[----:B------:R-:W1:Y:S07]  /*0010*/  LDCU UR5, c[0x0][0x5b4] ;  /* 0x0000b680ff0577ac */ /* 0x000e6e0008000800 */
[----:B------:R-:W2:Y:S01]  /*0020*/  LDC.64 R8, c[0x0][0x5b0] ;  /* 0x00016c00ff087b82 */ /* 0x000ea20000000a00 */
[----:B------:R-:W-:Y:S01]  /*0030*/  IMAD.MOV.U32 R2, RZ, RZ, 0x1 ;  /* 0x00000001ff027424 */ /* 0x000fe200078e00ff */
[----:B------:R-:W3:Y:S06]  /*0040*/  S2R R27, SR_TID.X ;  /* 0x00000000001b7919 */ /* 0x000eec0000002100 */
[----:B------:R-:W4:Y:S08]  /*0050*/  LDC.64 R6, c[0x0][0x5b8] ;  /* 0x00016e00ff067b82 */ /* 0x000f300000000a00 */
[----:B------:R-:W5:Y:S01]  /*0060*/  S2UR UR4, SR_CTAID.X ;  /* 0x00000000000479c3 */ /* 0x000f620000002500 */
[----:B-1----:R-:W2:Y:S01]  /*0070*/  MUFU.RCP64H R3, UR5 ;  /* 0x0000000500037d08 */ /* 0x002ea20008001800 */
[----:B----4-:R-:W-:Y:S01]  /*0080*/  DSETP.NEU.AND P0, PT, R6, RZ, PT ;  /* 0x000000ff0600722a */ /* 0x010fe20003f0d000 */
[----:B-----5:R-:W-:-:S06]  /*0090*/  USHF.L.U32 UR4, UR4, 0x9, URZ ;  /* 0x0000000904047899 */ /* 0x020fcc00080006ff */
[----:B---3--:R-:W-:-:S15]  /*00a0*/  LOP3.LUT R27, R27, UR4, RZ, 0xfc, !PT ;  /* 0x000000041b1b7c12 */ /* 0x008fde000f8efcff */
[----:B------:R-:W-:-:S15]  /*00b0*/  NOP ;  /* 0x0000000000007918 */ /* 0x000fde0000000000 */
[----:B------:R-:W-:-:S15]  /*00c0*/  NOP ;  /* 0x0000000000007918 */ /* 0x000fde0000000000 */
[----:B------:R-:W-:-:S12]  /*00d0*/  NOP ;  /* 0x0000000000007918 */ /* 0x000fd80000000000 */
[----:B--2---:R-:W1:-:S15]  /*00e0*/  DFMA R4, R2, -R8, 1 ;  /* 0x3ff000000204742b */ /* 0x004e5e0000000808 */
        /* <DEDUP_REMOVED lines=14> */
[----:B-1----:R-:W1:-:S15]  /*01d0*/  DFMA R2, R4, -R8, 1 ;  /* 0x3ff000000402742b */ /* 0x002e5e0000000808 */
        /* <DEDUP_REMOVED lines=14> */
[----:B-1----:R-:W1:-:S15]  /*02c0*/  DFMA R4, R24, -R8, R6 ;  /* 0x800000081804722b */ /* 0x002e5e0000000006 */
[----:B------:R-:W-:-:S15]  /*02d0*/  NOP ;  /* 0x0000000000007918 */ /* 0x000fde0000000000 */
[----:B------:R-:W-:-:S15]  /*02e0*/  NOP ;  /* 0x0000000000007918 */ /* 0x000fde0000000000 */
[----:B------:R-:W-:-:S15]  /*02f0*/  NOP ;  /* 0x0000000000007918 */ /* 0x000fde0000000000 */
[----:B------:R-:W-:-:S04]  /*0300*/  NOP ;  /* 0x0000000000007918 */ /* 0x000fc80000000000 */
[----:B-1----:R1:W2:Y:S02]  /*0310*/  DFMA R24, R2, R4, R24 ;  /* 0x000000040218722b */ /* 0x0022a40000000018 */
[----:B-1----:R-:W1:Y:S01]  /*0320*/  LDC R2, c[0x0][0x5bc] ;  /* 0x00016f00ff027b82 */ /* 0x002e620000000800 */
[----:B--2---:R-:W-:-:S05]  /*0330*/  FFMA R0, RZ, UR5, R25 ;  /* 0x00000005ff007c23 */ /* 0x004fca0008000019 */
[----:B------:R-:W-:Y:S02]  /*0340*/  FSETP.GT.AND P1, PT, |R0|, 1.469367938527859385e-39, PT ;  /* 0x001000000000780b */ /* 0x000fe40003f24200 */
[----:B-1----:R-:W-:-:S15]  /*0350*/  FSETP.GEU.AND P2, PT, |R2|, 6.5827683646048100446e-37, PT ;  /* 0x036000000200780b */ /* 0x002fde0003f4e200 */
[----:B------:R-:W-:-:S15]  /*0360*/  NOP ;  /* 0x0000000000007918 */ /* 0x000fde0000000000 */
[----:B------:R-:W-:-:S15]  /*0370*/  NOP ;  /* 0x0000000000007918 */ /* 0x000fde0000000000 */
[----:B------:R-:W-:-:S09]  /*0380*/  NOP ;  /* 0x0000000000007918 */ /* 0x000fd20000000000 */
[----:B------:R-:W1:Y:S02]  /*0390*/  DSETP.EQ.AND P0, PT, R8, RZ, !P0 ;  /* 0x000000ff0800722a */ /* 0x000e640004702000 */
[----:B-1----:R-:W-:Y:S01]  /*03a0*/  P2R R2, PR, RZ, 0x1 ;  /* 0x00000001ff027803 */ /* 0x002fe20000000000 */
[----:B0-----:R-:W-:Y:S06]  /*03b0*/  @P1 BRA P2, `(.L_x_8173) ;  /* 0x0000000000281947 */ /* 0x001fec0001000000 */
[----:B------:R-:W0:Y:S01]  /*03c0*/  LDCU.64 UR4, c[0x0][0x5b8] ;  /* 0x0000b700ff0477ac */ /* 0x000e220008000a00 */
[----:B------:R-:W-:Y:S01]  /*03d0*/  MOV R10, 0x440 ;  /* 0x00000440000a7802 */ /* 0x000fe20000000f00 */
[----:B------:R-:W1:Y:S01]  /*03e0*/  LDCU.64 UR6, c[0x0][0x5b0] ;  /* 0x0000b600ff0677ac */ /* 0x000e620008000a00 */
[----:B0-----:R-:W-:Y:S01]  /*03f0*/  IMAD.U32 R0, RZ, RZ, UR4 ;  /* 0x00000004ff007e24 */ /* 0x001fe2000f8e00ff */
[----:B------:R-:W-:Y:S01]  /*0400*/  MOV R11, UR5 ;  /* 0x00000005000b7c02 */ /* 0x000fe20008000f00 */
[----:B-1----:R-:W-:Y:S02]  /*0410*/  IMAD.U32 R12, RZ, RZ, UR6 ;  /* 0x00000006ff0c7e24 */ /* 0x002fe4000f8e00ff */
[----:B------:R-:W-:-:S07]  /*0420*/  IMAD.U32 R3, RZ, RZ, UR7 ;  /* 0x00000007ff037e24 */ /* 0x000fce000f8e00ff */
[----:B------:R-:W-:Y:S05]  /*0430*/  CALL.REL.NOINC `($__internal_13_$__cuda_sm20_div_rn_f64_full) ;  /* 0x0000011800507944 */ /* 0x000fea0003c00000 */
[----:B------:R-:W-:Y:S01]  /*0440*/  MOV R24, R36 ;  /* 0x0000002400187202 */ /* 0x000fe20000000f00 */
[----:B------:R-:W-:-:S07]  /*0450*/  IMAD.MOV.U32 R25, RZ, RZ, R37 ;  /* 0x000000ffff197224 */ /* 0x000fce00078e0025 */
.L_x_8173:
[----:B------:R-:W0:Y:S01]  /*0460*/  LDC.64 R4, c[0x0][0x5b0] ;  /* 0x00016c00ff047b82 */ /* 0x000e220000000a00 */
[----:B------:R-:W-:Y:S07]  /*0470*/  BSSY.RECONVERGENT B0, `(.L_x_8174) ;  /* 0x0000025000007945 */ /* 0x000fee0003800200 */
[----:B------:R-:W0:Y:S02]  /*0480*/  LDC.64 R8, c[0x0][0x5b8] ;  /* 0x00016e00ff087b82 */ /* 0x000e240000000a00 */
[----:B0-----:R-:W0:Y:S02]  /*0490*/  DFMA R8, R24, R8, R4 ;  /* 0x000000081808722b */ /* 0x001e240000000004 */
        /* <DEDUP_REMOVED lines=28> */
[----:B------:R-:W-:-:S04]  /*0660*/  LOP3.LUT R0, R9, 0x7fffffff, RZ, 0xc0, !PT ;  /* 0x7fffffff09007812 */ /* 0x000fc800078ec0ff */
[----:B------:R-:W-:Y:S02]  /*0670*/  IADD3 R3, PT, PT, R0, -0x100000, RZ ;  /* 0xfff0000000037810 */ /* 0x000fe40007ffe0ff */
[----:B------:R-:W-:-:S07]  /*0680*/  MOV R0, 0x6a0 ;  /* 0x000006a000007802 */ /* 0x000fce0000000f00 */
[----:B------:R-:W-:Y:S05]  /*0690*/  CALL.REL.NOINC `($__internal_12_$__cuda_sm20_dblrcp_rn_slowpath_v3) ;  /* 0x00000110002c7944 */ /* 0x000fea0003c00000 */
[----:B------:R-:W-:Y:S02]  /*06a0*/  IMAD.MOV.U32 R22, RZ, RZ, R6 ;  /* 0x000000ffff167224 */ /* 0x000fe400078e0006 */
[----:B------:R-:W-:-:S07]  /*06b0*/  IMAD.MOV.U32 R23, RZ, RZ, R7 ;  /* 0x000000ffff177224 */ /* 0x000fce00078e0007 */
.L_x_8175:
[----:B------:R-:W-:Y:S05]  /*06c0*/  BSYNC.RECONVERGENT B0 ;  /* 0x0000000000007941 */ /* 0x000fea0003800200 */
.L_x_8174:
[----:B------:R-:W0:Y:S01]  /*06d0*/  LDCU UR4, c[0x0][0x5bc] ;  /* 0x0000b780ff0477ac */ /* 0x000e220008000800 */
[----:B------:R-:W1:Y:S01]  /*06e0*/  LDC.64 R8, c[0x0][0x5b8] ;  /* 0x00016e00ff087b82 */ /* 0x000e620000000a00 */
[----:B------:R-:W-:-:S07]  /*06f0*/  MOV R4, 0x1 ;  /* 0x0000000100047802 */ /* 0x000fce0000000f00 */
[----:B------:R-:W2:Y:S01]  /*0700*/  LDC R3, c[0x0][0x5b4] ;  /* 0x00016d00ff037b82 */ /* 0x000ea20000000800 */
[----:B0-----:R-:W1:Y:S01]  /*0710*/  MUFU.RCP64H R5, UR4 ;  /* 0x0000000400057d08 */ /* 0x001e620008001800 */
[----:B--2---:R-:W-:Y:S01]  /*0720*/  FSETP.GEU.AND P1, PT, |R3|, 6.5827683646048100446e-37, PT ;  /* 0x036000000300780b */ /* 0x004fe20003f2e200 */
[----:B-1----:R-:W0:-:S15]  /*0730*/  DFMA R6, R4, -R8, 1 ;  /* 0x3ff000000406742b */ /* 0x002e1e0000000808 */
        /* <DEDUP_REMOVED lines=19> */
[----:B0-----:R0:W1:Y:S02]  /*0870*/  DFMA R4, R6, R4, R6 ;  /* 0x000000040604722b */ /* 0x0010640000000006 */
[----:B0-----:R-:W1:-:S15]  /*0880*/  LDC.64 R6, c[0x0][0x5b0] ;  /* 0x00016c00ff067b82 */ /* 0x001e5e0000000a00 */
[----:B------:R-:W-:-:S15]  /*0890*/  NOP ;  /* 0x0000000000007918 */ /* 0x000fde0000000000 */
[----:B------:R-:W-:-:S15]  /*08a0*/  NOP ;  /* 0x0000000000007918 */ /* 0x000fde0000000000 */
[----:B------:R-:W-:-:S15]  /*08b0*/  NOP ;  /* 0x0000000000007918 */ /* 0x000fde0000000000 */
[----:B------:R-:W-:-:S02]  /*08c0*/  NOP ;  /* 0x0000000000007918 */ /* 0x000fc40000000000 */
[----:B-1----:R-:W0:-:S15]  /*08d0*/  DMUL R18, R4, R6 ;  /* 0x0000000604127228 */ /* 0x002e1e0000000000 */
        /* <DEDUP_REMOVED lines=10> */
[----:B0-----:R-:W-:-:S05]  /*0980*/  FFMA R0, RZ, UR4, R19 ;  /* 0x00000004ff007c23 */ /* 0x001fca0008000013 */
[----:B------:R-:W-:-:S13]  /*0990*/  FSETP.GT.AND P0, PT, |R0|, 1.469367938527859385e-39, PT ;  /* 0x001000000000780b */ /* 0x000fda0003f04200 */
[----:B------:R-:W-:Y:S05]  /*09a0*/  @P0 BRA P1, `(.L_x_8176) ;  /* 0x0000000000280947 */ /* 0x000fea0000800000 */
[----:B------:R-:W0:Y:S01]  /*09b0*/  LDCU.64 UR4, c[0x0][0x5b0] ;  /* 0x0000b600ff0477ac */ /* 0x000e220008000a00 */
[----:B------:R-:W-:Y:S01]  /*09c0*/  MOV R10, 0xa30 ;  /* 0x00000a30000a7802 */ /* 0x000fe20000000f00 */
[----:B------:R-:W1:Y:S01]  /*09d0*/  LDCU.64 UR6, c[0x0][0x5b8] ;  /* 0x0000b700ff0677ac */ /* 0x000e620008000a00 */
[----:B0-----:R-:W-:Y:S02]  /*09e0*/  IMAD.U32 R0, RZ, RZ, UR4 ;  /* 0x00000004ff007e24 */ /* 0x001fe4000f8e00ff */
[----:B------:R-:W-:Y:S01]  /*09f0*/  IMAD.U32 R11, RZ, RZ, UR5 ;  /* 0x00000005ff0b7e24 */ /* 0x000fe2000f8e00ff */
[----:B-1----:R-:W-:Y:S01]  /*0a00*/  MOV R12, UR6 ;  /* 0x00000006000c7c02 */ /* 0x002fe20008000f00 */
[----:B------:R-:W-:-:S07]  /*0a10*/  IMAD.U32 R3, RZ, RZ, UR7 ;  /* 0x00000007ff037e24 */ /* 0x000fce000f8e00ff */
[----:B------:R-:W-:Y:S05]  /*0a20*/  CALL.REL.NOINC `($__internal_13_$__cuda_sm20_div_rn_f64_full) ;  /* 0x0000011000d47944 */ /* 0x000fea0003c00000 */
[----:B------:R-:W-:Y:S01]  /*0a30*/  IMAD.MOV.U32 R18, RZ, RZ, R36 ;  /* 0x000000ffff127224 */ /* 0x000fe200078e0024 */
[----:B------:R-:W-:-:S07]  /*0a40*/  MOV R19, R37 ;  /* 0x0000002500137202 */ /* 0x000fce0000000f00 */
.L_x_8176:
        /* <DEDUP_REMOVED lines=32> */
[----:B------:R-:W-:-:S05]  /*0c50*/  LOP3.LUT R0, R9, 0x7fffffff, RZ, 0xc0, !PT ;  /* 0x7fffffff09007812 */ /* 0x000fca00078ec0ff */
[----:B------:R-:W-:Y:S01]  /*0c60*/  VIADD R3, R0, 0xfff00000 ;  /* 0xfff0000000037836 */ /* 0x000fe20000000000 */
[----:B------:R-:W-:-:S07]  /*0c70*/  MOV R0, 0xc90 ;  /* 0x00000c9000007802 */ /* 0x000fce0000000f00 */
[----:B------:R-:W-:Y:S05]  /*0c80*/  CALL.REL.NOINC `($__internal_12_$__cuda_sm20_dblrcp_rn_slowpath_v3) ;  /* 0x0000010800b07944 */ /* 0x000fea0003c00000 */
[----:B------:R-:W-:Y:S01]  /*0c90*/  MOV R16, R6 ;  /* 0x0000000600107202 */ /* 0x000fe20000000f00 */
[----:B------:R-:W-:-:S07]  /*0ca0*/  IMAD.MOV.U32 R17, RZ, RZ, R7 ;  /* 0x000000ffff117224 */ /* 0x000fce00078e0007 */
.L_x_8178:
[----:B------:R-:W-:Y:S05]  /*0cb0*/  BSYNC.RECONVERGENT B0 ;  /* 0x0000000000007941 */ /* 0x000fea0003800200 */
.L_x_8177:
[----:B------:R-:W0:Y:S01]  /*0cc0*/  LDCU UR39, c[0x0][0x390] ;  /* 0x00007200ff2777ac */ /* 0x000e220008000800 */
[----:B------:R-:W-:Y:S01]  /*0cd0*/  BSSY.RECONVERGENT B6, `(.L_x_8179) ;  /* 0x0000431000067945 */ /* 0x000fe20003800200 */
[----:B------:R-:W1:Y:S01]  /*0ce0*/  LDCU UR4, c[0x0][0x380] ;  /* 0x00007000ff0477ac */ /* 0x000e620008000800 */
[----:B------:R-:W2:Y:S01]  /*0cf0*/  LDCU.U8 UR40, c[0x0][0x5c0] ;  /* 0x0000b800ff2877ac */ /* 0x000ea20008000000 */
[----:B------:R-:W3:Y:S01]  /*0d00*/  LDCU.U8 UR42, c[0x0][0x5c1] ;  /* 0x0000b820ff2a77ac */ /* 0x000ee20008000000 */
[----:B------:R-:W4:Y:S01]  /*0d10*/  LDCU.64 UR36, c[0x0][0x358] ;  /* 0x00006b00ff2477ac */ /* 0x000f220008000a00 */
[----:B0-----:R-:W-:Y:S01]  /*0d20*/  UIADD3 UR41, UPT, UPT, UR39, -0x1, URZ ;  /* 0xffffffff27297890 */ /* 0x001fe2000fffe0ff */
[----:B-1----:R-:W-:-:S03]  /*0d30*/  ISETP.GE.AND P0, PT, R27, UR4, PT ;  /* 0x000000041b007c0c */ /* 0x002fc6000bf06270 */
[----:B------:R-:W-:-:S04]  /*0d40*/  UISETP.LT.U32.AND UP0, UPT, UR41, 0x18, UPT ;  /* 0x000000182900788c */ /* 0x000fc8000bf01070 */
[----:B------:R-:W-:-:S04]  /*0d50*/  USEL UR38, UR41, 0x18, UP0 ;  /* 0x0000001829267887 */ /* 0x000fc80008000000 */
[----:B------:R-:W-:Y:S02]  /*0d60*/  UIADD3 UR38, UPT, UPT, UR38, 0x1, URZ ;  /* 0x0000000126267890 */ /* 0x000fe4000fffe0ff */
[----:B--234-:R-:W-:Y:S10]  /*0d70*/  @P0 BRA `(.L_x_8180) ;  /* 0x0000004000980947 */ /* 0x01cff40003800000 */
[----:B------:R-:W-:Y:S01]  /*0d80*/  UISETP.NE.AND UP0, UPT, UR39, URZ, UPT ;  /* 0x000000ff2700728c */ /* 0x000fe2000bf05270 */
[----:B------:R-:W-:Y:S02]  /*0d90*/  HFMA2 R26, -RZ, RZ, 0, 0 ;  /* 0x00000000ff1a7431 */ /* 0x000fe400000001ff */
        /* <DEDUP_REMOVED lines=300> */
.L_x_8181:
        /* <DEDUP_REMOVED lines=17> */
[----:B--2---:R-:W1:Y:S02]  /*2170*/  I2F.F64.S16 R4, R4 ;  /* 0x0000000400047312 */ /* 0x004e640000101c00 */
[----:B-1----:R-:W-:Y:S05]  /*2180*/  BRA `(.L_x_8188) ;  /* 0x0000000c00ec7947 */ /* 0x002fea0003800000 */
.L_x_8186:
[----:B------:R-:W2:Y:S01]  /*2190*/  LDG.E.U8 R4, desc[UR36][R8.64] ;  /* 0x0000002408047981 */ /* 0x000ea2000c1e1100 */
[----:B------:R-:W-:Y:S01]  /*21a0*/  CS2R R6, SRZ ;  /* 0x0000000000067805 */ /* 0x000fe2000001ff00 */
[----:B--2---:R-:W1:Y:S02]  /*21b0*/  I2F.F64.U16 R4, R4 ;  /* 0x0000000400047312 */ /* 0x004e640000101800 */
[----:B-1----:R-:W-:Y:S05]  /*21c0*/  BRA `(.L_x_8188) ;  /* 0x0000000c00dc7947 */ /* 0x002fea0003800000 */
.L_x_8185:
        /* <DEDUP_REMOVED lines=8> */
[----:B--2---:R-:W1:Y:S02]  /*2250*/  I2F.F64.S64 R4, R4 ;  /* 0x0000000400047312 */ /* 0x004e640000301c00 */
[----:B-1----:R-:W-:Y:S05]  /*2260*/  BRA `(.L_x_8188) ;  /* 0x0000000c00b47947 */ /* 0x002fea0003800000 */
.L_x_8190:
[----:B------:R-:W2:Y:S01]  /*2270*/  LDG.E R4, desc[UR36][R8.64] ;  /* 0x0000002408047981 */ /* 0x000ea2000c1e1900 */
[----:B------:R-:W-:Y:S01]  /*2280*/  CS2R R6, SRZ ;  /* 0x0000000000067805 */ /* 0x000fe2000001ff00 */
[----:B--2---:R-:W1:Y:S02]  /*2290*/  I2F.F64 R4, R4 ;  /* 0x0000000400047312 */ /* 0x004e640000201c00 */
[----:B-1----:R-:W-:Y:S05]  /*22a0*/  BRA `(.L_x_8188) ;  /* 0x0000000c00a47947 */ /* 0x002fea0003800000 */
.L_x_8189:
[----:B------:R-:W2:Y:S01]  /*22b0*/  LDG.E.U16 R4, desc[UR36][R8.64] ;  /* 0x0000002408047981 */ /* 0x000ea2000c1e1500 */
[----:B------:R-:W-:Y:S01]  /*22c0*/  CS2R R6, SRZ ;  /* 0x0000000000067805 */ /* 0x000fe2000001ff00 */
[----:B--2---:R-:W1:Y:S02]  /*22d0*/  I2F.F64.S16 R4, R4 ;  /* 0x0000000400047312 */ /* 0x004e640000101c00 */
[----:B-1----:R-:W-:Y:S05]  /*22e0*/  BRA `(.L_x_8188) ;  /* 0x0000000c00947947 */ /* 0x002fea0003800000 */
.L_x_8184:
        /* <DEDUP_REMOVED lines=11> */
.L_x_8192:
[----:B------:R-:W2:Y:S01]  /*23a0*/  LDG.E.U16 R0, desc[UR36][R8.64] ;  /* 0x0000002408007981 */ /* 0x000ea2000c1e1500 */
[----:B------:R-:W-:Y:S01]  /*23b0*/  CS2R R6, SRZ ;  /* 0x0000000000067805 */ /* 0x000fe2000001ff00 */
[----:B--2---:R-:W-:-:S05]  /*23c0*/  HADD2.F32 R0, -RZ, R0.H0_H0 ;  /* 0x20000000ff007230 */ /* 0x004fca0000004100 */
[----:B------:R-:W-:-:S04]  /*23d0*/  FMUL.FTZ R0, R0, 1 ;  /* 0x3f80000000007820 */ /* 0x000fc80000410000 */
[----:B------:R0:W1:Y:S02]  /*23e0*/  F2F.F64.F32 R4, R0 ;  /* 0x0000000000047310 */ /* 0x0000640000201800 */
[----:B01----:R-:W-:Y:S05]  /*23f0*/  BRA `(.L_x_8188) ;  /* 0x0000000c00507947 */ /* 0x003fea0003800000 */
.L_x_8191:
        /* <DEDUP_REMOVED lines=16> */
.L_x_8194:
        /* <DEDUP_REMOVED lines=12> */
.L_x_8193:
[----:B------:R0:W5:Y:S01]  /*25c0*/  LDG.E.64 R4, desc[UR36][R8.64] ;  /* 0x0000002408047981 */ /* 0x000162000c1e1b00 */
[----:B------:R-:W-:Y:S01]  /*25d0*/  CS2R R6, SRZ ;  /* 0x0000000000067805 */ /* 0x000fe2000001ff00 */
[----:B------:R-:W-:Y:S06]  /*25e0*/  BRA `(.L_x_8188) ;  /* 0x0000000800d47947 */ /* 0x000fec0003800000 */
.L_x_8183:
        /* <DEDUP_REMOVED lines=14> */
.L_x_8197:
[----:B------:R2:W5:Y:S01]  /*26d0*/  LDG.E.128 R4, desc[UR36][R8.64] ;  /* 0x0000002408047981 */ /* 0x000562000c1e1d00 */
[----:B------:R-:W-:Y:S05]  /*26e0*/  BRA `(.L_x_8188) ;  /* 0x0000000800947947 */ /* 0x000fea0003800000 */
.L_x_8196:
        /* <DEDUP_REMOVED lines=19> */
[----:B------:R-:W-:Y:S02]  /*2820*/  CS2R R6, SRZ ;  /* 0x0000000000067805 */ /* 0x000fe4000001ff00 */
[----:B------:R-:W-:Y:S01]  /*2830*/  SHF.R.S32.HI R4, RZ, 0x8, R4 ;  /* 0x00000008ff047819 */ /* 0x000fe20000011404 */
[----:B------:R-:W-:-:S05]  /*2840*/  VIADD R5, R5, 0x3c000000 ;  /* 0x3c00000005057836 */ /* 0x000fca0000000000 */
[----:B------:R-:W-:-:S04]  /*2850*/  LOP3.LUT R4, R5, 0x7f800000, R4, 0xf8, !PT ;  /* 0x7f80000005047812 */ /* 0x000fc800078ef804 */
[----:B------:R-:W-:-:S04]  /*2860*/  SEL R3, R4, RZ, P0 ;  /* 0x000000ff04037207 */ /* 0x000fc80000000000 */
[----:B------:R-:W-:-:S05]  /*2870*/  LOP3.LUT R3, R3, 0x80000000, R0, 0xf8, !PT ;  /* 0x8000000003037812 */ /* 0x000fca00078ef800 */
[----:B------:R-:W-:-:S04]  /*2880*/  FMUL.FTZ R3, R3, 1 ;  /* 0x3f80000003037820 */ /* 0x000fc80000410000 */
[----:B------:R2:W3:Y:S02]  /*2890*/  F2F.F64.F32 R4, R3 ;  /* 0x0000000300047310 */ /* 0x0004e40000201800 */
[----:B--23--:R-:W-:Y:S05]  /*28a0*/  BRA `(.L_x_8188) ;  /* 0x0000000800247947 */ /* 0x00cfea0003800000 */
.L_x_8199:
[----:B------:R-:W2:Y:S01]  /*28b0*/  LDG.E.U8 R4, desc[UR36][R8.64] ;  /* 0x0000002408047981 */ /* 0x000ea2000c1e1100 */
[----:B------:R-:W-:Y:S02]  /*28c0*/  CS2R R6, SRZ ;  /* 0x0000000000067805 */ /* 0x000fe4000001ff00 */
[C---:B--2---:R-:W-:Y:S01]  /*28d0*/  SHF.L.U32 R3, R4.reuse, 0x19, RZ ;  /* 0x0000001904037819 */ /* 0x044fe200000006ff */
        /* <DEDUP_REMOVED lines=13> */
.L_x_8198:
[----:B------:R-:W2:Y:S01]  /*29b0*/  LDG.E.U16 R0, desc[UR36][R8.64] ;  /* 0x0000002408007981 */ /* 0x000ea2000c1e1500 */
[----:B------:R-:W-:Y:S02]  /*29c0*/  CS2R R6, SRZ ;  /* 0x0000000000067805 */ /* 0x000fe4000001ff00 */
[----:B--2---:R-:W-:-:S05]  /*29d0*/  SHF.L.U32 R0, R0, 0x10, RZ ;  /* 0x0000001000007819 */ /* 0x004fca00000006ff */
[----:B------:R-:W-:-:S04]  /*29e0*/  FMUL.FTZ R0, R0, 1 ;  /* 0x3f80000000007820 */ /* 0x000fc80000410000 */
[----:B------:R2:W3:Y:S02]  /*29f0*/  F2F.F64.F32 R4, R0 ;  /* 0x0000000000047310 */ /* 0x0004e40000201800 */
[----:B--23--:R-:W-:Y:S05]  /*2a00*/  BRA `(.L_x_8188) ;  /* 0x0000000400cc7947 */ /* 0x00cfea0003800000 */
.L_x_8195:
        /* <DEDUP_REMOVED lines=10> */
[----:B--2---:R-:W2:Y:S02]  /*2ab0*/  I2F.F64.U16 R4, R4 ;  /* 0x0000000400047312 */ /* 0x004ea40000101800 */
[----:B--2---:R-:W-:Y:S05]  /*2ac0*/  BRA `(.L_x_8188) ;  /* 0x00000004009c7947 */ /* 0x004fea0003800000 */
.L_x_8202:
        /* <DEDUP_REMOVED lines=22> */
.L_x_8204:
[----:B------:R-:W-:Y:S05]  /*2c30*/  BSYNC.RECONVERGENT B0 ;  /* 0x0000000000007941 */ /* 0x000fea0003800200 */
.L_x_8203:
[----:B------:R-:W-:Y:S01]  /*2c40*/  IMAD.SHL.U32 R0, R0, 0x100000, RZ ;  /* 0x0010000000007824 */ /* 0x000fe200078e00ff */
[----:B------:R-:W-:-:S04]  /*2c50*/  LEA R3, R3, 0x3b800000, 0x17 ;  /* 0x3b80000003037811 */ /* 0x000fc800078eb8ff */
[----:B------:R-:W-:-:S05]  /*2c60*/  LOP3.LUT R0, R3, R0, R9, 0xfe, !PT ;  /* 0x0000000003007212 */ /* 0x000fca00078efe09 */
[----:B------:R-:W-:-:S04]  /*2c70*/  FMUL.FTZ R0, R0, 1 ;  /* 0x3f80000000007820 */ /* 0x000fc80000410000 */
[----:B------:R2:W3:Y:S02]  /*2c80*/  F2F.F64.F32 R4, R0 ;  /* 0x0000000000047310 */ /* 0x0004e40000201800 */
[----:B--23--:R-:W-:Y:S05]  /*2c90*/  BRA `(.L_x_8188) ;  /* 0x0000000400287947 */ /* 0x00cfea0003800000 */
.L_x_8201:
        /* <DEDUP_REMOVED lines=22> */
.L_x_8206:
[----:B------:R-:W-:Y:S05]  /*2e00*/  BSYNC.RECONVERGENT B0 ;  /* 0x0000000000007941 */ /* 0x000fea0003800200 */
.L_x_8205:
[----:B------:R-:W-:Y:S01]  /*2e10*/  IMAD.SHL.U32 R0, R0, 0x200000, RZ ;  /* 0x0020000000007824 */ /* 0x000fe200078e00ff */
[----:B------:R-:W-:-:S04]  /*2e20*/  LEA R3, R3, 0x37800000, 0x17 ;  /* 0x3780000003037811 */ /* 0x000fc800078eb8ff */
[----:B------:R-:W-:-:S05]  /*2e30*/  LOP3.LUT R0, R3, R0, R9, 0xfe, !PT ;  /* 0x0000000003007212 */ /* 0x000fca00078efe09 */
[----:B------:R-:W-:-:S04]  /*2e40*/  FMUL.FTZ R0, R0, 1 ;  /* 0x3f80000000007820 */ /* 0x000fc80000410000 */
[----:B------:R2:W3:Y:S02]  /*2e50*/  F2F.F64.F32 R4, R0 ;  /* 0x0000000000047310 */ /* 0x0004e40000201800 */
[----:B--23--:R-:W-:Y:S05]  /*2e60*/  BRA `(.L_x_8188) ;  /* 0x0000000000b47947 */ /* 0x00cfea0003800000 */
.L_x_8200:
[----:B------:R-:W-:-:S09]  /*2e70*/  UISETP.NE.AND UP0, UPT, UR4, 0x1c, UPT ;  /* 0x0000001c0400788c */ /* 0x000fd2000bf05270 */
[----:B------:R-:W-:Y:S05]  /*2e80*/  BRA.U !UP0, `(.L_x_8207) ;  /* 0x0000000108a07547 */ /* 0x000fea000b800000 */
[----:B------:R-:W-:-:S09]  /*2e90*/  UISETP.NE.AND UP0, UPT, UR4, 0x1d, UPT ;  /* 0x0000001d0400788c */ /* 0x000fd2000bf05270 */
[----:B------:R-:W-:Y:S05]  /*2ea0*/  BRA.U !UP0, `(.L_x_8208) ;  /* 0x0000000108887547 */ /* 0x000fea000b800000 */
[----:B------:R-:W-:-:S09]  /*2eb0*/  UISETP.NE.AND UP0, UPT, UR4, 0x2c, UPT ;  /* 0x0000002c0400788c */ /* 0x000fd2000bf05270 */
[----:B------:R-:W-:Y:S05]  /*2ec0*/  BRA.U !UP0, `(.L_x_8209) ;  /* 0x00000001084c7547 */ /* 0x000fea000b800000 */
.L_x_8187:
        /* <DEDUP_REMOVED lines=16> */
.L_x_8210:
[----:B------:R-:W-:Y:S02]  /*2fd0*/  CS2R R4, SRZ ;  /* 0x0000000000047805 */ /* 0x000fe4000001ff00 */
[----:B------:R-:W-:Y:S01]  /*2fe0*/  CS2R R6, SRZ ;  /* 0x0000000000067805 */ /* 0x000fe2000001ff00 */
[----:B------:R-:W-:Y:S06]  /*2ff0*/  BRA `(.L_x_8188) ;  /* 0x0000000000507947 */ /* 0x000fec0003800000 */
.L_x_8209:
[----:B------:R-:W2:Y:S01]  /*3000*/  LDG.E.U8 R0, desc[UR36][R8.64] ;  /* 0x0000002408007981 */ /* 0x000ea2000c1e1100 */
[----:B------:R-:W-:Y:S01]  /*3010*/  CS2R R6, SRZ ;  /* 0x0000000000067805 */ /* 0x000fe2000001ff00 */
[----:B------:R-:W-:Y:S01]  /*3020*/  IMAD.MOV.U32 R4, RZ, RZ, 0x0 ;  /* 0x00000000ff047424 */ /* 0x000fe200078e00ff */
[----:B------:R-:W-:Y:S02]  /*3030*/  MOV R5, 0x38000000 ;  /* 0x3800000000057802 */ /* 0x000fe40000000f00 */
[----:B--2---:R-:W-:-:S13]  /*3040*/  ISETP.NE.AND P0, PT, R0, RZ, PT ;  /* 0x000000ff0000720c */ /* 0x004fda0003f05270 */
[----:B------:R-:W-:Y:S05]  /*3050*/  @!P0 BRA `(.L_x_8188) ;  /* 0x0000000000388947 */ /* 0x000fea0003800000 */
[----:B------:R-:W-:-:S13]  /*3060*/  ISETP.NE.AND P0, PT, R0, 0xff, PT ;  /* 0x000000ff0000780c */ /* 0x000fda0003f05270 */
[----:B------:R-:W-:Y:S01]  /*3070*/  @P0 IMAD.SHL.U32 R0, R0, 0x800000, RZ ;  /* 0x0080000000000824 */ /* 0x000fe200078e00ff */
[----:B------:R-:W-:Y:S01]  /*3080*/  @!P0 MOV R5, 0x7ff80000 ;  /* 0x7ff8000000058802 */ /* 0x000fe20000000f00 */
[----:B------:R-:W-:Y:S02]  /*3090*/  @!P0 IMAD.MOV.U32 R4, RZ, RZ, 0x20000000 ;  /* 0x20000000ff048424 */ /* 0x000fe400078e00ff */
[----:B------:R-:W-:-:S04]  /*30a0*/  @P0 FMUL.FTZ R0, R0, 1 ;  /* 0x3f80000000000820 */ /* 0x000fc80000410000 */
[----:B------:R1:W2:Y:S02]  /*30b0*/  @P0 F2F.F64.F32 R4, R0 ;  /* 0x0000000000040310 */ /* 0x0002a40000201800 */
[----:B-12---:R-:W-:Y:S05]  /*30c0*/  BRA `(.L_x_8188) ;  /* 0x00000000001c7947 */ /* 0x006fea0003800000 */
.L_x_8208:
[----:B------:R-:W2:Y:S01]  /*30d0*/  LDG.E.64 R4, desc[UR36][R8.64] ;  /* 0x0000002408047981 */ /* 0x000ea2000c1e1b00 */
[----:B------:R-:W-:Y:S01]  /*30e0*/  CS2R R6, SRZ ;  /* 0x0000000000067805 */ /* 0x000fe2000001ff00 */
[----:B--2---:R-:W1:Y:S02]  /*30f0*/  I2F.F64.U64 R4, R4 ;  /* 0x0000000400047312 */ /* 0x004e640000301800 */
[----:B-1----:R-:W-:Y:S05]  /*3100*/  BRA `(.L_x_8188) ;  /* 0x00000000000c7947 */ /* 0x002fea0003800000 */
.L_x_8207:
[----:B------:R-:W2:Y:S01]  /*3110*/  LDG.E R4, desc[UR36][R8.64] ;  /* 0x0000002408047981 */ /* 0x000ea2000c1e1900 */
[----:B------:R-:W-:Y:S01]  /*3120*/  CS2R R6, SRZ ;  /* 0x0000000000067805 */ /* 0x000fe2000001ff00 */
[----:B--2---:R-:W1:Y:S06]  /*3130*/  I2F.F64.U32 R4, R4 ;  /* 0x0000000400047312 */ /* 0x004e6c0000201800 */
.L_x_8188:
[----:B------:R-:W-:Y:S05]  /*3140*/  BSYNC.RECONVERGENT B7 ;  /* 0x0000000000077941 */ /* 0x000fea0003800200 */
.L_x_8182:
[----:B0-2---:R-:W0:Y:S08]  /*3150*/  LDC.64 R8, c[0x0][0x5b0] ;  /* 0x00016c00ff087b82 */ /* 0x005e300000000a00 */
[----:B------:R-:W0:Y:S02]  /*3160*/  LDC.64 R10, c[0x0][0x5b8] ;  /* 0x00016e00ff0a7b82 */ /* 0x000e240000000a00 */
[----:B0-----:R-:W0:Y:S02]  /*3170*/  DSETP.GE.AND P0, PT, |R8|, |R10|, PT ;  /* 0x4000000a0800722a */ /* 0x001e240003f06200 */
[----:B0-----:R-:W-:Y:S05]  /*3180*/  @!P0 BRA `(.L_x_8211) ;  /* 0x0000000800208947 */ /* 0x001fea0003800000 */
[----:B------:R-:W-:-:S13]  /*3190*/  ISETP.NE.AND P1, PT, R2, RZ, PT ;  /* 0x000000ff0200720c */ /* 0x000fda0003f25270 */
[----:B------:R-:W-:Y:S05]  /*31a0*/  @!P1 BRA `(.L_x_8212) ;  /* 0x0000000400d49947 */ /* 0x000fea0003800000 */
[----:B------:R-:W0:Y:S01]  /*31b0*/  DADD R12, -RZ, |R8| ;  /* 0x00000000ff0c7229 */ /* 0x000e220000000508 */
[----:B------:R-:W-:Y:S01]  /*31c0*/  IMAD.MOV.U32 R10, RZ, RZ, 0x1 ;  /* 0x00000001ff0a7424 */ /* 0x000fe200078e00ff */
[----:B0-----:R-:W0:Y:S01]  /*31d0*/  MUFU.RCP64H R11, R13 ;  /* 0x0000000d000b7308 */ /* 0x001e220000001800 */
[----:B-1---5:R-:W-:Y:S01]  /*31e0*/  FSETP.GEU.AND P1, PT, |R5|, 6.5827683646048100446e-37, PT ;  /* 0x036000000500780b */ /* 0x022fe20003f2e200 */
        /* <DEDUP_REMOVED lines=47> */
[----:B------:R-:W-:Y:S05]  /*34e0*/  CALL.REL.NOINC `($__internal_13_$__cuda_sm20_div_rn_f64_full) ;  /* 0x000000e800247944 */ /* 0x000fea0003c00000 */
[----:B------:R-:W-:Y:S01]  /*34f0*/  IMAD.MOV.U32 R8, RZ, RZ, R36 ;  /* 0x000000ffff087224 */ /* 0x000fe200078e0024 */
[----:B------:R-:W-:-:S07]  /*3500*/  MOV R9, R37 ;  /* 0x0000002500097202 */ /* 0x000fce0000000f00 */
.L_x_8214:
[----:B------:R-:W-:Y:S05]  /*3510*/  BSYNC.RECONVERGENT B0 ;  /* 0x0000000000007941 */ /* 0x000fea0003800200 */
.L_x_8213:
[----:B------:R-:W0:Y:S01]  /*3520*/  LDC.64 R14, c[0x0][0x5b8] ;  /* 0x00016e00ff0e7b82 */ /* 0x000e220000000a00 */
[----:B------:R-:W-:Y:S01]  /*3530*/  IMAD.MOV.U32 R4, RZ, RZ, 0x1 ;  /* 0x00000001ff047424 */ /* 0x000fe200078e00ff */
[----:B------:R-:W-:Y:S01]  /*3540*/  FSETP.GEU.AND P1, PT, |R7|, 6.5827683646048100446e-37, PT ;  /* 0x036000000700780b */ /* 0x000fe20003f2e200 */
[----:B------:R-:W-:Y:S01]  /*3550*/  BSSY.RECONVERGENT B0, `(.L_x_8215) ;  /* 0x0000037000007945 */ /* 0x000fe20003800200 */
[----:B0-----:R-:W0:Y:S02]  /*3560*/  DADD R12, -RZ, |R14| ;  /* 0x00000000ff0c7229 */ /* 0x001e24000000050e */
[----:B0-----:R-:W0:-:S15]  /*3570*/  MUFU.RCP64H R5, R13 ;  /* 0x0000000d00057308 */ /* 0x001e1e0000001800 */
[----:B------:R-:W-:-:S15]  /*3580*/  NOP ;  /* 0x0000000000007918 */ /* 0x000fde0000000000 */
[----:B------:R-:W-:-:S15]  /*3590*/  NOP ;  /* 0x0000000000007918 */ /* 0x000fde0000000000 */
[----:B------:R-:W-:-:S15]  /*35a0*/  NOP ;  /* 0x0000000000007918 */ /* 0x000fde0000000000 */
[----:B------:R-:W-:-:S02]  /*35b0*/  NOP ;  /* 0x0000000000007918 */ /* 0x000fc40000000000 */
        /* <DEDUP_REMOVED lines=44> */
[----:B------:R-:W-:-:S07]  /*3880*/  MOV R10, 0x38a0 ;  /* 0x000038a0000a7802 */ /* 0x000fce0000000f00 */
[----:B------:R-:W-:Y:S05]  /*3890*/  CALL.REL.NOINC `($__internal_13_$__cuda_sm20_div_rn_f64_full) ;  /* 0x000000e400387944 */ /* 0x000fea0003c00000 */
[----:B------:R-:W-:Y:S02]  /*38a0*/  IMAD.MOV.U32 R10, RZ, RZ, R36 ;  /* 0x000000ffff0a7224 */ /* 0x000fe400078e0024 */
[----:B------:R-:W-:-:S07]  /*38b0*/  IMAD.MOV.U32 R11, RZ, RZ, R37 ;  /* 0x000000ffff0b7224 */ /* 0x000fce00078e0025 */
.L_x_8216:
[----:B------:R-:W-:Y:S05]  /*38c0*/  BSYNC.RECONVERGENT B0 ;  /* 0x0000000000007941 */ /* 0x000fea0003800200 */
.L_x_8215:
[----:B------:R-:W-:Y:S01]  /*38d0*/  MOV R6, R10 ;  /* 0x0000000a00067202 */ /* 0x000fe20000000f00 */
[----:B------:R-:W-:Y:S01]  /*38e0*/  IMAD.MOV.U32 R7, RZ, RZ, R11 ;  /* 0x000000ffff077224 */ /* 0x000fe200078e000b */
[----:B------:R-:W-:Y:S06]  /*38f0*/  BRA `(.L_x_8217) ;  /* 0x0000000000847947 */ /* 0x000fec0003800000 */
.L_x_8212:
[----:B-1---5:R-:W0:-:S15]  /*3900*/  DFMA R8, R6, R24, R4 ;  /* 0x000000180608722b */ /* 0x022e1e0000000004 */
        /* <DEDUP_REMOVED lines=16> */
.L_x_8211:
[----:B-1---5:R-:W0:-:S15]  /*3a10*/  DFMA R8, R4, R18, R6 ;  /* 0x000000120408722b */ /* 0x022e1e0000000006 */
        /* <DEDUP_REMOVED lines=15> */
.L_x_8217:
        /* <DEDUP_REMOVED lines=17> */
.L_x_8221:
[----:B------:R-:W0:Y:S02]  /*3c20*/  F2I.S64.F64.TRUNC R4, R4 ;  /* 0x0000000400047311 */ /* 0x000e24000030d900 */
[----:B0-----:R-:W-:-:S05]  /*3c30*/  MOV R3, R4 ;  /* 0x0000000400037202 */ /* 0x001fca0000000f00 */
[----:B------:R0:W-:Y:S01]  /*3c40*/  STG.E.U8 desc[UR36][R8.64], R3 ;  /* 0x0000000308007986 */ /* 0x0001e2000c101124 */
[----:B------:R-:W-:Y:S05]  /*3c50*/  BRA `(.L_x_8223) ;  /* 0x0000001000dc7947 */ /* 0x000fea0003800000 */
.L_x_8220:
        /* <DEDUP_REMOVED lines=9> */
.L_x_8225:
[----:B------:R-:W0:Y:S02]  /*3cf0*/  F2I.F64.TRUNC R5, R4 ;  /* 0x0000000400057311 */ /* 0x000e24000030d100 */
[----:B0-----:R0:W-:Y:S01]  /*3d00*/  STG.E desc[UR36][R8.64], R5 ;  /* 0x0000000508007986 */ /* 0x0011e2000c101924 */
[----:B------:R-:W-:Y:S05]  /*3d10*/  BRA `(.L_x_8223) ;  /* 0x0000001000ac7947 */ /* 0x000fea0003800000 */
.L_x_8224:
[----:B------:R-:W0:Y:S02]  /*3d20*/  F2I.F64.TRUNC R5, R4 ;  /* 0x0000000400057311 */ /* 0x000e24000030d100 */
[----:B0-----:R0:W-:Y:S01]  /*3d30*/  STG.E.U16 desc[UR36][R8.64], R5 ;  /* 0x0000000508007986 */ /* 0x0011e2000c101524 */
[----:B------:R-:W-:Y:S05]  /*3d40*/  BRA `(.L_x_8223) ;  /* 0x0000001000a07947 */ /* 0x000fea0003800000 */
.L_x_8219:
        /* <DEDUP_REMOVED lines=17> */
.L_x_8227:
        /* <DEDUP_REMOVED lines=12> */
.L_x_8226:
        /* <DEDUP_REMOVED lines=28> */
.L_x_8229:
        /* <DEDUP_REMOVED lines=23> */
.L_x_8228:
[----:B------:R0:W-:Y:S01]  /*4250*/  STG.E.64 desc[UR36][R8.64], R4 ;  /* 0x0000000408007986 */ /* 0x0001e2000c101b24 */
[----:B------:R-:W-:Y:S05]  /*4260*/  BRA `(.L_x_8223) ;  /* 0x0000000c00587947 */ /* 0x000fea0003800000 */
.L_x_8218:
        /* <DEDUP_REMOVED lines=17> */
.L_x_8232:
[----:B-1----:R0:W-:Y:S01]  /*4380*/  STG.E.128 desc[UR36][R8.64], R4 ;  /* 0x0000000408007986 */ /* 0x0021e2000c101d24 */
[----:B------:R-:W-:Y:S05]  /*4390*/  BRA `(.L_x_8223) ;  /* 0x0000000c000c7947 */ /* 0x000fea0003800000 */
.L_x_8231:
        /* <DEDUP_REMOVED lines=27> */
.L_x_8236:
[----:B------:R-:W-:Y:S05]  /*4550*/  BSYNC.RECONVERGENT B0 ;  /* 0x0000000000007941 */ /* 0x000fea0003800200 */
.L_x_8235:
[----:B------:R-:W-:-:S05]  /*4560*/  LOP3.LUT R7, R0, 0x80, R7, 0xf8, !PT ;  /* 0x0000008000077812 */ /* 0x000fca00078ef807 */
[----:B------:R0:W-:Y:S01]  /*4570*/  STG.E.U8 desc[UR36][R8.64], R7 ;  /* 0x0000000708007986 */ /* 0x0001e2000c101124 */
[----:B------:R-:W-:Y:S05]  /*4580*/  BRA `(.L_x_8223) ;  /* 0x0000000800907947 */ /* 0x000fea0003800000 */
.L_x_8234:
        /* <DEDUP_REMOVED lines=23> */
.L_x_8238:
[----:B------:R-:W-:Y:S05]  /*4700*/  BSYNC.RECONVERGENT B0 ;  /* 0x0000000000007941 */ /* 0x000fea0003800200 */
.L_x_8237:
[----:B------:R-:W-:-:S05]  /*4710*/  LOP3.LUT R7, R0, 0x80, R7, 0xf8, !PT ;  /* 0x0000008000077812 */ /* 0x000fca00078ef807 */
[----:B------:R0:W-:Y:S01]  /*4720*/  STG.E.U8 desc[UR36][R8.64], R7 ;  /* 0x0000000708007986 */ /* 0x0001e2000c101124 */
[----:B------:R-:W-:Y:S05]  /*4730*/  BRA `(.L_x_8223) ;  /* 0x0000000800247947 */ /* 0x000fea0003800000 */
.L_x_8233:
        /* <DEDUP_REMOVED lines=12> */
.L_x_8230:
        /* <DEDUP_REMOVED lines=11> */
.L_x_8241:
        /* <DEDUP_REMOVED lines=21> */
.L_x_8244:
[----:B------:R-:W-:-:S04]  /*4a00*/  SHF.R.U32.HI R0, RZ, 0x14, R7 ;  /* 0x00000014ff007819 */ /* 0x000fc80000011607 */
[----:B------:R-:W-:-:S04]  /*4a10*/  LOP3.LUT R0, R0, 0x1, RZ, 0xc0, !PT ;  /* 0x0000000100007812 */ /* 0x000fc800078ec0ff */
[----:B------:R-:W-:-:S04]  /*4a20*/  IADD3 R0, PT, PT, R7, 0x487ffff, R0 ;  /* 0x0487ffff07007810 */ /* 0x000fc80007ffe000 */
[----:B------:R-:W-:-:S04]  /*4a30*/  SHF.R.U32.HI R0, RZ, 0x14, R0 ;  /* 0x00000014ff007819 */ /* 0x000fc80000011600 */
[----:B------:R-:W-:-:S07]  /*4a40*/  LOP3.LUT R3, R0, 0xff, RZ, 0xc0, !PT ;  /* 0x000000ff00037812 */ /* 0x000fce00078ec0ff */
.L_x_8245:
[----:B------:R-:W-:-:S04]  /*4a50*/  SHF.R.U32.HI R0, RZ, 0x18, R7 ;  /* 0x00000018ff007819 */ /* 0x000fc80000011607 */
[----:B------:R-:W-:-:S07]  /*4a60*/  LOP3.LUT R0, R3, 0x80, R0, 0xf8, !PT ;  /* 0x0000008003007812 */ /* 0x000fce00078ef800 */
.L_x_8243:
[----:B------:R-:W-:Y:S05]  /*4a70*/  BSYNC.RECONVERGENT B0 ;  /* 0x0000000000007941 */ /* 0x000fea0003800200 */
.L_x_8242:
[----:B------:R0:W-:Y:S01]  /*4a80*/  STG.E.U8 desc[UR36][R8.64], R0 ;  /* 0x0000000008007986 */ /* 0x0001e2000c101124 */
[----:B------:R-:W-:Y:S05]  /*4a90*/  BRA `(.L_x_8223) ;  /* 0x00000004004c7947 */ /* 0x000fea0003800000 */
.L_x_8240:
        /* <DEDUP_REMOVED lines=21> */
.L_x_8248:
[----:B------:R-:W-:-:S04]  /*4bf0*/  SHF.R.U32.HI R0, RZ, 0x15, R7 ;  /* 0x00000015ff007819 */ /* 0x000fc80000011607 */
[----:B------:R-:W-:-:S04]  /*4c00*/  LOP3.LUT R0, R0, 0x1, RZ, 0xc0, !PT ;  /* 0x0000000100007812 */ /* 0x000fc800078ec0ff */
[----:B------:R-:W-:-:S04]  /*4c10*/  IADD3 R0, PT, PT, R7, 0x88fffff, R0 ;  /* 0x088fffff07007810 */ /* 0x000fc80007ffe000 */
[----:B------:R-:W-:-:S04]  /*4c20*/  SHF.R.U32.HI R0, RZ, 0x15, R0 ;  /* 0x00000015ff007819 */ /* 0x000fc80000011600 */
[----:B------:R-:W-:-:S07]  /*4c30*/  LOP3.LUT R3, R0, 0xff, RZ, 0xc0, !PT ;  /* 0x000000ff00037812 */ /* 0x000fce00078ec0ff */
.L_x_8249:
[----:B------:R-:W-:-:S04]  /*4c40*/  SHF.R.U32.HI R0, RZ, 0x18, R7 ;  /* 0x00000018ff007819 */ /* 0x000fc80000011607 */
[----:B------:R-:W-:-:S07]  /*4c50*/  LOP3.LUT R0, R3, 0x80, R0, 0xf8, !PT ;  /* 0x0000008003007812 */ /* 0x000fce00078ef800 */
.L_x_8247:
[----:B------:R-:W-:Y:S05]  /*4c60*/  BSYNC.RECONVERGENT B0 ;  /* 0x0000000000007941 */ /* 0x000fea0003800200 */
.L_x_8246:
[----:B------:R0:W-:Y:S01]  /*4c70*/  STG.E.U8 desc[UR36][R8.64], R0 ;  /* 0x0000000008007986 */ /* 0x0001e2000c101124 */
[----:B------:R-:W-:Y:S05]  /*4c80*/  BRA `(.L_x_8223) ;  /* 0x0000000000d07947 */ /* 0x000fea0003800000 */
.L_x_8239:
[----:B------:R-:W-:-:S09]  /*4c90*/  UISETP.NE.AND UP0, UPT, UR4, 0x1c, UPT ;  /* 0x0000001c0400788c */ /* 0x000fd2000bf05270 */
[----:B------:R-:W-:Y:S05]  /*4ca0*/  BRA.U !UP0, `(.L_x_8250) ;  /* 0x0000000108c07547 */ /* 0x000fea000b800000 */
[----:B------:R-:W-:-:S09]  /*4cb0*/  UISETP.NE.AND UP0, UPT, UR4, 0x1d, UPT ;  /* 0x0000001d0400788c */ /* 0x000fd2000bf05270 */
[----:B------:R-:W-:Y:S05]  /*4cc0*/  BRA.U !UP0, `(.L_x_8251) ;  /* 0x0000000108ac7547 */ /* 0x000fea000b800000 */
[----:B------:R-:W-:-:S09]  /*4cd0*/  UISETP.NE.AND UP0, UPT, UR4, 0x2c, UPT ;  /* 0x0000002c0400788c */ /* 0x000fd2000bf05270 */
[----:B------:R-:W-:Y:S05]  /*4ce0*/  BRA.U !UP0, `(.L_x_8252) ;  /* 0x0000000108447547 */ /* 0x000fea000b800000 */
.L_x_8222:
        /* <DEDUP_REMOVED lines=16> */
.L_x_8253:
[----:B------:R-:W-:Y:S05]  /*4df0*/  BRA `(.L_x_8223) ;  /* 0x0000000000747947 */ /* 0x000fea0003800000 */
.L_x_8252:
        /* <DEDUP_REMOVED lines=24> */
.L_x_8251:
[----:B------:R-:W0:Y:S02]  /*4f80*/  F2I.U64.F64.TRUNC R4, R4 ;  /* 0x0000000400047311 */ /* 0x000e24000030d800 */
[----:B0-----:R0:W-:Y:S01]  /*4f90*/  STG.E.64 desc[UR36][R8.64], R4 ;  /* 0x0000000408007986 */ /* 0x0011e2000c101b24 */
[----:B------:R-:W-:Y:S05]  /*4fa0*/  BRA `(.L_x_8223) ;  /* 0x0000000000087947 */ /* 0x000fea0003800000 */
.L_x_8250:
[----:B------:R-:W0:Y:S02]  /*4fb0*/  F2I.U32.F64.TRUNC R5, R4 ;  /* 0x0000000400057311 */ /* 0x000e24000030d000 */
[----:B0-----:R0:W-:Y:S02]  /*4fc0*/  STG.E desc[UR36][R8.64], R5 ;  /* 0x0000000508007986 */ /* 0x0011e4000c101924 */
.L_x_8223:
[----:B------:R-:W-:-:S07]  /*4fd0*/  IADD3 R27, PT, PT, R27, 0x80, RZ ;  /* 0x000000801b1b7810 */ /* 0x000fce0007ffe0ff */
.L_x_8180:
[----:B------:R-:W-:Y:S05]  /*4fe0*/  BSYNC.RECONVERGENT B6 ;  /* 0x0000000000067941 */ /* 0x000fea0003800200 */
.L_x_8179:
        /* <DEDUP_REMOVED lines=9> */
[----:B------:R-:W0:Y:S01]  /*5080*/  LDCU.64 UR4, c[0x0][0x398] ;  /* 0x00007300ff0477ac */ /* 0x000e220008000a00 */
[----:B------:R-:W-:Y:S01]  /*5090*/  HFMA2 R26, -RZ, RZ, 0, 0 ;  /* 0x00000000ff1a7431 */ /* 0x000fe200000001ff */
[----:B------:R-:W5:Y:S01]  /*50a0*/  LDCU UR6, c[0x0][0x394] ;  /* 0x00007280ff0677ac */ /* 0x000f620008000800 */
[----:B------:R-:W1:Y:S01]  /*50b0*/  LDCU.64 UR8, c[0x0][0x4c0] ;  /* 0x00009800ff0877ac */ /* 0x000e620008000a00 */
[----:B------:R-:W-:Y:S02]  /*50c0*/  UISETP.NE.AND UP0, UPT, UR41, URZ, UPT ;  /* 0x000000ff2900728c */ /* 0x000fe4000bf05270 */
[----:B0-----:R-:W-:-:S05]  /*50d0*/  IMAD.HI.U32 R4, R27, UR4, R26 ;  /* 0x000000041b047c27 */ /* 0x001fca000f8e001a */
[----:B------:R-:W-:-:S05]  /*50e0*/  SHF.R.U32.HI R5, RZ, UR5, R4 ;  /* 0x00000005ff057c19 */ /* 0x000fca0008011604 */
[----:B------:R-:W-:-:S04]  /*50f0*/  IMAD.MOV R0, RZ, RZ, -R5 ;  /* 0x000000ffff007224 */ /* 0x000fc800078e0a05 */
[----:B-----5:R-:W-:-:S04]  /*5100*/  IMAD R0, R0, UR6, R27 ;  /* 0x0000000600007c24 */ /* 0x020fc8000f8e021b */
[C---:B-1----:R-:W-:Y:S02]  /*5110*/  IMAD R26, R0.reuse, UR8, RZ ;  /* 0x00000008001a7c24 */ /* 0x042fe4000f8e02ff */
[----:B------:R-:W-:Y:S01]  /*5120*/  IMAD R0, R0, UR9, RZ ;  /* 0x0000000900007c24 */ /* 0x000fe2000f8e02ff */
[----:B------:R-:W-:Y:S06]  /*5130*/  BRA.U !UP0, `(.L_x_8256) ;  /* 0x0000001108787547 */ /* 0x000fec000b800000 */
[----:B------:R-:W0:Y:S01]  /*5140*/  LDCU.64 UR6, c[0x0][0x3a0] ;  /* 0x00007400ff0677ac */ /* 0x000e220008000a00 */
[----:B------:R-:W-:Y:S01]  /*5150*/  IMAD.MOV.U32 R4, RZ, RZ, RZ ;  /* 0x000000ffff047224 */ /* 0x000fe200078e00ff */
[----:B------:R-:W1:Y:S01]  /*5160*/  LDCU UR4, c[0x0][0x3a8] ;  /* 0x00007500ff0477ac */ /* 0x000e620008000800 */
[----:B------:R-:W5:Y:S01]  /*5170*/  LDCU.64 UR8, c[0x0][0x4c8] ;  /* 0x00009900ff0877ac */ /* 0x000f620008000a00 */
[----:B------:R-:W-:Y:S01]  /*5180*/  UISETP.NE.AND UP0, UPT, UR38, 0x2, UPT ;  /* 0x000000022600788c */ /* 0x000fe2000bf05270 */
[----:B0-----:R-:W-:-:S05]  /*5190*/  IMAD.HI.U32 R6, R5, UR7, R4 ;  /* 0x0000000705067c27 */ /* 0x001fca000f8e0004 */
[----:B-1----:R-:W-:-:S04]  /*51a0*/  SHF.R.U32.HI R7, RZ, UR4, R6 ;  /* 0x00000004ff077c19 */ /* 0x002fc80008011606 */
[----:B--23--:R-:W-:-:S05]  /*51b0*/  IADD3 R3, PT, PT, -R7, RZ, RZ ;  /* 0x000000ff07037210 */ /* 0x00cfca0007ffe1ff */
[----:B------:R-:W-:-:S04]  /*51c0*/  IMAD R5, R3, UR6, R5 ;  /* 0x0000000603057c24 */ /* 0x000fc8000f8e0205 */
[C---:B-----5:R-:W-:Y:S02]  /*51d0*/  IMAD R26, R5.reuse, UR8, R26 ;  /* 0x00000008051a7c24 */ /* 0x060fe4000f8e021a */
        /* <DEDUP_REMOVED lines=276> */
.L_x_8256:
[----:B------:R-:W2:Y:S01]  /*6320*/  LDCU.64 UR6, c[0x0][0x590] ;  /* 0x0000b200ff0677ac */ /* 0x000ea20008000a00 */
[----:B------:R-:W-:Y:S01]  /*6330*/  BSSY.RECONVERGENT B7, `(.L_x_8257) ;  /* 0x000010d000077945 */ /* 0x000fe20003800200 */
        /* <DEDUP_REMOVED lines=15> */
[----:B--2---:R-:W3:Y:S02]  /*6430*/  I2F.F64.S16 R4, R4 ;  /* 0x0000000400047312 */ /* 0x004ee40000101c00 */
[----:B---3--:R-:W-:Y:S05]  /*6440*/  BRA `(.L_x_8263) ;  /* 0x0000000c00ec7947 */ /* 0x008fea0003800000 */
.L_x_8261:
[----:B------:R-:W2:Y:S01]  /*6450*/  LDG.E.U8 R4, desc[UR36][R8.64] ;  /* 0x0000002408047981 */ /* 0x000ea2000c1e1100 */
[----:B-1----:R-:W-:Y:S01]  /*6460*/  CS2R R6, SRZ ;  /* 0x0000000000067805 */ /* 0x002fe2000001ff00 */
[----:B--2---:R-:W3:Y:S02]  /*6470*/  I2F.F64.U16 R4, R4 ;  /* 0x0000000400047312 */ /* 0x004ee40000101800 */
[----:B---3--:R-:W-:Y:S05]  /*6480*/  BRA `(.L_x_8263) ;  /* 0x0000000c00dc7947 */ /* 0x008fea0003800000 */
.L_x_8260:
        /* <DEDUP_REMOVED lines=8> */
[----:B--2---:R-:W3:Y:S02]  /*6510*/  I2F.F64.S64 R4, R4 ;  /* 0x0000000400047312 */ /* 0x004ee40000301c00 */
[----:B---3--:R-:W-:Y:S05]  /*6520*/  BRA `(.L_x_8263) ;  /* 0x0000000c00b47947 */ /* 0x008fea0003800000 */
.L_x_8265:
[----:B------:R-:W2:Y:S01]  /*6530*/  LDG.E R4, desc[UR36][R8.64] ;  /* 0x0000002408047981 */ /* 0x000ea2000c1e1900 */
[----:B-1----:R-:W-:Y:S01]  /*6540*/  CS2R R6, SRZ ;  /* 0x0000000000067805 */ /* 0x002fe2000001ff00 */
[----:B--2---:R-:W3:Y:S02]  /*6550*/  I2F.F64 R4, R4 ;  /* 0x0000000400047312 */ /* 0x004ee40000201c00 */
[----:B---3--:R-:W-:Y:S05]  /*6560*/  BRA `(.L_x_8263) ;  /* 0x0000000c00a47947 */ /* 0x008fea0003800000 */
.L_x_8264:
[----:B------:R-:W2:Y:S01]  /*6570*/  LDG.E.U16 R4, desc[UR36][R8.64] ;  /* 0x0000002408047981 */ /* 0x000ea2000c1e1500 */
[----:B-1----:R-:W-:Y:S01]  /*6580*/  CS2R R6, SRZ ;  /* 0x0000000000067805 */ /* 0x002fe2000001ff00 */
[----:B--2---:R-:W3:Y:S02]  /*6590*/  I2F.F64.S16 R4, R4 ;  /* 0x0000000400047312 */ /* 0x004ee40000101c00 */
[----:B---3--:R-:W-:Y:S05]  /*65a0*/  BRA `(.L_x_8263) ;  /* 0x0000000c00947947 */ /* 0x008fea0003800000 */
.L_x_8259:
        /* <DEDUP_REMOVED lines=9> */
[----:B------:R-:W2:Y:S02]  /*6640*/  F2F.F64.F32 R4, R4 ;  /* 0x0000000400047310 */ /* 0x000ea40000201800 */
[----:B--2---:R-:W-:Y:S05]  /*6650*/  BRA `(.L_x_8263) ;  /* 0x0000000c00687947 */ /* 0x004fea0003800000 */
.L_x_8267:
[----:B------:R-:W2:Y:S01]  /*6660*/  LDG.E.U16 R0, desc[UR36][R8.64] ;  /* 0x0000002408007981 */ /* 0x000ea2000c1e1500 */
[----:B-1----:R-:W-:Y:S01]  /*6670*/  CS2R R6, SRZ ;  /* 0x0000000000067805 */ /* 0x002fe2000001ff00 */
[----:B--2---:R-:W-:-:S05]  /*6680*/  HADD2.F32 R0, -RZ, R0.H0_H0 ;  /* 0x20000000ff007230 */ /* 0x004fca0000004100 */
[----:B------:R-:W-:-:S04]  /*6690*/  FMUL.FTZ R0, R0, 1 ;  /* 0x3f80000000007820 */ /* 0x000fc80000410000 */
[----:B------:R2:W3:Y:S02]  /*66a0*/  F2F.F64.F32 R4, R0 ;  /* 0x0000000000047310 */ /* 0x0004e40000201800 */
[----:B--23--:R-:W-:Y:S05]  /*66b0*/  BRA `(.L_x_8263) ;  /* 0x0000000c00507947 */ /* 0x00cfea0003800000 */
.L_x_8266:
        /* <DEDUP_REMOVED lines=9> */
[----:B------:R-:W3:-:S15]  /*6750*/  F2F.F64.F32 R4, R4 ;  /* 0x0000000400047310 */ /* 0x000ede0000201800 */
[----:B------:R-:W-:-:S15]  /*6760*/  NOP ;  /* 0x0000000000007918 */ /* 0x000fde0000000000 */
[----:B------:R-:W-:-:S15]  /*6770*/  NOP ;  /* 0x0000000000007918 */ /* 0x000fde0000000000 */
[----:B------:R-:W-:-:S15]  /*6780*/  NOP ;  /* 0x0000000000007918 */ /* 0x000fde0000000000 */
[----:B------:R-:W-:-:S04]  /*6790*/  NOP ;  /* 0x0000000000007918 */ /* 0x000fc80000000000 */
[----:B------:R-:W4:Y:S02]  /*67a0*/  F2F.F64.F32 R6, R6 ;  /* 0x0000000600067310 */ /* 0x000f240000201800 */
[----:B---34-:R-:W-:Y:S05]  /*67b0*/  BRA `(.L_x_8263) ;  /* 0x0000000c00107947 */ /* 0x018fea0003800000 */
.L_x_8269:
[----:B------:R-:W2:Y:S02]  /*67c0*/  LDG.E R8, desc[UR36][R8.64] ;  /* 0x0000002408087981 */ /* 0x000ea4000c1e1900 */
[----:B--2---:R-:W-:-:S05]  /*67d0*/  HADD2.F32 R0, -RZ, R8.H0_H0 ;  /* 0x20000008ff007230 */ /* 0x004fca0000004100 */
[----:B------:R-:W-:Y:S01]  /*67e0*/  FMUL.FTZ R4, R0, 1 ;  /* 0x3f80000000047820 */ /* 0x000fe20000410000 */
[----:B------:R-:W-:-:S05]  /*67f0*/  HADD2.F32 R0, -RZ, R8.H1_H1 ;  /* 0x30000008ff007230 */ /* 0x000fca0000004100 */
[----:B------:R-:W-:Y:S01]  /*6800*/  FMUL.FTZ R0, R0, 1 ;  /* 0x3f80000000007820 */ /* 0x000fe20000410000 */
[----:B------:R-:W3:-:S15]  /*6810*/  F2F.F64.F32 R4, R4 ;  /* 0x0000000400047310 */ /* 0x000ede0000201800 */
[----:B------:R-:W-:-:S15]  /*6820*/  NOP ;  /* 0x0000000000007918 */ /* 0x000fde0000000000 */
[----:B------:R-:W-:-:S15]  /*6830*/  NOP ;  /* 0x0000000000007918 */ /* 0x000fde0000000000 */
[----:B------:R-:W-:-:S15]  /*6840*/  NOP ;  /* 0x0000000000007918 */ /* 0x000fde0000000000 */
[----:B------:R-:W-:-:S04]  /*6850*/  NOP ;  /* 0x0000000000007918 */ /* 0x000fc80000000000 */
[----:B-1----:R4:W0:Y:S02]  /*6860*/  F2F.F64.F32 R6, R0 ;  /* 0x0000000000067310 */ /* 0x0028240000201800 */
[----:B0--34-:R-:W-:Y:S05]  /*6870*/  BRA `(.L_x_8263) ;  /* 0x0000000800e07947 */ /* 0x019fea0003800000 */
.L_x_8268:
[----:B------:R2:W5:Y:S01]  /*6880*/  LDG.E.64 R4, desc[UR36][R8.64] ;  /* 0x0000002408047981 */ /* 0x000562000c1e1b00 */
[----:B-1----:R-:W-:Y:S01]  /*6890*/  CS2R R6, SRZ ;  /* 0x0000000000067805 */ /* 0x002fe2000001ff00 */
[----:B------:R-:W-:Y:S06]  /*68a0*/  BRA `(.L_x_8263) ;  /* 0x0000000800d47947 */ /* 0x000fec0003800000 */
.L_x_8258:
        /* <DEDUP_REMOVED lines=14> */
.L_x_8272:
[----:B-1----:R1:W5:Y:S01]  /*6990*/  LDG.E.128 R4, desc[UR36][R8.64] ;  /* 0x0000002408047981 */ /* 0x002362000c1e1d00 */
[----:B------:R-:W-:Y:S05]  /*69a0*/  BRA `(.L_x_8263) ;  /* 0x0000000800947947 */ /* 0x000fea0003800000 */
.L_x_8271:
        /* <DEDUP_REMOVED lines=15> */
[----:B-1----:R-:W-:Y:S01]  /*6aa0*/  IMAD.SHL.U32 R6, R4, 0x800000, RZ ;  /* 0x0080000004067824 */ /* 0x002fe200078e00ff */
[C---:B------:R-:W-:Y:S02]  /*6ab0*/  SHF.L.U32 R5, R3.reuse, R4, RZ ;  /* 0x0000000403057219 */ /* 0x040fe400000006ff */
[----:B------:R-:W-:Y:S02]  /*6ac0*/  IADD3 R4, PT, PT, R3, 0x1000000, RZ ;  /* 0x0100000003047810 */ /* 0x000fe40007ffe0ff */
        /* <DEDUP_REMOVED lines=8> */
[----:B------:R1:W2:Y:S02]  /*6b50*/  F2F.F64.F32 R4, R3 ;  /* 0x0000000300047310 */ /* 0x0002a40000201800 */
[----:B-12---:R-:W-:Y:S05]  /*6b60*/  BRA `(.L_x_8263) ;  /* 0x0000000800247947 */ /* 0x006fea0003800000 */
.L_x_8274:
[----:B------:R-:W2:Y:S01]  /*6b70*/  LDG.E.U8 R4, desc[UR36][R8.64] ;  /* 0x0000002408047981 */ /* 0x000ea2000c1e1100 */
[----:B-1----:R-:W-:Y:S01]  /*6b80*/  CS2R R6, SRZ ;  /* 0x0000000000067805 */ /* 0x002fe2000001ff00 */
[C---:B--2---:R-:W-:Y:S01]  /*6b90*/  IMAD.SHL.U32 R0, R4.reuse, 0x2000000, RZ ;  /* 0x0200000004007824 */ /* 0x044fe200078e00ff */
[----:B------:R-:W-:-:S04]  /*6ba0*/  SHF.L.U32 R4, R4, 0x8, RZ ;  /* 0x0000000804047819 */ /* 0x000fc800000006ff */
        /* <DEDUP_REMOVED lines=10> */
[----:B------:R1:W2:Y:S02]  /*6c50*/  F2F.F64.F32 R4, R0 ;  /* 0x0000000000047310 */ /* 0x0002a40000201800 */
[----:B-12---:R-:W-:Y:S05]  /*6c60*/  BRA `(.L_x_8263) ;  /* 0x0000000400e47947 */ /* 0x006fea0003800000 */
.L_x_8273:
[----:B------:R-:W2:Y:S01]  /*6c70*/  LDG.E.U16 R0, desc[UR36][R8.64] ;  /* 0x0000002408007981 */ /* 0x000ea2000c1e1500 */
[----:B-1----:R-:W-:Y:S01]  /*6c80*/  CS2R R6, SRZ ;  /* 0x0000000000067805 */ /* 0x002fe2000001ff00 */
[----:B--2---:R-:W-:-:S04]  /*6c90*/  IMAD.U32 R0, R0, 0x10000, RZ ;  /* 0x0001000000007824 */ /* 0x004fc800078e00ff */
[----:B------:R-:W-:-:S04]  /*6ca0*/  FMUL.FTZ R0, R0, 1 ;  /* 0x3f80000000007820 */ /* 0x000fc80000410000 */
[----:B------:R1:W2:Y:S02]  /*6cb0*/  F2F.F64.F32 R4, R0 ;  /* 0x0000000000047310 */ /* 0x0002a40000201800 */
[----:B-12---:R-:W-:Y:S05]  /*6cc0*/  BRA `(.L_x_8263) ;  /* 0x0000000400cc7947 */ /* 0x006fea0003800000 */
.L_x_8270:
        /* <DEDUP_REMOVED lines=10> */
[----:B--2---:R-:W1:Y:S02]  /*6d70*/  I2F.F64.U16 R4, R4 ;  /* 0x0000000400047312 */ /* 0x004e640000101800 */
[----:B-1----:R-:W-:Y:S05]  /*6d80*/  BRA `(.L_x_8263) ;  /* 0x00000004009c7947 */ /* 0x002fea0003800000 */
.L_x_8277:
[----:B------:R-:W2:Y:S01]  /*6d90*/  LDG.E.U8 R8, desc[UR36][R8.64] ;  /* 0x0000002408087981 */ /* 0x000ea2000c1e1100 */
[----:B-1----:R-:W-:Y:S02]  /*6da0*/  CS2R R6, SRZ ;  /* 0x0000000000067805 */ /* 0x002fe4000001ff00 */
        /* <DEDUP_REMOVED lines=20> */
.L_x_8279:
[----:B------:R-:W-:Y:S05]  /*6ef0*/  BSYNC.RECONVERGENT B0 ;  /* 0x0000000000007941 */ /* 0x000fea0003800200 */
.L_x_8278:
[----:B------:R-:W-:Y:S01]  /*6f00*/  IMAD.SHL.U32 R0, R0, 0x100000, RZ ;  /* 0x0010000000007824 */ /* 0x000fe200078e00ff */
[----:B------:R-:W-:-:S04]  /*6f10*/  LEA R3, R3, 0x3b800000, 0x17 ;  /* 0x3b80000003037811 */ /* 0x000fc800078eb8ff */
[----:B------:R-:W-:-:S05]  /*6f20*/  LOP3.LUT R0, R3, R0, R9, 0xfe, !PT ;  /* 0x0000000003007212 */ /* 0x000fca00078efe09 */
[----:B------:R-:W-:-:S04]  /*6f30*/  FMUL.FTZ R0, R0, 1 ;  /* 0x3f80000000007820 */ /* 0x000fc80000410000 */
[----:B------:R1:W2:Y:S02]  /*6f40*/  F2F.F64.F32 R4, R0 ;  /* 0x0000000000047310 */ /* 0x0002a40000201800 */
[----:B-12---:R-:W-:Y:S05]  /*6f50*/  BRA `(.L_x_8263) ;  /* 0x0000000400287947 */ /* 0x006fea0003800000 */
.L_x_8276:
        /* <DEDUP_REMOVED lines=22> */
.L_x_8281:
[----:B------:R-:W-:Y:S05]  /*70c0*/  BSYNC.RECONVERGENT B0 ;  /* 0x0000000000007941 */ /* 0x000fea0003800200 */
.L_x_8280:
[----:B------:R-:W-:Y:S02]  /*70d0*/  SHF.L.U32 R0, R0, 0x15, RZ ;  /* 0x0000001500007819 */ /* 0x000fe400000006ff */
[----:B------:R-:W-:-:S04]  /*70e0*/  LEA R3, R3, 0x37800000, 0x17 ;  /* 0x3780000003037811 */ /* 0x000fc800078eb8ff */
[----:B------:R-:W-:-:S05]  /*70f0*/  LOP3.LUT R0, R3, R0, R9, 0xfe, !PT ;  /* 0x0000000003007212 */ /* 0x000fca00078efe09 */
[----:B------:R-:W-:-:S04]  /*7100*/  FMUL.FTZ R0, R0, 1 ;  /* 0x3f80000000007820 */ /* 0x000fc80000410000 */
[----:B------:R1:W2:Y:S02]  /*7110*/  F2F.F64.F32 R4, R0 ;  /* 0x0000000000047310 */ /* 0x0002a40000201800 */
[----:B-12---:R-:W-:Y:S05]  /*7120*/  BRA `(.L_x_8263) ;  /* 0x0000000000b47947 */ /* 0x006fea0003800000 */
.L_x_8275:
[----:B------:R-:W-:-:S09]  /*7130*/  UISETP.NE.AND UP0, UPT, UR4, 0x1c, UPT ;  /* 0x0000001c0400788c */ /* 0x000fd2000bf05270 */
[----:B------:R-:W-:Y:S05]  /*7140*/  BRA.U !UP0, `(.L_x_8282) ;  /* 0x0000000108a07547 */ /* 0x000fea000b800000 */
[----:B------:R-:W-:-:S09]  /*7150*/  UISETP.NE.AND UP0, UPT, UR4, 0x1d, UPT ;  /* 0x0000001d0400788c */ /* 0x000fd2000bf05270 */
[----:B------:R-:W-:Y:S05]  /*7160*/  BRA.U !UP0, `(.L_x_8283) ;  /* 0x0000000108887547 */ /* 0x000fea000b800000 */
[----:B------:R-:W-:-:S09]  /*7170*/  UISETP.NE.AND UP0, UPT, UR4, 0x2c, UPT ;  /* 0x0000002c0400788c */ /* 0x000fd2000bf05270 */
[----:B------:R-:W-:Y:S05]  /*7180*/  BRA.U UP0, `(.L_x_8262) ;  /* 0x0000000100347547 */ /* 0x000fea000b800000 */
[----:B------:R-:W2:Y:S01]  /*7190*/  LDG.E.U8 R0, desc[UR36][R8.64] ;  /* 0x0000002408007981 */ /* 0x000ea2000c1e1100 */
[----:B-1----:R-:W-:Y:S01]  /*71a0*/  CS2R R6, SRZ ;  /* 0x0000000000067805 */ /* 0x002fe2000001ff00 */
[----:B------:R-:W-:Y:S02]  /*71b0*/  IMAD.MOV.U32 R4, RZ, RZ, 0x0 ;  /* 0x00000000ff047424 */ /* 0x000fe400078e00ff */
[----:B------:R-:W-:Y:S01]  /*71c0*/  IMAD.MOV.U32 R5, RZ, RZ, 0x38000000 ;  /* 0x38000000ff057424 */ /* 0x000fe200078e00ff */
[----:B--2---:R-:W-:-:S13]  /*71d0*/  ISETP.NE.AND P0, PT, R0, RZ, PT ;  /* 0x000000ff0000720c */ /* 0x004fda0003f05270 */
[----:B------:R-:W-:Y:S05]  /*71e0*/  @!P0 BRA `(.L_x_8263) ;  /* 0x0000000000848947 */ /* 0x000fea0003800000 */
[----:B------:R-:W-:-:S13]  /*71f0*/  ISETP.NE.AND P0, PT, R0, 0xff, PT ;  /* 0x000000ff0000780c */ /* 0x000fda0003f05270 */
[----:B------:R-:W-:Y:S01]  /*7200*/  @P0 SHF.L.U32 R0, R0, 0x17, RZ ;  /* 0x0000001700000819 */ /* 0x000fe200000006ff */
[----:B------:R-:W-:Y:S02]  /*7210*/  @!P0 IMAD.MOV.U32 R4, RZ, RZ, 0x20000000 ;  /* 0x20000000ff048424 */ /* 0x000fe400078e00ff */
[----:B------:R-:W-:Y:S02]  /*7220*/  @!P0 IMAD.MOV.U32 R5, RZ, RZ, 0x7ff80000 ;  /* 0x7ff80000ff058424 */ /* 0x000fe400078e00ff */
[----:B------:R-:W-:-:S04]  /*7230*/  @P0 FMUL.FTZ R0, R0, 1 ;  /* 0x3f80000000000820 */ /* 0x000fc80000410000 */
[----:B------:R0:W1:Y:S02]  /*7240*/  @P0 F2F.F64.F32 R4, R0 ;  /* 0x0000000000040310 */ /* 0x0000640000201800 */
[----:B01----:R-:W-:Y:S05]  /*7250*/  BRA `(.L_x_8263) ;  /* 0x0000000000687947 */ /* 0x003fea0003800000 */
.L_x_8262:
        /* <DEDUP_REMOVED lines=16> */
.L_x_8284:
[----:B------:R-:W-:Y:S02]  /*7360*/  CS2R R4, SRZ ;  /* 0x0000000000047805 */ /* 0x000fe4000001ff00 */
[----:B------:R-:W-:Y:S01]  /*7370*/  CS2R R6, SRZ ;  /* 0x0000000000067805 */ /* 0x000fe2000001ff00 */
[----:B------:R-:W-:Y:S06]  /*7380*/  BRA `(.L_x_8263) ;  /* 0x00000000001c7947 */ /* 0x000fec0003800000 */
.L_x_8283:
[----:B------:R-:W2:Y:S01]  /*7390*/  LDG.E.64 R4, desc[UR36][R8.64] ;  /* 0x0000002408047981 */ /* 0x000ea2000c1e1b00 */
[----:B-1----:R-:W-:Y:S01]  /*73a0*/  CS2R R6, SRZ ;  /* 0x0000000000067805 */ /* 0x002fe2000001ff00 */
[----:B--2---:R-:W0:Y:S02]  /*73b0*/  I2F.F64.U64 R4, R4 ;  /* 0x0000000400047312 */ /* 0x004e240000301800 */
[----:B0-----:R-:W-:Y:S05]  /*73c0*/  BRA `(.L_x_8263) ;  /* 0x00000000000c7947 */ /* 0x001fea0003800000 */
.L_x_8282:
[----:B------:R-:W2:Y:S01]  /*73d0*/  LDG.E R4, desc[UR36][R8.64] ;  /* 0x0000002408047981 */ /* 0x000ea2000c1e1900 */
[----:B-1----:R-:W-:Y:S01]  /*73e0*/  CS2R R6, SRZ ;  /* 0x0000000000067805 */ /* 0x002fe2000001ff00 */
[----:B--2---:R-:W0:Y:S06]  /*73f0*/  I2F.F64.U32 R4, R4 ;  /* 0x0000000400047312 */ /* 0x004e2c0000201800 */
.L_x_8263:
[----:B------:R-:W-:Y:S05]  /*7400*/  BSYNC.RECONVERGENT B7 ;  /* 0x0000000000077941 */ /* 0x000fea0003800200 */
.L_x_8257:
[----:B------:R-:W3:Y:S08]  /*7410*/  LDC.64 R14, c[0x0][0x5b0] ;  /* 0x00016c00ff0e7b82 */ /* 0x000ef00000000a00 */
[----:B-12---:R-:W3:Y:S02]  /*7420*/  LDC.64 R8, c[0x0][0x5b8] ;  /* 0x00016e00ff087b82 */ /* 0x006ee40000000a00 */
[----:B---3--:R-:W1:Y:S02]  /*7430*/  DSETP.GE.AND P0, PT, |R14|, |R8|, PT ;  /* 0x400000080e00722a */ /* 0x008e640003f06200 */
[----:B-1----:R-:W-:Y:S05]  /*7440*/  @!P0 BRA `(.L_x_8285) ;  /* 0x00000008000c8947 */ /* 0x002fea0003800000 */
[----:B------:R-:W-:-:S13]  /*7450*/  ISETP.NE.AND P1, PT, R2, RZ, PT ;  /* 0x000000ff0200720c */ /* 0x000fda0003f25270 */
[----:B0----5:R-:W0:-:S15]  /*7460*/  @!P1 DFMA R8, R6, R24, R4 ;  /* 0x000000180608922b */ /* 0x021e1e0000000004 */
[----:B------:R-:W-:-:S15]  /*7470*/  NOP ;  /* 0x0000000000007918 */ /* 0x000fde0000000000 */
[----:B------:R-:W-:-:S15]  /*7480*/  NOP ;  /* 0x0000000000007918 */ /* 0x000fde0000000000 */
[----:B------:R-:W-:-:S15]  /*7490*/  NOP ;  /* 0x0000000000007918 */ /* 0x000fde0000000000 */
[----:B------:R-:W-:-:S04]  /*74a0*/  NOP ;  /* 0x0000000000007918 */ /* 0x000fc80000000000 */
[----:B------:R-:W1:-:S15]  /*74b0*/  @!P1 DFMA R10, -R4, R24, R6 ;  /* 0x00000018040a922b */ /* 0x000e5e0000000106 */
[----:B------:R-:W-:-:S15]  /*74c0*/  NOP ;  /* 0x0000000000007918 */ /* 0x000fde0000000000 */
[----:B------:R-:W-:-:S15]  /*74d0*/  NOP ;  /* 0x0000000000007918 */ /* 0x000fde0000000000 */
[----:B------:R-:W-:-:S15]  /*74e0*/  NOP ;  /* 0x0000000000007918 */ /* 0x000fde0000000000 */
[----:B------:R-:W-:-:S04]  /*74f0*/  NOP ;  /* 0x0000000000007918 */ /* 0x000fc80000000000 */
[----:B0-----:R2:W3:-:S15]  /*7500*/  @!P1 DMUL R8, R8, R22 ;  /* 0x0000001608089228 */ /* 0x0014de0000000000 */
[----:B------:R-:W-:-:S15]  /*7510*/  NOP ;  /* 0x0000000000007918 */ /* 0x000fde0000000000 */
[----:B------:R-:W-:-:S15]  /*7520*/  NOP ;  /* 0x0000000000007918 */ /* 0x000fde0000000000 */
[----:B------:R-:W-:-:S15]  /*7530*/  NOP ;  /* 0x0000000000007918 */ /* 0x000fde0000000000 */
[----:B------:R-:W-:-:S04]  /*7540*/  NOP ;  /* 0x0000000000007918 */ /* 0x000fc80000000000 */
[----:B-1----:R2:W4:Y:S02]  /*7550*/  @!P1 DMUL R10, R10, R22 ;  /* 0x000000160a0a9228 */ /* 0x0025240000000000 */
[----:B--234-:R-:W-:Y:S05]  /*7560*/  @!P1 BRA `(.L_x_8286) ;  /* 0x0000000800049947 */ /* 0x01cfea0003800000 */
        /* <DEDUP_REMOVED lines=54> */
.L_x_8288:
[----:B------:R-:W-:Y:S05]  /*78d0*/  BSYNC.RECONVERGENT B0 ;  /* 0x0000000000007941 */ /* 0x000fea0003800200 */
.L_x_8287:
[----:B------:R-:W0:Y:S01]  /*78e0*/  LDC.64 R4, c[0x0][0x5b8] ;  /* 0x00016e00ff047b82 */ /* 0x000e220000000a00 */
[----:B------:R-:W-:Y:S01]  /*78f0*/  MOV R10, 0x1 ;  /* 0x00000001000a7802 */ /* 0x000fe20000000f00 */
[----:B------:R-:W-:Y:S01]  /*7900*/  BSSY.RECONVERGENT B0, `(.L_x_8289) ;  /* 0x0000036000007945 */ /* 0x000fe20003800200 */
[----:B------:R-:W-:Y:S01]  /*7910*/  FSETP.GEU.AND P1, PT, |R7|, 6.5827683646048100446e-37, PT ;  /* 0x036000000700780b */ /* 0x000fe20003f2e200 */
        /* <DEDUP_REMOVED lines=52> */
.L_x_8290:
[----:B------:R-:W-:Y:S05]  /*7c60*/  BSYNC.RECONVERGENT B0 ;  /* 0x0000000000007941 */ /* 0x000fea0003800200 */
.L_x_8289:
[----:B------:R-:W-:Y:S05]  /*7c70*/  BRA `(.L_x_8286) ;  /* 0x0000000000407947 */ /* 0x000fea0003800000 */
.L_x_8285:
[----:B0----5:R-:W0:-:S15]  /*7c80*/  DFMA R8, R4, R18, R6 ;  /* 0x000000120408722b */ /* 0x021e1e0000000006 */
        /* <DEDUP_REMOVED lines=15> */
.L_x_8286:
        /* <DEDUP_REMOVED lines=17> */
.L_x_8294:
[----:B------:R-:W0:Y:S02]  /*7e90*/  F2I.S64.F64.TRUNC R8, R8 ;  /* 0x0000000800087311 */ /* 0x000e24000030d900 */
[----:B0-----:R-:W-:-:S05]  /*7ea0*/  IMAD.MOV.U32 R3, RZ, RZ, R8 ;  /* 0x000000ffff037224 */ /* 0x001fca00078e0008 */
[----:B------:R0:W-:Y:S01]  /*7eb0*/  STG.E.U8 desc[UR36][R4.64], R3 ;  /* 0x0000000304007986 */ /* 0x0001e2000c101124 */
[----:B------:R-:W-:Y:S05]  /*7ec0*/  BRA `(.L_x_8296) ;  /* 0x0000001000e07947 */ /* 0x000fea0003800000 */
.L_x_8293:
        /* <DEDUP_REMOVED lines=9> */
.L_x_8298:
[----:B------:R-:W0:Y:S02]  /*7f60*/  F2I.F64.TRUNC R9, R8 ;  /* 0x0000000800097311 */ /* 0x000e24000030d100 */
[----:B0-----:R0:W-:Y:S01]  /*7f70*/  STG.E desc[UR36][R4.64], R9 ;  /* 0x0000000904007986 */ /* 0x0011e2000c101924 */
[----:B------:R-:W-:Y:S05]  /*7f80*/  BRA `(.L_x_8296) ;  /* 0x0000001000b07947 */ /* 0x000fea0003800000 */
.L_x_8297:
[----:B------:R-:W0:Y:S02]  /*7f90*/  F2I.F64.TRUNC R9, R8 ;  /* 0x0000000800097311 */ /* 0x000e24000030d100 */
[----:B0-----:R0:W-:Y:S01]  /*7fa0*/  STG.E.U16 desc[UR36][R4.64], R9 ;  /* 0x0000000904007986 */ /* 0x0011e2000c101524 */
[----:B------:R-:W-:Y:S05]  /*7fb0*/  BRA `(.L_x_8296) ;  /* 0x0000001000a47947 */ /* 0x000fea0003800000 */
.L_x_8292:
        /* <DEDUP_REMOVED lines=17> */
.L_x_8300:
        /* <DEDUP_REMOVED lines=12> */
.L_x_8299:
        /* <DEDUP_REMOVED lines=28> */
.L_x_8302:
        /* <DEDUP_REMOVED lines=23> */
.L_x_8301:
[----:B------:R0:W-:Y:S01]  /*84c0*/  STG.E.64 desc[UR36][R4.64], R8 ;  /* 0x0000000804007986 */ /* 0x0001e2000c101b24 */
[----:B------:R-:W-:Y:S05]  /*84d0*/  BRA `(.L_x_8296) ;  /* 0x0000000c005c7947 */ /* 0x000fea0003800000 */
.L_x_8291:
        /* <DEDUP_REMOVED lines=13> */
.L_x_8306:
        /* <DEDUP_REMOVED lines=26> */
.L_x_8309:
[----:B------:R-:W-:-:S04]  /*8750*/  SHF.R.U32.HI R3, RZ, 0x18, R7 ;  /* 0x00000018ff037819 */ /* 0x000fc80000011607 */
[----:B------:R-:W-:-:S07]  /*8760*/  LOP3.LUT R0, R0, 0x80, R3, 0xf8, !PT ;  /* 0x0000008000007812 */ /* 0x000fce00078ef803 */
.L_x_8308:
[----:B------:R-:W-:Y:S05]  /*8770*/  BSYNC.RECONVERGENT B0 ;  /* 0x0000000000007941 */ /* 0x000fea0003800200 */
.L_x_8307:
[----:B------:R0:W-:Y:S01]  /*8780*/  STG.E.U8 desc[UR36][R4.64], R0 ;  /* 0x0000000004007986 */ /* 0x0001e2000c101124 */
[----:B------:R-:W-:Y:S05]  /*8790*/  BRA `(.L_x_8296) ;  /* 0x0000000800ac7947 */ /* 0x000fea0003800000 */
.L_x_8305:
        /* <DEDUP_REMOVED lines=26> */
.L_x_8312:
[----:B------:R-:W-:-:S04]  /*8940*/  SHF.R.U32.HI R3, RZ, 0x18, R7 ;  /* 0x00000018ff037819 */ /* 0x000fc80000011607 */
[----:B------:R-:W-:-:S07]  /*8950*/  LOP3.LUT R0, R0, 0x80, R3, 0xf8, !PT ;  /* 0x0000008000007812 */ /* 0x000fce00078ef803 */
.L_x_8311:
[----:B------:R-:W-:Y:S05]  /*8960*/  BSYNC.RECONVERGENT B0 ;  /* 0x0000000000007941 */ /* 0x000fea0003800200 */
.L_x_8310:
[----:B------:R0:W-:Y:S01]  /*8970*/  STG.E.U8 desc[UR36][R4.64], R0 ;  /* 0x0000000004007986 */ /* 0x0001e2000c101124 */
[----:B------:R-:W-:Y:S05]  /*8980*/  BRA `(.L_x_8296) ;  /* 0x0000000800307947 */ /* 0x000fea0003800000 */
.L_x_8304:
        /* <DEDUP_REMOVED lines=8> */
[----:B-1----:R-:W0:-:S15]  /*8a10*/  F2F.F32.F64 R10, R8 ;  /* 0x00000008000a7310 */ /* 0x002e1e0000301000 */
        /* <DEDUP_REMOVED lines=21> */
.L_x_8314:
[----:B------:R-:W0:Y:S02]  /*8b70*/  F2I.U64.F64.TRUNC R8, R8 ;  /* 0x0000000800087311 */ /* 0x000e24000030d800 */
[----:B0-----:R0:W-:Y:S01]  /*8b80*/  STG.E.64 desc[UR36][R4.64], R8 ;  /* 0x0000000804007986 */ /* 0x0011e2000c101b24 */
[----:B------:R-:W-:Y:S05]  /*8b90*/  BRA `(.L_x_8296) ;  /* 0x0000000400ac7947 */ /* 0x000fea0003800000 */
.L_x_8313:
[----:B------:R-:W0:Y:S02]  /*8ba0*/  F2I.U32.F64.TRUNC R9, R8 ;  /* 0x0000000800097311 */ /* 0x000e24000030d000 */
[----:B0-----:R0:W-:Y:S01]  /*8bb0*/  STG.E desc[UR36][R4.64], R9 ;  /* 0x0000000904007986 */ /* 0x0011e2000c101924 */
[----:B------:R-:W-:Y:S05]  /*8bc0*/  BRA `(.L_x_8296) ;  /* 0x0000000400a07947 */ /* 0x000fea0003800000 */
.L_x_8303:
        /* <DEDUP_REMOVED lines=15> */
.L_x_8316:
[----:B-1----:R4:W-:Y:S01]  /*8cc0*/  STG.E.128 desc[UR36][R4.64], R8 ;  /* 0x0000000804007986 */ /* 0x0029e2000c101d24 */
[----:B------:R-:W-:Y:S05]  /*8cd0*/  BRA `(.L_x_8296) ;  /* 0x00000004005c7947 */ /* 0x000fea0003800000 */
.L_x_8315:
[----:B------:R-:W-:-:S09]  /*8ce0*/  UISETP.NE.AND UP0, UPT, UR4, 0xf, UPT ;  /* 0x0000000f0400788c */ /* 0x000fd2000bf05270 */
[----:B------:R-:W-:Y:S05]  /*8cf0*/  BRA.U !UP0, `(.L_x_8317) ;  /* 0x0000000508287547 */ /* 0x000fea000b800000 */
[----:B------:R-:W-:-:S09]  /*8d00*/  UISETP.NE.AND UP0, UPT, UR4, 0x17, UPT ;  /* 0x000000170400788c */ /* 0x000fd2000bf05270 */
[----:B------:R-:W-:Y:S05]  /*8d10*/  BRA.U !UP0, `(.L_x_8318) ;  /* 0x0000000108b07547 */ /* 0x000fea000b800000 */
[----:B------:R-:W-:-:S09]  /*8d20*/  UISETP.NE.AND UP0, UPT, UR4, 0x18, UPT ;  /* 0x000000180400788c */ /* 0x000fd2000bf05270 */
[----:B------:R-:W-:Y:S05]  /*8d30*/  BRA.U !UP0, `(.L_x_8319) ;  /* 0x0000000108447547 */ /* 0x000fea000b800000 */
.L_x_8295:
[----:B------:R-:W-:Y:S01]  /*8d40*/  MOV R14, 0x0 ;  /* 0x00000000000e7802 */ /* 0x000fe20000000f00 */
[----:B------:R-:W0:Y:S01]  /*8d50*/  LDCU.64 UR4, c[0x4][0x148] ;  /* 0x01002900ff0477ac */ /* 0x000e220008000a00 */
[----:B------:R-:W-:Y:S02]  /*8d60*/  HFMA2 R13, -RZ, RZ, 0, 0 ;  /* 0x00000000ff0d7431 */ /* 0x000fe400000001ff */
[----:B------:R-:W-:Y:S01]  /*8d70*/  IMAD.MOV.U32 R8, RZ, RZ, 0x65 ;  /* 0x00000065ff087424 */ /* 0x000fe200078e00ff */
[----:B------:R-:W2:Y:S01]  /*8d80*/  LDCU.64 UR6, c[0x4][0x150] ;  /* 0x01002a00ff0677ac */ /* 0x000ea20008000a00 */
[----:B------:R-:W3:Y:S01]  /*8d90*/  LDC.64 R14, c[0x4][R14] ;  /* 0x010000000e0e7b82 */ /* 0x000ee20000000a00 */
        /* <DEDUP_REMOVED lines=9> */
[----:B---3--:R-:W-:Y:S05]  /*8e30*/  CALL.ABS.NOINC R14 ;  /* 0x000000000e007343 */ /* 0x008fea0003c00000 */
.L_x_8320:
[----:B------:R-:W-:Y:S05]  /*8e40*/  BRA `(.L_x_8296) ;  /* 0x0000000400007947 */ /* 0x000fea0003800000 */
.L_x_8319:
        /* <DEDUP_REMOVED lines=21> */
.L_x_8322:
[----:B------:R-:W-:Y:S05]  /*8fa0*/  BSYNC.RECONVERGENT B0 ;  /* 0x0000000000007941 */ /* 0x000fea0003800200 */
.L_x_8321:
[----:B------:R-:W-:-:S05]  /*8fb0*/  LOP3.LUT R3, R0, 0x80, R3, 0xf8, !PT ;  /* 0x0000008000037812 */ /* 0x000fca00078ef803 */
[----:B------:R3:W-:Y:S01]  /*8fc0*/  STG.E.U8 desc[UR36][R4.64], R3 ;  /* 0x0000000304007986 */ /* 0x0007e2000c101124 */
[----:B------:R-:W-:Y:S05]  /*8fd0*/  BRA `(.L_x_8296) ;  /* 0x00000000009c7947 */ /* 0x000fea0003800000 */
.L_x_8318:
        /* <DEDUP_REMOVED lines=20> */
.L_x_8324:
[----:B------:R-:W-:Y:S01]  /*9120*/  IMAD.MOV.U32 R0, RZ, RZ, 0x7f ;  /* 0x0000007fff007424 */ /* 0x000fe200078e00ff */
[----:B------:R-:W-:-:S04]  /*9130*/  ISETP.GT.U32.AND P0, PT, R3, 0x7f800000, PT ;  /* 0x7f8000000300780c */ /* 0x000fc80003f04070 */
[----:B------:R-:W-:-:S09]  /*9140*/  SEL R0, R0, 0x7c, P0 ;  /* 0x0000007c00007807 */ /* 0x000fd20000000000 */
.L_x_8325:
[----:B------:R-:W-:Y:S05]  /*9150*/  BSYNC.RECONVERGENT B0 ;  /* 0x0000000000007941 */ /* 0x000fea0003800200 */
.L_x_8323:
[----:B------:R-:W-:-:S04]  /*9160*/  SHF.R.U32.HI R3, RZ, 0x18, R7 ;  /* 0x00000018ff037819 */ /* 0x000fc80000011607 */
[----:B------:R-:W-:-:S05]  /*9170*/  LOP3.LUT R3, R0, 0x80, R3, 0xf8, !PT ;  /* 0x0000008000037812 */ /* 0x000fca00078ef803 */
[----:B------:R2:W-:Y:S01]  /*9180*/  STG.E.U8 desc[UR36][R4.64], R3 ;  /* 0x0000000304007986 */ /* 0x0005e2000c101124 */
[----:B------:R-:W-:Y:S05]  /*9190*/  BRA `(.L_x_8296) ;  /* 0x00000000002c7947 */ /* 0x000fea0003800000 */
.L_x_8317:
        /* <DEDUP_REMOVED lines=11> */
.L_x_8296:
[----:B------:R-:W-:-:S07]  /*9250*/  IADD3 R27, PT, PT, R27, 0x80, RZ ;  /* 0x000000801b1b7810 */ /* 0x000fce0007ffe0ff */
.L_x_8255:
[----:B------:R-:W-:Y:S05]  /*9260*/  BSYNC.RECONVERGENT B6 ;  /* 0x0000000000067941 */ /* 0x000fea0003800200 */
.L_x_8254:
        /* <DEDUP_REMOVED lines=9> */
[----:B------:R-:W2:Y:S01]  /*9300*/  LDCU.64 UR4, c[0x0][0x398] ;  /* 0x00007300ff0477ac */ /* 0x000ea20008000a00 */
[----:B------:R-:W-:Y:S01]  /*9310*/  MOV R26, RZ ;  /* 0x000000ff001a7202 */ /* 0x000fe20000000f00 */
[----:B------:R-:W0:Y:S01]  /*9320*/  LDCU UR6, c[0x0][0x394] ;  /* 0x00007280ff0677ac */ /* 0x000e220008000800 */
[----:B------:R-:W5:Y:S01]  /*9330*/  LDCU.64 UR8, c[0x0][0x4c0] ;  /* 0x00009800ff0877ac */ /* 0x000f620008000a00 */
[----:B------:R-:W-:Y:S02]  /*9340*/  UISETP.NE.AND UP0, UPT, UR41, URZ, UPT ;  /* 0x000000ff2900728c */ /* 0x000fe4000bf05270 */
[----:B--234-:R-:W-:-:S05]  /*9350*/  IMAD.HI.U32 R4, R27, UR4, R26 ;  /* 0x000000041b047c27 */ /* 0x01cfca000f8e001a */
[----:B------:R-:W-:-:S05]  /*9360*/  SHF.R.U32.HI R5, RZ, UR5, R4 ;  /* 0x00000005ff057c19 */ /* 0x000fca0008011604 */
[----:B------:R-:W-:-:S04]  /*9370*/  IMAD.MOV R0, RZ, RZ, -R5 ;  /* 0x000000ffff007224 */ /* 0x000fc800078e0a05 */
[----:B0-----:R-:W-:-:S04]  /*9380*/  IMAD R0, R0, UR6, R27 ;  /* 0x0000000600007c24 */ /* 0x001fc8000f8e021b */
[C---:B-----5:R-:W-:Y:S02]  /*9390*/  IMAD R26, R0.reuse, UR8, RZ ;  /* 0x00000008001a7c24 */ /* 0x060fe4000f8e02ff */
[----:B------:R-:W-:Y:S01]  /*93a0*/  IMAD R0, R0, UR9, RZ ;  /* 0x0000000900007c24 */ /* 0x000fe2000f8e02ff */
[----:B------:R-:W-:Y:S06]  /*93b0*/  BRA.U !UP0, `(.L_x_8328) ;  /* 0x0000001108787547 */ /* 0x000fec000b800000 */
[----:B------:R-:W1:Y:S01]  /*93c0*/  LDCU.64 UR6, c[0x0][0x3a0] ;  /* 0x00007400ff0677ac */ /* 0x000e620008000a00 */
[----:B------:R-:W-:Y:S01]  /*93d0*/  IMAD.MOV.U32 R4, RZ, RZ, RZ ;  /* 0x000000ffff047224 */ /* 0x000fe200078e00ff */
[----:B------:R-:W0:Y:S01]  /*93e0*/  LDCU UR4, c[0x0][0x3a8] ;  /* 0x00007500ff0477ac */ /* 0x000e220008000800 */
[----:B------:R-:W2:Y:S01]  /*93f0*/  LDCU.64 UR8, c[0x0][0x4c8] ;  /* 0x00009900ff0877ac */ /* 0x000ea20008000a00 */
[----:B------:R-:W-:Y:S01]  /*9400*/  UISETP.NE.AND UP0, UPT, UR38, 0x2, UPT ;  /* 0x000000022600788c */ /* 0x000fe2000bf05270 */
[----:B-1----:R-:W-:-:S05]  /*9410*/  IMAD.HI.U32 R6, R5, UR7, R4 ;  /* 0x0000000705067c27 */ /* 0x002fca000f8e0004 */
[----:B0-----:R-:W-:-:S04]  /*9420*/  SHF.R.U32.HI R7, RZ, UR4, R6 ;  /* 0x00000004ff077c19 */ /* 0x001fc80008011606 */
        /* <DEDUP_REMOVED lines=279> */
.L_x_8328:
        /* <DEDUP_REMOVED lines=17> */
[----:B--2---:R-:W2:Y:S02]  /*a6b0*/  I2F.F64.S16 R4, R4 ;  /* 0x0000000400047312 */ /* 0x004ea40000101c00 */
[----:B--2---:R-:W-:Y:S05]  /*a6c0*/  BRA `(.L_x_8335) ;  /* 0x0000000c00ec7947 */ /* 0x004fea0003800000 */
.L_x_8333:
[----:B------:R-:W2:Y:S01]  /*a6d0*/  LDG.E.U8 R4, desc[UR36][R8.64] ;  /* 0x0000002408047981 */ /* 0x000ea2000c1e1100 */
[----:B-1----:R-:W-:Y:S01]  /*a6e0*/  CS2R R6, SRZ ;  /* 0x0000000000067805 */ /* 0x002fe2000001ff00 */
[----:B--2---:R-:W2:Y:S02]  /*a6f0*/  I2F.F64.U16 R4, R4 ;  /* 0x0000000400047312 */ /* 0x004ea40000101800 */
[----:B--2---:R-:W-:Y:S05]  /*a700*/  BRA `(.L_x_8335) ;  /* 0x0000000c00dc7947 */ /* 0x004fea0003800000 */
.L_x_8332:
        /* <DEDUP_REMOVED lines=8> */
[----:B--2---:R-:W2:Y:S02]  /*a790*/  I2F.F64.S64 R4, R4 ;  /* 0x0000000400047312 */ /* 0x004ea40000301c00 */
[----:B--2---:R-:W-:Y:S05]  /*a7a0*/  BRA `(.L_x_8335) ;  /* 0x0000000c00b47947 */ /* 0x004fea0003800000 */
.L_x_8337:
[----:B------:R-:W2:Y:S01]  /*a7b0*/  LDG.E R4, desc[UR36][R8.64] ;  /* 0x0000002408047981 */ /* 0x000ea2000c1e1900 */
[----:B-1----:R-:W-:Y:S01]  /*a7c0*/  CS2R R6, SRZ ;  /* 0x0000000000067805 */ /* 0x002fe2000001ff00 */
[----:B--2---:R-:W2:Y:S02]  /*a7d0*/  I2F.F64 R4, R4 ;  /* 0x0000000400047312 */ /* 0x004ea40000201c00 */
[----:B--2---:R-:W-:Y:S05]  /*a7e0*/  BRA `(.L_x_8335) ;  /* 0x0000000c00a47947 */ /* 0x004fea0003800000 */
.L_x_8336:
[----:B------:R-:W2:Y:S01]  /*a7f0*/  LDG.E.U16 R4, desc[UR36][R8.64] ;  /* 0x0000002408047981 */ /* 0x000ea2000c1e1500 */
[----:B-1----:R-:W-:Y:S01]  /*a800*/  CS2R R6, SRZ ;  /* 0x0000000000067805 */ /* 0x002fe2000001ff00 */
[----:B--2---:R-:W2:Y:S02]  /*a810*/  I2F.F64.S16 R4, R4 ;  /* 0x0000000400047312 */ /* 0x004ea40000101c00 */
[----:B--2---:R-:W-:Y:S05]  /*a820*/  BRA `(.L_x_8335) ;  /* 0x0000000c00947947 */ /* 0x004fea0003800000 */
.L_x_8331:
        /* <DEDUP_REMOVED lines=9> */
[----:B------:R-:W3:Y:S02]  /*a8c0*/  F2F.F64.F32 R4, R4 ;  /* 0x0000000400047310 */ /* 0x000ee40000201800 */
[----:B---3--:R-:W-:Y:S05]  /*a8d0*/  BRA `(.L_x_8335) ;  /* 0x0000000c00687947 */ /* 0x008fea0003800000 */
.L_x_8339:
[----:B------:R-:W2:Y:S01]  /*a8e0*/  LDG.E.U16 R0, desc[UR36][R8.64] ;  /* 0x0000002408007981 */ /* 0x000ea2000c1e1500 */
[----:B-1----:R-:W-:Y:S01]  /*a8f0*/  CS2R R6, SRZ ;  /* 0x0000000000067805 */ /* 0x002fe2000001ff00 */
[----:B--2---:R-:W-:-:S05]  /*a900*/  HADD2.F32 R0, -RZ, R0.H0_H0 ;  /* 0x20000000ff007230 */ /* 0x004fca0000004100 */
[----:B------:R-:W-:-:S04]  /*a910*/  FMUL.FTZ R0, R0, 1 ;  /* 0x3f80000000007820 */ /* 0x000fc80000410000 */
[----:B------:R3:W4:Y:S02]  /*a920*/  F2F.F64.F32 R4, R0 ;  /* 0x0000000000047310 */ /* 0x0007240000201800 */
[----:B---34-:R-:W-:Y:S05]  /*a930*/  BRA `(.L_x_8335) ;  /* 0x0000000c00507947 */ /* 0x018fea0003800000 */
.L_x_8338:
        /* <DEDUP_REMOVED lines=9> */
[----:B------:R-:W2:-:S15]  /*a9d0*/  F2F.F64.F32 R4, R4 ;  /* 0x0000000400047310 */ /* 0x000e9e0000201800 */
[----:B------:R-:W-:-:S15]  /*a9e0*/  NOP ;  /* 0x0000000000007918 */ /* 0x000fde0000000000 */
[----:B------:R-:W-:-:S15]  /*a9f0*/  NOP ;  /* 0x0000000000007918 */ /* 0x000fde0000000000 */
[----:B------:R-:W-:-:S15]  /*aa00*/  NOP ;  /* 0x0000000000007918 */ /* 0x000fde0000000000 */
[----:B------:R-:W-:-:S04]  /*aa10*/  NOP ;  /* 0x0000000000007918 */ /* 0x000fc80000000000 */
[----:B------:R-:W3:Y:S02]  /*aa20*/  F2F.F64.F32 R6, R6 ;  /* 0x0000000600067310 */ /* 0x000ee40000201800 */
[----:B--23--:R-:W-:Y:S05]  /*aa30*/  BRA `(.L_x_8335) ;  /* 0x0000000c00107947 */ /* 0x00cfea0003800000 */
.L_x_8341:
[----:B------:R-:W2:Y:S02]  /*aa40*/  LDG.E R8, desc[UR36][R8.64] ;  /* 0x0000002408087981 */ /* 0x000ea4000c1e1900 */
[----:B--2---:R-:W-:-:S05]  /*aa50*/  HADD2.F32 R0, -RZ, R8.H0_H0 ;  /* 0x20000008ff007230 */ /* 0x004fca0000004100 */
[----:B------:R-:W-:Y:S01]  /*aa60*/  FMUL.FTZ R4, R0, 1 ;  /* 0x3f80000000047820 */ /* 0x000fe20000410000 */
[----:B------:R-:W-:-:S05]  /*aa70*/  HADD2.F32 R0, -RZ, R8.H1_H1 ;  /* 0x30000008ff007230 */ /* 0x000fca0000004100 */
[----:B------:R-:W-:Y:S01]  /*aa80*/  FMUL.FTZ R0, R0, 1 ;  /* 0x3f80000000007820 */ /* 0x000fe20000410000 */
[----:B------:R-:W2:-:S15]  /*aa90*/  F2F.F64.F32 R4, R4 ;  /* 0x0000000400047310 */ /* 0x000e9e0000201800 */
[----:B------:R-:W-:-:S15]  /*aaa0*/  NOP ;  /* 0x0000000000007918 */ /* 0x000fde0000000000 */
[----:B------:R-:W-:-:S15]  /*aab0*/  NOP ;  /* 0x0000000000007918 */ /* 0x000fde0000000000 */
[----:B------:R-:W-:-:S15]  /*aac0*/  NOP ;  /* 0x0000000000007918 */ /* 0x000fde0000000000 */
[----:B------:R-:W-:-:S04]  /*aad0*/  NOP ;  /* 0x0000000000007918 */ /* 0x000fc80000000000 */
[----:B-1----:R3:W4:Y:S02]  /*aae0*/  F2F.F64.F32 R6, R0 ;  /* 0x0000000000067310 */ /* 0x0027240000201800 */
[----:B--234-:R-:W-:Y:S05]  /*aaf0*/  BRA `(.L_x_8335) ;  /* 0x0000000800e07947 */ /* 0x01cfea0003800000 */
.L_x_8340:
[----:B------:R2:W5:Y:S01]  /*ab00*/  LDG.E.64 R4, desc[UR36][R8.64] ;  /* 0x0000002408047981 */ /* 0x000562000c1e1b00 */
[----:B-1----:R-:W-:Y:S01]  /*ab10*/  CS2R R6, SRZ ;  /* 0x0000000000067805 */ /* 0x002fe2000001ff00 */
[----:B------:R-:W-:Y:S06]  /*ab20*/  BRA `(.L_x_8335) ;  /* 0x0000000800d47947 */ /* 0x000fec0003800000 */
.L_x_8330:
        /* <DEDUP_REMOVED lines=9> */
[----:B------:R-:W-:Y:S01]  /*abc0*/  HFMA2 R4, -RZ, RZ, 0, 0 ;  /* 0x00000000ff047431 */ /* 0x000fe200000001ff */
[----:B-1----:R-:W-:Y:S02]  /*abd0*/  CS2R R6, SRZ ;  /* 0x0000000000067805 */ /* 0x002fe4000001ff00 */
[----:B--2---:R-:W-:-:S04]  /*abe0*/  ISETP.NE.AND P0, PT, R8, RZ, PT ;  /* 0x000000ff0800720c */ /* 0x004fc80003f05270 */
[----:B------:R-:W-:Y:S01]  /*abf0*/  FSEL R5, RZ, 1.875, !P0 ;  /* 0x3ff00000ff057808 */ /* 0x000fe20004000000 */
[----:B------:R-:W-:Y:S08]  /*ac00*/  BRA `(.L_x_8335) ;  /* 0x00000008009c7947 */ /* 0x000ff00003800000 */
.L_x_8344:
[----:B-1----:R0:W5:Y:S01]  /*ac10*/  LDG.E.128 R4, desc[UR36][R8.64] ;  /* 0x0000002408047981 */ /* 0x002162000c1e1d00 */
[----:B------:R-:W-:Y:S05]  /*ac20*/  BRA `(.L_x_8335) ;  /* 0x0000000800947947 */ /* 0x000fea0003800000 */
.L_x_8343:
        /* <DEDUP_REMOVED lines=28> */
.L_x_8346:
        /* <DEDUP_REMOVED lines=16> */
.L_x_8345:
[----:B------:R-:W2:Y:S01]  /*aef0*/  LDG.E.U16 R0, desc[UR36][R8.64] ;  /* 0x0000002408007981 */ /* 0x000ea2000c1e1500 */
[----:B-1----:R-:W-:Y:S01]  /*af00*/  CS2R R6, SRZ ;  /* 0x0000000000067805 */ /* 0x002fe2000001ff00 */
[----:B--2---:R-:W-:-:S04]  /*af10*/  IMAD.U32 R0, R0, 0x10000, RZ ;  /* 0x0001000000007824 */ /* 0x004fc800078e00ff */
[----:B------:R-:W-:-:S04]  /*af20*/  FMUL.FTZ R0, R0, 1 ;  /* 0x3f80000000007820 */ /* 0x000fc80000410000 */
[----:B------:R1:W2:Y:S02]  /*af30*/  F2F.F64.F32 R4, R0 ;  /* 0x0000000000047310 */ /* 0x0002a40000201800 */
[----:B-12---:R-:W-:Y:S05]  /*af40*/  BRA `(.L_x_8335) ;  /* 0x0000000400cc7947 */ /* 0x006fea0003800000 */
.L_x_8342:
        /* <DEDUP_REMOVED lines=10> */
[----:B--2---:R-:W2:Y:S02]  /*aff0*/  I2F.F64.U16 R4, R4 ;  /* 0x0000000400047312 */ /* 0x004ea40000101800 */
[----:B--2---:R-:W-:Y:S05]  /*b000*/  BRA `(.L_x_8335) ;  /* 0x00000004009c7947 */ /* 0x004fea0003800000 */
.L_x_8349:
        /* <DEDUP_REMOVED lines=22> */
.L_x_8351:
[----:B------:R-:W-:Y:S05]  /*b170*/  BSYNC.RECONVERGENT B0 ;  /* 0x0000000000007941 */ /* 0x000fea0003800200 */
.L_x_8350:
[----:B------:R-:W-:Y:S01]  /*b180*/  IMAD.SHL.U32 R0, R0, 0x100000, RZ ;  /* 0x0010000000007824 */ /* 0x000fe200078e00ff */
[----:B------:R-:W-:-:S04]  /*b190*/  LEA R3, R3, 0x3b800000, 0x17 ;  /* 0x3b80000003037811 */ /* 0x000fc800078eb8ff */
[----:B------:R-:W-:-:S05]  /*b1a0*/  LOP3.LUT R0, R3, R0, R9, 0xfe, !PT ;  /* 0x0000000003007212 */ /* 0x000fca00078efe09 */
[----:B------:R-:W-:-:S04]  /*b1b0*/  FMUL.FTZ R0, R0, 1 ;  /* 0x3f80000000007820 */ /* 0x000fc80000410000 */
[----:B------:R2:W3:Y:S02]  /*b1c0*/  F2F.F64.F32 R4, R0 ;  /* 0x0000000000047310 */ /* 0x0004e40000201800 */
[----:B--23--:R-:W-:Y:S05]  /*b1d0*/  BRA `(.L_x_8335) ;  /* 0x0000000400287947 */ /* 0x00cfea0003800000 */
.L_x_8348:
        /* <DEDUP_REMOVED lines=22> */
.L_x_8353:
[----:B------:R-:W-:Y:S05]  /*b340*/  BSYNC.RECONVERGENT B0 ;  /* 0x0000000000007941 */ /* 0x000fea0003800200 */
.L_x_8352:
[----:B------:R-:W-:Y:S02]  /*b350*/  SHF.L.U32 R0, R0, 0x15, RZ ;  /* 0x0000001500007819 */ /* 0x000fe400000006ff */
[----:B------:R-:W-:-:S04]  /*b360*/  LEA R3, R3, 0x37800000, 0x17 ;  /* 0x3780000003037811 */ /* 0x000fc800078eb8ff */
[----:B------:R-:W-:-:S05]  /*b370*/  LOP3.LUT R0, R3, R0, R9, 0xfe, !PT ;  /* 0x0000000003007212 */ /* 0x000fca00078efe09 */
[----:B------:R-:W-:-:S04]  /*b380*/  FMUL.FTZ R0, R0, 1 ;  /* 0x3f80000000007820 */ /* 0x000fc80000410000 */
[----:B------:R2:W3:Y:S02]  /*b390*/  F2F.F64.F32 R4, R0 ;  /* 0x0000000000047310 */ /* 0x0004e40000201800 */
[----:B--23--:R-:W-:Y:S05]  /*b3a0*/  BRA `(.L_x_8335) ;  /* 0x0000000000b47947 */ /* 0x00cfea0003800000 */
.L_x_8347:
        /* <DEDUP_REMOVED lines=17> */
[----:B------:R1:W2:Y:S02]  /*b4c0*/  @P0 F2F.F64.F32 R4, R0 ;  /* 0x0000000000040310 */ /* 0x0002a40000201800 */
[----:B-12---:R-:W-:Y:S05]  /*b4d0*/  BRA `(.L_x_8335) ;  /* 0x0000000000687947 */ /* 0x006fea0003800000 */
.L_x_8334:
        /* <DEDUP_REMOVED lines=16> */
.L_x_8356:
[----:B------:R-:W-:Y:S02]  /*b5e0*/  CS2R R4, SRZ ;  /* 0x0000000000047805 */ /* 0x000fe4000001ff00 */
[----:B------:R-:W-:Y:S01]  /*b5f0*/  CS2R R6, SRZ ;  /* 0x0000000000067805 */ /* 0x000fe2000001ff00 */
[----:B------:R-:W-:Y:S06]  /*b600*/  BRA `(.L_x_8335) ;  /* 0x00000000001c7947 */ /* 0x000fec0003800000 */
.L_x_8355:
[----:B------:R-:W2:Y:S01]  /*b610*/  LDG.E.64 R4, desc[UR36][R8.64] ;  /* 0x0000002408047981 */ /* 0x000ea2000c1e1b00 */
[----:B-1----:R-:W-:Y:S01]  /*b620*/  CS2R R6, SRZ ;  /* 0x0000000000067805 */ /* 0x002fe2000001ff00 */
[----:B--2---:R-:W1:Y:S02]  /*b630*/  I2F.F64.U64 R4, R4 ;  /* 0x0000000400047312 */ /* 0x004e640000301800 */
[----:B-1----:R-:W-:Y:S05]  /*b640*/  BRA `(.L_x_8335) ;  /* 0x00000000000c7947 */ /* 0x002fea0003800000 */
.L_x_8354:
[----:B------:R-:W2:Y:S01]  /*b650*/  LDG.E R4, desc[UR36][R8.64] ;  /* 0x0000002408047981 */ /* 0x000ea2000c1e1900 */
[----:B-1----:R-:W-:Y:S01]  /*b660*/  CS2R R6, SRZ ;  /* 0x0000000000067805 */ /* 0x002fe2000001ff00 */
[----:B--2---:R-:W1:Y:S06]  /*b670*/  I2F.F64.U32 R4, R4 ;  /* 0x0000000400047312 */ /* 0x004e6c0000201800 */
.L_x_8335:
[----:B------:R-:W-:Y:S05]  /*b680*/  BSYNC.RECONVERGENT B7 ;  /* 0x0000000000077941 */ /* 0x000fea0003800200 */
.L_x_8329:
[----:B------:R-:W3:Y:S08]  /*b690*/  LDC.64 R14, c[0x0][0x5b0] ;  /* 0x00016c00ff0e7b82 */ /* 0x000ef00000000a00 */
[----:B0-2---:R-:W3:Y:S02]  /*b6a0*/  LDC.64 R8, c[0x0][0x5b8] ;  /* 0x00016e00ff087b82 */ /* 0x005ee40000000a00 */
[----:B---3--:R-:W0:Y:S02]  /*b6b0*/  DSETP.GE.AND P0, PT, |R14|, |R8|, PT ;  /* 0x400000080e00722a */ /* 0x008e240003f06200 */
[----:B0-----:R-:W-:Y:S05]  /*b6c0*/  @!P0 BRA `(.L_x_8357) ;  /* 0x00000008000c8947 */ /* 0x001fea0003800000 */
[----:B------:R-:W-:-:S13]  /*b6d0*/  ISETP.NE.AND P1, PT, R2, RZ, PT ;  /* 0x000000ff0200720c */ /* 0x000fda0003f25270 */
[----:B-1---5:R-:W0:-:S15]  /*b6e0*/  @!P1 DFMA R8, R6, R24, R4 ;  /* 0x000000180608922b */ /* 0x022e1e0000000004 */
        /* <DEDUP_REMOVED lines=9> */
[----:B0-----:R0:W2:-:S15]  /*b780*/  @!P1 DMUL R8, R8, R22 ;  /* 0x0000001608089228 */ /* 0x00109e0000000000 */
[----:B------:R-:W-:-:S15]  /*b790*/  NOP ;  /* 0x0000000000007918 */ /* 0x000fde0000000000 */
[----:B------:R-:W-:-:S15]  /*b7a0*/  NOP ;  /* 0x0000000000007918 */ /* 0x000fde0000000000 */
[----:B------:R-:W-:-:S15]  /*b7b0*/  NOP ;  /* 0x0000000000007918 */ /* 0x000fde0000000000 */
[----:B------:R-:W-:-:S04]  /*b7c0*/  NOP ;  /* 0x0000000000007918 */ /* 0x000fc80000000000 */
[----:B-1----:R0:W1:Y:S02]  /*b7d0*/  @!P1 DMUL R10, R10, R22 ;  /* 0x000000160a0a9228 */ /* 0x0020640000000000 */
[----:B012---:R-:W-:Y:S05]  /*b7e0*/  @!P1 BRA `(.L_x_8358) ;  /* 0x0000000800049947 */ /* 0x007fea0003800000 */
        /* <DEDUP_REMOVED lines=54> */
.L_x_8360:
[----:B------:R-:W-:Y:S05]  /*bb50*/  BSYNC.RECONVERGENT B0 ;  /* 0x0000000000007941 */ /* 0x000fea0003800200 */
.L_x_8359:
        /* <DEDUP_REMOVED lines=56> */
.L_x_8362:
[----:B------:R-:W-:Y:S05]  /*bee0*/  BSYNC.RECONVERGENT B0 ;  /* 0x0000000000007941 */ /* 0x000fea0003800200 */
.L_x_8361:
[----:B------:R-:W-:Y:S05]  /*bef0*/  BRA `(.L_x_8358) ;  /* 0x0000000000407947 */ /* 0x000fea0003800000 */
.L_x_8357:
        /* <DEDUP_REMOVED lines=16> */
.L_x_8358:
        /* <DEDUP_REMOVED lines=17> */
.L_x_8366:
[----:B------:R-:W0:Y:S02]  /*c110*/  F2I.S64.F64.TRUNC R8, R8 ;  /* 0x0000000800087311 */ /* 0x000e24000030d900 */
[----:B0-----:R-:W-:-:S05]  /*c120*/  IMAD.MOV.U32 R3, RZ, RZ, R8 ;  /* 0x000000ffff037224 */ /* 0x001fca00078e0008 */
[----:B------:R0:W-:Y:S01]  /*c130*/  STG.E.U8 desc[UR36][R4.64], R3 ;  /* 0x0000000304007986 */ /* 0x0001e2000c101124 */
[----:B------:R-:W-:Y:S05]  /*c140*/  BRA `(.L_x_8368) ;  /* 0x0000001000e07947 */ /* 0x000fea0003800000 */
.L_x_8365:
        /* <DEDUP_REMOVED lines=9> */
.L_x_8370:
[----:B------:R-:W0:Y:S02]  /*c1e0*/  F2I.F64.TRUNC R9, R8 ;  /* 0x0000000800097311 */ /* 0x000e24000030d100 */
[----:B0-----:R4:W-:Y:S01]  /*c1f0*/  STG.E desc[UR36][R4.64], R9 ;  /* 0x0000000904007986 */ /* 0x0019e2000c101924 */
[----:B------:R-:W-:Y:S05]  /*c200*/  BRA `(.L_x_8368) ;  /* 0x0000001000b07947 */ /* 0x000fea0003800000 */
.L_x_8369:
[----:B------:R-:W0:Y:S02]  /*c210*/  F2I.F64.TRUNC R9, R8 ;  /* 0x0000000800097311 */ /* 0x000e24000030d100 */
[----:B0-----:R3:W-:Y:S01]  /*c220*/  STG.E.U16 desc[UR36][R4.64], R9 ;  /* 0x0000000904007986 */ /* 0x0017e2000c101524 */
[----:B------:R-:W-:Y:S05]  /*c230*/  BRA `(.L_x_8368) ;  /* 0x0000001000a47947 */ /* 0x000fea0003800000 */
.L_x_8364:
        /* <DEDUP_REMOVED lines=17> */
.L_x_8372:
        /* <DEDUP_REMOVED lines=12> */
.L_x_8371:
        /* <DEDUP_REMOVED lines=28> */
.L_x_8374:
        /* <DEDUP_REMOVED lines=23> */
.L_x_8373:
[----:B------:R0:W-:Y:S01]  /*c740*/  STG.E.64 desc[UR36][R4.64], R8 ;  /* 0x0000000804007986 */ /* 0x0001e2000c101b24 */
[----:B------:R-:W-:Y:S05]  /*c750*/  BRA `(.L_x_8368) ;  /* 0x0000000c005c7947 */ /* 0x000fea0003800000 */
.L_x_8363:
        /* <DEDUP_REMOVED lines=13> */
.L_x_8378:
        /* <DEDUP_REMOVED lines=26> */
.L_x_8381:
[----:B------:R-:W-:-:S04]  /*c9d0*/  SHF.R.U32.HI R3, RZ, 0x18, R7 ;  /* 0x00000018ff037819 */ /* 0x000fc80000011607 */
[----:B------:R-:W-:-:S07]  /*c9e0*/  LOP3.LUT R0, R0, 0x80, R3, 0xf8, !PT ;  /* 0x0000008000007812 */ /* 0x000fce00078ef803 */
.L_x_8380:
[----:B------:R-:W-:Y:S05]  /*c9f0*/  BSYNC.RECONVERGENT B0 ;  /* 0x0000000000007941 */ /* 0x000fea0003800200 */
.L_x_8379:
[----:B------:R0:W-:Y:S01]  /*ca00*/  STG.E.U8 desc[UR36][R4.64], R0 ;  /* 0x0000000004007986 */ /* 0x0001e2000c101124 */
[----:B------:R-:W-:Y:S05]  /*ca10*/  BRA `(.L_x_8368) ;  /* 0x0000000800ac7947 */ /* 0x000fea0003800000 */
.L_x_8377:
        /* <DEDUP_REMOVED lines=26> */
.L_x_8384:
[----:B------:R-:W-:-:S04]  /*cbc0*/  SHF.R.U32.HI R3, RZ, 0x18, R7 ;  /* 0x00000018ff037819 */ /* 0x000fc80000011607 */
[----:B------:R-:W-:-:S07]  /*cbd0*/  LOP3.LUT R0, R0, 0x80, R3, 0xf8, !PT ;  /* 0x0000008000007812 */ /* 0x000fce00078ef803 */
.L_x_8383:
[----:B------:R-:W-:Y:S05]  /*cbe0*/  BSYNC.RECONVERGENT B0 ;  /* 0x0000000000007941 */ /* 0x000fea0003800200 */
.L_x_8382:
[----:B------:R0:W-:Y:S01]  /*cbf0*/  STG.E.U8 desc[UR36][R4.64], R0 ;  /* 0x0000000004007986 */ /* 0x0001e2000c101124 */
[----:B------:R-:W-:Y:S05]  /*cc00*/  BRA `(.L_x_8368) ;  /* 0x0000000800307947 */ /* 0x000fea0003800000 */
.L_x_8376:
        /* <DEDUP_REMOVED lines=30> */
.L_x_8386:
[----:B------:R-:W0:Y:S02]  /*cdf0*/  F2I.U64.F64.TRUNC R8, R8 ;  /* 0x0000000800087311 */ /* 0x000e24000030d800 */
[----:B0-----:R0:W-:Y:S01]  /*ce00*/  STG.E.64 desc[UR36][R4.64], R8 ;  /* 0x0000000804007986 */ /* 0x0011e2000c101b24 */
[----:B------:R-:W-:Y:S05]  /*ce10*/  BRA `(.L_x_8368) ;  /* 0x0000000400ac7947 */ /* 0x000fea0003800000 */
.L_x_8385:
[----:B------:R-:W0:Y:S02]  /*ce20*/  F2I.U32.F64.TRUNC R9, R8 ;  /* 0x0000000800097311 */ /* 0x000e24000030d000 */
[----:B0-----:R0:W-:Y:S01]  /*ce30*/  STG.E desc[UR36][R4.64], R9 ;  /* 0x0000000904007986 */ /* 0x0011e2000c101924 */
[----:B------:R-:W-:Y:S05]  /*ce40*/  BRA `(.L_x_8368) ;  /* 0x0000000400a07947 */ /* 0x000fea0003800000 */
.L_x_8375:
        /* <DEDUP_REMOVED lines=15> */
.L_x_8388:
[----:B-1----:R0:W-:Y:S01]  /*cf40*/  STG.E.128 desc[UR36][R4.64], R8 ;  /* 0x0000000804007986 */ /* 0x0021e2000c101d24 */
[----:B------:R-:W-:Y:S05]  /*cf50*/  BRA `(.L_x_8368) ;  /* 0x00000004005c7947 */ /* 0x000fea0003800000 */
.L_x_8387:
[----:B------:R-:W-:-:S09]  /*cf60*/  UISETP.NE.AND UP0, UPT, UR4, 0xf, UPT ;  /* 0x0000000f0400788c */ /* 0x000fd2000bf05270 */
[----:B------:R-:W-:Y:S05]  /*cf70*/  BRA.U !UP0, `(.L_x_8389) ;  /* 0x0000000508287547 */ /* 0x000fea000b800000 */
[----:B------:R-:W-:-:S09]  /*cf80*/  UISETP.NE.AND UP0, UPT, UR4, 0x17, UPT ;  /* 0x000000170400788c */ /* 0x000fd2000bf05270 */
[----:B------:R-:W-:Y:S05]  /*cf90*/  BRA.U !UP0, `(.L_x_8390) ;  /* 0x0000000108b07547 */ /* 0x000fea000b800000 */
[----:B------:R-:W-:-:S09]  /*cfa0*/  UISETP.NE.AND UP0, UPT, UR4, 0x18, UPT ;  /* 0x000000180400788c */ /* 0x000fd2000bf05270 */
[----:B------:R-:W-:Y:S05]  /*cfb0*/  BRA.U !UP0, `(.L_x_8391) ;  /* 0x0000000108447547 */ /* 0x000fea000b800000 */
.L_x_8367:
        /* <DEDUP_REMOVED lines=16> */
.L_x_8392:
[----:B------:R-:W-:Y:S05]  /*d0c0*/  BRA `(.L_x_8368) ;  /* 0x0000000400007947 */ /* 0x000fea0003800000 */
.L_x_8391:
        /* <DEDUP_REMOVED lines=21> */
.L_x_8394:
[----:B------:R-:W-:Y:S05]  /*d220*/  BSYNC.RECONVERGENT B0 ;  /* 0x0000000000007941 */ /* 0x000fea0003800200 */
.L_x_8393:
[----:B------:R-:W-:-:S05]  /*d230*/  LOP3.LUT R3, R0, 0x80, R3, 0xf8, !PT ;  /* 0x0000008000037812 */ /* 0x000fca00078ef803 */
[----:B------:R0:W-:Y:S01]  /*d240*/  STG.E.U8 desc[UR36][R4.64], R3 ;  /* 0x0000000304007986 */ /* 0x0001e2000c101124 */
[----:B------:R-:W-:Y:S05]  /*d250*/  BRA `(.L_x_8368) ;  /* 0x00000000009c7947 */ /* 0x000fea0003800000 */
.L_x_8390:
        /* <DEDUP_REMOVED lines=20> */
.L_x_8396:
[----:B------:R-:W-:Y:S01]  /*d3a0*/  IMAD.MOV.U32 R0, RZ, RZ, 0x7f ;  /* 0x0000007fff007424 */ /* 0x000fe200078e00ff */
[----:B------:R-:W-:-:S04]  /*d3b0*/  ISETP.GT.U32.AND P0, PT, R3, 0x7f800000, PT ;  /* 0x7f8000000300780c */ /* 0x000fc80003f04070 */
[----:B------:R-:W-:-:S09]  /*d3c0*/  SEL R0, R0, 0x7c, P0 ;  /* 0x0000007c00007807 */ /* 0x000fd20000000000 */
.L_x_8397:
[----:B------:R-:W-:Y:S05]  /*d3d0*/  BSYNC.RECONVERGENT B0 ;  /* 0x0000000000007941 */ /* 0x000fea0003800200 */
.L_x_8395:
[----:B------:R-:W-:-:S04]  /*d3e0*/  SHF.R.U32.HI R3, RZ, 0x18, R7 ;  /* 0x00000018ff037819 */ /* 0x000fc80000011607 */
[----:B------:R-:W-:-:S05]  /*d3f0*/  LOP3.LUT R3, R0, 0x80, R3, 0xf8, !PT ;  /* 0x0000008000037812 */ /* 0x000fca00078ef803 */
[----:B------:R0:W-:Y:S01]  /*d400*/  STG.E.U8 desc[UR36][R4.64], R3 ;  /* 0x0000000304007986 */ /* 0x0001e2000c101124 */
[----:B------:R-:W-:Y:S05]  /*d410*/  BRA `(.L_x_8368) ;  /* 0x00000000002c7947 */ /* 0x000fea0003800000 */
.L_x_8389:
        /* <DEDUP_REMOVED lines=11> */
.L_x_8368:
[----:B------:R-:W-:-:S07]  /*d4d0*/  IADD3 R27, PT, PT, R27, 0x80, RZ ;  /* 0x000000801b1b7810 */ /* 0x000fce0007ffe0ff */
.L_x_8327:
[----:B------:R-:W-:Y:S05]  /*d4e0*/  BSYNC.RECONVERGENT B6 ;  /* 0x0000000000067941 */ /* 0x000fea0003800200 */
.L_x_8326:
        /* <DEDUP_REMOVED lines=306> */
.L_x_8398:
[----:B------:R-:W0:Y:S01]  /*e810*/  LDCU.64 UR6, c[0x0][0x588] ;  /* 0x0000b100ff0677ac */ /* 0x000e220008000a00 */
[----:B------:R-:W-:Y:S01]  /*e820*/  BSSY.RECONVERGENT B6, `(.L_x_8399) ;  /* 0x0000110000067945 */ /* 0x000fe20003800200 */
[----:B------:R-:W2:Y:S01]  /*e830*/  LDCU.64 UR8, c[0x0][0x590] ;  /* 0x0000b200ff0877ac */ /* 0x000ea20008000a00 */
        /* <DEDUP_REMOVED lines=17> */
[----:B--2---:R-:W1:Y:S02]  /*e950*/  I2F.F64.S16 R4, R4 ;  /* 0x0000000400047312 */ /* 0x004e640000101c00 */
[----:B-1----:R-:W-:Y:S05]  /*e960*/  BRA `(.L_x_8405) ;  /* 0x0000000c00ec7947 */ /* 0x002fea0003800000 */
.L_x_8403:
[----:B------:R-:W2:Y:S01]  /*e970*/  LDG.E.U8 R4, desc[UR36][R8.64] ;  /* 0x0000002408047981 */ /* 0x000ea2000c1e1100 */
[----:B-1----:R-:W-:Y:S01]  /*e980*/  CS2R R6, SRZ ;  /* 0x0000000000067805 */ /* 0x002fe2000001ff00 */
[----:B--2---:R-:W1:Y:S02]  /*e990*/  I2F.F64.U16 R4, R4 ;  /* 0x0000000400047312 */ /* 0x004e640000101800 */
[----:B-1----:R-:W-:Y:S05]  /*e9a0*/  BRA `(.L_x_8405) ;  /* 0x0000000c00dc7947 */ /* 0x002fea0003800000 */
.L_x_8402:
        /* <DEDUP_REMOVED lines=8> */
[----:B--2---:R-:W1:Y:S02]  /*ea30*/  I2F.F64.S64 R4, R4 ;  /* 0x0000000400047312 */ /* 0x004e640000301c00 */
[----:B-1----:R-:W-:Y:S05]  /*ea40*/  BRA `(.L_x_8405) ;  /* 0x0000000c00b47947 */ /* 0x002fea0003800000 */
.L_x_8407:
[----:B------:R-:W2:Y:S01]  /*ea50*/  LDG.E R4, desc[UR36][R8.64] ;  /* 0x0000002408047981 */ /* 0x000ea2000c1e1900 */
[----:B-1----:R-:W-:Y:S01]  /*ea60*/  CS2R R6, SRZ ;  /* 0x0000000000067805 */ /* 0x002fe2000001ff00 */
[----:B--2---:R-:W1:Y:S02]  /*ea70*/  I2F.F64 R4, R4 ;  /* 0x0000000400047312 */ /* 0x004e640000201c00 */
[----:B-1----:R-:W-:Y:S05]  /*ea80*/  BRA `(.L_x_8405) ;  /* 0x0000000c00a47947 */ /* 0x002fea0003800000 */
.L_x_8406:
[----:B------:R-:W2:Y:S01]  /*ea90*/  LDG.E.U16 R4, desc[UR36][R8.64] ;  /* 0x0000002408047981 */ /* 0x000ea2000c1e1500 */
[----:B-1----:R-:W-:Y:S01]  /*eaa0*/  CS2R R6, SRZ ;  /* 0x0000000000067805 */ /* 0x002fe2000001ff00 */
[----:B--2---:R-:W1:Y:S02]  /*eab0*/  I2F.F64.S16 R4, R4 ;  /* 0x0000000400047312 */ /* 0x004e640000101c00 */
[----:B-1----:R-:W-:Y:S05]  /*eac0*/  BRA `(.L_x_8405) ;  /* 0x0000000c00947947 */ /* 0x002fea0003800000 */
.L_x_8401:
        /* <DEDUP_REMOVED lines=9> */
[----:B------:R-:W1:Y:S02]  /*eb60*/  F2F.F64.F32 R4, R4 ;  /* 0x0000000400047310 */ /* 0x000e640000201800 */
[----:B-1----:R-:W-:Y:S05]  /*eb70*/  BRA `(.L_x_8405) ;  /* 0x0000000c00687947 */ /* 0x002fea0003800000 */
.L_x_8409:
[----:B------:R-:W2:Y:S01]  /*eb80*/  LDG.E.U16 R0, desc[UR36][R8.64] ;  /* 0x0000002408007981 */ /* 0x000ea2000c1e1500 */
[----:B-1----:R-:W-:Y:S01]  /*eb90*/  CS2R R6, SRZ ;  /* 0x0000000000067805 */ /* 0x002fe2000001ff00 */
[----:B--2---:R-:W-:-:S05]  /*eba0*/  HADD2.F32 R0, -RZ, R0.H0_H0 ;  /* 0x20000000ff007230 */ /* 0x004fca0000004100 */
[----:B------:R-:W-:-:S04]  /*ebb0*/  FMUL.FTZ R0, R0, 1 ;  /* 0x3f80000000007820 */ /* 0x000fc80000410000 */
[----:B------:R1:W2:Y:S02]  /*ebc0*/  F2F.F64.F32 R4, R0 ;  /* 0x0000000000047310 */ /* 0x0002a40000201800 */
[----:B-12---:R-:W-:Y:S05]  /*ebd0*/  BRA `(.L_x_8405) ;  /* 0x0000000c00507947 */ /* 0x006fea0003800000 */
.L_x_8408:
        /* <DEDUP_REMOVED lines=14> */
[----:B------:R-:W2:Y:S02]  /*ecc0*/  F2F.F64.F32 R6, R6 ;  /* 0x0000000600067310 */ /* 0x000ea40000201800 */
[----:B-12---:R-:W-:Y:S05]  /*ecd0*/  BRA `(.L_x_8405) ;  /* 0x0000000c00107947 */ /* 0x006fea0003800000 */
.L_x_8411:
        /* <DEDUP_REMOVED lines=10> */
[----:B-1----:R1:W3:Y:S02]  /*ed80*/  F2F.F64.F32 R6, R0 ;  /* 0x0000000000067310 */ /* 0x0022e40000201800 */
[----:B-123--:R-:W-:Y:S05]  /*ed90*/  BRA `(.L_x_8405) ;  /* 0x0000000800e07947 */ /* 0x00efea0003800000 */
.L_x_8410:
[----:B------:R0:W5:Y:S01]  /*eda0*/  LDG.E.64 R4, desc[UR36][R8.64] ;  /* 0x0000002408047981 */ /* 0x000162000c1e1b00 */
[----:B-1----:R-:W-:Y:S01]  /*edb0*/  CS2R R6, SRZ ;  /* 0x0000000000067805 */ /* 0x002fe2000001ff00 */
[----:B------:R-:W-:Y:S06]  /*edc0*/  BRA `(.L_x_8405) ;  /* 0x0000000800d47947 */ /* 0x000fec0003800000 */
.L_x_8400:
        /* <DEDUP_REMOVED lines=9> */
[----:B-1----:R-:W-:Y:S01]  /*ee60*/  CS2R R6, SRZ ;  /* 0x0000000000067805 */ /* 0x002fe2000001ff00 */
[----:B------:R-:W-:Y:S01]  /*ee70*/  IMAD.MOV.U32 R4, RZ, RZ, RZ ;  /* 0x000000ffff047224 */ /* 0x000fe200078e00ff */
[----:B--2---:R-:W-:-:S04]  /*ee80*/  ISETP.NE.AND P0, PT, R8, RZ, PT ;  /* 0x000000ff0800720c */ /* 0x004fc80003f05270 */
[----:B------:R-:W-:Y:S01]  /*ee90*/  FSEL R5, RZ, 1.875, !P0 ;  /* 0x3ff00000ff057808 */ /* 0x000fe20004000000 */
[----:B------:R-:W-:Y:S08]  /*eea0*/  BRA `(.L_x_8405) ;  /* 0x00000008009c7947 */ /* 0x000ff00003800000 */
.L_x_8414:
[----:B-1----:R2:W5:Y:S01]  /*eeb0*/  LDG.E.128 R4, desc[UR36][R8.64] ;  /* 0x0000002408047981 */ /* 0x002562000c1e1d00 */
[----:B------:R-:W-:Y:S05]  /*eec0*/  BRA `(.L_x_8405) ;  /* 0x0000000800947947 */ /* 0x000fea0003800000 */
.L_x_8413:
[----:B------:R-:W-:-:S09]  /*eed0*/  UISETP.NE.AND UP0, UPT, UR4, 0xf, UPT ;  /* 0x0000000f0400788c */ /* 0x000fd2000bf05270 */
[----:B------:R-:W-:Y:S05]  /*eee0*/  BRA.U !UP0, `(.L_x_8415) ;  /* 0x0000000108a87547 */ /* 0x000fea000b800000 */
[----:B------:R-:W-:-:S09]  /*eef0*/  UISETP.NE.AND UP0, UPT, UR4, 0x17, UPT ;  /* 0x000000170400788c */ /* 0x000fd2000bf05270 */
[----:B------:R-:W-:Y:S05]  /*ef00*/  BRA.U !UP0, `(.L_x_8416) ;  /* 0x0000000108607547 */ /* 0x000fea000b800000 */
[----:B------:R-:W-:-:S09]  /*ef10*/  UISETP.NE.AND UP0, UPT, UR4, 0x18, UPT ;  /* 0x000000180400788c */ /* 0x000fd2000bf05270 */
[----:B------:R-:W-:Y:S05]  /*ef20*/  BRA.U UP0, `(.L_x_8404) ;  /* 0x0000000900147547 */ /* 0x000fea000b800000 */
[----:B------:R-:W2:Y:S01]  /*ef30*/  LDG.E.U8 R0, desc[UR36][R8.64] ;  /* 0x0000002408007981 */ /* 0x000ea2000c1e1100 */
[----:B------:R-:W-:Y:S02]  /*ef40*/  HFMA2 R5, -RZ, RZ, 0, 1.847743988037109375e-06 ;  /* 0x0000001fff057431 */ /* 0x000fe400000001ff */
        /* <DEDUP_REMOVED lines=8> */
[----:B-1----:R-:W-:Y:S01]  /*efd0*/  SHF.L.U32 R6, R4, 0x17, RZ ;  /* 0x0000001704067819 */ /* 0x002fe200000006ff */
        /* <DEDUP_REMOVED lines=9> */
[----:B------:R3:W4:Y:S02]  /*f070*/  F2F.F64.F32 R4, R3 ;  /* 0x0000000300047310 */ /* 0x0007240000201800 */
[----:B---34-:R-:W-:Y:S05]  /*f080*/  BRA `(.L_x_8405) ;  /* 0x0000000800247947 */ /* 0x018fea0003800000 */
.L_x_8416:
[----:B------:R-:W2:Y:S01]  /*f090*/  LDG.E.U8 R4, desc[UR36][R8.64] ;  /* 0x0000002408047981 */ /* 0x000ea2000c1e1100 */
[----:B-1----:R-:W-:Y:S02]  /*f0a0*/  CS2R R6, SRZ ;  /* 0x0000000000067805 */ /* 0x002fe4000001ff00 */
[C---:B--2---:R-:W-:Y:S01]  /*f0b0*/  SHF.L.U32 R0, R4.reuse, 0x19, RZ ;  /* 0x0000001904007819 */ /* 0x044fe200000006ff */
        /* <DEDUP_REMOVED lines=12> */
[----:B---34-:R-:W-:Y:S05]  /*f180*/  BRA `(.L_x_8405) ;  /* 0x0000000400e47947 */ /* 0x018fea0003800000 */
.L_x_8415:
[----:B------:R-:W2:Y:S01]  /*f190*/  LDG.E.U16 R0, desc[UR36][R8.64] ;  /* 0x0000002408007981 */ /* 0x000ea2000c1e1500 */
[----:B-1----:R-:W-:Y:S02]  /*f1a0*/  CS2R R6, SRZ ;  /* 0x0000000000067805 */ /* 0x002fe4000001ff00 */
[----:B--2---:R-:W-:-:S05]  /*f1b0*/  SHF.L.U32 R0, R0, 0x10, RZ ;  /* 0x0000001000007819 */ /* 0x004fca00000006ff */
[----:B------:R-:W-:-:S04]  /*f1c0*/  FMUL.FTZ R0, R0, 1 ;  /* 0x3f80000000007820 */ /* 0x000fc80000410000 */
[----:B------:R3:W4:Y:S02]  /*f1d0*/  F2F.F64.F32 R4, R0 ;  /* 0x0000000000047310 */ /* 0x0007240000201800 */
[----:B---34-:R-:W-:Y:S05]  /*f1e0*/  BRA `(.L_x_8405) ;  /* 0x0000000400cc7947 */ /* 0x018fea0003800000 */
.L_x_8412:
        /* <DEDUP_REMOVED lines=12> */
.L_x_8419:
        /* <DEDUP_REMOVED lines=22> */
.L_x_8421:
[----:B------:R-:W-:Y:S05]  /*f410*/  BSYNC.RECONVERGENT B0 ;  /* 0x0000000000007941 */ /* 0x000fea0003800200 */
.L_x_8420:
[----:B------:R-:W-:Y:S01]  /*f420*/  IMAD.SHL.U32 R0, R0, 0x100000, RZ ;  /* 0x0010000000007824 */ /* 0x000fe200078e00ff */
[----:B------:R-:W-:-:S04]  /*f430*/  LEA R3, R3, 0x3b800000, 0x17 ;  /* 0x3b80000003037811 */ /* 0x000fc800078eb8ff */
[----:B------:R-:W-:-:S05]  /*f440*/  LOP3.LUT R0, R3, R0, R9, 0xfe, !PT ;  /* 0x0000000003007212 */ /* 0x000fca00078efe09 */
[----:B------:R-:W-:-:S04]  /*f450*/  FMUL.FTZ R0, R0, 1 ;  /* 0x3f80000000007820 */ /* 0x000fc80000410000 */
[----:B------:R2:W3:Y:S02]  /*f460*/  F2F.F64.F32 R4, R0 ;  /* 0x0000000000047310 */ /* 0x0004e40000201800 */
[----:B--23--:R-:W-:Y:S05]  /*f470*/  BRA `(.L_x_8405) ;  /* 0x0000000400287947 */ /* 0x00cfea0003800000 */
.L_x_8418:
        /* <DEDUP_REMOVED lines=22> */
.L_x_8423:
[----:B------:R-:W-:Y:S05]  /*f5e0*/  BSYNC.RECONVERGENT B0 ;  /* 0x0000000000007941 */ /* 0x000fea0003800200 */
.L_x_8422:
[----:B------:R-:W-:Y:S01]  /*f5f0*/  IMAD.SHL.U32 R0, R0, 0x200000, RZ ;  /* 0x0020000000007824 */ /* 0x000fe200078e00ff */
[----:B------:R-:W-:-:S04]  /*f600*/  LEA R3, R3, 0x37800000, 0x17 ;  /* 0x3780000003037811 */ /* 0x000fc800078eb8ff */
[----:B------:R-:W-:-:S05]  /*f610*/  LOP3.LUT R0, R3, R0, R9, 0xfe, !PT ;  /* 0x0000000003007212 */ /* 0x000fca00078efe09 */
[----:B------:R-:W-:-:S04]  /*f620*/  FMUL.FTZ R0, R0, 1 ;  /* 0x3f80000000007820 */ /* 0x000fc80000410000 */
[----:B------:R2:W3:Y:S02]  /*f630*/  F2F.F64.F32 R4, R0 ;  /* 0x0000000000047310 */ /* 0x0004e40000201800 */
[----:B--23--:R-:W-:Y:S05]  /*f640*/  BRA `(.L_x_8405) ;  /* 0x0000000000b47947 */ /* 0x00cfea0003800000 */
.L_x_8417:
        /* <DEDUP_REMOVED lines=19> */
.L_x_8404:
        /* <DEDUP_REMOVED lines=16> */
.L_x_8426:
[----:B------:R-:W-:Y:S02]  /*f880*/  CS2R R4, SRZ ;  /* 0x0000000000047805 */ /* 0x000fe4000001ff00 */
[----:B------:R-:W-:Y:S01]  /*f890*/  CS2R R6, SRZ ;  /* 0x0000000000067805 */ /* 0x000fe2000001ff00 */
[----:B------:R-:W-:Y:S06]  /*f8a0*/  BRA `(.L_x_8405) ;  /* 0x00000000001c7947 */ /* 0x000fec0003800000 */
.L_x_8425:
[----:B------:R-:W2:Y:S01]  /*f8b0*/  LDG.E.64 R4, desc[UR36][R8.64] ;  /* 0x0000002408047981 */ /* 0x000ea2000c1e1b00 */
[----:B-1----:R-:W-:Y:S01]  /*f8c0*/  CS2R R6, SRZ ;  /* 0x0000000000067805 */ /* 0x002fe2000001ff00 */
[----:B--2---:R-:W2:Y:S02]  /*f8d0*/  I2F.F64.U64 R4, R4 ;  /* 0x0000000400047312 */ /* 0x004ea40000301800 */
[----:B--2---:R-:W-:Y:S05]  /*f8e0*/  BRA `(.L_x_8405) ;  /* 0x00000000000c7947 */ /* 0x004fea0003800000 */
.L_x_8424:
[----:B------:R-:W2:Y:S01]  /*f8f0*/  LDG.E R4, desc[UR36][R8.64] ;  /* 0x0000002408047981 */ /* 0x000ea2000c1e1900 */
[----:B-1----:R-:W-:Y:S01]  /*f900*/  CS2R R6, SRZ ;  /* 0x0000000000067805 */ /* 0x002fe2000001ff00 */
[----:B--2---:R-:W1:Y:S06]  /*f910*/  I2F.F64.U32 R4, R4 ;  /* 0x0000000400047312 */ /* 0x004e6c0000201800 */
.L_x_8405:
[----:B------:R-:W-:Y:S05]  /*f920*/  BSYNC.RECONVERGENT B6 ;  /* 0x0000000000067941 */ /* 0x000fea0003800200 */
.L_x_8399:
[----:B0-2---:R-:W0:Y:S08]  /*f930*/  LDC.64 R8, c[0x0][0x5b0] ;  /* 0x00016c00ff087b82 */ /* 0x005e300000000a00 */
[----:B------:R-:W0:Y:S02]  /*f940*/  LDC.64 R10, c[0x0][0x5b8] ;  /* 0x00016e00ff0a7b82 */ /* 0x000e240000000a00 */
[----:B0-----:R-:W0:Y:S02]  /*f950*/  DSETP.GE.AND P0, PT, |R8|, |R10|, PT ;  /* 0x4000000a0800722a */ /* 0x001e240003f06200 */
        /* <DEDUP_REMOVED lines=71> */
[----:B------:R-:W-:Y:S01]  /*fdd0*/  MOV R20, R36 ;  /* 0x0000002400147202 */ /* 0x000fe20000000f00 */
[----:B------:R-:W-:-:S07]  /*fde0*/  IMAD.MOV.U32 R21, RZ, RZ, R37 ;  /* 0x000000ffff157224 */ /* 0x000fce00078e0025 */
.L_x_8430:
[----:B------:R-:W-:Y:S05]  /*fdf0*/  BSYNC.RECONVERGENT B0 ;  /* 0x0000000000007941 */ /* 0x000fea0003800200 */
.L_x_8429:
        /* <DEDUP_REMOVED lines=56> */
.L_x_8432:
[----:B------:R-:W-:Y:S05]  /*10180*/  BSYNC.RECONVERGENT B0 ;  /* 0x0000000000007941 */ /* 0x000fea0003800200 */
.L_x_8431:
[----:B------:R-:W-:Y:S05]  /*10190*/  BRA `(.L_x_8428) ;  /* 0x0000000000407947 */ /* 0x000fea0003800000 */
.L_x_8427:
        /* <DEDUP_REMOVED lines=16> */
.L_x_8428:
        /* <DEDUP_REMOVED lines=14> */
.L_x_8436:
[----:B------:R-:W2:Y:S02]  /*10380*/  F2I.S64.F64.TRUNC R20, R20 ;  /* 0x0000001400147311 */ /* 0x000ea4000030d900 */
[----:B--2---:R-:W-:-:S05]  /*10390*/  MOV R3, R20 ;  /* 0x0000001400037202 */ /* 0x004fca0000000f00 */
[----:B------:R-:W-:Y:S01]  /*103a0*/  STG.E.U8 desc[UR36][R26.64], R3 ;  /* 0x000000031a007986 */ /* 0x000fe2000c101124 */
[----:B------:R-:W-:Y:S05]  /*103b0*/  EXIT ;  /* 0x000000000000794d */ /* 0x000fea0003800000 */
.L_x_8435:
        /* <DEDUP_REMOVED lines=9> */
.L_x_8439:
[----:B------:R-:W2:Y:S02]  /*10450*/  F2I.F64.TRUNC R21, R20 ;  /* 0x0000001400157311 */ /* 0x000ea4000030d100 */
[----:B--2---:R-:W-:Y:S01]  /*10460*/  STG.E desc[UR36][R26.64], R21 ;  /* 0x000000151a007986 */ /* 0x004fe2000c101924 */
[----:B------:R-:W-:Y:S05]  /*10470*/  EXIT ;  /* 0x000000000000794d */ /* 0x000fea0003800000 */
.L_x_8438:
[----:B------:R-:W2:Y:S02]  /*10480*/  F2I.F64.TRUNC R21, R20 ;  /* 0x0000001400157311 */ /* 0x000ea4000030d100 */
[----:B--2---:R-:W-:Y:S01]  /*10490*/  STG.E.U16 desc[UR36][R26.64], R21 ;  /* 0x000000151a007986 */ /* 0x004fe2000c101524 */
[----:B------:R-:W-:Y:S05]  /*104a0*/  EXIT ;  /* 0x000000000000794d */ /* 0x000fea0003800000 */
.L_x_8434:
        /* <DEDUP_REMOVED lines=15> */
[----:B------:R-:W-:Y:S01]  /*105a0*/  STG.E desc[UR36][R26.64], R3 ;  /* 0x000000031a007986 */ /* 0x000fe2000c101924 */
[----:B------:R-:W-:Y:S05]  /*105b0*/  EXIT ;  /* 0x000000000000794d */ /* 0x000fea0003800000 */
.L_x_8441:
        /* <DEDUP_REMOVED lines=12> */
.L_x_8440:
        /* <DEDUP_REMOVED lines=14> */
[----:B--2---:R-:W-:-:S15]  /*10760*/  @!P1 FMUL R2, R2, 1.175494350822287508e-38 ;  /* 0x0080000002029820 */ /* 0x004fde0000400000 */
[----:B------:R-:W-:-:S15]  /*10770*/  NOP ;  /* 0x0000000000007918 */ /* 0x000fde0000000000 */
[----:B------:R-:W-:-:S15]  /*10780*/  NOP ;  /* 0x0000000000007918 */ /* 0x000fde0000000000 */
[----:B------:R-:W-:-:S15]  /*10790*/  NOP ;  /* 0x0000000000007918 */ /* 0x000fde0000000000 */
[----:B------:R-:W-:-:S02]  /*107a0*/  NOP ;  /* 0x0000000000007918 */ /* 0x000fc40000000000 */
[----:B-1----:R-:W1:-:S15]  /*107b0*/  F2F.F32.F64 R3, R22 ;  /* 0x0000001600037310 */ /* 0x002e5e0000301000 */
[----:B------:R-:W-:-:S15]  /*107c0*/  NOP ;  /* 0x0000000000007918 */ /* 0x000fde0000000000 */
[----:B------:R-:W-:-:S15]  /*107d0*/  NOP ;  /* 0x0000000000007918 */ /* 0x000fde0000000000 */
[----:B------:R-:W-:-:S15]  /*107e0*/  NOP ;  /* 0x0000000000007918 */ /* 0x000fde0000000000 */
[----:B------:R-:W-:-:S04]  /*107f0*/  NOP ;  /* 0x0000000000007918 */ /* 0x000fc80000000000 */
[----:B------:R-:W1:Y:S02]  /*10800*/  DSETP.GEU.AND P0, PT, |R22|, UR4, PT ;  /* 0x0000000416007e2a */ /* 0x000e64000bf0e200 */
[----:B-1----:R-:W-:-:S05]  /*10810*/  @!P0 FMUL R3, R3, 1.175494350822287508e-38 ;  /* 0x0080000003038820 */ /* 0x002fca0000400000 */
[----:B------:R-:W-:Y:S01]  /*10820*/  STG.E.64 desc[UR36][R26.64], R2 ;  /* 0x000000021a007986 */ /* 0x000fe2000c101b24 */
[----:B------:R-:W-:Y:S05]  /*10830*/  EXIT ;  /* 0x000000000000794d */ /* 0x000fea0003800000 */
.L_x_8443:
        /* <DEDUP_REMOVED lines=20> */
[----:B------:R-:W-:-:S05]  /*10980*/  F2FP.F16.F32.PACK_AB R3, R0, R3 ;  /* 0x000000030003723e */ /* 0x000fca00000000ff */
[----:B------:R-:W-:Y:S01]  /*10990*/  STG.E desc[UR36][R26.64], R3 ;  /* 0x000000031a007986 */ /* 0x000fe2000c101924 */
[----:B------:R-:W-:Y:S05]  /*109a0*/  EXIT ;  /* 0x000000000000794d */ /* 0x000fea0003800000 */
.L_x_8442:
[----:B------:R-:W-:Y:S01]  /*109b0*/  STG.E.64 desc[UR36][R26.64], R20 ;  /* 0x000000141a007986 */ /* 0x000fe2000c101b24 */
[----:B------:R-:W-:Y:S05]  /*109c0*/  EXIT ;  /* 0x000000000000794d */ /* 0x000fea0003800000 */
.L_x_8433:
        /* <DEDUP_REMOVED lines=13> */
.L_x_8447:
        /* <DEDUP_REMOVED lines=25> */
.L_x_8450:
[----:B------:R-:W-:-:S04]  /*10c30*/  SHF.R.U32.HI R3, RZ, 0x18, R3 ;  /* 0x00000018ff037819 */ /* 0x000fc80000011603 */
[----:B------:R-:W-:-:S04]  /*10c40*/  LOP3.LUT R0, R0, 0x80, R3, 0xf8, !PT ;  /* 0x0000008000007812 */ /* 0x000fc800078ef803 */
[----:B------:R-:W-:-:S07]  /*10c50*/  PRMT R13, R0, 0x7610, R13 ;  /* 0x00007610000d7816 */ /* 0x000fce000000000d */
.L_x_8449:
[----:B------:R-:W-:Y:S05]  /*10c60*/  BSYNC.RECONVERGENT B0 ;  /* 0x0000000000007941 */ /* 0x000fea0003800200 */
.L_x_8448:
[----:B------:R-:W-:Y:S01]  /*10c70*/  STG.E.U8 desc[UR36][R26.64], R13 ;  /* 0x0000000d1a007986 */ /* 0x000fe2000c101124 */
[----:B------:R-:W-:Y:S05]  /*10c80*/  EXIT ;  /* 0x000000000000794d */ /* 0x000fea0003800000 */
.L_x_8446:
        /* <DEDUP_REMOVED lines=25> */
.L_x_8453:
[----:B------:R-:W-:-:S04]  /*10e20*/  SHF.R.U32.HI R3, RZ, 0x18, R3 ;  /* 0x00000018ff037819 */ /* 0x000fc80000011603 */
[----:B------:R-:W-:-:S04]  /*10e30*/  LOP3.LUT R0, R0, 0x80, R3, 0xf8, !PT ;  /* 0x0000008000007812 */ /* 0x000fc800078ef803 */
[----:B------:R-:W-:-:S07]  /*10e40*/  PRMT R13, R0, 0x7610, R13 ;  /* 0x00007610000d7816 */ /* 0x000fce000000000d */
.L_x_8452:
[----:B------:R-:W-:Y:S05]  /*10e50*/  BSYNC.RECONVERGENT B0 ;  /* 0x0000000000007941 */ /* 0x000fea0003800200 */
.L_x_8451:
[----:B------:R-:W-:Y:S01]  /*10e60*/  STG.E.U8 desc[UR36][R26.64], R13 ;  /* 0x0000000d1a007986 */ /* 0x000fe2000c101124 */
[----:B------:R-:W-:Y:S05]  /*10e70*/  EXIT ;  /* 0x000000000000794d */ /* 0x000fea0003800000 */
.L_x_8445:
        /* <DEDUP_REMOVED lines=28> */
[----:B------:R-:W-:Y:S01]  /*11040*/  STG.E.U8 desc[UR36][R26.64], R3 ;  /* 0x000000031a007986 */ /* 0x000fe2000c101124 */
[----:B------:R-:W-:Y:S05]  /*11050*/  EXIT ;  /* 0x000000000000794d */ /* 0x000fea0003800000 */
.L_x_8455:
[----:B------:R-:W2:Y:S02]  /*11060*/  F2I.U64.F64.TRUNC R20, R20 ;  /* 0x0000001400147311 */ /* 0x000ea4000030d800 */
[----:B--2---:R-:W-:Y:S01]  /*11070*/  STG.E.64 desc[UR36][R26.64], R20 ;  /* 0x000000141a007986 */ /* 0x004fe2000c101b24 */
[----:B------:R-:W-:Y:S05]  /*11080*/  EXIT ;  /* 0x000000000000794d */ /* 0x000fea0003800000 */
.L_x_8454:
[----:B------:R-:W2:Y:S02]  /*11090*/  F2I.U32.F64.TRUNC R21, R20 ;  /* 0x0000001400157311 */ /* 0x000ea4000030d000 */
[----:B--2---:R-:W-:Y:S01]  /*110a0*/  STG.E desc[UR36][R26.64], R21 ;  /* 0x000000151a007986 */ /* 0x004fe2000c101924 */
[----:B------:R-:W-:Y:S05]  /*110b0*/  EXIT ;  /* 0x000000000000794d */ /* 0x000fea0003800000 */
.L_x_8444:
        /* <DEDUP_REMOVED lines=11> */
[----:B-1----:R-:W1:Y:S02]  /*11170*/  DSETP.NEU.OR P0, PT, R20, RZ, P0 ;  /* 0x000000ff1400722a */ /* 0x002e64000070d400 */
[----:B-1----:R-:W-:-:S05]  /*11180*/  SEL R3, RZ, 0x1, !P0 ;  /* 0x00000001ff037807 */ /* 0x002fca0004000000 */
[----:B------:R-:W-:Y:S01]  /*11190*/  STG.E.U8 desc[UR36][R26.64], R3 ;  /* 0x000000031a007986 */ /* 0x000fe2000c101124 */
[----:B------:R-:W-:Y:S05]  /*111a0*/  EXIT ;  /* 0x000000000000794d */ /* 0x000fea0003800000 */
.L_x_8457:
[----:B-1----:R-:W-:Y:S01]  /*111b0*/  STG.E.128 desc[UR36][R26.64], R20 ;  /* 0x000000141a007986 */ /* 0x002fe2000c101d24 */
[----:B------:R-:W-:Y:S05]  /*111c0*/  EXIT ;  /* 0x000000000000794d */ /* 0x000fea0003800000 */
.L_x_8456:
[----:B------:R-:W-:-:S09]  /*111d0*/  UISETP.NE.AND UP0, UPT, UR4, 0xf, UPT ;  /* 0x0000000f0400788c */ /* 0x000fd2000bf05270 */
[----:B------:R-:W-:Y:S05]  /*111e0*/  BRA.U !UP0, `(.L_x_8458) ;  /* 0x0000000508287547 */ /* 0x000fea000b800000 */
[----:B------:R-:W-:-:S09]  /*111f0*/  UISETP.NE.AND UP0, UPT, UR4, 0x17, UPT ;  /* 0x000000170400788c */ /* 0x000fd2000bf05270 */
[----:B------:R-:W-:Y:S05]  /*11200*/  BRA.U !UP0, `(.L_x_8459) ;  /* 0x0000000108b07547 */ /* 0x000fea000b800000 */
[----:B------:R-:W-:-:S09]  /*11210*/  UISETP.NE.AND UP0, UPT, UR4, 0x18, UPT ;  /* 0x000000180400788c */ /* 0x000fd2000bf05270 */
[----:B------:R-:W-:Y:S05]  /*11220*/  BRA.U !UP0, `(.L_x_8460) ;  /* 0x0000000108447547 */ /* 0x000fea000b800000 */
.L_x_8437:
        /* <DEDUP_REMOVED lines=9> */
[----:B------:R-:W-:Y:S01]  /*112c0*/  MOV R5, UR5 ;  /* 0x0000000500057c02 */ /* 0x000fe20008000f00 */
[----:B----4-:R-:W-:Y:S01]  /*112d0*/  IMAD.U32 R6, RZ, RZ, UR6 ;  /* 0x00000006ff067e24 */ /* 0x010fe2000f8e00ff */
[----:B------:R-:W-:Y:S01]  /*112e0*/  MOV R7, UR7 ;  /* 0x0000000700077c02 */ /* 0x000fe20008000f00 */
[----:B-----5:R-:W-:Y:S01]  /*112f0*/  IMAD.U32 R10, RZ, RZ, UR8 ;  /* 0x00000008ff0a7e24 */ /* 0x020fe2000f8e00ff */
[----:B--2---:R-:W-:-:S07]  /*11300*/  MOV R11, UR9 ;  /* 0x00000009000b7c02 */ /* 0x004fce0008000f00 */
[----:B------:R-:W-:-:S07]  /*11310*/  LEPC R20, `(.L_x_8461) ;  /* 0x000000001014794e */ /* 0x000fce0000000000 */
[----:B-1-3--:R-:W-:Y:S05]  /*11320*/  CALL.ABS.NOINC R2 ;  /* 0x0000000002007343 */ /* 0x00afea0003c00000 */
.L_x_8461:
[----:B------:R-:W-:Y:S05]  /*11330*/  EXIT ;  /* 0x000000000000794d */ /* 0x000fea0003800000 */
.L_x_8460:
        /* <DEDUP_REMOVED lines=21> */
.L_x_8463:
[----:B------:R-:W-:Y:S05]  /*11490*/  BSYNC.RECONVERGENT B0 ;  /* 0x0000000000007941 */ /* 0x000fea0003800200 */
.L_x_8462:
[----:B------:R-:W-:-:S05]  /*114a0*/  LOP3.LUT R3, R0, 0x80, R3, 0xf8, !PT ;  /* 0x0000008000037812 */ /* 0x000fca00078ef803 */
[----:B------:R-:W-:Y:S01]  /*114b0*/  STG.E.U8 desc[UR36][R26.64], R3 ;  /* 0x000000031a007986 */ /* 0x000fe2000c101124 */
[----:B------:R-:W-:Y:S05]  /*114c0*/  EXIT ;  /* 0x000000000000794d */ /* 0x000fea0003800000 */
.L_x_8459:
        /* <DEDUP_REMOVED lines=9> */
[----:B--2---:R-:W-:-:S05]  /*11560*/  @!P0 FMUL R3, R3, 1.175494350822287508e-38 ;  /* 0x0080000003038820 */ /* 0x004fca0000400000 */
        /* <DEDUP_REMOVED lines=10> */
.L_x_8465:
[----:B------:R-:W-:Y:S01]  /*11610*/  IMAD.MOV.U32 R0, RZ, RZ, 0x7f ;  /* 0x0000007fff007424 */ /* 0x000fe200078e00ff */
[----:B------:R-:W-:-:S04]  /*11620*/  ISETP.GT.U32.AND P0, PT, R2, 0x7f800000, PT ;  /* 0x7f8000000200780c */ /* 0x000fc80003f04070 */
[----:B------:R-:W-:-:S09]  /*11630*/  SEL R0, R0, 0x7c, P0 ;  /* 0x0000007c00007807 */ /* 0x000fd20000000000 */
.L_x_8466:
[----:B------:R-:W-:Y:S05]  /*11640*/  BSYNC.RECONVERGENT B0 ;  /* 0x0000000000007941 */ /* 0x000fea0003800200 */
.L_x_8464:
[----:B------:R-:W-:-:S04]  /*11650*/  SHF.R.U32.HI R3, RZ, 0x18, R3 ;  /* 0x00000018ff037819 */ /* 0x000fc80000011603 */
[----:B------:R-:W-:-:S05]  /*11660*/  LOP3.LUT R3, R0, 0x80, R3, 0xf8, !PT ;  /* 0x0000008000037812 */ /* 0x000fca00078ef803 */
[----:B------:R-:W-:Y:S01]  /*11670*/  STG.E.U8 desc[UR36][R26.64], R3 ;  /* 0x000000031a007986 */ /* 0x000fe2000c101124 */
[----:B------:R-:W-:Y:S05]  /*11680*/  EXIT ;  /* 0x000000000000794d */ /* 0x000fea0003800000 */
.L_x_8458:
        /* <DEDUP_REMOVED lines=12> */
        .weak           $__internal_12_$__cuda_sm20_dblrcp_rn_slowpath_v3
        .type           $__internal_12_$__cuda_sm20_dblrcp_rn_slowpath_v3,@function
        .size           $__internal_12_$__cuda_sm20_dblrcp_rn_slowpath_v3,($__internal_13_$__cuda_sm20_div_rn_f64_full - $__internal_12_$__cuda_sm20_dblrcp_rn_slowpath_v3)
$__internal_12_$__cuda_sm20_dblrcp_rn_slowpath_v3:
[----:B------:R-:W-:Y:S01]  /*11750*/  MOV R4, R8 ;  /* 0x0000000800047202 */ /* 0x000fe20000000f00 */
[----:B------:R-:W-:Y:S01]  /*11760*/  IMAD.MOV.U32 R5, RZ, RZ, R9 ;  /* 0x000000ffff057224 */ /* 0x000fe200078e0009 */
[----:B------:R-:W-:Y:S05]  /*11770*/  BSSY.RECONVERGENT B1, `(.L_x_8467) ;  /* 0x000005d000017945 */ /* 0x000fea0003800200 */
[----:B------:R-:W0:Y:S02]  /*11780*/  DSETP.GTU.AND P0, PT, |R4|, +INF , PT ;  /* 0x7ff000000400742a */ /* 0x000e240003f0c200 */
        /* <DEDUP_REMOVED lines=9> */
[----:B------:R-:W-:Y:S01]  /*11820*/  IADD3 R7, PT, PT, R5, -0x3fe00000, RZ ;  /* 0xc020000005077810 */ /* 0x000fe20007ffe0ff */
[----:B------:R-:W-:Y:S01]  /*11830*/  IMAD.MOV.U32 R6, RZ, RZ, R4 ;  /* 0x000000ffff067224 */ /* 0x000fe200078e0004 */
[----:B------:R-:W-:Y:S02]  /*11840*/  MOV R8, R3 ;  /* 0x0000000300087202 */ /* 0x000fe40000000f00 */
        /* <DEDUP_REMOVED lines=43> */
.L_x_8470:
[----:B------:R-:W0:Y:S01]  /*11b00*/  DMUL R4, R4, 8.11296384146066816958e+31 ;  /* 0x4690000004047828 */ /* 0x000e220000000000 */
[----:B------:R-:W-:Y:S01]  /*11b10*/  IMAD.MOV.U32 R6, RZ, RZ, R3 ;  /* 0x000000ffff067224 */ /* 0x000fe200078e0003 */
        /* <DEDUP_REMOVED lines=32> */
.L_x_8468:
[----:B------:R-:W-:Y:S02]  /*11d20*/  LOP3.LUT R7, R5, 0x80000, RZ, 0xfc, !PT ;  /* 0x0008000005077812 */ /* 0x000fe400078efcff */
[----:B------:R-:W-:-:S07]  /*11d30*/  MOV R6, R4 ;  /* 0x0000000400067202 */ /* 0x000fce0000000f00 */
.L_x_8469:
[----:B------:R-:W-:Y:S05]  /*11d40*/  BSYNC.RECONVERGENT B1 ;  /* 0x0000000000017941 */ /* 0x000fea0003800200 */
.L_x_8467:
[----:B------:R-:W-:Y:S01]  /*11d50*/  IMAD.MOV.U32 R4, RZ, RZ, R0 ;  /* 0x000000ffff047224 */ /* 0x000fe200078e0000 */
[----:B------:R-:W-:-:S04]  /*11d60*/  MOV R5, 0x0 ;  /* 0x0000000000057802 */ /* 0x000fc80000000f00 */
[----:B------:R-:W-:Y:S05]  /*11d70*/  RET.REL.NODEC R4 `(_ZN2at6native18elementwise_kernelILi128ELi4EZNS0_15gpu_kernel_implINS0_13BUnaryFunctorIN3c107complexIdEES6_S6_NS0_15binary_internal10DivFunctorIS6_EEEEEEvRNS_18TensorIteratorBaseERKT_EUliE_EEviT1_) ;  /* 0xfffffee004a07950 */ /* 0x000fea0003c3ffff */
        .weak           $__internal_13_$__cuda_sm20_div_rn_f64_full
        .type           $__internal_13_$__cuda_sm20_div_rn_f64_full,@function
        .size           $__internal_13_$__cuda_sm20_div_rn_f64_full,(.L_x_18203 - $__internal_13_$__cuda_sm20_div_rn_f64_full)
$__internal_13_$__cuda_sm20_div_rn_f64_full:
[----:B------:R-:W-:Y:S01]  /*11d80*/  MOV R35, R11 ;  /* 0x0000000b00237202 */ /* 0x000fe20000000f00 */
[----:B------:R-:W-:Y:S01]  /*11d90*/  IMAD.MOV.U32 R34, RZ, RZ, R0 ;  /* 0x000000ffff227224 */ /* 0x000fe200078e0000 */
[----:B------:R-:W-:Y:S01]  /*11da0*/  FSETP.GEU.AND P0, PT, |R3|, 1.469367938527859385e-39, PT ;  /* 0x001000000300780b */ /* 0x000fe20003f0e200 */
[--C-:B------:R-:W-:Y:S01]  /*11db0*/  IMAD.MOV.U32 R28, RZ, RZ, R12.reuse ;  /* 0x000000ffff1c7224 */ /* 0x100fe200078e000c */
[----:B------:R-:W-:Y:S01]  /*11dc0*/  FSETP.GEU.AND P2, PT, |R35|, 1.469367938527859385e-39, PT ;  /* 0x001000002300780b */ /* 0x000fe20003f4e200 */
[----:B------:R-:W-:Y:S01]  /*11dd0*/  BSSY.RECONVERGENT B1, `(.L_x_8471) ;  /* 0x000007a000017945 */ /* 0x000fe20003800200 */
[----:B------:R-:W-:Y:S02]  /*11de0*/  LOP3.LUT R30, R3, 0x800fffff, RZ, 0xc0, !PT ;  /* 0x800fffff031e7812 */ /* 0x000fe400078ec0ff */
[----:B------:R-:W-:Y:S02]  /*11df0*/  MOV R29, R3 ;  /* 0x00000003001d7202 */ /* 0x000fe40000000f00 */
[----:B------:R-:W-:Y:S01]  /*11e00*/  LOP3.LUT R31, R30, 0x3ff00000, RZ, 0xfc, !PT ;  /* 0x3ff000001e1f7812 */ /* 0x000fe200078efcff */
[----:B------:R-:W-:Y:S01]  /*11e10*/  IMAD.MOV.U32 R30, RZ, RZ, R12 ;  /* 0x000000ffff1e7224 */ /* 0x000fe200078e000c */
[----:B------:R-:W-:-:S02]  /*11e20*/  LOP3.LUT R0, R35, 0x7ff00000, RZ, 0xc0, !PT ;  /* 0x7ff0000023007812 */ /* 0x000fc400078ec0ff */
[----:B------:R-:W-:Y:S01]  /*11e30*/  LOP3.LUT R12, R3, 0x7ff00000, RZ, 0xc0, !PT ;  /* 0x7ff00000030c7812 */ /* 0x000fe200078ec0ff */
[----:B------:R-:W-:Y:S01]  /*11e40*/  IMAD.MOV.U32 R3, RZ, RZ, 0x1ca00000 ;  /* 0x1ca00000ff037424 */ /* 0x000fe200078e00ff */
[----:B------:R-:W-:Y:S01]  /*11e50*/  MOV R32, R34 ;  /* 0x0000002200207202 */ /* 0x000fe20000000f00 */
[----:B------:R-:W0:Y:S01]  /*11e60*/  @!P0 DMUL R30, R28, 8.98846567431157953865e+307 ;  /* 0x7fe000001c1e8828 */ /* 0x000e220000000000 */
[----:B------:R-:W-:Y:S01]  /*11e70*/  @!P2 LOP3.LUT R11, R29, 0x7ff00000, RZ, 0xc0, !PT ;  /* 0x7ff000001d0ba812 */ /* 0x000fe200078ec0ff */
[----:B0-----:R-:W0:Y:S01]  /*11e80*/  MUFU.RCP64H R37, R31 ;  /* 0x0000001f00257308 */ /* 0x001e220000001800 */
[C---:B------:R-:W-:Y:S01]  /*11e90*/  ISETP.GE.U32.AND P1, PT, R0.reuse, R12, PT ;  /* 0x0000000c0000720c */ /* 0x040fe20003f26070 */
[----:B------:R-:W-:Y:S01]  /*11ea0*/  @!P2 IMAD.MOV.U32 R38, RZ, RZ, RZ ;  /* 0x000000ffff26a224 */ /* 0x000fe200078e00ff */
[----:B------:R-:W-:Y:S02]  /*11eb0*/  @!P2 ISETP.GE.U32.AND P3, PT, R0, R11, PT ;  /* 0x0000000b0000a20c */ /* 0x000fe40003f66070 */
[----:B------:R-:W-:-:S02]  /*11ec0*/  SEL R11, R3, 0x63400000, !P1 ;  /* 0x63400000030b7807 */ /* 0x000fc40004800000 */
[----:B------:R-:W-:Y:S02]  /*11ed0*/  @!P2 SEL R13, R3, 0x63400000, !P3 ;  /* 0x63400000030da807 */ /* 0x000fe40005800000 */
[--C-:B------:R-:W-:Y:S02]  /*11ee0*/  LOP3.LUT R33, R11, 0x800fffff, R35.reuse, 0xf8, !PT ;  /* 0x800fffff0b217812 */ /* 0x100fe400078ef823 */
[----:B------:R-:W-:Y:S02]  /*11ef0*/  @!P2 LOP3.LUT R13, R13, 0x80000000, R35, 0xf8, !PT ;  /* 0x800000000d0da812 */ /* 0x000fe400078ef823 */
[----:B------:R-:W-:Y:S02]  /*11f00*/  MOV R36, 0x1 ;  /* 0x0000000100247802 */ /* 0x000fe40000000f00 */
[----:B------:R-:W-:Y:S02]  /*11f10*/  @!P2 LOP3.LUT R39, R13, 0x100000, RZ, 0xfc, !PT ;  /* 0x001000000d27a812 */ /* 0x000fe400078efcff */
[----:B------:R-:W-:-:S02]  /*11f20*/  MOV R11, R0 ;  /* 0x00000000000b7202 */ /* 0x000fc40000000f00 */
[----:B------:R-:W-:-:S15]  /*11f30*/  @!P0 LOP3.LUT R12, R31, 0x7ff00000, RZ, 0xc0, !PT ;  /* 0x7ff000001f0c8812 */ /* 0x000fde00078ec0ff */
[----:B------:R-:W-:-:S15]  /*11f40*/  NOP ;  /* 0x0000000000007918 */ /* 0x000fde0000000000 */
[----:B------:R-:W-:-:S13]  /*11f50*/  NOP ;  /* 0x0000000000007918 */ /* 0x000fda0000000000 */
[----:B------:R-:W1:Y:S02]  /*11f60*/  @!P2 DFMA R32, R32, 2, -R38 ;  /* 0x400000002020a82b */ /* 0x000e640000000826 */
[----:B-1----:R-:W-:-:S05]  /*11f70*/  @!P2 LOP3.LUT R11, R33, 0x7ff00000, RZ, 0xc0, !PT ;  /* 0x7ff00000210ba812 */ /* 0x002fca00078ec0ff */
[----:B------:R-:W-:-:S05]  /*11f80*/  VIADD R13, R11, 0xffffffff ;  /* 0xffffffff0b0d7836 */ /* 0x000fca0000000000 */
[----:B------:R-:W-:-:S15]  /*11f90*/  ISETP.GT.U32.AND P0, PT, R13, 0x7feffffe, PT ;  /* 0x7feffffe0d00780c */ /* 0x000fde0003f04070 */
[----:B------:R-:W-:-:S15]  /*11fa0*/  NOP ;  /* 0x0000000000007918 */ /* 0x000fde0000000000 */
[----:B------:R-:W-:-:S15]  /*11fb0*/  NOP ;  /* 0x0000000000007918 */ /* 0x000fde0000000000 */
[----:B------:R-:W-:-:S07]  /*11fc0*/  NOP ;  /* 0x0000000000007918 */ /* 0x000fce0000000000 */
        /* <DEDUP_REMOVED lines=21> */
[----:B0-----:R-:W-:-:S04]  /*12120*/  IADD3 R14, PT, PT, R12, -0x1, RZ ;  /* 0xffffffff0c0e7810 */ /* 0x001fc80007ffe0ff */
[----:B------:R-:W-:-:S15]  /*12130*/  ISETP.GT.U32.OR P0, PT, R14, 0x7feffffe, P0 ;  /* 0x7feffffe0e00780c */ /* 0x000fde0000704470 */
[----:B------:R-:W-:-:S15]  /*12140*/  NOP ;  /* 0x0000000000007918 */ /* 0x000fde0000000000 */
[----:B------:R-:W-:-:S15]  /*12150*/  NOP ;  /* 0x0000000000007918 */ /* 0x000fde0000000000 */
[----:B------:R-:W-:-:S13]  /*12160*/  NOP ;  /* 0x0000000000007918 */ /* 0x000fda0000000000 */
        /* <DEDUP_REMOVED lines=17> */
[----:B------:R-:W-:Y:S02]  /*12280*/  IMAD.IADD R3, R12, 0x1, -R3 ;  /* 0x000000010c037824 */ /* 0x000fe400078e0a03 */
[----:B------:R-:W-:-:S03]  /*12290*/  IMAD.MOV.U32 R12, RZ, RZ, RZ ;  /* 0x000000ffff0c7224 */ /* 0x000fc600078e00ff */
[----:B------:R-:W-:-:S06]  /*122a0*/  IADD3 R13, PT, PT, R3, 0x7fe00000, RZ ;  /* 0x7fe00000030d7810 */ /* 0x000fcc0007ffe0ff */
[----:B------:R-:W0:Y:S02]  /*122b0*/  DMUL R36, R14, R12 ;  /* 0x0000000c0e247228 */ /* 0x000e240000000000 */
[----:B0-----:R-:W-:-:S13]  /*122c0*/  FSETP.GTU.AND P0, PT, |R37|, 1.469367938527859385e-39, PT ;  /* 0x001000002500780b */ /* 0x001fda0003f0c200 */
[----:B------:R-:W-:Y:S05]  /*122d0*/  @P0 BRA `(.L_x_8473) ;  /* 0x0000000000a40947 */ /* 0x000fea0003800000 */
[----:B------:R-:W0:Y:S02]  /*122e0*/  DFMA R30, R14, -R30, R32 ;  /* 0x8000001e0e1e722b */ /* 0x000e240000000020 */
[C---:B0-----:R-:W-:Y:S02]  /*122f0*/  FSETP.NEU.AND P0, PT, R31.reuse, RZ, PT ;  /* 0x000000ff1f00720b */ /* 0x041fe40003f0d000 */
[----:B------:R-:W-:Y:S02]  /*12300*/  LOP3.LUT R28, R31, 0x80000000, R29, 0x48, !PT ;  /* 0x800000001f1c7812 */ /* 0x000fe400078e481d */
[----:B------:R-:W-:Y:S02]  /*12310*/  MOV R30, RZ ;  /* 0x000000ff001e7202 */ /* 0x000fe40000000f00 */
        /* <DEDUP_REMOVED lines=14> */
[----:B------:R-:W-:Y:S01]  /*12400*/  FSEL R37, R3, R37, !P0 ;  /* 0x0000002503257208 */ /* 0x000fe20004000000 */
[----:B------:R-:W-:Y:S06]  /*12410*/  BRA `(.L_x_8473) ;  /* 0x0000000000547947 */ /* 0x000fec0003800000 */
.L_x_8472:
[----:B------:R-:W0:Y:S02]  /*12420*/  DSETP.NAN.AND P0, PT, R34, R34, PT ;  /* 0x000000222200722a */ /* 0x000e240003f08000 */
[----:B0-----:R-:W-:Y:S05]  /*12430*/  @P0 BRA `(.L_x_8474) ;  /* 0x0000000000440947 */ /* 0x001fea0003800000 */
[----:B------:R-:W0:Y:S02]  /*12440*/  DSETP.NAN.AND P0, PT, R28, R28, PT ;  /* 0x0000001c1c00722a */ /* 0x000e240003f08000 */
[----:B0-----:R-:W-:Y:S05]  /*12450*/  @P0 BRA `(.L_x_8475) ;  /* 0x0000000000300947 */ /* 0x001fea0003800000 */
[----:B------:R-:W-:Y:S01]  /*12460*/  ISETP.NE.AND P0, PT, R11, R12, PT ;  /* 0x0000000c0b00720c */ /* 0x000fe20003f05270 */
[----:B------:R-:W-:Y:S01]  /*12470*/  IMAD.MOV.U32 R36, RZ, RZ, 0x0 ;  /* 0x00000000ff247424 */ /* 0x000fe200078e00ff */
[----:B------:R-:W-:-:S11]  /*12480*/  MOV R37, 0xfff80000 ;  /* 0xfff8000000257802 */ /* 0x000fd60000000f00 */
[----:B------:R-:W-:Y:S05]  /*12490*/  @!P0 BRA `(.L_x_8473) ;  /* 0x0000000000348947 */ /* 0x000fea0003800000 */
[----:B------:R-:W-:Y:S02]  /*124a0*/  ISETP.NE.AND P0, PT, R11, 0x7ff00000, PT ;  /* 0x7ff000000b00780c */ /* 0x000fe40003f05270 */
[----:B------:R-:W-:Y:S02]  /*124b0*/  LOP3.LUT R37, R35, 0x80000000, R29, 0x48, !PT ;  /* 0x8000000023257812 */ /* 0x000fe400078e481d */
[----:B------:R-:W-:-:S13]  /*124c0*/  ISETP.EQ.OR P0, PT, R12, RZ, !P0 ;  /* 0x000000ff0c00720c */ /* 0x000fda0004702670 */
[----:B------:R-:W-:Y:S01]  /*124d0*/  @P0 LOP3.LUT R0, R37, 0x7ff00000, RZ, 0xfc, !PT ;  /* 0x7ff0000025000812 */ /* 0x000fe200078efcff */
[----:B------:R-:W-:Y:S01]  /*124e0*/  @!P0 IMAD.MOV.U32 R36, RZ, RZ, RZ ;  /* 0x000000ffff248224 */ /* 0x000fe200078e00ff */
[----:B------:R-:W-:-:S03]  /*124f0*/  @P0 MOV R36, RZ ;  /* 0x000000ff00240202 */ /* 0x000fc60000000f00 */
[----:B------:R-:W-:Y:S01]  /*12500*/  @P0 IMAD.MOV.U32 R37, RZ, RZ, R0 ;  /* 0x000000ffff250224 */ /* 0x000fe200078e0000 */
[----:B------:R-:W-:Y:S06]  /*12510*/  BRA `(.L_x_8473) ;  /* 0x0000000000147947 */ /* 0x000fec0003800000 */
.L_x_8475:
[----:B------:R-:W-:Y:S02]  /*12520*/  LOP3.LUT R37, R29, 0x80000, RZ, 0xfc, !PT ;  /* 0x000800001d257812 */ /* 0x000fe400078efcff */
[----:B------:R-:W-:Y:S01]  /*12530*/  MOV R36, R28 ;  /* 0x0000001c00247202 */ /* 0x000fe20000000f00 */
[----:B------:R-:W-:Y:S06]  /*12540*/  BRA `(.L_x_8473) ;  /* 0x0000000000087947 */ /* 0x000fec0003800000 */
.L_x_8474:
[----:B------:R-:W-:Y:S01]  /*12550*/  LOP3.LUT R37, R35, 0x80000, RZ, 0xfc, !PT ;  /* 0x0008000023257812 */ /* 0x000fe200078efcff */
[----:B------:R-:W-:-:S07]  /*12560*/  IMAD.MOV.U32 R36, RZ, RZ, R34 ;  /* 0x000000ffff247224 */ /* 0x000fce00078e0022 */
.L_x_8473:
[----:B------:R-:W-:Y:S05]  /*12570*/  BSYNC.RECONVERGENT B1 ;  /* 0x0000000000017941 */ /* 0x000fea0003800200 */
.L_x_8471:
[----:B------:R-:W-:-:S04]  /*12580*/  HFMA2 R11, -RZ, RZ, 0, 0 ;  /* 0x00000000ff0b7431 */ /* 0x000fc800000001ff */
[----:B------:R-:W-:Y:S05]  /*12590*/  RET.REL.NODEC R10 `(_ZN2at6native18elementwise_kernelILi128ELi4EZNS0_15gpu_kernel_implINS0_13BUnaryFunctorIN3c107complexIdEES6_S6_NS0_15binary_internal10DivFunctorIS6_EEEEEEvRNS_18TensorIteratorBaseERKT_EUliE_EEviT1_) ;  /* 0xfffffed80a987950 */ /* 0x000fea0003c3ffff */
.L_x_8476:
        /* <DEDUP_REMOVED lines=14> */
.L_x_18203:


//--------------------- .text._ZN2at6native27unrolled_elementwise_kernelINS0_13BUnaryFunctorIN3c107complexIdEES5_S5_NS0_15binary_internal10DivFunctorIS5_EEEESt5arrayIPcLm2EELi4E23TrivialOffsetCalculatorILi1EjESE_NS0_6memory12LoadWithCastILi1EEENSF_13StoreWithCastILi1EEEEEviT_T0_T2_T3_T4_T5_ --------------------------
	.section	.text._ZN2at6native27unrolled_elementwise_kernelINS0_13BUnaryFunctorIN3c107complexIdEES5_S5_NS0_15binary_internal10DivFunctorIS5_EEEESt5arrayIPcLm2EELi4E23TrivialOffsetCalculatorILi1EjESE_NS0_6memory12LoadWithCastILi1EEENSF_13StoreWithCastILi1EEEEEviT_T0_T2_T3_T4_T5_,"ax",@progbits
	.align	128
        .global         _ZN2at6native27unrolled_elementwise_kernelINS0_13BUnaryFunctorIN3c107complexIdEES5_S5_NS0_15binary_internal10DivFunctorIS5_EEEESt5arrayIPcLm2EELi4E23TrivialOffsetCalculatorILi1EjESE_NS0_6memory12LoadWithCastILi1EEENSF_13StoreWithCastILi1EEEEEviT_T0_T2_T3_T4_T5_
        .type           _ZN2at6native27unrolled_elementwise_kernelINS0_13BUnaryFunctorIN3c107complexIdEES5_S5_NS0_15binary_internal10DivFunctorIS5_EEEESt5arrayIPcLm2EELi4E23TrivialOffsetCalculatorILi1EjESE_NS0_6memory12LoadWithCastILi1EEENSF_13StoreWithCastILi1EEEEEviT_T0_T2_T3_T4_T5_,@function
        .size           _ZN2at6native27unrolled_elementwise_kernelINS0_13BUnaryFunctorIN3c107complexIdEES5_S5_NS0_15binary_internal10DivFunctorIS5_EEEESt5arrayIPcLm2EELi4E23TrivialOffsetCalculatorILi1EjESE_NS0_6memory12LoadWithCastILi1EEENSF_13StoreWithCastILi1EEEEEviT_T0_T2_T3_T4_T5_,(.L_x_18205 - _ZN2at6native27unrolled_elementwise_kernelINS0_13BUnaryFunctorIN3c107complexIdEES5_S5_NS0_15binary_internal10DivFunctorIS5_EEEESt5arrayIPcLm2EELi4E23TrivialOffsetCalculatorILi1EjESE_NS0_6memory12LoadWithCastILi1EEENSF_13StoreWithCastILi1EEEEEviT_T0_T2_T3_T4_T5_)
        .other          _ZN2at6native27unrolled_elementwise_kernelINS0_13BUnaryFunctorIN3c107complexIdEES5_S5_NS0_15binary_internal10DivFunctorIS5_EEEESt5arrayIPcLm2EELi4E23TrivialOffsetCalculatorILi1EjESE_NS0_6memory12LoadWithCastILi1EEENSF_13StoreWithCastILi1EEEEEviT_T0_T2_T3_T4_T5_,@"STO_CUDA_ENTRY STV_DEFAULT"
_ZN2at6native27unrolled_elementwise_kernelINS0_13BUnaryFunctorIN3c107complexIdEES5_S5_NS0_15binary_internal10DivFunctorIS5_EEEESt5arrayIPcLm2EELi4E23TrivialOffsetCalculatorILi1EjESE_NS0_6memory12LoadWithCastILi1EEENSF_13StoreWithCastILi1EEEEEviT_T0_T2_T3_T4_T5_:
.text._ZN2at6native27unrolled_elementwise_kernelINS0_13BUnaryFunctorIN3c107complexIdEES5_S5_NS0_15binary_internal10DivFunctorIS5_EEEESt5arrayIPcLm2EELi4E23TrivialOffsetCalculatorILi1EjESE_NS0_6memory12LoadWithCastILi1EEENSF_13StoreWithCastILi1EEEEEviT_T0_T2_T3_T4_T5_:
        /* <DEDUP_REMOVED lines=35> */
.L_x_8483:
[----:B------:R-:W2:Y:S01]  /*0230*/  LDG.E.U8 R4, desc[UR36][R4.64] ;  /* 0x0000002404047981 */ /* 0x000ea2000c1e1100 */
[----:B------:R-:W-:Y:S01]  /*0240*/  CS2R R30, SRZ ;  /* 0x00000000001e7805 */ /* 0x000fe2000001ff00 */
[----:B--2---:R0:W1:Y:S02]  /*0250*/  I2F.F64.U16 R28, R4 ;  /* 0x00000004001c7312 */ /* 0x0040640000101800 */
[----:B01----:R-:W-:Y:S05]  /*0260*/  BRA `(.L_x_8485) ;  /* 0x0000000c00dc7947 */ /* 0x003fea0003800000 */
.L_x_8482:
        /* <DEDUP_REMOVED lines=10> */
.L_x_8487:
[----:B------:R-:W2:Y:S01]  /*0310*/  LDG.E R4, desc[UR36][R4.64] ;  /* 0x0000002404047981 */ /* 0x000ea2000c1e1900 */
[----:B------:R-:W-:Y:S01]  /*0320*/  CS2R R30, SRZ ;  /* 0x00000000001e7805 */ /* 0x000fe2000001ff00 */
[----:B--2---:R0:W1:Y:S02]  /*0330*/  I2F.F64 R28, R4 ;  /* 0x00000004001c7312 */ /* 0x0040640000201c00 */
[----:B01----:R-:W-:Y:S05]  /*0340*/  BRA `(.L_x_8485) ;  /* 0x0000000c00a47947 */ /* 0x003fea0003800000 */
.L_x_8486:
[----:B------:R-:W2:Y:S01]  /*0350*/  LDG.E.U16 R4, desc[UR36][R4.64] ;  /* 0x0000002404047981 */ /* 0x000ea2000c1e1500 */
[----:B------:R-:W-:Y:S01]  /*0360*/  CS2R R30, SRZ ;  /* 0x00000000001e7805 */ /* 0x000fe2000001ff00 */
[----:B--2---:R0:W1:Y:S02]  /*0370*/  I2F.F64.S16 R28, R4 ;  /* 0x00000004001c7312 */ /* 0x0040640000101c00 */
[----:B01----:R-:W-:Y:S05]  /*0380*/  BRA `(.L_x_8485) ;  /* 0x0000000c00947947 */ /* 0x003fea0003800000 */
.L_x_8481:
        /* <DEDUP_REMOVED lines=11> */
.L_x_8489:
[----:B------:R-:W2:Y:S01]  /*0440*/  LDG.E.U16 R0, desc[UR36][R4.64] ;  /* 0x0000002404007981 */ /* 0x000ea2000c1e1500 */
[----:B------:R-:W-:Y:S01]  /*0450*/  CS2R R30, SRZ ;  /* 0x00000000001e7805 */ /* 0x000fe2000001ff00 */
[----:B--2---:R-:W-:-:S05]  /*0460*/  HADD2.F32 R0, -RZ, R0.H0_H0 ;  /* 0x20000000ff007230 */ /* 0x004fca0000004100 */
[----:B------:R-:W-:-:S04]  /*0470*/  FMUL.FTZ R0, R0, 1 ;  /* 0x3f80000000007820 */ /* 0x000fc80000410000 */
[----:B------:R1:W2:Y:S02]  /*0480*/  F2F.F64.F32 R28, R0 ;  /* 0x00000000001c7310 */ /* 0x0002a40000201800 */
[----:B-12---:R-:W-:Y:S05]  /*0490*/  BRA `(.L_x_8485) ;  /* 0x0000000c00507947 */ /* 0x006fea0003800000 */
.L_x_8488:
        /* <DEDUP_REMOVED lines=16> */
.L_x_8491:
        /* <DEDUP_REMOVED lines=12> */
.L_x_8490:
[----:B------:R0:W5:Y:S01]  /*0660*/  LDG.E.64 R28, desc[UR36][R4.64] ;  /* 0x00000024041c7981 */ /* 0x000162000c1e1b00 */
[----:B------:R-:W-:Y:S01]  /*0670*/  CS2R R30, SRZ ;  /* 0x00000000001e7805 */ /* 0x000fe2000001ff00 */
[----:B------:R-:W-:Y:S06]  /*0680*/  BRA `(.L_x_8485) ;  /* 0x0000000800d47947 */ /* 0x000fec0003800000 */
.L_x_8480:
        /* <DEDUP_REMOVED lines=14> */
.L_x_8494:
[----:B------:R1:W5:Y:S01]  /*0770*/  LDG.E.128 R28, desc[UR36][R4.64] ;  /* 0x00000024041c7981 */ /* 0x000362000c1e1d00 */
[----:B------:R-:W-:Y:S05]  /*0780*/  BRA `(.L_x_8485) ;  /* 0x0000000800947947 */ /* 0x000fea0003800000 */
.L_x_8493:
        /* <DEDUP_REMOVED lines=28> */
.L_x_8496:
        /* <DEDUP_REMOVED lines=16> */
.L_x_8495:
[----:B------:R-:W2:Y:S01]  /*0a50*/  LDG.E.U16 R0, desc[UR36][R4.64] ;  /* 0x0000002404007981 */ /* 0x000ea2000c1e1500 */
[----:B------:R-:W-:Y:S01]  /*0a60*/  CS2R R30, SRZ ;  /* 0x00000000001e7805 */ /* 0x000fe2000001ff00 */
[----:B--2---:R-:W-:-:S04]  /*0a70*/  IMAD.U32 R0, R0, 0x10000, RZ ;  /* 0x0001000000007824 */ /* 0x004fc800078e00ff */
[----:B------:R-:W-:-:S04]  /*0a80*/  FMUL.FTZ R0, R0, 1 ;  /* 0x3f80000000007820 */ /* 0x000fc80000410000 */
[----:B------:R2:W3:Y:S02]  /*0a90*/  F2F.F64.F32 R28, R0 ;  /* 0x00000000001c7310 */ /* 0x0004e40000201800 */
[----:B--23--:R-:W-:Y:S05]  /*0aa0*/  BRA `(.L_x_8485) ;  /* 0x0000000400cc7947 */ /* 0x00cfea0003800000 */
.L_x_8492:
        /* <DEDUP_REMOVED lines=12> */
.L_x_8499:
        /* <DEDUP_REMOVED lines=22> */
.L_x_8501:
[----:B------:R-:W-:Y:S05]  /*0cd0*/  BSYNC.RECONVERGENT B0 ;  /* 0x0000000000007941 */ /* 0x000fea0003800200 */
.L_x_8500:
[----:B------:R-:W-:Y:S01]  /*0ce0*/  IMAD.SHL.U32 R0, R0, 0x100000, RZ ;  /* 0x0010000000007824 */ /* 0x000fe200078e00ff */
[----:B------:R-:W-:-:S04]  /*0cf0*/  LEA R3, R3, 0x3b800000, 0x17 ;  /* 0x3b80000003037811 */ /* 0x000fc800078eb8ff */
[----:B------:R-:W-:-:S05]  /*0d00*/  LOP3.LUT R0, R3, R0, R7, 0xfe, !PT ;  /* 0x0000000003007212 */ /* 0x000fca00078efe07 */
[----:B------:R-:W-:-:S04]  /*0d10*/  FMUL.FTZ R0, R0, 1 ;  /* 0x3f80000000007820 */ /* 0x000fc80000410000 */
[----:B------:R4:W0:Y:S02]  /*0d20*/  F2F.F64.F32 R28, R0 ;  /* 0x00000000001c7310 */ /* 0x0008240000201800 */
[----:B0---4-:R-:W-:Y:S05]  /*0d30*/  BRA `(.L_x_8485) ;  /* 0x0000000400287947 */ /* 0x011fea0003800000 */
.L_x_8498:
        /* <DEDUP_REMOVED lines=22> */
.L_x_8503:
[----:B------:R-:W-:Y:S05]  /*0ea0*/  BSYNC.RECONVERGENT B0 ;  /* 0x0000000000007941 */ /* 0x000fea0003800200 */
.L_x_8502:
[----:B------:R-:W-:Y:S01]  /*0eb0*/  IMAD.SHL.U32 R0, R0, 0x200000, RZ ;  /* 0x0020000000007824 */ /* 0x000fe200078e00ff */
[----:B------:R-:W-:-:S04]  /*0ec0*/  LEA R3, R3, 0x37800000, 0x17 ;  /* 0x3780000003037811 */ /* 0x000fc800078eb8ff */
[----:B------:R-:W-:-:S05]  /*0ed0*/  LOP3.LUT R0, R3, R0, R7, 0xfe, !PT ;  /* 0x0000000003007212 */ /* 0x000fca00078efe07 */
[----:B------:R-:W-:-:S04]  /*0ee0*/  FMUL.FTZ R0, R0, 1 ;  /* 0x3f80000000007820 */ /* 0x000fc80000410000 */
[----:B------:R4:W0:Y:S02]  /*0ef0*/  F2F.F64.F32 R28, R0 ;  /* 0x00000000001c7310 */ /* 0x0008240000201800 */
[----:B0---4-:R-:W-:Y:S05]  /*0f00*/  BRA `(.L_x_8485) ;  /* 0x0000000000b47947 */ /* 0x011fea0003800000 */
.L_x_8497:
[----:B------:R-:W-:-:S09]  /*0f10*/  UISETP.NE.AND UP0, UPT, UR4, 0x1c, UPT ;  /* 0x0000001c0400788c */ /* 0x000fd2000bf05270 */
[----:B------:R-:W-:Y:S05]  /*0f20*/  BRA.U !UP0, `(.L_x_8504) ;  /* 0x0000000108a07547 */ /* 0x000fea000b800000 */
[----:B------:R-:W-:-:S09]  /*0f30*/  UISETP.NE.AND UP0, UPT, UR4, 0x1d, UPT ;  /* 0x0000001d0400788c */ /* 0x000fd2000bf05270 */
[----:B------:R-:W-:Y:S05]  /*0f40*/  BRA.U !UP0, `(.L_x_8505) ;  /* 0x0000000108887547 */ /* 0x000fea000b800000 */
[----:B------:R-:W-:-:S09]  /*0f50*/  UISETP.NE.AND UP0, UPT, UR4, 0x2c, UPT ;  /* 0x0000002c0400788c */ /* 0x000fd2000bf05270 */
[----:B------:R-:W-:Y:S05]  /*0f60*/  BRA.U !UP0, `(.L_x_8506) ;  /* 0x00000001084c7547 */ /* 0x000fea000b800000 */
.L_x_8484:
        /* <DEDUP_REMOVED lines=16> */
.L_x_8507:
[----:B------:R-:W-:Y:S02]  /*1070*/  CS2R R28, SRZ ;  /* 0x00000000001c7805 */ /* 0x000fe4000001ff00 */
[----:B------:R-:W-:Y:S01]  /*1080*/  CS2R R30, SRZ ;  /* 0x00000000001e7805 */ /* 0x000fe2000001ff00 */
[----:B------:R-:W-:Y:S06]  /*1090*/  BRA `(.L_x_8485) ;  /* 0x0000000000507947 */ /* 0x000fec0003800000 */
.L_x_8506:
        /* <DEDUP_REMOVED lines=13> */
.L_x_8505:
[----:B------:R-:W2:Y:S01]  /*1170*/  LDG.E.64 R28, desc[UR36][R4.64] ;  /* 0x00000024041c7981 */ /* 0x000ea2000c1e1b00 */
[----:B------:R-:W-:Y:S01]  /*1180*/  CS2R R30, SRZ ;  /* 0x00000000001e7805 */ /* 0x000fe2000001ff00 */
[----:B--2---:R-:W4:Y:S02]  /*1190*/  I2F.F64.U64 R28, R28 ;  /* 0x0000001c001c7312 */ /* 0x004f240000301800 */
[----:B----4-:R-:W-:Y:S05]  /*11a0*/  BRA `(.L_x_8485) ;  /* 0x00000000000c7947 */ /* 0x010fea0003800000 */
.L_x_8504:
[----:B------:R-:W2:Y:S01]  /*11b0*/  LDG.E R4, desc[UR36][R4.64] ;  /* 0x0000002404047981 */ /* 0x000ea2000c1e1900 */
[----:B------:R-:W-:Y:S01]  /*11c0*/  CS2R R30, SRZ ;  /* 0x00000000001e7805 */ /* 0x000fe2000001ff00 */
[----:B--2---:R2:W3:Y:S06]  /*11d0*/  I2F.F64.U32 R28, R4 ;  /* 0x00000004001c7312 */ /* 0x0044ec0000201800 */
.L_x_8485:
[----:B------:R-:W-:Y:S05]  /*11e0*/  BSYNC.RECONVERGENT B7 ;  /* 0x0000000000077941 */ /* 0x000fea0003800200 */
.L_x_8479:
[----:B------:R-:W-:-:S07]  /*11f0*/  VIADD R35, R33, 0x80 ;  /* 0x0000008021237836 */ /* 0x000fce0000000000 */
.L_x_8478:
[----:B------:R-:W-:Y:S05]  /*1200*/  BSYNC.RECONVERGENT B6 ;  /* 0x0000000000067941 */ /* 0x000fea0003800200 */
.L_x_8477:
[----:B------:R-:W-:Y:S01]  /*1210*/  ISETP.GE.AND P0, PT, R35, R32, PT ;  /* 0x000000202300720c */ /* 0x000fe20003f06270 */
[----:B------:R-:W-:Y:S01]  /*1220*/  BSSY.RECONVERGENT B6, `(.L_x_8508) ;  /* 0x0000117000067945 */ /* 0x000fe20003800200 */
[----:B------:R-:W-:Y:S02]  /*1230*/  CS2R R26, SRZ ;  /* 0x00000000001a7805 */ /* 0x000fe4000001ff00 */
[----:B------:R-:W-:-:S09]  /*1240*/  CS2R R24, SRZ ;  /* 0x0000000000187805 */ /* 0x000fd2000001ff00 */
[----:B------:R-:W-:Y:S05]  /*1250*/  @P0 BRA `(.L_x_8509) ;  /* 0x00000010004c0947 */ /* 0x000fea0003800000 */
[----:B012---:R-:W0:Y:S01]  /*1260*/  LDC.64 R4, c[0x0][0x3b8] ;  /* 0x0000ee00ff047b82 */ /* 0x007e220000000a00 */
        /* <DEDUP_REMOVED lines=19> */
[----:B--2---:R1:W2:Y:S02]  /*13a0*/  I2F.F64.S16 R24, R4 ;  /* 0x0000000400187312 */ /* 0x0042a40000101c00 */
[----:B-12---:R-:W-:Y:S05]  /*13b0*/  BRA `(.L_x_8516) ;  /* 0x0000000c00ec7947 */ /* 0x006fea0003800000 */
.L_x_8514:
[----:B------:R-:W2:Y:S01]  /*13c0*/  LDG.E.U8 R4, desc[UR36][R4.64] ;  /* 0x0000002404047981 */ /* 0x000ea2000c1e1100 */
[----:B------:R-:W-:Y:S01]  /*13d0*/  CS2R R26, SRZ ;  /* 0x00000000001a7805 */ /* 0x000fe2000001ff00 */
[----:B--2---:R1:W2:Y:S02]  /*13e0*/  I2F.F64.U16 R24, R4 ;  /* 0x0000000400187312 */ /* 0x0042a40000101800 */
[----:B-12---:R-:W-:Y:S05]  /*13f0*/  BRA `(.L_x_8516) ;  /* 0x0000000c00dc7947 */ /* 0x006fea0003800000 */
.L_x_8513:
        /* <DEDUP_REMOVED lines=10> */
.L_x_8518:
[----:B------:R-:W2:Y:S01]  /*14a0*/  LDG.E R4, desc[UR36][R4.64] ;  /* 0x0000002404047981 */ /* 0x000ea2000c1e1900 */
[----:B------:R-:W-:Y:S01]  /*14b0*/  CS2R R26, SRZ ;  /* 0x00000000001a7805 */ /* 0x000fe2000001ff00 */
[----:B--2---:R1:W2:Y:S02]  /*14c0*/  I2F.F64 R24, R4 ;  /* 0x0000000400187312 */ /* 0x0042a40000201c00 */
[----:B-12---:R-:W-:Y:S05]  /*14d0*/  BRA `(.L_x_8516) ;  /* 0x0000000c00a47947 */ /* 0x006fea0003800000 */
.L_x_8517:
[----:B------:R-:W2:Y:S01]  /*14e0*/  LDG.E.U16 R4, desc[UR36][R4.64] ;  /* 0x0000002404047981 */ /* 0x000ea2000c1e1500 */
[----:B------:R-:W-:Y:S01]  /*14f0*/  CS2R R26, SRZ ;  /* 0x00000000001a7805 */ /* 0x000fe2000001ff00 */
[----:B--2---:R1:W2:Y:S02]  /*1500*/  I2F.F64.S16 R24, R4 ;  /* 0x0000000400187312 */ /* 0x0042a40000101c00 */
[----:B-12---:R-:W-:Y:S05]  /*1510*/  BRA `(.L_x_8516) ;  /* 0x0000000c00947947 */ /* 0x006fea0003800000 */
.L_x_8512:
        /* <DEDUP_REMOVED lines=11> */
.L_x_8520:
[----:B------:R-:W2:Y:S01]  /*15d0*/  LDG.E.U16 R0, desc[UR36][R4.64] ;  /* 0x0000002404007981 */ /* 0x000ea2000c1e1500 */
[----:B------:R-:W-:Y:S01]  /*15e0*/  CS2R R26, SRZ ;  /* 0x00000000001a7805 */ /* 0x000fe2000001ff00 */
[----:B--2---:R-:W-:-:S05]  /*15f0*/  HADD2.F32 R0, -RZ, R0.H0_H0 ;  /* 0x20000000ff007230 */ /* 0x004fca0000004100 */
[----:B------:R-:W-:-:S04]  /*1600*/  FMUL.FTZ R0, R0, 1 ;  /* 0x3f80000000007820 */ /* 0x000fc80000410000 */
[----:B------:R0:W1:Y:S02]  /*1610*/  F2F.F64.F32 R24, R0 ;  /* 0x0000000000187310 */ /* 0x0000640000201800 */
[----:B01----:R-:W-:Y:S05]  /*1620*/  BRA `(.L_x_8516) ;  /* 0x0000000c00507947 */ /* 0x003fea0003800000 */
.L_x_8519:
        /* <DEDUP_REMOVED lines=16> */
.L_x_8522:
        /* <DEDUP_REMOVED lines=12> */
.L_x_8521:
[----:B------:R0:W5:Y:S01]  /*17f0*/  LDG.E.64 R24, desc[UR36][R4.64] ;  /* 0x0000002404187981 */ /* 0x000162000c1e1b00 */
[----:B------:R-:W-:Y:S01]  /*1800*/  CS2R R26, SRZ ;  /* 0x00000000001a7805 */ /* 0x000fe2000001ff00 */
[----:B------:R-:W-:Y:S06]  /*1810*/  BRA `(.L_x_8516) ;  /* 0x0000000800d47947 */ /* 0x000fec0003800000 */
.L_x_8511:
        /* <DEDUP_REMOVED lines=14> */
.L_x_8525:
[----:B------:R4:W5:Y:S01]  /*1900*/  LDG.E.128 R24, desc[UR36][R4.64] ;  /* 0x0000002404187981 */ /* 0x000962000c1e1d00 */
[----:B------:R-:W-:Y:S05]  /*1910*/  BRA `(.L_x_8516) ;  /* 0x0000000800947947 */ /* 0x000fea0003800000 */
.L_x_8524:
        /* <DEDUP_REMOVED lines=28> */
.L_x_8527:
[----:B------:R-:W2:Y:S01]  /*1ae0*/  LDG.E.U8 R4, desc[UR36][R4.64] ;  /* 0x0000002404047981 */ /* 0x000ea2000c1e1100 */
[----:B------:R-:W-:Y:S01]  /*1af0*/  CS2R R26, SRZ ;  /* 0x00000000001a7805 */ /* 0x000fe2000001ff00 */
        /* <DEDUP_REMOVED lines=14> */
.L_x_8526:
[----:B------:R-:W2:Y:S01]  /*1be0*/  LDG.E.U16 R0, desc[UR36][R4.64] ;  /* 0x0000002404007981 */ /* 0x000ea2000c1e1500 */
[----:B------:R-:W-:Y:S01]  /*1bf0*/  CS2R R26, SRZ ;  /* 0x00000000001a7805 */ /* 0x000fe2000001ff00 */
[----:B--2---:R-:W-:-:S04]  /*1c00*/  IMAD.U32 R0, R0, 0x10000, RZ ;  /* 0x0001000000007824 */ /* 0x004fc800078e00ff */
[----:B------:R-:W-:-:S04]  /*1c10*/  FMUL.FTZ R0, R0, 1 ;  /* 0x3f80000000007820 */ /* 0x000fc80000410000 */
[----:B------:R4:W0:Y:S02]  /*1c20*/  F2F.F64.F32 R24, R0 ;  /* 0x0000000000187310 */ /* 0x0008240000201800 */
[----:B0---4-:R-:W-:Y:S05]  /*1c30*/  BRA `(.L_x_8516) ;  /* 0x0000000400cc7947 */ /* 0x011fea0003800000 */
.L_x_8523:
        /* <DEDUP_REMOVED lines=12> */
.L_x_8530:
        /* <DEDUP_REMOVED lines=22> */
.L_x_8532:
[----:B------:R-:W-:Y:S05]  /*1e60*/  BSYNC.RECONVERGENT B0 ;  /* 0x0000000000007941 */ /* 0x000fea0003800200 */
.L_x_8531:
[----:B------:R-:W-:Y:S01]  /*1e70*/  IMAD.SHL.U32 R0, R0, 0x100000, RZ ;  /* 0x0010000000007824 */ /* 0x000fe200078e00ff */
[----:B------:R-:W-:-:S04]  /*1e80*/  LEA R3, R3, 0x3b800000, 0x17 ;  /* 0x3b80000003037811 */ /* 0x000fc800078eb8ff */
[----:B------:R-:W-:-:S05]  /*1e90*/  LOP3.LUT R0, R3, R0, R7, 0xfe, !PT ;  /* 0x0000000003007212 */ /* 0x000fca00078efe07 */
[----:B------:R-:W-:-:S04]  /*1ea0*/  FMUL.FTZ R0, R0, 1 ;  /* 0x3f80000000007820 */ /* 0x000fc80000410000 */
[----:B------:R4:W0:Y:S02]  /*1eb0*/  F2F.F64.F32 R24, R0 ;  /* 0x0000000000187310 */ /* 0x0008240000201800 */
[----:B0---4-:R-:W-:Y:S05]  /*1ec0*/  BRA `(.L_x_8516) ;  /* 0x0000000400287947 */ /* 0x011fea0003800000 */
.L_x_8529:
        /* <DEDUP_REMOVED lines=22> */
.L_x_8534:
[----:B------:R-:W-:Y:S05]  /*2030*/  BSYNC.RECONVERGENT B0 ;  /* 0x0000000000007941 */ /* 0x000fea0003800200 */
.L_x_8533:
[----:B------:R-:W-:Y:S01]  /*2040*/  IMAD.SHL.U32 R0, R0, 0x200000, RZ ;  /* 0x0020000000007824 */ /* 0x000fe200078e00ff */
[----:B------:R-:W-:-:S04]  /*2050*/  LEA R3, R3, 0x37800000, 0x17 ;  /* 0x3780000003037811 */ /* 0x000fc800078eb8ff */
[----:B------:R-:W-:-:S05]  /*2060*/  LOP3.LUT R0, R3, R0, R7, 0xfe, !PT ;  /* 0x0000000003007212 */ /* 0x000fca00078efe07 */
[----:B------:R-:W-:-:S04]  /*2070*/  FMUL.FTZ R0, R0, 1 ;  /* 0x3f80000000007820 */ /* 0x000fc80000410000 */
[----:B------:R4:W0:Y:S02]  /*2080*/  F2F.F64.F32 R24, R0 ;  /* 0x0000000000187310 */ /* 0x0008240000201800 */
[----:B0---4-:R-:W-:Y:S05]  /*2090*/  BRA `(.L_x_8516) ;  /* 0x0000000000b47947 */ /* 0x011fea0003800000 */
.L_x_8528:
[----:B------:R-:W-:-:S09]  /*20a0*/  UISETP.NE.AND UP0, UPT, UR4, 0x1c, UPT ;  /* 0x0000001c0400788c */ /* 0x000fd2000bf05270 */
[----:B------:R-:W-:Y:S05]  /*20b0*/  BRA.U !UP0, `(.L_x_8535) ;  /* 0x0000000108a07547 */ /* 0x000fea000b800000 */
[----:B------:R-:W-:-:S09]  /*20c0*/  UISETP.NE.AND UP0, UPT, UR4, 0x1d, UPT ;  /* 0x0000001d0400788c */ /* 0x000fd2000bf05270 */
[----:B------:R-:W-:Y:S05]  /*20d0*/  BRA.U !UP0, `(.L_x_8536) ;  /* 0x0000000108887547 */ /* 0x000fea000b800000 */
[----:B------:R-:W-:-:S09]  /*20e0*/  UISETP.NE.AND UP0, UPT, UR4, 0x2c, UPT ;  /* 0x0000002c0400788c */ /* 0x000fd2000bf05270 */
[----:B------:R-:W-:Y:S05]  /*20f0*/  BRA.U UP0, `(.L_x_8515) ;  /* 0x0000000100347547 */ /* 0x000fea000b800000 */
        /* <DEDUP_REMOVED lines=13> */
.L_x_8515:
        /* <DEDUP_REMOVED lines=16> */
.L_x_8537:
[----:B------:R-:W-:Y:S02]  /*22d0*/  CS2R R24, SRZ ;  /* 0x0000000000187805 */ /* 0x000fe4000001ff00 */
[----:B------:R-:W-:Y:S01]  /*22e0*/  CS2R R26, SRZ ;  /* 0x00000000001a7805 */ /* 0x000fe2000001ff00 */
[----:B------:R-:W-:Y:S06]  /*22f0*/  BRA `(.L_x_8516) ;  /* 0x00000000001c7947 */ /* 0x000fec0003800000 */
.L_x_8536:
[----:B------:R-:W2:Y:S01]  /*2300*/  LDG.E.64 R24, desc[UR36][R4.64] ;  /* 0x0000002404187981 */ /* 0x000ea2000c1e1b00 */
[----:B------:R-:W-:Y:S01]  /*2310*/  CS2R R26, SRZ ;  /* 0x00000000001a7805 */ /* 0x000fe2000001ff00 */
[----:B--2---:R-:W1:Y:S02]  /*2320*/  I2F.F64.U64 R24, R24 ;  /* 0x0000001800187312 */ /* 0x004e640000301800 */
[----:B-1----:R-:W-:Y:S05]  /*2330*/  BRA `(.L_x_8516) ;  /* 0x00000000000c7947 */ /* 0x002fea0003800000 */
.L_x_8535:
[----:B------:R-:W2:Y:S01]  /*2340*/  LDG.E R4, desc[UR36][R4.64] ;  /* 0x0000002404047981 */ /* 0x000ea2000c1e1900 */
[----:B------:R-:W-:Y:S01]  /*2350*/  CS2R R26, SRZ ;  /* 0x00000000001a7805 */ /* 0x000fe2000001ff00 */
[----:B--2---:R1:W2:Y:S06]  /*2360*/  I2F.F64.U32 R24, R4 ;  /* 0x0000000400187312 */ /* 0x0042ac0000201800 */
.L_x_8516:
[----:B------:R-:W-:Y:S05]  /*2370*/  BSYNC.RECONVERGENT B7 ;  /* 0x0000000000077941 */ /* 0x000fea0003800200 */
.L_x_8510:
[----:B------:R-:W-:-:S07]  /*2380*/  VIADD R35, R35, 0x80 ;  /* 0x0000008023237836 */ /* 0x000fce0000000000 */
.L_x_8509:
[----:B------:R-:W-:Y:S05]  /*2390*/  BSYNC.RECONVERGENT B6 ;  /* 0x0000000000067941 */ /* 0x000fea0003800200 */
.L_x_8508:
[----:B------:R-:W-:Y:S01]  /*23a0*/  ISETP.GE.AND P0, PT, R35, R32, PT ;  /* 0x000000202300720c */ /* 0x000fe20003f06270 */
[----:B------:R-:W-:Y:S01]  /*23b0*/  BSSY.RECONVERGENT B6, `(.L_x_8538) ;  /* 0x0000117000067945 */ /* 0x000fe20003800200 */
[----:B------:R-:W-:Y:S02]  /*23c0*/  CS2R R18, SRZ ;  /* 0x0000000000127805 */ /* 0x000fe4000001ff00 */
[----:B------:R-:W-:-:S09]  /*23d0*/  CS2R R16, SRZ ;  /* 0x0000000000107805 */ /* 0x000fd2000001ff00 */
[----:B------:R-:W-:Y:S05]  /*23e0*/  @P0 BRA `(.L_x_8539) ;  /* 0x00000010004c0947 */ /* 0x000fea0003800000 */
[----:B012-4-:R-:W0:Y:S01]  /*23f0*/  LDC.64 R4, c[0x0][0x3b8] ;  /* 0x0000ee00ff047b82 */ /* 0x017e220000000a00 */
        /* <DEDUP_REMOVED lines=21> */
.L_x_8544:
[----:B------:R-:W2:Y:S01]  /*2550*/  LDG.E.U8 R4, desc[UR36][R4.64] ;  /* 0x0000002404047981 */ /* 0x000ea2000c1e1100 */
[----:B------:R-:W-:Y:S01]  /*2560*/  CS2R R18, SRZ ;  /* 0x0000000000127805 */ /* 0x000fe2000001ff00 */
[----:B--2---:R0:W1:Y:S02]  /*2570*/  I2F.F64.U16 R16, R4 ;  /* 0x0000000400107312 */ /* 0x0040640000101800 */
[----:B01----:R-:W-:Y:S05]  /*2580*/  BRA `(.L_x_8546) ;  /* 0x0000000c00dc7947 */ /* 0x003fea0003800000 */
.L_x_8543:
        /* <DEDUP_REMOVED lines=10> */
.L_x_8548:
[----:B------:R-:W2:Y:S01]  /*2630*/  LDG.E R4, desc[UR36][R4.64] ;  /* 0x0000002404047981 */ /* 0x000ea2000c1e1900 */
[----:B------:R-:W-:Y:S01]  /*2640*/  CS2R R18, SRZ ;  /* 0x0000000000127805 */ /* 0x000fe2000001ff00 */
[----:B--2---:R0:W1:Y:S02]  /*2650*/  I2F.F64 R16, R4 ;  /* 0x0000000400107312 */ /* 0x0040640000201c00 */
[----:B01----:R-:W-:Y:S05]  /*2660*/  BRA `(.L_x_8546) ;  /* 0x0000000c00a47947 */ /* 0x003fea0003800000 */
.L_x_8547:
[----:B------:R-:W2:Y:S01]  /*2670*/  LDG.E.U16 R4, desc[UR36][R4.64] ;  /* 0x0000002404047981 */ /* 0x000ea2000c1e1500 */
[----:B------:R-:W-:Y:S01]  /*2680*/  CS2R R18, SRZ ;  /* 0x0000000000127805 */ /* 0x000fe2000001ff00 */
[----:B--2---:R0:W1:Y:S02]  /*2690*/  I2F.F64.S16 R16, R4 ;  /* 0x0000000400107312 */ /* 0x0040640000101c00 */
[----:B01----:R-:W-:Y:S05]  /*26a0*/  BRA `(.L_x_8546) ;  /* 0x0000000c00947947 */ /* 0x003fea0003800000 */
.L_x_8542:
        /* <DEDUP_REMOVED lines=11> */
.L_x_8550:
[----:B------:R-:W2:Y:S01]  /*2760*/  LDG.E.U16 R0, desc[UR36][R4.64] ;  /* 0x0000002404007981 */ /* 0x000ea2000c1e1500 */
[----:B------:R-:W-:Y:S01]  /*2770*/  CS2R R18, SRZ ;  /* 0x0000000000127805 */ /* 0x000fe2000001ff00 */
[----:B--2---:R-:W-:-:S05]  /*2780*/  HADD2.F32 R0, -RZ, R0.H0_H0 ;  /* 0x20000000ff007230 */ /* 0x004fca0000004100 */
[----:B------:R-:W-:-:S04]  /*2790*/  FMUL.FTZ R0, R0, 1 ;  /* 0x3f80000000007820 */ /* 0x000fc80000410000 */
[----:B------:R1:W2:Y:S02]  /*27a0*/  F2F.F64.F32 R16, R0 ;  /* 0x0000000000107310 */ /* 0x0002a40000201800 */
[----:B-12---:R-:W-:Y:S05]  /*27b0*/  BRA `(.L_x_8546) ;  /* 0x0000000c00507947 */ /* 0x006fea0003800000 */
.L_x_8549:
        /* <DEDUP_REMOVED lines=16> */
.L_x_8552:
        /* <DEDUP_REMOVED lines=10> */
[----:B------:R2:W4:Y:S02]  /*2960*/  F2F.F64.F32 R18, R0 ;  /* 0x0000000000127310 */ /* 0x0005240000201800 */
[----:B-12-4-:R-:W-:Y:S05]  /*2970*/  BRA `(.L_x_8546) ;  /* 0x0000000800e07947 */ /* 0x016fea0003800000 */
.L_x_8551:
[----:B------:R0:W5:Y:S01]  /*2980*/  LDG.E.64 R16, desc[UR36][R4.64] ;  /* 0x0000002404107981 */ /* 0x000162000c1e1b00 */
[----:B------:R-:W-:Y:S01]  /*2990*/  CS2R R18, SRZ ;  /* 0x0000000000127805 */ /* 0x000fe2000001ff00 */
[----:B------:R-:W-:Y:S06]  /*29a0*/  BRA `(.L_x_8546) ;  /* 0x0000000800d47947 */ /* 0x000fec0003800000 */
.L_x_8541:
        /* <DEDUP_REMOVED lines=14> */
.L_x_8555:
[----:B------:R1:W5:Y:S01]  /*2a90*/  LDG.E.128 R16, desc[UR36][R4.64] ;  /* 0x0000002404107981 */ /* 0x000362000c1e1d00 */
[----:B------:R-:W-:Y:S05]  /*2aa0*/  BRA `(.L_x_8546) ;  /* 0x0000000800947947 */ /* 0x000fea0003800000 */
.L_x_8554:
        /* <DEDUP_REMOVED lines=27> */
[----:B--2-4-:R-:W-:Y:S05]  /*2c60*/  BRA `(.L_x_8546) ;  /* 0x0000000800247947 */ /* 0x014fea0003800000 */
.L_x_8557:
        /* <DEDUP_REMOVED lines=15> */
[----:B--2-4-:R-:W-:Y:S05]  /*2d60*/  BRA `(.L_x_8546) ;  /* 0x0000000400e47947 */ /* 0x014fea0003800000 */
.L_x_8556:
[----:B------:R-:W2:Y:S01]  /*2d70*/  LDG.E.U16 R0, desc[UR36][R4.64] ;  /* 0x0000002404007981 */ /* 0x000ea2000c1e1500 */
[----:B------:R-:W-:Y:S01]  /*2d80*/  CS2R R18, SRZ ;  /* 0x0000000000127805 */ /* 0x000fe2000001ff00 */
[----:B--2---:R-:W-:-:S04]  /*2d90*/  IMAD.U32 R0, R0, 0x10000, RZ ;  /* 0x0001000000007824 */ /* 0x004fc800078e00ff */
[----:B------:R-:W-:-:S04]  /*2da0*/  FMUL.FTZ R0, R0, 1 ;  /* 0x3f80000000007820 */ /* 0x000fc80000410000 */
[----:B------:R2:W4:Y:S02]  /*2db0*/  F2F.F64.F32 R16, R0 ;  /* 0x0000000000107310 */ /* 0x0005240000201800 */
[----:B--2-4-:R-:W-:Y:S05]  /*2dc0*/  BRA `(.L_x_8546) ;  /* 0x0000000400cc7947 */ /* 0x014fea0003800000 */
.L_x_8553:
        /* <DEDUP_REMOVED lines=10> */
[----:B--2---:R0:W1:Y:S02]  /*2e70*/  I2F.F64.U16 R16, R4 ;  /* 0x0000000400107312 */ /* 0x0040640000101800 */
[----:B01----:R-:W-:Y:S05]  /*2e80*/  BRA `(.L_x_8546) ;  /* 0x00000004009c7947 */ /* 0x003fea0003800000 */
.L_x_8560:
        /* <DEDUP_REMOVED lines=22> */
.L_x_8562:
[----:B------:R-:W-:Y:S05]  /*2ff0*/  BSYNC.RECONVERGENT B0 ;  /* 0x0000000000007941 */ /* 0x000fea0003800200 */
.L_x_8561:
[----:B------:R-:W-:Y:S01]  /*3000*/  IMAD.SHL.U32 R0, R0, 0x100000, RZ ;  /* 0x0010000000007824 */ /* 0x000fe200078e00ff */
[----:B------:R-:W-:-:S04]  /*3010*/  LEA R3, R3, 0x3b800000, 0x17 ;  /* 0x3b80000003037811 */ /* 0x000fc800078eb8ff */
[----:B------:R-:W-:-:S05]  /*3020*/  LOP3.LUT R0, R3, R0, R7, 0xfe, !PT ;  /* 0x0000000003007212 */ /* 0x000fca00078efe07 */
[----:B------:R-:W-:-:S04]  /*3030*/  FMUL.FTZ R0, R0, 1 ;  /* 0x3f80000000007820 */ /* 0x000fc80000410000 */
[----:B------:R0:W1:Y:S02]  /*3040*/  F2F.F64.F32 R16, R0 ;  /* 0x0000000000107310 */ /* 0x0000640000201800 */
[----:B01----:R-:W-:Y:S05]  /*3050*/  BRA `(.L_x_8546) ;  /* 0x0000000400287947 */ /* 0x003fea0003800000 */
.L_x_8559:
        /* <DEDUP_REMOVED lines=22> */
.L_x_8564:
[----:B------:R-:W-:Y:S05]  /*31c0*/  BSYNC.RECONVERGENT B0 ;  /* 0x0000000000007941 */ /* 0x000fea0003800200 */
.L_x_8563:
[----:B------:R-:W-:Y:S01]  /*31d0*/  IMAD.SHL.U32 R0, R0, 0x200000, RZ ;  /* 0x0020000000007824 */ /* 0x000fe200078e00ff */
[----:B------:R-:W-:-:S04]  /*31e0*/  LEA R3, R3, 0x37800000, 0x17 ;  /* 0x3780000003037811 */ /* 0x000fc800078eb8ff */
[----:B------:R-:W-:-:S05]  /*31f0*/  LOP3.LUT R0, R3, R0, R7, 0xfe, !PT ;  /* 0x0000000003007212 */ /* 0x000fca00078efe07 */
[----:B------:R-:W-:-:S04]  /*3200*/  FMUL.FTZ R0, R0, 1 ;  /* 0x3f80000000007820 */ /* 0x000fc80000410000 */
[----:B------:R0:W1:Y:S02]  /*3210*/  F2F.F64.F32 R16, R0 ;  /* 0x0000000000107310 */ /* 0x0000640000201800 */
[----:B01----:R-:W-:Y:S05]  /*3220*/  BRA `(.L_x_8546) ;  /* 0x0000000000b47947 */ /* 0x003fea0003800000 */
.L_x_8558:
        /* <DEDUP_REMOVED lines=19> */
.L_x_8545:
        /* <DEDUP_REMOVED lines=16> */
.L_x_8567:
[----:B------:R-:W-:Y:S02]  /*3460*/  CS2R R16, SRZ ;  /* 0x0000000000107805 */ /* 0x000fe4000001ff00 */
[----:B------:R-:W-:Y:S01]  /*3470*/  CS2R R18, SRZ ;  /* 0x0000000000127805 */ /* 0x000fe2000001ff00 */
[----:B------:R-:W-:Y:S06]  /*3480*/  BRA `(.L_x_8546) ;  /* 0x00000000001c7947 */ /* 0x000fec0003800000 */
.L_x_8566:
[----:B------:R-:W2:Y:S01]  /*3490*/  LDG.E.64 R16, desc[UR36][R4.64] ;  /* 0x0000002404107981 */ /* 0x000ea2000c1e1b00 */
[----:B------:R-:W-:Y:S01]  /*34a0*/  CS2R R18, SRZ ;  /* 0x0000000000127805 */ /* 0x000fe2000001ff00 */
[----:B--2---:R-:W0:Y:S02]  /*34b0*/  I2F.F64.U64 R16, R16 ;  /* 0x0000001000107312 */ /* 0x004e240000301800 */
[----:B0-----:R-:W-:Y:S05]  /*34c0*/  BRA `(.L_x_8546) ;  /* 0x00000000000c7947 */ /* 0x001fea0003800000 */
.L_x_8565:
[----:B------:R-:W2:Y:S01]  /*34d0*/  LDG.E R4, desc[UR36][R4.64] ;  /* 0x0000002404047981 */ /* 0x000ea2000c1e1900 */
[----:B------:R-:W-:Y:S01]  /*34e0*/  CS2R R18, SRZ ;  /* 0x0000000000127805 */ /* 0x000fe2000001ff00 */
[----:B--2---:R2:W4:Y:S06]  /*34f0*/  I2F.F64.U32 R16, R4 ;  /* 0x0000000400107312 */ /* 0x00452c0000201800 */
.L_x_8546:
[----:B------:R-:W-:Y:S05]  /*3500*/  BSYNC.RECONVERGENT B7 ;  /* 0x0000000000077941 */ /* 0x000fea0003800200 */
.L_x_8540:
[----:B------:R-:W-:-:S07]  /*3510*/  VIADD R35, R35, 0x80 ;  /* 0x0000008023237836 */ /* 0x000fce0000000000 */
.L_x_8539:
[----:B------:R-:W-:Y:S05]  /*3520*/  BSYNC.RECONVERGENT B6 ;  /* 0x0000000000067941 */ /* 0x000fea0003800200 */
.L_x_8538:
        /* <DEDUP_REMOVED lines=23> */
[----:B--2---:R0:W1:Y:S02]  /*36a0*/  I2F.F64.S16 R20, R4 ;  /* 0x0000000400147312 */ /* 0x0040640000101c00 */
[----:B01----:R-:W-:Y:S05]  /*36b0*/  BRA `(.L_x_8569) ;  /* 0x0000000c00a47947 */ /* 0x003fea0003800000 */
.L_x_8573:
[----:B------:R-:W2:Y:S02]  /*36c0*/  LDG.E.U8 R4, desc[UR36][R4.64] ;  /* 0x0000002404047981 */ /* 0x000ea4000c1e1100 */
[----:B--2---:R0:W1:Y:S02]  /*36d0*/  I2F.F64.U16 R20, R4 ;  /* 0x0000000400147312 */ /* 0x0040640000101800 */
[----:B01----:R-:W-:Y:S05]  /*36e0*/  BRA `(.L_x_8569) ;  /* 0x0000000c00987947 */ /* 0x003fea0003800000 */
.L_x_8572:
[----:B------:R-:W-:-:S09]  /*36f0*/  UISETP.NE.AND UP0, UPT, UR4, 0x2, UPT ;  /* 0x000000020400788c */ /* 0x000fd2000bf05270 */
[----:B------:R-:W-:Y:S05]  /*3700*/  BRA.U !UP0, `(.L_x_8575) ;  /* 0x0000000108287547 */ /* 0x000fea000b800000 */
[----:B------:R-:W-:-:S09]  /*3710*/  UISETP.NE.AND UP0, UPT, UR4, 0x3, UPT ;  /* 0x000000030400788c */ /* 0x000fd2000bf05270 */
[----:B------:R-:W-:Y:S05]  /*3720*/  BRA.U !UP0, `(.L_x_8576) ;  /* 0x0000000108147547 */ /* 0x000fea000b800000 */
[----:B------:R-:W-:-:S09]  /*3730*/  UISETP.NE.AND UP0, UPT, UR4, 0x4, UPT ;  /* 0x000000040400788c */ /* 0x000fd2000bf05270 */
[----:B------:R-:W-:Y:S05]  /*3740*/  BRA.U UP0, `(.L_x_8574) ;  /* 0x0000000d00247547 */ /* 0x000fea000b800000 */
[----:B------:R-:W2:Y:S02]  /*3750*/  LDG.E.64 R20, desc[UR36][R4.64] ;  /* 0x0000002404147981 */ /* 0x000ea4000c1e1b00 */
[----:B--2---:R-:W0:Y:S02]  /*3760*/  I2F.F64.S64 R20, R20 ;  /* 0x0000001400147312 */ /* 0x004e240000301c00 */
[----:B0-----:R-:W-:Y:S05]  /*3770*/  BRA `(.L_x_8569) ;  /* 0x0000000c00747947 */ /* 0x001fea0003800000 */
.L_x_8576:
[----:B------:R-:W2:Y:S02]  /*3780*/  LDG.E R4, desc[UR36][R4.64] ;  /* 0x0000002404047981 */ /* 0x000ea4000c1e1900 */
[----:B--2---:R0:W1:Y:S02]  /*3790*/  I2F.F64 R20, R4 ;  /* 0x0000000400147312 */ /* 0x0040640000201c00 */
[----:B01----:R-:W-:Y:S05]  /*37a0*/  BRA `(.L_x_8569) ;  /* 0x0000000c00687947 */ /* 0x003fea0003800000 */
.L_x_8575:
[----:B------:R-:W2:Y:S02]  /*37b0*/  LDG.E.U16 R4, desc[UR36][R4.64] ;  /* 0x0000002404047981 */ /* 0x000ea4000c1e1500 */
[----:B--2---:R0:W1:Y:S02]  /*37c0*/  I2F.F64.S16 R20, R4 ;  /* 0x0000000400147312 */ /* 0x0040640000101c00 */
[----:B01----:R-:W-:Y:S05]  /*37d0*/  BRA `(.L_x_8569) ;  /* 0x0000000c005c7947 */ /* 0x003fea0003800000 */
.L_x_8571:
[----:B------:R-:W-:-:S09]  /*37e0*/  UISETP.GT.AND UP0, UPT, UR4, 0x6, UPT ;  /* 0x000000060400788c */ /* 0x000fd2000bf04270 */
[----:B------:R-:W-:Y:S05]  /*37f0*/  BRA.U UP0, `(.L_x_8577) ;  /* 0x0000000100347547 */ /* 0x000fea000b800000 */
[----:B------:R-:W-:-:S09]  /*3800*/  UISETP.NE.AND UP0, UPT, UR4, 0x5, UPT ;  /* 0x000000050400788c */ /* 0x000fd2000bf05270 */
[----:B------:R-:W-:Y:S05]  /*3810*/  BRA.U !UP0, `(.L_x_8578) ;  /* 0x0000000108187547 */ /* 0x000fea000b800000 */
[----:B------:R-:W-:-:S09]  /*3820*/  UISETP.NE.AND UP0, UPT, UR4, 0x6, UPT ;  /* 0x000000060400788c */ /* 0x000fd2000bf05270 */
[----:B------:R-:W-:Y:S05]  /*3830*/  BRA.U UP0, `(.L_x_8574) ;  /* 0x0000000900e87547 */ /* 0x000fea000b800000 */
[----:B------:R-:W2:Y:S02]  /*3840*/  LDG.E R20, desc[UR36][R4.64] ;  /* 0x0000002404147981 */ /* 0x000ea4000c1e1900 */
[----:B--2---:R-:W-:-:S06]  /*3850*/  FMUL.FTZ R20, R20, 1 ;  /* 0x3f80000014147820 */ /* 0x004fcc0000410000 */
[----:B------:R-:W0:Y:S02]  /*3860*/  F2F.F64.F32 R20, R20 ;  /* 0x0000001400147310 */ /* 0x000e240000201800 */
[----:B0-----:R-:W-:Y:S05]  /*3870*/  BRA `(.L_x_8569) ;  /* 0x0000000c00347947 */ /* 0x001fea0003800000 */
.L_x_8578:
[----:B------:R-:W2:Y:S02]  /*3880*/  LDG.E.U16 R0, desc[UR36][R4.64] ;  /* 0x0000002404007981 */ /* 0x000ea4000c1e1500 */
[----:B--2---:R-:W-:-:S05]  /*3890*/  HADD2.F32 R0, -RZ, R0.H0_H0 ;  /* 0x20000000ff007230 */ /* 0x004fca0000004100 */
[----:B------:R-:W-:-:S04]  /*38a0*/  FMUL.FTZ R0, R0, 1 ;  /* 0x3f80000000007820 */ /* 0x000fc80000410000 */
[----:B------:R0:W1:Y:S02]  /*38b0*/  F2F.F64.F32 R20, R0 ;  /* 0x0000000000147310 */ /* 0x0000640000201800 */
[----:B01----:R-:W-:Y:S05]  /*38c0*/  BRA `(.L_x_8569) ;  /* 0x0000000c00207947 */ /* 0x003fea0003800000 */
.L_x_8577:
        /* <DEDUP_REMOVED lines=16> */
.L_x_8580:
        /* <DEDUP_REMOVED lines=12> */
.L_x_8579:
[----:B------:R0:W5:Y:S01]  /*3a90*/  LDG.E.64 R20, desc[UR36][R4.64] ;  /* 0x0000002404147981 */ /* 0x000162000c1e1b00 */
[----:B------:R-:W-:Y:S05]  /*3aa0*/  BRA `(.L_x_8569) ;  /* 0x0000000800a87947 */ /* 0x000fea0003800000 */
.L_x_8570:
        /* <DEDUP_REMOVED lines=11> */
[----:B------:R-:W-:Y:S01]  /*3b60*/  FSEL R21, RZ, 1.875, !P0 ;  /* 0x3ff00000ff157808 */ /* 0x000fe20004000000 */
[----:B------:R-:W-:Y:S08]  /*3b70*/  BRA `(.L_x_8569) ;  /* 0x0000000800747947 */ /* 0x000ff00003800000 */
.L_x_8583:
[----:B------:R0:W5:Y:S01]  /*3b80*/  LDG.E.128 R20, desc[UR36][R4.64] ;  /* 0x0000002404147981 */ /* 0x000162000c1e1d00 */
[----:B------:R-:W-:Y:S05]  /*3b90*/  BRA `(.L_x_8569) ;  /* 0x00000008006c7947 */ /* 0x000fea0003800000 */
.L_x_8582:
        /* <DEDUP_REMOVED lines=27> */
.L_x_8585:
        /* <DEDUP_REMOVED lines=15> */
.L_x_8584:
[----:B------:R-:W2:Y:S02]  /*3e40*/  LDG.E.U16 R0, desc[UR36][R4.64] ;  /* 0x0000002404007981 */ /* 0x000ea4000c1e1500 */
[----:B--2---:R-:W-:-:S04]  /*3e50*/  IMAD.U32 R0, R0, 0x10000, RZ ;  /* 0x0001000000007824 */ /* 0x004fc800078e00ff */
[----:B------:R-:W-:-:S04]  /*3e60*/  FMUL.FTZ R0, R0, 1 ;  /* 0x3f80000000007820 */ /* 0x000fc80000410000 */
[----:B------:R0:W1:Y:S02]  /*3e70*/  F2F.F64.F32 R20, R0 ;  /* 0x0000000000147310 */ /* 0x0000640000201800 */
[----:B01----:R-:W-:Y:S05]  /*3e80*/  BRA `(.L_x_8569) ;  /* 0x0000000400b07947 */ /* 0x003fea0003800000 */
.L_x_8581:
        /* <DEDUP_REMOVED lines=9> */
[----:B--2---:R0:W1:Y:S02]  /*3f20*/  I2F.F64.U16 R20, R4 ;  /* 0x0000000400147312 */ /* 0x0040640000101800 */
[----:B01----:R-:W-:Y:S05]  /*3f30*/  BRA `(.L_x_8569) ;  /* 0x0000000400847947 */ /* 0x003fea0003800000 */
.L_x_8588:
[----:B------:R-:W2:Y:S01]  /*3f40*/  LDG.E.U8 R4, desc[UR36][R4.64] ;  /* 0x0000002404047981 */ /* 0x000ea2000c1e1100 */
        /* <DEDUP_REMOVED lines=20> */
.L_x_8590:
[----:B------:R-:W-:Y:S05]  /*4090*/  BSYNC.RECONVERGENT B0 ;  /* 0x0000000000007941 */ /* 0x000fea0003800200 */
.L_x_8589:
[----:B------:R-:W-:Y:S01]  /*40a0*/  IMAD.SHL.U32 R0, R0, 0x100000, RZ ;  /* 0x0010000000007824 */ /* 0x000fe200078e00ff */
[----:B------:R-:W-:-:S04]  /*40b0*/  LEA R3, R3, 0x3b800000, 0x17 ;  /* 0x3b80000003037811 */ /* 0x000fc800078eb8ff */
[----:B------:R-:W-:-:S05]  /*40c0*/  LOP3.LUT R0, R3, R0, R7, 0xfe, !PT ;  /* 0x0000000003007212 */ /* 0x000fca00078efe07 */
[----:B------:R-:W-:-:S04]  /*40d0*/  FMUL.FTZ R0, R0, 1 ;  /* 0x3f80000000007820 */ /* 0x000fc80000410000 */
[----:B------:R0:W1:Y:S02]  /*40e0*/  F2F.F64.F32 R20, R0 ;  /* 0x0000000000147310 */ /* 0x0000640000201800 */
[----:B01----:R-:W-:Y:S05]  /*40f0*/  BRA `(.L_x_8569) ;  /* 0x0000000400147947 */ /* 0x003fea0003800000 */
.L_x_8587:
        /* <DEDUP_REMOVED lines=21> */
.L_x_8592:
[----:B------:R-:W-:Y:S05]  /*4250*/  BSYNC.RECONVERGENT B0 ;  /* 0x0000000000007941 */ /* 0x000fea0003800200 */
.L_x_8591:
[----:B------:R-:W-:Y:S01]  /*4260*/  IMAD.SHL.U32 R0, R0, 0x200000, RZ ;  /* 0x0020000000007824 */ /* 0x000fe200078e00ff */
[----:B------:R-:W-:-:S04]  /*4270*/  LEA R3, R3, 0x37800000, 0x17 ;  /* 0x3780000003037811 */ /* 0x000fc800078eb8ff */
[----:B------:R-:W-:-:S05]  /*4280*/  LOP3.LUT R0, R3, R0, R7, 0xfe, !PT ;  /* 0x0000000003007212 */ /* 0x000fca00078efe07 */
[----:B------:R-:W-:-:S04]  /*4290*/  FMUL.FTZ R0, R0, 1 ;  /* 0x3f80000000007820 */ /* 0x000fc80000410000 */
[----:B------:R0:W1:Y:S02]  /*42a0*/  F2F.F64.F32 R20, R0 ;  /* 0x0000000000147310 */ /* 0x0000640000201800 */
[----:B01----:R-:W-:Y:S05]  /*42b0*/  BRA `(.L_x_8569) ;  /* 0x0000000000a47947 */ /* 0x003fea0003800000 */
.L_x_8586:
        /* <DEDUP_REMOVED lines=18> */
.L_x_8574:
[----:B------:R-:W-:Y:S01]  /*43e0*/  MOV R14, 0x0 ;  /* 0x00000000000e7802 */ /* 0x000fe20000000f00 */
[----:B------:R-:W0:Y:S01]  /*43f0*/  LDCU.64 UR4, c[0x4][0x148] ;  /* 0x01002900ff0477ac */ /* 0x000e220008000a00 */
[----:B------:R-:W-:Y:S02]  /*4400*/  IMAD.MOV.U32 R8, RZ, RZ, 0x4e ;  /* 0x0000004eff087424 */ /* 0x000fe400078e00ff */
[----:B------:R-:W-:Y:S01]  /*4410*/  IMAD.MOV.U32 R12, RZ, RZ, 0x1 ;  /* 0x00000001ff0c7424 */ /* 0x000fe200078e00ff */
[----:B------:R-:W1:Y:S01]  /*4420*/  LDCU.64 UR6, c[0x4][0x150] ;  /* 0x01002a00ff0677ac */ /* 0x000e620008000a00 */
[----:B------:R-:W2:Y:S01]  /*4430*/  LDC.64 R14, c[0x4][R14] ;  /* 0x010000000e0e7b82 */ /* 0x000ea20000000a00 */
[----:B------:R-:W-:Y:S01]  /*4440*/  IMAD.MOV.U32 R13, RZ, RZ, RZ ;  /* 0x000000ffff0d7224 */ /* 0x000fe200078e00ff */
[----:B------:R-:W4:Y:S01]  /*4450*/  LDCU.64 UR8, c[0x4][0x30] ;  /* 0x01000600ff0877ac */ /* 0x000f220008000a00 */
[----:B0-----:R-:W-:Y:S02]  /*4460*/  IMAD.U32 R4, RZ, RZ, UR4 ;  /* 0x00000004ff047e24 */ /* 0x001fe4000f8e00ff */
[----:B------:R-:W-:-:S02]  /*4470*/  IMAD.U32 R5, RZ, RZ, UR5 ;  /* 0x00000005ff057e24 */ /* 0x000fc4000f8e00ff */
[----:B-1----:R-:W-:Y:S02]  /*4480*/  IMAD.U32 R6, RZ, RZ, UR6 ;  /* 0x00000006ff067e24 */ /* 0x002fe4000f8e00ff */
[----:B------:R-:W-:Y:S02]  /*4490*/  IMAD.U32 R7, RZ, RZ, UR7 ;  /* 0x00000007ff077e24 */ /* 0x000fe4000f8e00ff */
[----:B----4-:R-:W-:Y:S02]  /*44a0*/  IMAD.U32 R10, RZ, RZ, UR8 ;  /* 0x00000008ff0a7e24 */ /* 0x010fe4000f8e00ff */
[----:B------:R-:W-:-:S07]  /*44b0*/  IMAD.U32 R11, RZ, RZ, UR9 ;  /* 0x00000009ff0b7e24 */ /* 0x000fce000f8e00ff */
[----:B------:R-:W-:-:S07]  /*44c0*/  LEPC R20, `(.L_x_8595) ;  /* 0x000000001014794e */ /* 0x000fce0000000000 */
[----:B--23-5:R-:W-:Y:S05]  /*44d0*/  CALL.ABS.NOINC R14 ;  /* 0x000000000e007343 */ /* 0x02cfea0003c00000 */
.L_x_8595:
[----:B------:R-:W-:Y:S01]  /*44e0*/  CS2R R20, SRZ ;  /* 0x0000000000147805 */ /* 0x000fe2000001ff00 */
[----:B------:R-:W-:Y:S06]  /*44f0*/  BRA `(.L_x_8569) ;  /* 0x0000000000147947 */ /* 0x000fec0003800000 */
.L_x_8594:
[----:B------:R-:W2:Y:S02]  /*4500*/  LDG.E.64 R20, desc[UR36][R4.64] ;  /* 0x0000002404147981 */ /* 0x000ea4000c1e1b00 */
[----:B--2---:R-:W0:Y:S02]  /*4510*/  I2F.F64.U64 R20, R20 ;  /* 0x0000001400147312 */ /* 0x004e240000301800 */
[----:B0-----:R-:W-:Y:S05]  /*4520*/  BRA `(.L_x_8569) ;  /* 0x0000000000087947 */ /* 0x001fea0003800000 */
.L_x_8593:
[----:B------:R-:W2:Y:S02]  /*4530*/  LDG.E R4, desc[UR36][R4.64] ;  /* 0x0000002404047981 */ /* 0x000ea4000c1e1900 */
[----:B--2---:R0:W1:Y:S02]  /*4540*/  I2F.F64.U32 R20, R4 ;  /* 0x0000000400147312 */ /* 0x0040640000201800 */
.L_x_8569:
[----:B------:R-:W-:Y:S05]  /*4550*/  BSYNC.RECONVERGENT B6 ;  /* 0x0000000000067941 */ /* 0x000fea0003800200 */
.L_x_8568:
[----:B------:R-:W3:Y:S01]  /*4560*/  LDCU UR4, c[0x0][0x3a4] ;  /* 0x00007480ff0477ac */ /* 0x000ee20008000800 */
[----:B------:R-:W3:Y:S01]  /*4570*/  LDC.64 R10, c[0x0][0x3a0] ;  /* 0x0000e800ff0a7b82 */ /* 0x000ee20000000a00 */
[----:B012-4-:R-:W-:-:S07]  /*4580*/  IMAD.MOV.U32 R4, RZ, RZ, 0x1 ;  /* 0x00000001ff047424 */ /* 0x017fce00078e00ff */
[----:B------:R-:W0:Y:S08]  /*4590*/  LDC.64 R8, c[0x0][0x3a8] ;  /* 0x0000ea00ff087b82 */ /* 0x000e300000000a00 */
[----:B------:R-:W1:Y:S01]  /*45a0*/  LDC R3, c[0x0][0x3ac] ;  /* 0x0000eb00ff037b82 */ /* 0x000e620000000800 */
[----:B---3--:R-:W2:Y:S01]  /*45b0*/  MUFU.RCP64H R5, UR4 ;  /* 0x0000000400057d08 */ /* 0x008ea20008001800 */
[----:B0-----:R-:W-:Y:S01]  /*45c0*/  DSETP.NEU.AND P0, PT, R8, RZ, PT ;  /* 0x000000ff0800722a */ /* 0x001fe20003f0d000 */
[----:B-1----:R-:W-:-:S15]  /*45d0*/  FSETP.GEU.AND P2, PT, |R3|, 6.5827683646048100446e-37, PT ;  /* 0x036000000300780b */ /* 0x002fde0003f4e200 */
[----:B------:R-:W-:-:S15]  /*45e0*/  NOP ;  /* 0x0000000000007918 */ /* 0x000fde0000000000 */
[----:B------:R-:W-:-:S15]  /*45f0*/  NOP ;  /* 0x0000000000007918 */ /* 0x000fde0000000000 */
[----:B------:R-:W-:-:S15]  /*4600*/  NOP ;  /* 0x0000000000007918 */ /* 0x000fde0000000000 */
[----:B------:R-:W-:-:S03]  /*4610*/  NOP ;  /* 0x0000000000007918 */ /* 0x000fc60000000000 */
        /* <DEDUP_REMOVED lines=43> */
[----:B------:R-:W-:Y:S02]  /*48d0*/  IMAD.U32 R15, RZ, RZ, UR5 ;  /* 0x00000005ff0f7e24 */ /* 0x000fe4000f8e00ff */
[----:B-1----:R-:W-:Y:S02]  /*48e0*/  IMAD.U32 R34, RZ, RZ, UR6 ;  /* 0x00000006ff227e24 */ /* 0x002fe4000f8e00ff */
[----:B------:R-:W-:-:S07]  /*48f0*/  IMAD.U32 R3, RZ, RZ, UR7 ;  /* 0x00000007ff037e24 */ /* 0x000fce000f8e00ff */
[----:B-----5:R-:W-:Y:S05]  /*4900*/  CALL.REL.NOINC `($__internal_15_$__cuda_sm20_div_rn_f64_full) ;  /* 0x0000009000c87944 */ /* 0x020fea0003c00000 */
[----:B------:R-:W-:Y:S02]  /*4910*/  IMAD.MOV.U32 R36, RZ, RZ, R48 ;  /* 0x000000ffff247224 */ /* 0x000fe400078e0030 */
[----:B------:R-:W-:-:S07]  /*4920*/  IMAD.MOV.U32 R37, RZ, RZ, R49 ;  /* 0x000000ffff257224 */ /* 0x000fce00078e0031 */
.L_x_8596:
        /* <DEDUP_REMOVED lines=33> */
[----:B------:R-:W-:Y:S02]  /*4b40*/  IMAD.MOV.U32 R4, RZ, RZ, R8 ;  /* 0x000000ffff047224 */ /* 0x000fe400078e0008 */
[----:B------:R-:W-:Y:S02]  /*4b50*/  IMAD.MOV.U32 R5, RZ, RZ, R9 ;  /* 0x000000ffff057224 */ /* 0x000fe400078e0009 */
[----:B------:R-:W-:Y:S01]  /*4b60*/  VIADD R12, R0, 0xfff00000 ;  /* 0xfff00000000c7836 */ /* 0x000fe20000000000 */
[----:B------:R-:W-:-:S07]  /*4b70*/  MOV R0, 0x4b90 ;  /* 0x00004b9000007802 */ /* 0x000fce0000000f00 */
[----:B-----5:R-:W-:Y:S05]  /*4b80*/  CALL.REL.NOINC `($__internal_14_$__cuda_sm20_dblrcp_rn_slowpath_v3) ;  /* 0x0000008800a87944 */ /* 0x020fea0003c00000 */
[----:B------:R-:W-:Y:S02]  /*4b90*/  IMAD.MOV.U32 R10, RZ, RZ, R6 ;  /* 0x000000ffff0a7224 */ /* 0x000fe400078e0006 */
[----:B------:R-:W-:-:S07]  /*4ba0*/  IMAD.MOV.U32 R11, RZ, RZ, R7 ;  /* 0x000000ffff0b7224 */ /* 0x000fce00078e0007 */
.L_x_8598:
[----:B------:R-:W-:Y:S05]  /*4bb0*/  BSYNC.RECONVERGENT B0 ;  /* 0x0000000000007941 */ /* 0x000fea0003800200 */
.L_x_8597:
[----:B------:R-:W0:Y:S01]  /*4bc0*/  LDCU UR4, c[0x0][0x3ac] ;  /* 0x00007580ff0477ac */ /* 0x000e220008000800 */
[----:B------:R-:W1:Y:S01]  /*4bd0*/  LDC.64 R12, c[0x0][0x3a8] ;  /* 0x0000ea00ff0c7b82 */ /* 0x000e620000000a00 */
[----:B------:R-:W-:-:S07]  /*4be0*/  IMAD.MOV.U32 R4, RZ, RZ, 0x1 ;  /* 0x00000001ff047424 */ /* 0x000fce00078e00ff */
        /* <DEDUP_REMOVED lines=53> */
.L_x_8599:
        /* <DEDUP_REMOVED lines=35> */
[----:B-----5:R-:W-:Y:S05]  /*5170*/  CALL.REL.NOINC `($__internal_14_$__cuda_sm20_dblrcp_rn_slowpath_v3) ;  /* 0x00000084002c7944 */ /* 0x020fea0003c00000 */
[----:B------:R-:W-:Y:S02]  /*5180*/  IMAD.MOV.U32 R12, RZ, RZ, R6 ;  /* 0x000000ffff0c7224 */ /* 0x000fe400078e0006 */
[----:B------:R-:W-:-:S07]  /*5190*/  IMAD.MOV.U32 R13, RZ, RZ, R7 ;  /* 0x000000ffff0d7224 */ /* 0x000fce00078e0007 */
.L_x_8601:
[----:B------:R-:W-:Y:S05]  /*51a0*/  BSYNC.RECONVERGENT B0 ;  /* 0x0000000000007941 */ /* 0x000fea0003800200 */
.L_x_8600:
[----:B------:R-:W0:Y:S01]  /*51b0*/  LDC.64 R14, c[0x0][0x3a0] ;  /* 0x0000e800ff0e7b82 */ /* 0x000e220000000a00 */
[----:B------:R-:W-:Y:S01]  /*51c0*/  BSSY.RECONVERGENT B0, `(.L_x_8602) ;  /* 0x00002f1000007945 */ /* 0x000fe20003800200 */
[----:B0-----:R-:W0:Y:S03]  /*51d0*/  DSETP.NEU.OR P0, PT, R14, RZ, P0 ;  /* 0x000000ff0e00722a */ /* 0x001e26000070d400 */
[----:B0-----:R-:W-:Y:S05]  /*51e0*/  @P0 BRA `(.L_x_8603) ;  /* 0x0000002000b40947 */ /* 0x001fea0003800000 */
[----:B------:R-:W-:Y:S01]  /*51f0*/  ISETP.GE.AND P0, PT, R33, R32, PT ;  /* 0x000000202100720c */ /* 0x000fe20003f06270 */
[----:B------:R-:W-:Y:S01]  /*5200*/  BSSY.RECONVERGENT B2, `(.L_x_8604) ;  /* 0x0000088000027945 */ /* 0x000fe20003800200 */
[----:B------:R-:W-:Y:S02]  /*5210*/  CS2R R6, SRZ ;  /* 0x0000000000067805 */ /* 0x000fe4000001ff00 */
[----:B------:R-:W-:-:S09]  /*5220*/  CS2R R4, SRZ ;  /* 0x0000000000047805 */ /* 0x000fd2000001ff00 */
[----:B------:R-:W-:Y:S05]  /*5230*/  @P0 BRA `(.L_x_8605) ;  /* 0x0000000800100947 */ /* 0x000fea0003800000 */
[----:B------:R-:W0:Y:S02]  /*5240*/  LDCU.64 UR4, c[0x0][0x3a8] ;  /* 0x00007500ff0477ac */ /* 0x000e240008000a00 */
[----:B0-----:R-:W0:Y:S02]  /*5250*/  DSETP.GE.AND P0, PT, |R14|, |UR4|, PT ;  /* 0x400000040e007e2a */ /* 0x001e24000bf06200 */
[----:B0-----:R-:W-:Y:S05]  /*5260*/  @!P0 BRA `(.L_x_8606) ;  /* 0x0000000400c48947 */ /* 0x001fea0003800000 */
        /* <DEDUP_REMOVED lines=50> */
[----:B------:R-:W-:-:S07]  /*5590*/  IMAD.MOV.U32 R3, RZ, RZ, R35 ;  /* 0x000000ffff037224 */ /* 0x000fce00078e0023 */
[----:B------:R-:W-:Y:S05]  /*55a0*/  CALL.REL.NOINC `($__internal_15_$__cuda_sm20_div_rn_f64_full) ;  /* 0x0000008400a07944 */ /* 0x000fea0003c00000 */
.L_x_8608:
[----:B------:R-:W-:Y:S05]  /*55b0*/  BSYNC.RECONVERGENT B3 ;  /* 0x0000000000037941 */ /* 0x000fea0003800200 */
.L_x_8607:
        /* <DEDUP_REMOVED lines=47> */
[----:B------:R-:W-:Y:S02]  /*58b0*/  IMAD.MOV.U32 R4, RZ, RZ, R48 ;  /* 0x000000ffff047224 */ /* 0x000fe400078e0030 */
[----:B------:R-:W-:Y:S02]  /*58c0*/  IMAD.MOV.U32 R5, RZ, RZ, R49 ;  /* 0x000000ffff057224 */ /* 0x000fe400078e0031 */
[----:B------:R-:W-:-:S13]  /*58d0*/  FSETP.GT.AND P0, PT, |R0|, 1.469367938527859385e-39, PT ;  /* 0x001000000000780b */ /* 0x000fda0003f04200 */
[----:B------:R-:W-:Y:S05]  /*58e0*/  @P0 BRA P1, `(.L_x_8610) ;  /* 0x00000000001c0947 */ /* 0x000fea0000800000 */
[----:B------:R-:W-:Y:S01]  /*58f0*/  IMAD.MOV.U32 R14, RZ, RZ, R30 ;  /* 0x000000ffff0e7224 */ /* 0x000fe200078e001e */
[----:B------:R-:W-:Y:S01]  /*5900*/  MOV R0, 0x5940 ;  /* 0x0000594000007802 */ /* 0x000fe20000000f00 */
[----:B------:R-:W-:Y:S02]  /*5910*/  IMAD.MOV.U32 R15, RZ, RZ, R31 ;  /* 0x000000ffff0f7224 */ /* 0x000fe400078e001f */
[----:B------:R-:W-:-:S07]  /*5920*/  IMAD.MOV.U32 R3, RZ, RZ, R35 ;  /* 0x000000ffff037224 */ /* 0x000fce00078e0023 */
[----:B------:R-:W-:Y:S05]  /*5930*/  CALL.REL.NOINC `($__internal_15_$__cuda_sm20_div_rn_f64_full) ;  /* 0x0000008000bc7944 */ /* 0x000fea0003c00000 */
[----:B------:R-:W-:Y:S02]  /*5940*/  IMAD.MOV.U32 R6, RZ, RZ, R48 ;  /* 0x000000ffff067224 */ /* 0x000fe400078e0030 */
[----:B------:R-:W-:-:S07]  /*5950*/  IMAD.MOV.U32 R7, RZ, RZ, R49 ;  /* 0x000000ffff077224 */ /* 0x000fce00078e0031 */
.L_x_8610:
[----:B------:R-:W-:Y:S05]  /*5960*/  BSYNC.RECONVERGENT B3 ;  /* 0x0000000000037941 */ /* 0x000fea0003800200 */
.L_x_8609:
[----:B------:R-:W-:Y:S05]  /*5970*/  BRA `(.L_x_8605) ;  /* 0x0000000000407947 */ /* 0x000fea0003800000 */
.L_x_8606:
        /* <DEDUP_REMOVED lines=16> */
.L_x_8605:
[----:B------:R-:W-:Y:S05]  /*5a80*/  BSYNC.RECONVERGENT B2 ;  /* 0x0000000000027941 */ /* 0x000fea0003800200 */
.L_x_8604:
[----:B------:R-:W-:Y:S01]  /*5a90*/  VIADD R3, R33, 0x80 ;  /* 0x0000008021037836 */ /* 0x000fe20000000000 */
[----:B------:R-:W-:Y:S01]  /*5aa0*/  BSSY.RECONVERGENT B2, `(.L_x_8611) ;  /* 0x000008a000027945 */ /* 0x000fe20003800200 */
[----:B-----5:R-:W-:Y:S02]  /*5ab0*/  CS2R R30, SRZ ;  /* 0x00000000001e7805 */ /* 0x020fe4000001ff00 */
[----:B------:R-:W-:Y:S02]  /*5ac0*/  CS2R R28, SRZ ;  /* 0x00000000001c7805 */ /* 0x000fe4000001ff00 */
[----:B------:R-:W-:-:S13]  /*5ad0*/  ISETP.GE.AND P0, PT, R3, R32, PT ;  /* 0x000000200300720c */ /* 0x000fda0003f06270 */
[----:B------:R-:W-:Y:S05]  /*5ae0*/  @P0 BRA `(.L_x_8612) ;  /* 0x0000000800140947 */ /* 0x000fea0003800000 */
[----:B------:R-:W2:Y:S08]  /*5af0*/  LDC.64 R10, c[0x0][0x3a0] ;  /* 0x0000e800ff0a7b82 */ /* 0x000eb00000000a00 */
[----:B------:R-:W2:Y:S02]  /*5b00*/  LDC.64 R14, c[0x0][0x3a8] ;  /* 0x0000ea00ff0e7b82 */ /* 0x000ea40000000a00 */
[----:B--2---:R-:W2:Y:S02]  /*5b10*/  DSETP.GE.AND P0, PT, |R10|, |R14|, PT ;  /* 0x4000000e0a00722a */ /* 0x004ea40003f06200 */
[----:B--2---:R-:W-:Y:S05]  /*5b20*/  @!P0 BRA `(.L_x_8613) ;  /* 0x0000000400c48947 */ /* 0x004fea0003800000 */
[----:B------:R-:W2:Y:S01]  /*5b30*/  DADD R34, -RZ, |R10| ;  /* 0x00000000ff227229 */ /* 0x000ea2000000050a */
[----:B------:R-:W-:Y:S01]  /*5b40*/  IMAD.MOV.U32 R14, RZ, RZ, 0x1 ;  /* 0x00000001ff0e7424 */ /* 0x000fe200078e00ff */
[----:B--2---:R-:W2:Y:S01]  /*5b50*/  MUFU.RCP64H R15, R35 ;  /* 0x00000023000f7308 */ /* 0x004ea20000001800 */
[----:B------:R-:W-:Y:S01]  /*5b60*/  FSETP.GEU.AND P1, PT, |R25|, 6.5827683646048100446e-37, PT ;  /* 0x036000001900780b */ /* 0x000fe20003f2e200 */
[----:B------:R-:W-:-:S15]  /*5b70*/  BSSY.RECONVERGENT B3, `(.L_x_8614) ;  /* 0x0000030000037945 */ /* 0x000fde0003800200 */
[----:B------:R-:W-:-:S15]  /*5b80*/  NOP ;  /* 0x0000000000007918 */ /* 0x000fde0000000000 */
[----:B------:R-:W-:-:S15]  /*5b90*/  NOP ;  /* 0x0000000000007918 */ /* 0x000fde0000000000 */
[----:B------:R-:W-:-:S15]  /*5ba0*/  NOP ;  /* 0x0000000000007918 */ /* 0x000fde0000000000 */
[----:B--2---:R-:W2:-:S15]  /*5bb0*/  DFMA R28, R14, -|R10|, 1 ;  /* 0x3ff000000e1c742b */ /* 0x004e9e0000000c0a */
[----:B------:R-:W-:-:S15]  /*5bc0*/  NOP ;  /* 0x0000000000007918 */ /* 0x000fde0000000000 */
[----:B------:R-:W-:-:S15]  /*5bd0*/  NOP ;  /* 0x0000000000007918 */ /* 0x000fde0000000000 */
[----:B------:R-:W-:-:S15]  /*5be0*/  NOP ;  /* 0x0000000000007918 */ /* 0x000fde0000000000 */
[----:B------:R-:W-:-:S04]  /*5bf0*/  NOP ;  /* 0x0000000000007918 */ /* 0x000fc80000000000 */
[----:B--2---:R-:W2:-:S15]  /*5c00*/  DFMA R28, R28, R28, R28 ;  /* 0x0000001c1c1c722b */ /* 0x004e9e000000001c */
        /* <DEDUP_REMOVED lines=19> */
[----:B--2---:R-:W2:-:S15]  /*5d40*/  DMUL R48, R14, R24 ;  /* 0x000000180e307228 */ /* 0x004e9e0000000000 */
[----:B------:R-:W-:-:S15]  /*5d50*/  NOP ;  /* 0x0000000000007918 */ /* 0x000fde0000000000 */
[----:B------:R-:W-:-:S15]  /*5d60*/  NOP ;  /* 0x0000000000007918 */ /* 0x000fde0000000000 */
[----:B------:R-:W-:-:S15]  /*5d70*/  NOP ;  /* 0x0000000000007918 */ /* 0x000fde0000000000 */
[----:B------:R-:W-:-:S04]  /*5d80*/  NOP ;  /* 0x0000000000007918 */ /* 0x000fc80000000000 */
[----:B--2---:R-:W2:-:S15]  /*5d90*/  DFMA R10, R48, -|R10|, R24 ;  /* 0xc000000a300a722b */ /* 0x004e9e0000000018 */
[----:B------:R-:W-:-:S15]  /*5da0*/  NOP ;  /* 0x0000000000007918 */ /* 0x000fde0000000000 */
[----:B------:R-:W-:-:S15]  /*5db0*/  NOP ;  /* 0x0000000000007918 */ /* 0x000fde0000000000 */
[----:B------:R-:W-:-:S15]  /*5dc0*/  NOP ;  /* 0x0000000000007918 */ /* 0x000fde0000000000 */
[----:B------:R-:W-:-:S04]  /*5dd0*/  NOP ;  /* 0x0000000000007918 */ /* 0x000fc80000000000 */
[----:B--2---:R-:W2:Y:S02]  /*5de0*/  DFMA R48, R14, R10, R48 ;  /* 0x0000000a0e30722b */ /* 0x004ea40000000030 */
[----:B--2---:R-:W-:-:S05]  /*5df0*/  FFMA R0, RZ, R35, R49 ;  /* 0x00000023ff007223 */ /* 0x004fca0000000031 */
[----:B------:R-:W-:-:S13]  /*5e00*/  FSETP.GT.AND P0, PT, |R0|, 1.469367938527859385e-39, PT ;  /* 0x001000000000780b */ /* 0x000fda0003f04200 */
[----:B------:R-:W-:Y:S05]  /*5e10*/  @P0 BRA P1, `(.L_x_8615) ;  /* 0x0000000000140947 */ /* 0x000fea0000800000 */
[----:B------:R-:W-:Y:S01]  /*5e20*/  IMAD.MOV.U32 R14, RZ, RZ, R24 ;  /* 0x000000ffff0e7224 */ /* 0x000fe200078e0018 */
[----:B------:R-:W-:Y:S01]  /*5e30*/  MOV R0, 0x5e70 ;  /* 0x00005e7000007802 */ /* 0x000fe20000000f00 */
[----:B------:R-:W-:Y:S02]  /*5e40*/  IMAD.MOV.U32 R15, RZ, RZ, R25 ;  /* 0x000000ffff0f7224 */ /* 0x000fe400078e0019 */
[----:B------:R-:W-:-:S07]  /*5e50*/  IMAD.MOV.U32 R3, RZ, RZ, R35 ;  /* 0x000000ffff037224 */ /* 0x000fce00078e0023 */
[----:B01----:R-:W-:Y:S05]  /*5e60*/  CALL.REL.NOINC `($__internal_15_$__cuda_sm20_div_rn_f64_full) ;  /* 0x0000007c00707944 */ /* 0x003fea0003c00000 */
.L_x_8615:
[----:B------:R-:W-:Y:S05]  /*5e70*/  BSYNC.RECONVERGENT B3 ;  /* 0x0000000000037941 */ /* 0x000fea0003800200 */
.L_x_8614:
[----:B------:R-:W2:Y:S01]  /*5e80*/  LDC.64 R10, c[0x0][0x3a8] ;  /* 0x0000ea00ff0a7b82 */ /* 0x000ea20000000a00 */
[----:B------:R-:W-:Y:S01]  /*5e90*/  IMAD.MOV.U32 R14, RZ, RZ, 0x1 ;  /* 0x00000001ff0e7424 */ /* 0x000fe200078e00ff */
[----:B------:R-:W-:Y:S01]  /*5ea0*/  FSETP.GEU.AND P1, PT, |R27|, 6.5827683646048100446e-37, PT ;  /* 0x036000001b00780b */ /* 0x000fe20003f2e200 */
[----:B------:R-:W-:Y:S01]  /*5eb0*/  BSSY.RECONVERGENT B3, `(.L_x_8616) ;  /* 0x0000037000037945 */ /* 0x000fe20003800200 */
[----:B------:R-:W-:Y:S02]  /*5ec0*/  IMAD.MOV.U32 R28, RZ, RZ, R48 ;  /* 0x000000ffff1c7224 */ /* 0x000fe400078e0030 */
[----:B------:R-:W-:Y:S01]  /*5ed0*/  IMAD.MOV.U32 R29, RZ, RZ, R49 ;  /* 0x000000ffff1d7224 */ /* 0x000fe200078e0031 */
[----:B--2---:R-:W2:Y:S02]  /*5ee0*/  DADD R34, -RZ, |R10| ;  /* 0x00000000ff227229 */ /* 0x004ea4000000050a */
[----:B--2---:R-:W2:-:S15]  /*5ef0*/  MUFU.RCP64H R15, R35 ;  /* 0x00000023000f7308 */ /* 0x004e9e0000001800 */
[----:B------:R-:W-:-:S15]  /*5f00*/  NOP ;  /* 0x0000000000007918 */ /* 0x000fde0000000000 */
[----:B------:R-:W-:-:S15]  /*5f10*/  NOP ;  /* 0x0000000000007918 */ /* 0x000fde0000000000 */
[----:B------:R-:W-:-:S15]  /*5f20*/  NOP ;  /* 0x0000000000007918 */ /* 0x000fde0000000000 */
[----:B------:R-:W-:-:S02]  /*5f30*/  NOP ;  /* 0x0000000000007918 */ /* 0x000fc40000000000 */
        /* <DEDUP_REMOVED lines=44> */
[----:B------:R-:W-:Y:S02]  /*6200*/  IMAD.MOV.U32 R30, RZ, RZ, R48 ;  /* 0x000000ffff1e7224 */ /* 0x000fe400078e0030 */
[----:B------:R-:W-:-:S07]  /*6210*/  IMAD.MOV.U32 R31, RZ, RZ, R49 ;  /* 0x000000ffff1f7224 */ /* 0x000fce00078e0031 */
.L_x_8617:
[----:B------:R-:W-:Y:S05]  /*6220*/  BSYNC.RECONVERGENT B3 ;  /* 0x0000000000037941 */ /* 0x000fea0003800200 */
.L_x_8616:
[----:B------:R-:W-:Y:S05]  /*6230*/  BRA `(.L_x_8612) ;  /* 0x0000000000407947 */ /* 0x000fea0003800000 */
.L_x_8613:
[----:B------:R-:W2:-:S15]  /*6240*/  DFMA R28, R8, R24, R26 ;  /* 0x00000018081c722b */ /* 0x000e9e000000001a */
        /* <DEDUP_REMOVED lines=9> */
[----:B--2---:R2:W4:-:S15]  /*62e0*/  DMUL R28, R28, R12 ;  /* 0x0000000c1c1c7228 */ /* 0x00451e0000000000 */
[----:B------:R-:W-:-:S15]  /*62f0*/  NOP ;  /* 0x0000000000007918 */ /* 0x000fde0000000000 */
[----:B------:R-:W-:-:S15]  /*6300*/  NOP ;  /* 0x0000000000007918 */ /* 0x000fde0000000000 */
[----:B------:R-:W-:-:S15]  /*6310*/  NOP ;  /* 0x0000000000007918 */ /* 0x000fde0000000000 */
[----:B------:R-:W-:-:S04]  /*6320*/  NOP ;  /* 0x0000000000007918 */ /* 0x000fc80000000000 */
[----:B---34-:R2:W3:Y:S02]  /*6330*/  DMUL R30, R24, R12 ;  /* 0x0000000c181e7228 */ /* 0x0184e40000000000 */
.L_x_8612:
[----:B------:R-:W-:Y:S05]  /*6340*/  BSYNC.RECONVERGENT B2 ;  /* 0x0000000000027941 */ /* 0x000fea0003800200 */
.L_x_8611:
[----:B------:R-:W-:Y:S01]  /*6350*/  VIADD R3, R33, 0x100 ;  /* 0x0000010021037836 */ /* 0x000fe20000000000 */
[----:B------:R-:W-:Y:S01]  /*6360*/  BSSY.RECONVERGENT B2, `(.L_x_8618) ;  /* 0x000008a000027945 */ /* 0x000fe20003800200 */
[----:B------:R-:W-:Y:S02]  /*6370*/  CS2R R26, SRZ ;  /* 0x00000000001a7805 */ /* 0x000fe4000001ff00 */
[----:B--2---:R-:W-:Y:S02]  /*6380*/  CS2R R24, SRZ ;  /* 0x0000000000187805 */ /* 0x004fe4000001ff00 */
        /* <DEDUP_REMOVED lines=57> */
[----:B01-3--:R-:W-:Y:S05]  /*6720*/  CALL.REL.NOINC `($__internal_15_$__cuda_sm20_div_rn_f64_full) ;  /* 0x0000007400407944 */ /* 0x00bfea0003c00000 */
.L_x_8622:
[----:B------:R-:W-:Y:S05]  /*6730*/  BSYNC.RECONVERGENT B3 ;  /* 0x0000000000037941 */ /* 0x000fea0003800200 */
.L_x_8621:
        /* <DEDUP_REMOVED lines=56> */
[----:B------:R-:W-:Y:S02]  /*6ac0*/  IMAD.MOV.U32 R26, RZ, RZ, R48 ;  /* 0x000000ffff1a7224 */ /* 0x000fe400078e0030 */
[----:B------:R-:W-:-:S07]  /*6ad0*/  IMAD.MOV.U32 R27, RZ, RZ, R49 ;  /* 0x000000ffff1b7224 */ /* 0x000fce00078e0031 */
.L_x_8624:
[----:B------:R-:W-:Y:S05]  /*6ae0*/  BSYNC.RECONVERGENT B3 ;  /* 0x0000000000037941 */ /* 0x000fea0003800200 */
.L_x_8623:
[----:B------:R-:W-:Y:S05]  /*6af0*/  BRA `(.L_x_8619) ;  /* 0x0000000000407947 */ /* 0x000fea0003800000 */
.L_x_8620:
[----:B------:R-:W2:-:S15]  /*6b00*/  DFMA R24, R8, R16, R18 ;  /* 0x000000100818722b */ /* 0x000e9e0000000012 */
        /* <DEDUP_REMOVED lines=9> */
[----:B--2---:R2:W0:-:S15]  /*6ba0*/  DMUL R24, R24, R12 ;  /* 0x0000000c18187228 */ /* 0x00441e0000000000 */
[----:B------:R-:W-:-:S15]  /*6bb0*/  NOP ;  /* 0x0000000000007918 */ /* 0x000fde0000000000 */
[----:B------:R-:W-:-:S15]  /*6bc0*/  NOP ;  /* 0x0000000000007918 */ /* 0x000fde0000000000 */
[----:B------:R-:W-:-:S15]  /*6bd0*/  NOP ;  /* 0x0000000000007918 */ /* 0x000fde0000000000 */
[----:B------:R-:W-:-:S04]  /*6be0*/  NOP ;  /* 0x0000000000007918 */ /* 0x000fc80000000000 */
[----:B0---4-:R2:W4:Y:S02]  /*6bf0*/  DMUL R26, R16, R12 ;  /* 0x0000000c101a7228 */ /* 0x0115240000000000 */
.L_x_8619:
[----:B------:R-:W-:Y:S05]  /*6c00*/  BSYNC.RECONVERGENT B2 ;  /* 0x0000000000027941 */ /* 0x000fea0003800200 */
.L_x_8618:
[----:B------:R-:W-:Y:S01]  /*6c10*/  VIADD R3, R33, 0x180 ;  /* 0x0000018021037836 */ /* 0x000fe20000000000 */
        /* <DEDUP_REMOVED lines=10> */
[----:B--2---:R-:W0:Y:S01]  /*6cc0*/  MUFU.RCP64H R9, R35 ;  /* 0x0000002300097308 */ /* 0x004e220000001800 */
        /* <DEDUP_REMOVED lines=48> */
[----:B-1-34-:R-:W-:Y:S05]  /*6fd0*/  CALL.REL.NOINC `($__internal_15_$__cuda_sm20_div_rn_f64_full) ;  /* 0x0000006c00147944 */ /* 0x01afea0003c00000 */
.L_x_8628:
[----:B------:R-:W-:Y:S05]  /*6fe0*/  BSYNC.RECONVERGENT B2 ;  /* 0x0000000000027941 */ /* 0x000fea0003800200 */
.L_x_8627:
[----:B------:R-:W0:Y:S01]  /*6ff0*/  LDC.64 R8, c[0x0][0x3a8] ;  /* 0x0000ea00ff087b82 */ /* 0x000e220000000a00 */
[----:B------:R-:W-:Y:S01]  /*7000*/  IMAD.MOV.U32 R10, RZ, RZ, 0x1 ;  /* 0x00000001ff0a7424 */ /* 0x000fe200078e00ff */
[----:B------:R-:W-:Y:S01]  /*7010*/  FSETP.GEU.AND P1, PT, |R23|, 6.5827683646048100446e-37, PT ;  /* 0x036000001700780b */ /* 0x000fe20003f2e200 */
[----:B------:R-:W-:Y:S01]  /*7020*/  BSSY.RECONVERGENT B2, `(.L_x_8629) ;  /* 0x0000037000027945 */ /* 0x000fe20003800200 */
[----:B------:R-:W-:Y:S02]  /*7030*/  IMAD.MOV.U32 R16, RZ, RZ, R48 ;  /* 0x000000ffff107224 */ /* 0x000fe400078e0030 */
[----:B------:R-:W-:Y:S01]  /*7040*/  IMAD.MOV.U32 R17, RZ, RZ, R49 ;  /* 0x000000ffff117224 */ /* 0x000fe200078e0031 */
        /* <DEDUP_REMOVED lines=50> */
[----:B------:R-:W-:Y:S02]  /*7370*/  IMAD.MOV.U32 R18, RZ, RZ, R48 ;  /* 0x000000ffff127224 */ /* 0x000fe400078e0030 */
[----:B------:R-:W-:-:S07]  /*7380*/  IMAD.MOV.U32 R19, RZ, RZ, R49 ;  /* 0x000000ffff137224 */ /* 0x000fce00078e0031 */
.L_x_8630:
[----:B------:R-:W-:Y:S05]  /*7390*/  BSYNC.RECONVERGENT B2 ;  /* 0x0000000000027941 */ /* 0x000fea0003800200 */
.L_x_8629:
[----:B------:R-:W-:Y:S05]  /*73a0*/  BRA `(.L_x_8625) ;  /* 0x0000000c00487947 */ /* 0x000fea0003800000 */
.L_x_8626:
[----:B------:R-:W2:-:S15]  /*73b0*/  DFMA R16, R8, R20, R22 ;  /* 0x000000140810722b */ /* 0x000e9e0000000016 */
[----:B------:R-:W-:-:S15]  /*73c0*/  NOP ;  /* 0x0000000000007918 */ /* 0x000fde0000000000 */
[----:B------:R-:W-:-:S15]  /*73d0*/  NOP ;  /* 0x0000000000007918 */ /* 0x000fde0000000000 */
[----:B------:R-:W-:-:S15]  /*73e0*/  NOP ;  /* 0x0000000000007918 */ /* 0x000fde0000000000 */
[----:B------:R-:W-:-:S04]  /*73f0*/  NOP ;  /* 0x0000000000007918 */ /* 0x000fc80000000000 */
[----:B------:R-:W5:-:S15]  /*7400*/  DFMA R8, R8, R22, -R20 ;  /* 0x000000160808722b */ /* 0x000f5e0000000814 */
        /* <DEDUP_REMOVED lines=9> */
[----:B-----5:R2:W0:Y:S02]  /*74a0*/  DMUL R18, R8, R12 ;  /* 0x0000000c08127228 */ /* 0x0204240000000000 */
[----:B0-2---:R-:W-:Y:S05]  /*74b0*/  BRA `(.L_x_8625) ;  /* 0x0000000c00047947 */ /* 0x005fea0003800000 */
.L_x_8603:
[CC--:B------:R-:W-:Y:S01]  /*74c0*/  ISETP.GE.AND P2, PT, R33.reuse, R32.reuse, PT ;  /* 0x000000202100720c */ /* 0x0c0fe20003f46270 */
[C---:B------:R-:W-:Y:S01]  /*74d0*/  VIADD R5, R33.reuse, 0x100 ;  /* 0x0000010021057836 */ /* 0x040fe20000000000 */
[----:B------:R-:W-:Y:S01]  /*74e0*/  BSSY.RECONVERGENT B1, `(.L_x_8631) ;  /* 0x0000033000017945 */ /* 0x000fe20003800200 */
[C---:B------:R-:W-:Y:S02]  /*74f0*/  VIADD R7, R33.reuse, 0x180 ;  /* 0x0000018021077836 */ /* 0x040fe40000000000 */
[----:B------:R-:W-:Y:S01]  /*7500*/  VIADD R3, R33, 0x80 ;  /* 0x0000008021037836 */ /* 0x000fe20000000000 */
[-C--:B------:R-:W-:Y:S02]  /*7510*/  ISETP.GE.AND P0, PT, R5, R32.reuse, PT ;  /* 0x000000200500720c */ /* 0x080fe40003f06270 */
[----:B------:R-:W-:Y:S02]  /*7520*/  CS2R R4, SRZ ;  /* 0x0000000000047805 */ /* 0x000fe4000001ff00 */
[----:B------:R-:W-:-:S02]  /*7530*/  ISETP.GE.AND P1, PT, R7, R32, PT ;  /* 0x000000200700720c */ /* 0x000fc40003f26270 */
[----:B------:R-:W-:Y:S02]  /*7540*/  CS2R R6, SRZ ;  /* 0x0000000000067805 */ /* 0x000fe4000001ff00 */
[----:B------:R-:W-:Y:S01]  /*7550*/  ISETP.GE.AND P3, PT, R3, R32, PT ;  /* 0x000000200300720c */ /* 0x000fe20003f66270 */
[----:B------:R-:W-:-:S12]  /*7560*/  @P2 BRA `(.L_x_8632) ;  /* 0x0000000000a82947 */ /* 0x000fd80003800000 */
[----:B------:R-:W0:Y:S02]  /*7570*/  LDCU.64 UR4, c[0x0][0x3a8] ;  /* 0x00007500ff0477ac */ /* 0x000e240008000a00 */
[----:B0-----:R-:W0:-:S15]  /*7580*/  DSETP.GE.AND P2, PT, |R14|, |UR4|, PT ;  /* 0x400000040e007e2a */ /* 0x001e1e000bf46200 */
[----:B------:R-:W-:-:S15]  /*7590*/  NOP ;  /* 0x0000000000007918 */ /* 0x000fde0000000000 */
[----:B------:R-:W-:-:S15]  /*75a0*/  NOP ;  /* 0x0000000000007918 */ /* 0x000fde0000000000 */
[----:B------:R-:W-:-:S15]  /*75b0*/  NOP ;  /* 0x0000000000007918 */ /* 0x000fde0000000000 */
[----:B------:R-:W-:-:S04]  /*75c0*/  NOP ;  /* 0x0000000000007918 */ /* 0x000fc80000000000 */
[----:B0----5:R-:W0:-:S15]  /*75d0*/  @P2 DFMA R4, R36, R30, R28 ;  /* 0x0000001e2404222b */ /* 0x021e1e000000001c */
[----:B------:R-:W-:-:S15]  /*75e0*/  NOP ;  /* 0x0000000000007918 */ /* 0x000fde0000000000 */
[----:B------:R-:W-:-:S15]  /*75f0*/  NOP ;  /* 0x0000000000007918 */ /* 0x000fde0000000000 */
[----:B------:R-:W-:-:S15]  /*7600*/  NOP ;  /* 0x0000000000007918 */ /* 0x000fde0000000000 */
[----:B------:R-:W-:-:S04]  /*7610*/  NOP ;  /* 0x0000000000007918 */ /* 0x000fc80000000000 */
[----:B------:R-:W-:-:S15]  /*7620*/  @!P2 DFMA R34, R8, R28, R30 ;  /* 0x0000001c0822a22b */ /* 0x000fde000000001e */
[----:B------:R-:W-:-:S15]  /*7630*/  NOP ;  /* 0x0000000000007918 */ /* 0x000fde0000000000 */
[----:B------:R-:W-:-:S15]  /*7640*/  NOP ;  /* 0x0000000000007918 */ /* 0x000fde0000000000 */
[----:B------:R-:W-:-:S15]  /*7650*/  NOP ;  /* 0x0000000000007918 */ /* 0x000fde0000000000 */
[----:B------:R-:W-:-:S04]  /*7660*/  NOP ;  /* 0x0000000000007918 */ /* 0x000fc80000000000 */
[----:B------:R-:W1:-:S15]  /*7670*/  @P2 DFMA R6, -R36, R28, R30 ;  /* 0x0000001c2406222b */ /* 0x000e5e000000011e */
[----:B------:R-:W-:-:S15]  /*7680*/  NOP ;  /* 0x0000000000007918 */ /* 0x000fde0000000000 */
[----:B------:R-:W-:-:S15]  /*7690*/  NOP ;  /* 0x0000000000007918 */ /* 0x000fde0000000000 */
[----:B------:R-:W-:-:S15]  /*76a0*/  NOP ;  /* 0x0000000000007918 */ /* 0x000fde0000000000 */
[----:B------:R-:W-:-:S04]  /*76b0*/  NOP ;  /* 0x0000000000007918 */ /* 0x000fc80000000000 */
[----:B------:R-:W2:-:S15]  /*76c0*/  @!P2 DFMA R28, R8, R30, -R28 ;  /* 0x0000001e081ca22b */ /* 0x000e9e000000081c */
[----:B------:R-:W-:-:S15]  /*76d0*/  NOP ;  /* 0x0000000000007918 */ /* 0x000fde0000000000 */
[----:B------:R-:W-:-:S15]  /*76e0*/  NOP ;  /* 0x0000000000007918 */ /* 0x000fde0000000000 */
[----:B------:R-:W-:-:S15]  /*76f0*/  NOP ;  /* 0x0000000000007918 */ /* 0x000fde0000000000 */
[----:B------:R-:W-:-:S04]  /*7700*/  NOP ;  /* 0x0000000000007918 */ /* 0x000fc80000000000 */
[----:B0-----:R0:W3:-:S15]  /*7710*/  @P2 DMUL R4, R4, R10 ;  /* 0x0000000a04042228 */ /* 0x0010de0000000000 */
[----:B------:R-:W-:-:S15]  /*7720*/  NOP ;  /* 0x0000000000007918 */ /* 0x000fde0000000000 */
[----:B------:R-:W-:-:S15]  /*7730*/  NOP ;  /* 0x0000000000007918 */ /* 0x000fde0000000000 */
[----:B------:R-:W-:-:S15]  /*7740*/  NOP ;  /* 0x0000000000007918 */ /* 0x000fde0000000000 */
[----:B------:R-:W-:-:S04]  /*7750*/  NOP ;  /* 0x0000000000007918 */ /* 0x000fc80000000000 */
[----:B-1----:R0:W1:-:S15]  /*7760*/  @P2 DMUL R6, R6, R10 ;  /* 0x0000000a06062228 */ /* 0x00205e0000000000 */
[----:B------:R-:W-:-:S15]  /*7770*/  NOP ;  /* 0x0000000000007918 */ /* 0x000fde0000000000 */
[----:B------:R-:W-:-:S15]  /*7780*/  NOP ;  /* 0x0000000000007918 */ /* 0x000fde0000000000 */
[----:B------:R-:W-:-:S15]  /*7790*/  NOP ;  /* 0x0000000000007918 */ /* 0x000fde0000000000 */
[----:B------:R-:W-:-:S04]  /*77a0*/  NOP ;  /* 0x0000000000007918 */ /* 0x000fc80000000000 */
[----:B------:R0:W4:-:S15]  /*77b0*/  @!P2 DMUL R4, R34, R12 ;  /* 0x0000000c2204a228 */ /* 0x00011e0000000000 */
[----:B------:R-:W-:-:S15]  /*77c0*/  NOP ;  /* 0x0000000000007918 */ /* 0x000fde0000000000 */
[----:B------:R-:W-:-:S15]  /*77d0*/  NOP ;  /* 0x0000000000007918 */ /* 0x000fde0000000000 */
[----:B------:R-:W-:-:S15]  /*77e0*/  NOP ;  /* 0x0000000000007918 */ /* 0x000fde0000000000 */
[----:B------:R-:W-:-:S04]  /*77f0*/  NOP ;  /* 0x0000000000007918 */ /* 0x000fc80000000000 */
[----:B-1234-:R0:W2:Y:S02]  /*7800*/  @!P2 DMUL R6, R28, R12 ;  /* 0x0000000c1c06a228 */ /* 0x01e0a40000000000 */
.L_x_8632:
[----:B------:R-:W-:Y:S05]  /*7810*/  BSYNC.RECONVERGENT B1 ;  /* 0x0000000000017941 */ /* 0x000fea0003800200 */
.L_x_8631:
[----:B------:R-:W-:Y:S01]  /*7820*/  BSSY.RECONVERGENT B1, `(.L_x_8633) ;  /* 0x000002e000017945 */ /* 0x000fe20003800200 */
[----:B-----5:R-:W-:Y:S02]  /*7830*/  CS2R R30, SRZ ;  /* 0x00000000001e7805 */ /* 0x020fe4000001ff00 */
[----:B0-----:R-:W-:Y:S01]  /*7840*/  CS2R R28, SRZ ;  /* 0x00000000001c7805 */ /* 0x001fe2000001ff00 */
[----:B------:R-:W-:Y:S06]  /*7850*/  @P3 BRA `(.L_x_8634) ;  /* 0x0000000000a83947 */ /* 0x000fec0003800000 */
[----:B------:R-:W0:Y:S02]  /*7860*/  LDCU.64 UR4, c[0x0][0x3a8] ;  /* 0x00007500ff0477ac */ /* 0x000e240008000a00 */
[----:B0-----:R-:W0:-:S15]  /*7870*/  DSETP.GE.AND P2, PT, |R14|, |UR4|, PT ;  /* 0x400000040e007e2a */ /* 0x001e1e000bf46200 */
[----:B------:R-:W-:-:S15]  /*7880*/  NOP ;  /* 0x0000000000007918 */ /* 0x000fde0000000000 */
[----:B------:R-:W-:-:S15]  /*7890*/  NOP ;  /* 0x0000000000007918 */ /* 0x000fde0000000000 */
[----:B------:R-:W-:-:S15]  /*78a0*/  NOP ;  /* 0x0000000000007918 */ /* 0x000fde0000000000 */
[----:B------:R-:W-:-:S04]  /*78b0*/  NOP ;  /* 0x0000000000007918 */ /* 0x000fc80000000000 */
[----:B0-----:R-:W0:-:S15]  /*78c0*/  @P2 DFMA R28, R36, R26, R24 ;  /* 0x0000001a241c222b */ /* 0x001e1e0000000018 */
        /* <DEDUP_REMOVED lines=14> */
[----:B------:R-:W3:-:S15]  /*79b0*/  @!P2 DFMA R24, R8, R26, -R24 ;  /* 0x0000001a0818a22b */ /* 0x000ede0000000818 */
[----:B------:R-:W-:-:S15]  /*79c0*/  NOP ;  /* 0x0000000000007918 */ /* 0x000fde0000000000 */
[----:B------:R-:W-:-:S15]  /*79d0*/  NOP ;  /* 0x0000000000007918 */ /* 0x000fde0000000000 */
[----:B------:R-:W-:-:S15]  /*79e0*/  NOP ;  /* 0x0000000000007918 */ /* 0x000fde0000000000 */
[----:B------:R-:W-:-:S04]  /*79f0*/  NOP ;  /* 0x0000000000007918 */ /* 0x000fc80000000000 */
[----:B0-----:R0:W4:-:S15]  /*7a00*/  @P2 DMUL R28, R28, R10 ;  /* 0x0000000a1c1c2228 */ /* 0x00111e0000000000 */
        /* <DEDUP_REMOVED lines=9> */
[----:B------:R0:W0:-:S15]  /*7aa0*/  @!P2 DMUL R28, R34, R12 ;  /* 0x0000000c221ca228 */ /* 0x00001e0000000000 */
[----:B------:R-:W-:-:S15]  /*7ab0*/  NOP ;  /* 0x0000000000007918 */ /* 0x000fde0000000000 */
[----:B------:R-:W-:-:S15]  /*7ac0*/  NOP ;  /* 0x0000000000007918 */ /* 0x000fde0000000000 */
[----:B------:R-:W-:-:S15]  /*7ad0*/  NOP ;  /* 0x0000000000007918 */ /* 0x000fde0000000000 */
[----:B------:R-:W-:-:S04]  /*7ae0*/  NOP ;  /* 0x0000000000007918 */ /* 0x000fc80000000000 */
[----:B-1-34-:R3:W0:Y:S02]  /*7af0*/  @!P2 DMUL R30, R24, R12 ;  /* 0x0000000c181ea228 */ /* 0x01a6240000000000 */
.L_x_8634:
[----:B------:R-:W-:Y:S05]  /*7b00*/  BSYNC.RECONVERGENT B1 ;  /* 0x0000000000017941 */ /* 0x000fea0003800200 */
.L_x_8633:
[----:B------:R-:W-:Y:S01]  /*7b10*/  BSSY.RECONVERGENT B1, `(.L_x_8635) ;  /* 0x000002e000017945 */ /* 0x000fe20003800200 */
[----:B------:R-:W-:Y:S02]  /*7b20*/  CS2R R26, SRZ ;  /* 0x00000000001a7805 */ /* 0x000fe4000001ff00 */
[----:B---3--:R-:W-:Y:S01]  /*7b30*/  CS2R R24, SRZ ;  /* 0x0000000000187805 */ /* 0x008fe2000001ff00 */
[----:B------:R-:W-:Y:S06]  /*7b40*/  @P0 BRA `(.L_x_8636) ;  /* 0x0000000000a80947 */ /* 0x000fec0003800000 */
[----:B------:R-:W1:Y:S02]  /*7b50*/  LDCU.64 UR4, c[0x0][0x3a8] ;  /* 0x00007500ff0477ac */ /* 0x000e640008000a00 */
[----:B-1----:R-:W1:-:S15]  /*7b60*/  DSETP.GE.AND P0, PT, |R14|, |UR4|, PT ;  /* 0x400000040e007e2a */ /* 0x002e5e000bf06200 */
[----:B------:R-:W-:-:S15]  /*7b70*/  NOP ;  /* 0x0000000000007918 */ /* 0x000fde0000000000 */
[----:B------:R-:W-:-:S15]  /*7b80*/  NOP ;  /* 0x0000000000007918 */ /* 0x000fde0000000000 */
[----:B------:R-:W-:-:S15]  /*7b90*/  NOP ;  /* 0x0000000000007918 */ /* 0x000fde0000000000 */
[----:B------:R-:W-:-:S04]  /*7ba0*/  NOP ;  /* 0x0000000000007918 */ /* 0x000fc80000000000 */
[----:B-1----:R-:W1:-:S15]  /*7bb0*/  @P0 DFMA R24, R36, R18, R16 ;  /* 0x000000122418022b */ /* 0x002e5e0000000010 */
[----:B------:R-:W-:-:S15]  /*7bc0*/  NOP ;  /* 0x0000000000007918 */ /* 0x000fde0000000000 */
[----:B------:R-:W-:-:S15]  /*7bd0*/  NOP ;  /* 0x0000000000007918 */ /* 0x000fde0000000000 */
[----:B------:R-:W-:-:S15]  /*7be0*/  NOP ;  /* 0x0000000000007918 */ /* 0x000fde0000000000 */
[----:B------:R-:W-:-:S04]  /*7bf0*/  NOP ;  /* 0x0000000000007918 */ /* 0x000fc80000000000 */
[----:B0-----:R-:W-:-:S15]  /*7c00*/  @!P0 DFMA R34, R8, R16, R18 ;  /* 0x000000100822822b */ /* 0x001fde0000000012 */
[----:B------:R-:W-:-:S15]  /*7c10*/  NOP ;  /* 0x0000000000007918 */ /* 0x000fde0000000000 */
[----:B------:R-:W-:-:S15]  /*7c20*/  NOP ;  /* 0x0000000000007918 */ /* 0x000fde0000000000 */
[----:B------:R-:W-:-:S15]  /*7c30*/  NOP ;  /* 0x0000000000007918 */ /* 0x000fde0000000000 */
[----:B------:R-:W-:-:S04]  /*7c40*/  NOP ;  /* 0x0000000000007918 */ /* 0x000fc80000000000 */
[----:B------:R-:W0:-:S15]  /*7c50*/  @P0 DFMA R26, -R36, R16, R18 ;  /* 0x00000010241a022b */ /* 0x000e1e0000000112 */
        /* <DEDUP_REMOVED lines=9> */
[----:B-1----:R1:W4:-:S15]  /*7cf0*/  @P0 DMUL R24, R24, R10 ;  /* 0x0000000a18180228 */ /* 0x00231e0000000000 */
[----:B------:R-:W-:-:S15]  /*7d00*/  NOP ;  /* 0x0000000000007918 */ /* 0x000fde0000000000 */
[----:B------:R-:W-:-:S15]  /*7d10*/  NOP ;  /* 0x0000000000007918 */ /* 0x000fde0000000000 */
[----:B------:R-:W-:-:S15]  /*7d20*/  NOP ;  /* 0x0000000000007918 */ /* 0x000fde0000000000 */
[----:B------:R-:W-:-:S04]  /*7d30*/  NOP ;  /* 0x0000000000007918 */ /* 0x000fc80000000000 */
[----:B0-----:R1:W0:-:S15]  /*7d40*/  @P0 DMUL R26, R26, R10 ;  /* 0x0000000a1a1a0228 */ /* 0x00121e0000000000 */
        /* <DEDUP_REMOVED lines=9> */
[----:B0--34-:R1:W3:Y:S02]  /*7de0*/  @!P0 DMUL R26, R16, R12 ;  /* 0x0000000c101a8228 */ /* 0x0192e40000000000 */
.L_x_8636:
[----:B------:R-:W-:Y:S05]  /*7df0*/  BSYNC.RECONVERGENT B1 ;  /* 0x0000000000017941 */ /* 0x000fea0003800200 */
.L_x_8635:
[----:B------:R-:W-:Y:S02]  /*7e00*/  CS2R R18, SRZ ;  /* 0x0000000000127805 */ /* 0x000fe4000001ff00 */
[----:B-1----:R-:W-:Y:S01]  /*7e10*/  CS2R R16, SRZ ;  /* 0x0000000000107805 */ /* 0x002fe2000001ff00 */
        /* <DEDUP_REMOVED lines=12> */
[----:B------:R-:W4:-:S15]  /*7ee0*/  @P0 DFMA R18, -R36, R20, R22 ;  /* 0x000000142412022b */ /* 0x000f1e0000000116 */
[----:B------:R-:W-:-:S15]  /*7ef0*/  NOP ;  /* 0x0000000000007918 */ /* 0x000fde0000000000 */
[----:B------:R-:W-:-:S15]  /*7f00*/  NOP ;  /* 0x0000000000007918 */ /* 0x000fde0000000000 */
[----:B------:R-:W-:-:S15]  /*7f10*/  NOP ;  /* 0x0000000000007918 */ /* 0x000fde0000000000 */
[----:B------:R-:W-:-:S04]  /*7f20*/  NOP ;  /* 0x0000000000007918 */ /* 0x000fc80000000000 */
[----:B------:R-:W5:-:S15]  /*7f30*/  @!P0 DFMA R14, R8, R20, R22 ;  /* 0x00000014080e822b */ /* 0x000f5e0000000016 */
[----:B------:R-:W-:-:S15]  /*7f40*/  NOP ;  /* 0x0000000000007918 */ /* 0x000fde0000000000 */
[----:B------:R-:W-:-:S15]  /*7f50*/  NOP ;  /* 0x0000000000007918 */ /* 0x000fde0000000000 */
[----:B------:R-:W-:-:S15]  /*7f60*/  NOP ;  /* 0x0000000000007918 */ /* 0x000fde0000000000 */
[----:B------:R-:W-:-:S04]  /*7f70*/  NOP ;  /* 0x0000000000007918 */ /* 0x000fc80000000000 */
[----:B------:R-:W0:-:S15]  /*7f80*/  @!P0 DFMA R8, R8, R22, -R20 ;  /* 0x000000160808822b */ /* 0x000e1e0000000814 */
[----:B------:R-:W-:-:S15]  /*7f90*/  NOP ;  /* 0x0000000000007918 */ /* 0x000fde0000000000 */
[----:B------:R-:W-:-:S15]  /*7fa0*/  NOP ;  /* 0x0000000000007918 */ /* 0x000fde0000000000 */
[----:B------:R-:W-:-:S15]  /*7fb0*/  NOP ;  /* 0x0000000000007918 */ /* 0x000fde0000000000 */
[----:B------:R-:W-:-:S04]  /*7fc0*/  NOP ;  /* 0x0000000000007918 */ /* 0x000fc80000000000 */
[----:B-1----:R1:W0:-:S15]  /*7fd0*/  @P0 DMUL R16, R16, R10 ;  /* 0x0000000a10100228 */ /* 0x00221e0000000000 */
[----:B------:R-:W-:-:S15]  /*7fe0*/  NOP ;  /* 0x0000000000007918 */ /* 0x000fde0000000000 */
[----:B------:R-:W-:-:S15]  /*7ff0*/  NOP ;  /* 0x0000000000007918 */ /* 0x000fde0000000000 */
[----:B------:R-:W-:-:S15]  /*8000*/  NOP ;  /* 0x0000000000007918 */ /* 0x000fde0000000000 */
[----:B------:R-:W-:-:S04]  /*8010*/  NOP ;  /* 0x0000000000007918 */ /* 0x000fc80000000000 */
[----:B----4-:R1:W4:-:S15]  /*8020*/  @P0 DMUL R18, R18, R10 ;  /* 0x0000000a12120228 */ /* 0x01031e0000000000 */
[----:B------:R-:W-:-:S15]  /*8030*/  NOP ;  /* 0x0000000000007918 */ /* 0x000fde0000000000 */
[----:B------:R-:W-:-:S15]  /*8040*/  NOP ;  /* 0x0000000000007918 */ /* 0x000fde0000000000 */
[----:B------:R-:W-:-:S15]  /*8050*/  NOP ;  /* 0x0000000000007918 */ /* 0x000fde0000000000 */
[----:B------:R-:W-:-:S04]  /*8060*/  NOP ;  /* 0x0000000000007918 */ /* 0x000fc80000000000 */
[----:B-----5:R1:W0:-:S15]  /*8070*/  @!P0 DMUL R16, R14, R12 ;  /* 0x0000000c0e108228 */ /* 0x02021e0000000000 */
[----:B------:R-:W-:-:S15]  /*8080*/  NOP ;  /* 0x0000000000007918 */ /* 0x000fde0000000000 */
[----:B------:R-:W-:-:S15]  /*8090*/  NOP ;  /* 0x0000000000007918 */ /* 0x000fde0000000000 */
[----:B------:R-:W-:-:S15]  /*80a0*/  NOP ;  /* 0x0000000000007918 */ /* 0x000fde0000000000 */
[----:B------:R-:W-:-:S04]  /*80b0*/  NOP ;  /* 0x0000000000007918 */ /* 0x000fc80000000000 */
[----:B0---4-:R1:W0:Y:S02]  /*80c0*/  @!P0 DMUL R18, R8, R12 ;  /* 0x0000000c08128228 */ /* 0x0112240000000000 */
.L_x_8625:
[----:B------:R-:W-:Y:S05]  /*80d0*/  BSYNC.RECONVERGENT B0 ;  /* 0x0000000000007941 */ /* 0x000fea0003800200 */
.L_x_8602:
[----:B------:R-:W0:Y:S01]  /*80e0*/  LDC.U8 R22, c[0x0][0x3cc] ;  /* 0x0000f300ff167b82 */ /* 0x000e220000000000 */
[----:B------:R-:W-:Y:S01]  /*80f0*/  ISETP.GE.AND P0, PT, R33, R32, PT ;  /* 0x000000202100720c */ /* 0x000fe20003f06270 */
[----:B------:R-:W-:Y:S04]  /*8100*/  BSSY.RECONVERGENT B7, `(.L_x_8637) ;  /* 0x00003ff000077945 */ /* 0x000fe80003800200 */
[----:B------:R-:W-:Y:S08]  /*8110*/  BSSY.RELIABLE B6, `(.L_x_8638) ;  /* 0x00002ab000067945 */ /* 0x000ff00003800100 */
[----:B------:R-:W-:Y:S05]  /*8120*/  @P0 BRA `(.L_x_8639) ;  /* 0x0000002800980947 */ /* 0x000fea0003800000 */
[----:B------:R-:W5:Y:S01]  /*8130*/  LDCU UR4, c[0x0][0x3d0] ;  /* 0x00007a00ff0477ac */ /* 0x000f620008000800 */
[----:B-1----:R-:W1:Y:S01]  /*8140*/  LDC.64 R8, c[0x0][0x3b0] ;  /* 0x0000ec00ff087b82 */ /* 0x002e620000000a00 */
[----:B------:R-:W-:Y:S01]  /*8150*/  IMAD R0, R2, 0x200, R33 ;  /* 0x0000020002007824 */ /* 0x000fe200078e0221 */
[----:B0-----:R-:W-:-:S03]  /*8160*/  PRMT R10, R22, 0x9910, RZ ;  /* 0x00009910160a7816 */ /* 0x001fc600000000ff */
        /* <DEDUP_REMOVED lines=17> */
.L_x_8643:
[----:B------:R-:W0:Y:S02]  /*8280*/  F2I.S64.F64.TRUNC R4, R4 ;  /* 0x0000000400047311 */ /* 0x000e24000030d900 */
[----:B0-----:R-:W-:-:S05]  /*8290*/  IMAD.MOV.U32 R3, RZ, RZ, R4 ;  /* 0x000000ffff037224 */ /* 0x001fca00078e0004 */
[----:B------:R0:W-:Y:S01]  /*82a0*/  STG.E.U8 desc[UR36][R8.64], R3 ;  /* 0x0000000308007986 */ /* 0x0001e2000c101124 */
[----:B------:R-:W-:Y:S05]  /*82b0*/  BRA `(.L_x_8645) ;  /* 0x0000001000dc7947 */ /* 0x000fea0003800000 */
.L_x_8642:
        /* <DEDUP_REMOVED lines=9> */
.L_x_8647:
[----:B------:R-:W0:Y:S02]  /*8350*/  F2I.F64.TRUNC R5, R4 ;  /* 0x0000000400057311 */ /* 0x000e24000030d100 */
[----:B0-----:R0:W-:Y:S01]  /*8360*/  STG.E desc[UR36][R8.64], R5 ;  /* 0x0000000508007986 */ /* 0x0011e2000c101924 */
[----:B------:R-:W-:Y:S05]  /*8370*/  BRA `(.L_x_8645) ;  /* 0x0000001000ac7947 */ /* 0x000fea0003800000 */
.L_x_8646:
[----:B------:R-:W0:Y:S02]  /*8380*/  F2I.F64.TRUNC R5, R4 ;  /* 0x0000000400057311 */ /* 0x000e24000030d100 */
[----:B0-----:R0:W-:Y:S01]  /*8390*/  STG.E.U16 desc[UR36][R8.64], R5 ;  /* 0x0000000508007986 */ /* 0x0011e2000c101524 */
[----:B------:R-:W-:Y:S05]  /*83a0*/  BRA `(.L_x_8645) ;  /* 0x0000001000a07947 */ /* 0x000fea0003800000 */
.L_x_8641:
        /* <DEDUP_REMOVED lines=17> */
.L_x_8649:
        /* <DEDUP_REMOVED lines=12> */
.L_x_8648:
        /* <DEDUP_REMOVED lines=28> */
.L_x_8651:
        /* <DEDUP_REMOVED lines=23> */
.L_x_8650:
[----:B------:R0:W-:Y:S01]  /*88b0*/  STG.E.64 desc[UR36][R8.64], R4 ;  /* 0x0000000408007986 */ /* 0x0001e2000c101b24 */
[----:B------:R-:W-:Y:S05]  /*88c0*/  BRA `(.L_x_8645) ;  /* 0x0000000c00587947 */ /* 0x000fea0003800000 */
.L_x_8640:
        /* <DEDUP_REMOVED lines=17> */
.L_x_8654:
[----:B--2---:R0:W-:Y:S01]  /*89e0*/  STG.E.128 desc[UR36][R8.64], R4 ;  /* 0x0000000408007986 */ /* 0x0041e2000c101d24 */
[----:B------:R-:W-:Y:S05]  /*89f0*/  BRA `(.L_x_8645) ;  /* 0x0000000c000c7947 */ /* 0x000fea0003800000 */
.L_x_8653:
        /* <DEDUP_REMOVED lines=17> */
[----:B--2---:R-:W-:Y:S02]  /*8b10*/  LOP3.LUT R6, R10, 0x7fffffff, RZ, 0xc0, !PT ;  /* 0x7fffffff0a067812 */ /* 0x004fe400078ec0ff */
        /* <DEDUP_REMOVED lines=9> */
.L_x_8658:
[----:B------:R-:W-:Y:S05]  /*8bb0*/  BSYNC.RECONVERGENT B0 ;  /* 0x0000000000007941 */ /* 0x000fea0003800200 */
.L_x_8657:
[----:B------:R-:W-:-:S05]  /*8bc0*/  LOP3.LUT R7, R0, 0x80, R7, 0xf8, !PT ;  /* 0x0000008000077812 */ /* 0x000fca00078ef807 */
[----:B------:R0:W-:Y:S01]  /*8bd0*/  STG.E.U8 desc[UR36][R8.64], R7 ;  /* 0x0000000708007986 */ /* 0x0001e2000c101124 */
[----:B------:R-:W-:Y:S05]  /*8be0*/  BRA `(.L_x_8645) ;  /* 0x0000000800907947 */ /* 0x000fea0003800000 */
.L_x_8656:
        /* <DEDUP_REMOVED lines=10> */
[----:B--2---:R-:W-:Y:S02]  /*8c90*/  LOP3.LUT R6, R10, 0x7fffffff, RZ, 0xc0, !PT ;  /* 0x7fffffff0a067812 */ /* 0x004fe400078ec0ff */
        /* <DEDUP_REMOVED lines=12> */
.L_x_8660:
[----:B------:R-:W-:Y:S05]  /*8d60*/  BSYNC.RECONVERGENT B0 ;  /* 0x0000000000007941 */ /* 0x000fea0003800200 */
.L_x_8659:
[----:B------:R-:W-:-:S05]  /*8d70*/  LOP3.LUT R7, R0, 0x80, R7, 0xf8, !PT ;  /* 0x0000008000077812 */ /* 0x000fca00078ef807 */
[----:B------:R0:W-:Y:S01]  /*8d80*/  STG.E.U8 desc[UR36][R8.64], R7 ;  /* 0x0000000708007986 */ /* 0x0001e2000c101124 */
[----:B------:R-:W-:Y:S05]  /*8d90*/  BRA `(.L_x_8645) ;  /* 0x0000000800247947 */ /* 0x000fea0003800000 */
.L_x_8655:
        /* <DEDUP_REMOVED lines=12> */
.L_x_8652:
        /* <DEDUP_REMOVED lines=11> */
.L_x_8663:
[----:B------:R-:W-:Y:S01]  /*8f10*/  UMOV UR4, 0xf0000000 ;  /* 0xf000000000047882 */ /* 0x000fe20000000000 */
[----:B------:R-:W-:Y:S01]  /*8f20*/  UMOV UR5, 0x380fffff ;  /* 0x380fffff00057882 */ /* 0x000fe20000000000 */
[----:B--2---:R-:W0:-:S15]  /*8f30*/  F2F.F32.F64 R7, R4 ;  /* 0x0000000400077310 */ /* 0x004e1e0000301000 */
        /* <DEDUP_REMOVED lines=18> */
.L_x_8666:
[----:B------:R-:W-:-:S04]  /*9060*/  SHF.R.U32.HI R0, RZ, 0x14, R7 ;  /* 0x00000014ff007819 */ /* 0x000fc80000011607 */
[----:B------:R-:W-:-:S04]  /*9070*/  LOP3.LUT R0, R0, 0x1, RZ, 0xc0, !PT ;  /* 0x0000000100007812 */ /* 0x000fc800078ec0ff */
[----:B------:R-:W-:-:S04]  /*9080*/  IADD3 R0, PT, PT, R7, 0x487ffff, R0 ;  /* 0x0487ffff07007810 */ /* 0x000fc80007ffe000 */
[----:B------:R-:W-:-:S04]  /*9090*/  SHF.R.U32.HI R0, RZ, 0x14, R0 ;  /* 0x00000014ff007819 */ /* 0x000fc80000011600 */
[----:B------:R-:W-:-:S07]  /*90a0*/  LOP3.LUT R3, R0, 0xff, RZ, 0xc0, !PT ;  /* 0x000000ff00037812 */ /* 0x000fce00078ec0ff */
.L_x_8667:
[----:B------:R-:W-:-:S04]  /*90b0*/  SHF.R.U32.HI R0, RZ, 0x18, R7 ;  /* 0x00000018ff007819 */ /* 0x000fc80000011607 */
[----:B------:R-:W-:-:S07]  /*90c0*/  LOP3.LUT R0, R3, 0x80, R0, 0xf8, !PT ;  /* 0x0000008003007812 */ /* 0x000fce00078ef800 */
.L_x_8665:
[----:B------:R-:W-:Y:S05]  /*90d0*/  BSYNC.RECONVERGENT B0 ;  /* 0x0000000000007941 */ /* 0x000fea0003800200 */
.L_x_8664:
[----:B------:R0:W-:Y:S01]  /*90e0*/  STG.E.U8 desc[UR36][R8.64], R0 ;  /* 0x0000000008007986 */ /* 0x0001e2000c101124 */
[----:B------:R-:W-:Y:S05]  /*90f0*/  BRA `(.L_x_8645) ;  /* 0x00000004004c7947 */ /* 0x000fea0003800000 */
.L_x_8662:
        /* <DEDUP_REMOVED lines=21> */
.L_x_8670:
[----:B------:R-:W-:-:S04]  /*9250*/  SHF.R.U32.HI R0, RZ, 0x15, R7 ;  /* 0x00000015ff007819 */ /* 0x000fc80000011607 */
[----:B------:R-:W-:-:S04]  /*9260*/  LOP3.LUT R0, R0, 0x1, RZ, 0xc0, !PT ;  /* 0x0000000100007812 */ /* 0x000fc800078ec0ff */
[----:B------:R-:W-:-:S04]  /*9270*/  IADD3 R0, PT, PT, R7, 0x88fffff, R0 ;  /* 0x088fffff07007810 */ /* 0x000fc80007ffe000 */
[----:B------:R-:W-:-:S04]  /*9280*/  SHF.R.U32.HI R0, RZ, 0x15, R0 ;  /* 0x00000015ff007819 */ /* 0x000fc80000011600 */
[----:B------:R-:W-:-:S07]  /*9290*/  LOP3.LUT R3, R0, 0xff, RZ, 0xc0, !PT ;  /* 0x000000ff00037812 */ /* 0x000fce00078ec0ff */
.L_x_8671:
[----:B------:R-:W-:-:S04]  /*92a0*/  SHF.R.U32.HI R0, RZ, 0x18, R7 ;  /* 0x00000018ff007819 */ /* 0x000fc80000011607 */
[----:B------:R-:W-:-:S07]  /*92b0*/  LOP3.LUT R0, R3, 0x80, R0, 0xf8, !PT ;  /* 0x0000008003007812 */ /* 0x000fce00078ef800 */
.L_x_8669:
[----:B------:R-:W-:Y:S05]  /*92c0*/  BSYNC.RECONVERGENT B0 ;  /* 0x0000000000007941 */ /* 0x000fea0003800200 */
.L_x_8668:
[----:B------:R0:W-:Y:S01]  /*92d0*/  STG.E.U8 desc[UR36][R8.64], R0 ;  /* 0x0000000008007986 */ /* 0x0001e2000c101124 */
[----:B------:R-:W-:Y:S05]  /*92e0*/  BRA `(.L_x_8645) ;  /* 0x0000000000d07947 */ /* 0x000fea0003800000 */
.L_x_8661:
[----:B------:R-:W-:-:S13]  /*92f0*/  ISETP.NE.AND P0, PT, R0, 0x1c, PT ;  /* 0x0000001c0000780c */ /* 0x000fda0003f05270 */
[----:B------:R-:W-:Y:S05]  /*9300*/  @!P0 BRA `(.L_x_8672) ;  /* 0x0000000000c08947 */ /* 0x000fea0003800000 */
[----:B------:R-:W-:-:S13]  /*9310*/  ISETP.NE.AND P0, PT, R0, 0x1d, PT ;  /* 0x0000001d0000780c */ /* 0x000fda0003f05270 */
[----:B------:R-:W-:Y:S05]  /*9320*/  @!P0 BRA `(.L_x_8673) ;  /* 0x0000000000ac8947 */ /* 0x000fea0003800000 */
[----:B------:R-:W-:-:S13]  /*9330*/  ISETP.NE.AND P0, PT, R0, 0x2c, PT ;  /* 0x0000002c0000780c */ /* 0x000fda0003f05270 */
[----:B------:R-:W-:Y:S05]  /*9340*/  @!P0 BRA `(.L_x_8674) ;  /* 0x0000000000448947 */ /* 0x000fea0003800000 */
.L_x_8644:
[----:B------:R-:W-:Y:S01]  /*9350*/  MOV R14, 0x0 ;  /* 0x00000000000e7802 */ /* 0x000fe20000000f00 */
[----:B------:R-:W0:Y:S01]  /*9360*/  LDCU.64 UR6, c[0x4][0x148] ;  /* 0x01002900ff0677ac */ /* 0x000e220008000a00 */
[----:B------:R-:W-:Y:S02]  /*9370*/  IMAD.MOV.U32 R8, RZ, RZ, 0x65 ;  /* 0x00000065ff087424 */ /* 0x000fe400078e00ff */
[----:B------:R-:W-:Y:S01]  /*9380*/  IMAD.MOV.U32 R12, RZ, RZ, 0x1 ;  /* 0x00000001ff0c7424 */ /* 0x000fe200078e00ff */
[----:B------:R-:W2:Y:S01]  /*9390*/  LDCU.64 UR8, c[0x4][0x150] ;  /* 0x01002a00ff0877ac */ /* 0x000ea20008000a00 */
[----:B------:R-:W1:Y:S01]  /*93a0*/  LDC.64 R14, c[0x4][R14] ;  /* 0x010000000e0e7b82 */ /* 0x000e620000000a00 */
        /* <DEDUP_REMOVED lines=10> */
.L_x_8675:
[----:B------:R-:W-:Y:S05]  /*9450*/  BRA `(.L_x_8645) ;  /* 0x0000000000747947 */ /* 0x000fea0003800000 */
.L_x_8674:
        /* <DEDUP_REMOVED lines=9> */
[----:B--2---:R-:W-:-:S04]  /*94f0*/  SHF.R.U32.HI R6, RZ, 0x17, R10 ;  /* 0x00000017ff067819 */ /* 0x004fc8000001160a */
        /* <DEDUP_REMOVED lines=14> */
.L_x_8673:
[----:B------:R-:W0:Y:S02]  /*95e0*/  F2I.U64.F64.TRUNC R4, R4 ;  /* 0x0000000400047311 */ /* 0x000e24000030d800 */
[----:B0-----:R1:W-:Y:S01]  /*95f0*/  STG.E.64 desc[UR36][R8.64], R4 ;  /* 0x0000000408007986 */ /* 0x0013e2000c101b24 */
[----:B------:R-:W-:Y:S05]  /*9600*/  BRA `(.L_x_8645) ;  /* 0x0000000000087947 */ /* 0x000fea0003800000 */
.L_x_8672:
[----:B------:R-:W0:Y:S02]  /*9610*/  F2I.U32.F64.TRUNC R5, R4 ;  /* 0x0000000400057311 */ /* 0x000e24000030d000 */
[----:B0-----:R0:W-:Y:S02]  /*9620*/  STG.E desc[UR36][R8.64], R5 ;  /* 0x0000000508007986 */ /* 0x0011e4000c101924 */
.L_x_8645:
[----:B------:R-:W-:-:S05]  /*9630*/  VIADD R33, R33, 0x80 ;  /* 0x0000008021217836 */ /* 0x000fca0000000000 */
[----:B------:R-:W-:-:S13]  /*9640*/  ISETP.GE.AND P0, PT, R33, R32, PT ;  /* 0x000000202100720c */ /* 0x000fda0003f06270 */
[----:B------:R-:W-:Y:S05]  /*9650*/  @P0 BREAK.RELIABLE B6 ;  /* 0x0000000000060942 */ /* 0x000fea0003800100 */
[----:B------:R-:W-:Y:S05]  /*9660*/  @P0 BRA `(.L_x_8676) ;  /* 0x0000002800a00947 */ /* 0x000fea0003800000 */
[----:B------:R-:W5:Y:S01]  /*9670*/  LDCU UR4, c[0x0][0x3d0] ;  /* 0x00007a00ff0477ac */ /* 0x000f620008000800 */
[----:B01----:R-:W0:Y:S01]  /*9680*/  LDC.64 R4, c[0x0][0x3b0] ;  /* 0x0000ec00ff047b82 */ /* 0x003e220000000a00 */
[----:B------:R-:W-:Y:S01]  /*9690*/  IMAD R0, R2, 0x200, R33 ;  /* 0x0000020002007824 */ /* 0x000fe200078e0221 */
[----:B--2---:R-:W-:-:S03]  /*96a0*/  PRMT R6, R22, 0x9910, RZ ;  /* 0x0000991016067816 */ /* 0x004fc600000000ff */
        /* <DEDUP_REMOVED lines=17> */
.L_x_8680:
[----:B------:R-:W0:Y:S02]  /*97c0*/  F2I.S64.F64.TRUNC R28, R28 ;  /* 0x0000001c001c7311 */ /* 0x000e24000030d900 */
[----:B0-----:R-:W-:-:S05]  /*97d0*/  IMAD.MOV.U32 R3, RZ, RZ, R28 ;  /* 0x000000ffff037224 */ /* 0x001fca00078e001c */
[----:B------:R0:W-:Y:S01]  /*97e0*/  STG.E.U8 desc[UR36][R4.64], R3 ;  /* 0x0000000304007986 */ /* 0x0001e2000c101124 */
[----:B------:R-:W-:Y:S05]  /*97f0*/  BRA `(.L_x_8682) ;  /* 0x0000001000e07947 */ /* 0x000fea0003800000 */
.L_x_8679:
        /* <DEDUP_REMOVED lines=9> */
.L_x_8684:
[----:B------:R-:W0:Y:S02]  /*9890*/  F2I.F64.TRUNC R29, R28 ;  /* 0x0000001c001d7311 */ /* 0x000e24000030d100 */
[----:B0-----:R0:W-:Y:S01]  /*98a0*/  STG.E desc[UR36][R4.64], R29 ;  /* 0x0000001d04007986 */ /* 0x0011e2000c101924 */
[----:B------:R-:W-:Y:S05]  /*98b0*/  BRA `(.L_x_8682) ;  /* 0x0000001000b07947 */ /* 0x000fea0003800000 */
.L_x_8683:
[----:B------:R-:W0:Y:S02]  /*98c0*/  F2I.F64.TRUNC R29, R28 ;  /* 0x0000001c001d7311 */ /* 0x000e24000030d100 */
[----:B0-----:R0:W-:Y:S01]  /*98d0*/  STG.E.U16 desc[UR36][R4.64], R29 ;  /* 0x0000001d04007986 */ /* 0x0011e2000c101524 */
[----:B------:R-:W-:Y:S05]  /*98e0*/  BRA `(.L_x_8682) ;  /* 0x0000001000a47947 */ /* 0x000fea0003800000 */
.L_x_8678:
        /* <DEDUP_REMOVED lines=17> */
.L_x_8686:
        /* <DEDUP_REMOVED lines=12> */
.L_x_8685:
        /* <DEDUP_REMOVED lines=28> */
.L_x_8688:
        /* <DEDUP_REMOVED lines=23> */
.L_x_8687:
[----:B------:R0:W-:Y:S01]  /*9df0*/  STG.E.64 desc[UR36][R4.64], R28 ;  /* 0x0000001c04007986 */ /* 0x0001e2000c101b24 */
[----:B------:R-:W-:Y:S05]  /*9e00*/  BRA `(.L_x_8682) ;  /* 0x0000000c005c7947 */ /* 0x000fea0003800000 */
.L_x_8677:
        /* <DEDUP_REMOVED lines=13> */
.L_x_8692:
        /* <DEDUP_REMOVED lines=26> */
.L_x_8695:
[----:B------:R-:W-:-:S04]  /*a080*/  SHF.R.U32.HI R3, RZ, 0x18, R7 ;  /* 0x00000018ff037819 */ /* 0x000fc80000011607 */
[----:B------:R-:W-:-:S07]  /*a090*/  LOP3.LUT R0, R0, 0x80, R3, 0xf8, !PT ;  /* 0x0000008000007812 */ /* 0x000fce00078ef803 */
.L_x_8694:
[----:B------:R-:W-:Y:S05]  /*a0a0*/  BSYNC.RECONVERGENT B0 ;  /* 0x0000000000007941 */ /* 0x000fea0003800200 */
.L_x_8693:
[----:B------:R0:W-:Y:S01]  /*a0b0*/  STG.E.U8 desc[UR36][R4.64], R0 ;  /* 0x0000000004007986 */ /* 0x0001e2000c101124 */
[----:B------:R-:W-:Y:S05]  /*a0c0*/  BRA `(.L_x_8682) ;  /* 0x0000000800ac7947 */ /* 0x000fea0003800000 */
.L_x_8691:
        /* <DEDUP_REMOVED lines=26> */
.L_x_8698:
[----:B------:R-:W-:-:S04]  /*a270*/  SHF.R.U32.HI R3, RZ, 0x18, R7 ;  /* 0x00000018ff037819 */ /* 0x000fc80000011607 */
[----:B------:R-:W-:-:S07]  /*a280*/  LOP3.LUT R0, R0, 0x80, R3, 0xf8, !PT ;  /* 0x0000008000007812 */ /* 0x000fce00078ef803 */
.L_x_8697:
[----:B------:R-:W-:Y:S05]  /*a290*/  BSYNC.RECONVERGENT B0 ;  /* 0x0000000000007941 */ /* 0x000fea0003800200 */
.L_x_8696:
[----:B------:R0:W-:Y:S01]  /*a2a0*/  STG.E.U8 desc[UR36][R4.64], R0 ;  /* 0x0000000004007986 */ /* 0x0001e2000c101124 */
[----:B------:R-:W-:Y:S05]  /*a2b0*/  BRA `(.L_x_8682) ;  /* 0x0000000800307947 */ /* 0x000fea0003800000 */
.L_x_8690:
        /* <DEDUP_REMOVED lines=30> */
.L_x_8700:
[----:B------:R-:W0:Y:S02]  /*a4a0*/  F2I.U64.F64.TRUNC R28, R28 ;  /* 0x0000001c001c7311 */ /* 0x000e24000030d800 */
[----:B0-----:R0:W-:Y:S01]  /*a4b0*/  STG.E.64 desc[UR36][R4.64], R28 ;  /* 0x0000001c04007986 */ /* 0x0011e2000c101b24 */
[----:B------:R-:W-:Y:S05]  /*a4c0*/  BRA `(.L_x_8682) ;  /* 0x0000000400ac7947 */ /* 0x000fea0003800000 */
.L_x_8699:
[----:B------:R-:W0:Y:S02]  /*a4d0*/  F2I.U32.F64.TRUNC R29, R28 ;  /* 0x0000001c001d7311 */ /* 0x000e24000030d000 */
[----:B0-----:R0:W-:Y:S01]  /*a4e0*/  STG.E desc[UR36][R4.64], R29 ;  /* 0x0000001d04007986 */ /* 0x0011e2000c101924 */
[----:B------:R-:W-:Y:S05]  /*a4f0*/  BRA `(.L_x_8682) ;  /* 0x0000000400a07947 */ /* 0x000fea0003800000 */
.L_x_8689:
        /* <DEDUP_REMOVED lines=15> */
.L_x_8702:
[----:B---3--:R0:W-:Y:S01]  /*a5f0*/  STG.E.128 desc[UR36][R4.64], R28 ;  /* 0x0000001c04007986 */ /* 0x0081e2000c101d24 */
[----:B------:R-:W-:Y:S05]  /*a600*/  BRA `(.L_x_8682) ;  /* 0x00000004005c7947 */ /* 0x000fea0003800000 */
.L_x_8701:
[----:B------:R-:W-:-:S13]  /*a610*/  ISETP.NE.AND P0, PT, R0, 0xf, PT ;  /* 0x0000000f0000780c */ /* 0x000fda0003f05270 */
[----:B------:R-:W-:Y:S05]  /*a620*/  @!P0 BRA `(.L_x_8703) ;  /* 0x0000000400288947 */ /* 0x000fea0003800000 */
[----:B------:R-:W-:-:S13]  /*a630*/  ISETP.NE.AND P0, PT, R0, 0x17, PT ;  /* 0x000000170000780c */ /* 0x000fda0003f05270 */
[----:B------:R-:W-:Y:S05]  /*a640*/  @!P0 BRA `(.L_x_8704) ;  /* 0x0000000000b08947 */ /* 0x000fea0003800000 */
[----:B------:R-:W-:-:S13]  /*a650*/  ISETP.NE.AND P0, PT, R0, 0x18, PT ;  /* 0x000000180000780c */ /* 0x000fda0003f05270 */
[----:B------:R-:W-:Y:S05]  /*a660*/  @!P0 BRA `(.L_x_8705) ;  /* 0x0000000000448947 */ /* 0x000fea0003800000 */
.L_x_8681:
[----:B------:R-:W-:Y:S01]  /*a670*/  MOV R0, 0x0 ;  /* 0x0000000000007802 */ /* 0x000fe20000000f00 */
[----:B------:R-:W0:Y:S01]  /*a680*/  LDCU.64 UR4, c[0x4][0x148] ;  /* 0x01002900ff0477ac */ /* 0x000e220008000a00 */
[----:B------:R-:W-:Y:S02]  /*a690*/  IMAD.MOV.U32 R8, RZ, RZ, 0x65 ;  /* 0x00000065ff087424 */ /* 0x000fe400078e00ff */
[----:B------:R1:W2:Y:S01]  /*a6a0*/  LDC.64 R14, c[0x4][R0] ;  /* 0x01000000000e7b82 */ /* 0x0002a20000000a00 */
[----:B------:R-:W5:Y:S01]  /*a6b0*/  LDCU.64 UR6, c[0x4][0x150] ;  /* 0x01002a00ff0677ac */ /* 0x000f620008000a00 */
[----:B------:R-:W-:Y:S02]  /*a6c0*/  IMAD.MOV.U32 R12, RZ, RZ, 0x1 ;  /* 0x00000001ff0c7424 */ /* 0x000fe400078e00ff */
[----:B------:R-:W-:Y:S01]  /*a6d0*/  IMAD.MOV.U32 R13, RZ, RZ, RZ ;  /* 0x000000ffff0d7224 */ /* 0x000fe200078e00ff */
[----:B------:R-:W3:Y:S01]  /*a6e0*/  LDCU.64 UR8, c[0x4][0x38] ;  /* 0x01000700ff0877ac */ /* 0x000ee20008000a00 */
[----:B0-----:R-:W-:-:S02]  /*a6f0*/  IMAD.U32 R4, RZ, RZ, UR4 ;  /* 0x00000004ff047e24 */ /* 0x001fc4000f8e00ff */
[----:B------:R-:W-:Y:S02]  /*a700*/  IMAD.U32 R5, RZ, RZ, UR5 ;  /* 0x00000005ff057e24 */ /* 0x000fe4000f8e00ff */
[----:B-----5:R-:W-:Y:S02]  /*a710*/  IMAD.U32 R6, RZ, RZ, UR6 ;  /* 0x00000006ff067e24 */ /* 0x020fe4000f8e00ff */
[----:B------:R-:W-:Y:S02]  /*a720*/  IMAD.U32 R7, RZ, RZ, UR7 ;  /* 0x00000007ff077e24 */ /* 0x000fe4000f8e00ff */
[----:B---3--:R-:W-:Y:S02]  /*a730*/  IMAD.U32 R10, RZ, RZ, UR8 ;  /* 0x00000008ff0a7e24 */ /* 0x008fe4000f8e00ff */
[----:B-1----:R-:W-:-:S07]  /*a740*/  IMAD.U32 R11, RZ, RZ, UR9 ;  /* 0x00000009ff0b7e24 */ /* 0x002fce000f8e00ff */
[----:B------:R-:W-:-:S07]  /*a750*/  LEPC R20, `(.L_x_8706) ;  /* 0x000000001014794e */ /* 0x000fce0000000000 */
[----:B--2-4-:R-:W-:Y:S05]  /*a760*/  CALL.ABS.NOINC R14 ;  /* 0x000000000e007343 */ /* 0x014fea0003c00000 */
.L_x_8706:
[----:B------:R-:W-:Y:S05]  /*a770*/  BRA `(.L_x_8682) ;  /* 0x0000000400007947 */ /* 0x000fea0003800000 */
.L_x_8705:
        /* <DEDUP_REMOVED lines=21> */
.L_x_8708:
[----:B------:R-:W-:Y:S05]  /*a8d0*/  BSYNC.RECONVERGENT B0 ;  /* 0x0000000000007941 */ /* 0x000fea0003800200 */
.L_x_8707:
[----:B------:R-:W-:-:S05]  /*a8e0*/  LOP3.LUT R3, R0, 0x80, R3, 0xf8, !PT ;  /* 0x0000008000037812 */ /* 0x000fca00078ef803 */
[----:B------:R0:W-:Y:S01]  /*a8f0*/  STG.E.U8 desc[UR36][R4.64], R3 ;  /* 0x0000000304007986 */ /* 0x0001e2000c101124 */
[----:B------:R-:W-:Y:S05]  /*a900*/  BRA `(.L_x_8682) ;  /* 0x00000000009c7947 */ /* 0x000fea0003800000 */
.L_x_8704:
        /* <DEDUP_REMOVED lines=20> */
.L_x_8710:
[----:B------:R-:W-:Y:S01]  /*aa50*/  IMAD.MOV.U32 R0, RZ, RZ, 0x7f ;  /* 0x0000007fff007424 */ /* 0x000fe200078e00ff */
[----:B------:R-:W-:-:S04]  /*aa60*/  ISETP.GT.U32.AND P0, PT, R3, 0x7f800000, PT ;  /* 0x7f8000000300780c */ /* 0x000fc80003f04070 */
[----:B------:R-:W-:-:S09]  /*aa70*/  SEL R0, R0, 0x7c, P0 ;  /* 0x0000007c00007807 */ /* 0x000fd20000000000 */
.L_x_8711:
[----:B------:R-:W-:Y:S05]  /*aa80*/  BSYNC.RECONVERGENT B0 ;  /* 0x0000000000007941 */ /* 0x000fea0003800200 */
.L_x_8709:
[----:B------:R-:W-:-:S04]  /*aa90*/  SHF.R.U32.HI R3, RZ, 0x18, R7 ;  /* 0x00000018ff037819 */ /* 0x000fc80000011607 */
[----:B------:R-:W-:-:S05]  /*aaa0*/  LOP3.LUT R3, R0, 0x80, R3, 0xf8, !PT ;  /* 0x0000008000037812 */ /* 0x000fca00078ef803 */
[----:B------:R2:W-:Y:S01]  /*aab0*/  STG.E.U8 desc[UR36][R4.64], R3 ;  /* 0x0000000304007986 */ /* 0x0005e2000c101124 */
[----:B------:R-:W-:Y:S05]  /*aac0*/  BRA `(.L_x_8682) ;  /* 0x00000000002c7947 */ /* 0x000fea0003800000 */
.L_x_8703:
        /* <DEDUP_REMOVED lines=11> */
.L_x_8682:
[----:B------:R-:W-:-:S07]  /*ab80*/  VIADD R33, R33, 0x80 ;  /* 0x0000008021217836 */ /* 0x000fce0000000000 */
.L_x_8639:
[----:B------:R-:W-:-:S13]  /*ab90*/  ISETP.GE.AND P0, PT, R33, R32, PT ;  /* 0x000000202100720c */ /* 0x000fda0003f06270 */
[----:B------:R-:W-:Y:S05]  /*aba0*/  @P0 BREAK.RELIABLE B6 ;  /* 0x0000000000060942 */ /* 0x000fea0003800100 */
[----:B------:R-:W-:Y:S05]  /*abb0*/  @P0 BRA `(.L_x_8676) ;  /* 0x00000014004c0947 */ /* 0x000fea0003800000 */
[----:B------:R-:W-:Y:S05]  /*abc0*/  BSYNC.RELIABLE B6 ;  /* 0x0000000000067941 */ /* 0x000fea0003800100 */
.L_x_8638:
[----:B------:R-:W5:Y:S01]  /*abd0*/  LDCU UR4, c[0x0][0x3d0] ;  /* 0x00007a00ff0477ac */ /* 0x000f620008000800 */
[----:B012---:R-:W0:Y:S01]  /*abe0*/  LDC.64 R4, c[0x0][0x3b0] ;  /* 0x0000ec00ff047b82 */ /* 0x007e220000000a00 */
        /* <DEDUP_REMOVED lines=19> */
.L_x_8715:
[----:B------:R-:W0:Y:S02]  /*ad20*/  F2I.S64.F64.TRUNC R24, R24 ;  /* 0x0000001800187311 */ /* 0x000e24000030d900 */
[----:B0-----:R-:W-:-:S05]  /*ad30*/  IMAD.MOV.U32 R3, RZ, RZ, R24 ;  /* 0x000000ffff037224 */ /* 0x001fca00078e0018 */
[----:B------:R0:W-:Y:S01]  /*ad40*/  STG.E.U8 desc[UR36][R4.64], R3 ;  /* 0x0000000304007986 */ /* 0x0001e2000c101124 */
[----:B------:R-:W-:Y:S05]  /*ad50*/  BRA `(.L_x_8717) ;  /* 0x0000001000e07947 */ /* 0x000fea0003800000 */
.L_x_8714:
        /* <DEDUP_REMOVED lines=9> */
.L_x_8719:
[----:B------:R-:W0:Y:S02]  /*adf0*/  F2I.F64.TRUNC R25, R24 ;  /* 0x0000001800197311 */ /* 0x000e24000030d100 */
[----:B0-----:R0:W-:Y:S01]  /*ae00*/  STG.E desc[UR36][R4.64], R25 ;  /* 0x0000001904007986 */ /* 0x0011e2000c101924 */
[----:B------:R-:W-:Y:S05]  /*ae10*/  BRA `(.L_x_8717) ;  /* 0x0000001000b07947 */ /* 0x000fea0003800000 */
.L_x_8718:
[----:B------:R-:W0:Y:S02]  /*ae20*/  F2I.F64.TRUNC R25, R24 ;  /* 0x0000001800197311 */ /* 0x000e24000030d100 */
[----:B0-----:R0:W-:Y:S01]  /*ae30*/  STG.E.U16 desc[UR36][R4.64], R25 ;  /* 0x0000001904007986 */ /* 0x0011e2000c101524 */
[----:B------:R-:W-:Y:S05]  /*ae40*/  BRA `(.L_x_8717) ;  /* 0x0000001000a47947 */ /* 0x000fea0003800000 */
.L_x_8713:
        /* <DEDUP_REMOVED lines=17> */
.L_x_8721:
        /* <DEDUP_REMOVED lines=12> */
.L_x_8720:
        /* <DEDUP_REMOVED lines=19> */
[----:B---34-:R-:W0:-:S15]  /*b150*/  F2F.F32.F64 R7, R26 ;  /* 0x0000001a00077310 */ /* 0x018e1e0000301000 */
        /* <DEDUP_REMOVED lines=8> */
.L_x_8723:
        /* <DEDUP_REMOVED lines=23> */
.L_x_8722:
[----:B------:R0:W-:Y:S01]  /*b350*/  STG.E.64 desc[UR36][R4.64], R24 ;  /* 0x0000001804007986 */ /* 0x0001e2000c101b24 */
[----:B------:R-:W-:Y:S05]  /*b360*/  BRA `(.L_x_8717) ;  /* 0x0000000c005c7947 */ /* 0x000fea0003800000 */
.L_x_8712:
        /* <DEDUP_REMOVED lines=13> */
.L_x_8727:
        /* <DEDUP_REMOVED lines=26> */
.L_x_8730:
[----:B------:R-:W-:-:S04]  /*b5e0*/  SHF.R.U32.HI R3, RZ, 0x18, R7 ;  /* 0x00000018ff037819 */ /* 0x000fc80000011607 */
[----:B------:R-:W-:-:S07]  /*b5f0*/  LOP3.LUT R0, R0, 0x80, R3, 0xf8, !PT ;  /* 0x0000008000007812 */ /* 0x000fce00078ef803 */
.L_x_8729:
[----:B------:R-:W-:Y:S05]  /*b600*/  BSYNC.RECONVERGENT B0 ;  /* 0x0000000000007941 */ /* 0x000fea0003800200 */
.L_x_8728:
[----:B------:R0:W-:Y:S01]  /*b610*/  STG.E.U8 desc[UR36][R4.64], R0 ;  /* 0x0000000004007986 */ /* 0x0001e2000c101124 */
[----:B------:R-:W-:Y:S05]  /*b620*/  BRA `(.L_x_8717) ;  /* 0x0000000800ac7947 */ /* 0x000fea0003800000 */
.L_x_8726:
        /* <DEDUP_REMOVED lines=26> */
.L_x_8733:
[----:B------:R-:W-:-:S04]  /*b7d0*/  SHF.R.U32.HI R3, RZ, 0x18, R7 ;  /* 0x00000018ff037819 */ /* 0x000fc80000011607 */
[----:B------:R-:W-:-:S07]  /*b7e0*/  LOP3.LUT R0, R0, 0x80, R3, 0xf8, !PT ;  /* 0x0000008000007812 */ /* 0x000fce00078ef803 */
.L_x_8732:
[----:B------:R-:W-:Y:S05]  /*b7f0*/  BSYNC.RECONVERGENT B0 ;  /* 0x0000000000007941 */ /* 0x000fea0003800200 */
.L_x_8731:
[----:B------:R0:W-:Y:S01]  /*b800*/  STG.E.U8 desc[UR36][R4.64], R0 ;  /* 0x0000000004007986 */ /* 0x0001e2000c101124 */
[----:B------:R-:W-:Y:S05]  /*b810*/  BRA `(.L_x_8717) ;  /* 0x0000000800307947 */ /* 0x000fea0003800000 */
.L_x_8725:
        /* <DEDUP_REMOVED lines=30> */
.L_x_8735:
[----:B------:R-:W0:Y:S02]  /*ba00*/  F2I.U64.F64.TRUNC R24, R24 ;  /* 0x0000001800187311 */ /* 0x000e24000030d800 */
[----:B0-----:R0:W-:Y:S01]  /*ba10*/  STG.E.64 desc[UR36][R4.64], R24 ;  /* 0x0000001804007986 */ /* 0x0011e2000c101b24 */
[----:B------:R-:W-:Y:S05]  /*ba20*/  BRA `(.L_x_8717) ;  /* 0x0000000400ac7947 */ /* 0x000fea0003800000 */
.L_x_8734:
[----:B------:R-:W0:Y:S02]  /*ba30*/  F2I.U32.F64.TRUNC R25, R24 ;  /* 0x0000001800197311 */ /* 0x000e24000030d000 */
[----:B0-----:R0:W-:Y:S01]  /*ba40*/  STG.E desc[UR36][R4.64], R25 ;  /* 0x0000001904007986 */ /* 0x0011e2000c101924 */
[----:B------:R-:W-:Y:S05]  /*ba50*/  BRA `(.L_x_8717) ;  /* 0x0000000400a07947 */ /* 0x000fea0003800000 */
.L_x_8724:
[----:B------:R-:W-:-:S13]  /*ba60*/  ISETP.GT.AND P0, PT, R0, 0xe, PT ;  /* 0x0000000e0000780c */ /* 0x000fda0003f04270 */
[----:B------:R-:W-:Y:S05]  /*ba70*/  @P0 BRA `(.L_x_8736) ;  /* 0x00000000003c0947 */ /* 0x000fea0003800000 */
[----:B------:R-:W-:-:S13]  /*ba80*/  ISETP.NE.AND P0, PT, R0, 0xa, PT ;  /* 0x0000000a0000780c */ /* 0x000fda0003f05270 */
[----:B------:R-:W-:Y:S05]  /*ba90*/  @!P0 BRA `(.L_x_8737) ;  /* 0x00000000002c8947 */ /* 0x000fea0003800000 */
[----:B------:R-:W-:-:S13]  /*baa0*/  ISETP.NE.AND P0, PT, R0, 0xb, PT ;  /* 0x0000000b0000780c */ /* 0x000fda0003f05270 */
[----:B------:R-:W-:Y:S05]  /*bab0*/  @P0 BRA `(.L_x_8716) ;  /* 0x0000000000440947 */ /* 0x000fea0003800000 */
[----:B---34-:R-:W0:-:S15]  /*bac0*/  DSETP.NEU.AND P0, PT, R26, RZ, PT ;  /* 0x000000ff1a00722a */ /* 0x018e1e0003f0d000 */
        /* <DEDUP_REMOVED lines=8> */
.L_x_8737:
[----:B---34-:R0:W-:Y:S01]  /*bb50*/  STG.E.128 desc[UR36][R4.64], R24 ;  /* 0x0000001804007986 */ /* 0x0181e2000c101d24 */
[----:B------:R-:W-:Y:S05]  /*bb60*/  BRA `(.L_x_8717) ;  /* 0x00000004005c7947 */ /* 0x000fea0003800000 */
.L_x_8736:
[----:B------:R-:W-:-:S13]  /*bb70*/  ISETP.NE.AND P0, PT, R0, 0xf, PT ;  /* 0x0000000f0000780c */ /* 0x000fda0003f05270 */
[----:B------:R-:W-:Y:S05]  /*bb80*/  @!P0 BRA `(.L_x_8738) ;  /* 0x0000000400288947 */ /* 0x000fea0003800000 */
[----:B------:R-:W-:-:S13]  /*bb90*/  ISETP.NE.AND P0, PT, R0, 0x17, PT ;  /* 0x000000170000780c */ /* 0x000fda0003f05270 */
[----:B------:R-:W-:Y:S05]  /*bba0*/  @!P0 BRA `(.L_x_8739) ;  /* 0x0000000000b08947 */ /* 0x000fea0003800000 */
[----:B------:R-:W-:-:S13]  /*bbb0*/  ISETP.NE.AND P0, PT, R0, 0x18, PT ;  /* 0x000000180000780c */ /* 0x000fda0003f05270 */
[----:B------:R-:W-:Y:S05]  /*bbc0*/  @!P0 BRA `(.L_x_8740) ;  /* 0x0000000000448947 */ /* 0x000fea0003800000 */
.L_x_8716:
        /* <DEDUP_REMOVED lines=16> */
.L_x_8741:
[----:B------:R-:W-:Y:S05]  /*bcd0*/  BRA `(.L_x_8717) ;  /* 0x0000000400007947 */ /* 0x000fea0003800000 */
.L_x_8740:
        /* <DEDUP_REMOVED lines=21> */
.L_x_8743:
[----:B------:R-:W-:Y:S05]  /*be30*/  BSYNC.RECONVERGENT B0 ;  /* 0x0000000000007941 */ /* 0x000fea0003800200 */
.L_x_8742:
[----:B------:R-:W-:-:S05]  /*be40*/  LOP3.LUT R3, R0, 0x80, R3, 0xf8, !PT ;  /* 0x0000008000037812 */ /* 0x000fca00078ef803 */
[----:B------:R0:W-:Y:S01]  /*be50*/  STG.E.U8 desc[UR36][R4.64], R3 ;  /* 0x0000000304007986 */ /* 0x0001e2000c101124 */
[----:B------:R-:W-:Y:S05]  /*be60*/  BRA `(.L_x_8717) ;  /* 0x00000000009c7947 */ /* 0x000fea0003800000 */
.L_x_8739:
        /* <DEDUP_REMOVED lines=20> */
.L_x_8745:
[----:B------:R-:W-:Y:S01]  /*bfb0*/  IMAD.MOV.U32 R0, RZ, RZ, 0x7f ;  /* 0x0000007fff007424 */ /* 0x000fe200078e00ff */
[----:B------:R-:W-:-:S04]  /*bfc0*/  ISETP.GT.U32.AND P0, PT, R3, 0x7f800000, PT ;  /* 0x7f8000000300780c */ /* 0x000fc80003f04070 */
[----:B------:R-:W-:-:S09]  /*bfd0*/  SEL R0, R0, 0x7c, P0 ;  /* 0x0000007c00007807 */ /* 0x000fd20000000000 */
.L_x_8746:
[----:B------:R-:W-:Y:S05]  /*bfe0*/  BSYNC.RECONVERGENT B0 ;  /* 0x0000000000007941 */ /* 0x000fea0003800200 */
.L_x_8744:
[----:B------:R-:W-:-:S04]  /*bff0*/  SHF.R.U32.HI R3, RZ, 0x18, R7 ;  /* 0x00000018ff037819 */ /* 0x000fc80000011607 */
[----:B------:R-:W-:-:S05]  /*c000*/  LOP3.LUT R3, R0, 0x80, R3, 0xf8, !PT ;  /* 0x0000008000037812 */ /* 0x000fca00078ef803 */
[----:B------:R2:W-:Y:S01]  /*c010*/  STG.E.U8 desc[UR36][R4.64], R3 ;  /* 0x0000000304007986 */ /* 0x0005e2000c101124 */
[----:B------:R-:W-:Y:S05]  /*c020*/  BRA `(.L_x_8717) ;  /* 0x00000000002c7947 */ /* 0x000fea0003800000 */
.L_x_8738:
        /* <DEDUP_REMOVED lines=11> */
.L_x_8717:
[----:B------:R-:W-:-:S07]  /*c0e0*/  VIADD R33, R33, 0x80 ;  /* 0x0000008021217836 */ /* 0x000fce0000000000 */
.L_x_8676:
[----:B------:R-:W-:Y:S05]  /*c0f0*/  BSYNC.RECONVERGENT B7 ;  /* 0x0000000000077941 */ /* 0x000fea0003800200 */
.L_x_8637:
[----:B------:R-:W-:-:S13]  /*c100*/  ISETP.GE.AND P0, PT, R33, R32, PT ;  /* 0x000000202100720c */ /* 0x000fda0003f06270 */
[----:B------:R-:W-:Y:S05]  /*c110*/  @P0 EXIT ;  /* 0x000000000000094d */ /* 0x000fea0003800000 */
[----:B012---:R-:W0:Y:S01]  /*c120*/  LDC.64 R4, c[0x0][0x3b0] ;  /* 0x0000ec00ff047b82 */ /* 0x007e220000000a00 */
        /* <DEDUP_REMOVED lines=19> */
.L_x_8750:
[----:B------:R-:W0:Y:S02]  /*c260*/  F2I.S64.F64.TRUNC R16, R16 ;  /* 0x0000001000107311 */ /* 0x000e24000030d900 */
[----:B0-----:R-:W-:-:S05]  /*c270*/  IMAD.MOV.U32 R5, RZ, RZ, R16 ;  /* 0x000000ffff057224 */ /* 0x001fca00078e0010 */
[----:B------:R-:W-:Y:S01]  /*c280*/  STG.E.U8 desc[UR36][R2.64], R5 ;  /* 0x0000000502007986 */ /* 0x000fe2000c101124 */
[----:B------:R-:W-:Y:S05]  /*c290*/  EXIT ;  /* 0x000000000000794d */ /* 0x000fea0003800000 */
.L_x_8749:
        /* <DEDUP_REMOVED lines=9> */
.L_x_8753:
[----:B------:R-:W0:Y:S02]  /*c330*/  F2I.F64.TRUNC R17, R16 ;  /* 0x0000001000117311 */ /* 0x000e24000030d100 */
[----:B0-----:R-:W-:Y:S01]  /*c340*/  STG.E desc[UR36][R2.64], R17 ;  /* 0x0000001102007986 */ /* 0x001fe2000c101924 */
[----:B------:R-:W-:Y:S05]  /*c350*/  EXIT ;  /* 0x000000000000794d */ /* 0x000fea0003800000 */
.L_x_8752:
[----:B------:R-:W0:Y:S02]  /*c360*/  F2I.F64.TRUNC R17, R16 ;  /* 0x0000001000117311 */ /* 0x000e24000030d100 */
[----:B0-----:R-:W-:Y:S01]  /*c370*/  STG.E.U16 desc[UR36][R2.64], R17 ;  /* 0x0000001102007986 */ /* 0x001fe2000c101524 */
[----:B------:R-:W-:Y:S05]  /*c380*/  EXIT ;  /* 0x000000000000794d */ /* 0x000fea0003800000 */
.L_x_8748:
        /* <DEDUP_REMOVED lines=17> */
.L_x_8755:
        /* <DEDUP_REMOVED lines=12> */
.L_x_8754:
        /* <DEDUP_REMOVED lines=28> */
.L_x_8757:
        /* <DEDUP_REMOVED lines=23> */
.L_x_8756:
[----:B------:R-:W-:Y:S01]  /*c890*/  STG.E.64 desc[UR36][R2.64], R16 ;  /* 0x0000001002007986 */ /* 0x000fe2000c101b24 */
[----:B------:R-:W-:Y:S05]  /*c8a0*/  EXIT ;  /* 0x000000000000794d */ /* 0x000fea0003800000 */
.L_x_8747:
        /* <DEDUP_REMOVED lines=13> */
.L_x_8761:
        /* <DEDUP_REMOVED lines=26> */
.L_x_8764:
[----:B------:R-:W-:-:S04]  /*cb20*/  SHF.R.U32.HI R5, RZ, 0x18, R5 ;  /* 0x00000018ff057819 */ /* 0x000fc80000011605 */
[----:B------:R-:W-:-:S07]  /*cb30*/  LOP3.LUT R0, R0, 0x80, R5, 0xf8, !PT ;  /* 0x0000008000007812 */ /* 0x000fce00078ef805 */
.L_x_8763:
[----:B------:R-:W-:Y:S05]  /*cb40*/  BSYNC.RECONVERGENT B0 ;  /* 0x0000000000007941 */ /* 0x000fea0003800200 */
.L_x_8762:
[----:B------:R-:W-:Y:S01]  /*cb50*/  STG.E.U8 desc[UR36][R2.64], R0 ;  /* 0x0000000002007986 */ /* 0x000fe2000c101124 */
[----:B------:R-:W-:Y:S05]  /*cb60*/  EXIT ;  /* 0x000000000000794d */ /* 0x000fea0003800000 */
.L_x_8760:
        /* <DEDUP_REMOVED lines=26> */
.L_x_8767:
[----:B------:R-:W-:-:S04]  /*cd10*/  SHF.R.U32.HI R5, RZ, 0x18, R5 ;  /* 0x00000018ff057819 */ /* 0x000fc80000011605 */
[----:B------:R-:W-:-:S07]  /*cd20*/  LOP3.LUT R0, R0, 0x80, R5, 0xf8, !PT ;  /* 0x0000008000007812 */ /* 0x000fce00078ef805 */
.L_x_8766:
[----:B------:R-:W-:Y:S05]  /*cd30*/  BSYNC.RECONVERGENT B0 ;  /* 0x0000000000007941 */ /* 0x000fea0003800200 */
.L_x_8765:
[----:B------:R-:W-:Y:S01]  /*cd40*/  STG.E.U8 desc[UR36][R2.64], R0 ;  /* 0x0000000002007986 */ /* 0x000fe2000c101124 */
[----:B------:R-:W-:Y:S05]  /*cd50*/  EXIT ;  /* 0x000000000000794d */ /* 0x000fea0003800000 */
.L_x_8759:
        /* <DEDUP_REMOVED lines=30> */
.L_x_8769:
[----:B------:R-:W0:Y:S02]  /*cf40*/  F2I.U64.F64.TRUNC R16, R16 ;  /* 0x0000001000107311 */ /* 0x000e24000030d800 */
[----:B0-----:R-:W-:Y:S01]  /*cf50*/  STG.E.64 desc[UR36][R2.64], R16 ;  /* 0x0000001002007986 */ /* 0x001fe2000c101b24 */
[----:B------:R-:W-:Y:S05]  /*cf60*/  EXIT ;  /* 0x000000000000794d */ /* 0x000fea0003800000 */
.L_x_8768:
[----:B------:R-:W0:Y:S02]  /*cf70*/  F2I.U32.F64.TRUNC R17, R16 ;  /* 0x0000001000117311 */ /* 0x000e24000030d000 */
[----:B0-----:R-:W-:Y:S01]  /*cf80*/  STG.E desc[UR36][R2.64], R17 ;  /* 0x0000001102007986 */ /* 0x001fe2000c101924 */
[----:B------:R-:W-:Y:S05]  /*cf90*/  EXIT ;  /* 0x000000000000794d */ /* 0x000fea0003800000 */
.L_x_8758:
        /* <DEDUP_REMOVED lines=15> */
.L_x_8771:
[----:B------:R-:W-:Y:S01]  /*d090*/  STG.E.128 desc[UR36][R2.64], R16 ;  /* 0x0000001002007986 */ /* 0x000fe2000c101d24 */
[----:B------:R-:W-:Y:S05]  /*d0a0*/  EXIT ;  /* 0x000000000000794d */ /* 0x000fea0003800000 */
.L_x_8770:
[----:B------:R-:W-:-:S13]  /*d0b0*/  ISETP.NE.AND P0, PT, R0, 0xf, PT ;  /* 0x0000000f0000780c */ /* 0x000fda0003f05270 */
[----:B------:R-:W-:Y:S05]  /*d0c0*/  @!P0 BRA `(.L_x_8772) ;  /* 0x0000000400288947 */ /* 0x000fea0003800000 */
[----:B------:R-:W-:-:S13]  /*d0d0*/  ISETP.NE.AND P0, PT, R0, 0x17, PT ;  /* 0x000000170000780c */ /* 0x000fda0003f05270 */
[----:B------:R-:W-:Y:S05]  /*d0e0*/  @!P0 BRA `(.L_x_8773) ;  /* 0x0000000000b08947 */ /* 0x000fea0003800000 */
[----:B------:R-:W-:-:S13]  /*d0f0*/  ISETP.NE.AND P0, PT, R0, 0x18, PT ;  /* 0x000000180000780c */ /* 0x000fda0003f05270 */
[----:B------:R-:W-:Y:S05]  /*d100*/  @!P0 BRA `(.L_x_8774) ;  /* 0x0000000000448947 */ /* 0x000fea0003800000 */
.L_x_8751:
        /* <DEDUP_REMOVED lines=16> */
.L_x_8775:
[----:B------:R-:W-:Y:S05]  /*d210*/  EXIT ;  /* 0x000000000000794d */ /* 0x000fea0003800000 */
.L_x_8774:
        /* <DEDUP_REMOVED lines=21> */
.L_x_8777:
[----:B------:R-:W-:Y:S05]  /*d370*/  BSYNC.RECONVERGENT B0 ;  /* 0x0000000000007941 */ /* 0x000fea0003800200 */
.L_x_8776:
[----:B------:R-:W-:-:S05]  /*d380*/  LOP3.LUT R5, R0, 0x80, R5, 0xf8, !PT ;  /* 0x0000008000057812 */ /* 0x000fca00078ef805 */
[----:B------:R-:W-:Y:S01]  /*d390*/  STG.E.U8 desc[UR36][R2.64], R5 ;  /* 0x0000000502007986 */ /* 0x000fe2000c101124 */
[----:B------:R-:W-:Y:S05]  /*d3a0*/  EXIT ;  /* 0x000000000000794d */ /* 0x000fea0003800000 */
.L_x_8773:
        /* <DEDUP_REMOVED lines=20> */
.L_x_8779:
[----:B------:R-:W-:Y:S01]  /*d4f0*/  IMAD.MOV.U32 R0, RZ, RZ, 0x7f ;  /* 0x0000007fff007424 */ /* 0x000fe200078e00ff */
[----:B------:R-:W-:-:S04]  /*d500*/  ISETP.GT.U32.AND P0, PT, R4, 0x7f800000, PT ;  /* 0x7f8000000400780c */ /* 0x000fc80003f04070 */
[----:B------:R-:W-:-:S09]  /*d510*/  SEL R0, R0, 0x7c, P0 ;  /* 0x0000007c00007807 */ /* 0x000fd20000000000 */
.L_x_8780:
[----:B------:R-:W-:Y:S05]  /*d520*/  BSYNC.RECONVERGENT B0 ;  /* 0x0000000000007941 */ /* 0x000fea0003800200 */
.L_x_8778:
[----:B------:R-:W-:-:S04]  /*d530*/  SHF.R.U32.HI R5, RZ, 0x18, R5 ;  /* 0x00000018ff057819 */ /* 0x000fc80000011605 */
[----:B------:R-:W-:-:S05]  /*d540*/  LOP3.LUT R5, R0, 0x80, R5, 0xf8, !PT ;  /* 0x0000008000057812 */ /* 0x000fca00078ef805 */
[----:B------:R-:W-:Y:S01]  /*d550*/  STG.E.U8 desc[UR36][R2.64], R5 ;  /* 0x0000000502007986 */ /* 0x000fe2000c101124 */
[----:B------:R-:W-:Y:S05]  /*d560*/  EXIT ;  /* 0x000000000000794d */ /* 0x000fea0003800000 */
.L_x_8772:
        /* <DEDUP_REMOVED lines=12> */
        .weak           $__internal_14_$__cuda_sm20_dblrcp_rn_slowpath_v3
        .type           $__internal_14_$__cuda_sm20_dblrcp_rn_slowpath_v3,@function
        .size           $__internal_14_$__cuda_sm20_dblrcp_rn_slowpath_v3,($__internal_15_$__cuda_sm20_div_rn_f64_full - $__internal_14_$__cuda_sm20_dblrcp_rn_slowpath_v3)
$__internal_14_$__cuda_sm20_dblrcp_rn_slowpath_v3:
        /* <DEDUP_REMOVED lines=56> */
.L_x_8784:
        /* <DEDUP_REMOVED lines=34> */
.L_x_8782:
[----:B------:R-:W-:Y:S01]  /*dbd0*/  LOP3.LUT R7, R5, 0x80000, RZ, 0xfc, !PT ;  /* 0x0008000005077812 */ /* 0x000fe200078efcff */
[----:B------:R-:W-:-:S07]  /*dbe0*/  IMAD.MOV.U32 R6, RZ, RZ, R4 ;  /* 0x000000ffff067224 */ /* 0x000fce00078e0004 */
.L_x_8783:
[----:B------:R-:W-:Y:S05]  /*dbf0*/  BSYNC.RECONVERGENT B1 ;  /* 0x0000000000017941 */ /* 0x000fea0003800200 */
.L_x_8781:
[----:B------:R-:W-:Y:S02]  /*dc00*/  IMAD.MOV.U32 R4, RZ, RZ, R0 ;  /* 0x000000ffff047224 */ /* 0x000fe400078e0000 */
[----:B------:R-:W-:-:S04]  /*dc10*/  IMAD.MOV.U32 R5, RZ, RZ, 0x0 ;  /* 0x00000000ff057424 */ /* 0x000fc800078e00ff */
[----:B------:R-:W-:Y:S05]  /*dc20*/  RET.REL.NODEC R4 `(_ZN2at6native27unrolled_elementwise_kernelINS0_13BUnaryFunctorIN3c107complexIdEES5_S5_NS0_15binary_internal10DivFunctorIS5_EEEESt5arrayIPcLm2EELi4E23TrivialOffsetCalculatorILi1EjESE_NS0_6memory12LoadWithCastILi1EEENSF_13StoreWithCastILi1EEEEEviT_T0_T2_T3_T4_T5_) ;  /* 0xffffff2004f47950 */ /* 0x000fea0003c3ffff */
        .weak           $__internal_15_$__cuda_sm20_div_rn_f64_full
        .type           $__internal_15_$__cuda_sm20_div_rn_f64_full,@function
        .size           $__internal_15_$__cuda_sm20_div_rn_f64_full,(.L_x_18205 - $__internal_15_$__cuda_sm20_div_rn_f64_full)
$__internal_15_$__cuda_sm20_div_rn_f64_full:
        /* <DEDUP_REMOVED lines=12> */
[----:B------:R-:W-:Y:S01]  /*dcf0*/  IMAD.MOV.U32 R3, RZ, RZ, 0x1ca00000 ;  /* 0x1ca00000ff037424 */ /* 0x000fe200078e00ff */
[----:B------:R-:W-:Y:S01]  /*dd00*/  BSSY.RECONVERGENT B1, `(.L_x_8785) ;  /* 0x0000073000017945 */ /* 0x000fe20003800200 */
[----:B------:R-:W0:Y:S01]  /*dd10*/  @!P1 DMUL R40, R38, 8.98846567431157953865e+307 ;  /* 0x7fe0000026289828 */ /* 0x000e220000000000 */
[----:B------:R-:W-:Y:S01]  /*dd20*/  ISETP.GE.U32.AND P2, PT, R14, R15, PT ;  /* 0x0000000f0e00720c */ /* 0x000fe20003f46070 */
[----:B0-----:R-:W0:Y:S01]  /*dd30*/  MUFU.RCP64H R47, R41 ;  /* 0x00000029002f7308 */ /* 0x001e220000001800 */
[----:B------:R-:W-:Y:S01]  /*dd40*/  IMAD.MOV.U32 R42, RZ, RZ, R44 ;  /* 0x000000ffff2a7224 */ /* 0x000fe200078e002c */
[----:B------:R-:W-:-:S02]  /*dd50*/  @!P3 LOP3.LUT R35, R39, 0x7ff00000, RZ, 0xc0, !PT ;  /* 0x7ff000002723b812 */ /* 0x000fc400078ec0ff */
[C---:B------:R-:W-:Y:S02]  /*dd60*/  SEL R34, R3.reuse, 0x63400000, !P2 ;  /* 0x6340000003227807 */ /* 0x040fe40005000000 */
[----:B------:R-:W-:Y:S02]  /*dd70*/  @!P3 ISETP.GE.U32.AND P4, PT, R14, R35, PT ;  /* 0x000000230e00b20c */ /* 0x000fe40003f86070 */
[--C-:B------:R-:W-:Y:S01]  /*dd80*/  LOP3.LUT R43, R34, 0x800fffff, R45.reuse, 0xf8, !PT ;  /* 0x800fffff222b7812 */ /* 0x100fe200078ef82d */
[----:B------:R-:W-:Y:S01]  /*dd90*/  @!P3 IMAD.MOV.U32 R34, RZ, RZ, RZ ;  /* 0x000000ffff22b224 */ /* 0x000fe200078e00ff */
[----:B------:R-:W-:Y:S02]  /*dda0*/  @!P3 SEL R35, R3, 0x63400000, !P4 ;  /* 0x634000000323b807 */ /* 0x000fe40006000000 */
[----:B------:R-:W-:Y:S02]  /*ddb0*/  @!P1 LOP3.LUT R15, R41, 0x7ff00000, RZ, 0xc0, !PT ;  /* 0x7ff00000290f9812 */ /* 0x000fe400078ec0ff */
[----:B------:R-:W-:-:S04]  /*ddc0*/  @!P3 LOP3.LUT R35, R35, 0x80000000, R45, 0xf8, !PT ;  /* 0x800000002323b812 */ /* 0x000fc800078ef82d */
[----:B------:R-:W-:-:S15]  /*ddd0*/  @!P3 LOP3.LUT R35, R35, 0x100000, RZ, 0xfc, !PT ;  /* 0x001000002323b812 */ /* 0x000fde00078efcff */
[----:B------:R-:W-:-:S15]  /*dde0*/  NOP ;  /* 0x0000000000007918 */ /* 0x000fde0000000000 */
[----:B------:R-:W-:-:S14]  /*ddf0*/  NOP ;  /* 0x0000000000007918 */ /* 0x000fdc0000000000 */
[----:B------:R-:W-:-:S15]  /*de00*/  @!P3 DFMA R42, R42, 2, -R34 ;  /* 0x400000002a2ab82b */ /* 0x000fde0000000822 */
        /* <DEDUP_REMOVED lines=25> */
[----:B0-----:R-:W-:Y:S01]  /*dfa0*/  IMAD.MOV.U32 R34, RZ, RZ, R14 ;  /* 0x000000ffff227224 */ /* 0x001fe200078e000e */
[----:B------:R-:W-:-:S05]  /*dfb0*/  @!P3 LOP3.LUT R34, R43, 0x7ff00000, RZ, 0xc0, !PT ;  /* 0x7ff000002b22b812 */ /* 0x000fca00078ec0ff */
[----:B------:R-:W-:-:S05]  /*dfc0*/  VIADD R35, R34, 0xffffffff ;  /* 0xffffffff22237836 */ /* 0x000fca0000000000 */
[----:B------:R-:W-:Y:S01]  /*dfd0*/  ISETP.GT.U32.AND P1, PT, R35, 0x7feffffe, PT ;  /* 0x7feffffe2300780c */ /* 0x000fe20003f24070 */
[----:B------:R-:W-:-:S05]  /*dfe0*/  VIADD R35, R15, 0xffffffff ;  /* 0xffffffff0f237836 */ /* 0x000fca0000000000 */
[----:B------:R-:W-:-:S15]  /*dff0*/  ISETP.GT.U32.OR P1, PT, R35, 0x7feffffe, P1 ;  /* 0x7feffffe2300780c */ /* 0x000fde0000f24470 */
[----:B------:R-:W-:-:S15]  /*e000*/  NOP ;  /* 0x0000000000007918 */ /* 0x000fde0000000000 */
[----:B------:R-:W-:-:S15]  /*e010*/  NOP ;  /* 0x0000000000007918 */ /* 0x000fde0000000000 */
        /* <DEDUP_REMOVED lines=14> */
[----:B------:R-:W-:Y:S01]  /*e100*/  ISETP.GE.U32.AND P1, PT, R14, R15, PT ;  /* 0x0000000f0e00720c */ /* 0x000fe20003f26070 */
[----:B------:R-:W-:Y:S01]  /*e110*/  IMAD.MOV.U32 R14, RZ, RZ, RZ ;  /* 0x000000ffff0e7224 */ /* 0x000fe200078e00ff */
[----:B------:R-:W-:Y:S02]  /*e120*/  VIMNMX R34, PT, PT, R34, 0x46a00000, PT ;  /* 0x46a0000022227848 */ /* 0x000fe40003fe0100 */
[----:B------:R-:W-:-:S05]  /*e130*/  SEL R3, R3, 0x63400000, !P1 ;  /* 0x6340000003037807 */ /* 0x000fca0004800000 */
[----:B------:R-:W-:-:S04]  /*e140*/  IMAD.IADD R3, R34, 0x1, -R3 ;  /* 0x0000000122037824 */ /* 0x000fc800078e0a03 */
        /* <DEDUP_REMOVED lines=25> */
.L_x_8786:
        /* <DEDUP_REMOVED lines=16> */
.L_x_8789:
[----:B------:R-:W-:Y:S01]  /*e3e0*/  LOP3.LUT R49, R39, 0x80000, RZ, 0xfc, !PT ;  /* 0x0008000027317812 */ /* 0x000fe200078efcff */
[----:B------:R-:W-:Y:S01]  /*e3f0*/  IMAD.MOV.U32 R48, RZ, RZ, R38 ;  /* 0x000000ffff307224 */ /* 0x000fe200078e0026 */
[----:B------:R-:W-:Y:S06]  /*e400*/  BRA `(.L_x_8787) ;  /* 0x0000000000087947 */ /* 0x000fec0003800000 */
.L_x_8788:
[----:B------:R-:W-:Y:S01]  /*e410*/  LOP3.LUT R49, R45, 0x80000, RZ, 0xfc, !PT ;  /* 0x000800002d317812 */ /* 0x000fe200078efcff */
[----:B------:R-:W-:-:S07]  /*e420*/  IMAD.MOV.U32 R48, RZ, RZ, R44 ;  /* 0x000000ffff307224 */ /* 0x000fce00078e002c */
.L_x_8787:
[----:B------:R-:W-:Y:S05]  /*e430*/  BSYNC.RECONVERGENT B1 ;  /* 0x0000000000017941 */ /* 0x000fea0003800200 */
.L_x_8785:
[----:B------:R-:W-:Y:S02]  /*e440*/  IMAD.MOV.U32 R14, RZ, RZ, R0 ;  /* 0x000000ffff0e7224 */ /* 0x000fe400078e0000 */
[----:B------:R-:W-:-:S04]  /*e450*/  IMAD.MOV.U32 R15, RZ, RZ, 0x0 ;  /* 0x00000000ff0f7424 */ /* 0x000fc800078e00ff */
[----:B------:R-:W-:Y:S05]  /*e460*/  RET.REL.NODEC R14 `(_ZN2at6native27unrolled_elementwise_kernelINS0_13BUnaryFunctorIN3c107complexIdEES5_S5_NS0_15binary_internal10DivFunctorIS5_EEEESt5arrayIPcLm2EELi4E23TrivialOffsetCalculatorILi1EjESE_NS0_6memory12LoadWithCastILi1EEENSF_13StoreWithCastILi1EEEEEviT_T0_T2_T3_T4_T5_) ;  /* 0xffffff180ee47950 */ /* 0x000fea0003c3ffff */
.L_x_8790:
        /* <DEDUP_REMOVED lines=9> */
.L_x_18205:


//--------------------- .text._ZN2at6native18elementwise_kernelILi128ELi2EZNS0_22gpu_kernel_impl_nocastINS0_13BUnaryFunctorIN3c107complexIdEES6_S6_NS0_15binary_internal10DivFunctorIS6_EEEEEEvRNS_18TensorIteratorBaseERKT_EUliE_EEviT1_ --------------------------
	.section	.text._ZN2at6native18elementwise_kernelILi128ELi2EZNS0_22gpu_kernel_impl_nocastINS0_13BUnaryFunctorIN3c107complexIdEES6_S6_NS0_15binary_internal10DivFunctorIS6_EEEEEEvRNS_18TensorIteratorBaseERKT_EUliE_EEviT1_,"ax",@progbits
	.align	128
        .global         _ZN2at6native18elementwise_kernelILi128ELi2EZNS0_22gpu_kernel_impl_nocastINS0_13BUnaryFunctorIN3c107complexIdEES6_S6_NS0_15binary_internal10DivFunctorIS6_EEEEEEvRNS_18TensorIteratorBaseERKT_EUliE_EEviT1_
        .type           _ZN2at6native18elementwise_kernelILi128ELi2EZNS0_22gpu_kernel_impl_nocastINS0_13BUnaryFunctorIN3c107complexIdEES6_S6_NS0_15binary_internal10DivFunctorIS6_EEEEEEvRNS_18TensorIteratorBaseERKT_EUliE_EEviT1_,@function
        .size           _ZN2at6native18elementwise_kernelILi128ELi2EZNS0_22gpu_kernel_impl_nocastINS0_13BUnaryFunctorIN3c107complexIdEES6_S6_NS0_15binary_internal10DivFunctorIS6_EEEEEEvRNS_18TensorIteratorBaseERKT_EUliE_EEviT1_,(.L_x_18207 - _ZN2at6native18elementwise_kernelILi128ELi2EZNS0_22gpu_kernel_impl_nocastINS0_13BUnaryFunctorIN3c107complexIdEES6_S6_NS0_15binary_internal10DivFunctorIS6_EEEEEEvRNS_18TensorIteratorBaseERKT_EUliE_EEviT1_)
        .other          _ZN2at6native18elementwise_kernelILi128ELi2EZNS0_22gpu_kernel_impl_nocastINS0_13BUnaryFunctorIN3c107complexIdEES6_S6_NS0_15binary_internal10DivFunctorIS6_EEEEEEvRNS_18TensorIteratorBaseERKT_EUliE_EEviT1_,@"STO_CUDA_ENTRY STV_DEFAULT"
_ZN2at6native18elementwise_kernelILi128ELi2EZNS0_22gpu_kernel_impl_nocastINS0_13BUnaryFunctorIN3c107complexIdEES6_S6_NS0_15binary_internal10DivFunctorIS6_EEEEEEvRNS_18TensorIteratorBaseERKT_EUliE_EEviT1_:
.text._ZN2at6native18elementwise_kernelILi128ELi2EZNS0_22gpu_kernel_impl_nocastINS0_13BUnaryFunctorIN3c107complexIdEES6_S6_NS0_15binary_internal10DivFunctorIS6_EEEEEEvRNS_18TensorIteratorBaseERKT_EUliE_EEviT1_:
[----:B------:R-:W-:Y:S01]  /*0000*/  LDC R1, c[0x0][0x37c] ;  /* 0x0000df00ff017b82 */ /* 0x000fe20000000800 */
[----:B------:R-:W0:Y:S07]  /*0010*/  LDCU UR6, c[0x0][0x5b4] ;  /* 0x0000b680ff0677ac */ /* 0x000e2e0008000800 */
[----:B------:R-:W1:Y:S01]  /*0020*/  LDC.64 R8, c[0x0][0x5b0] ;  /* 0x00016c00ff087b82 */ /* 0x000e620000000a00 */
[----:B------:R-:W-:Y:S01]  /*0030*/  MOV R2, 0x1 ;  /* 0x0000000100027802 */ /* 0x000fe20000000f00 */
[----:B------:R-:W2:Y:S06]  /*0040*/  LDCU UR5, c[0x0][0x390] ;  /* 0x00007200ff0577ac */ /* 0x000eac0008000800 */
[----:B------:R-:W3:Y:S08]  /*0050*/  LDC.64 R6, c[0x0][0x5b8] ;  /* 0x00016e00ff067b82 */ /* 0x000ef00000000a00 */
[----:B------:R-:W4:Y:S01]  /*0060*/  S2UR UR4, SR_CTAID.X ;  /* 0x00000000000479c3 */ /* 0x000f220000002500 */
[----:B0-----:R-:W1:Y:S01]  /*0070*/  MUFU.RCP64H R3, UR6 ;  /* 0x0000000600037d08 */ /* 0x001e620008001800 */
[----:B--2---:R-:W-:Y:S01]  /*0080*/  UISETP.NE.AND UP0, UPT, UR5, URZ, UPT ;  /* 0x000000ff0500728c */ /* 0x004fe2000bf05270 */
[----:B---3--:R-:W-:Y:S01]  /*0090*/  DSETP.NEU.AND P0, PT, R6, RZ, PT ;  /* 0x000000ff0600722a */ /* 0x008fe20003f0d000 */
[----:B----4-:R-:W-:-:S15]  /*00a0*/  USHF.L.U32 UR4, UR4, 0x8, URZ ;  /* 0x0000000804047899 */ /* 0x010fde00080006ff */
[----:B------:R-:W-:-:S15]  /*00b0*/  NOP ;  /* 0x0000000000007918 */ /* 0x000fde0000000000 */
[----:B------:R-:W-:-:S15]  /*00c0*/  NOP ;  /* 0x0000000000007918 */ /* 0x000fde0000000000 */
[----:B------:R-:W-:-:S15]  /*00d0*/  NOP ;  /* 0x0000000000007918 */ /* 0x000fde0000000000 */
[----:B------:R-:W-:-:S03]  /*00e0*/  NOP ;  /* 0x0000000000007918 */ /* 0x000fc60000000000 */
        /* <DEDUP_REMOVED lines=36> */
[----:B0-----:R-:W0:Y:S01]  /*0330*/  LDC R2, c[0x0][0x5bc] ;  /* 0x00016f00ff027b82 */ /* 0x001e220000000800 */
[----:B------:R-:W2:Y:S01]  /*0340*/  S2R R5, SR_TID.X ;  /* 0x0000000000057919 */ /* 0x000ea20000002100 */
[----:B-1----:R-:W-:-:S05]  /*0350*/  FFMA R0, RZ, UR6, R15 ;  /* 0x00000006ff007c23 */ /* 0x002fca000800000f */
[----:B------:R-:W-:Y:S02]  /*0360*/  FSETP.GT.AND P1, PT, |R0|, 1.469367938527859385e-39, PT ;  /* 0x001000000000780b */ /* 0x000fe40003f24200 */
[----:B0-----:R-:W-:Y:S02]  /*0370*/  FSETP.GEU.AND P2, PT, |R2|, 6.5827683646048100446e-37, PT ;  /* 0x036000000200780b */ /* 0x001fe40003f4e200 */
[----:B--2---:R-:W-:-:S15]  /*0380*/  LOP3.LUT R5, R5, UR4, RZ, 0xfc, !PT ;  /* 0x0000000405057c12 */ /* 0x004fde000f8efcff */
[----:B------:R-:W-:-:S15]  /*0390*/  NOP ;  /* 0x0000000000007918 */ /* 0x000fde0000000000 */
[----:B------:R-:W-:-:S15]  /*03a0*/  NOP ;  /* 0x0000000000007918 */ /* 0x000fde0000000000 */
[----:B------:R-:W-:-:S06]  /*03b0*/  NOP ;  /* 0x0000000000007918 */ /* 0x000fcc0000000000 */
[----:B------:R0:W1:Y:S02]  /*03c0*/  DSETP.EQ.AND P0, PT, R8, RZ, !P0 ;  /* 0x000000ff0800722a */ /* 0x0000640004702000 */
[----:B-1----:R-:W-:Y:S05]  /*03d0*/  @P1 BRA P2, `(.L_x_8791) ;  /* 0x0000000000281947 */ /* 0x002fea0001000000 */
[----:B------:R-:W1:Y:S01]  /*03e0*/  LDCU.64 UR4, c[0x0][0x5b8] ;  /* 0x0000b700ff0477ac */ /* 0x000e620008000a00 */
[----:B------:R-:W-:Y:S01]  /*03f0*/  MOV R6, 0x460 ;  /* 0x0000046000067802 */ /* 0x000fe20000000f00 */
[----:B------:R-:W0:Y:S01]  /*0400*/  LDCU.64 UR6, c[0x0][0x5b0] ;  /* 0x0000b600ff0677ac */ /* 0x000e220008000a00 */
[----:B-1----:R-:W-:Y:S01]  /*0410*/  MOV R0, UR4 ;  /* 0x0000000400007c02 */ /* 0x002fe20008000f00 */
[----:B------:R-:W-:Y:S01]  /*0420*/  IMAD.U32 R23, RZ, RZ, UR5 ;  /* 0x00000005ff177e24 */ /* 0x000fe2000f8e00ff */
[----:B0-----:R-:W-:Y:S02]  /*0430*/  MOV R8, UR6 ;  /* 0x0000000600087c02 */ /* 0x001fe40008000f00 */
[----:B------:R-:W-:-:S07]  /*0440*/  MOV R9, UR7 ;  /* 0x0000000700097c02 */ /* 0x000fce0008000f00 */
[----:B------:R-:W-:Y:S05]  /*0450*/  CALL.REL.NOINC `($__internal_17_$__cuda_sm20_div_rn_f64_full) ;  /* 0x0000008800a47944 */ /* 0x000fea0003c00000 */
[----:B------:R-:W-:Y:S01]  /*0460*/  IMAD.MOV.U32 R14, RZ, RZ, R8 ;  /* 0x000000ffff0e7224 */ /* 0x000fe200078e0008 */
[----:B------:R-:W-:-:S07]  /*0470*/  MOV R15, R9 ;  /* 0x00000009000f7202 */ /* 0x000fce0000000f00 */
.L_x_8791:
[----:B------:R-:W1:Y:S01]  /*0480*/  LDC.64 R2, c[0x0][0x5b0] ;  /* 0x00016c00ff027b82 */ /* 0x000e620000000a00 */
[----:B------:R-:W-:Y:S07]  /*0490*/  BSSY.RECONVERGENT B0, `(.L_x_8792) ;  /* 0x0000027000007945 */ /* 0x000fee0003800200 */
[----:B0-----:R-:W1:Y:S02]  /*04a0*/  LDC.64 R8, c[0x0][0x5b8] ;  /* 0x00016e00ff087b82 */ /* 0x001e640000000a00 */
[----:B-1----:R-:W0:Y:S02]  /*04b0*/  DFMA R8, R14, R8, R2 ;  /* 0x000000080e08722b */ /* 0x002e240000000002 */
        /* <DEDUP_REMOVED lines=33> */
[----:B------:R-:W-:Y:S05]  /*06d0*/  CALL.REL.NOINC `($__internal_16_$__cuda_sm20_dblrcp_rn_slowpath_v3) ;  /* 0x0000008000847944 */ /* 0x000fea0003c00000 */
[----:B------:R-:W-:Y:S01]  /*06e0*/  IMAD.MOV.U32 R12, RZ, RZ, R8 ;  /* 0x000000ffff0c7224 */ /* 0x000fe200078e0008 */
[----:B------:R-:W-:-:S07]  /*06f0*/  MOV R13, R9 ;  /* 0x00000009000d7202 */ /* 0x000fce0000000f00 */
.L_x_8793:
[----:B------:R-:W-:Y:S05]  /*0700*/  BSYNC.RECONVERGENT B0 ;  /* 0x0000000000007941 */ /* 0x000fea0003800200 */
.L_x_8792:
[----:B------:R-:W0:Y:S01]  /*0710*/  LDCU UR4, c[0x0][0x5bc] ;  /* 0x0000b780ff0477ac */ /* 0x000e220008000800 */
[----:B------:R-:W1:Y:S01]  /*0720*/  LDC.64 R8, c[0x0][0x5b8] ;  /* 0x00016e00ff087b82 */ /* 0x000e620000000a00 */
[----:B------:R-:W-:-:S07]  /*0730*/  HFMA2 R2, -RZ, RZ, 0, 5.9604644775390625e-08 ;  /* 0x00000001ff027431 */ /* 0x000fce00000001ff */
[----:B------:R-:W2:Y:S08]  /*0740*/  LDC.64 R10, c[0x0][0x5b0] ;  /* 0x00016c00ff0a7b82 */ /* 0x000eb00000000a00 */
[----:B------:R-:W3:Y:S01]  /*0750*/  LDC R4, c[0x0][0x5b4] ;  /* 0x00016d00ff047b82 */ /* 0x000ee20000000800 */
[----:B0-----:R-:W1:Y:S02]  /*0760*/  MUFU.RCP64H R3, UR4 ;  /* 0x0000000400037d08 */ /* 0x001e640008001800 */
[----:B-1----:R-:W0:Y:S01]  /*0770*/  DFMA R6, R2, -R8, 1 ;  /* 0x3ff000000206742b */ /* 0x002e220000000808 */
[----:B---3--:R-:W-:-:S15]  /*0780*/  FSETP.GEU.AND P2, PT, |R4|, 6.5827683646048100446e-37, PT ;  /* 0x036000000400780b */ /* 0x008fde0003f4e200 */
[----:B------:R-:W-:-:S15]  /*0790*/  NOP ;  /* 0x0000000000007918 */ /* 0x000fde0000000000 */
[----:B------:R-:W-:-:S15]  /*07a0*/  NOP ;  /* 0x0000000000007918 */ /* 0x000fde0000000000 */
[----:B------:R-:W-:-:S15]  /*07b0*/  NOP ;  /* 0x0000000000007918 */ /* 0x000fde0000000000 */
[----:B------:R-:W-:-:S03]  /*07c0*/  NOP ;  /* 0x0000000000007918 */ /* 0x000fc60000000000 */
        /* <DEDUP_REMOVED lines=15> */
[----:B0-----:R-:W2:-:S15]  /*08c0*/  DFMA R2, R6, R2, R6 ;  /* 0x000000020602722b */ /* 0x001e9e0000000006 */
[----:B------:R-:W-:-:S15]  /*08d0*/  NOP ;  /* 0x0000000000007918 */ /* 0x000fde0000000000 */
[----:B------:R-:W-:-:S15]  /*08e0*/  NOP ;  /* 0x0000000000007918 */ /* 0x000fde0000000000 */
[----:B------:R-:W-:-:S15]  /*08f0*/  NOP ;  /* 0x0000000000007918 */ /* 0x000fde0000000000 */
[----:B------:R-:W-:-:S04]  /*0900*/  NOP ;  /* 0x0000000000007918 */ /* 0x000fc80000000000 */
[----:B--2---:R-:W0:-:S15]  /*0910*/  DMUL R6, R2, R10 ;  /* 0x0000000a02067228 */ /* 0x004e1e0000000000 */
        /* <DEDUP_REMOVED lines=16> */
[----:B0-----:R-:W-:Y:S01]  /*0a20*/  IMAD.U32 R0, RZ, RZ, UR4 ;  /* 0x00000004ff007e24 */ /* 0x001fe2000f8e00ff */
[----:B------:R-:W-:Y:S02]  /*0a30*/  MOV R23, UR5 ;  /* 0x0000000500177c02 */ /* 0x000fe40008000f00 */
[----:B-1----:R-:W-:Y:S01]  /*0a40*/  MOV R8, UR6 ;  /* 0x0000000600087c02 */ /* 0x002fe20008000f00 */
[----:B------:R-:W-:-:S07]  /*0a50*/  IMAD.U32 R9, RZ, RZ, UR7 ;  /* 0x00000007ff097e24 */ /* 0x000fce000f8e00ff */
[----:B------:R-:W-:Y:S05]  /*0a60*/  CALL.REL.NOINC `($__internal_17_$__cuda_sm20_div_rn_f64_full) ;  /* 0x0000008400207944 */ /* 0x000fea0003c00000 */
[----:B------:R-:W-:Y:S02]  /*0a70*/  MOV R2, R8 ;  /* 0x0000000800027202 */ /* 0x000fe40000000f00 */
[----:B------:R-:W-:-:S07]  /*0a80*/  MOV R3, R9 ;  /* 0x0000000900037202 */ /* 0x000fce0000000f00 */
.L_x_8794:
        /* <DEDUP_REMOVED lines=37> */
[----:B------:R-:W-:Y:S05]  /*0ce0*/  CALL.REL.NOINC `($__internal_16_$__cuda_sm20_dblrcp_rn_slowpath_v3) ;  /* 0x0000007c00007944 */ /* 0x000fea0003c00000 */
[----:B------:R-:W-:Y:S02]  /*0cf0*/  MOV R10, R8 ;  /* 0x00000008000a7202 */ /* 0x000fe40000000f00 */
[----:B------:R-:W-:-:S07]  /*0d00*/  MOV R11, R9 ;  /* 0x00000009000b7202 */ /* 0x000fce0000000f00 */
.L_x_8796:
[----:B------:R-:W-:Y:S05]  /*0d10*/  BSYNC.RECONVERGENT B0 ;  /* 0x0000000000007941 */ /* 0x000fea0003800200 */
.L_x_8795:
[----:B------:R-:W0:Y:S01]  /*0d20*/  LDCU.64 UR4, c[0x0][0x358] ;  /* 0x00006b00ff0477ac */ /* 0x000e220008000a00 */
[----:B------:R-:W-:Y:S05]  /*0d30*/  BRA.U UP0, `(.L_x_8797) ;  /* 0x0000001500f07547 */ /* 0x000fea000b800000 */
[----:B------:R-:W-:Y:S05]  /*0d40*/  @!P0 BRA `(.L_x_8798) ;  /* 0x0000001000608947 */ /* 0x000fea0003800000 */
[----:B------:R-:W1:Y:S01]  /*0d50*/  LDCU UR6, c[0x0][0x380] ;  /* 0x00007000ff0677ac */ /* 0x000e620008000800 */
[----:B------:R-:W-:Y:S01]  /*0d60*/  BSSY.RECONVERGENT B0, `(.L_x_8799) ;  /* 0x000008c000007945 */ /* 0x000fe20003800200 */
[----:B-1----:R-:W-:-:S13]  /*0d70*/  ISETP.GE.AND P0, PT, R5, UR6, PT ;  /* 0x0000000605007c0c */ /* 0x002fda000bf06270 */
[----:B------:R-:W-:Y:S05]  /*0d80*/  @P0 BRA `(.L_x_8800) ;  /* 0x0000000800240947 */ /* 0x000fea0003800000 */
[----:B------:R-:W0:Y:S08]  /*0d90*/  LDC.64 R12, c[0x0][0x590] ;  /* 0x00016400ff0c7b82 */ /* 0x000e300000000a00 */
[----:B------:R-:W1:Y:S08]  /*0da0*/  LDC.64 R18, c[0x0][0x5b0] ;  /* 0x00016c00ff127b82 */ /* 0x000e700000000a00 */
[----:B------:R-:W1:Y:S01]  /*0db0*/  LDC.64 R6, c[0x0][0x5b8] ;  /* 0x00016e00ff067b82 */ /* 0x000e620000000a00 */
[----:B0-----:R-:W5:Y:S01]  /*0dc0*/  LDG.E.128 R12, desc[UR4][R12.64] ;  /* 0x000000040c0c7981 */ /* 0x001f62000c1e1d00 */
[----:B-1----:R-:W0:Y:S02]  /*0dd0*/  DSETP.GE.AND P0, PT, |R18|, |R6|, PT ;  /* 0x400000061200722a */ /* 0x002e240003f06200 */
[----:B0-----:R-:W-:Y:S05]  /*0de0*/  @!P0 BRA `(.L_x_8801) ;  /* 0x0000000400c08947 */ /* 0x001fea0003800000 */
        /* <DEDUP_REMOVED lines=47> */
[----:B------:R-:W-:Y:S02]  /*10e0*/  MOV R0, R12 ;  /* 0x0000000c00007202 */ /* 0x000fe40000000f00 */
[----:B------:R-:W-:Y:S02]  /*10f0*/  MOV R23, R13 ;  /* 0x0000000d00177202 */ /* 0x000fe40000000f00 */
[----:B------:R-:W-:-:S07]  /*1100*/  MOV R6, 0x1120 ;  /* 0x0000112000067802 */ /* 0x000fce0000000f00 */
[----:B------:R-:W-:Y:S05]  /*1110*/  CALL.REL.NOINC `($__internal_17_$__cuda_sm20_div_rn_f64_full) ;  /* 0x0000007c00747944 */ /* 0x000fea0003c00000 */
[----:B------:R-:W-:Y:S01]  /*1120*/  IMAD.MOV.U32 R6, RZ, RZ, R8 ;  /* 0x000000ffff067224 */ /* 0x000fe200078e0008 */
[----:B------:R-:W-:-:S07]  /*1130*/  MOV R7, R9 ;  /* 0x0000000900077202 */ /* 0x000fce0000000f00 */
.L_x_8802:
[----:B------:R-:W0:Y:S01]  /*1140*/  LDC.64 R18, c[0x0][0x5b8] ;  /* 0x00016e00ff127b82 */ /* 0x000e220000000a00 */
[----:B------:R-:W-:Y:S02]  /*1150*/  MOV R8, 0x1 ;  /* 0x0000000100087802 */ /* 0x000fe40000000f00 */
        /* <DEDUP_REMOVED lines=48> */
[----:B------:R-:W-:Y:S01]  /*1460*/  MOV R0, R14 ;  /* 0x0000000e00007202 */ /* 0x000fe20000000f00 */
[----:B------:R-:W-:Y:S01]  /*1470*/  IMAD.MOV.U32 R23, RZ, RZ, R15 ;  /* 0x000000ffff177224 */ /* 0x000fe200078e000f */
[----:B------:R-:W-:Y:S02]  /*1480*/  MOV R8, R16 ;  /* 0x0000001000087202 */ /* 0x000fe40000000f00 */
[----:B------:R-:W-:Y:S02]  /*1490*/  MOV R9, R17 ;  /* 0x0000001100097202 */ /* 0x000fe40000000f00 */
[----:B------:R-:W-:-:S07]  /*14a0*/  MOV R6, 0x14c0 ;  /* 0x000014c000067802 */ /* 0x000fce0000000f00 */
[----:B------:R-:W-:Y:S05]  /*14b0*/  CALL.REL.NOINC `($__internal_17_$__cuda_sm20_div_rn_f64_full) ;  /* 0x00000078008c7944 */ /* 0x000fea0003c00000 */
.L_x_8803:
[----:B------:R-:W-:Y:S01]  /*14c0*/  IMAD.MOV.U32 R14, RZ, RZ, R8 ;  /* 0x000000ffff0e7224 */ /* 0x000fe200078e0008 */
[----:B------:R-:W-:Y:S01]  /*14d0*/  MOV R15, R9 ;  /* 0x00000009000f7202 */ /* 0x000fe20000000f00 */
[----:B------:R-:W-:Y:S06]  /*14e0*/  BRA `(.L_x_8804) ;  /* 0x0000000000407947 */ /* 0x000fec0003800000 */
.L_x_8801:
        /* <DEDUP_REMOVED lines=16> */
.L_x_8804:
[----:B0-----:R-:W1:Y:S01]  /*15f0*/  LDC.64 R6, c[0x0][0x588] ;  /* 0x00016200ff067b82 */ /* 0x001e620000000a00 */
[----:B------:R-:W-:Y:S01]  /*1600*/  IADD3 R5, PT, PT, R5, 0x80, RZ ;  /* 0x0000008005057810 */ /* 0x000fe20007ffe0ff */
[----:B-1----:R1:W-:Y:S06]  /*1610*/  STG.E.128 desc[UR4][R6.64], R12 ;  /* 0x0000000c06007986 */ /* 0x0023ec000c101d04 */
.L_x_8800:
[----:B0-----:R-:W-:Y:S05]  /*1620*/  BSYNC.RECONVERGENT B0 ;  /* 0x0000000000007941 */ /* 0x001fea0003800200 */
.L_x_8799:
[----:B------:R-:W0:Y:S02]  /*1630*/  LDCU UR6, c[0x0][0x380] ;  /* 0x00007000ff0677ac */ /* 0x000e240008000800 */
[----:B0-----:R-:W-:-:S13]  /*1640*/  ISETP.GE.AND P0, PT, R5, UR6, PT ;  /* 0x0000000605007c0c */ /* 0x001fda000bf06270 */
[----:B------:R-:W-:Y:S05]  /*1650*/  @P0 EXIT ;  /* 0x000000000000094d */ /* 0x000fea0003800000 */
[----:B-1----:R-:W0:Y:S08]  /*1660*/  LDC.64 R12, c[0x0][0x590] ;  /* 0x00016400ff0c7b82 */ /* 0x002e300000000a00 */
        /* <DEDUP_REMOVED lines=58> */
.L_x_8806:
        /* <DEDUP_REMOVED lines=51> */
[----:B------:R-:W-:Y:S05]  /*1d40*/  CALL.REL.NOINC `($__internal_17_$__cuda_sm20_div_rn_f64_full) ;  /* 0x0000007000687944 */ /* 0x000fea0003c00000 */
[----:B------:R-:W-:Y:S01]  /*1d50*/  MOV R6, R8 ;  /* 0x0000000800067202 */ /* 0x000fe20000000f00 */
[----:B------:R-:W-:-:S07]  /*1d60*/  IMAD.MOV.U32 R7, RZ, RZ, R9 ;  /* 0x000000ffff077224 */ /* 0x000fce00078e0009 */
.L_x_8807:
[----:B------:R-:W0:Y:S02]  /*1d70*/  LDC.64 R2, c[0x0][0x588] ;  /* 0x00016200ff027b82 */ /* 0x000e240000000a00 */
[----:B0-----:R-:W-:Y:S01]  /*1d80*/  STG.E.128 desc[UR4][R2.64], R4 ;  /* 0x0000000402007986 */ /* 0x001fe2000c101d04 */
[----:B------:R-:W-:Y:S05]  /*1d90*/  EXIT ;  /* 0x000000000000794d */ /* 0x000fea0003800000 */
.L_x_8805:
[----:B-----5:R-:W0:-:S15]  /*1da0*/  DFMA R4, R12, R2, R14 ;  /* 0x000000020c04722b */ /* 0x020e1e000000000e */
[----:B------:R-:W-:-:S15]  /*1db0*/  NOP ;  /* 0x0000000000007918 */ /* 0x000fde0000000000 */
[----:B------:R-:W-:-:S15]  /*1dc0*/  NOP ;  /* 0x0000000000007918 */ /* 0x000fde0000000000 */
[----:B------:R-:W-:-:S15]  /*1dd0*/  NOP ;  /* 0x0000000000007918 */ /* 0x000fde0000000000 */
[----:B------:R-:W-:-:S04]  /*1de0*/  NOP ;  /* 0x0000000000007918 */ /* 0x000fc80000000000 */
[----:B------:R1:W2:Y:S02]  /*1df0*/  DFMA R6, R14, R2, -R12 ;  /* 0x000000020e06722b */ /* 0x0002a4000000080c */
[----:B-1----:R-:W1:-:S15]  /*1e00*/  LDC.64 R2, c[0x0][0x588] ;  /* 0x00016200ff027b82 */ /* 0x002e5e0000000a00 */
[----:B------:R-:W-:-:S15]  /*1e10*/  NOP ;  /* 0x0000000000007918 */ /* 0x000fde0000000000 */
[----:B------:R-:W-:-:S15]  /*1e20*/  NOP ;  /* 0x0000000000007918 */ /* 0x000fde0000000000 */
[----:B------:R-:W-:-:S15]  /*1e30*/  NOP ;  /* 0x0000000000007918 */ /* 0x000fde0000000000 */
[----:B------:R-:W-:-:S02]  /*1e40*/  NOP ;  /* 0x0000000000007918 */ /* 0x000fc40000000000 */
[----:B0-----:R-:W-:-:S15]  /*1e50*/  DMUL R4, R4, R10 ;  /* 0x0000000a04047228 */ /* 0x001fde0000000000 */
[----:B------:R-:W-:-:S15]  /*1e60*/  NOP ;  /* 0x0000000000007918 */ /* 0x000fde0000000000 */
[----:B------:R-:W-:-:S15]  /*1e70*/  NOP ;  /* 0x0000000000007918 */ /* 0x000fde0000000000 */
[----:B------:R-:W-:-:S15]  /*1e80*/  NOP ;  /* 0x0000000000007918 */ /* 0x000fde0000000000 */
[----:B------:R-:W-:-:S04]  /*1e90*/  NOP ;  /* 0x0000000000007918 */ /* 0x000fc80000000000 */
[----:B--2---:R-:W1:Y:S02]  /*1ea0*/  DMUL R6, R6, R10 ;  /* 0x0000000a06067228 */ /* 0x004e640000000000 */
[----:B-1----:R-:W-:Y:S01]  /*1eb0*/  STG.E.128 desc[UR4][R2.64], R4 ;  /* 0x0000000402007986 */ /* 0x002fe2000c101d04 */
[----:B------:R-:W-:Y:S05]  /*1ec0*/  EXIT ;  /* 0x000000000000794d */ /* 0x000fea0003800000 */
.L_x_8798:
[----:B------:R-:W1:Y:S01]  /*1ed0*/  LDCU UR6, c[0x0][0x380] ;  /* 0x00007000ff0677ac */ /* 0x000e620008000800 */
[----:B------:R-:W-:Y:S01]  /*1ee0*/  BSSY.RECONVERGENT B0, `(.L_x_8808) ;  /* 0x0000033000007945 */ /* 0x000fe20003800200 */
[----:B-1----:R-:W-:-:S13]  /*1ef0*/  ISETP.GE.AND P0, PT, R5, UR6, PT ;  /* 0x0000000605007c0c */ /* 0x002fda000bf06270 */
[----:B------:R-:W-:Y:S05]  /*1f00*/  @P0 BRA `(.L_x_8809) ;  /* 0x0000000000c00947 */ /* 0x000fea0003800000 */
[----:B------:R-:W0:Y:S08]  /*1f10*/  LDC.64 R24, c[0x0][0x590] ;  /* 0x00016400ff187b82 */ /* 0x000e300000000a00 */
[----:B------:R-:W1:Y:S08]  /*1f20*/  LDC.64 R6, c[0x0][0x5b0] ;  /* 0x00016c00ff067b82 */ /* 0x000e700000000a00 */
[----:B------:R-:W1:Y:S01]  /*1f30*/  LDC.64 R8, c[0x0][0x5b8] ;  /* 0x00016e00ff087b82 */ /* 0x000e620000000a00 */
[----:B0-----:R-:W2:Y:S01]  /*1f40*/  LDG.E.128 R16, desc[UR4][R24.64] ;  /* 0x0000000418107981 */ /* 0x001ea2000c1e1d00 */
[----:B------:R-:W-:Y:S01]  /*1f50*/  IADD3 R5, PT, PT, R5, 0x80, RZ ;  /* 0x0000008005057810 */ /* 0x000fe20007ffe0ff */
[----:B-1----:R-:W2:-:S15]  /*1f60*/  DSETP.GE.AND P0, PT, |R6|, |R8|, PT ;  /* 0x400000080600722a */ /* 0x002e9e0003f06200 */
[----:B------:R-:W-:-:S15]  /*1f70*/  NOP ;  /* 0x0000000000007918 */ /* 0x000fde0000000000 */
[----:B------:R-:W-:-:S15]  /*1f80*/  NOP ;  /* 0x0000000000007918 */ /* 0x000fde0000000000 */
[----:B------:R-:W-:-:S15]  /*1f90*/  NOP ;  /* 0x0000000000007918 */ /* 0x000fde0000000000 */
[----:B------:R-:W-:-:S04]  /*1fa0*/  NOP ;  /* 0x0000000000007918 */ /* 0x000fc80000000000 */
[----:B--2---:R-:W0:-:S15]  /*1fb0*/  @P0 DFMA R6, R18, R14, R16 ;  /* 0x0000000e1206022b */ /* 0x004e1e0000000010 */
        /* <DEDUP_REMOVED lines=19> */
[----:B0-----:R0:W-:Y:S02]  /*20f0*/  @P0 DMUL R16, R6, R12 ;  /* 0x0000000c06100228 */ /* 0x0011e40000000000 */
[----:B0-----:R-:W0:-:S15]  /*2100*/  LDC.64 R6, c[0x0][0x588] ;  /* 0x00016200ff067b82 */ /* 0x001e1e0000000a00 */
[----:B------:R-:W-:-:S15]  /*2110*/  NOP ;  /* 0x0000000000007918 */ /* 0x000fde0000000000 */
[----:B------:R-:W-:-:S15]  /*2120*/  NOP ;  /* 0x0000000000007918 */ /* 0x000fde0000000000 */
[----:B------:R-:W-:-:S15]  /*2130*/  NOP ;  /* 0x0000000000007918 */ /* 0x000fde0000000000 */
[----:B------:R-:W-:-:S02]  /*2140*/  NOP ;  /* 0x0000000000007918 */ /* 0x000fc40000000000 */
[----:B-1----:R-:W-:-:S15]  /*2150*/  @P0 DMUL R18, R8, R12 ;  /* 0x0000000c08120228 */ /* 0x002fde0000000000 */
[----:B------:R-:W-:-:S15]  /*2160*/  NOP ;  /* 0x0000000000007918 */ /* 0x000fde0000000000 */
[----:B------:R-:W-:-:S15]  /*2170*/  NOP ;  /* 0x0000000000007918 */ /* 0x000fde0000000000 */
[----:B------:R-:W-:-:S15]  /*2180*/  NOP ;  /* 0x0000000000007918 */ /* 0x000fde0000000000 */
[----:B------:R-:W-:-:S04]  /*2190*/  NOP ;  /* 0x0000000000007918 */ /* 0x000fc80000000000 */
[----:B------:R-:W-:-:S15]  /*21a0*/  @!P0 DMUL R16, R20, R10 ;  /* 0x0000000a14108228 */ /* 0x000fde0000000000 */
[----:B------:R-:W-:-:S15]  /*21b0*/  NOP ;  /* 0x0000000000007918 */ /* 0x000fde0000000000 */
[----:B------:R-:W-:-:S15]  /*21c0*/  NOP ;  /* 0x0000000000007918 */ /* 0x000fde0000000000 */
[----:B------:R-:W-:-:S15]  /*21d0*/  NOP ;  /* 0x0000000000007918 */ /* 0x000fde0000000000 */
[----:B------:R-:W-:-:S04]  /*21e0*/  NOP ;  /* 0x0000000000007918 */ /* 0x000fc80000000000 */
[----:B--2---:R-:W0:Y:S02]  /*21f0*/  @!P0 DMUL R18, R22, R10 ;  /* 0x0000000a16128228 */ /* 0x004e240000000000 */
[----:B0-----:R1:W-:Y:S02]  /*2200*/  STG.E.128 desc[UR4][R6.64], R16 ;  /* 0x0000001006007986 */ /* 0x0013e4000c101d04 */
.L_x_8809:
[----:B0-----:R-:W-:Y:S05]  /*2210*/  BSYNC.RECONVERGENT B0 ;  /* 0x0000000000007941 */ /* 0x001fea0003800200 */
.L_x_8808:
[----:B------:R-:W-:-:S13]  /*2220*/  ISETP.GE.AND P0, PT, R5, UR6, PT ;  /* 0x0000000605007c0c */ /* 0x000fda000bf06270 */
[----:B------:R-:W-:Y:S05]  /*2230*/  @P0 EXIT ;  /* 0x000000000000094d */ /* 0x000fea0003800000 */
[----:B------:R-:W0:Y:S08]  /*2240*/  LDC.64 R4, c[0x0][0x590] ;  /* 0x00016400ff047b82 */ /* 0x000e300000000a00 */
[----:B------:R-:W2:Y:S08]  /*2250*/  LDC.64 R8, c[0x0][0x5b0] ;  /* 0x00016c00ff087b82 */ /* 0x000eb00000000a00 */
[----:B-1----:R-:W2:Y:S01]  /*2260*/  LDC.64 R16, c[0x0][0x5b8] ;  /* 0x00016e00ff107b82 */ /* 0x002ea20000000a00 */
[----:B0-----:R-:W5:Y:S01]  /*2270*/  LDG.E.128 R4, desc[UR4][R4.64] ;  /* 0x0000000404047981 */ /* 0x001f62000c1e1d00 */
[----:B--2---:R-:W0:Y:S02]  /*2280*/  DSETP.GE.AND P0, PT, |R8|, |R16|, PT ;  /* 0x400000100800722a */ /* 0x004e240003f06200 */
[----:B0-----:R-:W-:Y:S05]  /*2290*/  @!P0 BRA `(.L_x_8810) ;  /* 0x00000000004c8947 */ /* 0x001fea0003800000 */
        /* <DEDUP_REMOVED lines=16> */
[----:B-1----:R-:W0:Y:S02]  /*23a0*/  DMUL R6, R6, R12 ;  /* 0x0000000c06067228 */ /* 0x002e240000000000 */
[----:B0-----:R-:W-:Y:S01]  /*23b0*/  STG.E.128 desc[UR4][R2.64], R4 ;  /* 0x0000000402007986 */ /* 0x001fe2000c101d04 */
[----:B------:R-:W-:Y:S05]  /*23c0*/  EXIT ;  /* 0x000000000000794d */ /* 0x000fea0003800000 */
.L_x_8810:
        /* <DEDUP_REMOVED lines=19> */
.L_x_8797:
[----:B------:R-:W1:Y:S02]  /*2500*/  LDC R24, c[0x0][0x390] ;  /* 0x0000e400ff187b82 */ /* 0x000e640000000800 */
[----:B-1----:R-:W-:Y:S01]  /*2510*/  IADD3 R24, PT, PT, R24, -0x1, RZ ;  /* 0xffffffff18187810 */ /* 0x002fe20007ffe0ff */
[----:B------:R-:W-:Y:S06]  /*2520*/  @!P0 BRA `(.L_x_8811) ;  /* 0x0000003400ec8947 */ /* 0x000fec0003800000 */
[----:B------:R-:W1:Y:S01]  /*2530*/  LDCU UR6, c[0x0][0x380] ;  /* 0x00007000ff0677ac */ /* 0x000e620008000800 */
[----:B------:R-:W-:Y:S01]  /*2540*/  VIMNMX.U32 R4, PT, PT, R24, 0x18, PT ;  /* 0x0000001818047848 */ /* 0x000fe20003fe0000 */
[----:B------:R-:W-:Y:S04]  /*2550*/  BSSY.RECONVERGENT B0, `(.L_x_8812) ;  /* 0x00001be000007945 */ /* 0x000fe80003800200 */
[----:B------:R-:W-:Y:S01]  /*2560*/  VIADD R4, R4, 0x1 ;  /* 0x0000000104047836 */ /* 0x000fe20000000000 */
[----:B-1----:R-:W-:-:S13]  /*2570*/  ISETP.GE.AND P0, PT, R5, UR6, PT ;  /* 0x0000000605007c0c */ /* 0x002fda000bf06270 */
[----:B------:R-:W-:Y:S05]  /*2580*/  @P0 BRA `(.L_x_8813) ;  /* 0x0000001800e80947 */ /* 0x000fea0003800000 */
[----:B------:R-:W1:Y:S01]  /*2590*/  LDCU.64 UR6, c[0x0][0x398] ;  /* 0x00007300ff0677ac */ /* 0x000e620008000a00 */
[----:B------:R-:W-:Y:S02]  /*25a0*/  MOV R6, RZ ;  /* 0x000000ff00067202 */ /* 0x000fe40000000f00 */
[----:B------:R-:W-:Y:S01]  /*25b0*/  MOV R7, R5 ;  /* 0x0000000500077202 */ /* 0x000fe20000000f00 */
[----:B------:R-:W2:Y:S01]  /*25c0*/  LDCU UR8, c[0x0][0x394] ;  /* 0x00007280ff0877ac */ /* 0x000ea20008000800 */
[----:B------:R-:W-:Y:S01]  /*25d0*/  ISETP.NE.AND P0, PT, R24, RZ, PT ;  /* 0x000000ff1800720c */ /* 0x000fe20003f05270 */
[----:B------:R-:W3:Y:S01]  /*25e0*/  LDCU.64 UR10, c[0x0][0x4c0] ;  /* 0x00009800ff0a77ac */ /* 0x000ee20008000a00 */
[----:B-1----:R-:W-:-:S05]  /*25f0*/  IMAD.HI.U32 R6, R5, UR6, R6 ;  /* 0x0000000605067c27 */ /* 0x002fca000f8e0006 */
[----:B------:R-:W-:-:S05]  /*2600*/  SHF.R.U32.HI R7, RZ, UR7, R6 ;  /* 0x00000007ff077c19 */ /* 0x000fca0008011606 */
[----:B------:R-:W-:-:S04]  /*2610*/  IMAD.MOV R0, RZ, RZ, -R7 ;  /* 0x000000ffff007224 */ /* 0x000fc800078e0a07 */
[----:B--2---:R-:W-:-:S04]  /*2620*/  IMAD R0, R0, UR8, R5 ;  /* 0x0000000800007c24 */ /* 0x004fc8000f8e0205 */
[C---:B---3--:R-:W-:Y:S02]  /*2630*/  IMAD R31, R0.reuse, UR10, RZ ;  /* 0x0000000a001f7c24 */ /* 0x048fe4000f8e02ff */
[----:B------:R-:W-:Y:S01]  /*2640*/  IMAD R0, R0, UR11, RZ ;  /* 0x0000000b00007c24 */ /* 0x000fe2000f8e02ff */
[----:B------:R-:W-:Y:S06]  /*2650*/  @!P0 BRA `(.L_x_8814) ;  /* 0x0000001000748947 */ /* 0x000fec0003800000 */
[----:B------:R-:W1:Y:S01]  /*2660*/  LDCU.64 UR8, c[0x0][0x3a0] ;  /* 0x00007400ff0877ac */ /* 0x000e620008000a00 */
[----:B------:R-:W-:Y:S01]  /*2670*/  HFMA2 R6, -RZ, RZ, 0, 0 ;  /* 0x00000000ff067431 */ /* 0x000fe200000001ff */
[----:B------:R-:W-:Y:S01]  /*2680*/  ISETP.NE.AND P0, PT, R4, 0x2, PT ;  /* 0x000000020400780c */ /* 0x000fe20003f05270 */
[----:B------:R-:W2:Y:S01]  /*2690*/  LDCU UR6, c[0x0][0x3a8] ;  /* 0x00007500ff0677ac */ /* 0x000ea20008000800 */
[----:B------:R-:W3:Y:S02]  /*26a0*/  LDCU.64 UR10, c[0x0][0x4c8] ;  /* 0x00009900ff0a77ac */ /* 0x000ee40008000a00 */
[----:B-1----:R-:W-:-:S05]  /*26b0*/  IMAD.HI.U32 R8, R7, UR9, R6 ;  /* 0x0000000907087c27 */ /* 0x002fca000f8e0006 */
[----:B--2---:R-:W-:-:S04]  /*26c0*/  SHF.R.U32.HI R9, RZ, UR6, R8 ;  /* 0x00000006ff097c19 */ /* 0x004fc80008011608 */
[----:B------:R-:W-:-:S05]  /*26d0*/  IADD3 R6, PT, PT, -R9, RZ, RZ ;  /* 0x000000ff09067210 */ /* 0x000fca0007ffe1ff */
[----:B------:R-:W-:-:S04]  /*26e0*/  IMAD R6, R6, UR8, R7 ;  /* 0x0000000806067c24 */ /* 0x000fc8000f8e0207 */
[C---:B---3--:R-:W-:Y:S02]  /*26f0*/  IMAD R31, R6.reuse, UR10, R31 ;  /* 0x0000000a061f7c24 */ /* 0x048fe4000f8e021f */
[----:B------:R-:W-:Y:S01]  /*2700*/  IMAD R0, R6, UR11, R0 ;  /* 0x0000000b06007c24 */ /* 0x000fe2000f8e0200 */
[----:B------:R-:W-:Y:S06]  /*2710*/  @!P0 BRA `(.L_x_8814) ;  /* 0x0000001000448947 */ /* 0x000fec0003800000 */
[----:B------:R-:W1:Y:S01]  /*2720*/  LDCU.64 UR6, c[0x0][0x3b0] ;  /* 0x00007600ff0677ac */ /* 0x000e620008000a00 */
[----:B------:R-:W-:Y:S01]  /*2730*/  IMAD.MOV.U32 R8, RZ, RZ, RZ ;  /* 0x000000ffff087224 */ /* 0x000fe200078e00ff */
[----:B------:R-:W-:Y:S01]  /*2740*/  ISETP.NE.AND P0, PT, R4, 0x3, PT ;  /* 0x000000030400780c */ /* 0x000fe20003f05270 */
[----:B------:R-:W2:Y:S01]  /*2750*/  LDCU UR8, c[0x0][0x3ac] ;  /* 0x00007580ff0877ac */ /* 0x000ea20008000800 */
[----:B------:R-:W3:Y:S01]  /*2760*/  LDCU.64 UR10, c[0x0][0x4d0] ;  /* 0x00009a00ff0a77ac */ /* 0x000ee20008000a00 */
[----:B-1----:R-:W-:-:S05]  /*2770*/  IMAD.HI.U32 R6, R9, UR6, R8 ;  /* 0x0000000609067c27 */ /* 0x002fca000f8e0008 */
[----:B------:R-:W-:-:S04]  /*2780*/  SHF.R.U32.HI R7, RZ, UR7, R6 ;  /* 0x00000007ff077c19 */ /* 0x000fc80008011606 */
[----:B------:R-:W-:-:S05]  /*2790*/  IADD3 R8, PT, PT, -R7, RZ, RZ ;  /* 0x000000ff07087210 */ /* 0x000fca0007ffe1ff */
[----:B--2---:R-:W-:-:S04]  /*27a0*/  IMAD R8, R8, UR8, R9 ;  /* 0x0000000808087c24 */ /* 0x004fc8000f8e0209 */
[C---:B---3--:R-:W-:Y:S02]  /*27b0*/  IMAD R31, R8.reuse, UR10, R31 ;  /* 0x0000000a081f7c24 */ /* 0x048fe4000f8e021f */
[----:B------:R-:W-:Y:S01]  /*27c0*/  IMAD R0, R8, UR11, R0 ;  /* 0x0000000b08007c24 */ /* 0x000fe2000f8e0200 */
[----:B------:R-:W-:Y:S06]  /*27d0*/  @!P0 BRA `(.L_x_8814) ;  /* 0x0000001000148947 */ /* 0x000fec0003800000 */
[----:B------:R-:W1:Y:S01]  /*27e0*/  LDCU.64 UR8, c[0x0][0x3b8] ;  /* 0x00007700ff0877ac */ /* 0x000e620008000a00 */
[----:B------:R-:W-:Y:S02]  /*27f0*/  MOV R6, RZ ;  /* 0x000000ff00067202 */ /* 0x000fe40000000f00 */
[----:B------:R-:W-:Y:S01]  /*2800*/  ISETP.NE.AND P0, PT, R4, 0x4, PT ;  /* 0x000000040400780c */ /* 0x000fe20003f05270 */
[----:B------:R-:W2:Y:S01]  /*2810*/  LDCU UR6, c[0x0][0x3c0] ;  /* 0x00007800ff0677ac */ /* 0x000ea20008000800 */
[----:B------:R-:W3:Y:S01]  /*2820*/  LDCU.64 UR10, c[0x0][0x4d8] ;  /* 0x00009b00ff0a77ac */ /* 0x000ee20008000a00 */
[----:B-1----:R-:W-:-:S05]  /*2830*/  IMAD.HI.U32 R8, R7, UR9, R6 ;  /* 0x0000000907087c27 */ /* 0x002fca000f8e0006 */
[----:B--2---:R-:W-:-:S05]  /*2840*/  SHF.R.U32.HI R9, RZ, UR6, R8 ;  /* 0x00000006ff097c19 */ /* 0x004fca0008011608 */
[----:B------:R-:W-:-:S04]  /*2850*/  IMAD.MOV R6, RZ, RZ, -R9 ;  /* 0x000000ffff067224 */ /* 0x000fc800078e0a09 */
[----:B------:R-:W-:-:S04]  /*2860*/  IMAD R6, R6, UR8, R7 ;  /* 0x0000000806067c24 */ /* 0x000fc8000f8e0207 */
[C---:B---3--:R-:W-:Y:S02]  /*2870*/  IMAD R31, R6.reuse, UR10, R31 ;  /* 0x0000000a061f7c24 */ /* 0x048fe4000f8e021f */
[----:B------:R-:W-:Y:S01]  /*2880*/  IMAD R0, R6, UR11, R0 ;  /* 0x0000000b06007c24 */ /* 0x000fe2000f8e0200 */
[----:B------:R-:W-:Y:S06]  /*2890*/  @!P0 BRA `(.L_x_8814) ;  /* 0x0000000c00e48947 */ /* 0x000fec0003800000 */
[----:B------:R-:W1:Y:S01]  /*28a0*/  LDCU.64 UR6, c[0x0][0x3c8] ;  /* 0x00007900ff0677ac */ /* 0x000e620008000a00 */
[----:B------:R-:W-:Y:S01]  /*28b0*/  HFMA2 R8, -RZ, RZ, 0, 0 ;  /* 0x00000000ff087431 */ /* 0x000fe200000001ff */
[----:B------:R-:W-:Y:S01]  /*28c0*/  ISETP.NE.AND P0, PT, R4, 0x5, PT ;  /* 0x000000050400780c */ /* 0x000fe20003f05270 */
[----:B------:R-:W2:Y:S01]  /*28d0*/  LDCU UR8, c[0x0][0x3c4] ;  /* 0x00007880ff0877ac */ /* 0x000ea20008000800 */
[----:B------:R-:W3:Y:S02]  /*28e0*/  LDCU.64 UR10, c[0x0][0x4e0] ;  /* 0x00009c00ff0a77ac */ /* 0x000ee40008000a00 */
        /* <DEDUP_REMOVED lines=25> */
[----:B------:R-:W-:-:S05]  /*2a80*/  SHF.R.U32.HI R7, RZ, UR7, R6 ;  /* 0x00000007ff077c19 */ /* 0x000fca0008011606 */
[----:B------:R-:W-:-:S04]  /*2a90*/  IMAD.MOV R8, RZ, RZ, -R7 ;  /* 0x000000ffff087224 */ /* 0x000fc800078e0a07 */
[----:B--2---:R-:W-:-:S04]  /*2aa0*/  IMAD R8, R8, UR8, R9 ;  /* 0x0000000808087c24 */ /* 0x004fc8000f8e0209 */
        /* <DEDUP_REMOVED lines=195> */
[----:B------:R-:W-:Y:S01]  /*36e0*/  ISETP.NE.AND P0, PT, R4, 0x18, PT ;  /* 0x000000180400780c */ /* 0x000fe20003f05270 */
[----:B------:R-:W1:Y:S01]  /*36f0*/  LDCU.64 UR8, c[0x0][0x4a8] ;  /* 0x00009500ff0877ac */ /* 0x000e620008000a00 */
[----:B------:R-:W-:Y:S01]  /*3700*/  IMAD.MOV.U32 R6, RZ, RZ, RZ ;  /* 0x000000ffff067224 */ /* 0x000fe200078e00ff */
[----:B------:R-:W2:Y:S10]  /*3710*/  LDCU UR6, c[0x0][0x4b0] ;  /* 0x00009600ff0677ac */ /* 0x000eb40008000800 */
[----:B------:R-:W3:Y:S01]  /*3720*/  @P0 LDC.64 R16, c[0x0][0x4b8] ;  /* 0x00012e00ff100b82 */ /* 0x000ee20000000a00 */
[----:B-1----:R-:W-:-:S07]  /*3730*/  IMAD.HI.U32 R12, R7, UR9, R6 ;  /* 0x00000009070c7c27 */ /* 0x002fce000f8e0006 */
[----:B------:R-:W1:Y:S01]  /*3740*/  @P0 LDC R19, c[0x0][0x4b4] ;  /* 0x00012d00ff130b82 */ /* 0x000e620000000800 */
[----:B--2---:R-:W-:Y:S01]  /*3750*/  SHF.R.U32.HI R13, RZ, UR6, R12 ;  /* 0x00000006ff0d7c19 */ /* 0x004fe2000801160c */
[----:B------:R-:W2:Y:S01]  /*3760*/  LDCU.64 UR6, c[0x0][0x578] ;  /* 0x0000af00ff0677ac */ /* 0x000ea20008000a00 */
[----:B------:R-:W-:Y:S02]  /*3770*/  @P0 MOV R12, RZ ;  /* 0x000000ff000c0202 */ /* 0x000fe40000000f00 */
[----:B------:R-:W-:-:S03]  /*3780*/  IADD3 R15, PT, PT, -R13, RZ, RZ ;  /* 0x000000ff0d0f7210 */ /* 0x000fc60007ffe1ff */
[----:B------:R-:W4:Y:S01]  /*3790*/  @P0 LDC.64 R8, c[0x0][0x580] ;  /* 0x00016000ff080b82 */ /* 0x000f220000000a00 */
[----:B---3--:R-:W-:-:S05]  /*37a0*/  @P0 IMAD.HI.U32 R6, R13, R16, R12 ;  /* 0x000000100d060227 */ /* 0x008fca00078e000c */
[----:B------:R-:W-:Y:S01]  /*37b0*/  @P0 SHF.R.U32.HI R12, RZ, R17, R6 ;  /* 0x00000011ff0c0219 */ /* 0x000fe20000011606 */
[----:B------:R-:W-:-:S04]  /*37c0*/  IMAD R6, R15, UR8, R7 ;  /* 0x000000080f067c24 */ /* 0x000fc8000f8e0207 */
[----:B------:R-:W-:Y:S02]  /*37d0*/  @P0 IMAD.MOV R12, RZ, RZ, -R12 ;  /* 0x000000ffff0c0224 */ /* 0x000fe400078e0a0c */
[----:B--2---:R-:W-:Y:S02]  /*37e0*/  IMAD R31, R6, UR6, R31 ;  /* 0x00000006061f7c24 */ /* 0x004fe4000f8e021f */
[----:B-1----:R-:W-:Y:S02]  /*37f0*/  @P0 IMAD R12, R12, R19, R13 ;  /* 0x000000130c0c0224 */ /* 0x002fe400078e020d */
[----:B------:R-:W-:Y:S02]  /*3800*/  IMAD R0, R6, UR7, R0 ;  /* 0x0000000706007c24 */ /* 0x000fe4000f8e0200 */
[C---:B----4-:R-:W-:Y:S02]  /*3810*/  @P0 IMAD R31, R12.reuse, R8, R31 ;  /* 0x000000080c1f0224 */ /* 0x050fe400078e021f */
[----:B------:R-:W-:-:S07]  /*3820*/  @P0 IMAD R0, R12, R9, R0 ;  /* 0x000000090c000224 */ /* 0x000fce00078e0200 */
.L_x_8814:
[----:B------:R-:W1:Y:S01]  /*3830*/  LDCU.64 UR6, c[0x0][0x590] ;  /* 0x0000b200ff0677ac */ /* 0x000e620008000a00 */
[----:B------:R-:W2:Y:S08]  /*3840*/  LDC.64 R16, c[0x0][0x5b0] ;  /* 0x00016c00ff107b82 */ /* 0x000eb00000000a00 */
[----:B------:R-:W2:Y:S01]  /*3850*/  LDC.64 R6, c[0x0][0x5b8] ;  /* 0x00016e00ff067b82 */ /* 0x000ea20000000a00 */
[----:B-1----:R-:W-:-:S04]  /*3860*/  IADD3 R12, P0, PT, R0, UR6, RZ ;  /* 0x00000006000c7c10 */ /* 0x002fc8000ff1e0ff */
[----:B------:R-:W-:-:S06]  /*3870*/  IADD3.X R13, PT, PT, RZ, UR7, RZ, P0, !PT ;  /* 0x00000007ff0d7c10 */ /* 0x000fcc00087fe4ff */
[----:B0-----:R-:W5:Y:S02]  /*3880*/  LDG.E.128 R12, desc[UR4][R12.64] ;  /* 0x000000040c0c7981 */ /* 0x001f64000c1e1d00 */
[----:B--2---:R-:W0:Y:S02]  /*3890*/  DSETP.GE.AND P0, PT, |R16|, |R6|, PT ;  /* 0x400000061000722a */ /* 0x004e240003f06200 */
[----:B0-----:R-:W-:Y:S05]  /*38a0*/  @!P0 BRA `(.L_x_8815) ;  /* 0x0000000400cc8947 */ /* 0x001fea0003800000 */
        /* <DEDUP_REMOVED lines=53> */
.L_x_8817:
[----:B------:R-:W-:Y:S05]  /*3c00*/  BSYNC.RECONVERGENT B1 ;  /* 0x0000000000017941 */ /* 0x000fea0003800200 */
.L_x_8816:
        /* <DEDUP_REMOVED lines=57> */
.L_x_8819:
[----:B------:R-:W-:Y:S05]  /*3fa0*/  BSYNC.RECONVERGENT B1 ;  /* 0x0000000000017941 */ /* 0x000fea0003800200 */
.L_x_8818:
[----:B------:R-:W-:Y:S01]  /*3fb0*/  MOV R14, R8 ;  /* 0x00000008000e7202 */ /* 0x000fe20000000f00 */
[----:B------:R-:W-:Y:S01]  /*3fc0*/  IMAD.MOV.U32 R15, RZ, RZ, R9 ;  /* 0x000000ffff0f7224 */ /* 0x000fe200078e0009 */
[----:B------:R-:W-:Y:S06]  /*3fd0*/  BRA `(.L_x_8820) ;  /* 0x0000000000407947 */ /* 0x000fec0003800000 */
.L_x_8815:
        /* <DEDUP_REMOVED lines=16> */
.L_x_8820:
[----:B------:R-:W0:Y:S01]  /*40e0*/  LDCU.64 UR6, c[0x0][0x588] ;  /* 0x0000b100ff0677ac */ /* 0x000e220008000a00 */
[----:B------:R-:W-:Y:S02]  /*40f0*/  IADD3 R5, PT, PT, R5, 0x80, RZ ;  /* 0x0000008005057810 */ /* 0x000fe40007ffe0ff */
[----:B0-----:R-:W-:-:S04]  /*4100*/  IADD3 R6, P0, PT, R31, UR6, RZ ;  /* 0x000000061f067c10 */ /* 0x001fc8000ff1e0ff */
[----:B------:R-:W-:-:S05]  /*4110*/  IADD3.X R7, PT, PT, RZ, UR7, RZ, P0, !PT ;  /* 0x00000007ff077c10 */ /* 0x000fca00087fe4ff */
[----:B-1----:R1:W-:Y:S04]  /*4120*/  STG.E.128 desc[UR4][R6.64], R12 ;  /* 0x0000000c06007986 */ /* 0x0023e8000c101d04 */
.L_x_8813:
[----:B0-----:R-:W-:Y:S05]  /*4130*/  BSYNC.RECONVERGENT B0 ;  /* 0x0000000000007941 */ /* 0x001fea0003800200 */
.L_x_8812:
[----:B------:R-:W0:Y:S02]  /*4140*/  LDCU UR6, c[0x0][0x380] ;  /* 0x00007000ff0677ac */ /* 0x000e240008000800 */
[----:B0-----:R-:W-:-:S13]  /*4150*/  ISETP.GE.AND P0, PT, R5, UR6, PT ;  /* 0x0000000605007c0c */ /* 0x001fda000bf06270 */
[----:B------:R-:W-:Y:S05]  /*4160*/  @P0 EXIT ;  /* 0x000000000000094d */ /* 0x000fea0003800000 */
[----:B------:R-:W0:Y:S01]  /*4170*/  LDCU.64 UR6, c[0x0][0x398] ;  /* 0x00007300ff0677ac */ /* 0x000e220008000a00 */
[----:B-1----:R-:W-:Y:S01]  /*4180*/  MOV R7, R5 ;  /* 0x0000000500077202 */ /* 0x002fe20000000f00 */
        /* <DEDUP_REMOVED lines=284> */
[----:B------:R-:W-:Y:S02]  /*5350*/  @P0 IMAD.MOV.U32 R6, RZ, RZ, RZ ;  /* 0x000000ffff060224 */ /* 0x000fe400078e00ff */
        /* <DEDUP_REMOVED lines=11> */
.L_x_8821:
[----:B------:R-:W0:Y:S01]  /*5410*/  LDCU.64 UR6, c[0x0][0x590] ;  /* 0x0000b200ff0677ac */ /* 0x000e220008000a00 */
[----:B------:R-:W1:Y:S08]  /*5420*/  LDC.64 R6, c[0x0][0x5b0] ;  /* 0x00016c00ff067b82 */ /* 0x000e700000000a00 */
[----:B------:R-:W1:Y:S01]  /*5430*/  LDC.64 R4, c[0x0][0x5b8] ;  /* 0x00016e00ff047b82 */ /* 0x000e620000000a00 */
[----:B0-----:R-:W-:-:S05]  /*5440*/  IADD3 R12, P0, PT, R0, UR6, RZ ;  /* 0x00000006000c7c10 */ /* 0x001fca000ff1e0ff */
[----:B------:R-:W-:Y:S01]  /*5450*/  IMAD.X R13, RZ, RZ, UR7, P0 ;  /* 0x00000007ff0d7e24 */ /* 0x000fe200080e06ff */
[----:B------:R-:W0:Y:S05]  /*5460*/  LDCU.64 UR6, c[0x0][0x588] ;  /* 0x0000b100ff0677ac */ /* 0x000e2a0008000a00 */
[----:B------:R-:W5:Y:S01]  /*5470*/  LDG.E.128 R12, desc[UR4][R12.64] ;  /* 0x000000040c0c7981 */ /* 0x000f62000c1e1d00 */
[----:B0-----:R-:W-:-:S04]  /*5480*/  IADD3 R30, P0, PT, R31, UR6, RZ ;  /* 0x000000061f1e7c10 */ /* 0x001fc8000ff1e0ff */
[----:B------:R-:W-:-:S08]  /*5490*/  IADD3.X R31, PT, PT, RZ, UR7, RZ, P0, !PT ;  /* 0x00000007ff1f7c10 */ /* 0x000fd000087fe4ff */
[----:B-1----:R-:W0:Y:S02]  /*54a0*/  DSETP.GE.AND P0, PT, |R6|, |R4|, PT ;  /* 0x400000040600722a */ /* 0x002e240003f06200 */
        /* <DEDUP_REMOVED lines=54> */
.L_x_8824:
[----:B------:R-:W-:Y:S05]  /*5810*/  BSYNC.RECONVERGENT B0 ;  /* 0x0000000000007941 */ /* 0x000fea0003800200 */
.L_x_8823:
        /* <DEDUP_REMOVED lines=52> */
[----:B------:R-:W-:Y:S05]  /*5b60*/  CALL.REL.NOINC `($__internal_17_$__cuda_sm20_div_rn_f64_full) ;  /* 0x0000003000e07944 */ /* 0x000fea0003c00000 */
[----:B------:R-:W-:Y:S02]  /*5b70*/  MOV R6, R8 ;  /* 0x0000000800067202 */ /* 0x000fe40000000f00 */
[----:B------:R-:W-:-:S07]  /*5b80*/  MOV R7, R9 ;  /* 0x0000000900077202 */ /* 0x000fce0000000f00 */
.L_x_8826:
[----:B------:R-:W-:Y:S05]  /*5b90*/  BSYNC.RECONVERGENT B0 ;  /* 0x0000000000007941 */ /* 0x000fea0003800200 */
.L_x_8825:
[----:B------:R-:W-:Y:S01]  /*5ba0*/  STG.E.128 desc[UR4][R30.64], R4 ;  /* 0x000000041e007986 */ /* 0x000fe2000c101d04 */
[----:B------:R-:W-:Y:S05]  /*5bb0*/  EXIT ;  /* 0x000000000000794d */ /* 0x000fea0003800000 */
.L_x_8822:
        /* <DEDUP_REMOVED lines=10> */
[----:B0-----:R-:W-:-:S15]  /*5c60*/  DMUL R4, R4, R10 ;  /* 0x0000000a04047228 */ /* 0x001fde0000000000 */
[----:B------:R-:W-:-:S15]  /*5c70*/  NOP ;  /* 0x0000000000007918 */ /* 0x000fde0000000000 */
[----:B------:R-:W-:-:S15]  /*5c80*/  NOP ;  /* 0x0000000000007918 */ /* 0x000fde0000000000 */
[----:B------:R-:W-:-:S15]  /*5c90*/  NOP ;  /* 0x0000000000007918 */ /* 0x000fde0000000000 */
[----:B------:R-:W-:-:S04]  /*5ca0*/  NOP ;  /* 0x0000000000007918 */ /* 0x000fc80000000000 */
[----:B-1----:R-:W0:Y:S02]  /*5cb0*/  DMUL R6, R6, R10 ;  /* 0x0000000a06067228 */ /* 0x002e240000000000 */
[----:B0-----:R-:W-:Y:S01]  /*5cc0*/  STG.E.128 desc[UR4][R30.64], R4 ;  /* 0x000000041e007986 */ /* 0x001fe2000c101d04 */
[----:B------:R-:W-:Y:S05]  /*5cd0*/  EXIT ;  /* 0x000000000000794d */ /* 0x000fea0003800000 */
.L_x_8811:
        /* <DEDUP_REMOVED lines=8> */
[----:B------:R-:W-:Y:S01]  /*5d60*/  ISETP.NE.AND P0, PT, R24, RZ, PT ;  /* 0x000000ff1800720c */ /* 0x000fe20003f05270 */
[----:B------:R-:W2:Y:S01]  /*5d70*/  LDCU UR7, c[0x0][0x394] ;  /* 0x00007280ff0777ac */ /* 0x000ea20008000800 */
[----:B------:R-:W3:Y:S01]  /*5d80*/  LDCU.64 UR10, c[0x0][0x4c0] ;  /* 0x00009800ff0a77ac */ /* 0x000ee20008000a00 */
[----:B-1----:R-:W-:-:S05]  /*5d90*/  IMAD.HI.U32 R8, R5, UR8, R4 ;  /* 0x0000000805087c27 */ /* 0x002fca000f8e0004 */
[----:B------:R-:W-:-:S04]  /*5da0*/  SHF.R.U32.HI R9, RZ, UR9, R8 ;  /* 0x00000009ff097c19 */ /* 0x000fc80008011608 */
[----:B------:R-:W-:-:S05]  /*5db0*/  IADD3 R4, PT, PT, -R9, RZ, RZ ;  /* 0x000000ff09047210 */ /* 0x000fca0007ffe1ff */
[----:B--2---:R-:W-:-:S04]  /*5dc0*/  IMAD R4, R4, UR7, R5 ;  /* 0x0000000704047c24 */ /* 0x004fc8000f8e0205 */
[C---:B---3--:R-:W-:Y:S02]  /*5dd0*/  IMAD R7, R4.reuse, UR10, RZ ;  /* 0x0000000a04077c24 */ /* 0x048fe4000f8e02ff */
[----:B------:R-:W-:Y:S01]  /*5de0*/  IMAD R4, R4, UR11, RZ ;  /* 0x0000000b04047c24 */ /* 0x000fe2000f8e02ff */
        /* <DEDUP_REMOVED lines=267> */
[----:B------:R-:W-:Y:S01]  /*6ea0*/  MOV R8, RZ ;  /* 0x000000ff00087202 */ /* 0x000fe20000000f00 */
[----:B------:R-:W2:Y:S01]  /*6eb0*/  LDCU UR7, c[0x0][0x4b0] ;  /* 0x00009600ff0777ac */ /* 0x000ea20008000800 */
[----:B------:R-:W3:Y:S09]  /*6ec0*/  LDCU.64 UR10, c[0x0][0x578] ;  /* 0x0000af00ff0a77ac */ /* 0x000ef20008000a00 */
[----:B------:R-:W4:Y:S01]  /*6ed0*/  @P0 LDC.64 R20, c[0x0][0x4b8] ;  /* 0x00012e00ff140b82 */ /* 0x000f220000000a00 */
[----:B-1----:R-:W-:-:S07]  /*6ee0*/  IMAD.HI.U32 R18, R9, UR9, R8 ;  /* 0x0000000909127c27 */ /* 0x002fce000f8e0008 */
[----:B------:R-:W1:Y:S01]  /*6ef0*/  @P0 LDC R23, c[0x0][0x4b4] ;  /* 0x00012d00ff170b82 */ /* 0x000e620000000800 */
[----:B--2---:R-:W-:Y:S01]  /*6f00*/  SHF.R.U32.HI R19, RZ, UR7, R18 ;  /* 0x00000007ff137c19 */ /* 0x004fe20008011612 */
[----:B------:R-:W-:-:S03]  /*6f10*/  @P0 IMAD.MOV.U32 R18, RZ, RZ, RZ ;  /* 0x000000ffff120224 */ /* 0x000fc600078e00ff */
[----:B------:R-:W-:-:S03]  /*6f20*/  IADD3 R8, PT, PT, -R19, RZ, RZ ;  /* 0x000000ff13087210 */ /* 0x000fc60007ffe1ff */
[----:B------:R-:W2:Y:S02]  /*6f30*/  @P0 LDC.64 R16, c[0x0][0x580] ;  /* 0x00016000ff100b82 */ /* 0x000ea40000000a00 */
[----:B------:R-:W-:Y:S02]  /*6f40*/  IMAD R8, R8, UR8, R9 ;  /* 0x0000000808087c24 */ /* 0x000fe4000f8e0209 */
[----:B----4-:R-:W-:-:S04]  /*6f50*/  @P0 IMAD.HI.U32 R6, R19, R20, R18 ;  /* 0x0000001413060227 */ /* 0x010fc800078e0012 */
[C---:B---3--:R-:W-:Y:S01]  /*6f60*/  IMAD R7, R8.reuse, UR10, R7 ;  /* 0x0000000a08077c24 */ /* 0x048fe2000f8e0207 */
[----:B------:R-:W-:Y:S01]  /*6f70*/  @P0 SHF.R.U32.HI R6, RZ, R21, R6 ;  /* 0x00000015ff060219 */ /* 0x000fe20000011606 */
[----:B------:R-:W-:-:S03]  /*6f80*/  IMAD R4, R8, UR11, R4 ;  /* 0x0000000b08047c24 */ /* 0x000fc6000f8e0204 */
[----:B------:R-:W-:-:S05]  /*6f90*/  @P0 IADD3 R18, PT, PT, -R6, RZ, RZ ;  /* 0x000000ff06120210 */ /* 0x000fca0007ffe1ff */
[----:B-1----:R-:W-:-:S04]  /*6fa0*/  @P0 IMAD R18, R23, R18, R19 ;  /* 0x0000001217120224 */ /* 0x002fc800078e0213 */
[C---:B--2---:R-:W-:Y:S02]  /*6fb0*/  @P0 IMAD R7, R18.reuse, R16, R7 ;  /* 0x0000001012070224 */ /* 0x044fe400078e0207 */
[----:B------:R-:W-:-:S07]  /*6fc0*/  @P0 IMAD R4, R18, R17, R4 ;  /* 0x0000001112040224 */ /* 0x000fce00078e0204 */
.L_x_8829:
[----:B------:R-:W1:Y:S01]  /*6fd0*/  LDCU.64 UR8, c[0x0][0x590] ;  /* 0x0000b200ff0877ac */ /* 0x000e620008000a00 */
[----:B------:R-:W2:Y:S08]  /*6fe0*/  LDC.64 R8, c[0x0][0x5b0] ;  /* 0x00016c00ff087b82 */ /* 0x000eb00000000a00 */
[----:B------:R-:W2:Y:S01]  /*6ff0*/  LDC.64 R20, c[0x0][0x5b8] ;  /* 0x00016e00ff147b82 */ /* 0x000ea20000000a00 */
[----:B-1----:R-:W-:-:S05]  /*7000*/  IADD3 R28, P0, PT, R4, UR8, RZ ;  /* 0x00000008041c7c10 */ /* 0x002fca000ff1e0ff */
[----:B------:R-:W-:Y:S01]  /*7010*/  IMAD.X R29, RZ, RZ, UR9, P0 ;  /* 0x00000009ff1d7e24 */ /* 0x000fe200080e06ff */
[----:B------:R-:W1:Y:S04]  /*7020*/  LDCU.64 UR8, c[0x0][0x588] ;  /* 0x0000b100ff0877ac */ /* 0x000e680008000a00 */
[----:B0-----:R-:W3:Y:S01]  /*7030*/  LDG.E.128 R16, desc[UR4][R28.64] ;  /* 0x000000041c107981 */ /* 0x001ee2000c1e1d00 */
[----:B------:R-:W-:Y:S01]  /*7040*/  IADD3 R5, PT, PT, R5, 0x80, RZ ;  /* 0x0000008005057810 */ /* 0x000fe20007ffe0ff */
[----:B--2---:R-:W3:Y:S01]  /*7050*/  DSETP.GE.AND P1, PT, |R8|, |R20|, PT ;  /* 0x400000140800722a */ /* 0x004ee20003f26200 */
[----:B-1----:R-:W-:-:S04]  /*7060*/  IADD3 R6, P0, PT, R7, UR8, RZ ;  /* 0x0000000807067c10 */ /* 0x002fc8000ff1e0ff */
[----:B------:R-:W-:-:S15]  /*7070*/  IADD3.X R7, PT, PT, RZ, UR9, RZ, P0, !PT ;  /* 0x00000009ff077c10 */ /* 0x000fde00087fe4ff */
[----:B------:R-:W-:-:S15]  /*7080*/  NOP ;  /* 0x0000000000007918 */ /* 0x000fde0000000000 */
[----:B------:R-:W-:-:S15]  /*7090*/  NOP ;  /* 0x0000000000007918 */ /* 0x000fde0000000000 */
[----:B------:R-:W-:-:S14]  /*70a0*/  NOP ;  /* 0x0000000000007918 */ /* 0x000fdc0000000000 */
[----:B---3--:R-:W0:-:S15]  /*70b0*/  @P1 DFMA R8, R18, R14, R16 ;  /* 0x0000000e1208122b */ /* 0x008e1e0000000010 */
        /* <DEDUP_REMOVED lines=19> */
[----:B0-----:R-:W-:-:S15]  /*71f0*/  @P1 DMUL R16, R8, R12 ;  /* 0x0000000c08101228 */ /* 0x001fde0000000000 */
[----:B------:R-:W-:-:S15]  /*7200*/  NOP ;  /* 0x0000000000007918 */ /* 0x000fde0000000000 */
[----:B------:R-:W-:-:S15]  /*7210*/  NOP ;  /* 0x0000000000007918 */ /* 0x000fde0000000000 */
[----:B------:R-:W-:-:S15]  /*7220*/  NOP ;  /* 0x0000000000007918 */ /* 0x000fde0000000000 */
[----:B------:R-:W-:-:S04]  /*7230*/  NOP ;  /* 0x0000000000007918 */ /* 0x000fc80000000000 */
        /* <DEDUP_REMOVED lines=12> */
.L_x_8828:
[----:B0-----:R-:W-:Y:S05]  /*7300*/  BSYNC.RECONVERGENT B0 ;  /* 0x0000000000007941 */ /* 0x001fea0003800200 */
.L_x_8827:
[----:B------:R-:W-:-:S13]  /*7310*/  ISETP.GE.AND P0, PT, R5, UR6, PT ;  /* 0x0000000605007c0c */ /* 0x000fda000bf06270 */
[----:B------:R-:W-:Y:S05]  /*7320*/  @P0 EXIT ;  /* 0x000000000000094d */ /* 0x000fea0003800000 */
[----:B------:R-:W1:Y:S01]  /*7330*/  LDCU.64 UR6, c[0x0][0x398] ;  /* 0x00007300ff0677ac */ /* 0x000e620008000a00 */
        /* <DEDUP_REMOVED lines=291> */
[----:B------:R-:W-:Y:S02]  /*8570*/  IMAD R4, R6, UR7, R4 ;  /* 0x0000000706047c24 */ /* 0x000fe4000f8e0204 */
[----:B------:R-:W-:-:S04]  /*8580*/  @P0 IMAD.MOV R16, RZ, RZ, -R0 ;  /* 0x000000ffff100224 */ /* 0x000fc800078e0a00 */
[----:B0-----:R-:W-:-:S04]  /*8590*/  @P0 IMAD R16, R5, R16, R17 ;  /* 0x0000001005100224 */ /* 0x001fc800078e0211 */
[C---:B---3--:R-:W-:Y:S02]  /*85a0*/  @P0 IMAD R9, R16.reuse, R20, R9 ;  /* 0x0000001410090224 */ /* 0x048fe400078e0209 */
[----:B------:R-:W-:-:S07]  /*85b0*/  @P0 IMAD R4, R16, R21, R4 ;  /* 0x0000001510040224 */ /* 0x000fce00078e0204 */
.L_x_8830:
[----:B------:R-:W0:Y:S01]  /*85c0*/  LDCU.64 UR6, c[0x0][0x590] ;  /* 0x0000b200ff0677ac */ /* 0x000e220008000a00 */
[----:B------:R-:W1:Y:S08]  /*85d0*/  LDC.64 R16, c[0x0][0x5b0] ;  /* 0x00016c00ff107b82 */ /* 0x000e700000000a00 */
[----:B------:R-:W1:Y:S01]  /*85e0*/  LDC.64 R18, c[0x0][0x5b8] ;  /* 0x00016e00ff127b82 */ /* 0x000e620000000a00 */
[----:B0-----:R-:W-:-:S04]  /*85f0*/  IADD3 R4, P0, PT, R4, UR6, RZ ;  /* 0x0000000604047c10 */ /* 0x001fc8000ff1e0ff */
[----:B------:R-:W-:Y:S01]  /*8600*/  IADD3.X R5, PT, PT, RZ, UR7, RZ, P0, !PT ;  /* 0x00000007ff057c10 */ /* 0x000fe200087fe4ff */
[----:B------:R-:W0:Y:S05]  /*8610*/  LDCU.64 UR6, c[0x0][0x588] ;  /* 0x0000b100ff0677ac */ /* 0x000e2a0008000a00 */
[----:B------:R-:W2:Y:S01]  /*8620*/  LDG.E.128 R4, desc[UR4][R4.64] ;  /* 0x0000000404047981 */ /* 0x000ea2000c1e1d00 */
[----:B-1----:R-:W2:-:S15]  /*8630*/  DSETP.GE.AND P1, PT, |R16|, |R18|, PT ;  /* 0x400000121000722a */ /* 0x002e9e0003f26200 */
[----:B------:R-:W-:-:S15]  /*8640*/  NOP ;  /* 0x0000000000007918 */ /* 0x000fde0000000000 */
[----:B------:R-:W-:-:S15]  /*8650*/  NOP ;  /* 0x0000000000007918 */ /* 0x000fde0000000000 */
[----:B------:R-:W-:-:S15]  /*8660*/  NOP ;  /* 0x0000000000007918 */ /* 0x000fde0000000000 */
[----:B------:R-:W-:-:S04]  /*8670*/  NOP ;  /* 0x0000000000007918 */ /* 0x000fc80000000000 */
[----:B--2---:R-:W1:-:S15]  /*8680*/  @P1 DFMA R16, R6, R14, R4 ;  /* 0x0000000e0610122b */ /* 0x004e5e0000000004 */
        /* <DEDUP_REMOVED lines=9> */
[----:B------:R-:W2:-:S15]  /*8720*/  @P1 DFMA R14, -R4, R14, R6 ;  /* 0x0000000e040e122b */ /* 0x000e9e0000000106 */
[----:B------:R-:W-:-:S15]  /*8730*/  NOP ;  /* 0x0000000000007918 */ /* 0x000fde0000000000 */
[----:B------:R-:W-:-:S15]  /*8740*/  NOP ;  /* 0x0000000000007918 */ /* 0x000fde0000000000 */
[----:B------:R-:W-:-:S15]  /*8750*/  NOP ;  /* 0x0000000000007918 */ /* 0x000fde0000000000 */
[----:B------:R-:W-:-:S04]  /*8760*/  NOP ;  /* 0x0000000000007918 */ /* 0x000fc80000000000 */
[----:B------:R0:W3:Y:S02]  /*8770*/  @!P1 DFMA R2, R6, R2, -R4 ;  /* 0x000000020602922b */ /* 0x0000e40000000804 */
[----:B0-----:R-:W-:-:S04]  /*8780*/  IADD3 R4, P0, PT, R9, UR6, RZ ;  /* 0x0000000609047c10 */ /* 0x001fc8000ff1e0ff */
[----:B------:R-:W-:-:S15]  /*8790*/  IADD3.X R5, PT, PT, RZ, UR7, RZ, P0, !PT ;  /* 0x00000007ff057c10 */ /* 0x000fde00087fe4ff */
[----:B------:R-:W-:-:S15]  /*87a0*/  NOP ;  /* 0x0000000000007918 */ /* 0x000fde0000000000 */
[----:B------:R-:W-:-:S15]  /*87b0*/  NOP ;  /* 0x0000000000007918 */ /* 0x000fde0000000000 */
[----:B------:R-:W-:-:S13]  /*87c0*/  NOP ;  /* 0x0000000000007918 */ /* 0x000fda0000000000 */
[----:B-1----:R-:W-:-:S15]  /*87d0*/  @P1 DMUL R16, R16, R12 ;  /* 0x0000000c10101228 */ /* 0x002fde0000000000 */
[----:B------:R-:W-:-:S15]  /*87e0*/  NOP ;  /* 0x0000000000007918 */ /* 0x000fde0000000000 */
[----:B------:R-:W-:-:S15]  /*87f0*/  NOP ;  /* 0x0000000000007918 */ /* 0x000fde0000000000 */
[----:B------:R-:W-:-:S15]  /*8800*/  NOP ;  /* 0x0000000000007918 */ /* 0x000fde0000000000 */
[----:B------:R-:W-:-:S04]  /*8810*/  NOP ;  /* 0x0000000000007918 */ /* 0x000fc80000000000 */
[----:B--2---:R-:W-:-:S15]  /*8820*/  @P1 DMUL R18, R14, R12 ;  /* 0x0000000c0e121228 */ /* 0x004fde0000000000 */
        /* <DEDUP_REMOVED lines=9> */
[----:B---3--:R-:W0:Y:S02]  /*88c0*/  @!P1 DMUL R18, R2, R10 ;  /* 0x0000000a02129228 */ /* 0x008e240000000000 */
[----:B0-----:R-:W-:Y:S01]  /*88d0*/  STG.E.128 desc[UR4][R4.64], R16 ;  /* 0x0000001004007986 */ /* 0x001fe2000c101d04 */
[----:B------:R-:W-:Y:S05]  /*88e0*/  EXIT ;  /* 0x000000000000794d */ /* 0x000fea0003800000 */
        .weak           $__internal_16_$__cuda_sm20_dblrcp_rn_slowpath_v3
        .type           $__internal_16_$__cuda_sm20_dblrcp_rn_slowpath_v3,@function
        .size           $__internal_16_$__cuda_sm20_dblrcp_rn_slowpath_v3,($__internal_17_$__cuda_sm20_div_rn_f64_full - $__internal_16_$__cuda_sm20_dblrcp_rn_slowpath_v3)
$__internal_16_$__cuda_sm20_dblrcp_rn_slowpath_v3:
        /* <DEDUP_REMOVED lines=11> */
[----:B------:R-:W-:Y:S02]  /*89a0*/  IADD3 R9, PT, PT, R7, -0x3fe00000, RZ ;  /* 0xc020000007097810 */ /* 0x000fe40007ffe0ff */
        /* <DEDUP_REMOVED lines=44> */
.L_x_8834:
[----:B------:R-:W0:Y:S01]  /*8c70*/  DMUL R6, R6, 8.11296384146066816958e+31 ;  /* 0x4690000006067828 */ /* 0x000e220000000000 */
[----:B------:R-:W-:Y:S01]  /*8c80*/  MOV R8, R10 ;  /* 0x0000000a00087202 */ /* 0x000fe20000000f00 */
        /* <DEDUP_REMOVED lines=32> */
.L_x_8832:
[----:B------:R-:W-:Y:S01]  /*8e90*/  LOP3.LUT R9, R7, 0x80000, RZ, 0xfc, !PT ;  /* 0x0008000007097812 */ /* 0x000fe200078efcff */
[----:B------:R-:W-:-:S07]  /*8ea0*/  IMAD.MOV.U32 R8, RZ, RZ, R6 ;  /* 0x000000ffff087224 */ /* 0x000fce00078e0006 */
.L_x_8833:
[----:B------:R-:W-:Y:S05]  /*8eb0*/  BSYNC.RECONVERGENT B1 ;  /* 0x0000000000017941 */ /* 0x000fea0003800200 */
.L_x_8831:
[----:B------:R-:W-:Y:S01]  /*8ec0*/  MOV R6, R0 ;  /* 0x0000000000067202 */ /* 0x000fe20000000f00 */
[----:B------:R-:W-:-:S04]  /*8ed0*/  HFMA2 R7, -RZ, RZ, 0, 0 ;  /* 0x00000000ff077431 */ /* 0x000fc800000001ff */
[----:B------:R-:W-:Y:S05]  /*8ee0*/  RET.REL.NODEC R6 `(_ZN2at6native18elementwise_kernelILi128ELi2EZNS0_22gpu_kernel_impl_nocastINS0_13BUnaryFunctorIN3c107complexIdEES6_S6_NS0_15binary_internal10DivFunctorIS6_EEEEEEvRNS_18TensorIteratorBaseERKT_EUliE_EEviT1_) ;  /* 0xffffff7006447950 */ /* 0x000fea0003c3ffff */
        .weak           $__internal_17_$__cuda_sm20_div_rn_f64_full
        .type           $__internal_17_$__cuda_sm20_div_rn_f64_full,@function
        .size           $__internal_17_$__cuda_sm20_div_rn_f64_full,(.L_x_18207 - $__internal_17_$__cuda_sm20_div_rn_f64_full)
$__internal_17_$__cuda_sm20_div_rn_f64_full:
[----:B------:R-:W-:Y:S01]  /*8ef0*/  FSETP.GEU.AND P3, PT, |R23|, 1.469367938527859385e-39, PT ;  /* 0x001000001700780b */ /* 0x000fe20003f6e200 */
[----:B------:R-:W-:Y:S01]  /*8f00*/  IMAD.MOV.U32 R18, RZ, RZ, 0x1 ;  /* 0x00000001ff127424 */ /* 0x000fe200078e00ff */
[C---:B------:R-:W-:Y:S01]  /*8f10*/  FSETP.GEU.AND P1, PT, |R9|.reuse, 1.469367938527859385e-39, PT ;  /* 0x001000000900780b */ /* 0x040fe20003f2e200 */
[----:B------:R-:W-:Y:S01]  /*8f20*/  BSSY.RECONVERGENT B2, `(.L_x_8835) ;  /* 0x0000079000027945 */ /* 0x000fe20003800200 */
[----:B------:R-:W-:Y:S02]  /*8f30*/  LOP3.LUT R16, R9, 0x800fffff, RZ, 0xc0, !PT ;  /* 0x800fffff09107812 */ /* 0x000fe400078ec0ff */
[----:B------:R-:W-:Y:S02]  /*8f40*/  MOV R22, R0 ;  /* 0x0000000000167202 */ /* 0x000fe40000000f00 */
[----:B------:R-:W-:Y:S02]  /*8f50*/  LOP3.LUT R17, R16, 0x3ff00000, RZ, 0xfc, !PT ;  /* 0x3ff0000010117812 */ /* 0x000fe400078efcff */
[----:B------:R-:W-:-:S02]  /*8f60*/  MOV R16, R8 ;  /* 0x0000000800107202 */ /* 0x000fc40000000f00 */
[----:B------:R-:W-:Y:S01]  /*8f70*/  LOP3.LUT R0, R23, 0x7ff00000, RZ, 0xc0, !PT ;  /* 0x7ff0000017007812 */ /* 0x000fe200078ec0ff */
[----:B------:R-:W-:Y:S01]  /*8f80*/  @!P3 IMAD.MOV.U32 R28, RZ, RZ, RZ ;  /* 0x000000ffff1cb224 */ /* 0x000fe200078e00ff */
[C---:B------:R-:W-:Y:S02]  /*8f90*/  @!P3 LOP3.LUT R7, R9.reuse, 0x7ff00000, RZ, 0xc0, !PT ;  /* 0x7ff000000907b812 */ /* 0x040fe400078ec0ff */
[----:B------:R-:W0:Y:S01]  /*8fa0*/  @!P1 DMUL R16, R8, 8.98846567431157953865e+307 ;  /* 0x7fe0000008109828 */ /* 0x000e220000000000 */
[----:B------:R-:W-:Y:S01]  /*8fb0*/  LOP3.LUT R25, R9, 0x7ff00000, RZ, 0xc0, !PT ;  /* 0x7ff0000009197812 */ /* 0x000fe200078ec0ff */
[----:B0-----:R-:W0:Y:S01]  /*8fc0*/  MUFU.RCP64H R19, R17 ;  /* 0x0000001100137308 */ /* 0x001e220000001800 */
[C---:B------:R-:W-:Y:S01]  /*8fd0*/  @!P3 ISETP.GE.U32.AND P4, PT, R0.reuse, R7, PT ;  /* 0x000000070000b20c */ /* 0x040fe20003f86070 */
[----:B------:R-:W-:Y:S01]  /*8fe0*/  HFMA2 R7, -RZ, RZ, 0.0045166015625, 0 ;  /* 0x1ca00000ff077431 */ /* 0x000fe200000001ff */
[----:B------:R-:W-:Y:S02]  /*8ff0*/  ISETP.GE.U32.AND P2, PT, R0, R25, PT ;  /* 0x000000190000720c */ /* 0x000fe40003f46070 */
[----:B------:R-:W-:-:S02]  /*9000*/  MOV R26, R22 ;  /* 0x00000016001a7202 */ /* 0x000fc40000000f00 */
[C---:B------:R-:W-:Y:S02]  /*9010*/  @!P3 SEL R29, R7.reuse, 0x63400000, !P4 ;  /* 0x63400000071db807 */ /* 0x040fe40006000000 */
[----:B------:R-:W-:Y:S02]  /*9020*/  SEL R27, R7, 0x63400000, !P2 ;  /* 0x63400000071b7807 */ /* 0x000fe40005000000 */
[--C-:B------:R-:W-:Y:S02]  /*9030*/  @!P3 LOP3.LUT R29, R29, 0x80000000, R23.reuse, 0xf8, !PT ;  /* 0x800000001d1db812 */ /* 0x100fe400078ef817 */
[----:B------:R-:W-:Y:S02]  /*9040*/  LOP3.LUT R27, R27, 0x800fffff, R23, 0xf8, !PT ;  /* 0x800fffff1b1b7812 */ /* 0x000fe400078ef817 */
[----:B------:R-:W-:Y:S02]  /*9050*/  @!P3 LOP3.LUT R29, R29, 0x100000, RZ, 0xfc, !PT ;  /* 0x001000001d1db812 */ /* 0x000fe400078efcff */
[----:B------:R-:W-:-:S15]  /*9060*/  @!P1 LOP3.LUT R25, R17, 0x7ff00000, RZ, 0xc0, !PT ;  /* 0x7ff0000011199812 */ /* 0x000fde00078ec0ff */
[----:B------:R-:W-:-:S15]  /*9070*/  NOP ;  /* 0x0000000000007918 */ /* 0x000fde0000000000 */
[----:B------:R-:W-:-:S15]  /*9080*/  NOP ;  /* 0x0000000000007918 */ /* 0x000fde0000000000 */
        /* <DEDUP_REMOVED lines=10> */
[----:B------:R-:W1:-:S15]  /*9130*/  @!P3 DFMA R26, R26, 2, -R28 ;  /* 0x400000001a1ab82b */ /* 0x000e5e000000081c */
[----:B------:R-:W-:-:S15]  /*9140*/  NOP ;  /* 0x0000000000007918 */ /* 0x000fde0000000000 */
[----:B------:R-:W-:-:S15]  /*9150*/  NOP ;  /* 0x0000000000007918 */ /* 0x000fde0000000000 */
[----:B------:R-:W-:-:S15]  /*9160*/  NOP ;  /* 0x0000000000007918 */ /* 0x000fde0000000000 */
[----:B------:R-:W-:-:S04]  /*9170*/  NOP ;  /* 0x0000000000007918 */ /* 0x000fc80000000000 */
[----:B0-----:R0:W2:Y:S02]  /*9180*/  DFMA R20, R18, R20, R18 ;  /* 0x000000141214722b */ /* 0x0010a40000000012 */
[----:B0-----:R-:W-:Y:S02]  /*9190*/  MOV R18, R0 ;  /* 0x0000000000127202 */ /* 0x001fe40000000f00 */
[----:B-1----:R-:W-:-:S04]  /*91a0*/  @!P3 LOP3.LUT R18, R27, 0x7ff00000, RZ, 0xc0, !PT ;  /* 0x7ff000001b12b812 */ /* 0x002fc800078ec0ff */
[----:B------:R-:W-:-:S04]  /*91b0*/  IADD3 R19, PT, PT, R18, -0x1, RZ ;  /* 0xffffffff12137810 */ /* 0x000fc80007ffe0ff */
[----:B------:R-:W-:-:S15]  /*91c0*/  ISETP.GT.U32.AND P1, PT, R19, 0x7feffffe, PT ;  /* 0x7feffffe1300780c */ /* 0x000fde0003f24070 */
[----:B------:R-:W-:-:S15]  /*91d0*/  NOP ;  /* 0x0000000000007918 */ /* 0x000fde0000000000 */
[----:B------:R-:W-:-:S15]  /*91e0*/  NOP ;  /* 0x0000000000007918 */ /* 0x000fde0000000000 */
[----:B------:R-:W-:-:S07]  /*91f0*/  NOP ;  /* 0x0000000000007918 */ /* 0x000fce0000000000 */
[----:B--2---:R-:W0:-:S15]  /*9200*/  DFMA R34, R20, -R16, 1 ;  /* 0x3ff000001422742b */ /* 0x004e1e0000000810 */
        /* <DEDUP_REMOVED lines=28> */
[----:B------:R-:W-:-:S04]  /*93d0*/  MOV R18, RZ ;  /* 0x000000ff00127202 */ /* 0x000fc80000000f00 */
[----:B------:R-:W-:-:S06]  /*93e0*/  IADD3 R19, PT, PT, R7, 0x7fe00000, RZ ;  /* 0x7fe0000007137810 */ /* 0x000fcc0007ffe0ff */
        /* <DEDUP_REMOVED lines=11> */
[----:B------:R-:W-:Y:S01]  /*94a0*/  DMUL.RP R18, R20, R18 ;  /* 0x0000001214127228 */ /* 0x000fe20000008000 */
[----:B------:R-:W-:-:S15]  /*94b0*/  IADD3 R7, PT, PT, -R7, -0x43300000, RZ ;  /* 0xbcd0000007077810 */ /* 0x000fde0007ffe1ff */
[----:B------:R-:W-:-:S15]  /*94c0*/  NOP ;  /* 0x0000000000007918 */ /* 0x000fde0000000000 */
[----:B------:R-:W-:-:S15]  /*94d0*/  NOP ;  /* 0x0000000000007918 */ /* 0x000fde0000000000 */
[----:B------:R-:W-:-:S15]  /*94e0*/  NOP ;  /* 0x0000000000007918 */ /* 0x000fde0000000000 */
[----:B------:R-:W-:-:S03]  /*94f0*/  NOP ;  /* 0x0000000000007918 */ /* 0x000fc60000000000 */
[----:B------:R-:W0:Y:S02]  /*9500*/  DFMA R16, R28, -R16, R20 ;  /* 0x800000101c10722b */ /* 0x000e240000000014 */
[----:B0-----:R-:W-:Y:S02]  /*9510*/  FSETP.NEU.AND P1, PT, |R17|, R7, PT ;  /* 0x000000071100720b */ /* 0x001fe40003f2d200 */
[----:B------:R-:W-:Y:S02]  /*9520*/  LOP3.LUT R7, R19, R8, RZ, 0x3c, !PT ;  /* 0x0000000813077212 */ /* 0x000fe400078e3cff */
[----:B------:R-:W-:Y:S02]  /*9530*/  FSEL R28, R18, R28, !P1 ;  /* 0x0000001c121c7208 */ /* 0x000fe40004800000 */
[----:B------:R-:W-:Y:S01]  /*9540*/  FSEL R29, R7, R29, !P1 ;  /* 0x0000001d071d7208 */ /* 0x000fe20004800000 */
[----:B------:R-:W-:Y:S06]  /*9550*/  BRA `(.L_x_8837) ;  /* 0x0000000000547947 */ /* 0x000fec0003800000 */
.L_x_8836:
        /* <DEDUP_REMOVED lines=13> */
[----:B------:R-:W-:Y:S02]  /*9630*/  @P1 MOV R28, RZ ;  /* 0x000000ff001c1202 */ /* 0x000fe40000000f00 */
[----:B------:R-:W-:Y:S01]  /*9640*/  @P1 MOV R29, R0 ;  /* 0x00000000001d1202 */ /* 0x000fe20000000f00 */
[----:B------:R-:W-:Y:S06]  /*9650*/  BRA `(.L_x_8837) ;  /* 0x0000000000147947 */ /* 0x000fec0003800000 */
.L_x_8839:
[----:B------:R-:W-:Y:S02]  /*9660*/  LOP3.LUT R29, R9, 0x80000, RZ, 0xfc, !PT ;  /* 0x00080000091d7812 */ /* 0x000fe400078efcff */
[----:B------:R-:W-:Y:S01]  /*9670*/  MOV R28, R8 ;  /* 0x00000008001c7202 */ /* 0x000fe20000000f00 */
[----:B------:R-:W-:Y:S06]  /*9680*/  BRA `(.L_x_8837) ;  /* 0x0000000000087947 */ /* 0x000fec0003800000 */
.L_x_8838:
[----:B------:R-:W-:Y:S01]  /*9690*/  LOP3.LUT R29, R23, 0x80000, RZ, 0xfc, !PT ;  /* 0x00080000171d7812 */ /* 0x000fe200078efcff */
[----:B------:R-:W-:-:S07]  /*96a0*/  IMAD.MOV.U32 R28, RZ, RZ, R22 ;  /* 0x000000ffff1c7224 */ /* 0x000fce00078e0016 */
.L_x_8837:
[----:B------:R-:W-:Y:S05]  /*96b0*/  BSYNC.RECONVERGENT B2 ;  /* 0x0000000000027941 */ /* 0x000fea0003800200 */
.L_x_8835:
[----:B------:R-:W-:Y:S01]  /*96c0*/  HFMA2 R7, -RZ, RZ, 0, 0 ;  /* 0x00000000ff077431 */ /* 0x000fe200000001ff */
[----:B------:R-:W-:Y:S02]  /*96d0*/  MOV R8, R28 ;  /* 0x0000001c00087202 */ /* 0x000fe40000000f00 */
[----:B------:R-:W-:Y:S01]  /*96e0*/  MOV R9, R29 ;  /* 0x0000001d00097202 */ /* 0x000fe20000000f00 */
[----:B------:R-:W-:Y:S06]  /*96f0*/  RET.REL.NODEC R6 `(_ZN2at6native18elementwise_kernelILi128ELi2EZNS0_22gpu_kernel_impl_nocastINS0_13BUnaryFunctorIN3c107complexIdEES6_S6_NS0_15binary_internal10DivFunctorIS6_EEEEEEvRNS_18TensorIteratorBaseERKT_EUliE_EEviT1_) ;  /* 0xffffff6806407950 */ /* 0x000fec0003c3ffff */
.L_x_8840:
        /* <DEDUP_REMOVED lines=16> */
.L_x_18207:


//--------------------- .text._ZN2at6native27unrolled_elementwise_kernelINS0_13BUnaryFunctorIN3c107complexIdEES5_S5_NS0_15binary_internal10DivFunctorIS5_EEEESt5arrayIPcLm2EELi4E23TrivialOffsetCalculatorILi1EjESE_NS0_6memory15LoadWithoutCastENSF_16StoreWithoutCastEEEviT_T0_T2_T3_T4_T5_ --------------------------
	.section	.text._ZN2at6native27unrolled_elementwise_kernelINS0_13BUnaryFunctorIN3c107complexIdEES5_S5_NS0_15binary_internal10DivFunctorIS5_EEEESt5arrayIPcLm2EELi4E23TrivialOffsetCalculatorILi1EjESE_NS0_6memory15LoadWithoutCastENSF_16StoreWithoutCastEEEviT_T0_T2_T3_T4_T5_,"ax",@progbits
	.align	128
        .global         _ZN2at6native27unrolled_elementwise_kernelINS0_13BUnaryFunctorIN3c107complexIdEES5_S5_NS0_15binary_internal10DivFunctorIS5_EEEESt5arrayIPcLm2EELi4E23TrivialOffsetCalculatorILi1EjESE_NS0_6memory15LoadWithoutCastENSF_16StoreWithoutCastEEEviT_T0_T2_T3_T4_T5_
        .type           _ZN2at6native27unrolled_elementwise_kernelINS0_13BUnaryFunctorIN3c107complexIdEES5_S5_NS0_15binary_internal10DivFunctorIS5_EEEESt5arrayIPcLm2EELi4E23TrivialOffsetCalculatorILi1EjESE_NS0_6memory15LoadWithoutCastENSF_16StoreWithoutCastEEEviT_T0_T2_T3_T4_T5_,@function
        .size           _ZN2at6native27unrolled_elementwise_kernelINS0_13BUnaryFunctorIN3c107complexIdEES5_S5_NS0_15binary_internal10DivFunctorIS5_EEEESt5arrayIPcLm2EELi4E23TrivialOffsetCalculatorILi1EjESE_NS0_6memory15LoadWithoutCastENSF_16StoreWithoutCastEEEviT_T0_T2_T3_T4_T5_,(.L_x_18209 - _ZN2at6native27unrolled_elementwise_kernelINS0_13BUnaryFunctorIN3c107complexIdEES5_S5_NS0_15binary_internal10DivFunctorIS5_EEEESt5arrayIPcLm2EELi4E23TrivialOffsetCalculatorILi1EjESE_NS0_6memory15LoadWithoutCastENSF_16StoreWithoutCastEEEviT_T0_T2_T3_T4_T5_)
        .other          _ZN2at6native27unrolled_elementwise_kernelINS0_13BUnaryFunctorIN3c107complexIdEES5_S5_NS0_15binary_internal10DivFunctorIS5_EEEESt5arrayIPcLm2EELi4E23TrivialOffsetCalculatorILi1EjESE_NS0_6memory15LoadWithoutCastENSF_16StoreWithoutCastEEEviT_T0_T2_T3_T4_T5_,@"STO_CUDA_ENTRY STV_DEFAULT"
_ZN2at6native27unrolled_elementwise_kernelINS0_13BUnaryFunctorIN3c107complexIdEES5_S5_NS0_15binary_internal10DivFunctorIS5_EEEESt5arrayIPcLm2EELi4E23TrivialOffsetCalculatorILi1EjESE_NS0_6memory15LoadWithoutCastENSF_16StoreWithoutCastEEEviT_T0_T2_T3_T4_T5_:
.text._ZN2at6native27unrolled_elementwise_kernelINS0_13BUnaryFunctorIN3c107complexIdEES5_S5_NS0_15binary_internal10DivFunctorIS5_EEEESt5arrayIPcLm2EELi4E23TrivialOffsetCalculatorILi1EjESE_NS0_6memory15LoadWithoutCastENSF_16StoreWithoutCastEEEviT_T0_T2_T3_T4_T5_:
[----:B------:R-:W-:Y:S01]  /*0000*/  LDC R1, c[0x0][0x37c] ;  /* 0x0000df00ff017b82 */ /* 0x000fe20000000800 */
[----:B------:R-:W0:Y:S07]  /*0010*/  S2R R7, SR_CTAID.X ;  /* 0x0000000000077919 */ /* 0x000e2e0000002500 */
[----:B------:R-:W0:Y:S01]  /*0020*/  LDC R0, c[0x0][0x380] ;  /* 0x0000e000ff007b82 */ /* 0x000e220000000800 */
[----:B------:R-:W1:Y:S01]  /*0030*/  LDCU.64 UR4, c[0x0][0x358] ;  /* 0x00006b00ff0477ac */ /* 0x000e620008000a00 */
[----:B------:R-:W-:Y:S01]  /*0040*/  CS2R R26, SRZ ;  /* 0x00000000001a7805 */ /* 0x000fe2000001ff00 */
[----:B------:R-:W2:Y:S01]  /*0050*/  S2R R4, SR_TID.X ;  /* 0x0000000000047919 */ /* 0x000ea20000002100 */
[----:B------:R-:W-:Y:S01]  /*0060*/  CS2R R24, SRZ ;  /* 0x0000000000187805 */ /* 0x000fe2000001ff00 */
[----:B------:R-:W3:Y:S01]  /*0070*/  LDCU UR6, c[0x0][0x3a4] ;  /* 0x00007480ff0677ac */ /* 0x000ee20008000800 */
[----:B------:R-:W-:-:S02]  /*0080*/  CS2R R30, SRZ ;  /* 0x00000000001e7805 */ /* 0x000fc4000001ff00 */
[----:B------:R-:W-:Y:S01]  /*0090*/  CS2R R28, SRZ ;  /* 0x00000000001c7805 */ /* 0x000fe2000001ff00 */
[----:B------:R-:W4:Y:S01]  /*00a0*/  LDC.64 R32, c[0x0][0x3a0] ;  /* 0x0000e800ff207b82 */ /* 0x000f220000000a00 */
[----:B------:R-:W-:Y:S02]  /*00b0*/  CS2R R22, SRZ ;  /* 0x0000000000167805 */ /* 0x000fe4000001ff00 */
[----:B------:R-:W-:Y:S01]  /*00c0*/  CS2R R20, SRZ ;  /* 0x0000000000147805 */ /* 0x000fe2000001ff00 */
[----:B0-----:R-:W-:Y:S02]  /*00d0*/  IMAD R5, R7, -0x200, R0 ;  /* 0xfffffe0007057824 */ /* 0x001fe400078e0200 */
[----:B--2---:R-:W-:-:S03]  /*00e0*/  IMAD.MOV.U32 R0, RZ, RZ, R4 ;  /* 0x000000ffff007224 */ /* 0x004fc600078e0004 */
[----:B------:R-:W-:-:S13]  /*00f0*/  ISETP.GE.AND P0, PT, R4, R5, PT ;  /* 0x000000050400720c */ /* 0x000fda0003f06270 */
[----:B------:R-:W-:Y:S01]  /*0100*/  @!P0 VIADD R4, R0, 0x80 ;  /* 0x0000008000048836 */ /* 0x000fe20000000000 */
[----:B------:R-:W0:Y:S01]  /*0110*/  @!P0 LDC.64 R2, c[0x0][0x3b8] ;  /* 0x0000ee00ff028b82 */ /* 0x000e220000000a00 */
[----:B------:R-:W-:Y:S02]  /*0120*/  IMAD.MOV.U32 R16, RZ, RZ, 0x1 ;  /* 0x00000001ff107424 */ /* 0x000fe400078e00ff */
[----:B------:R-:W-:Y:S01]  /*0130*/  @!P0 IMAD R15, R7, 0x200, R0 ;  /* 0x00000200070f8824 */ /* 0x000fe200078e0200 */
[----:B------:R-:W-:-:S13]  /*0140*/  ISETP.GE.AND P1, PT, R4, R5, PT ;  /* 0x000000050400720c */ /* 0x000fda0003f26270 */
[----:B------:R-:W-:Y:S01]  /*0150*/  @!P1 IMAD R17, R7, 0x200, R4 ;  /* 0x0000020007119824 */ /* 0x000fe200078e0204 */
[----:B------:R-:W2:Y:S01]  /*0160*/  @!P1 LDC.64 R8, c[0x0][0x3b8] ;  /* 0x0000ee00ff089b82 */ /* 0x000ea20000000a00 */
[----:B------:R-:W-:-:S05]  /*0170*/  @!P1 VIADD R4, R4, 0x80 ;  /* 0x0000008004049836 */ /* 0x000fca0000000000 */
[----:B------:R-:W-:Y:S01]  /*0180*/  ISETP.GE.AND P3, PT, R4, R5, PT ;  /* 0x000000050400720c */ /* 0x000fe20003f66270 */
[----:B0-----:R-:W-:Y:S01]  /*0190*/  @!P0 IMAD.WIDE.U32 R2, R15, 0x10, R2 ;  /* 0x000000100f028825 */ /* 0x001fe200078e0002 */
[----:B------:R-:W-:-:S11]  /*01a0*/  CS2R R14, SRZ ;  /* 0x00000000000e7805 */ /* 0x000fd6000001ff00 */
[----:B------:R-:W0:Y:S01]  /*01b0*/  @!P3 LDC.64 R10, c[0x0][0x3b8] ;  /* 0x0000ee00ff0abb82 */ /* 0x000e220000000a00 */
[----:B------:R-:W-:Y:S02]  /*01c0*/  @!P3 IMAD R35, R7, 0x200, R4 ;  /* 0x000002000723b824 */ /* 0x000fe400078e0204 */
[----:B------:R-:W-:Y:S02]  /*01d0*/  @!P3 VIADD R4, R4, 0x80 ;  /* 0x000000800404b836 */ /* 0x000fe40000000000 */
[----:B--2---:R-:W-:-:S03]  /*01e0*/  @!P1 IMAD.WIDE.U32 R8, R17, 0x10, R8 ;  /* 0x0000001011089825 */ /* 0x004fc600078e0008 */
[----:B------:R-:W-:Y:S01]  /*01f0*/  ISETP.GE.AND P2, PT, R4, R5, PT ;  /* 0x000000050400720c */ /* 0x000fe20003f46270 */
[----:B0-----:R-:W-:-:S12]  /*0200*/  @!P3 IMAD.WIDE.U32 R34, R35, 0x10, R10 ;  /* 0x000000102322b825 */ /* 0x001fd800078e000a */
[----:B------:R-:W0:Y:S01]  /*0210*/  @!P2 LDC.64 R12, c[0x0][0x3b8] ;  /* 0x0000ee00ff0cab82 */ /* 0x000e220000000a00 */
[----:B---3--:R-:W4:Y:S01]  /*0220*/  MUFU.RCP64H R17, UR6 ;  /* 0x0000000600117d08 */ /* 0x008f220008001800 */
[----:B-1----:R-:W5:Y:S01]  /*0230*/  @!P1 LDG.E.128 R28, desc[UR4][R8.64] ;  /* 0x00000004081c9981 */ /* 0x002f62000c1e1d00 */
[----:B------:R-:W-:-:S03]  /*0240*/  @!P2 IMAD R19, R7, 0x200, R4 ;  /* 0x000002000713a824 */ /* 0x000fc600078e0204 */
[----:B------:R-:W5:Y:S01]  /*0250*/  @!P3 LDG.E.128 R24, desc[UR4][R34.64] ;  /* 0x000000042218b981 */ /* 0x000f62000c1e1d00 */
[----:B0-----:R-:W-:Y:S02]  /*0260*/  @!P2 IMAD.WIDE.U32 R10, R19, 0x10, R12 ;  /* 0x00000010130aa825 */ /* 0x001fe400078e000c */
[----:B----4-:R-:W0:Y:S01]  /*0270*/  DFMA R18, R16, -R32, 1 ;  /* 0x3ff000001012742b */ /* 0x010e220000000820 */
[----:B------:R-:W-:Y:S02]  /*0280*/  CS2R R12, SRZ ;  /* 0x00000000000c7805 */ /* 0x000fe4000001ff00 */
[----:B------:R-:W5:Y:S04]  /*0290*/  @!P2 LDG.E.128 R20, desc[UR4][R10.64] ;  /* 0x000000040a14a981 */ /* 0x000f68000c1e1d00 */
[----:B------:R1:W5:-:S15]  /*02a0*/  @!P0 LDG.E.128 R12, desc[UR4][R2.64] ;  /* 0x00000004020c8981 */ /* 0x00035e000c1e1d00 */
[----:B------:R-:W-:-:S15]  /*02b0*/  NOP ;  /* 0x0000000000007918 */ /* 0x000fde0000000000 */
[----:B------:R-:W-:-:S15]  /*02c0*/  NOP ;  /* 0x0000000000007918 */ /* 0x000fde0000000000 */
[----:B------:R-:W-:-:S12]  /*02d0*/  NOP ;  /* 0x0000000000007918 */ /* 0x000fd80000000000 */
[----:B0-----:R-:W0:-:S15]  /*02e0*/  DFMA R18, R18, R18, R18 ;  /* 0x000000121212722b */ /* 0x001e1e0000000012 */
[----:B------:R-:W-:-:S15]  /*02f0*/  NOP ;  /* 0x0000000000007918 */ /* 0x000fde0000000000 */
[----:B------:R-:W-:-:S15]  /*0300*/  NOP ;  /* 0x0000000000007918 */ /* 0x000fde0000000000 */
[----:B------:R-:W-:-:S15]  /*0310*/  NOP ;  /* 0x0000000000007918 */ /* 0x000fde0000000000 */
[----:B------:R-:W-:-:S04]  /*0320*/  NOP ;  /* 0x0000000000007918 */ /* 0x000fc80000000000 */
[----:B0-----:R0:W1:Y:S02]  /*0330*/  DFMA R18, R16, R18, R16 ;  /* 0x000000121012722b */ /* 0x0010640000000010 */
[----:B0-----:R-:W0:-:S15]  /*0340*/  LDC.64 R16, c[0x0][0x3a8] ;  /* 0x0000ea00ff107b82 */ /* 0x001e1e0000000a00 */
[----:B------:R-:W-:-:S15]  /*0350*/  NOP ;  /* 0x0000000000007918 */ /* 0x000fde0000000000 */
[----:B------:R-:W-:-:S15]  /*0360*/  NOP ;  /* 0x0000000000007918 */ /* 0x000fde0000000000 */
[----:B------:R-:W-:-:S15]  /*0370*/  NOP ;  /* 0x0000000000007918 */ /* 0x000fde0000000000 */
[----:B------:R-:W-:-:S02]  /*0380*/  NOP ;  /* 0x0000000000007918 */ /* 0x000fc40000000000 */
[----:B-1----:R-:W1:-:S15]  /*0390*/  DFMA R2, R18, -R32, 1 ;  /* 0x3ff000001202742b */ /* 0x002e5e0000000820 */
        /* <DEDUP_REMOVED lines=21> */
[----:B-1----:R-:W-:-:S05]  /*04f0*/  FFMA R2, RZ, UR6, R37 ;  /* 0x00000006ff027c23 */ /* 0x002fca0008000025 */
[----:B------:R-:W-:Y:S02]  /*0500*/  FSETP.GT.AND P1, PT, |R2|, 1.469367938527859385e-39, PT ;  /* 0x001000000200780b */ /* 0x000fe40003f24200 */
[----:B0-----:R-:W-:-:S15]  /*0510*/  FSETP.GEU.AND P2, PT, |R3|, 6.5827683646048100446e-37, PT ;  /* 0x036000000300780b */ /* 0x001fde0003f4e200 */
[----:B------:R-:W-:-:S15]  /*0520*/  NOP ;  /* 0x0000000000007918 */ /* 0x000fde0000000000 */
[----:B------:R-:W-:-:S15]  /*0530*/  NOP ;  /* 0x0000000000007918 */ /* 0x000fde0000000000 */
[----:B------:R-:W-:-:S09]  /*0540*/  NOP ;  /* 0x0000000000007918 */ /* 0x000fd20000000000 */
[----:B------:R0:W1:Y:S02]  /*0550*/  DSETP.NEU.AND P0, PT, R16, RZ, PT ;  /* 0x000000ff1000722a */ /* 0x0000640003f0d000 */
[----:B-1----:R-:W-:Y:S05]  /*0560*/  @P1 BRA P2, `(.L_x_8841) ;  /* 0x0000000000281947 */ /* 0x002fea0001000000 */
[----:B------:R-:W1:Y:S01]  /*0570*/  LDCU.64 UR6, c[0x0][0x3a8] ;  /* 0x00007500ff0677ac */ /* 0x000e620008000a00 */
[----:B------:R-:W-:Y:S01]  /*0580*/  MOV R4, 0x5f0 ;  /* 0x000005f000047802 */ /* 0x000fe20000000f00 */
[----:B------:R-:W2:Y:S01]  /*0590*/  LDCU.64 UR8, c[0x0][0x3a0] ;  /* 0x00007400ff0877ac */ /* 0x000ea20008000a00 */
[----:B-1----:R-:W-:Y:S01]  /*05a0*/  IMAD.U32 R6, RZ, RZ, UR6 ;  /* 0x00000006ff067e24 */ /* 0x002fe2000f8e00ff */
[----:B------:R-:W-:Y:S01]  /*05b0*/  MOV R35, UR7 ;  /* 0x0000000700237c02 */ /* 0x000fe20008000f00 */
[----:B--2---:R-:W-:Y:S02]  /*05c0*/  IMAD.U32 R32, RZ, RZ, UR8 ;  /* 0x00000008ff207e24 */ /* 0x004fe4000f8e00ff */
[----:B------:R-:W-:-:S07]  /*05d0*/  IMAD.U32 R33, RZ, RZ, UR9 ;  /* 0x00000009ff217e24 */ /* 0x000fce000f8e00ff */
[----:B0----5:R-:W-:Y:S05]  /*05e0*/  CALL.REL.NOINC `($__internal_19_$__cuda_sm20_div_rn_f64_full) ;  /* 0x0000003c00d87944 */ /* 0x021fea0003c00000 */
[----:B------:R-:W-:Y:S02]  /*05f0*/  IMAD.MOV.U32 R36, RZ, RZ, R48 ;  /* 0x000000ffff247224 */ /* 0x000fe400078e0030 */
[----:B------:R-:W-:-:S07]  /*0600*/  IMAD.MOV.U32 R37, RZ, RZ, R49 ;  /* 0x000000ffff257224 */ /* 0x000fce00078e0031 */
.L_x_8841:
[----:B------:R-:W1:Y:S01]  /*0610*/  LDC.64 R2, c[0x0][0x3a0] ;  /* 0x0000e800ff027b82 */ /* 0x000e620000000a00 */
[----:B------:R-:W-:Y:S07]  /*0620*/  BSSY.RECONVERGENT B0, `(.L_x_8842) ;  /* 0x0000025000007945 */ /* 0x000fee0003800200 */
[----:B0-----:R-:W1:Y:S02]  /*0630*/  LDC.64 R16, c[0x0][0x3a8] ;  /* 0x0000ea00ff107b82 */ /* 0x001e640000000a00 */
[----:B-1----:R-:W0:Y:S02]  /*0640*/  DFMA R16, R36, R16, R2 ;  /* 0x000000102410722b */ /* 0x002e240000000002 */
        /* <DEDUP_REMOVED lines=31> */
[----:B-----5:R-:W-:Y:S05]  /*0840*/  CALL.REL.NOINC `($__internal_18_$__cuda_sm20_dblrcp_rn_slowpath_v3) ;  /* 0x0000003400b87944 */ /* 0x020fea0003c00000 */
[----:B------:R-:W-:Y:S02]  /*0850*/  IMAD.MOV.U32 R8, RZ, RZ, R16 ;  /* 0x000000ffff087224 */ /* 0x000fe400078e0010 */
[----:B------:R-:W-:-:S07]  /*0860*/  IMAD.MOV.U32 R9, RZ, RZ, R17 ;  /* 0x000000ffff097224 */ /* 0x000fce00078e0011 */
.L_x_8843:
[----:B------:R-:W-:Y:S05]  /*0870*/  BSYNC.RECONVERGENT B0 ;  /* 0x0000000000007941 */ /* 0x000fea0003800200 */
.L_x_8842:
[----:B------:R-:W0:Y:S01]  /*0880*/  LDCU UR6, c[0x0][0x3ac] ;  /* 0x00007580ff0677ac */ /* 0x000e220008000800 */
[----:B------:R-:W1:Y:S01]  /*0890*/  LDC.64 R16, c[0x0][0x3a8] ;  /* 0x0000ea00ff107b82 */ /* 0x000e620000000a00 */
[----:B------:R-:W-:-:S07]  /*08a0*/  IMAD.MOV.U32 R2, RZ, RZ, 0x1 ;  /* 0x00000001ff027424 */ /* 0x000fce00078e00ff */
        /* <DEDUP_REMOVED lines=46> */
[----:B0-----:R-:W-:Y:S01]  /*0b90*/  MOV R6, UR6 ;  /* 0x0000000600067c02 */ /* 0x001fe20008000f00 */
[----:B------:R-:W-:Y:S02]  /*0ba0*/  IMAD.U32 R35, RZ, RZ, UR7 ;  /* 0x00000007ff237e24 */ /* 0x000fe4000f8e00ff */
[----:B-1----:R-:W-:Y:S02]  /*0bb0*/  IMAD.U32 R32, RZ, RZ, UR8 ;  /* 0x00000008ff207e24 */ /* 0x002fe4000f8e00ff */
[----:B------:R-:W-:-:S07]  /*0bc0*/  IMAD.U32 R33, RZ, RZ, UR9 ;  /* 0x00000009ff217e24 */ /* 0x000fce000f8e00ff */
[----:B-----5:R-:W-:Y:S05]  /*0bd0*/  CALL.REL.NOINC `($__internal_19_$__cuda_sm20_div_rn_f64_full) ;  /* 0x00000038005c7944 */ /* 0x020fea0003c00000 */
[----:B------:R-:W-:Y:S02]  /*0be0*/  IMAD.MOV.U32 R2, RZ, RZ, R48 ;  /* 0x000000ffff027224 */ /* 0x000fe400078e0030 */
[----:B------:R-:W-:-:S07]  /*0bf0*/  IMAD.MOV.U32 R3, RZ, RZ, R49 ;  /* 0x000000ffff037224 */ /* 0x000fce00078e0031 */
.L_x_8844:
        /* <DEDUP_REMOVED lines=35> */
[----:B-----5:R-:W-:Y:S05]  /*0e30*/  CALL.REL.NOINC `($__internal_18_$__cuda_sm20_dblrcp_rn_slowpath_v3) ;  /* 0x00000030003c7944 */ /* 0x020fea0003c00000 */
[----:B------:R-:W-:Y:S02]  /*0e40*/  IMAD.MOV.U32 R10, RZ, RZ, R16 ;  /* 0x000000ffff0a7224 */ /* 0x000fe400078e0010 */
[----:B------:R-:W-:-:S07]  /*0e50*/  IMAD.MOV.U32 R11, RZ, RZ, R17 ;  /* 0x000000ffff0b7224 */ /* 0x000fce00078e0011 */
.L_x_8846:
[----:B------:R-:W-:Y:S05]  /*0e60*/  BSYNC.RECONVERGENT B0 ;  /* 0x0000000000007941 */ /* 0x000fea0003800200 */
.L_x_8845:
        /* <DEDUP_REMOVED lines=64> */
[----:B------:R-:W-:Y:S05]  /*1270*/  CALL.REL.NOINC `($__internal_19_$__cuda_sm20_div_rn_f64_full) ;  /* 0x0000003000b47944 */ /* 0x000fea0003c00000 */
.L_x_8853:
[----:B------:R-:W-:Y:S05]  /*1280*/  BSYNC.RECONVERGENT B3 ;  /* 0x0000000000037941 */ /* 0x000fea0003800200 */
.L_x_8852:
        /* <DEDUP_REMOVED lines=40> */
[----:B0-----:R0:W1:Y:S02]  /*1510*/  DFMA R12, R18, -|R16|, R14 ;  /* 0xc0000010120c722b */ /* 0x001064000000000e */
[----:B0-----:R-:W-:Y:S02]  /*1520*/  IMAD.MOV.U32 R16, RZ, RZ, R48 ;  /* 0x000000ffff107224 */ /* 0x001fe400078e0030 */
[----:B------:R-:W-:-:S15]  /*1530*/  IMAD.MOV.U32 R17, RZ, RZ, R49 ;  /* 0x000000ffff117224 */ /* 0x000fde00078e0031 */
[----:B------:R-:W-:-:S15]  /*1540*/  NOP ;  /* 0x0000000000007918 */ /* 0x000fde0000000000 */
[----:B------:R-:W-:-:S15]  /*1550*/  NOP ;  /* 0x0000000000007918 */ /* 0x000fde0000000000 */
[----:B------:R-:W-:-:S15]  /*1560*/  NOP ;  /* 0x0000000000007918 */ /* 0x000fde0000000000 */
[----:B-1----:R-:W0:Y:S02]  /*1570*/  DFMA R18, R8, R12, R18 ;  /* 0x0000000c0812722b */ /* 0x002e240000000012 */
[----:B0-----:R-:W-:-:S05]  /*1580*/  FFMA R4, RZ, R33, R19 ;  /* 0x00000021ff047223 */ /* 0x001fca0000000013 */
[----:B------:R-:W-:-:S13]  /*1590*/  FSETP.GT.AND P0, PT, |R4|, 1.469367938527859385e-39, PT ;  /* 0x001000000400780b */ /* 0x000fda0003f04200 */
[----:B------:R-:W-:Y:S05]  /*15a0*/  @P0 BRA P1, `(.L_x_8855) ;  /* 0x0000000000180947 */ /* 0x000fea0000800000 */
[----:B------:R-:W-:Y:S01]  /*15b0*/  IMAD.MOV.U32 R6, RZ, RZ, R14 ;  /* 0x000000ffff067224 */ /* 0x000fe200078e000e */
[----:B------:R-:W-:Y:S01]  /*15c0*/  MOV R4, 0x15f0 ;  /* 0x000015f000047802 */ /* 0x000fe20000000f00 */
[----:B------:R-:W-:-:S07]  /*15d0*/  IMAD.MOV.U32 R35, RZ, RZ, R15 ;  /* 0x000000ffff237224 */ /* 0x000fce00078e000f */
[----:B------:R-:W-:Y:S05]  /*15e0*/  CALL.REL.NOINC `($__internal_19_$__cuda_sm20_div_rn_f64_full) ;  /* 0x0000002c00d87944 */ /* 0x000fea0003c00000 */
[----:B------:R-:W-:Y:S01]  /*15f0*/  MOV R18, R48 ;  /* 0x0000003000127202 */ /* 0x000fe20000000f00 */
[----:B------:R-:W-:-:S07]  /*1600*/  IMAD.MOV.U32 R19, RZ, RZ, R49 ;  /* 0x000000ffff137224 */ /* 0x000fce00078e0031 */
.L_x_8855:
[----:B------:R-:W-:Y:S05]  /*1610*/  BSYNC.RECONVERGENT B3 ;  /* 0x0000000000037941 */ /* 0x000fea0003800200 */
.L_x_8854:
[----:B------:R-:W-:Y:S05]  /*1620*/  BRA `(.L_x_8850) ;  /* 0x0000000000407947 */ /* 0x000fea0003800000 */
.L_x_8851:
        /* <DEDUP_REMOVED lines=16> */
.L_x_8850:
[----:B------:R-:W-:Y:S05]  /*1730*/  BSYNC.RECONVERGENT B2 ;  /* 0x0000000000027941 */ /* 0x000fea0003800200 */
.L_x_8849:
[----:B------:R-:W-:Y:S01]  /*1740*/  VIADD R4, R0, 0x80 ;  /* 0x0000008000047836 */ /* 0x000fe20000000000 */
[----:B------:R-:W-:Y:S01]  /*1750*/  BSSY.RECONVERGENT B2, `(.L_x_8856) ;  /* 0x0000088000027945 */ /* 0x000fe20003800200 */
[----:B-----5:R-:W-:Y:S02]  /*1760*/  CS2R R14, SRZ ;  /* 0x00000000000e7805 */ /* 0x020fe4000001ff00 */
[----:B0-----:R-:W-:Y:S02]  /*1770*/  CS2R R12, SRZ ;  /* 0x00000000000c7805 */ /* 0x001fe4000001ff00 */
[----:B------:R-:W-:-:S13]  /*1780*/  ISETP.GE.AND P0, PT, R4, R5, PT ;  /* 0x000000050400720c */ /* 0x000fda0003f06270 */
[----:B------:R-:W-:Y:S05]  /*1790*/  @P0 BRA `(.L_x_8857) ;  /* 0x00000008000c0947 */ /* 0x000fea0003800000 */
[----:B------:R-:W0:Y:S08]  /*17a0*/  LDC.64 R8, c[0x0][0x3a0] ;  /* 0x0000e800ff087b82 */ /* 0x000e300000000a00 */
[----:B------:R-:W0:Y:S02]  /*17b0*/  LDC.64 R12, c[0x0][0x3a8] ;  /* 0x0000ea00ff0c7b82 */ /* 0x000e240000000a00 */
[----:B0-----:R-:W0:Y:S02]  /*17c0*/  DSETP.GE.AND P0, PT, |R8|, |R12|, PT ;  /* 0x4000000c0800722a */ /* 0x001e240003f06200 */
[----:B0-----:R-:W-:Y:S05]  /*17d0*/  @!P0 BRA `(.L_x_8858) ;  /* 0x0000000400bc8947 */ /* 0x001fea0003800000 */
        /* <DEDUP_REMOVED lines=50> */
[----:B-1----:R-:W-:Y:S05]  /*1b00*/  CALL.REL.NOINC `($__internal_19_$__cuda_sm20_div_rn_f64_full) ;  /* 0x0000002800907944 */ /* 0x002fea0003c00000 */
.L_x_8860:
[----:B------:R-:W-:Y:S05]  /*1b10*/  BSYNC.RECONVERGENT B3 ;  /* 0x0000000000037941 */ /* 0x000fea0003800200 */
.L_x_8859:
        /* <DEDUP_REMOVED lines=52> */
[----:B------:R-:W-:Y:S02]  /*1e60*/  MOV R35, R31 ;  /* 0x0000001f00237202 */ /* 0x000fe40000000f00 */
[----:B------:R-:W-:-:S07]  /*1e70*/  MOV R4, 0x1e90 ;  /* 0x00001e9000047802 */ /* 0x000fce0000000f00 */
[----:B-1----:R-:W-:Y:S05]  /*1e80*/  CALL.REL.NOINC `($__internal_19_$__cuda_sm20_div_rn_f64_full) ;  /* 0x0000002400b07944 */ /* 0x002fea0003c00000 */
[----:B------:R-:W-:Y:S02]  /*1e90*/  IMAD.MOV.U32 R14, RZ, RZ, R48 ;  /* 0x000000ffff0e7224 */ /* 0x000fe400078e0030 */
[----:B------:R-:W-:-:S07]  /*1ea0*/  IMAD.MOV.U32 R15, RZ, RZ, R49 ;  /* 0x000000ffff0f7224 */ /* 0x000fce00078e0031 */
.L_x_8862:
[----:B------:R-:W-:Y:S05]  /*1eb0*/  BSYNC.RECONVERGENT B3 ;  /* 0x0000000000037941 */ /* 0x000fea0003800200 */
.L_x_8861:
[----:B------:R-:W-:Y:S05]  /*1ec0*/  BRA `(.L_x_8857) ;  /* 0x0000000000407947 */ /* 0x000fea0003800000 */
.L_x_8858:
        /* <DEDUP_REMOVED lines=16> */
.L_x_8857:
[----:B------:R-:W-:Y:S05]  /*1fd0*/  BSYNC.RECONVERGENT B2 ;  /* 0x0000000000027941 */ /* 0x000fea0003800200 */
.L_x_8856:
[----:B------:R-:W-:Y:S01]  /*1fe0*/  VIADD R4, R0, 0x100 ;  /* 0x0000010000047836 */ /* 0x000fe20000000000 */
[----:B------:R-:W-:Y:S01]  /*1ff0*/  BSSY.RECONVERGENT B2, `(.L_x_8863) ;  /* 0x0000087000027945 */ /* 0x000fe20003800200 */
[----:B------:R-:W-:Y:S02]  /*2000*/  CS2R R30, SRZ ;  /* 0x00000000001e7805 */ /* 0x000fe4000001ff00 */
[----:B------:R-:W-:Y:S02]  /*2010*/  CS2R R28, SRZ ;  /* 0x00000000001c7805 */ /* 0x000fe4000001ff00 */
[----:B------:R-:W-:-:S13]  /*2020*/  ISETP.GE.AND P0, PT, R4, R5, PT ;  /* 0x000000050400720c */ /* 0x000fda0003f06270 */
[----:B------:R-:W-:Y:S05]  /*2030*/  @P0 BRA `(.L_x_8864) ;  /* 0x0000000800080947 */ /* 0x000fea0003800000 */
[----:B------:R-:W3:Y:S08]  /*2040*/  LDC.64 R8, c[0x0][0x3a0] ;  /* 0x0000e800ff087b82 */ /* 0x000ef00000000a00 */
[----:B------:R-:W3:Y:S02]  /*2050*/  LDC.64 R28, c[0x0][0x3a8] ;  /* 0x0000ea00ff1c7b82 */ /* 0x000ee40000000a00 */
[----:B---3--:R-:W3:Y:S02]  /*2060*/  DSETP.GE.AND P0, PT, |R8|, |R28|, PT ;  /* 0x4000001c0800722a */ /* 0x008ee40003f06200 */
[----:B---3--:R-:W-:Y:S05]  /*2070*/  @!P0 BRA `(.L_x_8865) ;  /* 0x0000000400b88947 */ /* 0x008fea0003800000 */
        /* <DEDUP_REMOVED lines=48> */
[----:B------:R-:W-:Y:S01]  /*2380*/  MOV R4, 0x23b0 ;  /* 0x000023b000047802 */ /* 0x000fe20000000f00 */
[----:B------:R-:W-:-:S07]  /*2390*/  IMAD.MOV.U32 R35, RZ, RZ, R25 ;  /* 0x000000ffff237224 */ /* 0x000fce00078e0019 */
[----:B012---:R-:W-:Y:S05]  /*23a0*/  CALL.REL.NOINC `($__internal_19_$__cuda_sm20_div_rn_f64_full) ;  /* 0x0000002000687944 */ /* 0x007fea0003c00000 */
.L_x_8867:
[----:B------:R-:W-:Y:S05]  /*23b0*/  BSYNC.RECONVERGENT B3 ;  /* 0x0000000000037941 */ /* 0x000fea0003800200 */
.L_x_8866:
[----:B------:R-:W3:Y:S01]  /*23c0*/  LDC.64 R8, c[0x0][0x3a8] ;  /* 0x0000ea00ff087b82 */ /* 0x000ee20000000a00 */
[----:B------:R-:W-:Y:S01]  /*23d0*/  IMAD.MOV.U32 R24, RZ, RZ, 0x1 ;  /* 0x00000001ff187424 */ /* 0x000fe200078e00ff */
[----:B------:R-:W-:Y:S01]  /*23e0*/  FSETP.GEU.AND P1, PT, |R27|, 6.5827683646048100446e-37, PT ;  /* 0x036000001b00780b */ /* 0x000fe20003f2e200 */
[----:B------:R-:W-:Y:S01]  /*23f0*/  BSSY.RECONVERGENT B3, `(.L_x_8868) ;  /* 0x0000035000037945 */ /* 0x000fe20003800200 */
[----:B---3--:R-:W3:Y:S02]  /*2400*/  DADD R32, -RZ, |R8| ;  /* 0x00000000ff207229 */ /* 0x008ee40000000508 */
[----:B---3--:R-:W3:-:S15]  /*2410*/  MUFU.RCP64H R25, R33 ;  /* 0x0000002100197308 */ /* 0x008ede0000001800 */
[----:B------:R-:W-:-:S15]  /*2420*/  NOP ;  /* 0x0000000000007918 */ /* 0x000fde0000000000 */
[----:B------:R-:W-:-:S15]  /*2430*/  NOP ;  /* 0x0000000000007918 */ /* 0x000fde0000000000 */
[----:B------:R-:W-:-:S15]  /*2440*/  NOP ;  /* 0x0000000000007918 */ /* 0x000fde0000000000 */
[----:B------:R-:W-:-:S02]  /*2450*/  NOP ;  /* 0x0000000000007918 */ /* 0x000fc40000000000 */
        /* <DEDUP_REMOVED lines=20> */
[----:B---3--:R3:W4:Y:S02]  /*25a0*/  DFMA R24, R28, R24, R28 ;  /* 0x000000181c18722b */ /* 0x008724000000001c */
[----:B---3--:R-:W-:Y:S02]  /*25b0*/  IMAD.MOV.U32 R28, RZ, RZ, R48 ;  /* 0x000000ffff1c7224 */ /* 0x008fe400078e0030 */
[----:B------:R-:W-:-:S15]  /*25c0*/  IMAD.MOV.U32 R29, RZ, RZ, R49 ;  /* 0x000000ffff1d7224 */ /* 0x000fde00078e0031 */
[----:B------:R-:W-:-:S15]  /*25d0*/  NOP ;  /* 0x0000000000007918 */ /* 0x000fde0000000000 */
[----:B------:R-:W-:-:S15]  /*25e0*/  NOP ;  /* 0x0000000000007918 */ /* 0x000fde0000000000 */
[----:B------:R-:W-:-:S15]  /*25f0*/  NOP ;  /* 0x0000000000007918 */ /* 0x000fde0000000000 */
[----:B----4-:R-:W3:-:S15]  /*2600*/  DMUL R30, R24, R26 ;  /* 0x0000001a181e7228 */ /* 0x010ede0000000000 */
        /* <DEDUP_REMOVED lines=13> */
[----:B------:R-:W-:Y:S01]  /*26e0*/  MOV R6, R26 ;  /* 0x0000001a00067202 */ /* 0x000fe20000000f00 */
[----:B------:R-:W-:Y:S01]  /*26f0*/  IMAD.MOV.U32 R35, RZ, RZ, R27 ;  /* 0x000000ffff237224 */ /* 0x000fe200078e001b */
[----:B------:R-:W-:-:S07]  /*2700*/  MOV R4, 0x2720 ;  /* 0x0000272000047802 */ /* 0x000fce0000000f00 */
[----:B012---:R-:W-:Y:S05]  /*2710*/  CALL.REL.NOINC `($__internal_19_$__cuda_sm20_div_rn_f64_full) ;  /* 0x0000001c008c7944 */ /* 0x007fea0003c00000 */
[----:B------:R-:W-:Y:S02]  /*2720*/  IMAD.MOV.U32 R30, RZ, RZ, R48 ;  /* 0x000000ffff1e7224 */ /* 0x000fe400078e0030 */
[----:B------:R-:W-:-:S07]  /*2730*/  IMAD.MOV.U32 R31, RZ, RZ, R49 ;  /* 0x000000ffff1f7224 */ /* 0x000fce00078e0031 */
.L_x_8869:
[----:B------:R-:W-:Y:S05]  /*2740*/  BSYNC.RECONVERGENT B3 ;  /* 0x0000000000037941 */ /* 0x000fea0003800200 */
.L_x_8868:
[----:B------:R-:W-:Y:S05]  /*2750*/  BRA `(.L_x_8864) ;  /* 0x0000000000407947 */ /* 0x000fea0003800000 */
.L_x_8865:
[----:B------:R-:W3:-:S15]  /*2760*/  DFMA R28, R2, R24, R26 ;  /* 0x00000018021c722b */ /* 0x000ede000000001a */
        /* <DEDUP_REMOVED lines=9> */
[----:B---3--:R3:W0:-:S15]  /*2800*/  DMUL R28, R28, R10 ;  /* 0x0000000a1c1c7228 */ /* 0x00861e0000000000 */
[----:B------:R-:W-:-:S15]  /*2810*/  NOP ;  /* 0x0000000000007918 */ /* 0x000fde0000000000 */
[----:B------:R-:W-:-:S15]  /*2820*/  NOP ;  /* 0x0000000000007918 */ /* 0x000fde0000000000 */
[----:B------:R-:W-:-:S15]  /*2830*/  NOP ;  /* 0x0000000000007918 */ /* 0x000fde0000000000 */
[----:B------:R-:W-:-:S04]  /*2840*/  NOP ;  /* 0x0000000000007918 */ /* 0x000fc80000000000 */
[----:B0---4-:R3:W4:Y:S02]  /*2850*/  DMUL R30, R24, R10 ;  /* 0x0000000a181e7228 */ /* 0x0117240000000000 */
.L_x_8864:
[----:B------:R-:W-:Y:S05]  /*2860*/  BSYNC.RECONVERGENT B2 ;  /* 0x0000000000027941 */ /* 0x000fea0003800200 */
.L_x_8863:
[----:B------:R-:W-:Y:S01]  /*2870*/  VIADD R4, R0, 0x180 ;  /* 0x0000018000047836 */ /* 0x000fe20000000000 */
[----:B------:R-:W-:Y:S02]  /*2880*/  CS2R R26, SRZ ;  /* 0x00000000001a7805 */ /* 0x000fe4000001ff00 */
[----:B---3--:R-:W-:Y:S02]  /*2890*/  CS2R R24, SRZ ;  /* 0x0000000000187805 */ /* 0x008fe4000001ff00 */
        /* <DEDUP_REMOVED lines=56> */
[----:B-12-4-:R-:W-:Y:S05]  /*2c20*/  CALL.REL.NOINC `($__internal_19_$__cuda_sm20_div_rn_f64_full) ;  /* 0x0000001800487944 */ /* 0x016fea0003c00000 */
.L_x_8873:
[----:B------:R-:W-:Y:S05]  /*2c30*/  BSYNC.RECONVERGENT B2 ;  /* 0x0000000000027941 */ /* 0x000fea0003800200 */
.L_x_8872:
[----:B------:R-:W0:Y:S01]  /*2c40*/  LDC.64 R2, c[0x0][0x3a8] ;  /* 0x0000ea00ff027b82 */ /* 0x000e220000000a00 */
[----:B------:R-:W-:Y:S01]  /*2c50*/  IMAD.MOV.U32 R8, RZ, RZ, 0x1 ;  /* 0x00000001ff087424 */ /* 0x000fe200078e00ff */
[----:B------:R-:W-:Y:S01]  /*2c60*/  FSETP.GEU.AND P1, PT, |R23|, 6.5827683646048100446e-37, PT ;  /* 0x036000001700780b */ /* 0x000fe20003f2e200 */
[----:B------:R-:W-:Y:S01]  /*2c70*/  BSSY.RECONVERGENT B2, `(.L_x_8874) ;  /* 0x0000036000027945 */ /* 0x000fe20003800200 */
[----:B------:R-:W-:Y:S01]  /*2c80*/  IMAD.MOV.U32 R24, RZ, RZ, R48 ;  /* 0x000000ffff187224 */ /* 0x000fe200078e0030 */
[----:B------:R-:W-:Y:S01]  /*2c90*/  MOV R25, R49 ;  /* 0x0000003100197202 */ /* 0x000fe20000000f00 */
        /* <DEDUP_REMOVED lines=49> */
[----:B------:R-:W-:Y:S02]  /*2fb0*/  IMAD.MOV.U32 R26, RZ, RZ, R48 ;  /* 0x000000ffff1a7224 */ /* 0x000fe400078e0030 */
[----:B------:R-:W-:-:S07]  /*2fc0*/  IMAD.MOV.U32 R27, RZ, RZ, R49 ;  /* 0x000000ffff1b7224 */ /* 0x000fce00078e0031 */
.L_x_8875:
[----:B------:R-:W-:Y:S05]  /*2fd0*/  BSYNC.RECONVERGENT B2 ;  /* 0x0000000000027941 */ /* 0x000fea0003800200 */
.L_x_8874:
[----:B------:R-:W-:Y:S05]  /*2fe0*/  BRA `(.L_x_8870) ;  /* 0x0000000c00487947 */ /* 0x000fea0003800000 */
.L_x_8871:
[----:B------:R-:W3:-:S15]  /*2ff0*/  DFMA R24, R2, R20, R22 ;  /* 0x000000140218722b */ /* 0x000ede0000000016 */
        /* <DEDUP_REMOVED lines=14> */
[----:B-----5:R3:W0:Y:S02]  /*30e0*/  DMUL R26, R2, R10 ;  /* 0x0000000a021a7228 */ /* 0x0206240000000000 */
[----:B0--3--:R-:W-:Y:S05]  /*30f0*/  BRA `(.L_x_8870) ;  /* 0x0000000c00047947 */ /* 0x009fea0003800000 */
.L_x_8848:
[CC--:B------:R-:W-:Y:S01]  /*3100*/  ISETP.GE.AND P2, PT, R0.reuse, R5.reuse, PT ;  /* 0x000000050000720c */ /* 0x0c0fe20003f46270 */
[C---:B------:R-:W-:Y:S01]  /*3110*/  VIADD R16, R0.reuse, 0x180 ;  /* 0x0000018000107836 */ /* 0x040fe20000000000 */
[----:B------:R-:W-:Y:S01]  /*3120*/  BSSY.RECONVERGENT B1, `(.L_x_8876) ;  /* 0x0000033000017945 */ /* 0x000fe20003800200 */
[C---:B------:R-:W-:Y:S01]  /*3130*/  VIADD R4, R0.reuse, 0x80 ;  /* 0x0000008000047836 */ /* 0x040fe20000000000 */
[----:B------:R-:W-:Y:S01]  /*3140*/  CS2R R18, SRZ ;  /* 0x0000000000127805 */ /* 0x000fe2000001ff00 */
[----:B------:R-:W-:Y:S01]  /*3150*/  VIADD R6, R0, 0x100 ;  /* 0x0000010000067836 */ /* 0x000fe20000000000 */
[-C--:B------:R-:W-:Y:S02]  /*3160*/  ISETP.GE.AND P1, PT, R16, R5.reuse, PT ;  /* 0x000000051000720c */ /* 0x080fe40003f26270 */
[----:B------:R-:W-:Y:S02]  /*3170*/  CS2R R16, SRZ ;  /* 0x0000000000107805 */ /* 0x000fe4000001ff00 */
[----:B------:R-:W-:-:S02]  /*3180*/  ISETP.GE.AND P3, PT, R4, R5, PT ;  /* 0x000000050400720c */ /* 0x000fc40003f66270 */
        /* <DEDUP_REMOVED lines=44> */
.L_x_8877:
[----:B------:R-:W-:Y:S05]  /*3450*/  BSYNC.RECONVERGENT B1 ;  /* 0x0000000000017941 */ /* 0x000fea0003800200 */
.L_x_8876:
        /* <DEDUP_REMOVED lines=46> */
.L_x_8879:
[----:B------:R-:W-:Y:S05]  /*3740*/  BSYNC.RECONVERGENT B1 ;  /* 0x0000000000017941 */ /* 0x000fea0003800200 */
.L_x_8878:
        /* <DEDUP_REMOVED lines=46> */
.L_x_8881:
[----:B------:R-:W-:Y:S05]  /*3a30*/  BSYNC.RECONVERGENT B1 ;  /* 0x0000000000017941 */ /* 0x000fea0003800200 */
.L_x_8880:
        /* <DEDUP_REMOVED lines=45> */
.L_x_8870:
[----:B------:R-:W-:Y:S05]  /*3d10*/  BSYNC.RECONVERGENT B0 ;  /* 0x0000000000007941 */ /* 0x000fea0003800200 */
.L_x_8847:
[----:B------:R-:W-:Y:S01]  /*3d20*/  ISETP.GE.AND P0, PT, R0, R5, PT ;  /* 0x000000050000720c */ /* 0x000fe20003f06270 */
[----:B------:R-:W-:Y:S04]  /*3d30*/  BSSY.RECONVERGENT B0, `(.L_x_8882) ;  /* 0x0000017000007945 */ /* 0x000fe80003800200 */
[----:B------:R-:W-:Y:S08]  /*3d40*/  BSSY.RELIABLE B1, `(.L_x_8883) ;  /* 0x000000f000017945 */ /* 0x000ff00003800100 */
[----:B------:R-:W-:Y:S05]  /*3d50*/  @P0 BRA `(.L_x_8884) ;  /* 0x0000000000340947 */ /* 0x000fea0003800000 */
[----:B-1----:R-:W1:Y:S01]  /*3d60*/  LDC.64 R2, c[0x0][0x3b0] ;  /* 0x0000ec00ff027b82 */ /* 0x002e620000000a00 */
[----:B0-----:R-:W-:Y:S01]  /*3d70*/  IMAD R9, R7, 0x200, R0 ;  /* 0x0000020007097824 */ /* 0x001fe200078e0200 */
[----:B------:R-:W-:-:S04]  /*3d80*/  IADD3 R0, PT, PT, R0, 0x80, RZ ;  /* 0x0000008000007810 */ /* 0x000fc80007ffe0ff */
[----:B------:R-:W-:-:S13]  /*3d90*/  ISETP.GE.AND P0, PT, R0, R5, PT ;  /* 0x000000050000720c */ /* 0x000fda0003f06270 */
[----:B------:R-:W-:Y:S05]  /*3da0*/  @P0 BREAK.RELIABLE B1 ;  /* 0x0000000000010942 */ /* 0x000fea0003800100 */
[----:B-1----:R-:W-:-:S05]  /*3db0*/  IMAD.WIDE.U32 R2, R9, 0x10, R2 ;  /* 0x0000001009027825 */ /* 0x002fca00078e0002 */
[----:B--2---:R0:W-:Y:S01]  /*3dc0*/  STG.E.128 desc[UR4][R2.64], R16 ;  /* 0x0000001002007986 */ /* 0x0041e2000c101d04 */
[----:B------:R-:W-:Y:S05]  /*3dd0*/  @P0 BRA `(.L_x_8885) ;  /* 0x0000000000300947 */ /* 0x000fea0003800000 */
[----:B0-----:R-:W0:Y:S01]  /*3de0*/  LDC.64 R2, c[0x0][0x3b0] ;  /* 0x0000ec00ff027b82 */ /* 0x001e220000000a00 */
[----:B------:R-:W-:Y:S02]  /*3df0*/  IMAD R9, R7, 0x200, R0 ;  /* 0x0000020007097824 */ /* 0x000fe400078e0200 */
[----:B------:R-:W-:Y:S02]  /*3e00*/  VIADD R0, R0, 0x80 ;  /* 0x0000008000007836 */ /* 0x000fe40000000000 */
[----:B0-----:R-:W-:-:S05]  /*3e10*/  IMAD.WIDE.U32 R2, R9, 0x10, R2 ;  /* 0x0000001009027825 */ /* 0x001fca00078e0002 */
[----:B------:R0:W-:Y:S02]  /*3e20*/  STG.E.128 desc[UR4][R2.64], R12 ;  /* 0x0000000c02007986 */ /* 0x0001e4000c101d04 */
.L_x_8884:
[----:B------:R-:W-:Y:S05]  /*3e30*/  BSYNC.RELIABLE B1 ;  /* 0x0000000000017941 */ /* 0x000fea0003800100 */
.L_x_8883:
[----:B------:R-:W-:-:S13]  /*3e40*/  ISETP.GE.AND P0, PT, R0, R5, PT ;  /* 0x000000050000720c */ /* 0x000fda0003f06270 */
[----:B01----:R-:W0:Y:S01]  /*3e50*/  @!P0 LDC.64 R2, c[0x0][0x3b0] ;  /* 0x0000ec00ff028b82 */ /* 0x003e220000000a00 */
[----:B------:R-:W-:Y:S02]  /*3e60*/  @!P0 IMAD R9, R7, 0x200, R0 ;  /* 0x0000020007098824 */ /* 0x000fe400078e0200 */
[----:B------:R-:W-:Y:S02]  /*3e70*/  @!P0 VIADD R0, R0, 0x80 ;  /* 0x0000008000008836 */ /* 0x000fe40000000000 */
[----:B0-----:R-:W-:-:S05]  /*3e80*/  @!P0 IMAD.WIDE.U32 R2, R9, 0x10, R2 ;  /* 0x0000001009028825 */ /* 0x001fca00078e0002 */
[----:B---34-:R1:W-:Y:S02]  /*3e90*/  @!P0 STG.E.128 desc[UR4][R2.64], R28 ;  /* 0x0000001c02008986 */ /* 0x0183e4000c101d04 */
.L_x_8885:
[----:B------:R-:W-:Y:S05]  /*3ea0*/  BSYNC.RECONVERGENT B0 ;  /* 0x0000000000007941 */ /* 0x000fea0003800200 */
.L_x_8882:
[----:B------:R-:W-:Y:S05]  /*3eb0*/  WARPSYNC.ALL ;  /* 0x0000000000007948 */ /* 0x000fea0003800000 */
[----:B------:R-:W-:-:S13]  /*3ec0*/  ISETP.GE.AND P0, PT, R0, R5, PT ;  /* 0x000000050000720c */ /* 0x000fda0003f06270 */
[----:B------:R-:W-:Y:S05]  /*3ed0*/  @P0 EXIT ;  /* 0x000000000000094d */ /* 0x000fea0003800000 */
[----:B01----:R-:W0:Y:S01]  /*3ee0*/  LDC.64 R2, c[0x0][0x3b0] ;  /* 0x0000ec00ff027b82 */ /* 0x003e220000000a00 */
[----:B------:R-:W-:-:S04]  /*3ef0*/  IMAD R7, R7, 0x200, R0 ;  /* 0x0000020007077824 */ /* 0x000fc800078e0200 */
[----:B0-----:R-:W-:-:S05]  /*3f00*/  IMAD.WIDE.U32 R2, R7, 0x10, R2 ;  /* 0x0000001007027825 */ /* 0x001fca00078e0002 */
[----:B------:R-:W-:Y:S01]  /*3f10*/  STG.E.128 desc[UR4][R2.64], R24 ;  /* 0x0000001802007986 */ /* 0x000fe2000c101d04 */
[----:B------:R-:W-:Y:S05]  /*3f20*/  EXIT ;  /* 0x000000000000794d */ /* 0x000fea0003800000 */
        .weak           $__internal_18_$__cuda_sm20_dblrcp_rn_slowpath_v3
        .type           $__internal_18_$__cuda_sm20_dblrcp_rn_slowpath_v3,@function
        .size           $__internal_18_$__cuda_sm20_dblrcp_rn_slowpath_v3,($__internal_19_$__cuda_sm20_div_rn_f64_full - $__internal_18_$__cuda_sm20_dblrcp_rn_slowpath_v3)
$__internal_18_$__cuda_sm20_dblrcp_rn_slowpath_v3:
[----:B------:R-:W-:Y:S01]  /*3f30*/  IMAD.MOV.U32 R10, RZ, RZ, R16 ;  /* 0x000000ffff0a7224 */ /* 0x000fe200078e0010 */
[----:B------:R-:W-:Y:S01]  /*3f40*/  BSSY.RECONVERGENT B1, `(.L_x_8886) ;  /* 0x000005d000017945 */ /* 0x000fe20003800200 */
[----:B------:R-:W-:-:S06]  /*3f50*/  IMAD.MOV.U32 R11, RZ, RZ, R17 ;  /* 0x000000ffff0b7224 */ /* 0x000fcc00078e0011 */
[----:B------:R-:W0:Y:S02]  /*3f60*/  DSETP.GTU.AND P1, PT, |R10|, +INF , PT ;  /* 0x7ff000000a00742a */ /* 0x000e240003f2c200 */
[----:B0-----:R-:W-:Y:S05]  /*3f70*/  @P1 BRA `(.L_x_8887) ;  /* 0x00000004005c1947 */ /* 0x001fea0003800000 */
[----:B------:R-:W-:-:S05]  /*3f80*/  LOP3.LUT R19, R17, 0x7fffffff, RZ, 0xc0, !PT ;  /* 0x7fffffff11137812 */ /* 0x000fca00078ec0ff */
[----:B------:R-:W-:-:S05]  /*3f90*/  VIADD R6, R19, 0xffffffff ;  /* 0xffffffff13067836 */ /* 0x000fca0000000000 */
[----:B------:R-:W-:-:S13]  /*3fa0*/  ISETP.GE.U32.AND P1, PT, R6, 0x7fefffff, PT ;  /* 0x7fefffff0600780c */ /* 0x000fda0003f26070 */
[----:B------:R-:W-:Y:S02]  /*3fb0*/  @P1 LOP3.LUT R17, R11, 0x7ff00000, RZ, 0x3c, !PT ;  /* 0x7ff000000b111812 */ /* 0x000fe400078e3cff */
[----:B------:R-:W-:Y:S01]  /*3fc0*/  @P1 MOV R16, RZ ;  /* 0x000000ff00101202 */ /* 0x000fe20000000f00 */
        /* <DEDUP_REMOVED lines=48> */
.L_x_8889:
        /* <DEDUP_REMOVED lines=34> */
.L_x_8887:
[----:B------:R-:W-:Y:S01]  /*44f0*/  LOP3.LUT R17, R11, 0x80000, RZ, 0xfc, !PT ;  /* 0x000800000b117812 */ /* 0x000fe200078efcff */
[----:B------:R-:W-:-:S07]  /*4500*/  IMAD.MOV.U32 R16, RZ, RZ, R10 ;  /* 0x000000ffff107224 */ /* 0x000fce00078e000a */
.L_x_8888:
[----:B------:R-:W-:Y:S05]  /*4510*/  BSYNC.RECONVERGENT B1 ;  /* 0x0000000000017941 */ /* 0x000fea0003800200 */
.L_x_8886:
[----:B------:R-:W-:Y:S02]  /*4520*/  IMAD.MOV.U32 R10, RZ, RZ, R4 ;  /* 0x000000ffff0a7224 */ /* 0x000fe400078e0004 */
[----:B------:R-:W-:-:S04]  /*4530*/  IMAD.MOV.U32 R11, RZ, RZ, 0x0 ;  /* 0x00000000ff0b7424 */ /* 0x000fc800078e00ff */
[----:B------:R-:W-:Y:S05]  /*4540*/  RET.REL.NODEC R10 `(_ZN2at6native27unrolled_elementwise_kernelINS0_13BUnaryFunctorIN3c107complexIdEES5_S5_NS0_15binary_internal10DivFunctorIS5_EEEESt5arrayIPcLm2EELi4E23TrivialOffsetCalculatorILi1EjESE_NS0_6memory15LoadWithoutCastENSF_16StoreWithoutCastEEEviT_T0_T2_T3_T4_T5_) ;  /* 0xffffffb80aac7950 */ /* 0x000fea0003c3ffff */
        .weak           $__internal_19_$__cuda_sm20_div_rn_f64_full
        .type           $__internal_19_$__cuda_sm20_div_rn_f64_full,@function
        .size           $__internal_19_$__cuda_sm20_div_rn_f64_full,(.L_x_18209 - $__internal_19_$__cuda_sm20_div_rn_f64_full)
$__internal_19_$__cuda_sm20_div_rn_f64_full:
[----:B------:R-:W-:Y:S01]  /*4550*/  IMAD.MOV.U32 R45, RZ, RZ, R35 ;  /* 0x000000ffff2d7224 */ /* 0x000fe200078e0023 */
[C---:B------:R-:W-:Y:S01]  /*4560*/  FSETP.GEU.AND P1, PT, |R33|.reuse, 1.469367938527859385e-39, PT ;  /* 0x001000002100780b */ /* 0x040fe20003f2e200 */
[----:B------:R-:W-:Y:S01]  /*4570*/  IMAD.MOV.U32 R39, RZ, RZ, R33 ;  /* 0x000000ffff277224 */ /* 0x000fe200078e0021 */
[----:B------:R-:W-:Y:S01]  /*4580*/  LOP3.LUT R34, R33, 0x800fffff, RZ, 0xc0, !PT ;  /* 0x800fffff21227812 */ /* 0x000fe200078ec0ff */
[----:B------:R-:W-:Y:S01]  /*4590*/  IMAD.MOV.U32 R38, RZ, RZ, R32 ;  /* 0x000000ffff267224 */ /* 0x000fe200078e0020 */
[C---:B------:R-:W-:Y:S01]  /*45a0*/  FSETP.GEU.AND P3, PT, |R45|.reuse, 1.469367938527859385e-39, PT ;  /* 0x001000002d00780b */ /* 0x040fe20003f6e200 */
[----:B------:R-:W-:Y:S01]  /*45b0*/  IMAD.MOV.U32 R44, RZ, RZ, R6 ;  /* 0x000000ffff2c7224 */ /* 0x000fe200078e0006 */
[----:B------:R-:W-:Y:S01]  /*45c0*/  LOP3.LUT R41, R34, 0x3ff00000, RZ, 0xfc, !PT ;  /* 0x3ff0000022297812 */ /* 0x000fe200078efcff */
[----:B------:R-:W-:Y:S01]  /*45d0*/  IMAD.MOV.U32 R46, RZ, RZ, 0x1 ;  /* 0x00000001ff2e7424 */ /* 0x000fe200078e00ff */
[----:B------:R-:W-:Y:S01]  /*45e0*/  MOV R40, R32 ;  /* 0x0000002000287202 */ /* 0x000fe20000000f00 */
[----:B------:R-:W-:Y:S01]  /*45f0*/  IMAD.MOV.U32 R32, RZ, RZ, 0x1ca00000 ;  /* 0x1ca00000ff207424 */ /* 0x000fe200078e00ff */
[----:B------:R-:W-:Y:S01]  /*4600*/  LOP3.LUT R6, R45, 0x7ff00000, RZ, 0xc0, !PT ;  /* 0x7ff000002d067812 */ /* 0x000fe200078ec0ff */
[----:B------:R-:W-:Y:S01]  /*4610*/  IMAD.MOV.U32 R42, RZ, RZ, R44 ;  /* 0x000000ffff2a7224 */ /* 0x000fe200078e002c */
[----:B------:R-:W-:Y:S01]  /*4620*/  LOP3.LUT R33, R33, 0x7ff00000, RZ, 0xc0, !PT ;  /* 0x7ff0000021217812 */ /* 0x000fe200078ec0ff */
[----:B------:R-:W-:Y:S01]  /*4630*/  BSSY.RECONVERGENT B1, `(.L_x_8890) ;  /* 0x0000072000017945 */ /* 0x000fe20003800200 */
[----:B------:R-:W0:Y:S02]  /*4640*/  @!P1 DMUL R40, R38, 8.98846567431157953865e+307 ;  /* 0x7fe0000026289828 */ /* 0x000e240000000000 */
[----:B0-----:R-:W0:Y:S01]  /*4650*/  MUFU.RCP64H R47, R41 ;  /* 0x00000029002f7308 */ /* 0x001e220000001800 */
[----:B------:R-:W-:-:S02]  /*4660*/  @!P3 LOP3.LUT R35, R39, 0x7ff00000, RZ, 0xc0, !PT ;  /* 0x7ff000002723b812 */ /* 0x000fc400078ec0ff */
[C---:B------:R-:W-:Y:S02]  /*4670*/  ISETP.GE.U32.AND P2, PT, R6.reuse, R33, PT ;  /* 0x000000210600720c */ /* 0x040fe40003f46070 */
[----:B------:R-:W-:Y:S02]  /*4680*/  @!P3 ISETP.GE.U32.AND P4, PT, R6, R35, PT ;  /* 0x000000230600b20c */ /* 0x000fe40003f86070 */
[C---:B------:R-:W-:Y:S02]  /*4690*/  SEL R34, R32.reuse, 0x63400000, !P2 ;  /* 0x6340000020227807 */ /* 0x040fe40005000000 */
[----:B------:R-:W-:Y:S02]  /*46a0*/  @!P3 SEL R35, R32, 0x63400000, !P4 ;  /* 0x634000002023b807 */ /* 0x000fe40006000000 */
[--C-:B------:R-:W-:Y:S01]  /*46b0*/  LOP3.LUT R43, R34, 0x800fffff, R45.reuse, 0xf8, !PT ;  /* 0x800fffff222b7812 */ /* 0x100fe200078ef82d */
[----:B------:R-:W-:Y:S01]  /*46c0*/  @!P3 IMAD.MOV.U32 R34, RZ, RZ, RZ ;  /* 0x000000ffff22b224 */ /* 0x000fe200078e00ff */
[----:B------:R-:W-:-:S02]  /*46d0*/  @!P3 LOP3.LUT R35, R35, 0x80000000, R45, 0xf8, !PT ;  /* 0x800000002323b812 */ /* 0x000fc400078ef82d */
[----:B------:R-:W-:Y:S02]  /*46e0*/  @!P1 LOP3.LUT R33, R41, 0x7ff00000, RZ, 0xc0, !PT ;  /* 0x7ff0000029219812 */ /* 0x000fe400078ec0ff */
[----:B------:R-:W-:-:S15]  /*46f0*/  @!P3 LOP3.LUT R35, R35, 0x100000, RZ, 0xfc, !PT ;  /* 0x001000002323b812 */ /* 0x000fde00078efcff */
[----:B------:R-:W-:-:S15]  /*4700*/  NOP ;  /* 0x0000000000007918 */ /* 0x000fde0000000000 */
[----:B------:R-:W-:-:S15]  /*4710*/  NOP ;  /* 0x0000000000007918 */ /* 0x000fde0000000000 */
        /* <DEDUP_REMOVED lines=29> */
[----:B------:R-:W-:Y:S02]  /*48f0*/  ISETP.GT.U32.AND P1, PT, R35, 0x7feffffe, PT ;  /* 0x7feffffe2300780c */ /* 0x000fe40003f24070 */
[----:B------:R-:W-:-:S04]  /*4900*/  IADD3 R35, PT, PT, R33, -0x1, RZ ;  /* 0xffffffff21237810 */ /* 0x000fc80007ffe0ff */
        /* <DEDUP_REMOVED lines=47> */
.L_x_8891:
        /* <DEDUP_REMOVED lines=16> */
.L_x_8894:
[----:B------:R-:W-:Y:S01]  /*4d00*/  LOP3.LUT R49, R39, 0x80000, RZ, 0xfc, !PT ;  /* 0x0008000027317812 */ /* 0x000fe200078efcff */
[----:B------:R-:W-:Y:S01]  /*4d10*/  IMAD.MOV.U32 R48, RZ, RZ, R38 ;  /* 0x000000ffff307224 */ /* 0x000fe200078e0026 */
[----:B------:R-:W-:Y:S06]  /*4d20*/  BRA `(.L_x_8892) ;  /* 0x0000000000087947 */ /* 0x000fec0003800000 */
.L_x_8893:
[----:B------:R-:W-:Y:S01]  /*4d30*/  LOP3.LUT R49, R45, 0x80000, RZ, 0xfc, !PT ;  /* 0x000800002d317812 */ /* 0x000fe200078efcff */
[----:B------:R-:W-:-:S07]  /*4d40*/  IMAD.MOV.U32 R48, RZ, RZ, R44 ;  /* 0x000000ffff307224 */ /* 0x000fce00078e002c */
.L_x_8892:
[----:B------:R-:W-:Y:S05]  /*4d50*/  BSYNC.RECONVERGENT B1 ;  /* 0x0000000000017941 */ /* 0x000fea0003800200 */
.L_x_8890:
[----:B------:R-:W-:Y:S02]  /*4d60*/  IMAD.MOV.U32 R32, RZ, RZ, R4 ;  /* 0x000000ffff207224 */ /* 0x000fe400078e0004 */
[----:B------:R-:W-:-:S04]  /*4d70*/  IMAD.MOV.U32 R33, RZ, RZ, 0x0 ;  /* 0x00000000ff217424 */ /* 0x000fc800078e00ff */
[----:B------:R-:W-:Y:S05]  /*4d80*/  RET.REL.NODEC R32 `(_ZN2at6native27unrolled_elementwise_kernelINS0_13BUnaryFunctorIN3c107complexIdEES5_S5_NS0_15binary_internal10DivFunctorIS5_EEEESt5arrayIPcLm2EELi4E23TrivialOffsetCalculatorILi1EjESE_NS0_6memory15LoadWithoutCastENSF_16StoreWithoutCastEEEviT_T0_T2_T3_T4_T5_) ;  /* 0xffffffb0209c7950 */ /* 0x000fea0003c3ffff */
.L_x_8895:
        /* <DEDUP_REMOVED lines=15> */
.L_x_18209:


//--------------------- .text._ZN2at6native29vectorized_elementwise_kernelILi2ENS0_13BUnaryFunctorIN3c107complexIdEES5_S5_NS0_15binary_internal10DivFunctorIS5_EEEESt5arrayIPcLm2EEEEviT0_T1_ --------------------------
	.section	.text._ZN2at6native29vectorized_elementwise_kernelILi2ENS0_13BUnaryFunctorIN3c107complexIdEES5_S5_NS0_15binary_internal10DivFunctorIS5_EEEESt5arrayIPcLm2EEEEviT0_T1_,"ax",@progbits
	.align	128
        .global         _ZN2at6native29vectorized_elementwise_kernelILi2ENS0_13BUnaryFunctorIN3c107complexIdEES5_S5_NS0_15binary_internal10DivFunctorIS5_EEEESt5arrayIPcLm2EEEEviT0_T1_
        .type           _ZN2at6native29vectorized_elementwise_kernelILi2ENS0_13BUnaryFunctorIN3c107complexIdEES5_S5_NS0_15binary_internal10DivFunctorIS5_EEEESt5arrayIPcLm2EEEEviT0_T1_,@function
        .size           _ZN2at6native29vectorized_elementwise_kernelILi2ENS0_13BUnaryFunctorIN3c107complexIdEES5_S5_NS0_15binary_internal10DivFunctorIS5_EEEESt5arrayIPcLm2EEEEviT0_T1_,(.L_x_18211 - _ZN2at6native29vectorized_elementwise_kernelILi2ENS0_13BUnaryFunctorIN3c107complexIdEES5_S5_NS0_15binary_internal10DivFunctorIS5_EEEESt5arrayIPcLm2EEEEviT0_T1_)
        .other          _ZN2at6native29vectorized_elementwise_kernelILi2ENS0_13BUnaryFunctorIN3c107complexIdEES5_S5_NS0_15binary_internal10DivFunctorIS5_EEEESt5arrayIPcLm2EEEEviT0_T1_,@"STO_CUDA_ENTRY STV_DEFAULT"
_ZN2at6native29vectorized_elementwise_kernelILi2ENS0_13BUnaryFunctorIN3c107complexIdEES5_S5_NS0_15binary_internal10DivFunctorIS5_EEEESt5arrayIPcLm2EEEEviT0_T1_:
.text._ZN2at6native29vectorized_elementwise_kernelILi2ENS0_13BUnaryFunctorIN3c107complexIdEES5_S5_NS0_15binary_internal10DivFunctorIS5_EEEESt5arrayIPcLm2EEEEviT0_T1_:
        /* <DEDUP_REMOVED lines=8> */
[----:B------:R-:W-:Y:S02]  /*0080*/  CS2R R30, SRZ ;  /* 0x00000000001e7805 */ /* 0x000fe4000001ff00 */
[----:B------:R-:W-:Y:S01]  /*0090*/  CS2R R28, SRZ ;  /* 0x00000000001c7805 */ /* 0x000fe2000001ff00 */
[----:B------:R-:W1:Y:S01]  /*00a0*/  LDCU UR4, c[0x0][0x3a4] ;  /* 0x00007480ff0477ac */ /* 0x000e620008000800 */
[----:B0-----:R-:W-:-:S13]  /*00b0*/  ISETP.GE.U32.AND P6, PT, R7, R0, PT ;  /* 0x000000000700720c */ /* 0x001fda0003fc6070 */
[----:B------:R-:W-:Y:S01]  /*00c0*/  @!P6 IMAD R5, R44, 0x400, R7 ;  /* 0x000004002c05e824 */ /* 0x000fe200078e0207 */
[----:B------:R-:W0:Y:S01]  /*00d0*/  @!P6 LDC.64 R2, c[0x0][0x3b8] ;  /* 0x0000ee00ff02eb82 */ /* 0x000e220000000a00 */
[----:B------:R-:W-:-:S05]  /*00e0*/  @!P6 VIADD R7, R7, 0x80 ;  /* 0x000000800707e836 */ /* 0x000fca0000000000 */
[----:B------:R-:W-:-:S13]  /*00f0*/  ISETP.GE.U32.AND P5, PT, R7, R0, PT ;  /* 0x000000000700720c */ /* 0x000fda0003fa6070 */
[----:B------:R-:W-:Y:S02]  /*0100*/  @!P5 IMAD R23, R44, 0x400, R7 ;  /* 0x000004002c17d824 */ /* 0x000fe400078e0207 */
[----:B------:R-:W-:Y:S02]  /*0110*/  @!P5 VIADD R7, R7, 0x80 ;  /* 0x000000800707d836 */ /* 0x000fe40000000000 */
[----:B0-----:R-:W-:-:S03]  /*0120*/  @!P6 IMAD.WIDE.U32 R2, R5, 0x10, R2 ;  /* 0x000000100502e825 */ /* 0x001fc600078e0002 */
[CC--:B------:R-:W-:Y:S01]  /*0130*/  ISETP.GE.U32.AND P4, PT, R7.reuse, R0.reuse, PT ;  /* 0x000000000700720c */ /* 0x0c0fe20003f86070 */
[----:B------:R-:W0:Y:S01]  /*0140*/  @!P5 LDC.64 R4, c[0x0][0x3b8] ;  /* 0x0000ee00ff04db82 */ /* 0x000e220000000a00 */
[----:B------:R2:W5:Y:S11]  /*0150*/  @!P6 LDG.E.128 R28, desc[UR6][R2.64] ;  /* 0x00000006021ce981 */ /* 0x000576000c1e1d00 */
[----:B------:R-:W-:Y:S01]  /*0160*/  @!P4 IMAD R25, R44, 0x400, R7 ;  /* 0x000004002c19c824 */ /* 0x000fe200078e0207 */
[----:B------:R-:W-:Y:S01]  /*0170*/  @!P4 IADD3 R7, PT, PT, R7, 0x80, RZ ;  /* 0x000000800707c810 */ /* 0x000fe20007ffe0ff */
[----:B------:R-:W3:Y:S03]  /*0180*/  @!P4 LDC.64 R8, c[0x0][0x3b8] ;  /* 0x0000ee00ff08cb82 */ /* 0x000ee60000000a00 */
[----:B------:R-:W-:-:S13]  /*0190*/  ISETP.GE.U32.AND P3, PT, R7, R0, PT ;  /* 0x000000000700720c */ /* 0x000fda0003f66070 */
[----:B------:R-:W-:Y:S01]  /*01a0*/  @!P3 IMAD R27, R44, 0x400, R7 ;  /* 0x000004002c1bb824 */ /* 0x000fe200078e0207 */
[----:B------:R-:W2:Y:S01]  /*01b0*/  @!P3 LDC.64 R10, c[0x0][0x3b8] ;  /* 0x0000ee00ff0abb82 */ /* 0x000ea20000000a00 */
[----:B------:R-:W-:-:S05]  /*01c0*/  @!P3 VIADD R7, R7, 0x80 ;  /* 0x000000800707b836 */ /* 0x000fca0000000000 */
[----:B------:R-:W-:-:S13]  /*01d0*/  ISETP.GE.U32.AND P2, PT, R7, R0, PT ;  /* 0x000000000700720c */ /* 0x000fda0003f46070 */
[----:B------:R-:W-:Y:S01]  /*01e0*/  @!P2 IMAD R45, R44, 0x400, R7 ;  /* 0x000004002c2da824 */ /* 0x000fe200078e0207 */
[----:B------:R-:W-:Y:S01]  /*01f0*/  CS2R R34, SRZ ;  /* 0x0000000000227805 */ /* 0x000fe2000001ff00 */
[----:B------:R-:W-:Y:S01]  /*0200*/  @!P2 VIADD R7, R7, 0x80 ;  /* 0x000000800707a836 */ /* 0x000fe20000000000 */
[----:B------:R-:W-:Y:S02]  /*0210*/  CS2R R32, SRZ ;  /* 0x0000000000207805 */ /* 0x000fe4000001ff00 */
[----:B------:R-:W-:Y:S01]  /*0220*/  CS2R R38, SRZ ;  /* 0x0000000000267805 */ /* 0x000fe2000001ff00 */
[----:B--2---:R-:W-:Y:S01]  /*0230*/  @!P3 IMAD.WIDE.U32 R2, R27, 0x10, R10 ;  /* 0x000000101b02b825 */ /* 0x004fe200078e000a */
[----:B------:R-:W-:Y:S02]  /*0240*/  CS2R R36, SRZ ;  /* 0x0000000000247805 */ /* 0x000fe4000001ff00 */
[----:B------:R-:W-:Y:S01]  /*0250*/  ISETP.GE.U32.AND P1, PT, R7, R0, PT ;  /* 0x000000000700720c */ /* 0x000fe20003f26070 */
[----:B------:R-:W2:Y:S01]  /*0260*/  LDC.64 R26, c[0x0][0x3a0] ;  /* 0x0000e800ff1a7b82 */ /* 0x000ea20000000a00 */
[----:B---3--:R-:W-:-:S05]  /*0270*/  @!P4 IMAD.WIDE.U32 R24, R25, 0x10, R8 ;  /* 0x000000101918c825 */ /* 0x008fca00078e0008 */
[----:B------:R-:W5:Y:S01]  /*0280*/  @!P4 LDG.E.128 R36, desc[UR6][R24.64] ;  /* 0x000000061824c981 */ /* 0x000f62000c1e1d00 */
[----:B------:R-:W-:Y:S02]  /*0290*/  CS2R R42, SRZ ;  /* 0x00000000002a7805 */ /* 0x000fe4000001ff00 */
[----:B------:R-:W-:Y:S01]  /*02a0*/  CS2R R40, SRZ ;  /* 0x0000000000287805 */ /* 0x000fe2000001ff00 */
[----:B------:R-:W3:Y:S02]  /*02b0*/  @!P2 LDC.64 R12, c[0x0][0x3b8] ;  /* 0x0000ee00ff0cab82 */ /* 0x000ee40000000a00 */
[----:B------:R-:W-:Y:S01]  /*02c0*/  @!P1 LEA R47, R44, R7, 0xa ;  /* 0x000000072c2f9211 */ /* 0x000fe200078e50ff */
[----:B------:R-:W-:Y:S02]  /*02d0*/  @!P1 VIADD R7, R7, 0x80 ;  /* 0x0000008007079836 */ /* 0x000fe40000000000 */
[----:B------:R-:W5:Y:S03]  /*02e0*/  @!P3 LDG.E.128 R40, desc[UR6][R2.64] ;  /* 0x000000060228b981 */ /* 0x000f66000c1e1d00 */
[----:B------:R-:W4:Y:S01]  /*02f0*/  @!P1 LDC.64 R14, c[0x0][0x3b8] ;  /* 0x0000ee00ff0e9b82 */ /* 0x000f220000000a00 */
[----:B------:R-:W-:-:S13]  /*0300*/  ISETP.GE.U32.AND P0, PT, R7, R0, PT ;  /* 0x000000000700720c */ /* 0x000fda0003f06070 */
[----:B------:R-:W-:Y:S01]  /*0310*/  @!P0 IMAD R49, R44, 0x400, R7 ;  /* 0x000004002c318824 */ /* 0x000fe200078e0207 */
[----:B------:R-:W4:Y:S01]  /*0320*/  @!P0 LDC.64 R16, c[0x0][0x3b8] ;  /* 0x0000ee00ff108b82 */ /* 0x000f220000000a00 */
[----:B------:R-:W-:-:S05]  /*0330*/  @!P0 VIADD R7, R7, 0x80 ;  /* 0x0000008007078836 */ /* 0x000fca0000000000 */
[----:B------:R-:W-:-:S13]  /*0340*/  ISETP.GE.U32.AND P6, PT, R7, R0, PT ;  /* 0x000000000700720c */ /* 0x000fda0003fc6070 */
[----:B------:R-:W-:Y:S01]  /*0350*/  @!P6 IMAD R21, R44, 0x400, R7 ;  /* 0x000004002c15e824 */ /* 0x000fe200078e0207 */
[----:B------:R-:W3:Y:S01]  /*0360*/  @!P6 LDC.64 R18, c[0x0][0x3b8] ;  /* 0x0000ee00ff12eb82 */ /* 0x000ee20000000a00 */
[----:B0-----:R-:W-:-:S05]  /*0370*/  @!P5 IMAD.WIDE.U32 R6, R23, 0x10, R4 ;  /* 0x000000101706d825 */ /* 0x001fca00078e0004 */
[----:B------:R1:W5:Y:S02]  /*0380*/  @!P5 LDG.E.128 R32, desc[UR6][R6.64] ;  /* 0x000000060620d981 */ /* 0x000364000c1e1d00 */
[----:B-1----:R-:W2:Y:S01]  /*0390*/  MUFU.RCP64H R7, UR4 ;  /* 0x0000000400077d08 */ /* 0x002ea20008001800 */
[----:B------:R-:W-:-:S06]  /*03a0*/  HFMA2 R6, -RZ, RZ, 0, 5.9604644775390625e-08 ;  /* 0x00000001ff067431 */ /* 0x000fcc00000001ff */
[----:B--2---:R-:W0:Y:S01]  /*03b0*/  DFMA R24, R6, -R26, 1 ;  /* 0x3ff000000618742b */ /* 0x004e22000000081a */
[----:B---3--:R-:W-:Y:S01]  /*03c0*/  @!P6 IMAD.WIDE.U32 R4, R21, 0x10, R18 ;  /* 0x000000101504e825 */ /* 0x008fe200078e0012 */
[----:B------:R-:W-:Y:S02]  /*03d0*/  CS2R R22, SRZ ;  /* 0x0000000000167805 */ /* 0x000fe4000001ff00 */
[----:B------:R-:W-:-:S06]  /*03e0*/  CS2R R20, SRZ ;  /* 0x0000000000147805 */ /* 0x000fcc000001ff00 */
[----:B------:R1:W5:Y:S01]  /*03f0*/  @!P6 LDG.E.128 R20, desc[UR6][R4.64] ;  /* 0x000000060414e981 */ /* 0x000362000c1e1d00 */
[----:B------:R-:W-:Y:S01]  /*0400*/  @!P2 IMAD.WIDE.U32 R44, R45, 0x10, R12 ;  /* 0x000000102d2ca825 */ /* 0x000fe200078e000c */
[----:B------:R-:W-:Y:S02]  /*0410*/  CS2R R10, SRZ ;  /* 0x00000000000a7805 */ /* 0x000fe4000001ff00 */
[----:B------:R-:W-:Y:S02]  /*0420*/  CS2R R8, SRZ ;  /* 0x0000000000087805 */ /* 0x000fe4000001ff00 */
[----:B------:R-:W-:Y:S01]  /*0430*/  CS2R R12, SRZ ;  /* 0x00000000000c7805 */ /* 0x000fe2000001ff00 */
[----:B----4-:R-:W-:Y:S01]  /*0440*/  @!P1 IMAD.WIDE.U32 R46, R47, 0x10, R14 ;  /* 0x000000102f2e9825 */ /* 0x010fe200078e000e */
[----:B------:R-:W-:Y:S02]  /*0450*/  CS2R R14, SRZ ;  /* 0x00000000000e7805 */ /* 0x000fe4000001ff00 */
[----:B------:R2:W5:Y:S04]  /*0460*/  @!P2 LDG.E.128 R8, desc[UR6][R44.64] ;  /* 0x000000062c08a981 */ /* 0x000568000c1e1d00 */
[----:B------:R2:W5:-:S15]  /*0470*/  @!P1 LDG.E.128 R12, desc[UR6][R46.64] ;  /* 0x000000062e0c9981 */ /* 0x00055e000c1e1d00 */
[----:B------:R-:W-:-:S15]  /*0480*/  NOP ;  /* 0x0000000000007918 */ /* 0x000fde0000000000 */
[----:B------:R-:W-:-:S10]  /*0490*/  NOP ;  /* 0x0000000000007918 */ /* 0x000fd40000000000 */
[----:B0-----:R-:W0:Y:S01]  /*04a0*/  DFMA R24, R24, R24, R24 ;  /* 0x000000181818722b */ /* 0x001e220000000018 */
[----:B------:R-:W-:Y:S01]  /*04b0*/  @!P0 IMAD.WIDE.U32 R48, R49, 0x10, R16 ;  /* 0x0000001031308825 */ /* 0x000fe200078e0010 */
[----:B------:R-:W-:Y:S02]  /*04c0*/  CS2R R18, SRZ ;  /* 0x0000000000127805 */ /* 0x000fe4000001ff00 */
[----:B------:R-:W-:-:S06]  /*04d0*/  CS2R R16, SRZ ;  /* 0x0000000000107805 */ /* 0x000fcc000001ff00 */
[----:B------:R2:W5:-:S15]  /*04e0*/  @!P0 LDG.E.128 R16, desc[UR6][R48.64] ;  /* 0x0000000630108981 */ /* 0x00055e000c1e1d00 */
[----:B------:R-:W-:-:S15]  /*04f0*/  NOP ;  /* 0x0000000000007918 */ /* 0x000fde0000000000 */
[----:B------:R-:W-:-:S15]  /*0500*/  NOP ;  /* 0x0000000000007918 */ /* 0x000fde0000000000 */
[----:B------:R-:W-:-:S09]  /*0510*/  NOP ;  /* 0x0000000000007918 */ /* 0x000fd20000000000 */
[----:B0-----:R0:W3:Y:S02]  /*0520*/  DFMA R24, R6, R24, R6 ;  /* 0x000000180618722b */ /* 0x0010e40000000006 */
[----:B0-----:R-:W0:-:S15]  /*0530*/  LDC.64 R6, c[0x0][0x3a8] ;  /* 0x0000ea00ff067b82 */ /* 0x001e1e0000000a00 */
[----:B------:R-:W-:-:S15]  /*0540*/  NOP ;  /* 0x0000000000007918 */ /* 0x000fde0000000000 */
[----:B------:R-:W-:-:S15]  /*0550*/  NOP ;  /* 0x0000000000007918 */ /* 0x000fde0000000000 */
[----:B------:R-:W-:-:S15]  /*0560*/  NOP ;  /* 0x0000000000007918 */ /* 0x000fde0000000000 */
[----:B------:R-:W-:-:S02]  /*0570*/  NOP ;  /* 0x0000000000007918 */ /* 0x000fc40000000000 */
[----:B---3--:R-:W3:-:S15]  /*0580*/  DFMA R2, R24, -R26, 1 ;  /* 0x3ff000001802742b */ /* 0x008ede000000081a */
[----:B------:R-:W-:-:S15]  /*0590*/  NOP ;  /* 0x0000000000007918 */ /* 0x000fde0000000000 */
[----:B------:R-:W-:-:S15]  /*05a0*/  NOP ;  /* 0x0000000000007918 */ /* 0x000fde0000000000 */
[----:B------:R-:W-:-:S15]  /*05b0*/  NOP ;  /* 0x0000000000007918 */ /* 0x000fde0000000000 */
[----:B------:R-:W-:-:S04]  /*05c0*/  NOP ;  /* 0x0000000000007918 */ /* 0x000fc80000000000 */
[----:B---3--:R-:W0:-:S15]  /*05d0*/  DFMA R2, R24, R2, R24 ;  /* 0x000000021802722b */ /* 0x008e1e0000000018 */
[----:B------:R-:W-:-:S15]  /*05e0*/  NOP ;  /* 0x0000000000007918 */ /* 0x000fde0000000000 */
[----:B------:R-:W-:-:S15]  /*05f0*/  NOP ;  /* 0x0000000000007918 */ /* 0x000fde0000000000 */
[----:B------:R-:W-:-:S15]  /*0600*/  NOP ;  /* 0x0000000000007918 */ /* 0x000fde0000000000 */
[----:B------:R-:W-:-:S04]  /*0610*/  NOP ;  /* 0x0000000000007918 */ /* 0x000fc80000000000 */
[----:B0-----:R-:W1:-:S15]  /*0620*/  DMUL R64, R2, R6 ;  /* 0x0000000602407228 */ /* 0x001e5e0000000000 */
[----:B------:R-:W-:-:S15]  /*0630*/  NOP ;  /* 0x0000000000007918 */ /* 0x000fde0000000000 */
[----:B------:R-:W-:-:S15]  /*0640*/  NOP ;  /* 0x0000000000007918 */ /* 0x000fde0000000000 */
[----:B------:R-:W-:-:S15]  /*0650*/  NOP ;  /* 0x0000000000007918 */ /* 0x000fde0000000000 */
[----:B------:R-:W-:-:S04]  /*0660*/  NOP ;  /* 0x0000000000007918 */ /* 0x000fc80000000000 */
[----:B-1----:R-:W0:-:S15]  /*0670*/  DFMA R4, R64, -R26, R6 ;  /* 0x8000001a4004722b */ /* 0x002e1e0000000006 */
        /* <DEDUP_REMOVED lines=12> */
[----:B------:R2:W0:Y:S02]  /*0740*/  DSETP.NEU.AND P0, PT, R6, RZ, PT ;  /* 0x000000ff0600722a */ /* 0x0004240003f0d000 */
[----:B0-----:R-:W-:Y:S05]  /*0750*/  @P1 BRA P2, `(.L_x_8897) ;  /* 0x0000000000281947 */ /* 0x001fea0001000000 */
[----:B------:R-:W0:Y:S01]  /*0760*/  LDCU.64 UR4, c[0x0][0x3a8] ;  /* 0x00007500ff0477ac */ /* 0x000e220008000a00 */
[----:B------:R-:W-:Y:S01]  /*0770*/  MOV R0, 0x7e0 ;  /* 0x000007e000007802 */ /* 0x000fe20000000f00 */
[----:B------:R-:W1:Y:S01]  /*0780*/  LDCU.64 UR8, c[0x0][0x3a0] ;  /* 0x00007400ff0877ac */ /* 0x000e620008000a00 */
[----:B0-----:R-:W-:Y:S02]  /*0790*/  IMAD.U32 R4, RZ, RZ, UR4 ;  /* 0x00000004ff047e24 */ /* 0x001fe4000f8e00ff */
[----:B------:R-:W-:Y:S02]  /*07a0*/  IMAD.U32 R5, RZ, RZ, UR5 ;  /* 0x00000005ff057e24 */ /* 0x000fe4000f8e00ff */
[----:B-1----:R-:W-:Y:S02]  /*07b0*/  IMAD.U32 R2, RZ, RZ, UR8 ;  /* 0x00000008ff027e24 */ /* 0x002fe4000f8e00ff */
[----:B------:R-:W-:-:S07]  /*07c0*/  IMAD.U32 R3, RZ, RZ, UR9 ;  /* 0x00000009ff037e24 */ /* 0x000fce000f8e00ff */
[----:B--2--5:R-:W-:Y:S05]  /*07d0*/  CALL.REL.NOINC `($__internal_21_$__cuda_sm20_div_rn_f64_full) ;  /* 0x000000d4002c7944 */ /* 0x024fea0003c00000 */
[----:B------:R-:W-:Y:S01]  /*07e0*/  MOV R64, R3 ;  /* 0x0000000300407202 */ /* 0x000fe20000000f00 */
[----:B------:R-:W-:-:S07]  /*07f0*/  IMAD.MOV.U32 R65, RZ, RZ, R2 ;  /* 0x000000ffff417224 */ /* 0x000fce00078e0002 */
.L_x_8897:
[----:B------:R-:W0:Y:S01]  /*0800*/  LDC.64 R2, c[0x0][0x3a0] ;  /* 0x0000e800ff027b82 */ /* 0x000e220000000a00 */
[----:B------:R-:W-:Y:S07]  /*0810*/  BSSY.RECONVERGENT B0, `(.L_x_8898) ;  /* 0x0000027000007945 */ /* 0x000fee0003800200 */
[----:B--2---:R-:W0:Y:S02]  /*0820*/  LDC.64 R6, c[0x0][0x3a8] ;  /* 0x0000ea00ff067b82 */ /* 0x004e240000000a00 */
        /* <DEDUP_REMOVED lines=34> */
[----:B-----5:R-:W-:Y:S05]  /*0a50*/  CALL.REL.NOINC `($__internal_20_$__cuda_sm20_dblrcp_rn_slowpath_v3) ;  /* 0x000000cc00007944 */ /* 0x020fea0003c00000 */
[----:B------:R-:W-:Y:S02]  /*0a60*/  IMAD.MOV.U32 R62, RZ, RZ, R3 ;  /* 0x000000ffff3e7224 */ /* 0x000fe400078e0003 */
[----:B------:R-:W-:-:S07]  /*0a70*/  IMAD.MOV.U32 R63, RZ, RZ, R2 ;  /* 0x000000ffff3f7224 */ /* 0x000fce00078e0002 */
.L_x_8899:
[----:B------:R-:W-:Y:S05]  /*0a80*/  BSYNC.RECONVERGENT B0 ;  /* 0x0000000000007941 */ /* 0x000fea0003800200 */
.L_x_8898:
[----:B------:R-:W0:Y:S01]  /*0a90*/  LDCU UR4, c[0x0][0x3ac] ;  /* 0x00007580ff0477ac */ /* 0x000e220008000800 */
[----:B------:R-:W1:Y:S01]  /*0aa0*/  LDC.64 R6, c[0x0][0x3a8] ;  /* 0x0000ea00ff067b82 */ /* 0x000e620000000a00 */
[----:B------:R-:W-:Y:S01]  /*0ab0*/  IMAD.MOV.U32 R2, RZ, RZ, 0x1 ;  /* 0x00000001ff027424 */ /* 0x000fe200078e00ff */
[----:B0-----:R-:W1:Y:S05]  /*0ac0*/  MUFU.RCP64H R3, UR4 ;  /* 0x0000000400037d08 */ /* 0x001e6a0008001800 */
        /* <DEDUP_REMOVED lines=31> */
[----:B0-----:R0:W1:Y:S02]  /*0cc0*/  DFMA R4, R60, -R6, R4 ;  /* 0x800000063c04722b */ /* 0x0010640000000004 */
[----:B0-----:R-:W0:Y:S02]  /*0cd0*/  LDC R6, c[0x0][0x3a4] ;  /* 0x0000e900ff067b82 */ /* 0x001e240000000800 */
[----:B0-----:R-:W-:-:S15]  /*0ce0*/  FSETP.GEU.AND P2, PT, |R6|, 6.5827683646048100446e-37, PT ;  /* 0x036000000600780b */ /* 0x001fde0003f4e200 */
[----:B------:R-:W-:-:S15]  /*0cf0*/  NOP ;  /* 0x0000000000007918 */ /* 0x000fde0000000000 */
[----:B------:R-:W-:-:S15]  /*0d00*/  NOP ;  /* 0x0000000000007918 */ /* 0x000fde0000000000 */
[----:B------:R-:W-:-:S15]  /*0d10*/  NOP ;  /* 0x0000000000007918 */ /* 0x000fde0000000000 */
[----:B-1----:R-:W0:Y:S02]  /*0d20*/  DFMA R60, R2, R4, R60 ;  /* 0x00000004023c722b */ /* 0x002e24000000003c */
[----:B0-----:R-:W-:-:S05]  /*0d30*/  FFMA R0, RZ, UR4, R61 ;  /* 0x00000004ff007c23 */ /* 0x001fca000800003d */
[----:B------:R-:W-:-:S13]  /*0d40*/  FSETP.GT.AND P1, PT, |R0|, 1.469367938527859385e-39, PT ;  /* 0x001000000000780b */ /* 0x000fda0003f24200 */
[----:B------:R-:W-:Y:S05]  /*0d50*/  @P1 BRA P2, `(.L_x_8900) ;  /* 0x0000000000281947 */ /* 0x000fea0001000000 */
[----:B------:R-:W0:Y:S01]  /*0d60*/  LDCU.64 UR4, c[0x0][0x3a0] ;  /* 0x00007400ff0477ac */ /* 0x000e220008000a00 */
[----:B------:R-:W-:Y:S01]  /*0d70*/  MOV R0, 0xde0 ;  /* 0x00000de000007802 */ /* 0x000fe20000000f00 */
[----:B------:R-:W1:Y:S01]  /*0d80*/  LDCU.64 UR8, c[0x0][0x3a8] ;  /* 0x00007500ff0877ac */ /* 0x000e620008000a00 */
[----:B0-----:R-:W-:Y:S01]  /*0d90*/  IMAD.U32 R4, RZ, RZ, UR4 ;  /* 0x00000004ff047e24 */ /* 0x001fe2000f8e00ff */
[----:B------:R-:W-:Y:S01]  /*0da0*/  MOV R5, UR5 ;  /* 0x0000000500057c02 */ /* 0x000fe20008000f00 */
[----:B-1----:R-:W-:Y:S02]  /*0db0*/  IMAD.U32 R2, RZ, RZ, UR8 ;  /* 0x00000008ff027e24 */ /* 0x002fe4000f8e00ff */
[----:B------:R-:W-:-:S07]  /*0dc0*/  IMAD.U32 R3, RZ, RZ, UR9 ;  /* 0x00000009ff037e24 */ /* 0x000fce000f8e00ff */
[----:B-----5:R-:W-:Y:S05]  /*0dd0*/  CALL.REL.NOINC `($__internal_21_$__cuda_sm20_div_rn_f64_full) ;  /* 0x000000cc00ac7944 */ /* 0x020fea0003c00000 */
[----:B------:R-:W-:Y:S02]  /*0de0*/  IMAD.MOV.U32 R60, RZ, RZ, R3 ;  /* 0x000000ffff3c7224 */ /* 0x000fe400078e0003 */
[----:B------:R-:W-:-:S07]  /*0df0*/  IMAD.MOV.U32 R61, RZ, RZ, R2 ;  /* 0x000000ffff3d7224 */ /* 0x000fce00078e0002 */
.L_x_8900:
[----:B------:R-:W0:Y:S01]  /*0e00*/  LDC.64 R6, c[0x0][0x3a0] ;  /* 0x0000e800ff067b82 */ /* 0x000e220000000a00 */
[----:B------:R-:W-:Y:S07]  /*0e10*/  BSSY.RECONVERGENT B0, `(.L_x_8901) ;  /* 0x0000027000007945 */ /* 0x000fee0003800200 */
[----:B------:R-:W0:Y:S02]  /*0e20*/  LDC.64 R2, c[0x0][0x3a8] ;  /* 0x0000ea00ff027b82 */ /* 0x000e240000000a00 */
[----:B0-----:R-:W0:Y:S02]  /*0e30*/  DFMA R6, R60, R6, R2 ;  /* 0x000000063c06722b */ /* 0x001e240000000002 */
        /* <DEDUP_REMOVED lines=33> */
[----:B-----5:R-:W-:Y:S05]  /*1050*/  CALL.REL.NOINC `($__internal_20_$__cuda_sm20_dblrcp_rn_slowpath_v3) ;  /* 0x000000c400807944 */ /* 0x020fea0003c00000 */
[----:B------:R-:W-:Y:S01]  /*1060*/  IMAD.MOV.U32 R44, RZ, RZ, R3 ;  /* 0x000000ffff2c7224 */ /* 0x000fe200078e0003 */
[----:B------:R-:W-:-:S07]  /*1070*/  MOV R45, R2 ;  /* 0x00000002002d7202 */ /* 0x000fce0000000f00 */
.L_x_8902:
[----:B------:R-:W-:Y:S05]  /*1080*/  BSYNC.RECONVERGENT B0 ;  /* 0x0000000000007941 */ /* 0x000fea0003800200 */
.L_x_8901:
[----:B------:R-:W0:Y:S01]  /*1090*/  LDC.64 R2, c[0x0][0x3a0] ;  /* 0x0000e800ff027b82 */ /* 0x000e220000000a00 */
[----:B------:R-:W-:Y:S01]  /*10a0*/  BSSY.RECONVERGENT B0, `(.L_x_8903) ;  /* 0x00005f0000007945 */ /* 0x000fe20003800200 */
[----:B0-----:R-:W0:Y:S03]  /*10b0*/  DSETP.NEU.OR P0, PT, R2, RZ, P0 ;  /* 0x000000ff0200722a */ /* 0x001e26000070d400 */
[----:B0-----:R-:W-:Y:S05]  /*10c0*/  @P0 BRA `(.L_x_8904) ;  /* 0x0000004400900947 */ /* 0x001fea0003800000 */
[----:B------:R-:W0:Y:S01]  /*10d0*/  S2R R7, SR_TID.X ;  /* 0x0000000000077919 */ /* 0x000e220000002100 */
[----:B------:R-:W1:Y:S01]  /*10e0*/  S2UR UR4, SR_CTAID.X ;  /* 0x00000000000479c3 */ /* 0x000e620000002500 */
[----:B------:R-:W1:Y:S01]  /*10f0*/  LDCU UR5, c[0x0][0x380] ;  /* 0x00007000ff0577ac */ /* 0x000e620008000800 */
[----:B------:R-:W-:Y:S01]  /*1100*/  BSSY.RECONVERGENT B2, `(.L_x_8905) ;  /* 0x000008a000027945 */ /* 0x000fe20003800200 */
[----:B------:R-:W-:Y:S02]  /*1110*/  CS2R R26, SRZ ;  /* 0x00000000001a7805 */ /* 0x000fe4000001ff00 */
[----:B------:R-:W-:Y:S01]  /*1120*/  CS2R R24, SRZ ;  /* 0x0000000000187805 */ /* 0x000fe2000001ff00 */
[----:B-1----:R-:W-:-:S06]  /*1130*/  UIMAD UR5, UR4, -0x400, UR5 ;  /* 0xfffffc00040578a4 */ /* 0x002fcc000f8e0205 */
[----:B0-----:R-:W-:-:S13]  /*1140*/  ISETP.GE.U32.AND P0, PT, R7, UR5, PT ;  /* 0x0000000507007c0c */ /* 0x001fda000bf06070 */
        /* <DEDUP_REMOVED lines=56> */
[----:B------:R-:W-:Y:S05]  /*14d0*/  CALL.REL.NOINC `($__internal_21_$__cuda_sm20_div_rn_f64_full) ;  /* 0x000000c400ec7944 */ /* 0x000fea0003c00000 */
[----:B------:R-:W-:Y:S02]  /*14e0*/  IMAD.MOV.U32 R24, RZ, RZ, R3 ;  /* 0x000000ffff187224 */ /* 0x000fe400078e0003 */
[----:B------:R-:W-:-:S07]  /*14f0*/  IMAD.MOV.U32 R25, RZ, RZ, R2 ;  /* 0x000000ffff197224 */ /* 0x000fce00078e0002 */
.L_x_8909:
[----:B------:R-:W-:Y:S05]  /*1500*/  BSYNC.RECONVERGENT B3 ;  /* 0x0000000000037941 */ /* 0x000fea0003800200 */
.L_x_8908:
        /* <DEDUP_REMOVED lines=52> */
[----:B------:R-:W-:Y:S05]  /*1850*/  CALL.REL.NOINC `($__internal_21_$__cuda_sm20_div_rn_f64_full) ;  /* 0x000000c4000c7944 */ /* 0x000fea0003c00000 */
[----:B------:R-:W-:Y:S02]  /*1860*/  IMAD.MOV.U32 R26, RZ, RZ, R3 ;  /* 0x000000ffff1a7224 */ /* 0x000fe400078e0003 */
[----:B------:R-:W-:-:S07]  /*1870*/  IMAD.MOV.U32 R27, RZ, RZ, R2 ;  /* 0x000000ffff1b7224 */ /* 0x000fce00078e0002 */
.L_x_8911:
[----:B------:R-:W-:Y:S05]  /*1880*/  BSYNC.RECONVERGENT B3 ;  /* 0x0000000000037941 */ /* 0x000fea0003800200 */
.L_x_8910:
[----:B------:R-:W-:Y:S05]  /*1890*/  BRA `(.L_x_8906) ;  /* 0x0000000000407947 */ /* 0x000fea0003800000 */
.L_x_8907:
        /* <DEDUP_REMOVED lines=16> */
.L_x_8906:
[----:B------:R-:W-:Y:S05]  /*19a0*/  BSYNC.RECONVERGENT B2 ;  /* 0x0000000000027941 */ /* 0x000fea0003800200 */
.L_x_8905:
[----:B------:R-:W2:Y:S01]  /*19b0*/  LDCU UR5, c[0x0][0x380] ;  /* 0x00007000ff0577ac */ /* 0x000ea20008000800 */
[----:B------:R-:W-:Y:S01]  /*19c0*/  VIADD R0, R7, 0x80 ;  /* 0x0000008007007836 */ /* 0x000fe20000000000 */
[----:B------:R-:W-:Y:S01]  /*19d0*/  BSSY.RECONVERGENT B2, `(.L_x_8912) ;  /* 0x0000089000027945 */ /* 0x000fe20003800200 */
[----:B-----5:R-:W-:Y:S02]  /*19e0*/  CS2R R30, SRZ ;  /* 0x00000000001e7805 */ /* 0x020fe4000001ff00 */
[----:B------:R-:W-:Y:S01]  /*19f0*/  CS2R R28, SRZ ;  /* 0x00000000001c7805 */ /* 0x000fe2000001ff00 */
[----:B--2---:R-:W-:-:S06]  /*1a00*/  UIMAD UR5, UR4, -0x400, UR5 ;  /* 0xfffffc00040578a4 */ /* 0x004fcc000f8e0205 */
[----:B------:R-:W-:-:S13]  /*1a10*/  ISETP.GE.U32.AND P0, PT, R0, UR5, PT ;  /* 0x0000000500007c0c */ /* 0x000fda000bf06070 */
        /* <DEDUP_REMOVED lines=52> */
[----:B------:R-:W-:Y:S01]  /*1d60*/  MOV R4, R32 ;  /* 0x0000002000047202 */ /* 0x000fe20000000f00 */
[----:B------:R-:W-:Y:S01]  /*1d70*/  IMAD.MOV.U32 R5, RZ, RZ, R33 ;  /* 0x000000ffff057224 */ /* 0x000fe200078e0021 */
[----:B------:R-:W-:-:S07]  /*1d80*/  MOV R0, 0x1da0 ;  /* 0x00001da000007802 */ /* 0x000fce0000000f00 */
[----:B01----:R-:W-:Y:S05]  /*1d90*/  CALL.REL.NOINC `($__internal_21_$__cuda_sm20_div_rn_f64_full) ;  /* 0x000000bc00bc7944 */ /* 0x003fea0003c00000 */
[----:B------:R-:W-:Y:S02]  /*1da0*/  IMAD.MOV.U32 R28, RZ, RZ, R3 ;  /* 0x000000ffff1c7224 */ /* 0x000fe400078e0003 */
[----:B------:R-:W-:-:S07]  /*1db0*/  IMAD.MOV.U32 R29, RZ, RZ, R2 ;  /* 0x000000ffff1d7224 */ /* 0x000fce00078e0002 */
.L_x_8916:
[----:B------:R-:W-:Y:S05]  /*1dc0*/  BSYNC.RECONVERGENT B3 ;  /* 0x0000000000037941 */ /* 0x000fea0003800200 */
.L_x_8915:
[----:B------:R-:W2:Y:S01]  /*1dd0*/  LDC.64 R4, c[0x0][0x3a8] ;  /* 0x0000ea00ff047b82 */ /* 0x000ea20000000a00 */
[----:B------:R-:W-:Y:S01]  /*1de0*/  IMAD.MOV.U32 R30, RZ, RZ, 0x1 ;  /* 0x00000001ff1e7424 */ /* 0x000fe200078e00ff */
[----:B------:R-:W-:Y:S01]  /*1df0*/  FSETP.GEU.AND P1, PT, |R35|, 6.5827683646048100446e-37, PT ;  /* 0x036000002300780b */ /* 0x000fe20003f2e200 */
[----:B------:R-:W-:Y:S01]  /*1e00*/  BSSY.RECONVERGENT B3, `(.L_x_8917) ;  /* 0x0000034000037945 */ /* 0x000fe20003800200 */
        /* <DEDUP_REMOVED lines=51> */
.L_x_8918:
[----:B------:R-:W-:Y:S05]  /*2140*/  BSYNC.RECONVERGENT B3 ;  /* 0x0000000000037941 */ /* 0x000fea0003800200 */
.L_x_8917:
[----:B------:R-:W-:Y:S05]  /*2150*/  BRA `(.L_x_8913) ;  /* 0x0000000000407947 */ /* 0x000fea0003800000 */
.L_x_8914:
        /* <DEDUP_REMOVED lines=16> */
.L_x_8913:
[----:B------:R-:W-:Y:S05]  /*2260*/  BSYNC.RECONVERGENT B2 ;  /* 0x0000000000027941 */ /* 0x000fea0003800200 */
.L_x_8912:
[----:B------:R-:W4:Y:S01]  /*2270*/  S2UR UR4, SR_CTAID.X ;  /* 0x00000000000479c3 */ /* 0x000f220000002500 */
        /* <DEDUP_REMOVED lines=8> */
[----:B------:R-:W4:Y:S08]  /*2300*/  LDC.64 R4, c[0x0][0x3a0] ;  /* 0x0000e800ff047b82 */ /* 0x000f300000000a00 */
[----:B------:R-:W4:Y:S02]  /*2310*/  LDC.64 R2, c[0x0][0x3a8] ;  /* 0x0000ea00ff027b82 */ /* 0x000f240000000a00 */
[----:B----4-:R-:W4:Y:S02]  /*2320*/  DSETP.GE.AND P0, PT, |R4|, |R2|, PT ;  /* 0x400000020400722a */ /* 0x010f240003f06200 */
[----:B----4-:R-:W-:Y:S05]  /*2330*/  @!P0 BRA `(.L_x_8921) ;  /* 0x0000000400bc8947 */ /* 0x010fea0003800000 */
[----:B------:R-:W4:Y:S01]  /*2340*/  DADD R2, -RZ, |R4| ;  /* 0x00000000ff027229 */ /* 0x000f220000000504 */
[----:B------:R-:W-:Y:S01]  /*2350*/  MOV R32, 0x1 ;  /* 0x0000000100207802 */ /* 0x000fe20000000f00 */
[----:B----4-:R-:W4:Y:S01]  /*2360*/  MUFU.RCP64H R33, R3 ;  /* 0x0000000300217308 */ /* 0x010f220000001800 */
[----:B------:R-:W-:Y:S01]  /*2370*/  FSETP.GEU.AND P1, PT, |R37|, 6.5827683646048100446e-37, PT ;  /* 0x036000002500780b */ /* 0x000fe20003f2e200 */
[----:B------:R-:W-:-:S15]  /*2380*/  BSSY.RECONVERGENT B3, `(.L_x_8922) ;  /* 0x0000031000037945 */ /* 0x000fde0003800200 */
[----:B------:R-:W-:-:S15]  /*2390*/  NOP ;  /* 0x0000000000007918 */ /* 0x000fde0000000000 */
[----:B------:R-:W-:-:S15]  /*23a0*/  NOP ;  /* 0x0000000000007918 */ /* 0x000fde0000000000 */
[----:B------:R-:W-:-:S15]  /*23b0*/  NOP ;  /* 0x0000000000007918 */ /* 0x000fde0000000000 */
[----:B----4-:R-:W4:-:S15]  /*23c0*/  DFMA R34, R32, -|R4|, 1 ;  /* 0x3ff000002022742b */ /* 0x010f1e0000000c04 */
[----:B------:R-:W-:-:S15]  /*23d0*/  NOP ;  /* 0x0000000000007918 */ /* 0x000fde0000000000 */
[----:B------:R-:W-:-:S15]  /*23e0*/  NOP ;  /* 0x0000000000007918 */ /* 0x000fde0000000000 */
[----:B------:R-:W-:-:S15]  /*23f0*/  NOP ;  /* 0x0000000000007918 */ /* 0x000fde0000000000 */
[----:B------:R-:W-:-:S04]  /*2400*/  NOP ;  /* 0x0000000000007918 */ /* 0x000fc80000000000 */
[----:B----4-:R-:W4:-:S15]  /*2410*/  DFMA R34, R34, R34, R34 ;  /* 0x000000222222722b */ /* 0x010f1e0000000022 */
        /* <DEDUP_REMOVED lines=19> */
[----:B----4-:R-:W4:-:S15]  /*2550*/  DMUL R32, R34, R36 ;  /* 0x0000002422207228 */ /* 0x010f1e0000000000 */
[----:B------:R-:W-:-:S15]  /*2560*/  NOP ;  /* 0x0000000000007918 */ /* 0x000fde0000000000 */
[----:B------:R-:W-:-:S15]  /*2570*/  NOP ;  /* 0x0000000000007918 */ /* 0x000fde0000000000 */
[----:B------:R-:W-:-:S15]  /*2580*/  NOP ;  /* 0x0000000000007918 */ /* 0x000fde0000000000 */
[----:B------:R-:W-:-:S04]  /*2590*/  NOP ;  /* 0x0000000000007918 */ /* 0x000fc80000000000 */
[----:B----4-:R-:W4:-:S15]  /*25a0*/  DFMA R4, R32, -|R4|, R36 ;  /* 0xc00000042004722b */ /* 0x010f1e0000000024 */
[----:B------:R-:W-:-:S15]  /*25b0*/  NOP ;  /* 0x0000000000007918 */ /* 0x000fde0000000000 */
[----:B------:R-:W-:-:S15]  /*25c0*/  NOP ;  /* 0x0000000000007918 */ /* 0x000fde0000000000 */
[----:B------:R-:W-:-:S15]  /*25d0*/  NOP ;  /* 0x0000000000007918 */ /* 0x000fde0000000000 */
[----:B------:R-:W-:-:S04]  /*25e0*/  NOP ;  /* 0x0000000000007918 */ /* 0x000fc80000000000 */
[----:B----4-:R-:W4:Y:S02]  /*25f0*/  DFMA R32, R34, R4, R32 ;  /* 0x000000042220722b */ /* 0x010f240000000020 */
[----:B----4-:R-:W-:-:S05]  /*2600*/  FFMA R0, RZ, R3, R33 ;  /* 0x00000003ff007223 */ /* 0x010fca0000000021 */
[----:B------:R-:W-:-:S13]  /*2610*/  FSETP.GT.AND P0, PT, |R0|, 1.469367938527859385e-39, PT ;  /* 0x001000000000780b */ /* 0x000fda0003f04200 */
[----:B------:R-:W-:Y:S05]  /*2620*/  @P0 BRA P1, `(.L_x_8923) ;  /* 0x0000000000180947 */ /* 0x000fea0000800000 */
[----:B------:R-:W-:Y:S01]  /*2630*/  IMAD.MOV.U32 R4, RZ, RZ, R36 ;  /* 0x000000ffff047224 */ /* 0x000fe200078e0024 */
[----:B------:R-:W-:Y:S01]  /*2640*/  MOV R0, 0x2670 ;  /* 0x0000267000007802 */ /* 0x000fe20000000f00 */
[----:B------:R-:W-:-:S07]  /*2650*/  IMAD.MOV.U32 R5, RZ, RZ, R37 ;  /* 0x000000ffff057224 */ /* 0x000fce00078e0025 */
[----:B0123--:R-:W-:Y:S05]  /*2660*/  CALL.REL.NOINC `($__internal_21_$__cuda_sm20_div_rn_f64_full) ;  /* 0x000000b400887944 */ /* 0x00ffea0003c00000 */
[----:B------:R-:W-:Y:S02]  /*2670*/  IMAD.MOV.U32 R32, RZ, RZ, R3 ;  /* 0x000000ffff207224 */ /* 0x000fe400078e0003 */
[----:B------:R-:W-:-:S07]  /*2680*/  IMAD.MOV.U32 R33, RZ, RZ, R2 ;  /* 0x000000ffff217224 */ /* 0x000fce00078e0002 */
.L_x_8923:
[----:B------:R-:W-:Y:S05]  /*2690*/  BSYNC.RECONVERGENT B3 ;  /* 0x0000000000037941 */ /* 0x000fea0003800200 */
.L_x_8922:
[----:B------:R-:W4:Y:S01]  /*26a0*/  LDC.64 R4, c[0x0][0x3a8] ;  /* 0x0000ea00ff047b82 */ /* 0x000f220000000a00 */
[----:B------:R-:W-:Y:S01]  /*26b0*/  MOV R34, 0x1 ;  /* 0x0000000100227802 */ /* 0x000fe20000000f00 */
[----:B------:R-:W-:Y:S01]  /*26c0*/  BSSY.RECONVERGENT B3, `(.L_x_8924) ;  /* 0x0000035000037945 */ /* 0x000fe20003800200 */
[----:B------:R-:W-:Y:S01]  /*26d0*/  FSETP.GEU.AND P1, PT, |R39|, 6.5827683646048100446e-37, PT ;  /* 0x036000002700780b */ /* 0x000fe20003f2e200 */
[----:B----4-:R-:W4:Y:S02]  /*26e0*/  DADD R2, -RZ, |R4| ;  /* 0x00000000ff027229 */ /* 0x010f240000000504 */
[----:B----4-:R-:W4:-:S15]  /*26f0*/  MUFU.RCP64H R35, R3 ;  /* 0x0000000300237308 */ /* 0x010f1e0000001800 */
[----:B------:R-:W-:-:S15]  /*2700*/  NOP ;  /* 0x0000000000007918 */ /* 0x000fde0000000000 */
[----:B------:R-:W-:-:S15]  /*2710*/  NOP ;  /* 0x0000000000007918 */ /* 0x000fde0000000000 */
[----:B------:R-:W-:-:S15]  /*2720*/  NOP ;  /* 0x0000000000007918 */ /* 0x000fde0000000000 */
[----:B------:R-:W-:-:S02]  /*2730*/  NOP ;  /* 0x0000000000007918 */ /* 0x000fc40000000000 */
        /* <DEDUP_REMOVED lines=45> */
.L_x_8925:
[----:B------:R-:W-:Y:S05]  /*2a10*/  BSYNC.RECONVERGENT B3 ;  /* 0x0000000000037941 */ /* 0x000fea0003800200 */
.L_x_8924:
[----:B------:R-:W-:Y:S05]  /*2a20*/  BRA `(.L_x_8920) ;  /* 0x0000000000407947 */ /* 0x000fea0003800000 */
.L_x_8921:
[----:B------:R-:W4:-:S15]  /*2a30*/  DFMA R32, R60, R36, R38 ;  /* 0x000000243c20722b */ /* 0x000f1e0000000026 */
        /* <DEDUP_REMOVED lines=9> */
[----:B----4-:R4:W0:-:S15]  /*2ad0*/  DMUL R32, R32, R44 ;  /* 0x0000002c20207228 */ /* 0x01081e0000000000 */
[----:B------:R-:W-:-:S15]  /*2ae0*/  NOP ;  /* 0x0000000000007918 */ /* 0x000fde0000000000 */
[----:B------:R-:W-:-:S15]  /*2af0*/  NOP ;  /* 0x0000000000007918 */ /* 0x000fde0000000000 */
[----:B------:R-:W-:-:S15]  /*2b00*/  NOP ;  /* 0x0000000000007918 */ /* 0x000fde0000000000 */
[----:B------:R-:W-:-:S04]  /*2b10*/  NOP ;  /* 0x0000000000007918 */ /* 0x000fc80000000000 */
[----:B-----5:R4:W0:Y:S02]  /*2b20*/  DMUL R34, R34, R44 ;  /* 0x0000002c22227228 */ /* 0x0208240000000000 */
.L_x_8920:
[----:B------:R-:W-:Y:S05]  /*2b30*/  BSYNC.RECONVERGENT B2 ;  /* 0x0000000000027941 */ /* 0x000fea0003800200 */
.L_x_8919:
[----:B------:R-:W5:Y:S01]  /*2b40*/  LDCU UR5, c[0x0][0x380] ;  /* 0x00007000ff0577ac */ /* 0x000f620008000800 */
[----:B------:R-:W-:Y:S01]  /*2b50*/  IADD3 R0, PT, PT, R7, 0x180, RZ ;  /* 0x0000018007007810 */ /* 0x000fe20007ffe0ff */
[----:B------:R-:W-:Y:S01]  /*2b60*/  BSSY.RECONVERGENT B2, `(.L_x_8926) ;  /* 0x0000089000027945 */ /* 0x000fe20003800200 */
[----:B------:R-:W-:Y:S02]  /*2b70*/  CS2R R38, SRZ ;  /* 0x0000000000267805 */ /* 0x000fe4000001ff00 */
[----:B------:R-:W-:Y:S01]  /*2b80*/  CS2R R36, SRZ ;  /* 0x0000000000247805 */ /* 0x000fe2000001ff00 */
[----:B-----5:R-:W-:-:S06]  /*2b90*/  UIMAD UR5, UR4, -0x400, UR5 ;  /* 0xfffffc00040578a4 */ /* 0x020fcc000f8e0205 */
[----:B------:R-:W-:-:S13]  /*2ba0*/  ISETP.GE.U32.AND P0, PT, R0, UR5, PT ;  /* 0x0000000500007c0c */ /* 0x000fda000bf06070 */
[----:B------:R-:W-:Y:S05]  /*2bb0*/  @P0 BRA `(.L_x_8927) ;  /* 0x00000008000c0947 */ /* 0x000fea0003800000 */
[----:B------:R-:W5:Y:S08]  /*2bc0*/  LDC.64 R4, c[0x0][0x3a0] ;  /* 0x0000e800ff047b82 */ /* 0x000f700000000a00 */
[----:B------:R-:W5:Y:S02]  /*2bd0*/  LDC.64 R2, c[0x0][0x3a8] ;  /* 0x0000ea00ff027b82 */ /* 0x000f640000000a00 */
[----:B-----5:R-:W5:Y:S02]  /*2be0*/  DSETP.GE.AND P0, PT, |R4|, |R2|, PT ;  /* 0x400000020400722a */ /* 0x020f640003f06200 */
[----:B-----5:R-:W-:Y:S05]  /*2bf0*/  @!P0 BRA `(.L_x_8928) ;  /* 0x0000000400bc8947 */ /* 0x020fea0003800000 */
[----:B------:R-:W5:Y:S01]  /*2c00*/  DADD R2, -RZ, |R4| ;  /* 0x00000000ff027229 */ /* 0x000f620000000504 */
[----:B------:R-:W-:Y:S01]  /*2c10*/  IMAD.MOV.U32 R36, RZ, RZ, 0x1 ;  /* 0x00000001ff247424 */ /* 0x000fe200078e00ff */
[----:B-----5:R-:W5:Y:S01]  /*2c20*/  MUFU.RCP64H R37, R3 ;  /* 0x0000000300257308 */ /* 0x020f620000001800 */
[----:B------:R-:W-:Y:S01]  /*2c30*/  FSETP.GEU.AND P1, PT, |R41|, 6.5827683646048100446e-37, PT ;  /* 0x036000002900780b */ /* 0x000fe20003f2e200 */
[----:B------:R-:W-:-:S15]  /*2c40*/  BSSY.RECONVERGENT B3, `(.L_x_8929) ;  /* 0x0000031000037945 */ /* 0x000fde0003800200 */
[----:B------:R-:W-:-:S15]  /*2c50*/  NOP ;  /* 0x0000000000007918 */ /* 0x000fde0000000000 */
[----:B------:R-:W-:-:S15]  /*2c60*/  NOP ;  /* 0x0000000000007918 */ /* 0x000fde0000000000 */
[----:B------:R-:W-:-:S15]  /*2c70*/  NOP ;  /* 0x0000000000007918 */ /* 0x000fde0000000000 */
[----:B-----5:R-:W5:-:S15]  /*2c80*/  DFMA R38, R36, -|R4|, 1 ;  /* 0x3ff000002426742b */ /* 0x020f5e0000000c04 */
[----:B------:R-:W-:-:S15]  /*2c90*/  NOP ;  /* 0x0000000000007918 */ /* 0x000fde0000000000 */
[----:B------:R-:W-:-:S15]  /*2ca0*/  NOP ;  /* 0x0000000000007918 */ /* 0x000fde0000000000 */
[----:B------:R-:W-:-:S15]  /*2cb0*/  NOP ;  /* 0x0000000000007918 */ /* 0x000fde0000000000 */
[----:B------:R-:W-:-:S04]  /*2cc0*/  NOP ;  /* 0x0000000000007918 */ /* 0x000fc80000000000 */
[----:B-----5:R-:W5:-:S15]  /*2cd0*/  DFMA R38, R38, R38, R38 ;  /* 0x000000262626722b */ /* 0x020f5e0000000026 */
        /* <DEDUP_REMOVED lines=19> */
[----:B-----5:R-:W5:-:S15]  /*2e10*/  DMUL R36, R38, R40 ;  /* 0x0000002826247228 */ /* 0x020f5e0000000000 */
[----:B------:R-:W-:-:S15]  /*2e20*/  NOP ;  /* 0x0000000000007918 */ /* 0x000fde0000000000 */
[----:B------:R-:W-:-:S15]  /*2e30*/  NOP ;  /* 0x0000000000007918 */ /* 0x000fde0000000000 */
[----:B------:R-:W-:-:S15]  /*2e40*/  NOP ;  /* 0x0000000000007918 */ /* 0x000fde0000000000 */
[----:B------:R-:W-:-:S04]  /*2e50*/  NOP ;  /* 0x0000000000007918 */ /* 0x000fc80000000000 */
[----:B-----5:R-:W5:-:S15]  /*2e60*/  DFMA R4, R36, -|R4|, R40 ;  /* 0xc00000042404722b */ /* 0x020f5e0000000028 */
[----:B------:R-:W-:-:S15]  /*2e70*/  NOP ;  /* 0x0000000000007918 */ /* 0x000fde0000000000 */
[----:B------:R-:W-:-:S15]  /*2e80*/  NOP ;  /* 0x0000000000007918 */ /* 0x000fde0000000000 */
[----:B------:R-:W-:-:S15]  /*2e90*/  NOP ;  /* 0x0000000000007918 */ /* 0x000fde0000000000 */
[----:B------:R-:W-:-:S04]  /*2ea0*/  NOP ;  /* 0x0000000000007918 */ /* 0x000fc80000000000 */
[----:B-----5:R-:W5:Y:S02]  /*2eb0*/  DFMA R36, R38, R4, R36 ;  /* 0x000000042624722b */ /* 0x020f640000000024 */
[----:B-----5:R-:W-:-:S05]  /*2ec0*/  FFMA R0, RZ, R3, R37 ;  /* 0x00000003ff007223 */ /* 0x020fca0000000025 */
[----:B------:R-:W-:-:S13]  /*2ed0*/  FSETP.GT.AND P0, PT, |R0|, 1.469367938527859385e-39, PT ;  /* 0x001000000000780b */ /* 0x000fda0003f04200 */
[----:B------:R-:W-:Y:S05]  /*2ee0*/  @P0 BRA P1, `(.L_x_8930) ;  /* 0x0000000000180947 */ /* 0x000fea0000800000 */
[----:B------:R-:W-:Y:S01]  /*2ef0*/  IMAD.MOV.U32 R4, RZ, RZ, R40 ;  /* 0x000000ffff047224 */ /* 0x000fe200078e0028 */
[----:B------:R-:W-:Y:S01]  /*2f00*/  MOV R0, 0x2f30 ;  /* 0x00002f3000007802 */ /* 0x000fe20000000f00 */
[----:B------:R-:W-:-:S07]  /*2f10*/  IMAD.MOV.U32 R5, RZ, RZ, R41 ;  /* 0x000000ffff057224 */ /* 0x000fce00078e0029 */
[----:B01234-:R-:W-:Y:S05]  /*2f20*/  CALL.REL.NOINC `($__internal_21_$__cuda_sm20_div_rn_f64_full) ;  /* 0x000000ac00587944 */ /* 0x01ffea0003c00000 */
[----:B------:R-:W-:Y:S01]  /*2f30*/  IMAD.MOV.U32 R36, RZ, RZ, R3 ;  /* 0x000000ffff247224 */ /* 0x000fe200078e0003 */
[----:B------:R-:W-:-:S07]  /*2f40*/  MOV R37, R2 ;  /* 0x0000000200257202 */ /* 0x000fce0000000f00 */
.L_x_8930:
[----:B------:R-:W-:Y:S05]  /*2f50*/  BSYNC.RECONVERGENT B3 ;  /* 0x0000000000037941 */ /* 0x000fea0003800200 */
.L_x_8929:
[----:B------:R-:W5:Y:S01]  /*2f60*/  LDC.64 R4, c[0x0][0x3a8] ;  /* 0x0000ea00ff047b82 */ /* 0x000f620000000a00 */
[----:B------:R-:W-:Y:S01]  /*2f70*/  IMAD.MOV.U32 R38, RZ, RZ, 0x1 ;  /* 0x00000001ff267424 */ /* 0x000fe200078e00ff */
[----:B------:R-:W-:Y:S01]  /*2f80*/  FSETP.GEU.AND P1, PT, |R43|, 6.5827683646048100446e-37, PT ;  /* 0x036000002b00780b */ /* 0x000fe20003f2e200 */
[----:B------:R-:W-:Y:S01]  /*2f90*/  BSSY.RECONVERGENT B3, `(.L_x_8931) ;  /* 0x0000034000037945 */ /* 0x000fe20003800200 */
[----:B-----5:R-:W5:Y:S02]  /*2fa0*/  DADD R2, -RZ, |R4| ;  /* 0x00000000ff027229 */ /* 0x020f640000000504 */
[----:B-----5:R-:W5:-:S15]  /*2fb0*/  MUFU.RCP64H R39, R3 ;  /* 0x0000000300277308 */ /* 0x020f5e0000001800 */
[----:B------:R-:W-:-:S15]  /*2fc0*/  NOP ;  /* 0x0000000000007918 */ /* 0x000fde0000000000 */
[----:B------:R-:W-:-:S15]  /*2fd0*/  NOP ;  /* 0x0000000000007918 */ /* 0x000fde0000000000 */
[----:B------:R-:W-:-:S15]  /*2fe0*/  NOP ;  /* 0x0000000000007918 */ /* 0x000fde0000000000 */
[----:B------:R-:W-:-:S02]  /*2ff0*/  NOP ;  /* 0x0000000000007918 */ /* 0x000fc40000000000 */
        /* <DEDUP_REMOVED lines=45> */
.L_x_8932:
[----:B------:R-:W-:Y:S05]  /*32d0*/  BSYNC.RECONVERGENT B3 ;  /* 0x0000000000037941 */ /* 0x000fea0003800200 */
.L_x_8931:
[----:B------:R-:W-:Y:S05]  /*32e0*/  BRA `(.L_x_8927) ;  /* 0x0000000000407947 */ /* 0x000fea0003800000 */
.L_x_8928:
[----:B------:R-:W5:-:S15]  /*32f0*/  DFMA R36, R60, R40, R42 ;  /* 0x000000283c24722b */ /* 0x000f5e000000002a */
[----:B------:R-:W-:-:S15]  /*3300*/  NOP ;  /* 0x0000000000007918 */ /* 0x000fde0000000000 */
[----:B------:R-:W-:-:S15]  /*3310*/  NOP ;  /* 0x0000000000007918 */ /* 0x000fde0000000000 */
[----:B------:R-:W-:-:S15]  /*3320*/  NOP ;  /* 0x0000000000007918 */ /* 0x000fde0000000000 */
[----:B------:R-:W-:-:S04]  /*3330*/  NOP ;  /* 0x0000000000007918 */ /* 0x000fc80000000000 */
[----:B------:R-:W0:-:S15]  /*3340*/  DFMA R38, R60, R42, -R40 ;  /* 0x0000002a3c26722b */ /* 0x000e1e0000000828 */
[----:B------:R-:W-:-:S15]  /*3350*/  NOP ;  /* 0x0000000000007918 */ /* 0x000fde0000000000 */
[----:B------:R-:W-:-:S15]  /*3360*/  NOP ;  /* 0x0000000000007918 */ /* 0x000fde0000000000 */
[----:B------:R-:W-:-:S15]  /*3370*/  NOP ;  /* 0x0000000000007918 */ /* 0x000fde0000000000 */
[----:B------:R-:W-:-:S04]  /*3380*/  NOP ;  /* 0x0000000000007918 */ /* 0x000fc80000000000 */
[----:B-----5:R0:W0:-:S15]  /*3390*/  DMUL R36, R36, R44 ;  /* 0x0000002c24247228 */ /* 0x02001e0000000000 */
[----:B------:R-:W-:-:S15]  /*33a0*/  NOP ;  /* 0x0000000000007918 */ /* 0x000fde0000000000 */
[----:B------:R-:W-:-:S15]  /*33b0*/  NOP ;  /* 0x0000000000007918 */ /* 0x000fde0000000000 */
[----:B------:R-:W-:-:S15]  /*33c0*/  NOP ;  /* 0x0000000000007918 */ /* 0x000fde0000000000 */
[----:B------:R-:W-:-:S04]  /*33d0*/  NOP ;  /* 0x0000000000007918 */ /* 0x000fc80000000000 */
[----:B0-----:R0:W0:Y:S02]  /*33e0*/  DMUL R38, R38, R44 ;  /* 0x0000002c26267228 */ /* 0x0010240000000000 */
.L_x_8927:
[----:B------:R-:W-:Y:S05]  /*33f0*/  BSYNC.RECONVERGENT B2 ;  /* 0x0000000000027941 */ /* 0x000fea0003800200 */
.L_x_8926:
[----:B------:R-:W5:Y:S01]  /*3400*/  S2UR UR4, SR_CTAID.X ;  /* 0x00000000000479c3 */ /* 0x000f620000002500 */
[----:B------:R-:W5:Y:S01]  /*3410*/  LDCU UR5, c[0x0][0x380] ;  /* 0x00007000ff0577ac */ /* 0x000f620008000800 */
[----:B------:R-:W-:Y:S01]  /*3420*/  VIADD R0, R7, 0x200 ;  /* 0x0000020007007836 */ /* 0x000fe20000000000 */
        /* <DEDUP_REMOVED lines=61> */
[----:B------:R-:W-:Y:S01]  /*3800*/  MOV R40, R3 ;  /* 0x0000000300287202 */ /* 0x000fe20000000f00 */
[----:B------:R-:W-:-:S07]  /*3810*/  IMAD.MOV.U32 R41, RZ, RZ, R2 ;  /* 0x000000ffff297224 */ /* 0x000fce00078e0002 */
.L_x_8937:
[----:B------:R-:W-:Y:S05]  /*3820*/  BSYNC.RECONVERGENT B3 ;  /* 0x0000000000037941 */ /* 0x000fea0003800200 */
.L_x_8936:
        /* <DEDUP_REMOVED lines=55> */
.L_x_8939:
[----:B------:R-:W-:Y:S05]  /*3ba0*/  BSYNC.RECONVERGENT B3 ;  /* 0x0000000000037941 */ /* 0x000fea0003800200 */
.L_x_8938:
[----:B------:R-:W-:Y:S05]  /*3bb0*/  BRA `(.L_x_8934) ;  /* 0x0000000000407947 */ /* 0x000fea0003800000 */
.L_x_8935:
        /* <DEDUP_REMOVED lines=16> */
.L_x_8934:
[----:B------:R-:W-:Y:S05]  /*3cc0*/  BSYNC.RECONVERGENT B2 ;  /* 0x0000000000027941 */ /* 0x000fea0003800200 */
.L_x_8933:
[----:B------:R-:W5:Y:S01]  /*3cd0*/  LDCU UR5, c[0x0][0x380] ;  /* 0x00007000ff0577ac */ /* 0x000f620008000800 */
[----:B------:R-:W-:Y:S01]  /*3ce0*/  VIADD R0, R7, 0x280 ;  /* 0x0000028007007836 */ /* 0x000fe20000000000 */
[----:B------:R-:W-:Y:S01]  /*3cf0*/  BSSY.RECONVERGENT B2, `(.L_x_8940) ;  /* 0x0000089000027945 */ /* 0x000fe20003800200 */
[----:B------:R-:W-:Y:S02]  /*3d00*/  CS2R R10, SRZ ;  /* 0x00000000000a7805 */ /* 0x000fe4000001ff00 */
[----:B0-----:R-:W-:Y:S01]  /*3d10*/  CS2R R8, SRZ ;  /* 0x0000000000087805 */ /* 0x001fe2000001ff00 */
[----:B-----5:R-:W-:-:S06]  /*3d20*/  UIMAD UR5, UR4, -0x400, UR5 ;  /* 0xfffffc00040578a4 */ /* 0x020fcc000f8e0205 */
[----:B------:R-:W-:-:S13]  /*3d30*/  ISETP.GE.U32.AND P0, PT, R0, UR5, PT ;  /* 0x0000000500007c0c */ /* 0x000fda000bf06070 */
        /* <DEDUP_REMOVED lines=55> */
[----:B-1234-:R-:W-:Y:S05]  /*40b0*/  CALL.REL.NOINC `($__internal_21_$__cuda_sm20_div_rn_f64_full) ;  /* 0x0000009800f47944 */ /* 0x01efea0003c00000 */
[----:B------:R-:W-:Y:S02]  /*40c0*/  IMAD.MOV.U32 R8, RZ, RZ, R3 ;  /* 0x000000ffff087224 */ /* 0x000fe400078e0003 */
[----:B------:R-:W-:-:S07]  /*40d0*/  IMAD.MOV.U32 R9, RZ, RZ, R2 ;  /* 0x000000ffff097224 */ /* 0x000fce00078e0002 */
.L_x_8944:
[----:B------:R-:W-:Y:S05]  /*40e0*/  BSYNC.RECONVERGENT B3 ;  /* 0x0000000000037941 */ /* 0x000fea0003800200 */
.L_x_8943:
        /* <DEDUP_REMOVED lines=55> */
.L_x_8946:
[----:B------:R-:W-:Y:S05]  /*4460*/  BSYNC.RECONVERGENT B3 ;  /* 0x0000000000037941 */ /* 0x000fea0003800200 */
.L_x_8945:
[----:B------:R-:W-:Y:S05]  /*4470*/  BRA `(.L_x_8941) ;  /* 0x0000000000407947 */ /* 0x000fea0003800000 */
.L_x_8942:
[----:B------:R-:W0:-:S15]  /*4480*/  DFMA R8, R60, R12, R14 ;  /* 0x0000000c3c08722b */ /* 0x000e1e000000000e */
        /* <DEDUP_REMOVED lines=14> */
[----:B-----5:R0:W0:Y:S02]  /*4570*/  DMUL R10, R10, R44 ;  /* 0x0000002c0a0a7228 */ /* 0x0200240000000000 */
.L_x_8941:
[----:B------:R-:W-:Y:S05]  /*4580*/  BSYNC.RECONVERGENT B2 ;  /* 0x0000000000027941 */ /* 0x000fea0003800200 */
.L_x_8940:
        /* <DEDUP_REMOVED lines=60> */
[----:B------:R-:W-:Y:S01]  /*4950*/  MOV R4, R16 ;  /* 0x0000001000047202 */ /* 0x000fe20000000f00 */
[----:B------:R-:W-:Y:S01]  /*4960*/  IMAD.MOV.U32 R5, RZ, RZ, R17 ;  /* 0x000000ffff057224 */ /* 0x000fe200078e0011 */
[----:B------:R-:W-:-:S07]  /*4970*/  MOV R0, 0x4990 ;  /* 0x0000499000007802 */ /* 0x000fce0000000f00 */
[----:B01234-:R-:W-:Y:S05]  /*4980*/  CALL.REL.NOINC `($__internal_21_$__cuda_sm20_div_rn_f64_full) ;  /* 0x0000009000c07944 */ /* 0x01ffea0003c00000 */
[----:B------:R-:W-:Y:S02]  /*4990*/  IMAD.MOV.U32 R12, RZ, RZ, R3 ;  /* 0x000000ffff0c7224 */ /* 0x000fe400078e0003 */
[----:B------:R-:W-:-:S07]  /*49a0*/  IMAD.MOV.U32 R13, RZ, RZ, R2 ;  /* 0x000000ffff0d7224 */ /* 0x000fce00078e0002 */
.L_x_8951:
[----:B------:R-:W-:Y:S05]  /*49b0*/  BSYNC.RECONVERGENT B3 ;  /* 0x0000000000037941 */ /* 0x000fea0003800200 */
.L_x_8950:
        /* <DEDUP_REMOVED lines=55> */
.L_x_8953:
[----:B------:R-:W-:Y:S05]  /*4d30*/  BSYNC.RECONVERGENT B3 ;  /* 0x0000000000037941 */ /* 0x000fea0003800200 */
.L_x_8952:
[----:B------:R-:W-:Y:S05]  /*4d40*/  BRA `(.L_x_8948) ;  /* 0x0000000000407947 */ /* 0x000fea0003800000 */
.L_x_8949:
        /* <DEDUP_REMOVED lines=16> */
.L_x_8948:
[----:B------:R-:W-:Y:S05]  /*4e50*/  BSYNC.RECONVERGENT B2 ;  /* 0x0000000000027941 */ /* 0x000fea0003800200 */
.L_x_8947:
[----:B------:R-:W5:Y:S01]  /*4e60*/  LDCU UR5, c[0x0][0x380] ;  /* 0x00007000ff0577ac */ /* 0x000f620008000800 */
[----:B------:R-:W-:Y:S01]  /*4e70*/  VIADD R7, R7, 0x380 ;  /* 0x0000038007077836 */ /* 0x000fe20000000000 */
        /* <DEDUP_REMOVED lines=10> */
[----:B------:R-:W-:Y:S01]  /*4f20*/  MOV R6, 0x1 ;  /* 0x0000000100067802 */ /* 0x000fe20000000f00 */
        /* <DEDUP_REMOVED lines=49> */
[----:B------:R-:W-:Y:S02]  /*5240*/  IMAD.MOV.U32 R16, RZ, RZ, R3 ;  /* 0x000000ffff107224 */ /* 0x000fe400078e0003 */
[----:B------:R-:W-:-:S07]  /*5250*/  IMAD.MOV.U32 R17, RZ, RZ, R2 ;  /* 0x000000ffff117224 */ /* 0x000fce00078e0002 */
.L_x_8957:
[----:B------:R-:W-:Y:S05]  /*5260*/  BSYNC.RECONVERGENT B2 ;  /* 0x0000000000027941 */ /* 0x000fea0003800200 */
.L_x_8956:
[----:B------:R-:W5:Y:S01]  /*5270*/  LDC.64 R4, c[0x0][0x3a8] ;  /* 0x0000ea00ff047b82 */ /* 0x000f620000000a00 */
[----:B------:R-:W-:Y:S01]  /*5280*/  MOV R6, 0x1 ;  /* 0x0000000100067802 */ /* 0x000fe20000000f00 */
[----:B------:R-:W-:Y:S01]  /*5290*/  BSSY.RECONVERGENT B2, `(.L_x_8958) ;  /* 0x0000035000027945 */ /* 0x000fe20003800200 */
[----:B------:R-:W-:Y:S01]  /*52a0*/  FSETP.GEU.AND P1, PT, |R23|, 6.5827683646048100446e-37, PT ;  /* 0x036000001700780b */ /* 0x000fe20003f2e200 */
        /* <DEDUP_REMOVED lines=51> */
.L_x_8959:
[----:B------:R-:W-:Y:S05]  /*55e0*/  BSYNC.RECONVERGENT B2 ;  /* 0x0000000000027941 */ /* 0x000fea0003800200 */
.L_x_8958:
[----:B------:R-:W-:Y:S05]  /*55f0*/  BRA `(.L_x_8954) ;  /* 0x0000001800687947 */ /* 0x000fea0003800000 */
.L_x_8955:
        /* <DEDUP_REMOVED lines=16> */
[----:B0-----:R-:W-:Y:S05]  /*5700*/  BRA `(.L_x_8954) ;  /* 0x0000001800247947 */ /* 0x001fea0003800000 */
.L_x_8904:
[----:B------:R-:W0:Y:S01]  /*5710*/  S2R R0, SR_TID.X ;  /* 0x0000000000007919 */ /* 0x000e220000002100 */
[----:B------:R-:W1:Y:S01]  /*5720*/  S2UR UR4, SR_CTAID.X ;  /* 0x00000000000479c3 */ /* 0x000e620000002500 */
[----:B------:R-:W1:Y:S01]  /*5730*/  LDCU UR5, c[0x0][0x380] ;  /* 0x00007000ff0577ac */ /* 0x000e620008000800 */
[----:B------:R-:W-:Y:S01]  /*5740*/  BSSY.RECONVERGENT B1, `(.L_x_8960) ;  /* 0x000003d000017945 */ /* 0x000fe20003800200 */
[----:B------:R-:W-:Y:S02]  /*5750*/  CS2R R26, SRZ ;  /* 0x00000000001a7805 */ /* 0x000fe4000001ff00 */
[----:B------:R-:W-:Y:S01]  /*5760*/  CS2R R24, SRZ ;  /* 0x0000000000187805 */ /* 0x000fe2000001ff00 */
[----:B-1----:R-:W-:-:S06]  /*5770*/  UIMAD UR4, UR4, -0x400, UR5 ;  /* 0xfffffc00040478a4 */ /* 0x002fcc000f8e0205 */
[C---:B0-----:R-:W-:Y:S01]  /*5780*/  ISETP.GE.U32.AND P6, PT, R0.reuse, UR4, PT ;  /* 0x0000000400007c0c */ /* 0x041fe2000bfc6070 */
[C---:B------:R-:W-:Y:S01]  /*5790*/  VIADD R5, R0.reuse, 0x100 ;  /* 0x0000010000057836 */ /* 0x040fe20000000000 */
[C---:B------:R-:W-:Y:S01]  /*57a0*/  IADD3 R4, PT, PT, R0.reuse, 0x80, RZ ;  /* 0x0000008000047810 */ /* 0x040fe20007ffe0ff */
[----:B------:R-:W-:-:S03]  /*57b0*/  VIADD R6, R0, 0x180 ;  /* 0x0000018000067836 */ /* 0x000fc60000000000 */
[----:B------:R-:W-:Y:S01]  /*57c0*/  ISETP.GE.U32.AND P1, PT, R4, UR4, PT ;  /* 0x0000000404007c0c */ /* 0x000fe2000bf26070 */
[C---:B------:R-:W-:Y:S01]  /*57d0*/  VIADD R4, R0.reuse, 0x200 ;  /* 0x0000020000047836 */ /* 0x040fe20000000000 */
[----:B------:R-:W-:Y:S01]  /*57e0*/  ISETP.GE.U32.AND P2, PT, R5, UR4, PT ;  /* 0x0000000405007c0c */ /* 0x000fe2000bf46070 */
[----:B------:R-:W-:Y:S01]  /*57f0*/  VIADD R5, R0, 0x280 ;  /* 0x0000028000057836 */ /* 0x000fe20000000000 */
[----:B------:R-:W-:Y:S02]  /*5800*/  ISETP.GE.U32.AND P3, PT, R6, UR4, PT ;  /* 0x0000000406007c0c */ /* 0x000fe4000bf66070 */
[C---:B------:R-:W-:Y:S01]  /*5810*/  IADD3 R6, PT, PT, R0.reuse, 0x300, RZ ;  /* 0x0000030000067810 */ /* 0x040fe20007ffe0ff */
[----:B------:R-:W-:Y:S01]  /*5820*/  VIADD R0, R0, 0x380 ;  /* 0x0000038000007836 */ /* 0x000fe20000000000 */
[----:B------:R-:W-:Y:S02]  /*5830*/  ISETP.GE.U32.AND P4, PT, R4, UR4, PT ;  /* 0x0000000404007c0c */ /* 0x000fe4000bf86070 */
[----:B------:R-:W-:-:S02]  /*5840*/  ISETP.GE.U32.AND P5, PT, R5, UR4, PT ;  /* 0x0000000405007c0c */ /* 0x000fc4000bfa6070 */
[----:B------:R-:W-:Y:S01]  /*5850*/  ISETP.GE.U32.AND P0, PT, R6, UR4, PT ;  /* 0x0000000406007c0c */ /* 0x000fe2000bf06070 */
        /* <DEDUP_REMOVED lines=43> */
.L_x_8961:
[----:B------:R-:W-:Y:S05]  /*5b10*/  BSYNC.RECONVERGENT B1 ;  /* 0x0000000000017941 */ /* 0x000fea0003800200 */
.L_x_8960:
[----:B------:R-:W-:Y:S01]  /*5b20*/  BSSY.RECONVERGENT B1, `(.L_x_8962) ;  /* 0x000002f000017945 */ /* 0x000fe20003800200 */
[----:B------:R-:W-:Y:S02]  /*5b30*/  ISETP.GE.U32.AND P6, PT, R0, UR4, PT ;  /* 0x0000000400007c0c */ /* 0x000fe4000bfc6070 */
[----:B-----5:R-:W-:Y:S02]  /*5b40*/  CS2R R30, SRZ ;  /* 0x00000000001e7805 */ /* 0x020fe4000001ff00 */
[----:B0-----:R-:W-:Y:S01]  /*5b50*/  CS2R R28, SRZ ;  /* 0x00000000001c7805 */ /* 0x001fe2000001ff00 */
[----:B------:R-:W-:Y:S08]  /*5b60*/  @P1 BRA `(.L_x_8963) ;  /* 0x0000000000a81947 */ /* 0x000ff00003800000 */
        /* <DEDUP_REMOVED lines=42> */
.L_x_8963:
[----:B------:R-:W-:Y:S05]  /*5e10*/  BSYNC.RECONVERGENT B1 ;  /* 0x0000000000017941 */ /* 0x000fea0003800200 */
.L_x_8962:
        /* <DEDUP_REMOVED lines=46> */
.L_x_8965:
[----:B------:R-:W-:Y:S05]  /*6100*/  BSYNC.RECONVERGENT B1 ;  /* 0x0000000000017941 */ /* 0x000fea0003800200 */
.L_x_8964:
[----:B------:R-:W-:Y:S01]  /*6110*/  BSSY.RECONVERGENT B1, `(.L_x_8966) ;  /* 0x000002e000017945 */ /* 0x000fe20003800200 */
        /* <DEDUP_REMOVED lines=24> */
[----:B------:R-:W4:-:S15]  /*62a0*/  @!P1 DFMA R40, R60, R42, -R40 ;  /* 0x0000002a3c28922b */ /* 0x000f1e0000000828 */
        /* <DEDUP_REMOVED lines=19> */
[----:B0---4-:R1:W4:Y:S02]  /*63e0*/  @!P1 DMUL R38, R40, R44 ;  /* 0x0000002c28269228 */ /* 0x0113240000000000 */
.L_x_8967:
[----:B------:R-:W-:Y:S05]  /*63f0*/  BSYNC.RECONVERGENT B1 ;  /* 0x0000000000017941 */ /* 0x000fea0003800200 */
.L_x_8966:
        /* <DEDUP_REMOVED lines=25> */
[----:B------:R-:W5:-:S15]  /*6590*/  @!P1 DFMA R8, R60, R10, -R8 ;  /* 0x0000000a3c08922b */ /* 0x000f5e0000000808 */
        /* <DEDUP_REMOVED lines=19> */
[----:B-----5:R1:W0:Y:S02]  /*66d0*/  @!P1 DMUL R42, R8, R44 ;  /* 0x0000002c082a9228 */ /* 0x0202240000000000 */
.L_x_8969:
[----:B------:R-:W-:Y:S05]  /*66e0*/  BSYNC.RECONVERGENT B1 ;  /* 0x0000000000017941 */ /* 0x000fea0003800200 */
.L_x_8968:
        /* <DEDUP_REMOVED lines=46> */
.L_x_8971:
[----:B------:R-:W-:Y:S05]  /*69d0*/  BSYNC.RECONVERGENT B1 ;  /* 0x0000000000017941 */ /* 0x000fea0003800200 */
.L_x_8970:
        /* <DEDUP_REMOVED lines=46> */
.L_x_8973:
[----:B------:R-:W-:Y:S05]  /*6cc0*/  BSYNC.RECONVERGENT B1 ;  /* 0x0000000000017941 */ /* 0x000fea0003800200 */
.L_x_8972:
        /* <DEDUP_REMOVED lines=14> */
[----:B------:R-:W5:-:S15]  /*6db0*/  @P0 DFMA R18, -R64, R20, R22 ;  /* 0x000000144012022b */ /* 0x000f5e0000000116 */
[----:B------:R-:W-:-:S15]  /*6dc0*/  NOP ;  /* 0x0000000000007918 */ /* 0x000fde0000000000 */
[----:B------:R-:W-:-:S15]  /*6dd0*/  NOP ;  /* 0x0000000000007918 */ /* 0x000fde0000000000 */
[----:B------:R-:W-:-:S15]  /*6de0*/  NOP ;  /* 0x0000000000007918 */ /* 0x000fde0000000000 */
[----:B------:R-:W-:-:S04]  /*6df0*/  NOP ;  /* 0x0000000000007918 */ /* 0x000fc80000000000 */
[----:B------:R-:W0:-:S15]  /*6e00*/  @!P0 DFMA R2, R60, R20, R22 ;  /* 0x000000143c02822b */ /* 0x000e1e0000000016 */
        /* <DEDUP_REMOVED lines=14> */
[----:B-----5:R1:W0:-:S15]  /*6ef0*/  @P0 DMUL R18, R18, R62 ;  /* 0x0000003e12120228 */ /* 0x02021e0000000000 */
[----:B------:R-:W-:-:S15]  /*6f00*/  NOP ;  /* 0x0000000000007918 */ /* 0x000fde0000000000 */
[----:B------:R-:W-:-:S15]  /*6f10*/  NOP ;  /* 0x0000000000007918 */ /* 0x000fde0000000000 */
[----:B------:R-:W-:-:S15]  /*6f20*/  NOP ;  /* 0x0000000000007918 */ /* 0x000fde0000000000 */
[----:B------:R-:W-:-:S04]  /*6f30*/  NOP ;  /* 0x0000000000007918 */ /* 0x000fc80000000000 */
[----:B0-----:R1:W0:-:S15]  /*6f40*/  @!P0 DMUL R16, R2, R44 ;  /* 0x0000002c02108228 */ /* 0x00121e0000000000 */
[----:B------:R-:W-:-:S15]  /*6f50*/  NOP ;  /* 0x0000000000007918 */ /* 0x000fde0000000000 */
[----:B------:R-:W-:-:S15]  /*6f60*/  NOP ;  /* 0x0000000000007918 */ /* 0x000fde0000000000 */
[----:B------:R-:W-:-:S15]  /*6f70*/  NOP ;  /* 0x0000000000007918 */ /* 0x000fde0000000000 */
[----:B------:R-:W-:-:S04]  /*6f80*/  NOP ;  /* 0x0000000000007918 */ /* 0x000fc80000000000 */
[----:B0-2---:R1:W2:Y:S02]  /*6f90*/  @!P0 DMUL R18, R20, R44 ;  /* 0x0000002c14128228 */ /* 0x0052a40000000000 */
.L_x_8954:
[----:B------:R-:W-:Y:S05]  /*6fa0*/  BSYNC.RECONVERGENT B0 ;  /* 0x0000000000007941 */ /* 0x000fea0003800200 */
.L_x_8903:
[----:B------:R-:W5:Y:S01]  /*6fb0*/  S2R R0, SR_CTAID.X ;  /* 0x0000000000007919 */ /* 0x000f620000002500 */
[----:B0-----:R-:W5:Y:S01]  /*6fc0*/  LDC R5, c[0x0][0x380] ;  /* 0x0000e000ff057b82 */ /* 0x001f620000000800 */
[----:B------:R-:W-:Y:S04]  /*6fd0*/  BSSY.RECONVERGENT B0, `(.L_x_8974) ;  /* 0x0000035000007945 */ /* 0x000fe80003800200 */
[----:B------:R-:W-:Y:S01]  /*6fe0*/  BSSY.RELIABLE B1, `(.L_x_8975) ;  /* 0x000002d000017945 */ /* 0x000fe20003800100 */
[----:B-1----:R-:W0:Y:S01]  /*6ff0*/  S2R R3, SR_TID.X ;  /* 0x0000000000037919 */ /* 0x002e220000002100 */
[----:B-----5:R-:W-:-:S05]  /*7000*/  IMAD R2, R0, -0x400, R5 ;  /* 0xfffffc0000027824 */ /* 0x020fca00078e0205 */
[----:B0-----:R-:W-:-:S13]  /*7010*/  ISETP.GE.U32.AND P0, PT, R3, R2, PT ;  /* 0x000000020300720c */ /* 0x001fda0003f06070 */
[----:B------:R-:W0:Y:S01]  /*7020*/  @!P0 LDC.64 R4, c[0x0][0x3b0] ;  /* 0x0000ec00ff048b82 */ /* 0x000e220000000a00 */
[----:B------:R-:W-:Y:S02]  /*7030*/  @!P0 IMAD R7, R0, 0x400, R3 ;  /* 0x0000040000078824 */ /* 0x000fe400078e0203 */
[----:B------:R-:W-:Y:S02]  /*7040*/  @!P0 VIADD R3, R3, 0x80 ;  /* 0x0000008003038836 */ /* 0x000fe40000000000 */
[----:B0-----:R-:W-:-:S05]  /*7050*/  @!P0 IMAD.WIDE.U32 R4, R7, 0x10, R4 ;  /* 0x0000001007048825 */ /* 0x001fca00078e0004 */
[----:B--2---:R0:W-:Y:S01]  /*7060*/  @!P0 STG.E.128 desc[UR6][R4.64], R24 ;  /* 0x0000001804008986 */ /* 0x0041e2000c101d06 */
[----:B------:R-:W-:-:S13]  /*7070*/  ISETP.GE.U32.AND P0, PT, R3, R2, PT ;  /* 0x000000020300720c */ /* 0x000fda0003f06070 */
[----:B------:R-:W-:Y:S05]  /*7080*/  @P0 BRA `(.L_x_8976) ;  /* 0x0000000000300947 */ /* 0x000fea0003800000 */
[----:B0-----:R-:W0:Y:S01]  /*7090*/  LDC.64 R4, c[0x0][0x3b0] ;  /* 0x0000ec00ff047b82 */ /* 0x001e220000000a00 */
[----:B------:R-:W-:Y:S01]  /*70a0*/  IMAD R7, R0, 0x400, R3 ;  /* 0x0000040000077824 */ /* 0x000fe200078e0203 */
[----:B------:R-:W-:-:S04]  /*70b0*/  IADD3 R3, PT, PT, R3, 0x80, RZ ;  /* 0x0000008003037810 */ /* 0x000fc80007ffe0ff */
[----:B------:R-:W-:Y:S01]  /*70c0*/  ISETP.GE.U32.AND P0, PT, R3, R2, PT ;  /* 0x000000020300720c */ /* 0x000fe20003f06070 */
[----:B0-----:R-:W-:-:S05]  /*70d0*/  IMAD.WIDE.U32 R4, R7, 0x10, R4 ;  /* 0x0000001007047825 */ /* 0x001fca00078e0004 */
[----:B---3--:R0:W-:Y:S07]  /*70e0*/  STG.E.128 desc[UR6][R4.64], R28 ;  /* 0x0000001c04007986 */ /* 0x0081ee000c101d06 */
[----:B------:R-:W-:Y:S05]  /*70f0*/  @P0 BRA `(.L_x_8977) ;  /* 0x0000000000300947 */ /* 0x000fea0003800000 */
[----:B0-----:R-:W0:Y:S01]  /*7100*/  LDC.64 R4, c[0x0][0x3b0] ;  /* 0x0000ec00ff047b82 */ /* 0x001e220000000a00 */
[----:B------:R-:W-:Y:S02]  /*7110*/  IMAD R7, R0, 0x400, R3 ;  /* 0x0000040000077824 */ /* 0x000fe400078e0203 */
[----:B------:R-:W-:Y:S02]  /*7120*/  VIADD R3, R3, 0x80 ;  /* 0x0000008003037836 */ /* 0x000fe40000000000 */
[----:B0-----:R-:W-:-:S05]  /*7130*/  IMAD.WIDE.U32 R4, R7, 0x10, R4 ;  /* 0x0000001007047825 */ /* 0x001fca00078e0004 */
[----:B------:R1:W-:Y:S02]  /*7140*/  STG.E.128 desc[UR6][R4.64], R32 ;  /* 0x0000002004007986 */ /* 0x0003e4000c101d06 */
.L_x_8976:
[----:B------:R-:W-:-:S13]  /*7150*/  ISETP.GE.U32.AND P0, PT, R3, R2, PT ;  /* 0x000000020300720c */ /* 0x000fda0003f06070 */
[----:B------:R-:W-:Y:S05]  /*7160*/  @P0 BRA `(.L_x_8978) ;  /* 0x0000000000300947 */ /* 0x000fea0003800000 */
[----:B01----:R-:W0:Y:S01]  /*7170*/  LDC.64 R4, c[0x0][0x3b0] ;  /* 0x0000ec00ff047b82 */ /* 0x003e220000000a00 */
[----:B------:R-:W-:Y:S02]  /*7180*/  IMAD R7, R0, 0x400, R3 ;  /* 0x0000040000077824 */ /* 0x000fe400078e0203 */
[----:B------:R-:W-:Y:S02]  /*7190*/  VIADD R3, R3, 0x80 ;  /* 0x0000008003037836 */ /* 0x000fe40000000000 */
[----:B0-----:R-:W-:-:S05]  /*71a0*/  IMAD.WIDE.U32 R4, R7, 0x10, R4 ;  /* 0x0000001007047825 */ /* 0x001fca00078e0004 */
[----:B----4-:R1:W-:Y:S02]  /*71b0*/  STG.E.128 desc[UR6][R4.64], R36 ;  /* 0x0000002404007986 */ /* 0x0103e4000c101d06 */
.L_x_8977:
[----:B------:R-:W-:-:S13]  /*71c0*/  ISETP.GE.U32.AND P0, PT, R3, R2, PT ;  /* 0x000000020300720c */ /* 0x000fda0003f06070 */
[----:B------:R-:W-:Y:S05]  /*71d0*/  @P0 BRA `(.L_x_8979) ;  /* 0x0000000000340947 */ /* 0x000fea0003800000 */
[----:B01----:R-:W0:Y:S01]  /*71e0*/  LDC.64 R4, c[0x0][0x3b0] ;  /* 0x0000ec00ff047b82 */ /* 0x003e220000000a00 */
[----:B------:R-:W-:Y:S01]  /*71f0*/  LEA R7, R0, R3, 0xa ;  /* 0x0000000300077211 */ /* 0x000fe200078e50ff */
[----:B------:R-:W-:-:S04]  /*7200*/  VIADD R3, R3, 0x80 ;  /* 0x0000008003037836 */ /* 0x000fc80000000000 */
[----:B0-----:R-:W-:-:S05]  /*7210*/  IMAD.WIDE.U32 R4, R7, 0x10, R4 ;  /* 0x0000001007047825 */ /* 0x001fca00078e0004 */
[----:B------:R2:W-:Y:S02]  /*7220*/  STG.E.128 desc[UR6][R4.64], R40 ;  /* 0x0000002804007986 */ /* 0x0005e4000c101d06 */
.L_x_8978:
[----:B------:R-:W-:-:S13]  /*7230*/  ISETP.GE.U32.AND P0, PT, R3, R2, PT ;  /* 0x000000020300720c */ /* 0x000fda0003f06070 */
[----:B------:R-:W-:Y:S05]  /*7240*/  @P0 BREAK.RELIABLE B1 ;  /* 0x0000000000010942 */ /* 0x000fea0003800100 */
[----:B------:R-:W-:Y:S05]  /*7250*/  @P0 BRA `(.L_x_8980) ;  /* 0x0000000000300947 */ /* 0x000fea0003800000 */
[----:B012---:R-:W0:Y:S01]  /*7260*/  LDC.64 R4, c[0x0][0x3b0] ;  /* 0x0000ec00ff047b82 */ /* 0x007e220000000a00 */
[----:B------:R-:W-:Y:S02]  /*7270*/  IMAD R7, R0, 0x400, R3 ;  /* 0x0000040000077824 */ /* 0x000fe400078e0203 */
[----:B------:R-:W-:Y:S02]  /*7280*/  VIADD R3, R3, 0x80 ;  /* 0x0000008003037836 */ /* 0x000fe40000000000 */
[----:B0-----:R-:W-:-:S05]  /*7290*/  IMAD.WIDE.U32 R4, R7, 0x10, R4 ;  /* 0x0000001007047825 */ /* 0x001fca00078e0004 */
[----:B------:R2:W-:Y:S02]  /*72a0*/  STG.E.128 desc[UR6][R4.64], R8 ;  /* 0x0000000804007986 */ /* 0x0005e4000c101d06 */
.L_x_8979:
[----:B------:R-:W-:Y:S05]  /*72b0*/  BSYNC.RELIABLE B1 ;  /* 0x0000000000017941 */ /* 0x000fea0003800100 */
.L_x_8975:
[----:B------:R-:W-:-:S13]  /*72c0*/  ISETP.GE.U32.AND P0, PT, R3, R2, PT ;  /* 0x000000020300720c */ /* 0x000fda0003f06070 */
[----:B012---:R-:W0:Y:S01]  /*72d0*/  @!P0 LDC.64 R4, c[0x0][0x3b0] ;  /* 0x0000ec00ff048b82 */ /* 0x007e220000000a00 */
[----:B------:R-:W-:Y:S01]  /*72e0*/  @!P0 IMAD R7, R0, 0x400, R3 ;  /* 0x0000040000078824 */ /* 0x000fe200078e0203 */
[----:B------:R-:W-:-:S03]  /*72f0*/  @!P0 IADD3 R3, PT, PT, R3, 0x80, RZ ;  /* 0x0000008003038810 */ /* 0x000fc60007ffe0ff */
[----:B0-----:R-:W-:-:S05]  /*7300*/  @!P0 IMAD.WIDE.U32 R4, R7, 0x10, R4 ;  /* 0x0000001007048825 */ /* 0x001fca00078e0004 */
[----:B------:R0:W-:Y:S02]  /*7310*/  @!P0 STG.E.128 desc[UR6][R4.64], R12 ;  /* 0x0000000c04008986 */ /* 0x0001e4000c101d06 */
.L_x_8980:
[----:B------:R-:W-:Y:S05]  /*7320*/  BSYNC.RECONVERGENT B0 ;  /* 0x0000000000007941 */ /* 0x000fea0003800200 */
.L_x_8974:
[----:B------:R-:W-:Y:S05]  /*7330*/  WARPSYNC.ALL ;  /* 0x0000000000007948 */ /* 0x000fea0003800000 */
[----:B------:R-:W-:-:S13]  /*7340*/  ISETP.GE.U32.AND P0, PT, R3, R2, PT ;  /* 0x000000020300720c */ /* 0x000fda0003f06070 */
[----:B------:R-:W-:Y:S05]  /*7350*/  @P0 EXIT ;  /* 0x000000000000094d */ /* 0x000fea0003800000 */
[----:B012---:R-:W0:Y:S01]  /*7360*/  LDC.64 R4, c[0x0][0x3b0] ;  /* 0x0000ec00ff047b82 */ /* 0x007e220000000a00 */
[----:B------:R-:W-:-:S04]  /*7370*/  IMAD R3, R0, 0x400, R3 ;  /* 0x0000040000037824 */ /* 0x000fc800078e0203 */
[----:B0-----:R-:W-:-:S05]  /*7380*/  IMAD.WIDE.U32 R2, R3, 0x10, R4 ;  /* 0x0000001003027825 */ /* 0x001fca00078e0004 */
[----:B------:R-:W-:Y:S01]  /*7390*/  STG.E.128 desc[UR6][R2.64], R16 ;  /* 0x0000001002007986 */ /* 0x000fe2000c101d06 */
[----:B------:R-:W-:Y:S05]  /*73a0*/  EXIT ;  /* 0x000000000000794d */ /* 0x000fea0003800000 */
.L_x_8896:
[----:B------:R-:W0:Y:S01]  /*73b0*/  LDCU UR4, c[0x0][0x3a4] ;  /* 0x00007480ff0477ac */ /* 0x000e220008000800 */
[----:B------:R-:W1:Y:S01]  /*73c0*/  LDC.64 R36, c[0x0][0x3a0] ;  /* 0x0000e800ff247b82 */ /* 0x000e620000000a00 */
[----:B------:R-:W-:Y:S01]  /*73d0*/  IMAD.MOV.U32 R4, RZ, RZ, 0x1 ;  /* 0x00000001ff047424 */ /* 0x000fe200078e00ff */
[----:B------:R-:W2:Y:S01]  /*73e0*/  S2R R7, SR_TID.X ;  /* 0x0000000000077919 */ /* 0x000ea20000002100 */
[----:B------:R-:W-:-:S05]  /*73f0*/  IMAD.SHL.U32 R44, R44, 0x400, RZ ;  /* 0x000004002c2c7824 */ /* 0x000fca00078e00ff */
[----:B------:R-:W3:Y:S08]  /*7400*/  LDC.64 R2, c[0x0][0x3b8] ;  /* 0x0000ee00ff027b82 */ /* 0x000ef00000000a00 */
[----:B------:R-:W4:Y:S01]  /*7410*/  LDC R0, c[0x0][0x3ac] ;  /* 0x0000eb00ff007b82 */ /* 0x000f220000000800 */
[----:B0-----:R-:W1:Y:S01]  /*7420*/  MUFU.RCP64H R5, UR4 ;  /* 0x0000000400057d08 */ /* 0x001e620008001800 */
[----:B---3--:R-:W-:Y:S01]  /*7430*/  IMAD.WIDE.U32 R2, R44, 0x10, R2 ;  /* 0x000000102c027825 */ /* 0x008fe200078e0002 */
[----:B-1----:R-:W0:Y:S03]  /*7440*/  DFMA R38, R4, -R36, 1 ;  /* 0x3ff000000426742b */ /* 0x002e260000000824 */
[----:B--2---:R-:W-:-:S05]  /*7450*/  IMAD.WIDE.U32 R2, R7, 0x20, R2 ;  /* 0x0000002007027825 */ /* 0x004fca00078e0002 */
[----:B------:R-:W5:Y:S04]  /*7460*/  LDG.E.ENL2.256 R28, R32, desc[UR6][R2.64] ;  /* 0xfe0000060220797e */ /* 0x000f68000812191c */
[----:B------:R-:W5:Y:S04]  /*7470*/  LDG.E.ENL2.256 R20, R24, desc[UR6][R2.64+0x1000] ;  /* 0xfe0080060218797e */ /* 0x000f680008121914 */
[----:B------:R-:W5:Y:S04]  /*7480*/  LDG.E.ENL2.256 R12, R16, desc[UR6][R2.64+0x2000] ;  /* 0xfe0100060210797e */ /* 0x000f68000812190c */
[----:B------:R1:W5:Y:S01]  /*7490*/  LDG.E.ENL2.256 R40, R8, desc[UR6][R2.64+0x3000] ;  /* 0xfe0180060208797e */ /* 0x0003620008121928 */
[----:B----4-:R-:W-:-:S15]  /*74a0*/  FSETP.GEU.AND P2, PT, |R0|, 6.5827683646048100446e-37, PT ;  /* 0x036000000000780b */ /* 0x010fde0003f4e200 */
[----:B------:R-:W-:-:S15]  /*74b0*/  NOP ;  /* 0x0000000000007918 */ /* 0x000fde0000000000 */
[----:B------:R-:W-:-:S13]  /*74c0*/  NOP ;  /* 0x0000000000007918 */ /* 0x000fda0000000000 */
        /* <DEDUP_REMOVED lines=15> */
[----:B0-----:R0:W2:Y:S02]  /*75c0*/  DFMA R38, R38, R4, R38 ;  /* 0x000000042626722b */ /* 0x0010a40000000026 */
[----:B0-----:R-:W2:-:S15]  /*75d0*/  LDC.64 R4, c[0x0][0x3a8] ;  /* 0x0000ea00ff047b82 */ /* 0x001e9e0000000a00 */
[----:B------:R-:W-:-:S15]  /*75e0*/  NOP ;  /* 0x0000000000007918 */ /* 0x000fde0000000000 */
[----:B------:R-:W-:-:S15]  /*75f0*/  NOP ;  /* 0x0000000000007918 */ /* 0x000fde0000000000 */
[----:B------:R-:W-:-:S15]  /*7600*/  NOP ;  /* 0x0000000000007918 */ /* 0x000fde0000000000 */
[----:B------:R-:W-:-:S02]  /*7610*/  NOP ;  /* 0x0000000000007918 */ /* 0x000fc40000000000 */
        /* <DEDUP_REMOVED lines=10> */
[----:B0-----:R-:W1:Y:S02]  /*76c0*/  DFMA R66, R38, R36, R66 ;  /* 0x000000242642722b */ /* 0x001e640000000042 */
[----:B-1----:R-:W-:-:S05]  /*76d0*/  FFMA R2, RZ, UR4, R67 ;  /* 0x00000004ff027c23 */ /* 0x002fca0008000043 */
[----:B------:R-:W-:-:S15]  /*76e0*/  FSETP.GT.AND P1, PT, |R2|, 1.469367938527859385e-39, PT ;  /* 0x001000000200780b */ /* 0x000fde0003f24200 */
[----:B------:R-:W-:-:S15]  /*76f0*/  NOP ;  /* 0x0000000000007918 */ /* 0x000fde0000000000 */
[----:B------:R-:W-:-:S15]  /*7700*/  NOP ;  /* 0x0000000000007918 */ /* 0x000fde0000000000 */
[----:B------:R-:W-:-:S12]  /*7710*/  NOP ;  /* 0x0000000000007918 */ /* 0x000fd80000000000 */
[----:B------:R0:W1:Y:S02]  /*7720*/  DSETP.NEU.AND P0, PT, R4, RZ, PT ;  /* 0x000000ff0400722a */ /* 0x0000640003f0d000 */
[----:B-1----:R-:W-:Y:S05]  /*7730*/  @P1 BRA P2, `(.L_x_8981) ;  /* 0x0000000000281947 */ /* 0x002fea0001000000 */
        /* <DEDUP_REMOVED lines=10> */
.L_x_8981:
[----:B------:R-:W1:Y:S01]  /*77e0*/  LDC.64 R2, c[0x0][0x3a0] ;  /* 0x0000e800ff027b82 */ /* 0x000e620000000a00 */
[----:B------:R-:W-:Y:S07]  /*77f0*/  BSSY.RECONVERGENT B0, `(.L_x_8982) ;  /* 0x0000027000007945 */ /* 0x000fee0003800200 */
[----:B------:R-:W1:Y:S02]  /*7800*/  LDC.64 R36, c[0x0][0x3a8] ;  /* 0x0000ea00ff247b82 */ /* 0x000e640000000a00 */
[----:B-1----:R-:W1:Y:S02]  /*7810*/  DFMA R36, R66, R36, R2 ;  /* 0x000000244224722b */ /* 0x002e640000000002 */
[----:B-1----:R-:W0:Y:S01]  /*7820*/  MUFU.RCP64H R3, R37 ;  /* 0x0000002500037308 */ /* 0x002e220000001800 */
        /* <DEDUP_REMOVED lines=35> */
.L_x_8983:
[----:B------:R-:W-:Y:S05]  /*7a60*/  BSYNC.RECONVERGENT B0 ;  /* 0x0000000000007941 */ /* 0x000fea0003800200 */
.L_x_8982:
        /* <DEDUP_REMOVED lines=51> */
[----:B-1----:R-:W-:Y:S01]  /*7da0*/  IMAD.U32 R2, RZ, RZ, UR8 ;  /* 0x00000008ff027e24 */ /* 0x002fe2000f8e00ff */
[----:B------:R-:W-:-:S07]  /*7db0*/  MOV R3, UR9 ;  /* 0x0000000900037c02 */ /* 0x000fce0008000f00 */
[----:B-----5:R-:W-:Y:S05]  /*7dc0*/  CALL.REL.NOINC `($__internal_21_$__cuda_sm20_div_rn_f64_full) ;  /* 0x0000005c00b07944 */ /* 0x020fea0003c00000 */
[----:B------:R-:W-:Y:S02]  /*7dd0*/  IMAD.MOV.U32 R62, RZ, RZ, R3 ;  /* 0x000000ffff3e7224 */ /* 0x000fe400078e0003 */
[----:B------:R-:W-:-:S07]  /*7de0*/  IMAD.MOV.U32 R63, RZ, RZ, R2 ;  /* 0x000000ffff3f7224 */ /* 0x000fce00078e0002 */
.L_x_8984:
        /* <DEDUP_REMOVED lines=37> */
[----:B-----5:R-:W-:Y:S05]  /*8040*/  CALL.REL.NOINC `($__internal_20_$__cuda_sm20_dblrcp_rn_slowpath_v3) ;  /* 0x0000005400847944 */ /* 0x020fea0003c00000 */
[----:B------:R-:W-:Y:S02]  /*8050*/  IMAD.MOV.U32 R60, RZ, RZ, R3 ;  /* 0x000000ffff3c7224 */ /* 0x000fe400078e0003 */
[----:B------:R-:W-:-:S07]  /*8060*/  IMAD.MOV.U32 R61, RZ, RZ, R2 ;  /* 0x000000ffff3d7224 */ /* 0x000fce00078e0002 */
.L_x_8986:
[----:B------:R-:W-:Y:S05]  /*8070*/  BSYNC.RECONVERGENT B0 ;  /* 0x0000000000007941 */ /* 0x000fea0003800200 */
.L_x_8985:
[----:B------:R-:W0:Y:S02]  /*8080*/  LDC.64 R4, c[0x0][0x3a0] ;  /* 0x0000e800ff047b82 */ /* 0x000e240000000a00 */
[----:B0-----:R-:W0:Y:S02]  /*8090*/  DSETP.NEU.OR P0, PT, R4, RZ, P0 ;  /* 0x000000ff0400722a */ /* 0x001e24000070d400 */
[----:B0-----:R-:W-:Y:S05]  /*80a0*/  @P0 BRA `(.L_x_8987) ;  /* 0x0000004000440947 */ /* 0x001fea0003800000 */
        /* <DEDUP_REMOVED lines=53> */
[----:B------:R-:W-:Y:S05]  /*8400*/  CALL.REL.NOINC `($__internal_21_$__cuda_sm20_div_rn_f64_full) ;  /* 0x0000005800207944 */ /* 0x000fea0003c00000 */
[----:B------:R-:W-:Y:S02]  /*8410*/  IMAD.MOV.U32 R36, RZ, RZ, R3 ;  /* 0x000000ffff247224 */ /* 0x000fe400078e0003 */
[----:B------:R-:W-:-:S07]  /*8420*/  IMAD.MOV.U32 R37, RZ, RZ, R2 ;  /* 0x000000ffff257224 */ /* 0x000fce00078e0002 */
.L_x_8990:
[----:B------:R-:W-:Y:S05]  /*8430*/  BSYNC.RECONVERGENT B0 ;  /* 0x0000000000007941 */ /* 0x000fea0003800200 */
.L_x_8989:
        /* <DEDUP_REMOVED lines=55> */
.L_x_8992:
[----:B------:R-:W-:Y:S05]  /*87b0*/  BSYNC.RECONVERGENT B0 ;  /* 0x0000000000007941 */ /* 0x000fea0003800200 */
.L_x_8991:
[----:B------:R-:W-:Y:S05]  /*87c0*/  BRA `(.L_x_8993) ;  /* 0x0000000000407947 */ /* 0x000fea0003800000 */
.L_x_8988:
        /* <DEDUP_REMOVED lines=16> */
.L_x_8993:
[----:B------:R-:W-:Y:S05]  /*88d0*/  @!P0 BRA `(.L_x_8994) ;  /* 0x0000000400c48947 */ /* 0x000fea0003800000 */
[----:B------:R-:W2:Y:S01]  /*88e0*/  LDC.64 R4, c[0x0][0x3a0] ;  /* 0x0000e800ff047b82 */ /* 0x000ea20000000a00 */
[----:B0-----:R-:W-:Y:S01]  /*88f0*/  IMAD.MOV.U32 R32, RZ, RZ, 0x1 ;  /* 0x00000001ff207424 */ /* 0x001fe200078e00ff */
[----:B------:R-:W-:Y:S01]  /*8900*/  FSETP.GEU.AND P2, PT, |R29|, 6.5827683646048100446e-37, PT ;  /* 0x036000001d00780b */ /* 0x000fe20003f4e200 */
[----:B------:R-:W-:Y:S01]  /*8910*/  BSSY.RECONVERGENT B0, `(.L_x_8995) ;  /* 0x0000034000007945 */ /* 0x000fe20003800200 */
[----:B--2---:R-:W0:Y:S02]  /*8920*/  DADD R2, -RZ, |R4| ;  /* 0x00000000ff027229 */ /* 0x004e240000000504 */
        /* <DEDUP_REMOVED lines=47> */
[----:B-1----:R-:W-:Y:S05]  /*8c20*/  CALL.REL.NOINC `($__internal_21_$__cuda_sm20_div_rn_f64_full) ;  /* 0x0000005000187944 */ /* 0x002fea0003c00000 */
[----:B------:R-:W-:Y:S02]  /*8c30*/  IMAD.MOV.U32 R32, RZ, RZ, R3 ;  /* 0x000000ffff207224 */ /* 0x000fe400078e0003 */
[----:B------:R-:W-:-:S07]  /*8c40*/  IMAD.MOV.U32 R33, RZ, RZ, R2 ;  /* 0x000000ffff217224 */ /* 0x000fce00078e0002 */
.L_x_8996:
[----:B------:R-:W-:Y:S05]  /*8c50*/  BSYNC.RECONVERGENT B0 ;  /* 0x0000000000007941 */ /* 0x000fea0003800200 */
.L_x_8995:
        /* <DEDUP_REMOVED lines=55> */
.L_x_8998:
[----:B------:R-:W-:Y:S05]  /*8fd0*/  BSYNC.RECONVERGENT B0 ;  /* 0x0000000000007941 */ /* 0x000fea0003800200 */
.L_x_8997:
[----:B------:R-:W-:Y:S05]  /*8fe0*/  BRA `(.L_x_8999) ;  /* 0x0000000000407947 */ /* 0x000fea0003800000 */
.L_x_8994:
[----:B0-----:R-:W0:-:S15]  /*8ff0*/  DFMA R32, R28, R62, R30 ;  /* 0x0000003e1c20722b */ /* 0x001e1e000000001e */
        /* <DEDUP_REMOVED lines=15> */
.L_x_8999:
[----:B------:R-:W-:Y:S05]  /*90f0*/  @!P0 BRA `(.L_x_9000) ;  /* 0x0000000400c48947 */ /* 0x000fea0003800000 */
[----:B------:R-:W3:Y:S01]  /*9100*/  LDC.64 R4, c[0x0][0x3a0] ;  /* 0x0000e800ff047b82 */ /* 0x000ee20000000a00 */
[----:B0-----:R-:W-:Y:S01]  /*9110*/  IMAD.MOV.U32 R28, RZ, RZ, 0x1 ;  /* 0x00000001ff1c7424 */ /* 0x001fe200078e00ff */
[----:B------:R-:W-:Y:S01]  /*9120*/  FSETP.GEU.AND P2, PT, |R25|, 6.5827683646048100446e-37, PT ;  /* 0x036000001900780b */ /* 0x000fe20003f4e200 */
[----:B------:R-:W-:Y:S01]  /*9130*/  BSSY.RECONVERGENT B0, `(.L_x_9001) ;  /* 0x0000034000007945 */ /* 0x000fe20003800200 */
[----:B---3--:R-:W0:Y:S02]  /*9140*/  DADD R2, -RZ, |R4| ;  /* 0x00000000ff027229 */ /* 0x008e240000000504 */
        /* <DEDUP_REMOVED lines=47> */
[----:B-12---:R-:W-:Y:S05]  /*9440*/  CALL.REL.NOINC `($__internal_21_$__cuda_sm20_div_rn_f64_full) ;  /* 0x0000004800107944 */ /* 0x006fea0003c00000 */
[----:B------:R-:W-:Y:S02]  /*9450*/  IMAD.MOV.U32 R28, RZ, RZ, R3 ;  /* 0x000000ffff1c7224 */ /* 0x000fe400078e0003 */
[----:B------:R-:W-:-:S07]  /*9460*/  IMAD.MOV.U32 R29, RZ, RZ, R2 ;  /* 0x000000ffff1d7224 */ /* 0x000fce00078e0002 */
.L_x_9002:
[----:B------:R-:W-:Y:S05]  /*9470*/  BSYNC.RECONVERGENT B0 ;  /* 0x0000000000007941 */ /* 0x000fea0003800200 */
.L_x_9001:
        /* <DEDUP_REMOVED lines=55> */
.L_x_9004:
[----:B------:R-:W-:Y:S05]  /*97f0*/  BSYNC.RECONVERGENT B0 ;  /* 0x0000000000007941 */ /* 0x000fea0003800200 */
.L_x_9003:
[----:B------:R-:W-:Y:S05]  /*9800*/  BRA `(.L_x_9005) ;  /* 0x0000000000407947 */ /* 0x000fea0003800000 */
.L_x_9000:
[----:B0-----:R-:W0:-:S15]  /*9810*/  DFMA R28, R24, R62, R26 ;  /* 0x0000003e181c722b */ /* 0x001e1e000000001a */
        /* <DEDUP_REMOVED lines=15> */
.L_x_9005:
[----:B------:R-:W-:Y:S05]  /*9910*/  @!P0 BRA `(.L_x_9006) ;  /* 0x0000000400c48947 */ /* 0x000fea0003800000 */
[----:B------:R-:W4:Y:S01]  /*9920*/  LDC.64 R4, c[0x0][0x3a0] ;  /* 0x0000e800ff047b82 */ /* 0x000f220000000a00 */
[----:B0-----:R-:W-:Y:S01]  /*9930*/  IMAD.MOV.U32 R24, RZ, RZ, 0x1 ;  /* 0x00000001ff187424 */ /* 0x001fe200078e00ff */
[----:B------:R-:W-:Y:S01]  /*9940*/  FSETP.GEU.AND P2, PT, |R21|, 6.5827683646048100446e-37, PT ;  /* 0x036000001500780b */ /* 0x000fe20003f4e200 */
[----:B------:R-:W-:Y:S01]  /*9950*/  BSSY.RECONVERGENT B0, `(.L_x_9007) ;  /* 0x0000034000007945 */ /* 0x000fe20003800200 */
[----:B----4-:R-:W0:Y:S02]  /*9960*/  DADD R2, -RZ, |R4| ;  /* 0x00000000ff027229 */ /* 0x010e240000000504 */
        /* <DEDUP_REMOVED lines=47> */
[----:B-123--:R-:W-:Y:S05]  /*9c60*/  CALL.REL.NOINC `($__internal_21_$__cuda_sm20_div_rn_f64_full) ;  /* 0x0000004000087944 */ /* 0x00efea0003c00000 */
[----:B------:R-:W-:Y:S02]  /*9c70*/  IMAD.MOV.U32 R24, RZ, RZ, R3 ;  /* 0x000000ffff187224 */ /* 0x000fe400078e0003 */
[----:B------:R-:W-:-:S07]  /*9c80*/  IMAD.MOV.U32 R25, RZ, RZ, R2 ;  /* 0x000000ffff197224 */ /* 0x000fce00078e0002 */
.L_x_9008:
[----:B------:R-:W-:Y:S05]  /*9c90*/  BSYNC.RECONVERGENT B0 ;  /* 0x0000000000007941 */ /* 0x000fea0003800200 */
.L_x_9007:
        /* <DEDUP_REMOVED lines=55> */
.L_x_9010:
[----:B------:R-:W-:Y:S05]  /*a010*/  BSYNC.RECONVERGENT B0 ;  /* 0x0000000000007941 */ /* 0x000fea0003800200 */
.L_x_9009:
[----:B------:R-:W-:Y:S05]  /*a020*/  BRA `(.L_x_9011) ;  /* 0x0000000000407947 */ /* 0x000fea0003800000 */
.L_x_9006:
[----:B0-----:R-:W0:-:S15]  /*a030*/  DFMA R24, R20, R62, R22 ;  /* 0x0000003e1418722b */ /* 0x001e1e0000000016 */
        /* <DEDUP_REMOVED lines=15> */
.L_x_9011:
[----:B------:R-:W-:Y:S05]  /*a130*/  @!P0 BRA `(.L_x_9012) ;  /* 0x0000000400c48947 */ /* 0x000fea0003800000 */
[----:B------:R-:W5:Y:S01]  /*a140*/  LDC.64 R4, c[0x0][0x3a0] ;  /* 0x0000e800ff047b82 */ /* 0x000f620000000a00 */
[----:B----4-:R-:W-:Y:S01]  /*a150*/  IMAD.MOV.U32 R20, RZ, RZ, 0x1 ;  /* 0x00000001ff147424 */ /* 0x010fe200078e00ff */
[----:B------:R-:W-:Y:S01]  /*a160*/  FSETP.GEU.AND P2, PT, |R17|, 6.5827683646048100446e-37, PT ;  /* 0x036000001100780b */ /* 0x000fe20003f4e200 */
[----:B------:R-:W-:Y:S01]  /*a170*/  BSSY.RECONVERGENT B0, `(.L_x_9013) ;  /* 0x0000034000007945 */ /* 0x000fe20003800200 */
[----:B-----5:R-:W4:Y:S02]  /*a180*/  DADD R2, -RZ, |R4| ;  /* 0x00000000ff027229 */ /* 0x020f240000000504 */
        /* <DEDUP_REMOVED lines=44> */
[----:B------:R-:W-:Y:S01]  /*a450*/  MOV R4, R16 ;  /* 0x0000001000047202 */ /* 0x000fe20000000f00 */
[----:B------:R-:W-:Y:S01]  /*a460*/  IMAD.MOV.U32 R5, RZ, RZ, R17 ;  /* 0x000000ffff057224 */ /* 0x000fe200078e0011 */
[----:B------:R-:W-:-:S07]  /*a470*/  MOV R0, 0xa490 ;  /* 0x0000a49000007802 */ /* 0x000fce0000000f00 */
[----:B0123--:R-:W-:Y:S05]  /*a480*/  CALL.REL.NOINC `($__internal_21_$__cuda_sm20_div_rn_f64_full) ;  /* 0x0000003800007944 */ /* 0x00ffea0003c00000 */
[----:B------:R-:W-:Y:S02]  /*a490*/  IMAD.MOV.U32 R20, RZ, RZ, R3 ;  /* 0x000000ffff147224 */ /* 0x000fe400078e0003 */
[----:B------:R-:W-:-:S07]  /*a4a0*/  IMAD.MOV.U32 R21, RZ, RZ, R2 ;  /* 0x000000ffff157224 */ /* 0x000fce00078e0002 */
.L_x_9014:
[----:B------:R-:W-:Y:S05]  /*a4b0*/  BSYNC.RECONVERGENT B0 ;  /* 0x0000000000007941 */ /* 0x000fea0003800200 */
.L_x_9013:
[----:B------:R-:W4:Y:S01]  /*a4c0*/  LDC.64 R4, c[0x0][0x3a8] ;  /* 0x0000ea00ff047b82 */ /* 0x000f220000000a00 */
[----:B------:R-:W-:Y:S01]  /*a4d0*/  IMAD.MOV.U32 R16, RZ, RZ, 0x1 ;  /* 0x00000001ff107424 */ /* 0x000fe200078e00ff */
[----:B------:R-:W-:Y:S01]  /*a4e0*/  FSETP.GEU.AND P2, PT, |R19|, 6.5827683646048100446e-37, PT ;  /* 0x036000001300780b */ /* 0x000fe20003f4e200 */
[----:B------:R-:W-:Y:S01]  /*a4f0*/  BSSY.RECONVERGENT B0, `(.L_x_9015) ;  /* 0x0000034000007945 */ /* 0x000fe20003800200 */
        /* <DEDUP_REMOVED lines=51> */
.L_x_9016:
[----:B------:R-:W-:Y:S05]  /*a830*/  BSYNC.RECONVERGENT B0 ;  /* 0x0000000000007941 */ /* 0x000fea0003800200 */
.L_x_9015:
[----:B------:R-:W-:Y:S05]  /*a840*/  BRA `(.L_x_9017) ;  /* 0x0000000000407947 */ /* 0x000fea0003800000 */
.L_x_9012:
[----:B----4-:R-:W4:-:S15]  /*a850*/  DFMA R20, R16, R62, R18 ;  /* 0x0000003e1014722b */ /* 0x010f1e0000000012 */
        /* <DEDUP_REMOVED lines=15> */
.L_x_9017:
        /* <DEDUP_REMOVED lines=56> */
.L_x_9020:
[----:B------:R-:W-:Y:S05]  /*acd0*/  BSYNC.RECONVERGENT B0 ;  /* 0x0000000000007941 */ /* 0x000fea0003800200 */
.L_x_9019:
        /* <DEDUP_REMOVED lines=55> */
.L_x_9022:
[----:B------:R-:W-:Y:S05]  /*b050*/  BSYNC.RECONVERGENT B0 ;  /* 0x0000000000007941 */ /* 0x000fea0003800200 */
.L_x_9021:
[----:B------:R-:W-:Y:S05]  /*b060*/  BRA `(.L_x_9023) ;  /* 0x0000000000407947 */ /* 0x000fea0003800000 */
.L_x_9018:
        /* <DEDUP_REMOVED lines=16> */
.L_x_9023:
        /* <DEDUP_REMOVED lines=56> */
.L_x_9026:
[----:B------:R-:W-:Y:S05]  /*b4f0*/  BSYNC.RECONVERGENT B0 ;  /* 0x0000000000007941 */ /* 0x000fea0003800200 */
.L_x_9025:
        /* <DEDUP_REMOVED lines=55> */
.L_x_9028:
[----:B------:R-:W-:Y:S05]  /*b870*/  BSYNC.RECONVERGENT B0 ;  /* 0x0000000000007941 */ /* 0x000fea0003800200 */
.L_x_9027:
[----:B------:R-:W-:Y:S05]  /*b880*/  BRA `(.L_x_9029) ;  /* 0x0000000000407947 */ /* 0x000fea0003800000 */
.L_x_9024:
        /* <DEDUP_REMOVED lines=16> */
.L_x_9029:
        /* <DEDUP_REMOVED lines=56> */
.L_x_9032:
[----:B------:R-:W-:Y:S05]  /*bd10*/  BSYNC.RECONVERGENT B0 ;  /* 0x0000000000007941 */ /* 0x000fea0003800200 */
.L_x_9031:
        /* <DEDUP_REMOVED lines=55> */
.L_x_9034:
[----:B------:R-:W-:Y:S05]  /*c090*/  BSYNC.RECONVERGENT B0 ;  /* 0x0000000000007941 */ /* 0x000fea0003800200 */
.L_x_9033:
[----:B------:R-:W-:Y:S05]  /*c0a0*/  BRA `(.L_x_9035) ;  /* 0x00000014004c7947 */ /* 0x000fea0003800000 */
.L_x_9030:
        /* <DEDUP_REMOVED lines=16> */
[----:B0---4-:R-:W-:Y:S05]  /*c1b0*/  BRA `(.L_x_9035) ;  /* 0x0000001400087947 */ /* 0x011fea0003800000 */
.L_x_8987:
[----:B------:R-:W0:Y:S02]  /*c1c0*/  LDCU.64 UR4, c[0x0][0x3a8] ;  /* 0x00007500ff0477ac */ /* 0x000e240008000a00 */
[----:B0-----:R-:W0:-:S15]  /*c1d0*/  DSETP.GE.AND P0, PT, |R4|, |UR4|, PT ;  /* 0x4000000404007e2a */ /* 0x001e1e000bf06200 */
[----:B------:R-:W-:-:S15]  /*c1e0*/  NOP ;  /* 0x0000000000007918 */ /* 0x000fde0000000000 */
[----:B------:R-:W-:-:S15]  /*c1f0*/  NOP ;  /* 0x0000000000007918 */ /* 0x000fde0000000000 */
[----:B------:R-:W-:-:S15]  /*c200*/  NOP ;  /* 0x0000000000007918 */ /* 0x000fde0000000000 */
[----:B------:R-:W-:-:S04]  /*c210*/  NOP ;  /* 0x0000000000007918 */ /* 0x000fc80000000000 */
[----:B0----5:R-:W-:-:S15]  /*c220*/  @P0 DFMA R36, R34, R66, R32 ;  /* 0x000000422224022b */ /* 0x021fde0000000020 */
        /* <DEDUP_REMOVED lines=9> */
[----:B------:R-:W0:-:S15]  /*c2c0*/  @P0 DFMA R38, R32, -R66, R34 ;  /* 0x800000422026022b */ /* 0x000e1e0000000022 */
[----:B------:R-:W-:-:S15]  /*c2d0*/  NOP ;  /* 0x0000000000007918 */ /* 0x000fde0000000000 */
[----:B------:R-:W-:-:S15]  /*c2e0*/  NOP ;  /* 0x0000000000007918 */ /* 0x000fde0000000000 */
[----:B------:R-:W-:-:S15]  /*c2f0*/  NOP ;  /* 0x0000000000007918 */ /* 0x000fde0000000000 */
[----:B------:R-:W-:-:S04]  /*c300*/  NOP ;  /* 0x0000000000007918 */ /* 0x000fc80000000000 */
[----:B------:R-:W1:-:S15]  /*c310*/  @!P0 DFMA R32, R34, R62, -R32 ;  /* 0x0000003e2220822b */ /* 0x000e5e0000000820 */
[----:B------:R-:W-:-:S15]  /*c320*/  NOP ;  /* 0x0000000000007918 */ /* 0x000fde0000000000 */
[----:B------:R-:W-:-:S15]  /*c330*/  NOP ;  /* 0x0000000000007918 */ /* 0x000fde0000000000 */
[----:B------:R-:W-:-:S15]  /*c340*/  NOP ;  /* 0x0000000000007918 */ /* 0x000fde0000000000 */
[----:B------:R-:W-:-:S04]  /*c350*/  NOP ;  /* 0x0000000000007918 */ /* 0x000fc80000000000 */
[----:B------:R-:W-:-:S15]  /*c360*/  @P0 DFMA R48, R30, R66, R28 ;  /* 0x000000421e30022b */ /* 0x000fde000000001c */
        /* <DEDUP_REMOVED lines=9> */
[----:B------:R-:W2:-:S15]  /*c400*/  @P0 DFMA R34, R28, -R66, R30 ;  /* 0x800000421c22022b */ /* 0x000e9e000000001e */
        /* <DEDUP_REMOVED lines=29> */
[----:B------:R-:W-:-:S15]  /*c5e0*/  @P0 DMUL R36, R36, R64 ;  /* 0x0000004024240228 */ /* 0x000fde0000000000 */
[----:B------:R-:W-:-:S15]  /*c5f0*/  NOP ;  /* 0x0000000000007918 */ /* 0x000fde0000000000 */
[----:B------:R-:W-:-:S15]  /*c600*/  NOP ;  /* 0x0000000000007918 */ /* 0x000fde0000000000 */
[----:B------:R-:W-:-:S15]  /*c610*/  NOP ;  /* 0x0000000000007918 */ /* 0x000fde0000000000 */
[----:B------:R-:W-:-:S04]  /*c620*/  NOP ;  /* 0x0000000000007918 */ /* 0x000fc80000000000 */
[----:B-1----:R-:W-:-:S15]  /*c630*/  @!P0 DMUL R38, R32, R60 ;  /* 0x0000003c20268228 */ /* 0x002fde0000000000 */
        /* <DEDUP_REMOVED lines=24> */
[----:B---3--:R-:W-:-:S15]  /*c7c0*/  @!P0 DMUL R34, R28, R60 ;  /* 0x0000003c1c228228 */ /* 0x008fde0000000000 */
        /* <DEDUP_REMOVED lines=9> */
[----:B------:R-:W0:-:S15]  /*c860*/  @P0 DFMA R54, R22, R66, R20 ;  /* 0x000000421636022b */ /* 0x000e1e0000000014 */
[----:B------:R-:W-:-:S15]  /*c870*/  NOP ;  /* 0x0000000000007918 */ /* 0x000fde0000000000 */
[----:B------:R-:W-:-:S15]  /*c880*/  NOP ;  /* 0x0000000000007918 */ /* 0x000fde0000000000 */
[----:B------:R-:W-:-:S15]  /*c890*/  NOP ;  /* 0x0000000000007918 */ /* 0x000fde0000000000 */
[----:B------:R-:W-:-:S04]  /*c8a0*/  NOP ;  /* 0x0000000000007918 */ /* 0x000fc80000000000 */
[----:B------:R-:W2:-:S15]  /*c8b0*/  @!P0 DFMA R50, R20, R62, R22 ;  /* 0x0000003e1432822b */ /* 0x000e9e0000000016 */
[----:B------:R-:W-:-:S15]  /*c8c0*/  NOP ;  /* 0x0000000000007918 */ /* 0x000fde0000000000 */
[----:B------:R-:W-:-:S15]  /*c8d0*/  NOP ;  /* 0x0000000000007918 */ /* 0x000fde0000000000 */
[----:B------:R-:W-:-:S15]  /*c8e0*/  NOP ;  /* 0x0000000000007918 */ /* 0x000fde0000000000 */
[----:B------:R-:W-:-:S04]  /*c8f0*/  NOP ;  /* 0x0000000000007918 */ /* 0x000fc80000000000 */
[----:B------:R-:W3:-:S15]  /*c900*/  @P0 DFMA R26, R20, -R66, R22 ;  /* 0x80000042141a022b */ /* 0x000ede0000000016 */
[----:B------:R-:W-:-:S15]  /*c910*/  NOP ;  /* 0x0000000000007918 */ /* 0x000fde0000000000 */
[----:B------:R-:W-:-:S15]  /*c920*/  NOP ;  /* 0x0000000000007918 */ /* 0x000fde0000000000 */
[----:B------:R-:W-:-:S15]  /*c930*/  NOP ;  /* 0x0000000000007918 */ /* 0x000fde0000000000 */
[----:B------:R-:W-:-:S04]  /*c940*/  NOP ;  /* 0x0000000000007918 */ /* 0x000fc80000000000 */
[----:B------:R-:W-:-:S15]  /*c950*/  @!P0 DFMA R4, R22, R62, -R20 ;  /* 0x0000003e1604822b */ /* 0x000fde0000000814 */
        /* <DEDUP_REMOVED lines=19> */
[----:B------:R-:W1:-:S15]  /*ca90*/  @P0 DFMA R20, R18, R66, R16 ;  /* 0x000000421214022b */ /* 0x000e5e0000000010 */
        /* <DEDUP_REMOVED lines=9> */
[----:B------:R-:W4:-:S15]  /*cb30*/  @P0 DFMA R22, R16, -R66, R18 ;  /* 0x800000421016022b */ /* 0x000f1e0000000012 */
        /* <DEDUP_REMOVED lines=39> */
[----:B--2---:R-:W-:-:S15]  /*cdb0*/  @!P0 DMUL R24, R50, R60 ;  /* 0x0000003c32188228 */ /* 0x004fde0000000000 */
[----:B------:R-:W-:-:S15]  /*cdc0*/  NOP ;  /* 0x0000000000007918 */ /* 0x000fde0000000000 */
[----:B------:R-:W-:-:S15]  /*cdd0*/  NOP ;  /* 0x0000000000007918 */ /* 0x000fde0000000000 */
[----:B------:R-:W-:-:S15]  /*cde0*/  NOP ;  /* 0x0000000000007918 */ /* 0x000fde0000000000 */
[----:B------:R-:W-:-:S04]  /*cdf0*/  NOP ;  /* 0x0000000000007918 */ /* 0x000fc80000000000 */
[----:B------:R-:W2:-:S15]  /*ce00*/  @P0 DFMA R12, R10, R66, R8 ;  /* 0x000000420a0c022b */ /* 0x000e9e0000000008 */
        /* <DEDUP_REMOVED lines=34> */
[----:B---3--:R-:W-:-:S15]  /*d030*/  @P0 DMUL R26, R26, R64 ;  /* 0x000000401a1a0228 */ /* 0x008fde0000000000 */
        /* <DEDUP_REMOVED lines=9> */
[----:B----4-:R-:W-:-:S15]  /*d0d0*/  @P0 DMUL R22, R22, R64 ;  /* 0x0000004016160228 */ /* 0x010fde0000000000 */
        /* <DEDUP_REMOVED lines=39> */
[----:B------:R1:W2:-:S15]  /*d350*/  @!P0 DMUL R26, R4, R60 ;  /* 0x0000003c041a8228 */ /* 0x00029e0000000000 */
[----:B------:R-:W-:-:S15]  /*d360*/  NOP ;  /* 0x0000000000007918 */ /* 0x000fde0000000000 */
[----:B------:R-:W-:-:S15]  /*d370*/  NOP ;  /* 0x0000000000007918 */ /* 0x000fde0000000000 */
[----:B------:R-:W-:-:S15]  /*d380*/  NOP ;  /* 0x0000000000007918 */ /* 0x000fde0000000000 */
[----:B------:R-:W-:-:S04]  /*d390*/  NOP ;  /* 0x0000000000007918 */ /* 0x000fc80000000000 */
[----:B------:R1:W3:-:S15]  /*d3a0*/  @!P0 DMUL R20, R2, R60 ;  /* 0x0000003c02148228 */ /* 0x0002de0000000000 */
        /* <DEDUP_REMOVED lines=34> */
[----:B0-234-:R1:W0:Y:S02]  /*d5d0*/  @!P0 DMUL R10, R40, R60 ;  /* 0x0000003c280a8228 */ /* 0x01d2240000000000 */
.L_x_9035:
[----:B-1----:R-:W1:Y:S02]  /*d5e0*/  LDC.64 R2, c[0x0][0x3b0] ;  /* 0x0000ec00ff027b82 */ /* 0x002e640000000a00 */
[----:B-1----:R-:W-:-:S04]  /*d5f0*/  IMAD.WIDE.U32 R44, R44, 0x10, R2 ;  /* 0x000000102c2c7825 */ /* 0x002fc800078e0002 */
[----:B------:R-:W-:-:S05]  /*d600*/  IMAD.WIDE.U32 R44, R7, 0x20, R44 ;  /* 0x00000020072c7825 */ /* 0x000fca00078e002c */
[----:B--2---:R-:W-:Y:S04]  /*d610*/  STG.E.ENL2.256 desc[UR6][R44.64], R36, R32 ;  /* 0xf80000242c20797f */ /* 0x004fe8000f121806 */
[----:B0--3--:R-:W-:Y:S04]  /*d620*/  STG.E.ENL2.256 desc[UR6][R44.64+0x1000], R28, R24 ;  /* 0xf800801c2c18797f */ /* 0x009fe8000f121806 */
[----:B------:R-:W-:Y:S04]  /*d630*/  STG.E.ENL2.256 desc[UR6][R44.64+0x2000], R20, R16 ;  /* 0xf80100142c10797f */ /* 0x000fe8000f121806 */
[----:B------:R-:W-:Y:S01]  /*d640*/  STG.E.ENL2.256 desc[UR6][R44.64+0x3000], R12, R8 ;  /* 0xf801800c2c08797f */ /* 0x000fe2000f121806 */
[----:B------:R-:W-:Y:S05]  /*d650*/  EXIT ;  /* 0x000000000000794d */ /* 0x000fea0003800000 */
        .weak           $__internal_20_$__cuda_sm20_dblrcp_rn_slowpath_v3
        .type           $__internal_20_$__cuda_sm20_dblrcp_rn_slowpath_v3,@function
        .size           $__internal_20_$__cuda_sm20_dblrcp_rn_slowpath_v3,($__internal_21_$__cuda_sm20_div_rn_f64_full - $__internal_20_$__cuda_sm20_dblrcp_rn_slowpath_v3)
$__internal_20_$__cuda_sm20_dblrcp_rn_slowpath_v3:
        /* <DEDUP_REMOVED lines=58> */
.L_x_9039:
        /* <DEDUP_REMOVED lines=33> */
.L_x_9037:
[----:B------:R-:W-:Y:S02]  /*dc10*/  LOP3.LUT R5, R47, 0x80000, RZ, 0xfc, !PT ;  /* 0x000800002f057812 */ /* 0x000fe400078efcff */
[----:B------:R-:W-:-:S07]  /*dc20*/  MOV R4, R46 ;  /* 0x0000002e00047202 */ /* 0x000fce0000000f00 */
.L_x_9038:
[----:B------:R-:W-:Y:S05]  /*dc30*/  BSYNC.RECONVERGENT B1 ;  /* 0x0000000000017941 */ /* 0x000fea0003800200 */
.L_x_9036:
[----:B------:R-:W-:Y:S02]  /*dc40*/  IMAD.MOV.U32 R3, RZ, RZ, R4 ;  /* 0x000000ffff037224 */ /* 0x000fe400078e0004 */
[----:B------:R-:W-:Y:S02]  /*dc50*/  IMAD.MOV.U32 R2, RZ, RZ, R5 ;  /* 0x000000ffff027224 */ /* 0x000fe400078e0005 */
[----:B------:R-:W-:Y:S02]  /*dc60*/  IMAD.MOV.U32 R4, RZ, RZ, R0 ;  /* 0x000000ffff047224 */ /* 0x000fe400078e0000 */
[----:B------:R-:W-:-:S04]  /*dc70*/  IMAD.MOV.U32 R5, RZ, RZ, 0x0 ;  /* 0x00000000ff057424 */ /* 0x000fc800078e00ff */
[----:B------:R-:W-:Y:S05]  /*dc80*/  RET.REL.NODEC R4 `(_ZN2at6native29vectorized_elementwise_kernelILi2ENS0_13BUnaryFunctorIN3c107complexIdEES5_S5_NS0_15binary_internal10DivFunctorIS5_EEEESt5arrayIPcLm2EEEEviT0_T1_) ;  /* 0xffffff2004dc7950 */ /* 0x000fea0003c3ffff */
        .weak           $__internal_21_$__cuda_sm20_div_rn_f64_full
        .type           $__internal_21_$__cuda_sm20_div_rn_f64_full,@function
        .size           $__internal_21_$__cuda_sm20_div_rn_f64_full,(.L_x_18211 - $__internal_21_$__cuda_sm20_div_rn_f64_full)
$__internal_21_$__cuda_sm20_div_rn_f64_full:
        /* <DEDUP_REMOVED lines=10> */
[----:B------:R-:W-:Y:S01]  /*dd30*/  IMAD.MOV.U32 R52, RZ, RZ, R50 ;  /* 0x000000ffff347224 */ /* 0x000fe200078e0032 */
[----:B------:R-:W-:Y:S01]  /*dd40*/  LOP3.LUT R2, R51, 0x7ff00000, RZ, 0xc0, !PT ;  /* 0x7ff0000033027812 */ /* 0x000fe200078ec0ff */
[----:B------:R-:W-:Y:S01]  /*dd50*/  BSSY.RECONVERGENT B1, `(.L_x_9040) ;  /* 0x0000079000017945 */ /* 0x000fe20003800200 */
[----:B------:R-:W-:-:S02]  /*dd60*/  LOP3.LUT R6, R3, 0x7ff00000, RZ, 0xc0, !PT ;  /* 0x7ff0000003067812 */ /* 0x000fc400078ec0ff */
[----:B------:R-:W0:Y:S01]  /*dd70*/  @!P1 DMUL R48, R46, 8.98846567431157953865e+307 ;  /* 0x7fe000002e309828 */ /* 0x000e220000000000 */
[----:B------:R-:W-:Y:S01]  /*dd80*/  MOV R3, 0x1ca00000 ;  /* 0x1ca0000000037802 */ /* 0x000fe20000000f00 */
[----:B0-----:R-:W0:Y:S01]  /*dd90*/  MUFU.RCP64H R55, R49 ;  /* 0x0000003100377308 */ /* 0x001e220000001800 */
[----:B------:R-:W-:Y:S02]  /*dda0*/  @!P3 LOP3.LUT R4, R47, 0x7ff00000, RZ, 0xc0, !PT ;  /* 0x7ff000002f04b812 */ /* 0x000fe400078ec0ff */
[C---:B------:R-:W-:Y:S02]  /*ddb0*/  ISETP.GE.U32.AND P2, PT, R2.reuse, R6, PT ;  /* 0x000000060200720c */ /* 0x040fe40003f46070 */
[----:B------:R-:W-:Y:S02]  /*ddc0*/  @!P3 ISETP.GE.U32.AND P4, PT, R2, R4, PT ;  /* 0x000000040200b20c */ /* 0x000fe40003f86070 */
[C---:B------:R-:W-:Y:S02]  /*ddd0*/  SEL R5, R3.reuse, 0x63400000, !P2 ;  /* 0x6340000003057807 */ /* 0x040fe40005000000 */
[----:B------:R-:W-:-:S02]  /*dde0*/  @!P3 SEL R4, R3, 0x63400000, !P4 ;  /* 0x634000000304b807 */ /* 0x000fc40006000000 */
[--C-:B------:R-:W-:Y:S02]  /*ddf0*/  LOP3.LUT R53, R5, 0x800fffff, R51.reuse, 0xf8, !PT ;  /* 0x800fffff05357812 */ /* 0x100fe400078ef833 */
[----:B------:R-:W-:Y:S02]  /*de00*/  @!P3 LOP3.LUT R4, R4, 0x80000000, R51, 0xf8, !PT ;  /* 0x800000000404b812 */ /* 0x000fe400078ef833 */
[----:B------:R-:W-:Y:S02]  /*de10*/  @!P1 LOP3.LUT R6, R49, 0x7ff00000, RZ, 0xc0, !PT ;  /* 0x7ff0000031069812 */ /* 0x000fe400078ec0ff */
[----:B------:R-:W-:Y:S01]  /*de20*/  @!P3 LOP3.LUT R5, R4, 0x100000, RZ, 0xfc, !PT ;  /* 0x001000000405b812 */ /* 0x000fe200078efcff */
[----:B------:R-:W-:-:S15]  /*de30*/  @!P3 IMAD.MOV.U32 R4, RZ, RZ, RZ ;  /* 0x000000ffff04b224 */ /* 0x000fde00078e00ff */
        /* <DEDUP_REMOVED lines=29> */
[----:B------:R-:W-:-:S04]  /*e010*/  @!P3 LOP3.LUT R4, R53, 0x7ff00000, RZ, 0xc0, !PT ;  /* 0x7ff000003504b812 */ /* 0x000fc800078ec0ff */
[----:B------:R-:W-:-:S04]  /*e020*/  IADD3 R5, PT, PT, R4, -0x1, RZ ;  /* 0xffffffff04057810 */ /* 0x000fc80007ffe0ff */
[----:B------:R-:W-:Y:S01]  /*e030*/  ISETP.GT.U32.AND P1, PT, R5, 0x7feffffe, PT ;  /* 0x7feffffe0500780c */ /* 0x000fe20003f24070 */
[----:B------:R-:W-:-:S05]  /*e040*/  VIADD R5, R6, 0xffffffff ;  /* 0xffffffff06057836 */ /* 0x000fca0000000000 */
[----:B------:R-:W-:-:S15]  /*e050*/  ISETP.GT.U32.OR P1, PT, R5, 0x7feffffe, P1 ;  /* 0x7feffffe0500780c */ /* 0x000fde0000f24470 */
        /* <DEDUP_REMOVED lines=45> */
[----:B------:R-:W-:Y:S02]  /*e330*/  IMAD.MOV.U32 R56, RZ, RZ, R3 ;  /* 0x000000ffff387224 */ /* 0x000fe400078e0003 */
[----:B------:R-:W-:Y:S01]  /*e340*/  IMAD.MOV.U32 R57, RZ, RZ, R2 ;  /* 0x000000ffff397224 */ /* 0x000fe200078e0002 */
[----:B------:R-:W-:Y:S06]  /*e350*/  BRA `(.L_x_9042) ;  /* 0x0000000000607947 */ /* 0x000fec0003800000 */
.L_x_9041:
        /* <DEDUP_REMOVED lines=12> */
[----:B------:R-:W-:Y:S02]  /*e420*/  @!P1 IMAD.MOV.U32 R56, RZ, RZ, RZ ;  /* 0x000000ffff389224 */ /* 0x000fe400078e00ff */
[----:B------:R-:W-:Y:S01]  /*e430*/  @!P1 IMAD.MOV.U32 R57, RZ, RZ, R2 ;  /* 0x000000ffff399224 */ /* 0x000fe200078e0002 */
[----:B------:R-:W-:Y:S01]  /*e440*/  @P1 MOV R57, R3 ;  /* 0x0000000300391202 */ /* 0x000fe20000000f00 */
[----:B------:R-:W-:Y:S01]  /*e450*/  @P1 IMAD.MOV.U32 R56, RZ, RZ, RZ ;  /* 0x000000ffff381224 */ /* 0x000fe200078e00ff */
[----:B------:R-:W-:Y:S06]  /*e460*/  BRA `(.L_x_9042) ;  /* 0x00000000001c7947 */ /* 0x000fec0003800000 */
.L_x_9044:
[----:B------:R-:W-:Y:S01]  /*e470*/  LOP3.LUT R2, R47, 0x80000, RZ, 0xfc, !PT ;  /* 0x000800002f027812 */ /* 0x000fe200078efcff */
[----:B------:R-:W-:-:S04]  /*e480*/  IMAD.MOV.U32 R56, RZ, RZ, R46 ;  /* 0x000000ffff387224 */ /* 0x000fc800078e002e */
[----:B------:R-:W-:Y:S01]  /*e490*/  IMAD.MOV.U32 R57, RZ, RZ, R2 ;  /* 0x000000ffff397224 */ /* 0x000fe200078e0002 */
[----:B------:R-:W-:Y:S06]  /*e4a0*/  BRA `(.L_x_9042) ;  /* 0x00000000000c7947 */ /* 0x000fec0003800000 */
.L_x_9043:
[----:B------:R-:W-:Y:S01]  /*e4b0*/  LOP3.LUT R2, R51, 0x80000, RZ, 0xfc, !PT ;  /* 0x0008000033027812 */ /* 0x000fe200078efcff */
[----:B------:R-:W-:-:S04]  /*e4c0*/  IMAD.MOV.U32 R56, RZ, RZ, R50 ;  /* 0x000000ffff387224 */ /* 0x000fc800078e0032 */
[----:B------:R-:W-:-:S07]  /*e4d0*/  IMAD.MOV.U32 R57, RZ, RZ, R2 ;  /* 0x000000ffff397224 */ /* 0x000fce00078e0002 */
.L_x_9042:
[----:B------:R-:W-:Y:S05]  /*e4e0*/  BSYNC.RECONVERGENT B1 ;  /* 0x0000000000017941 */ /* 0x000fea0003800200 */
.L_x_9040:
[----:B------:R-:W-:Y:S01]  /*e4f0*/  IMAD.MOV.U32 R4, RZ, RZ, R0 ;  /* 0x000000ffff047224 */ /* 0x000fe200078e0000 */
[----:B------:R-:W-:Y:S01]  /*e500*/  MOV R3, R56 ;  /* 0x0000003800037202 */ /* 0x000fe20000000f00 */
[----:B------:R-:W-:Y:S02]  /*e510*/  IMAD.MOV.U32 R5, RZ, RZ, 0x0 ;  /* 0x00000000ff057424 */ /* 0x000fe400078e00ff */
[----:B------:R-:W-:Y:S02]  /*e520*/  IMAD.MOV.U32 R2, RZ, RZ, R57 ;  /* 0x000000ffff027224 */ /* 0x000fe400078e0039 */
[----:B------:R-:W-:Y:S05]  /*e530*/  RET.REL.NODEC R4 `(_ZN2at6native29vectorized_elementwise_kernelILi2ENS0_13BUnaryFunctorIN3c107complexIdEES5_S5_NS0_15binary_internal10DivFunctorIS5_EEEESt5arrayIPcLm2EEEEviT0_T1_) ;  /* 0xffffff1804b07950 */ /* 0x000fea0003c3ffff */
.L_x_9045:
        /* <DEDUP_REMOVED lines=12> */
.L_x_18211:


//--------------------- .text._ZN2at6native29vectorized_elementwise_kernelILi4ENS0_13BUnaryFunctorIN3c107complexIdEES5_S5_NS0_15binary_internal10DivFunctorIS5_EEEESt5arrayIPcLm2EEEEviT0_T1_ --------------------------
	.section	.text._ZN2at6native29vectorized_elementwise_kernelILi4ENS0_13BUnaryFunctorIN3c107complexIdEES5_S5_NS0_15binary_internal10DivFunctorIS5_EEEESt5arrayIPcLm2EEEEviT0_T1_,"ax",@progbits
	.align	128
        .global         _ZN2at6native29vectorized_elementwise_kernelILi4ENS0_13BUnaryFunctorIN3c107complexIdEES5_S5_NS0_15binary_internal10DivFunctorIS5_EEEESt5arrayIPcLm2EEEEviT0_T1_
        .type           _ZN2at6native29vectorized_elementwise_kernelILi4ENS0_13BUnaryFunctorIN3c107complexIdEES5_S5_NS0_15binary_internal10DivFunctorIS5_EEEESt5arrayIPcLm2EEEEviT0_T1_,@function
        .size           _ZN2at6native29vectorized_elementwise_kernelILi4ENS0_13BUnaryFunctorIN3c107complexIdEES5_S5_NS0_15binary_internal10DivFunctorIS5_EEEESt5arrayIPcLm2EEEEviT0_T1_,(.L_x_18213 - _ZN2at6native29vectorized_elementwise_kernelILi4ENS0_13BUnaryFunctorIN3c107complexIdEES5_S5_NS0_15binary_internal10DivFunctorIS5_EEEESt5arrayIPcLm2EEEEviT0_T1_)
        .other          _ZN2at6native29vectorized_elementwise_kernelILi4ENS0_13BUnaryFunctorIN3c107complexIdEES5_S5_NS0_15binary_internal10DivFunctorIS5_EEEESt5arrayIPcLm2EEEEviT0_T1_,@"STO_CUDA_ENTRY STV_DEFAULT"
_ZN2at6native29vectorized_elementwise_kernelILi4ENS0_13BUnaryFunctorIN3c107complexIdEES5_S5_NS0_15binary_internal10DivFunctorIS5_EEEESt5arrayIPcLm2EEEEviT0_T1_:
.text._ZN2at6native29vectorized_elementwise_kernelILi4ENS0_13BUnaryFunctorIN3c107complexIdEES5_S5_NS0_15binary_internal10DivFunctorIS5_EEEESt5arrayIPcLm2EEEEviT0_T1_:
        /* <DEDUP_REMOVED lines=125> */
[----:B--2--5:R-:W-:Y:S05]  /*07d0*/  CALL.REL.NOINC `($__internal_23_$__cuda_sm20_div_rn_f64_full) ;  /* 0x000000d4002c7944 */ /* 0x024fea0003c00000 */
[----:B------:R-:W-:Y:S01]  /*07e0*/  MOV R64, R3 ;  /* 0x0000000300407202 */ /* 0x000fe20000000f00 */
[----:B------:R-:W-:-:S07]  /*07f0*/  IMAD.MOV.U32 R65, RZ, RZ, R2 ;  /* 0x000000ffff417224 */ /* 0x000fce00078e0002 */
.L_x_9047:
        /* <DEDUP_REMOVED lines=37> */
[----:B-----5:R-:W-:Y:S05]  /*0a50*/  CALL.REL.NOINC `($__internal_22_$__cuda_sm20_dblrcp_rn_slowpath_v3) ;  /* 0x000000cc00007944 */ /* 0x020fea0003c00000 */
[----:B------:R-:W-:Y:S02]  /*0a60*/  IMAD.MOV.U32 R62, RZ, RZ, R3 ;  /* 0x000000ffff3e7224 */ /* 0x000fe400078e0003 */
[----:B------:R-:W-:-:S07]  /*0a70*/  IMAD.MOV.U32 R63, RZ, RZ, R2 ;  /* 0x000000ffff3f7224 */ /* 0x000fce00078e0002 */
.L_x_9049:
[----:B------:R-:W-:Y:S05]  /*0a80*/  BSYNC.RECONVERGENT B0 ;  /* 0x0000000000007941 */ /* 0x000fea0003800200 */
.L_x_9048:
        /* <DEDUP_REMOVED lines=52> */
[----:B-----5:R-:W-:Y:S05]  /*0dd0*/  CALL.REL.NOINC `($__internal_23_$__cuda_sm20_div_rn_f64_full) ;  /* 0x000000cc00ac7944 */ /* 0x020fea0003c00000 */
[----:B------:R-:W-:Y:S02]  /*0de0*/  IMAD.MOV.U32 R60, RZ, RZ, R3 ;  /* 0x000000ffff3c7224 */ /* 0x000fe400078e0003 */
[----:B------:R-:W-:-:S07]  /*0df0*/  IMAD.MOV.U32 R61, RZ, RZ, R2 ;  /* 0x000000ffff3d7224 */ /* 0x000fce00078e0002 */
.L_x_9050:
        /* <DEDUP_REMOVED lines=37> */
[----:B-----5:R-:W-:Y:S05]  /*1050*/  CALL.REL.NOINC `($__internal_22_$__cuda_sm20_dblrcp_rn_slowpath_v3) ;  /* 0x000000c400807944 */ /* 0x020fea0003c00000 */
[----:B------:R-:W-:Y:S01]  /*1060*/  IMAD.MOV.U32 R44, RZ, RZ, R3 ;  /* 0x000000ffff2c7224 */ /* 0x000fe200078e0003 */
[----:B------:R-:W-:-:S07]  /*1070*/  MOV R45, R2 ;  /* 0x00000002002d7202 */ /* 0x000fce0000000f00 */
.L_x_9052:
[----:B------:R-:W-:Y:S05]  /*1080*/  BSYNC.RECONVERGENT B0 ;  /* 0x0000000000007941 */ /* 0x000fea0003800200 */
.L_x_9051:
        /* <DEDUP_REMOVED lines=68> */
[----:B------:R-:W-:Y:S05]  /*14d0*/  CALL.REL.NOINC `($__internal_23_$__cuda_sm20_div_rn_f64_full) ;  /* 0x000000c400ec7944 */ /* 0x000fea0003c00000 */
[----:B------:R-:W-:Y:S02]  /*14e0*/  IMAD.MOV.U32 R24, RZ, RZ, R3 ;  /* 0x000000ffff187224 */ /* 0x000fe400078e0003 */
[----:B------:R-:W-:-:S07]  /*14f0*/  IMAD.MOV.U32 R25, RZ, RZ, R2 ;  /* 0x000000ffff197224 */ /* 0x000fce00078e0002 */
.L_x_9059:
[----:B------:R-:W-:Y:S05]  /*1500*/  BSYNC.RECONVERGENT B3 ;  /* 0x0000000000037941 */ /* 0x000fea0003800200 */
.L_x_9058:
        /* <DEDUP_REMOVED lines=52> */
[----:B------:R-:W-:Y:S05]  /*1850*/  CALL.REL.NOINC `($__internal_23_$__cuda_sm20_div_rn_f64_full) ;  /* 0x000000c4000c7944 */ /* 0x000fea0003c00000 */
[----:B------:R-:W-:Y:S02]  /*1860*/  IMAD.MOV.U32 R26, RZ, RZ, R3 ;  /* 0x000000ffff1a7224 */ /* 0x000fe400078e0003 */
[----:B------:R-:W-:-:S07]  /*1870*/  IMAD.MOV.U32 R27, RZ, RZ, R2 ;  /* 0x000000ffff1b7224 */ /* 0x000fce00078e0002 */
.L_x_9061:
[----:B------:R-:W-:Y:S05]  /*1880*/  BSYNC.RECONVERGENT B3 ;  /* 0x0000000000037941 */ /* 0x000fea0003800200 */
.L_x_9060:
[----:B------:R-:W-:Y:S05]  /*1890*/  BRA `(.L_x_9056) ;  /* 0x0000000000407947 */ /* 0x000fea0003800000 */
.L_x_9057:
        /* <DEDUP_REMOVED lines=16> */
.L_x_9056:
[----:B------:R-:W-:Y:S05]  /*19a0*/  BSYNC.RECONVERGENT B2 ;  /* 0x0000000000027941 */ /* 0x000fea0003800200 */
.L_x_9055:
        /* <DEDUP_REMOVED lines=62> */
[----:B01----:R-:W-:Y:S05]  /*1d90*/  CALL.REL.NOINC `($__internal_23_$__cuda_sm20_div_rn_f64_full) ;  /* 0x000000bc00bc7944 */ /* 0x003fea0003c00000 */
[----:B------:R-:W-:Y:S02]  /*1da0*/  IMAD.MOV.U32 R28, RZ, RZ, R3 ;  /* 0x000000ffff1c7224 */ /* 0x000fe400078e0003 */
[----:B------:R-:W-:-:S07]  /*1db0*/  IMAD.MOV.U32 R29, RZ, RZ, R2 ;  /* 0x000000ffff1d7224 */ /* 0x000fce00078e0002 */
.L_x_9066:
[----:B------:R-:W-:Y:S05]  /*1dc0*/  BSYNC.RECONVERGENT B3 ;  /* 0x0000000000037941 */ /* 0x000fea0003800200 */
.L_x_9065:
        /* <DEDUP_REMOVED lines=55> */
.L_x_9068:
[----:B------:R-:W-:Y:S05]  /*2140*/  BSYNC.RECONVERGENT B3 ;  /* 0x0000000000037941 */ /* 0x000fea0003800200 */
.L_x_9067:
[----:B------:R-:W-:Y:S05]  /*2150*/  BRA `(.L_x_9063) ;  /* 0x0000000000407947 */ /* 0x000fea0003800000 */
.L_x_9064:
        /* <DEDUP_REMOVED lines=16> */
.L_x_9063:
[----:B------:R-:W-:Y:S05]  /*2260*/  BSYNC.RECONVERGENT B2 ;  /* 0x0000000000027941 */ /* 0x000fea0003800200 */
.L_x_9062:
        /* <DEDUP_REMOVED lines=63> */
[----:B0123--:R-:W-:Y:S05]  /*2660*/  CALL.REL.NOINC `($__internal_23_$__cuda_sm20_div_rn_f64_full) ;  /* 0x000000b400887944 */ /* 0x00ffea0003c00000 */
[----:B------:R-:W-:Y:S02]  /*2670*/  IMAD.MOV.U32 R32, RZ, RZ, R3 ;  /* 0x000000ffff207224 */ /* 0x000fe400078e0003 */
[----:B------:R-:W-:-:S07]  /*2680*/  IMAD.MOV.U32 R33, RZ, RZ, R2 ;  /* 0x000000ffff217224 */ /* 0x000fce00078e0002 */
.L_x_9073:
[----:B------:R-:W-:Y:S05]  /*2690*/  BSYNC.RECONVERGENT B3 ;  /* 0x0000000000037941 */ /* 0x000fea0003800200 */
.L_x_9072:
        /* <DEDUP_REMOVED lines=55> */
.L_x_9075:
[----:B------:R-:W-:Y:S05]  /*2a10*/  BSYNC.RECONVERGENT B3 ;  /* 0x0000000000037941 */ /* 0x000fea0003800200 */
.L_x_9074:
[----:B------:R-:W-:Y:S05]  /*2a20*/  BRA `(.L_x_9070) ;  /* 0x0000000000407947 */ /* 0x000fea0003800000 */
.L_x_9071:
        /* <DEDUP_REMOVED lines=16> */
.L_x_9070:
[----:B------:R-:W-:Y:S05]  /*2b30*/  BSYNC.RECONVERGENT B2 ;  /* 0x0000000000027941 */ /* 0x000fea0003800200 */
.L_x_9069:
        /* <DEDUP_REMOVED lines=62> */
[----:B01234-:R-:W-:Y:S05]  /*2f20*/  CALL.REL.NOINC `($__internal_23_$__cuda_sm20_div_rn_f64_full) ;  /* 0x000000ac00587944 */ /* 0x01ffea0003c00000 */
[----:B------:R-:W-:Y:S01]  /*2f30*/  IMAD.MOV.U32 R36, RZ, RZ, R3 ;  /* 0x000000ffff247224 */ /* 0x000fe200078e0003 */
[----:B------:R-:W-:-:S07]  /*2f40*/  MOV R37, R2 ;  /* 0x0000000200257202 */ /* 0x000fce0000000f00 */
.L_x_9080:
[----:B------:R-:W-:Y:S05]  /*2f50*/  BSYNC.RECONVERGENT B3 ;  /* 0x0000000000037941 */ /* 0x000fea0003800200 */
.L_x_9079:
        /* <DEDUP_REMOVED lines=55> */
.L_x_9082:
[----:B------:R-:W-:Y:S05]  /*32d0*/  BSYNC.RECONVERGENT B3 ;  /* 0x0000000000037941 */ /* 0x000fea0003800200 */
.L_x_9081:
[----:B------:R-:W-:Y:S05]  /*32e0*/  BRA `(.L_x_9077) ;  /* 0x0000000000407947 */ /* 0x000fea0003800000 */
.L_x_9078:
        /* <DEDUP_REMOVED lines=16> */
.L_x_9077:
[----:B------:R-:W-:Y:S05]  /*33f0*/  BSYNC.RECONVERGENT B2 ;  /* 0x0000000000027941 */ /* 0x000fea0003800200 */
.L_x_9076:
        /* <DEDUP_REMOVED lines=64> */
[----:B------:R-:W-:Y:S01]  /*3800*/  MOV R40, R3 ;  /* 0x0000000300287202 */ /* 0x000fe20000000f00 */
[----:B------:R-:W-:-:S07]  /*3810*/  IMAD.MOV.U32 R41, RZ, RZ, R2 ;  /* 0x000000ffff297224 */ /* 0x000fce00078e0002 */
.L_x_9087:
[----:B------:R-:W-:Y:S05]  /*3820*/  BSYNC.RECONVERGENT B3 ;  /* 0x0000000000037941 */ /* 0x000fea0003800200 */
.L_x_9086:
        /* <DEDUP_REMOVED lines=55> */
.L_x_9089:
[----:B------:R-:W-:Y:S05]  /*3ba0*/  BSYNC.RECONVERGENT B3 ;  /* 0x0000000000037941 */ /* 0x000fea0003800200 */
.L_x_9088:
[----:B------:R-:W-:Y:S05]  /*3bb0*/  BRA `(.L_x_9084) ;  /* 0x0000000000407947 */ /* 0x000fea0003800000 */
.L_x_9085:
        /* <DEDUP_REMOVED lines=16> */
.L_x_9084:
[----:B------:R-:W-:Y:S05]  /*3cc0*/  BSYNC.RECONVERGENT B2 ;  /* 0x0000000000027941 */ /* 0x000fea0003800200 */
.L_x_9083:
        /* <DEDUP_REMOVED lines=62> */
[----:B-1234-:R-:W-:Y:S05]  /*40b0*/  CALL.REL.NOINC `($__internal_23_$__cuda_sm20_div_rn_f64_full) ;  /* 0x0000009800f47944 */ /* 0x01efea0003c00000 */
[----:B------:R-:W-:Y:S02]  /*40c0*/  IMAD.MOV.U32 R8, RZ, RZ, R3 ;  /* 0x000000ffff087224 */ /* 0x000fe400078e0003 */
[----:B------:R-:W-:-:S07]  /*40d0*/  IMAD.MOV.U32 R9, RZ, RZ, R2 ;  /* 0x000000ffff097224 */ /* 0x000fce00078e0002 */
.L_x_9094:
[----:B------:R-:W-:Y:S05]  /*40e0*/  BSYNC.RECONVERGENT B3 ;  /* 0x0000000000037941 */ /* 0x000fea0003800200 */
.L_x_9093:
        /* <DEDUP_REMOVED lines=55> */
.L_x_9096:
[----:B------:R-:W-:Y:S05]  /*4460*/  BSYNC.RECONVERGENT B3 ;  /* 0x0000000000037941 */ /* 0x000fea0003800200 */
.L_x_9095:
[----:B------:R-:W-:Y:S05]  /*4470*/  BRA `(.L_x_9091) ;  /* 0x0000000000407947 */ /* 0x000fea0003800000 */
.L_x_9092:
        /* <DEDUP_REMOVED lines=16> */
.L_x_9091:
[----:B------:R-:W-:Y:S05]  /*4580*/  BSYNC.RECONVERGENT B2 ;  /* 0x0000000000027941 */ /* 0x000fea0003800200 */
.L_x_9090:
        /* <DEDUP_REMOVED lines=63> */
[----:B01234-:R-:W-:Y:S05]  /*4980*/  CALL.REL.NOINC `($__internal_23_$__cuda_sm20_div_rn_f64_full) ;  /* 0x0000009000c07944 */ /* 0x01ffea0003c00000 */
[----:B------:R-:W-:Y:S02]  /*4990*/  IMAD.MOV.U32 R12, RZ, RZ, R3 ;  /* 0x000000ffff0c7224 */ /* 0x000fe400078e0003 */
[----:B------:R-:W-:-:S07]  /*49a0*/  IMAD.MOV.U32 R13, RZ, RZ, R2 ;  /* 0x000000ffff0d7224 */ /* 0x000fce00078e0002 */
.L_x_9101:
[----:B------:R-:W-:Y:S05]  /*49b0*/  BSYNC.RECONVERGENT B3 ;  /* 0x0000000000037941 */ /* 0x000fea0003800200 */
.L_x_9100:
        /* <DEDUP_REMOVED lines=55> */
.L_x_9103:
[----:B------:R-:W-:Y:S05]  /*4d30*/  BSYNC.RECONVERGENT B3 ;  /* 0x0000000000037941 */ /* 0x000fea0003800200 */
.L_x_9102:
[----:B------:R-:W-:Y:S05]  /*4d40*/  BRA `(.L_x_9098) ;  /* 0x0000000000407947 */ /* 0x000fea0003800000 */
.L_x_9099:
        /* <DEDUP_REMOVED lines=16> */
.L_x_9098:
[----:B------:R-:W-:Y:S05]  /*4e50*/  BSYNC.RECONVERGENT B2 ;  /* 0x0000000000027941 */ /* 0x000fea0003800200 */
.L_x_9097:
        /* <DEDUP_REMOVED lines=62> */
[----:B------:R-:W-:Y:S02]  /*5240*/  IMAD.MOV.U32 R16, RZ, RZ, R3 ;  /* 0x000000ffff107224 */ /* 0x000fe400078e0003 */
[----:B------:R-:W-:-:S07]  /*5250*/  IMAD.MOV.U32 R17, RZ, RZ, R2 ;  /* 0x000000ffff117224 */ /* 0x000fce00078e0002 */
.L_x_9107:
[----:B------:R-:W-:Y:S05]  /*5260*/  BSYNC.RECONVERGENT B2 ;  /* 0x0000000000027941 */ /* 0x000fea0003800200 */
.L_x_9106:
        /* <DEDUP_REMOVED lines=55> */
.L_x_9109:
[----:B------:R-:W-:Y:S05]  /*55e0*/  BSYNC.RECONVERGENT B2 ;  /* 0x0000000000027941 */ /* 0x000fea0003800200 */
.L_x_9108:
[----:B------:R-:W-:Y:S05]  /*55f0*/  BRA `(.L_x_9104) ;  /* 0x0000001800687947 */ /* 0x000fea0003800000 */
.L_x_9105:
        /* <DEDUP_REMOVED lines=17> */
.L_x_9054:
        /* <DEDUP_REMOVED lines=64> */
.L_x_9111:
[----:B------:R-:W-:Y:S05]  /*5b10*/  BSYNC.RECONVERGENT B1 ;  /* 0x0000000000017941 */ /* 0x000fea0003800200 */
.L_x_9110:
        /* <DEDUP_REMOVED lines=47> */
.L_x_9113:
[----:B------:R-:W-:Y:S05]  /*5e10*/  BSYNC.RECONVERGENT B1 ;  /* 0x0000000000017941 */ /* 0x000fea0003800200 */
.L_x_9112:
        /* <DEDUP_REMOVED lines=46> */
.L_x_9115:
[----:B------:R-:W-:Y:S05]  /*6100*/  BSYNC.RECONVERGENT B1 ;  /* 0x0000000000017941 */ /* 0x000fea0003800200 */
.L_x_9114:
        /* <DEDUP_REMOVED lines=46> */
.L_x_9117:
[----:B------:R-:W-:Y:S05]  /*63f0*/  BSYNC.RECONVERGENT B1 ;  /* 0x0000000000017941 */ /* 0x000fea0003800200 */
.L_x_9116:
        /* <DEDUP_REMOVED lines=46> */
.L_x_9119:
[----:B------:R-:W-:Y:S05]  /*66e0*/  BSYNC.RECONVERGENT B1 ;  /* 0x0000000000017941 */ /* 0x000fea0003800200 */
.L_x_9118:
        /* <DEDUP_REMOVED lines=46> */
.L_x_9121:
[----:B------:R-:W-:Y:S05]  /*69d0*/  BSYNC.RECONVERGENT B1 ;  /* 0x0000000000017941 */ /* 0x000fea0003800200 */
.L_x_9120:
        /* <DEDUP_REMOVED lines=46> */
.L_x_9123:
[----:B------:R-:W-:Y:S05]  /*6cc0*/  BSYNC.RECONVERGENT B1 ;  /* 0x0000000000017941 */ /* 0x000fea0003800200 */
.L_x_9122:
        /* <DEDUP_REMOVED lines=45> */
.L_x_9104:
[----:B------:R-:W-:Y:S05]  /*6fa0*/  BSYNC.RECONVERGENT B0 ;  /* 0x0000000000007941 */ /* 0x000fea0003800200 */
.L_x_9053:
        /* <DEDUP_REMOVED lines=26> */
.L_x_9126:
[----:B------:R-:W-:-:S13]  /*7150*/  ISETP.GE.U32.AND P0, PT, R3, R2, PT ;  /* 0x000000020300720c */ /* 0x000fda0003f06070 */
[----:B------:R-:W-:Y:S05]  /*7160*/  @P0 BRA `(.L_x_9128) ;  /* 0x0000000000300947 */ /* 0x000fea0003800000 */
[----:B01----:R-:W0:Y:S01]  /*7170*/  LDC.64 R4, c[0x0][0x3b0] ;  /* 0x0000ec00ff047b82 */ /* 0x003e220000000a00 */
[----:B------:R-:W-:Y:S02]  /*7180*/  IMAD R7, R0, 0x400, R3 ;  /* 0x0000040000077824 */ /* 0x000fe400078e0203 */
[----:B------:R-:W-:Y:S02]  /*7190*/  VIADD R3, R3, 0x80 ;  /* 0x0000008003037836 */ /* 0x000fe40000000000 */
[----:B0-----:R-:W-:-:S05]  /*71a0*/  IMAD.WIDE.U32 R4, R7, 0x10, R4 ;  /* 0x0000001007047825 */ /* 0x001fca00078e0004 */
[----:B----4-:R1:W-:Y:S02]  /*71b0*/  STG.E.128 desc[UR6][R4.64], R36 ;  /* 0x0000002404007986 */ /* 0x0103e4000c101d06 */
.L_x_9127:
[----:B------:R-:W-:-:S13]  /*71c0*/  ISETP.GE.U32.AND P0, PT, R3, R2, PT ;  /* 0x000000020300720c */ /* 0x000fda0003f06070 */
[----:B------:R-:W-:Y:S05]  /*71d0*/  @P0 BRA `(.L_x_9129) ;  /* 0x0000000000340947 */ /* 0x000fea0003800000 */
[----:B01----:R-:W0:Y:S01]  /*71e0*/  LDC.64 R4, c[0x0][0x3b0] ;  /* 0x0000ec00ff047b82 */ /* 0x003e220000000a00 */
[----:B------:R-:W-:Y:S01]  /*71f0*/  LEA R7, R0, R3, 0xa ;  /* 0x0000000300077211 */ /* 0x000fe200078e50ff */
[----:B------:R-:W-:-:S04]  /*7200*/  VIADD R3, R3, 0x80 ;  /* 0x0000008003037836 */ /* 0x000fc80000000000 */
[----:B0-----:R-:W-:-:S05]  /*7210*/  IMAD.WIDE.U32 R4, R7, 0x10, R4 ;  /* 0x0000001007047825 */ /* 0x001fca00078e0004 */
[----:B------:R2:W-:Y:S02]  /*7220*/  STG.E.128 desc[UR6][R4.64], R40 ;  /* 0x0000002804007986 */ /* 0x0005e4000c101d06 */
.L_x_9128:
        /* <DEDUP_REMOVED lines=8> */
.L_x_9129:
[----:B------:R-:W-:Y:S05]  /*72b0*/  BSYNC.RELIABLE B1 ;  /* 0x0000000000017941 */ /* 0x000fea0003800100 */
.L_x_9125:
[----:B------:R-:W-:-:S13]  /*72c0*/  ISETP.GE.U32.AND P0, PT, R3, R2, PT ;  /* 0x000000020300720c */ /* 0x000fda0003f06070 */
[----:B012---:R-:W0:Y:S01]  /*72d0*/  @!P0 LDC.64 R4, c[0x0][0x3b0] ;  /* 0x0000ec00ff048b82 */ /* 0x007e220000000a00 */
[----:B------:R-:W-:Y:S01]  /*72e0*/  @!P0 IMAD R7, R0, 0x400, R3 ;  /* 0x0000040000078824 */ /* 0x000fe200078e0203 */
[----:B------:R-:W-:-:S03]  /*72f0*/  @!P0 IADD3 R3, PT, PT, R3, 0x80, RZ ;  /* 0x0000008003038810 */ /* 0x000fc60007ffe0ff */
[----:B0-----:R-:W-:-:S05]  /*7300*/  @!P0 IMAD.WIDE.U32 R4, R7, 0x10, R4 ;  /* 0x0000001007048825 */ /* 0x001fca00078e0004 */
[----:B------:R0:W-:Y:S02]  /*7310*/  @!P0 STG.E.128 desc[UR6][R4.64], R12 ;  /* 0x0000000c04008986 */ /* 0x0001e4000c101d06 */
.L_x_9130:
[----:B------:R-:W-:Y:S05]  /*7320*/  BSYNC.RECONVERGENT B0 ;  /* 0x0000000000007941 */ /* 0x000fea0003800200 */
.L_x_9124:
        /* <DEDUP_REMOVED lines=8> */
.L_x_9046:
        /* <DEDUP_REMOVED lines=67> */
.L_x_9131:
        /* <DEDUP_REMOVED lines=40> */
.L_x_9133:
[----:B------:R-:W-:Y:S05]  /*7a60*/  BSYNC.RECONVERGENT B0 ;  /* 0x0000000000007941 */ /* 0x000fea0003800200 */
.L_x_9132:
        /* <DEDUP_REMOVED lines=53> */
[----:B-----5:R-:W-:Y:S05]  /*7dc0*/  CALL.REL.NOINC `($__internal_23_$__cuda_sm20_div_rn_f64_full) ;  /* 0x0000005c00b07944 */ /* 0x020fea0003c00000 */
[----:B------:R-:W-:Y:S02]  /*7dd0*/  IMAD.MOV.U32 R62, RZ, RZ, R3 ;  /* 0x000000ffff3e7224 */ /* 0x000fe400078e0003 */
[----:B------:R-:W-:-:S07]  /*7de0*/  IMAD.MOV.U32 R63, RZ, RZ, R2 ;  /* 0x000000ffff3f7224 */ /* 0x000fce00078e0002 */
.L_x_9134:
        /* <DEDUP_REMOVED lines=37> */
[----:B-----5:R-:W-:Y:S05]  /*8040*/  CALL.REL.NOINC `($__internal_22_$__cuda_sm20_dblrcp_rn_slowpath_v3) ;  /* 0x0000005400847944 */ /* 0x020fea0003c00000 */
[----:B------:R-:W-:Y:S02]  /*8050*/  IMAD.MOV.U32 R60, RZ, RZ, R3 ;  /* 0x000000ffff3c7224 */ /* 0x000fe400078e0003 */
[----:B------:R-:W-:-:S07]  /*8060*/  IMAD.MOV.U32 R61, RZ, RZ, R2 ;  /* 0x000000ffff3d7224 */ /* 0x000fce00078e0002 */
.L_x_9136:
[----:B------:R-:W-:Y:S05]  /*8070*/  BSYNC.RECONVERGENT B0 ;  /* 0x0000000000007941 */ /* 0x000fea0003800200 */
.L_x_9135:
        /* <DEDUP_REMOVED lines=56> */
[----:B------:R-:W-:Y:S05]  /*8400*/  CALL.REL.NOINC `($__internal_23_$__cuda_sm20_div_rn_f64_full) ;  /* 0x0000005800207944 */ /* 0x000fea0003c00000 */
[----:B------:R-:W-:Y:S02]  /*8410*/  IMAD.MOV.U32 R36, RZ, RZ, R3 ;  /* 0x000000ffff247224 */ /* 0x000fe400078e0003 */
[----:B------:R-:W-:-:S07]  /*8420*/  IMAD.MOV.U32 R37, RZ, RZ, R2 ;  /* 0x000000ffff257224 */ /* 0x000fce00078e0002 */
.L_x_9140:
[----:B------:R-:W-:Y:S05]  /*8430*/  BSYNC.RECONVERGENT B0 ;  /* 0x0000000000007941 */ /* 0x000fea0003800200 */
.L_x_9139:
        /* <DEDUP_REMOVED lines=55> */
.L_x_9142:
[----:B------:R-:W-:Y:S05]  /*87b0*/  BSYNC.RECONVERGENT B0 ;  /* 0x0000000000007941 */ /* 0x000fea0003800200 */
.L_x_9141:
[----:B------:R-:W-:Y:S05]  /*87c0*/  BRA `(.L_x_9143) ;  /* 0x0000000000407947 */ /* 0x000fea0003800000 */
.L_x_9138:
        /* <DEDUP_REMOVED lines=16> */
.L_x_9143:
        /* <DEDUP_REMOVED lines=53> */
[----:B-1----:R-:W-:Y:S05]  /*8c20*/  CALL.REL.NOINC `($__internal_23_$__cuda_sm20_div_rn_f64_full) ;  /* 0x0000005000187944 */ /* 0x002fea0003c00000 */
[----:B------:R-:W-:Y:S02]  /*8c30*/  IMAD.MOV.U32 R32, RZ, RZ, R3 ;  /* 0x000000ffff207224 */ /* 0x000fe400078e0003 */
[----:B------:R-:W-:-:S07]  /*8c40*/  IMAD.MOV.U32 R33, RZ, RZ, R2 ;  /* 0x000000ffff217224 */ /* 0x000fce00078e0002 */
.L_x_9146:
[----:B------:R-:W-:Y:S05]  /*8c50*/  BSYNC.RECONVERGENT B0 ;  /* 0x0000000000007941 */ /* 0x000fea0003800200 */
.L_x_9145:
        /* <DEDUP_REMOVED lines=55> */
.L_x_9148:
[----:B------:R-:W-:Y:S05]  /*8fd0*/  BSYNC.RECONVERGENT B0 ;  /* 0x0000000000007941 */ /* 0x000fea0003800200 */
.L_x_9147:
[----:B------:R-:W-:Y:S05]  /*8fe0*/  BRA `(.L_x_9149) ;  /* 0x0000000000407947 */ /* 0x000fea0003800000 */
.L_x_9144:
        /* <DEDUP_REMOVED lines=16> */
.L_x_9149:
        /* <DEDUP_REMOVED lines=53> */
[----:B-12---:R-:W-:Y:S05]  /*9440*/  CALL.REL.NOINC `($__internal_23_$__cuda_sm20_div_rn_f64_full) ;  /* 0x0000004800107944 */ /* 0x006fea0003c00000 */
[----:B------:R-:W-:Y:S02]  /*9450*/  IMAD.MOV.U32 R28, RZ, RZ, R3 ;  /* 0x000000ffff1c7224 */ /* 0x000fe400078e0003 */
[----:B------:R-:W-:-:S07]  /*9460*/  IMAD.MOV.U32 R29, RZ, RZ, R2 ;  /* 0x000000ffff1d7224 */ /* 0x000fce00078e0002 */
.L_x_9152:
[----:B------:R-:W-:Y:S05]  /*9470*/  BSYNC.RECONVERGENT B0 ;  /* 0x0000000000007941 */ /* 0x000fea0003800200 */
.L_x_9151:
        /* <DEDUP_REMOVED lines=55> */
.L_x_9154:
[----:B------:R-:W-:Y:S05]  /*97f0*/  BSYNC.RECONVERGENT B0 ;  /* 0x0000000000007941 */ /* 0x000fea0003800200 */
.L_x_9153:
[----:B------:R-:W-:Y:S05]  /*9800*/  BRA `(.L_x_9155) ;  /* 0x0000000000407947 */ /* 0x000fea0003800000 */
.L_x_9150:
        /* <DEDUP_REMOVED lines=16> */
.L_x_9155:
        /* <DEDUP_REMOVED lines=53> */
[----:B-123--:R-:W-:Y:S05]  /*9c60*/  CALL.REL.NOINC `($__internal_23_$__cuda_sm20_div_rn_f64_full) ;  /* 0x0000004000087944 */ /* 0x00efea0003c00000 */
[----:B------:R-:W-:Y:S02]  /*9c70*/  IMAD.MOV.U32 R24, RZ, RZ, R3 ;  /* 0x000000ffff187224 */ /* 0x000fe400078e0003 */
[----:B------:R-:W-:-:S07]  /*9c80*/  IMAD.MOV.U32 R25, RZ, RZ, R2 ;  /* 0x000000ffff197224 */ /* 0x000fce00078e0002 */
.L_x_9158:
[----:B------:R-:W-:Y:S05]  /*9c90*/  BSYNC.RECONVERGENT B0 ;  /* 0x0000000000007941 */ /* 0x000fea0003800200 */
.L_x_9157:
        /* <DEDUP_REMOVED lines=55> */
.L_x_9160:
[----:B------:R-:W-:Y:S05]  /*a010*/  BSYNC.RECONVERGENT B0 ;  /* 0x0000000000007941 */ /* 0x000fea0003800200 */
.L_x_9159:
[----:B------:R-:W-:Y:S05]  /*a020*/  BRA `(.L_x_9161) ;  /* 0x0000000000407947 */ /* 0x000fea0003800000 */
.L_x_9156:
        /* <DEDUP_REMOVED lines=16> */
.L_x_9161:
        /* <DEDUP_REMOVED lines=53> */
[----:B0123--:R-:W-:Y:S05]  /*a480*/  CALL.REL.NOINC `($__internal_23_$__cuda_sm20_div_rn_f64_full) ;  /* 0x0000003800007944 */ /* 0x00ffea0003c00000 */
[----:B------:R-:W-:Y:S02]  /*a490*/  IMAD.MOV.U32 R20, RZ, RZ, R3 ;  /* 0x000000ffff147224 */ /* 0x000fe400078e0003 */
[----:B------:R-:W-:-:S07]  /*a4a0*/  IMAD.MOV.U32 R21, RZ, RZ, R2 ;  /* 0x000000ffff157224 */ /* 0x000fce00078e0002 */
.L_x_9164:
[----:B------:R-:W-:Y:S05]  /*a4b0*/  BSYNC.RECONVERGENT B0 ;  /* 0x0000000000007941 */ /* 0x000fea0003800200 */
.L_x_9163:
        /* <DEDUP_REMOVED lines=55> */
.L_x_9166:
[----:B------:R-:W-:Y:S05]  /*a830*/  BSYNC.RECONVERGENT B0 ;  /* 0x0000000000007941 */ /* 0x000fea0003800200 */
.L_x_9165:
[----:B------:R-:W-:Y:S05]  /*a840*/  BRA `(.L_x_9167) ;  /* 0x0000000000407947 */ /* 0x000fea0003800000 */
.L_x_9162:
        /* <DEDUP_REMOVED lines=16> */
.L_x_9167:
        /* <DEDUP_REMOVED lines=56> */
.L_x_9170:
[----:B------:R-:W-:Y:S05]  /*acd0*/  BSYNC.RECONVERGENT B0 ;  /* 0x0000000000007941 */ /* 0x000fea0003800200 */
.L_x_9169:
        /* <DEDUP_REMOVED lines=55> */
.L_x_9172:
[----:B------:R-:W-:Y:S05]  /*b050*/  BSYNC.RECONVERGENT B0 ;  /* 0x0000000000007941 */ /* 0x000fea0003800200 */
.L_x_9171:
[----:B------:R-:W-:Y:S05]  /*b060*/  BRA `(.L_x_9173) ;  /* 0x0000000000407947 */ /* 0x000fea0003800000 */
.L_x_9168:
        /* <DEDUP_REMOVED lines=16> */
.L_x_9173:
        /* <DEDUP_REMOVED lines=56> */
.L_x_9176:
[----:B------:R-:W-:Y:S05]  /*b4f0*/  BSYNC.RECONVERGENT B0 ;  /* 0x0000000000007941 */ /* 0x000fea0003800200 */
.L_x_9175:
        /* <DEDUP_REMOVED lines=55> */
.L_x_9178:
[----:B------:R-:W-:Y:S05]  /*b870*/  BSYNC.RECONVERGENT B0 ;  /* 0x0000000000007941 */ /* 0x000fea0003800200 */
.L_x_9177:
[----:B------:R-:W-:Y:S05]  /*b880*/  BRA `(.L_x_9179) ;  /* 0x0000000000407947 */ /* 0x000fea0003800000 */
.L_x_9174:
        /* <DEDUP_REMOVED lines=16> */
.L_x_9179:
        /* <DEDUP_REMOVED lines=56> */
.L_x_9182:
[----:B------:R-:W-:Y:S05]  /*bd10*/  BSYNC.RECONVERGENT B0 ;  /* 0x0000000000007941 */ /* 0x000fea0003800200 */
.L_x_9181:
        /* <DEDUP_REMOVED lines=55> */
.L_x_9184:
[----:B------:R-:W-:Y:S05]  /*c090*/  BSYNC.RECONVERGENT B0 ;  /* 0x0000000000007941 */ /* 0x000fea0003800200 */
.L_x_9183:
[----:B------:R-:W-:Y:S05]  /*c0a0*/  BRA `(.L_x_9185) ;  /* 0x00000014004c7947 */ /* 0x000fea0003800000 */
.L_x_9180:
        /* <DEDUP_REMOVED lines=17> */
.L_x_9137:
        /* <DEDUP_REMOVED lines=322> */
.L_x_9185:
        /* <DEDUP_REMOVED lines=8> */
        .weak           $__internal_22_$__cuda_sm20_dblrcp_rn_slowpath_v3
        .type           $__internal_22_$__cuda_sm20_dblrcp_rn_slowpath_v3,@function
        .size           $__internal_22_$__cuda_sm20_dblrcp_rn_slowpath_v3,($__internal_23_$__cuda_sm20_div_rn_f64_full - $__internal_22_$__cuda_sm20_dblrcp_rn_slowpath_v3)
$__internal_22_$__cuda_sm20_dblrcp_rn_slowpath_v3:
        /* <DEDUP_REMOVED lines=58> */
.L_x_9189:
        /* <DEDUP_REMOVED lines=33> */
.L_x_9187:
[----:B------:R-:W-:Y:S02]  /*dc10*/  LOP3.LUT R5, R47, 0x80000, RZ, 0xfc, !PT ;  /* 0x000800002f057812 */ /* 0x000fe400078efcff */
[----:B------:R-:W-:-:S07]  /*dc20*/  MOV R4, R46 ;  /* 0x0000002e00047202 */ /* 0x000fce0000000f00 */
.L_x_9188:
[----:B------:R-:W-:Y:S05]  /*dc30*/  BSYNC.RECONVERGENT B1 ;  /* 0x0000000000017941 */ /* 0x000fea0003800200 */
.L_x_9186:
[----:B------:R-:W-:Y:S02]  /*dc40*/  IMAD.MOV.U32 R3, RZ, RZ, R4 ;  /* 0x000000ffff037224 */ /* 0x000fe400078e0004 */
[----:B------:R-:W-:Y:S02]  /*dc50*/  IMAD.MOV.U32 R2, RZ, RZ, R5 ;  /* 0x000000ffff027224 */ /* 0x000fe400078e0005 */
[----:B------:R-:W-:Y:S02]  /*dc60*/  IMAD.MOV.U32 R4, RZ, RZ, R0 ;  /* 0x000000ffff047224 */ /* 0x000fe400078e0000 */
[----:B------:R-:W-:-:S04]  /*dc70*/  IMAD.MOV.U32 R5, RZ, RZ, 0x0 ;  /* 0x00000000ff057424 */ /* 0x000fc800078e00ff */
[----:B------:R-:W-:Y:S05]  /*dc80*/  RET.REL.NODEC R4 `(_ZN2at6native29vectorized_elementwise_kernelILi4ENS0_13BUnaryFunctorIN3c107complexIdEES5_S5_NS0_15binary_internal10DivFunctorIS5_EEEESt5arrayIPcLm2EEEEviT0_T1_) ;  /* 0xffffff2004dc7950 */ /* 0x000fea0003c3ffff */
        .weak           $__internal_23_$__cuda_sm20_div_rn_f64_full
        .type           $__internal_23_$__cuda_sm20_div_rn_f64_full,@function
        .size           $__internal_23_$__cuda_sm20_div_rn_f64_full,(.L_x_18213 - $__internal_23_$__cuda_sm20_div_rn_f64_full)
$__internal_23_$__cuda_sm20_div_rn_f64_full:
        /* <DEDUP_REMOVED lines=109> */
.L_x_9191:
        /* <DEDUP_REMOVED lines=17> */
.L_x_9194:
[----:B------:R-:W-:Y:S01]  /*e470*/  LOP3.LUT R2, R47, 0x80000, RZ, 0xfc, !PT ;  /* 0x000800002f027812 */ /* 0x000fe200078efcff */
[----:B------:R-:W-:-:S04]  /*e480*/  IMAD.MOV.U32 R56, RZ, RZ, R46 ;  /* 0x000000ffff387224 */ /* 0x000fc800078e002e */
[----:B------:R-:W-:Y:S01]  /*e490*/  IMAD.MOV.U32 R57, RZ, RZ, R2 ;  /* 0x000000ffff397224 */ /* 0x000fe200078e0002 */
[----:B------:R-:W-:Y:S06]  /*e4a0*/  BRA `(.L_x_9192) ;  /* 0x00000000000c7947 */ /* 0x000fec0003800000 */
.L_x_9193:
[----:B------:R-:W-:Y:S01]  /*e4b0*/  LOP3.LUT R2, R51, 0x80000, RZ, 0xfc, !PT ;  /* 0x0008000033027812 */ /* 0x000fe200078efcff */
[----:B------:R-:W-:-:S04]  /*e4c0*/  IMAD.MOV.U32 R56, RZ, RZ, R50 ;  /* 0x000000ffff387224 */ /* 0x000fc800078e0032 */
[----:B------:R-:W-:-:S07]  /*e4d0*/  IMAD.MOV.U32 R57, RZ, RZ, R2 ;  /* 0x000000ffff397224 */ /* 0x000fce00078e0002 */
.L_x_9192:
[----:B------:R-:W-:Y:S05]  /*e4e0*/  BSYNC.RECONVERGENT B1 ;  /* 0x0000000000017941 */ /* 0x000fea0003800200 */
.L_x_9190:
[----:B------:R-:W-:Y:S01]  /*e4f0*/  IMAD.MOV.U32 R4, RZ, RZ, R0 ;  /* 0x000000ffff047224 */ /* 0x000fe200078e0000 */
[----:B------:R-:W-:Y:S01]  /*e500*/  MOV R3, R56 ;  /* 0x0000003800037202 */ /* 0x000fe20000000f00 */
[----:B------:R-:W-:Y:S02]  /*e510*/  IMAD.MOV.U32 R5, RZ, RZ, 0x0 ;  /* 0x00000000ff057424 */ /* 0x000fe400078e00ff */
[----:B------:R-:W-:Y:S02]  /*e520*/  IMAD.MOV.U32 R2, RZ, RZ, R57 ;  /* 0x000000ffff027224 */ /* 0x000fe400078e0039 */
[----:B------:R-:W-:Y:S05]  /*e530*/  RET.REL.NODEC R4 `(_ZN2at6native29vectorized_elementwise_kernelILi4ENS0_13BUnaryFunctorIN3c107complexIdEES5_S5_NS0_15binary_internal10DivFunctorIS5_EEEESt5arrayIPcLm2EEEEviT0_T1_) ;  /* 0xffffff1804b07950 */ /* 0x000fea0003c3ffff */
.L_x_9195:
        /* <DEDUP_REMOVED lines=12> */
.L_x_18213:


//--------------------- .text._ZN2at6native29vectorized_elementwise_kernelILi8ENS0_13BUnaryFunctorIN3c107complexIdEES5_S5_NS0_15binary_internal10DivFunctorIS5_EEEESt5arrayIPcLm2EEEEviT0_T1_ --------------------------
	.section	.text._ZN2at6native29vectorized_elementwise_kernelILi8ENS0_13BUnaryFunctorIN3c107complexIdEES5_S5_NS0_15binary_internal10DivFunctorIS5_EEEESt5arrayIPcLm2EEEEviT0_T1_,"ax",@progbits
	.align	128
        .global         _ZN2at6native29vectorized_elementwise_kernelILi8ENS0_13BUnaryFunctorIN3c107complexIdEES5_S5_NS0_15binary_internal10DivFunctorIS5_EEEESt5arrayIPcLm2EEEEviT0_T1_
        .type           _ZN2at6native29vectorized_elementwise_kernelILi8ENS0_13BUnaryFunctorIN3c107complexIdEES5_S5_NS0_15binary_internal10DivFunctorIS5_EEEESt5arrayIPcLm2EEEEviT0_T1_,@function
        .size           _ZN2at6native29vectorized_elementwise_kernelILi8ENS0_13BUnaryFunctorIN3c107complexIdEES5_S5_NS0_15binary_internal10DivFunctorIS5_EEEESt5arrayIPcLm2EEEEviT0_T1_,(.L_x_18320 - _ZN2at6native29vectorized_elementwise_kernelILi8ENS0_13BUnaryFunctorIN3c107complexIdEES5_S5_NS0_15binary_internal10DivFunctorIS5_EEEESt5arrayIPcLm2EEEEviT0_T1_)
        .other          _ZN2at6native29vectorized_elementwise_kernelILi8ENS0_13BUnaryFunctorIN3c107complexIdEES5_S5_NS0_15binary_internal10DivFunctorIS5_EEEESt5arrayIPcLm2EEEEviT0_T1_,@"STO_CUDA_ENTRY STV_DEFAULT"
_ZN2at6native29vectorized_elementwise_kernelILi8ENS0_13BUnaryFunctorIN3c107complexIdEES5_S5_NS0_15binary_internal10DivFunctorIS5_EEEESt5arrayIPcLm2EEEEviT0_T1_:
.text._ZN2at6native29vectorized_elementwise_kernelILi8ENS0_13BUnaryFunctorIN3c107complexIdEES5_S5_NS0_15binary_internal10DivFunctorIS5_EEEESt5arrayIPcLm2EEEEviT0_T1_:
[----:B------:R-:W-:Y:S01]  /*0000*/  LDC R1, c[0x0][0x37c] ;  /* 0x0000df00ff017b82 */ /* 0x000fe20000000800 */
[----:B------:R-:W-:Y:S05]  /*0010*/  EXIT ;  /* 0x000000000000794d */ /* 0x000fea0003800000 */
.L_x_9196:
        /* <DEDUP_REMOVED lines=14> */
.L_x_18320:


//--------------------- .text._ZN2at6native18elementwise_kernelILi128ELi4EZNS0_15gpu_kernel_implINS0_13AUnaryFunctorIN3c107complexIdEES6_S6_NS0_15binary_internal10DivFunctorIS6_EEEEEEvRNS_18TensorIteratorBaseERKT_EUliE_EEviT1_ --------------------------
	.section	.text._ZN2at6native18elementwise_kernelILi128ELi4EZNS0_15gpu_kernel_implINS0_13AUnaryFunctorIN3c107complexIdEES6_S6_NS0_15binary_internal10DivFunctorIS6_EEEEEEvRNS_18TensorIteratorBaseERKT_EUliE_EEviT1_,"ax",@progbits
	.align	128
        .global         _ZN2at6native18elementwise_kernelILi128ELi4EZNS0_15gpu_kernel_implINS0_13AUnaryFunctorIN3c107complexIdEES6_S6_NS0_15binary_internal10DivFunctorIS6_EEEEEEvRNS_18TensorIteratorBaseERKT_EUliE_EEviT1_
        .type           _ZN2at6native18elementwise_kernelILi128ELi4EZNS0_15gpu_kernel_implINS0_13AUnaryFunctorIN3c107complexIdEES6_S6_NS0_15binary_internal10DivFunctorIS6_EEEEEEvRNS_18TensorIteratorBaseERKT_EUliE_EEviT1_,@function
        .size           _ZN2at6native18elementwise_kernelILi128ELi4EZNS0_15gpu_kernel_implINS0_13AUnaryFunctorIN3c107complexIdEES6_S6_NS0_15binary_internal10DivFunctorIS6_EEEEEEvRNS_18TensorIteratorBaseERKT_EUliE_EEviT1_,(.L_x_18215 - _ZN2at6native18elementwise_kernelILi128ELi4EZNS0_15gpu_kernel_implINS0_13AUnaryFunctorIN3c107complexIdEES6_S6_NS0_15binary_internal10DivFunctorIS6_EEEEEEvRNS_18TensorIteratorBaseERKT_EUliE_EEviT1_)
        .other          _ZN2at6native18elementwise_kernelILi128ELi4EZNS0_15gpu_kernel_implINS0_13AUnaryFunctorIN3c107complexIdEES6_S6_NS0_15binary_internal10DivFunctorIS6_EEEEEEvRNS_18TensorIteratorBaseERKT_EUliE_EEviT1_,@"STO_CUDA_ENTRY STV_DEFAULT"
_ZN2at6native18elementwise_kernelILi128ELi4EZNS0_15gpu_kernel_implINS0_13AUnaryFunctorIN3c107complexIdEES6_S6_NS0_15binary_internal10DivFunctorIS6_EEEEEEvRNS_18TensorIteratorBaseERKT_EUliE_EEviT1_:
.text._ZN2at6native18elementwise_kernelILi128ELi4EZNS0_15gpu_kernel_implINS0_13AUnaryFunctorIN3c107complexIdEES6_S6_NS0_15binary_internal10DivFunctorIS6_EEEEEEvRNS_18TensorIteratorBaseERKT_EUliE_EEviT1_:
        /* <DEDUP_REMOVED lines=319> */
.L_x_9199:
        /* <DEDUP_REMOVED lines=19> */
.L_x_9204:
[----:B------:R-:W2:Y:S01]  /*1520*/  LDG.E.U8 R2, desc[UR36][R2.64] ;  /* 0x0000002402027981 */ /* 0x000ea2000c1e1100 */
[----:B------:R-:W-:Y:S01]  /*1530*/  CS2R R22, SRZ ;  /* 0x0000000000167805 */ /* 0x000fe2000001ff00 */
[----:B--2---:R4:W0:Y:S02]  /*1540*/  I2F.F64.U16 R20, R2 ;  /* 0x0000000200147312 */ /* 0x0048240000101800 */
[----:B0---4-:R-:W-:Y:S05]  /*1550*/  BRA `(.L_x_9206) ;  /* 0x0000000c00d87947 */ /* 0x011fea0003800000 */
.L_x_9203:
        /* <DEDUP_REMOVED lines=10> */
.L_x_9208:
[----:B------:R-:W2:Y:S01]  /*1600*/  LDG.E R2, desc[UR36][R2.64] ;  /* 0x0000002402027981 */ /* 0x000ea2000c1e1900 */
[----:B------:R-:W-:Y:S01]  /*1610*/  CS2R R22, SRZ ;  /* 0x0000000000167805 */ /* 0x000fe2000001ff00 */
[----:B--2---:R4:W0:Y:S02]  /*1620*/  I2F.F64 R20, R2 ;  /* 0x0000000200147312 */ /* 0x0048240000201c00 */
[----:B0---4-:R-:W-:Y:S05]  /*1630*/  BRA `(.L_x_9206) ;  /* 0x0000000c00a07947 */ /* 0x011fea0003800000 */
.L_x_9207:
[----:B------:R-:W2:Y:S01]  /*1640*/  LDG.E.U16 R2, desc[UR36][R2.64] ;  /* 0x0000002402027981 */ /* 0x000ea2000c1e1500 */
[----:B------:R-:W-:Y:S01]  /*1650*/  CS2R R22, SRZ ;  /* 0x0000000000167805 */ /* 0x000fe2000001ff00 */
[----:B--2---:R4:W0:Y:S02]  /*1660*/  I2F.F64.S16 R20, R2 ;  /* 0x0000000200147312 */ /* 0x0048240000101c00 */
[----:B0---4-:R-:W-:Y:S05]  /*1670*/  BRA `(.L_x_9206) ;  /* 0x0000000c00907947 */ /* 0x011fea0003800000 */
.L_x_9202:
        /* <DEDUP_REMOVED lines=11> */
.L_x_9210:
[----:B------:R-:W2:Y:S01]  /*1730*/  LDG.E.U16 R0, desc[UR36][R2.64] ;  /* 0x0000002402007981 */ /* 0x000ea2000c1e1500 */
[----:B------:R-:W-:Y:S01]  /*1740*/  CS2R R22, SRZ ;  /* 0x0000000000167805 */ /* 0x000fe2000001ff00 */
[----:B--2---:R-:W-:-:S05]  /*1750*/  HADD2.F32 R0, -RZ, R0.H0_H0 ;  /* 0x20000000ff007230 */ /* 0x004fca0000004100 */
[----:B------:R-:W-:-:S04]  /*1760*/  FMUL.FTZ R0, R0, 1 ;  /* 0x3f80000000007820 */ /* 0x000fc80000410000 */
[----:B------:R3:W4:Y:S02]  /*1770*/  F2F.F64.F32 R20, R0 ;  /* 0x0000000000147310 */ /* 0x0007240000201800 */
[----:B---34-:R-:W-:Y:S05]  /*1780*/  BRA `(.L_x_9206) ;  /* 0x0000000c004c7947 */ /* 0x018fea0003800000 */
.L_x_9209:
        /* <DEDUP_REMOVED lines=16> */
.L_x_9212:
        /* <DEDUP_REMOVED lines=12> */
.L_x_9211:
[----:B------:R3:W5:Y:S01]  /*1950*/  LDG.E.64 R20, desc[UR36][R2.64] ;  /* 0x0000002402147981 */ /* 0x000762000c1e1b00 */
[----:B------:R-:W-:Y:S01]  /*1960*/  CS2R R22, SRZ ;  /* 0x0000000000167805 */ /* 0x000fe2000001ff00 */
[----:B------:R-:W-:Y:S06]  /*1970*/  BRA `(.L_x_9206) ;  /* 0x0000000800d07947 */ /* 0x000fec0003800000 */
.L_x_9201:
        /* <DEDUP_REMOVED lines=14> */
.L_x_9215:
[----:B------:R2:W5:Y:S01]  /*1a60*/  LDG.E.128 R20, desc[UR36][R2.64] ;  /* 0x0000002402147981 */ /* 0x000562000c1e1d00 */
[----:B------:R-:W-:Y:S05]  /*1a70*/  BRA `(.L_x_9206) ;  /* 0x0000000800907947 */ /* 0x000fea0003800000 */
.L_x_9214:
        /* <DEDUP_REMOVED lines=28> */
.L_x_9217:
        /* <DEDUP_REMOVED lines=15> */
.L_x_9216:
[----:B------:R-:W2:Y:S01]  /*1d30*/  LDG.E.U16 R0, desc[UR36][R2.64] ;  /* 0x0000002402007981 */ /* 0x000ea2000c1e1500 */
[----:B------:R-:W-:Y:S01]  /*1d40*/  CS2R R22, SRZ ;  /* 0x0000000000167805 */ /* 0x000fe2000001ff00 */
[----:B--2---:R-:W-:-:S04]  /*1d50*/  IMAD.U32 R0, R0, 0x10000, RZ ;  /* 0x0001000000007824 */ /* 0x004fc800078e00ff */
[----:B------:R-:W-:-:S04]  /*1d60*/  FMUL.FTZ R0, R0, 1 ;  /* 0x3f80000000007820 */ /* 0x000fc80000410000 */
[----:B------:R2:W3:Y:S02]  /*1d70*/  F2F.F64.F32 R20, R0 ;  /* 0x0000000000147310 */ /* 0x0004e40000201800 */
[----:B--23--:R-:W-:Y:S05]  /*1d80*/  BRA `(.L_x_9206) ;  /* 0x0000000400cc7947 */ /* 0x00cfea0003800000 */
.L_x_9213:
        /* <DEDUP_REMOVED lines=12> */
.L_x_9220:
        /* <DEDUP_REMOVED lines=22> */
.L_x_9222:
[----:B------:R-:W-:Y:S05]  /*1fb0*/  BSYNC.RECONVERGENT B0 ;  /* 0x0000000000007941 */ /* 0x000fea0003800200 */
.L_x_9221:
[----:B------:R-:W-:Y:S02]  /*1fc0*/  SHF.L.U32 R0, R0, 0x14, RZ ;  /* 0x0000001400007819 */ /* 0x000fe400000006ff */
[----:B------:R-:W-:-:S04]  /*1fd0*/  LEA R2, R2, 0x3b800000, 0x17 ;  /* 0x3b80000002027811 */ /* 0x000fc800078eb8ff */
[----:B------:R-:W-:-:S05]  /*1fe0*/  LOP3.LUT R0, R2, R0, R7, 0xfe, !PT ;  /* 0x0000000002007212 */ /* 0x000fca00078efe07 */
[----:B------:R-:W-:-:S04]  /*1ff0*/  FMUL.FTZ R0, R0, 1 ;  /* 0x3f80000000007820 */ /* 0x000fc80000410000 */
[----:B------:R2:W3:Y:S02]  /*2000*/  F2F.F64.F32 R20, R0 ;  /* 0x0000000000147310 */ /* 0x0004e40000201800 */
[----:B--23--:R-:W-:Y:S05]  /*2010*/  BRA `(.L_x_9206) ;  /* 0x0000000400287947 */ /* 0x00cfea0003800000 */
.L_x_9219:
        /* <DEDUP_REMOVED lines=22> */
.L_x_9224:
[----:B------:R-:W-:Y:S05]  /*2180*/  BSYNC.RECONVERGENT B0 ;  /* 0x0000000000007941 */ /* 0x000fea0003800200 */
.L_x_9223:
[----:B------:R-:W-:Y:S01]  /*2190*/  IMAD.SHL.U32 R0, R0, 0x200000, RZ ;  /* 0x0020000000007824 */ /* 0x000fe200078e00ff */
[----:B------:R-:W-:-:S04]  /*21a0*/  LEA R2, R2, 0x37800000, 0x17 ;  /* 0x3780000002027811 */ /* 0x000fc800078eb8ff */
[----:B------:R-:W-:-:S05]  /*21b0*/  LOP3.LUT R0, R2, R0, R7, 0xfe, !PT ;  /* 0x0000000002007212 */ /* 0x000fca00078efe07 */
[----:B------:R-:W-:-:S04]  /*21c0*/  FMUL.FTZ R0, R0, 1 ;  /* 0x3f80000000007820 */ /* 0x000fc80000410000 */
[----:B------:R2:W3:Y:S02]  /*21d0*/  F2F.F64.F32 R20, R0 ;  /* 0x0000000000147310 */ /* 0x0004e40000201800 */
[----:B--23--:R-:W-:Y:S05]  /*21e0*/  BRA `(.L_x_9206) ;  /* 0x0000000000b47947 */ /* 0x00cfea0003800000 */
.L_x_9218:
[----:B------:R-:W-:-:S09]  /*21f0*/  UISETP.NE.AND UP0, UPT, UR4, 0x1c, UPT ;  /* 0x0000001c0400788c */ /* 0x000fd2000bf05270 */
[----:B------:R-:W-:Y:S05]  /*2200*/  BRA.U !UP0, `(.L_x_9225) ;  /* 0x0000000108a07547 */ /* 0x000fea000b800000 */
[----:B------:R-:W-:-:S09]  /*2210*/  UISETP.NE.AND UP0, UPT, UR4, 0x1d, UPT ;  /* 0x0000001d0400788c */ /* 0x000fd2000bf05270 */
[----:B------:R-:W-:Y:S05]  /*2220*/  BRA.U !UP0, `(.L_x_9226) ;  /* 0x0000000108887547 */ /* 0x000fea000b800000 */
[----:B------:R-:W-:-:S09]  /*2230*/  UISETP.NE.AND UP0, UPT, UR4, 0x2c, UPT ;  /* 0x0000002c0400788c */ /* 0x000fd2000bf05270 */
[----:B------:R-:W-:Y:S05]  /*2240*/  BRA.U !UP0, `(.L_x_9227) ;  /* 0x00000001084c7547 */ /* 0x000fea000b800000 */
.L_x_9205:
[----:B------:R-:W-:Y:S01]  /*2250*/  MOV R0, 0x0 ;  /* 0x0000000000007802 */ /* 0x000fe20000000f00 */
[----:B------:R-:W0:Y:S01]  /*2260*/  LDCU.64 UR4, c[0x4][0x148] ;  /* 0x01002900ff0477ac */ /* 0x000e220008000a00 */
[----:B------:R-:W-:Y:S02]  /*2270*/  HFMA2 R8, -RZ, RZ, 0, 4.64916229248046875e-06 ;  /* 0x0000004eff087431 */ /* 0x000fe400000001ff */
        /* <DEDUP_REMOVED lines=13> */
.L_x_9228:
[----:B------:R-:W-:Y:S02]  /*2350*/  CS2R R20, SRZ ;  /* 0x0000000000147805 */ /* 0x000fe4000001ff00 */
[----:B------:R-:W-:Y:S01]  /*2360*/  CS2R R22, SRZ ;  /* 0x0000000000167805 */ /* 0x000fe2000001ff00 */
[----:B------:R-:W-:Y:S06]  /*2370*/  BRA `(.L_x_9206) ;  /* 0x0000000000507947 */ /* 0x000fec0003800000 */
.L_x_9227:
[----:B------:R-:W2:Y:S01]  /*2380*/  LDG.E.U8 R0, desc[UR36][R2.64] ;  /* 0x0000002402007981 */ /* 0x000ea2000c1e1100 */
[----:B------:R-:W-:Y:S02]  /*2390*/  CS2R R22, SRZ ;  /* 0x0000000000167805 */ /* 0x000fe4000001ff00 */
[----:B------:R-:W-:Y:S01]  /*23a0*/  MOV R20, 0x0 ;  /* 0x0000000000147802 */ /* 0x000fe20000000f00 */
        /* <DEDUP_REMOVED lines=10> */
.L_x_9226:
[----:B------:R-:W2:Y:S01]  /*2450*/  LDG.E.64 R20, desc[UR36][R2.64] ;  /* 0x0000002402147981 */ /* 0x000ea2000c1e1b00 */
[----:B------:R-:W-:Y:S01]  /*2460*/  CS2R R22, SRZ ;  /* 0x0000000000167805 */ /* 0x000fe2000001ff00 */
[----:B--2---:R-:W2:Y:S02]  /*2470*/  I2F.F64.U64 R20, R20 ;  /* 0x0000001400147312 */ /* 0x004ea40000301800 */
[----:B--2---:R-:W-:Y:S05]  /*2480*/  BRA `(.L_x_9206) ;  /* 0x00000000000c7947 */ /* 0x004fea0003800000 */
.L_x_9225:
[----:B------:R-:W2:Y:S01]  /*2490*/  LDG.E R2, desc[UR36][R2.64] ;  /* 0x0000002402027981 */ /* 0x000ea2000c1e1900 */
[----:B------:R-:W-:Y:S01]  /*24a0*/  CS2R R22, SRZ ;  /* 0x0000000000167805 */ /* 0x000fe2000001ff00 */
[----:B--2---:R0:W1:Y:S06]  /*24b0*/  I2F.F64.U32 R20, R2 ;  /* 0x0000000200147312 */ /* 0x00406c0000201800 */
.L_x_9206:
[----:B------:R-:W-:Y:S05]  /*24c0*/  BSYNC.RECONVERGENT B7 ;  /* 0x0000000000077941 */ /* 0x000fea0003800200 */
.L_x_9200:
[----:B-1---5:R-:W1:Y:S01]  /*24d0*/  DSETP.GE.AND P0, PT, |R20|, |R22|, PT ;  /* 0x400000161400722a */ /* 0x022e620003f06200 */
[----:B------:R-:W-:Y:S04]  /*24e0*/  BSSY.RECONVERGENT B1, `(.L_x_9229) ;  /* 0x0000151000017945 */ /* 0x000fe80003800200 */
[----:B-1----:R-:W-:Y:S05]  /*24f0*/  @!P0 BRA `(.L_x_9230) ;  /* 0x0000000c00948947 */ /* 0x002fea0003800000 */
[----:B------:R-:W1:-:S15]  /*2500*/  DSETP.NEU.AND P0, PT, R22, RZ, PT ;  /* 0x000000ff1600722a */ /* 0x000e5e0003f0d000 */
[----:B------:R-:W-:-:S15]  /*2510*/  NOP ;  /* 0x0000000000007918 */ /* 0x000fde0000000000 */
[----:B------:R-:W-:-:S15]  /*2520*/  NOP ;  /* 0x0000000000007918 */ /* 0x000fde0000000000 */
[----:B------:R-:W-:-:S15]  /*2530*/  NOP ;  /* 0x0000000000007918 */ /* 0x000fde0000000000 */
[----:B------:R-:W-:-:S04]  /*2540*/  NOP ;  /* 0x0000000000007918 */ /* 0x000fc80000000000 */
[----:B-1----:R-:W1:Y:S02]  /*2550*/  DSETP.NEU.OR P0, PT, R20, RZ, P0 ;  /* 0x000000ff1400722a */ /* 0x002e64000070d400 */
[----:B-1----:R-:W-:Y:S05]  /*2560*/  @P0 BRA `(.L_x_9231) ;  /* 0x0000000400cc0947 */ /* 0x002fea0003800000 */
[----:B------:R-:W2:Y:S01]  /*2570*/  DADD R6, -RZ, |R20| ;  /* 0x00000000ff067229 */ /* 0x000ea20000000514 */
[----:B------:R-:W1:Y:S01]  /*2580*/  LDCU.64 UR4, c[0x0][0x5b0] ;  /* 0x0000b600ff0477ac */ /* 0x000e620008000a00 */
[----:B--23--:R-:W2:Y:S01]  /*2590*/  MUFU.RCP64H R3, R7 ;  /* 0x0000000700037308 */ /* 0x00cea20000001800 */
[----:B------:R-:W3:Y:S01]  /*25a0*/  LDC R0, c[0x0][0x5b4] ;  /* 0x00016d00ff007b82 */ /* 0x000ee20000000800 */
[----:B0-----:R-:W-:Y:S01]  /*25b0*/  IMAD.MOV.U32 R2, RZ, RZ, 0x1 ;  /* 0x00000001ff027424 */ /* 0x001fe200078e00ff */
[----:B------:R-:W-:Y:S01]  /*25c0*/  BSSY.RECONVERGENT B2, `(.L_x_9232) ;  /* 0x0000033000027945 */ /* 0x000fe20003800200 */
[----:B---3--:R-:W-:-:S15]  /*25d0*/  FSETP.GEU.AND P1, PT, |R0|, 6.5827683646048100446e-37, PT ;  /* 0x036000000000780b */ /* 0x008fde0003f2e200 */
[----:B------:R-:W-:-:S15]  /*25e0*/  NOP ;  /* 0x0000000000007918 */ /* 0x000fde0000000000 */
[----:B------:R-:W-:-:S15]  /*25f0*/  NOP ;  /* 0x0000000000007918 */ /* 0x000fde0000000000 */
[----:B------:R-:W-:-:S13]  /*2600*/  NOP ;  /* 0x0000000000007918 */ /* 0x000fda0000000000 */
[----:B--2---:R-:W0:-:S15]  /*2610*/  DFMA R4, R2, -|R20|, 1 ;  /* 0x3ff000000204742b */ /* 0x004e1e0000000c14 */
        /* <DEDUP_REMOVED lines=19> */
[----:B0-----:R-:W1:-:S15]  /*2750*/  DFMA R2, R4, R2, R4 ;  /* 0x000000020402722b */ /* 0x001e5e0000000004 */
[----:B------:R-:W-:-:S15]  /*2760*/  NOP ;  /* 0x0000000000007918 */ /* 0x000fde0000000000 */
[----:B------:R-:W-:-:S15]  /*2770*/  NOP ;  /* 0x0000000000007918 */ /* 0x000fde0000000000 */
[----:B------:R-:W-:-:S15]  /*2780*/  NOP ;  /* 0x0000000000007918 */ /* 0x000fde0000000000 */
[----:B------:R-:W-:-:S04]  /*2790*/  NOP ;  /* 0x0000000000007918 */ /* 0x000fc80000000000 */
[----:B-1----:R-:W0:-:S15]  /*27a0*/  DMUL R4, R2, UR4 ;  /* 0x0000000402047c28 */ /* 0x002e1e0008000000 */
[----:B------:R-:W-:-:S15]  /*27b0*/  NOP ;  /* 0x0000000000007918 */ /* 0x000fde0000000000 */
[----:B------:R-:W-:-:S15]  /*27c0*/  NOP ;  /* 0x0000000000007918 */ /* 0x000fde0000000000 */
[----:B------:R-:W-:-:S15]  /*27d0*/  NOP ;  /* 0x0000000000007918 */ /* 0x000fde0000000000 */
[----:B------:R-:W-:-:S04]  /*27e0*/  NOP ;  /* 0x0000000000007918 */ /* 0x000fc80000000000 */
[----:B0-----:R-:W0:-:S15]  /*27f0*/  DFMA R20, R4, -|R20|, UR4 ;  /* 0x0000000404147e2b */ /* 0x001e1e0008000c14 */
        /* <DEDUP_REMOVED lines=8> */
[----:B------:R-:W0:Y:S01]  /*2880*/  LDCU.64 UR4, c[0x0][0x5b0] ;  /* 0x0000b600ff0477ac */ /* 0x000e220008000a00 */
[----:B------:R-:W-:Y:S02]  /*2890*/  MOV R0, 0x28d0 ;  /* 0x000028d000007802 */ /* 0x000fe40000000f00 */
[----:B0-----:R-:W-:Y:S01]  /*28a0*/  MOV R4, UR4 ;  /* 0x0000000400047c02 */ /* 0x001fe20008000f00 */
[----:B------:R-:W-:-:S07]  /*28b0*/  IMAD.U32 R5, RZ, RZ, UR5 ;  /* 0x00000005ff057e24 */ /* 0x000fce000f8e00ff */
[----:B------:R-:W-:Y:S05]  /*28c0*/  CALL.REL.NOINC `($__internal_25_$__cuda_sm20_div_rn_f64_full) ;  /* 0x0000011400ac7944 */ /* 0x000fea0003c00000 */
[----:B------:R-:W-:Y:S01]  /*28d0*/  IMAD.MOV.U32 R20, RZ, RZ, R4 ;  /* 0x000000ffff147224 */ /* 0x000fe200078e0004 */
[----:B------:R-:W-:-:S07]  /*28e0*/  MOV R21, R5 ;  /* 0x0000000500157202 */ /* 0x000fce0000000f00 */
.L_x_9233:
[----:B------:R-:W-:Y:S05]  /*28f0*/  BSYNC.RECONVERGENT B2 ;  /* 0x0000000000027941 */ /* 0x000fea0003800200 */
.L_x_9232:
[----:B------:R-:W0:Y:S01]  /*2900*/  DADD R6, -RZ, |R22| ;  /* 0x00000000ff067229 */ /* 0x000e220000000516 */
[----:B------:R-:W1:Y:S01]  /*2910*/  LDCU.64 UR4, c[0x0][0x5b8] ;  /* 0x0000b700ff0477ac */ /* 0x000e620008000a00 */
[----:B0-----:R-:W0:Y:S01]  /*2920*/  MUFU.RCP64H R3, R7 ;  /* 0x0000000700037308 */ /* 0x001e220000001800 */
[----:B------:R-:W2:Y:S01]  /*2930*/  LDC R0, c[0x0][0x5bc] ;  /* 0x00016f00ff007b82 */ /* 0x000ea20000000800 */
[----:B------:R-:W-:Y:S01]  /*2940*/  IMAD.MOV.U32 R2, RZ, RZ, 0x1 ;  /* 0x00000001ff027424 */ /* 0x000fe200078e00ff */
[----:B------:R-:W-:Y:S01]  /*2950*/  BSSY.RECONVERGENT B2, `(.L_x_9234) ;  /* 0x0000033000027945 */ /* 0x000fe20003800200 */
[----:B--2---:R-:W-:-:S15]  /*2960*/  FSETP.GEU.AND P1, PT, |R0|, 6.5827683646048100446e-37, PT ;  /* 0x036000000000780b */ /* 0x004fde0003f2e200 */
        /* <DEDUP_REMOVED lines=43> */
[----:B------:R-:W-:Y:S01]  /*2c20*/  MOV R0, 0x2c60 ;  /* 0x00002c6000007802 */ /* 0x000fe20000000f00 */
[----:B0-----:R-:W-:Y:S01]  /*2c30*/  IMAD.U32 R4, RZ, RZ, UR4 ;  /* 0x00000004ff047e24 */ /* 0x001fe2000f8e00ff */
[----:B------:R-:W-:-:S07]  /*2c40*/  MOV R5, UR5 ;  /* 0x0000000500057c02 */ /* 0x000fce0008000f00 */
[----:B------:R-:W-:Y:S05]  /*2c50*/  CALL.REL.NOINC `($__internal_25_$__cuda_sm20_div_rn_f64_full) ;  /* 0x0000011000c87944 */ /* 0x000fea0003c00000 */
[----:B------:R-:W-:Y:S02]  /*2c60*/  IMAD.MOV.U32 R22, RZ, RZ, R4 ;  /* 0x000000ffff167224 */ /* 0x000fe400078e0004 */
[----:B------:R-:W-:-:S07]  /*2c70*/  IMAD.MOV.U32 R23, RZ, RZ, R5 ;  /* 0x000000ffff177224 */ /* 0x000fce00078e0005 */
.L_x_9235:
[----:B------:R-:W-:Y:S05]  /*2c80*/  BSYNC.RECONVERGENT B2 ;  /* 0x0000000000027941 */ /* 0x000fea0003800200 */
.L_x_9234:
[----:B------:R-:W-:Y:S05]  /*2c90*/  BRA `(.L_x_9236) ;  /* 0x0000000c00547947 */ /* 0x000fea0003800000 */
.L_x_9231:
[----:B--23--:R-:W1:Y:S01]  /*2ca0*/  MUFU.RCP64H R3, R21 ;  /* 0x0000001500037308 */ /* 0x00ce620000001800 */
[----:B0-----:R-:W-:Y:S01]  /*2cb0*/  MOV R2, 0x1 ;  /* 0x0000000100027802 */ /* 0x001fe20000000f00 */
[----:B------:R-:W-:Y:S01]  /*2cc0*/  BSSY.RECONVERGENT B2, `(.L_x_9237) ;  /* 0x0000031000027945 */ /* 0x000fe20003800200 */
[----:B------:R-:W-:-:S04]  /*2cd0*/  FSETP.GEU.AND P1, PT, |R23|, 6.5827683646048100446e-37, PT ;  /* 0x036000001700780b */ /* 0x000fc80003f2e200 */
        /* <DEDUP_REMOVED lines=44> */
[----:B------:R-:W-:Y:S05]  /*2fa0*/  CALL.REL.NOINC `($__internal_25_$__cuda_sm20_div_rn_f64_full) ;  /* 0x0000010c00f47944 */ /* 0x000fea0003c00000 */
[----:B------:R-:W-:Y:S01]  /*2fb0*/  IMAD.MOV.U32 R2, RZ, RZ, R4 ;  /* 0x000000ffff027224 */ /* 0x000fe200078e0004 */
[----:B------:R-:W-:-:S07]  /*2fc0*/  MOV R3, R5 ;  /* 0x0000000500037202 */ /* 0x000fce0000000f00 */
.L_x_9238:
[----:B------:R-:W-:Y:S05]  /*2fd0*/  BSYNC.RECONVERGENT B2 ;  /* 0x0000000000027941 */ /* 0x000fea0003800200 */
.L_x_9237:
        /* <DEDUP_REMOVED lines=31> */
[----:B------:R-:W-:-:S03]  /*31d0*/  IMAD.MOV.U32 R4, RZ, RZ, R20 ;  /* 0x000000ffff047224 */ /* 0x000fc600078e0014 */
[----:B------:R-:W-:Y:S02]  /*31e0*/  IADD3 R8, PT, PT, R0, -0x100000, RZ ;  /* 0xfff0000000087810 */ /* 0x000fe40007ffe0ff */
[----:B------:R-:W-:-:S07]  /*31f0*/  MOV R0, 0x3210 ;  /* 0x0000321000007802 */ /* 0x000fce0000000f00 */
[----:B------:R-:W-:Y:S05]  /*3200*/  CALL.REL.NOINC `($__internal_24_$__cuda_sm20_dblrcp_rn_slowpath_v3) ;  /* 0x0000010400d87944 */ /* 0x000fea0003c00000 */
.L_x_9240:
[----:B------:R-:W-:Y:S05]  /*3210*/  BSYNC.RECONVERGENT B2 ;  /* 0x0000000000027941 */ /* 0x000fea0003800200 */
.L_x_9239:
[----:B------:R-:W0:Y:S08]  /*3220*/  LDC.64 R8, c[0x0][0x5b0] ;  /* 0x00016c00ff087b82 */ /* 0x000e300000000a00 */
[----:B------:R-:W0:Y:S02]  /*3230*/  LDC.64 R4, c[0x0][0x5b8] ;  /* 0x00016e00ff047b82 */ /* 0x000e240000000a00 */
[----:B0-----:R-:W0:-:S15]  /*3240*/  DFMA R20, R2, R4, R8 ;  /* 0x000000040214722b */ /* 0x001e1e0000000008 */
        /* <DEDUP_REMOVED lines=16> */
.L_x_9230:
[----:B--23--:R-:W1:Y:S01]  /*3350*/  MUFU.RCP64H R3, R23 ;  /* 0x0000001700037308 */ /* 0x00ce620000001800 */
[----:B0-----:R-:W-:Y:S01]  /*3360*/  IMAD.MOV.U32 R2, RZ, RZ, 0x1 ;  /* 0x00000001ff027424 */ /* 0x001fe200078e00ff */
[----:B------:R-:W-:Y:S01]  /*3370*/  FSETP.GEU.AND P1, PT, |R21|, 6.5827683646048100446e-37, PT ;  /* 0x036000001500780b */ /* 0x000fe20003f2e200 */
[----:B------:R-:W-:Y:S04]  /*3380*/  BSSY.RECONVERGENT B2, `(.L_x_9241) ;  /* 0x0000030000027945 */ /* 0x000fe80003800200 */
        /* <DEDUP_REMOVED lines=45> */
[----:B------:R-:W-:Y:S01]  /*3660*/  MOV R2, R4 ;  /* 0x0000000400027202 */ /* 0x000fe20000000f00 */
[----:B------:R-:W-:-:S07]  /*3670*/  IMAD.MOV.U32 R3, RZ, RZ, R5 ;  /* 0x000000ffff037224 */ /* 0x000fce00078e0005 */
.L_x_9242:
[----:B------:R-:W-:Y:S05]  /*3680*/  BSYNC.RECONVERGENT B2 ;  /* 0x0000000000027941 */ /* 0x000fea0003800200 */
.L_x_9241:
        /* <DEDUP_REMOVED lines=31> */
[----:B------:R-:W-:-:S03]  /*3880*/  MOV R4, R20 ;  /* 0x0000001400047202 */ /* 0x000fc60000000f00 */
[----:B------:R-:W-:Y:S01]  /*3890*/  VIADD R8, R0, 0xfff00000 ;  /* 0xfff0000000087836 */ /* 0x000fe20000000000 */
[----:B------:R-:W-:-:S07]  /*38a0*/  MOV R0, 0x38c0 ;  /* 0x000038c000007802 */ /* 0x000fce0000000f00 */
[----:B------:R-:W-:Y:S05]  /*38b0*/  CALL.REL.NOINC `($__internal_24_$__cuda_sm20_dblrcp_rn_slowpath_v3) ;  /* 0x00000100002c7944 */ /* 0x000fea0003c00000 */
.L_x_9244:
[----:B------:R-:W-:Y:S05]  /*38c0*/  BSYNC.RECONVERGENT B2 ;  /* 0x0000000000027941 */ /* 0x000fea0003800200 */
.L_x_9243:
[----:B------:R-:W0:Y:S08]  /*38d0*/  LDC.64 R4, c[0x0][0x5b0] ;  /* 0x00016c00ff047b82 */ /* 0x000e300000000a00 */
[----:B------:R-:W0:Y:S02]  /*38e0*/  LDC.64 R8, c[0x0][0x5b8] ;  /* 0x00016e00ff087b82 */ /* 0x000e240000000a00 */
[----:B0-----:R-:W0:-:S15]  /*38f0*/  DFMA R20, R2, R4, R8 ;  /* 0x000000040214722b */ /* 0x001e1e0000000008 */
        /* <DEDUP_REMOVED lines=15> */
.L_x_9236:
[----:B------:R-:W-:Y:S05]  /*39f0*/  BSYNC.RECONVERGENT B1 ;  /* 0x0000000000017941 */ /* 0x000fea0003800200 */
.L_x_9229:
        /* <DEDUP_REMOVED lines=17> */
.L_x_9248:
[----:B------:R-:W0:Y:S02]  /*3b10*/  F2I.S64.F64.TRUNC R20, R20 ;  /* 0x0000001400147311 */ /* 0x000e24000030d900 */
[----:B0-----:R-:W-:-:S05]  /*3b20*/  MOV R5, R20 ;  /* 0x0000001400057202 */ /* 0x001fca0000000f00 */
[----:B------:R0:W-:Y:S01]  /*3b30*/  STG.E.U8 desc[UR36][R2.64], R5 ;  /* 0x0000000502007986 */ /* 0x0001e2000c101124 */
[----:B------:R-:W-:Y:S05]  /*3b40*/  BRA `(.L_x_9250) ;  /* 0x0000001000e47947 */ /* 0x000fea0003800000 */
.L_x_9247:
        /* <DEDUP_REMOVED lines=9> */
.L_x_9252:
[----:B------:R-:W0:Y:S02]  /*3be0*/  F2I.F64.TRUNC R21, R20 ;  /* 0x0000001400157311 */ /* 0x000e24000030d100 */
[----:B0-----:R0:W-:Y:S01]  /*3bf0*/  STG.E desc[UR36][R2.64], R21 ;  /* 0x0000001502007986 */ /* 0x0011e2000c101924 */
[----:B------:R-:W-:Y:S05]  /*3c00*/  BRA `(.L_x_9250) ;  /* 0x0000001000b47947 */ /* 0x000fea0003800000 */
.L_x_9251:
[----:B------:R-:W0:Y:S02]  /*3c10*/  F2I.F64.TRUNC R21, R20 ;  /* 0x0000001400157311 */ /* 0x000e24000030d100 */
[----:B0-----:R0:W-:Y:S01]  /*3c20*/  STG.E.U16 desc[UR36][R2.64], R21 ;  /* 0x0000001502007986 */ /* 0x0011e2000c101524 */
[----:B------:R-:W-:Y:S05]  /*3c30*/  BRA `(.L_x_9250) ;  /* 0x0000001000a87947 */ /* 0x000fea0003800000 */
.L_x_9246:
        /* <DEDUP_REMOVED lines=17> */
.L_x_9254:
        /* <DEDUP_REMOVED lines=12> */
.L_x_9253:
        /* <DEDUP_REMOVED lines=28> */
.L_x_9256:
        /* <DEDUP_REMOVED lines=23> */
.L_x_9255:
[----:B------:R0:W-:Y:S01]  /*4140*/  STG.E.64 desc[UR36][R2.64], R20 ;  /* 0x0000001402007986 */ /* 0x0001e2000c101b24 */
[----:B------:R-:W-:Y:S05]  /*4150*/  BRA `(.L_x_9250) ;  /* 0x0000000c00607947 */ /* 0x000fea0003800000 */
.L_x_9245:
        /* <DEDUP_REMOVED lines=17> */
.L_x_9259:
[----:B-1----:R0:W-:Y:S01]  /*4270*/  STG.E.128 desc[UR36][R2.64], R20 ;  /* 0x0000001402007986 */ /* 0x0021e2000c101d24 */
[----:B------:R-:W-:Y:S05]  /*4280*/  BRA `(.L_x_9250) ;  /* 0x0000000c00147947 */ /* 0x000fea0003800000 */
.L_x_9258:
        /* <DEDUP_REMOVED lines=27> */
.L_x_9263:
[----:B------:R-:W-:Y:S05]  /*4440*/  BSYNC.RECONVERGENT B0 ;  /* 0x0000000000007941 */ /* 0x000fea0003800200 */
.L_x_9262:
[----:B------:R-:W-:-:S05]  /*4450*/  LOP3.LUT R5, R0, 0x80, R5, 0xf8, !PT ;  /* 0x0000008000057812 */ /* 0x000fca00078ef805 */
[----:B------:R0:W-:Y:S01]  /*4460*/  STG.E.U8 desc[UR36][R2.64], R5 ;  /* 0x0000000502007986 */ /* 0x0001e2000c101124 */
[----:B------:R-:W-:Y:S05]  /*4470*/  BRA `(.L_x_9250) ;  /* 0x0000000800987947 */ /* 0x000fea0003800000 */
.L_x_9261:
        /* <DEDUP_REMOVED lines=23> */
.L_x_9265:
[----:B------:R-:W-:Y:S05]  /*45f0*/  BSYNC.RECONVERGENT B0 ;  /* 0x0000000000007941 */ /* 0x000fea0003800200 */
.L_x_9264:
[----:B------:R-:W-:-:S05]  /*4600*/  LOP3.LUT R5, R0, 0x80, R5, 0xf8, !PT ;  /* 0x0000008000057812 */ /* 0x000fca00078ef805 */
[----:B------:R0:W-:Y:S01]  /*4610*/  STG.E.U8 desc[UR36][R2.64], R5 ;  /* 0x0000000502007986 */ /* 0x0001e2000c101124 */
[----:B------:R-:W-:Y:S05]  /*4620*/  BRA `(.L_x_9250) ;  /* 0x00000008002c7947 */ /* 0x000fea0003800000 */
.L_x_9260:
        /* <DEDUP_REMOVED lines=12> */
.L_x_9257:
        /* <DEDUP_REMOVED lines=11> */
.L_x_9268:
        /* <DEDUP_REMOVED lines=21> */
.L_x_9271:
[----:B------:R-:W-:-:S04]  /*48f0*/  SHF.R.U32.HI R0, RZ, 0x14, R5 ;  /* 0x00000014ff007819 */ /* 0x000fc80000011605 */
[----:B------:R-:W-:-:S04]  /*4900*/  LOP3.LUT R0, R0, 0x1, RZ, 0xc0, !PT ;  /* 0x0000000100007812 */ /* 0x000fc800078ec0ff */
[----:B------:R-:W-:-:S04]  /*4910*/  IADD3 R0, PT, PT, R5, 0x487ffff, R0 ;  /* 0x0487ffff05007810 */ /* 0x000fc80007ffe000 */
[----:B------:R-:W-:-:S04]  /*4920*/  SHF.R.U32.HI R0, RZ, 0x14, R0 ;  /* 0x00000014ff007819 */ /* 0x000fc80000011600 */
[----:B------:R-:W-:-:S07]  /*4930*/  LOP3.LUT R4, R0, 0xff, RZ, 0xc0, !PT ;  /* 0x000000ff00047812 */ /* 0x000fce00078ec0ff */
.L_x_9272:
[----:B------:R-:W-:-:S04]  /*4940*/  SHF.R.U32.HI R5, RZ, 0x18, R5 ;  /* 0x00000018ff057819 */ /* 0x000fc80000011605 */
[----:B------:R-:W-:-:S04]  /*4950*/  LOP3.LUT R4, R4, 0x80, R5, 0xf8, !PT ;  /* 0x0000008004047812 */ /* 0x000fc800078ef805 */
[----:B------:R-:W-:-:S07]  /*4960*/  PRMT R0, R4, 0x7610, R0 ;  /* 0x0000761004007816 */ /* 0x000fce0000000000 */
.L_x_9270:
[----:B------:R-:W-:Y:S05]  /*4970*/  BSYNC.RECONVERGENT B0 ;  /* 0x0000000000007941 */ /* 0x000fea0003800200 */
.L_x_9269:
[----:B------:R2:W-:Y:S01]  /*4980*/  STG.E.U8 desc[UR36][R2.64], R0 ;  /* 0x0000000002007986 */ /* 0x0005e2000c101124 */
[----:B------:R-:W-:Y:S05]  /*4990*/  BRA `(.L_x_9250) ;  /* 0x0000000400507947 */ /* 0x000fea0003800000 */
.L_x_9267:
        /* <DEDUP_REMOVED lines=21> */
.L_x_9275:
[----:B------:R-:W-:-:S04]  /*4af0*/  SHF.R.U32.HI R0, RZ, 0x15, R5 ;  /* 0x00000015ff007819 */ /* 0x000fc80000011605 */
[----:B------:R-:W-:-:S04]  /*4b00*/  LOP3.LUT R0, R0, 0x1, RZ, 0xc0, !PT ;  /* 0x0000000100007812 */ /* 0x000fc800078ec0ff */
[----:B------:R-:W-:-:S04]  /*4b10*/  IADD3 R0, PT, PT, R5, 0x88fffff, R0 ;  /* 0x088fffff05007810 */ /* 0x000fc80007ffe000 */
[----:B------:R-:W-:-:S04]  /*4b20*/  SHF.R.U32.HI R0, RZ, 0x15, R0 ;  /* 0x00000015ff007819 */ /* 0x000fc80000011600 */
[----:B------:R-:W-:-:S07]  /*4b30*/  LOP3.LUT R4, R0, 0xff, RZ, 0xc0, !PT ;  /* 0x000000ff00047812 */ /* 0x000fce00078ec0ff */
.L_x_9276:
[----:B------:R-:W-:-:S04]  /*4b40*/  SHF.R.U32.HI R5, RZ, 0x18, R5 ;  /* 0x00000018ff057819 */ /* 0x000fc80000011605 */
[----:B------:R-:W-:-:S04]  /*4b50*/  LOP3.LUT R4, R4, 0x80, R5, 0xf8, !PT ;  /* 0x0000008004047812 */ /* 0x000fc800078ef805 */
[----:B------:R-:W-:-:S07]  /*4b60*/  PRMT R0, R4, 0x7610, R0 ;  /* 0x0000761004007816 */ /* 0x000fce0000000000 */
.L_x_9274:
[----:B------:R-:W-:Y:S05]  /*4b70*/  BSYNC.RECONVERGENT B0 ;  /* 0x0000000000007941 */ /* 0x000fea0003800200 */
.L_x_9273:
[----:B------:R3:W-:Y:S01]  /*4b80*/  STG.E.U8 desc[UR36][R2.64], R0 ;  /* 0x0000000002007986 */ /* 0x0007e2000c101124 */
[----:B------:R-:W-:Y:S05]  /*4b90*/  BRA `(.L_x_9250) ;  /* 0x0000000000d07947 */ /* 0x000fea0003800000 */
.L_x_9266:
[----:B------:R-:W-:-:S09]  /*4ba0*/  UISETP.NE.AND UP0, UPT, UR4, 0x1c, UPT ;  /* 0x0000001c0400788c */ /* 0x000fd2000bf05270 */
[----:B------:R-:W-:Y:S05]  /*4bb0*/  BRA.U !UP0, `(.L_x_9277) ;  /* 0x0000000108c07547 */ /* 0x000fea000b800000 */
[----:B------:R-:W-:-:S09]  /*4bc0*/  UISETP.NE.AND UP0, UPT, UR4, 0x1d, UPT ;  /* 0x0000001d0400788c */ /* 0x000fd2000bf05270 */
[----:B------:R-:W-:Y:S05]  /*4bd0*/  BRA.U !UP0, `(.L_x_9278) ;  /* 0x0000000108ac7547 */ /* 0x000fea000b800000 */
[----:B------:R-:W-:-:S09]  /*4be0*/  UISETP.NE.AND UP0, UPT, UR4, 0x2c, UPT ;  /* 0x0000002c0400788c */ /* 0x000fd2000bf05270 */
[----:B------:R-:W-:Y:S05]  /*4bf0*/  BRA.U !UP0, `(.L_x_9279) ;  /* 0x0000000108447547 */ /* 0x000fea000b800000 */
.L_x_9249:
        /* <DEDUP_REMOVED lines=10> */
[----:B----4-:R-:W-:-:S02]  /*4ca0*/  IMAD.U32 R6, RZ, RZ, UR8 ;  /* 0x00000008ff067e24 */ /* 0x010fc4000f8e00ff */
[----:B------:R-:W-:Y:S01]  /*4cb0*/  IMAD.U32 R7, RZ, RZ, UR9 ;  /* 0x00000009ff077e24 */ /* 0x000fe2000f8e00ff */
[----:B-----5:R-:W-:Y:S01]  /*4cc0*/  MOV R10, UR4 ;  /* 0x00000004000a7c02 */ /* 0x020fe20008000f00 */
[----:B--2---:R-:W-:-:S07]  /*4cd0*/  IMAD.U32 R11, RZ, RZ, UR5 ;  /* 0x00000005ff0b7e24 */ /* 0x004fce000f8e00ff */
[----:B------:R-:W-:-:S07]  /*4ce0*/  LEPC R20, `(.L_x_9280) ;  /* 0x000000001014794e */ /* 0x000fce0000000000 */
[----:B-1-3--:R-:W-:Y:S05]  /*4cf0*/  CALL.ABS.NOINC R2 ;  /* 0x0000000002007343 */ /* 0x00afea0003c00000 */
.L_x_9280:
[----:B------:R-:W-:Y:S05]  /*4d00*/  BRA `(.L_x_9250) ;  /* 0x0000000000747947 */ /* 0x000fea0003800000 */
.L_x_9279:
        /* <DEDUP_REMOVED lines=24> */
.L_x_9278:
[----:B------:R-:W0:Y:S02]  /*4e90*/  F2I.U64.F64.TRUNC R20, R20 ;  /* 0x0000001400147311 */ /* 0x000e24000030d800 */
[----:B0-----:R0:W-:Y:S01]  /*4ea0*/  STG.E.64 desc[UR36][R2.64], R20 ;  /* 0x0000001402007986 */ /* 0x0011e2000c101b24 */
[----:B------:R-:W-:Y:S05]  /*4eb0*/  BRA `(.L_x_9250) ;  /* 0x0000000000087947 */ /* 0x000fea0003800000 */
.L_x_9277:
[----:B------:R-:W0:Y:S02]  /*4ec0*/  F2I.U32.F64.TRUNC R21, R20 ;  /* 0x0000001400157311 */ /* 0x000e24000030d000 */
[----:B0-----:R4:W-:Y:S02]  /*4ed0*/  STG.E desc[UR36][R2.64], R21 ;  /* 0x0000001502007986 */ /* 0x0019e4000c101924 */
.L_x_9250:
[----:B------:R-:W-:-:S07]  /*4ee0*/  IADD3 R17, PT, PT, R17, 0x80, RZ ;  /* 0x0000008011117810 */ /* 0x000fce0007ffe0ff */
.L_x_9198:
[----:B------:R-:W-:Y:S05]  /*4ef0*/  BSYNC.RECONVERGENT B6 ;  /* 0x0000000000067941 */ /* 0x000fea0003800200 */
.L_x_9197:
[----:B------:R-:W5:Y:S01]  /*4f00*/  LDCU UR4, c[0x0][0x380] ;  /* 0x00007000ff0477ac */ /* 0x000f620008000800 */
[----:B------:R-:W-:Y:S01]  /*4f10*/  BSSY.RECONVERGENT B6, `(.L_x_9281) ;  /* 0x00004e1000067945 */ /* 0x000fe20003800200 */
[----:B-----5:R-:W-:-:S13]  /*4f20*/  ISETP.GE.AND P0, PT, R17, UR4, PT ;  /* 0x0000000411007c0c */ /* 0x020fda000bf06270 */
[----:B------:R-:W-:Y:S05]  /*4f30*/  @P0 BRA `(.L_x_9282) ;  /* 0x0000004c00780947 */ /* 0x000fea0003800000 */
[----:B------:R-:W5:Y:S01]  /*4f40*/  LDCU UR4, c[0x0][0x390] ;  /* 0x00007200ff0477ac */ /* 0x000f620008000800 */
[----:B0-23--:R-:W-:Y:S02]  /*4f50*/  IMAD.MOV.U32 R0, RZ, RZ, RZ ;  /* 0x000000ffff007224 */ /* 0x00dfe400078e00ff */
[----:B------:R-:W-:Y:S01]  /*4f60*/  IMAD.MOV.U32 R16, RZ, RZ, RZ ;  /* 0x000000ffff107224 */ /* 0x000fe200078e00ff */
[----:B-----5:R-:W-:-:S09]  /*4f70*/  UISETP.NE.AND UP0, UPT, UR4, URZ, UPT ;  /* 0x000000ff0400728c */ /* 0x020fd2000bf05270 */
[----:B------:R-:W-:Y:S05]  /*4f80*/  BRA.U !UP0, `(.L_x_9283) ;  /* 0x0000001108a87547 */ /* 0x000fea000b800000 */
[----:B------:R-:W4:Y:S01]  /*4f90*/  LDCU.64 UR4, c[0x0][0x398] ;  /* 0x00007300ff0477ac */ /* 0x000f220008000a00 */
[----:B------:R-:W-:Y:S01]  /*4fa0*/  HFMA2 R16, -RZ, RZ, 0, 0 ;  /* 0x00000000ff107431 */ /* 0x000fe200000001ff */
[----:B------:R-:W0:Y:S01]  /*4fb0*/  LDCU UR6, c[0x0][0x394] ;  /* 0x00007280ff0677ac */ /* 0x000e220008000800 */
[----:B------:R-:W2:Y:S01]  /*4fc0*/  LDCU.64 UR8, c[0x0][0x4c0] ;  /* 0x00009800ff0877ac */ /* 0x000ea20008000a00 */
[----:B------:R-:W-:Y:S02]  /*4fd0*/  UISETP.NE.AND UP0, UPT, UR40, URZ, UPT ;  /* 0x000000ff2800728c */ /* 0x000fe4000bf05270 */
[----:B----4-:R-:W-:-:S05]  /*4fe0*/  IMAD.HI.U32 R2, R17, UR4, R16 ;  /* 0x0000000411027c27 */ /* 0x010fca000f8e0010 */
[----:B------:R-:W-:-:S05]  /*4ff0*/  SHF.R.U32.HI R3, RZ, UR5, R2 ;  /* 0x00000005ff037c19 */ /* 0x000fca0008011602 */
[----:B------:R-:W-:-:S04]  /*5000*/  IMAD.MOV R0, RZ, RZ, -R3 ;  /* 0x000000ffff007224 */ /* 0x000fc800078e0a03 */
[----:B0-----:R-:W-:-:S04]  /*5010*/  IMAD R0, R0, UR6, R17 ;  /* 0x0000000600007c24 */ /* 0x001fc8000f8e0211 */
[C---:B--2---:R-:W-:Y:S02]  /*5020*/  IMAD R16, R0.reuse, UR8, RZ ;  /* 0x0000000800107c24 */ /* 0x044fe4000f8e02ff */
[----:B------:R-:W-:Y:S01]  /*5030*/  IMAD R0, R0, UR9, RZ ;  /* 0x0000000900007c24 */ /* 0x000fe2000f8e02ff */
[----:B------:R-:W-:Y:S06]  /*5040*/  BRA.U !UP0, `(.L_x_9283) ;  /* 0x0000001108787547 */ /* 0x000fec000b800000 */
[----:B------:R-:W0:Y:S01]  /*5050*/  LDCU.64 UR6, c[0x0][0x3a0] ;  /* 0x00007400ff0677ac */ /* 0x000e220008000a00 */
[----:B------:R-:W-:Y:S01]  /*5060*/  IMAD.MOV.U32 R2, RZ, RZ, RZ ;  /* 0x000000ffff027224 */ /* 0x000fe200078e00ff */
[----:B------:R-:W2:Y:S01]  /*5070*/  LDCU UR4, c[0x0][0x3a8] ;  /* 0x00007500ff0477ac */ /* 0x000ea20008000800 */
[----:B------:R-:W3:Y:S01]  /*5080*/  LDCU.64 UR8, c[0x0][0x4c8] ;  /* 0x00009900ff0877ac */ /* 0x000ee20008000a00 */
[----:B------:R-:W-:Y:S01]  /*5090*/  UISETP.NE.AND UP0, UPT, UR38, 0x2, UPT ;  /* 0x000000022600788c */ /* 0x000fe2000bf05270 */
[----:B0-----:R-:W-:-:S05]  /*50a0*/  IMAD.HI.U32 R4, R3, UR7, R2 ;  /* 0x0000000703047c27 */ /* 0x001fca000f8e0002 */
[----:B--2---:R-:W-:-:S04]  /*50b0*/  SHF.R.U32.HI R5, RZ, UR4, R4 ;  /* 0x00000004ff057c19 */ /* 0x004fc80008011604 */
[----:B------:R-:W-:-:S05]  /*50c0*/  IADD3 R2, PT, PT, -R5, RZ, RZ ;  /* 0x000000ff05027210 */ /* 0x000fca0007ffe1ff */
[----:B------:R-:W-:-:S04]  /*50d0*/  IMAD R3, R2, UR6, R3 ;  /* 0x0000000602037c24 */ /* 0x000fc8000f8e0203 */
[C---:B---3--:R-:W-:Y:S02]  /*50e0*/  IMAD R16, R3.reuse, UR8, R16 ;  /* 0x0000000803107c24 */ /* 0x048fe4000f8e0210 */
[----:B------:R-:W-:Y:S01]  /*50f0*/  IMAD R0, R3, UR9, R0 ;  /* 0x0000000903007c24 */ /* 0x000fe2000f8e0200 */
[----:B------:R-:W-:Y:S06]  /*5100*/  BRA.U !UP0, `(.L_x_9283) ;  /* 0x0000001108487547 */ /* 0x000fec000b800000 */
[----:B------:R-:W0:Y:S01]  /*5110*/  LDCU.64 UR4, c[0x0][0x3b0] ;  /* 0x00007600ff0477ac */ /* 0x000e220008000a00 */
[----:B------:R-:W-:Y:S01]  /*5120*/  IMAD.MOV.U32 R4, RZ, RZ, RZ ;  /* 0x000000ffff047224 */ /* 0x000fe200078e00ff */
[----:B------:R-:W2:Y:S01]  /*5130*/  LDCU UR6, c[0x0][0x3ac] ;  /* 0x00007580ff0677ac */ /* 0x000ea20008000800 */
[----:B------:R-:W3:Y:S01]  /*5140*/  LDCU.64 UR8, c[0x0][0x4d0] ;  /* 0x00009a00ff0877ac */ /* 0x000ee20008000a00 */
[----:B------:R-:W-:Y:S01]  /*5150*/  UISETP.NE.AND UP0, UPT, UR38, 0x3, UPT ;  /* 0x000000032600788c */ /* 0x000fe2000bf05270 */
[----:B0-----:R-:W-:-:S05]  /*5160*/  IMAD.HI.U32 R2, R5, UR4, R4 ;  /* 0x0000000405027c27 */ /* 0x001fca000f8e0004 */
[----:B------:R-:W-:-:S05]  /*5170*/  SHF.R.U32.HI R3, RZ, UR5, R2 ;  /* 0x00000005ff037c19 */ /* 0x000fca0008011602 */
[----:B------:R-:W-:-:S04]  /*5180*/  IMAD.MOV R4, RZ, RZ, -R3 ;  /* 0x000000ffff047224 */ /* 0x000fc800078e0a03 */
[----:B--2---:R-:W-:-:S04]  /*5190*/  IMAD R5, R4, UR6, R5 ;  /* 0x0000000604057c24 */ /* 0x004fc8000f8e0205 */
[C---:B---3--:R-:W-:Y:S02]  /*51a0*/  IMAD R16, R5.reuse, UR8, R16 ;  /* 0x0000000805107c24 */ /* 0x048fe4000f8e0210 */
[----:B------:R-:W-:Y:S01]  /*51b0*/  IMAD R0, R5, UR9, R0 ;  /* 0x0000000905007c24 */ /* 0x000fe2000f8e0200 */
[----:B------:R-:W-:Y:S06]  /*51c0*/  BRA.U !UP0, `(.L_x_9283) ;  /* 0x0000001108187547 */ /* 0x000fec000b800000 */
[----:B------:R-:W0:Y:S01]  /*51d0*/  LDCU.64 UR6, c[0x0][0x3b8] ;  /* 0x00007700ff0677ac */ /* 0x000e220008000a00 */
[----:B------:R-:W-:Y:S01]  /*51e0*/  MOV R2, RZ ;  /* 0x000000ff00027202 */ /* 0x000fe20000000f00 */
[----:B------:R-:W2:Y:S01]  /*51f0*/  LDCU UR4, c[0x0][0x3c0] ;  /* 0x00007800ff0477ac */ /* 0x000ea20008000800 */
[----:B------:R-:W3:Y:S01]  /*5200*/  LDCU.64 UR8, c[0x0][0x4d8] ;  /* 0x00009b00ff0877ac */ /* 0x000ee20008000a00 */
[----:B------:R-:W-:Y:S02]  /*5210*/  UISETP.NE.AND UP0, UPT, UR38, 0x4, UPT ;  /* 0x000000042600788c */ /* 0x000fe4000bf05270 */
[----:B0-----:R-:W-:-:S05]  /*5220*/  IMAD.HI.U32 R4, R3, UR7, R2 ;  /* 0x0000000703047c27 */ /* 0x001fca000f8e0002 */
[----:B--2---:R-:W-:-:S05]  /*5230*/  SHF.R.U32.HI R5, RZ, UR4, R4 ;  /* 0x00000004ff057c19 */ /* 0x004fca0008011604 */
[----:B------:R-:W-:-:S04]  /*5240*/  IMAD.MOV R2, RZ, RZ, -R5 ;  /* 0x000000ffff027224 */ /* 0x000fc800078e0a05 */
        /* <DEDUP_REMOVED lines=10> */
[----:B------:R-:W-:-:S04]  /*52f0*/  SHF.R.U32.HI R3, RZ, UR5, R2 ;  /* 0x00000005ff037c19 */ /* 0x000fc80008011602 */
[----:B------:R-:W-:-:S05]  /*5300*/  IADD3 R4, PT, PT, -R3, RZ, RZ ;  /* 0x000000ff03047210 */ /* 0x000fca0007ffe1ff */
[----:B--2---:R-:W-:-:S04]  /*5310*/  IMAD R5, R4, UR6, R5 ;  /* 0x0000000604057c24 */ /* 0x004fc8000f8e0205 */
        /* <DEDUP_REMOVED lines=16> */
[----:B------:R-:W-:Y:S01]  /*5420*/  HFMA2 R4, -RZ, RZ, 0, 0 ;  /* 0x00000000ff047431 */ /* 0x000fe200000001ff */
[----:B------:R-:W2:Y:S01]  /*5430*/  LDCU UR6, c[0x0][0x3dc] ;  /* 0x00007b80ff0677ac */ /* 0x000ea20008000800 */
[----:B------:R-:W3:Y:S01]  /*5440*/  LDCU.64 UR8, c[0x0][0x4f0] ;  /* 0x00009e00ff0877ac */ /* 0x000ee20008000a00 */
[----:B------:R-:W-:Y:S02]  /*5450*/  UISETP.NE.AND UP0, UPT, UR38, 0x7, UPT ;  /* 0x000000072600788c */ /* 0x000fe4000bf05270 */
        /* <DEDUP_REMOVED lines=214> */
[----:B------:R-:W3:Y:S03]  /*61c0*/  LDCU.64 UR8, c[0x0][0x580] ;  /* 0x0000b000ff0877ac */ /* 0x000ee60008000a00 */
[----:B0-----:R-:W-:-:S05]  /*61d0*/  IMAD.HI.U32 R2, R5, UR4, R4 ;  /* 0x0000000405027c27 */ /* 0x001fca000f8e0004 */
[----:B------:R-:W-:-:S05]  /*61e0*/  SHF.R.U32.HI R2, RZ, UR5, R2 ;  /* 0x00000005ff027c19 */ /* 0x000fca0008011602 */
[----:B------:R-:W-:-:S04]  /*61f0*/  IMAD.MOV R3, RZ, RZ, -R2 ;  /* 0x000000ffff037224 */ /* 0x000fc800078e0a02 */
[----:B--2---:R-:W-:-:S04]  /*6200*/  IMAD R5, R3, UR6, R5 ;  /* 0x0000000603057c24 */ /* 0x004fc8000f8e0205 */
[C---:B---3--:R-:W-:Y:S02]  /*6210*/  IMAD R16, R5.reuse, UR8, R16 ;  /* 0x0000000805107c24 */ /* 0x048fe4000f8e0210 */
[----:B------:R-:W-:-:S07]  /*6220*/  IMAD R0, R5, UR9, R0 ;  /* 0x0000000905007c24 */ /* 0x000fce000f8e0200 */
.L_x_9283:
        /* <DEDUP_REMOVED lines=17> */
[----:B--2---:R4:W0:Y:S02]  /*6340*/  I2F.F64.S16 R20, R2 ;  /* 0x0000000200147312 */ /* 0x0048240000101c00 */
[----:B0---4-:R-:W-:Y:S05]  /*6350*/  BRA `(.L_x_9290) ;  /* 0x0000000c00e87947 */ /* 0x011fea0003800000 */
.L_x_9288:
[----:B------:R-:W2:Y:S01]  /*6360*/  LDG.E.U8 R2, desc[UR36][R2.64] ;  /* 0x0000002402027981 */ /* 0x000ea2000c1e1100 */
[----:B-1----:R-:W-:Y:S01]  /*6370*/  CS2R R22, SRZ ;  /* 0x0000000000167805 */ /* 0x002fe2000001ff00 */
[----:B--2---:R4:W0:Y:S02]  /*6380*/  I2F.F64.U16 R20, R2 ;  /* 0x0000000200147312 */ /* 0x0048240000101800 */
[----:B0---4-:R-:W-:Y:S05]  /*6390*/  BRA `(.L_x_9290) ;  /* 0x0000000c00d87947 */ /* 0x011fea0003800000 */
.L_x_9287:
        /* <DEDUP_REMOVED lines=8> */
[----:B--2---:R-:W4:Y:S02]  /*6420*/  I2F.F64.S64 R20, R20 ;  /* 0x0000001400147312 */ /* 0x004f240000301c00 */
[----:B----4-:R-:W-:Y:S05]  /*6430*/  BRA `(.L_x_9290) ;  /* 0x0000000c00b07947 */ /* 0x010fea0003800000 */
.L_x_9292:
[----:B------:R-:W2:Y:S01]  /*6440*/  LDG.E R2, desc[UR36][R2.64] ;  /* 0x0000002402027981 */ /* 0x000ea2000c1e1900 */
[----:B-1----:R-:W-:Y:S01]  /*6450*/  CS2R R22, SRZ ;  /* 0x0000000000167805 */ /* 0x002fe2000001ff00 */
[----:B--2---:R4:W0:Y:S02]  /*6460*/  I2F.F64 R20, R2 ;  /* 0x0000000200147312 */ /* 0x0048240000201c00 */
[----:B0---4-:R-:W-:Y:S05]  /*6470*/  BRA `(.L_x_9290) ;  /* 0x0000000c00a07947 */ /* 0x011fea0003800000 */
.L_x_9291:
[----:B------:R-:W2:Y:S01]  /*6480*/  LDG.E.U16 R2, desc[UR36][R2.64] ;  /* 0x0000002402027981 */ /* 0x000ea2000c1e1500 */
[----:B-1----:R-:W-:Y:S01]  /*6490*/  CS2R R22, SRZ ;  /* 0x0000000000167805 */ /* 0x002fe2000001ff00 */
[----:B--2---:R4:W0:Y:S02]  /*64a0*/  I2F.F64.S16 R20, R2 ;  /* 0x0000000200147312 */ /* 0x0048240000101c00 */
[----:B0---4-:R-:W-:Y:S05]  /*64b0*/  BRA `(.L_x_9290) ;  /* 0x0000000c00907947 */ /* 0x011fea0003800000 */
.L_x_9286:
        /* <DEDUP_REMOVED lines=11> */
.L_x_9294:
[----:B------:R-:W2:Y:S01]  /*6570*/  LDG.E.U16 R0, desc[UR36][R2.64] ;  /* 0x0000002402007981 */ /* 0x000ea2000c1e1500 */
[----:B-1----:R-:W-:Y:S01]  /*6580*/  CS2R R22, SRZ ;  /* 0x0000000000167805 */ /* 0x002fe2000001ff00 */
[----:B--2---:R-:W-:-:S05]  /*6590*/  HADD2.F32 R0, -RZ, R0.H0_H0 ;  /* 0x20000000ff007230 */ /* 0x004fca0000004100 */
[----:B------:R-:W-:-:S04]  /*65a0*/  FMUL.FTZ R0, R0, 1 ;  /* 0x3f80000000007820 */ /* 0x000fc80000410000 */
[----:B------:R3:W4:Y:S02]  /*65b0*/  F2F.F64.F32 R20, R0 ;  /* 0x0000000000147310 */ /* 0x0007240000201800 */
[----:B---34-:R-:W-:Y:S05]  /*65c0*/  BRA `(.L_x_9290) ;  /* 0x0000000c004c7947 */ /* 0x018fea0003800000 */
.L_x_9293:
        /* <DEDUP_REMOVED lines=9> */
[----:B------:R-:W4:-:S15]  /*6660*/  F2F.F64.F32 R20, R20 ;  /* 0x0000001400147310 */ /* 0x000f1e0000201800 */
[----:B------:R-:W-:-:S15]  /*6670*/  NOP ;  /* 0x0000000000007918 */ /* 0x000fde0000000000 */
[----:B------:R-:W-:-:S15]  /*6680*/  NOP ;  /* 0x0000000000007918 */ /* 0x000fde0000000000 */
[----:B------:R-:W-:-:S15]  /*6690*/  NOP ;  /* 0x0000000000007918 */ /* 0x000fde0000000000 */
[----:B------:R-:W-:-:S04]  /*66a0*/  NOP ;  /* 0x0000000000007918 */ /* 0x000fc80000000000 */
[----:B------:R-:W0:Y:S02]  /*66b0*/  F2F.F64.F32 R22, R22 ;  /* 0x0000001600167310 */ /* 0x000e240000201800 */
[----:B0---4-:R-:W-:Y:S05]  /*66c0*/  BRA `(.L_x_9290) ;  /* 0x0000000c000c7947 */ /* 0x011fea0003800000 */
.L_x_9296:
        /* <DEDUP_REMOVED lines=10> */
[----:B-1----:R0:W1:Y:S02]  /*6770*/  F2F.F64.F32 R22, R0 ;  /* 0x0000000000167310 */ /* 0x0020640000201800 */
[----:B01--4-:R-:W-:Y:S05]  /*6780*/  BRA `(.L_x_9290) ;  /* 0x0000000800dc7947 */ /* 0x013fea0003800000 */
.L_x_9295:
[----:B------:R3:W5:Y:S01]  /*6790*/  LDG.E.64 R20, desc[UR36][R2.64] ;  /* 0x0000002402147981 */ /* 0x000762000c1e1b00 */
[----:B-1----:R-:W-:Y:S01]  /*67a0*/  CS2R R22, SRZ ;  /* 0x0000000000167805 */ /* 0x002fe2000001ff00 */
[----:B------:R-:W-:Y:S06]  /*67b0*/  BRA `(.L_x_9290) ;  /* 0x0000000800d07947 */ /* 0x000fec0003800000 */
.L_x_9285:
        /* <DEDUP_REMOVED lines=14> */
.L_x_9299:
[----:B-1----:R2:W5:Y:S01]  /*68a0*/  LDG.E.128 R20, desc[UR36][R2.64] ;  /* 0x0000002402147981 */ /* 0x002562000c1e1d00 */
[----:B------:R-:W-:Y:S05]  /*68b0*/  BRA `(.L_x_9290) ;  /* 0x0000000800907947 */ /* 0x000fea0003800000 */
.L_x_9298:
        /* <DEDUP_REMOVED lines=28> */
.L_x_9301:
[----:B------:R-:W2:Y:S01]  /*6a80*/  LDG.E.U8 R2, desc[UR36][R2.64] ;  /* 0x0000002402027981 */ /* 0x000ea2000c1e1100 */
[----:B-1----:R-:W-:Y:S01]  /*6a90*/  CS2R R22, SRZ ;  /* 0x0000000000167805 */ /* 0x002fe2000001ff00 */
        /* <DEDUP_REMOVED lines=13> */
.L_x_9300:
[----:B------:R-:W2:Y:S01]  /*6b70*/  LDG.E.U16 R0, desc[UR36][R2.64] ;  /* 0x0000002402007981 */ /* 0x000ea2000c1e1500 */
[----:B-1----:R-:W-:Y:S01]  /*6b80*/  CS2R R22, SRZ ;  /* 0x0000000000167805 */ /* 0x002fe2000001ff00 */
[----:B--2---:R-:W-:-:S04]  /*6b90*/  IMAD.U32 R0, R0, 0x10000, RZ ;  /* 0x0001000000007824 */ /* 0x004fc800078e00ff */
[----:B------:R-:W-:-:S04]  /*6ba0*/  FMUL.FTZ R0, R0, 1 ;  /* 0x3f80000000007820 */ /* 0x000fc80000410000 */
[----:B------:R2:W3:Y:S02]  /*6bb0*/  F2F.F64.F32 R20, R0 ;  /* 0x0000000000147310 */ /* 0x0004e40000201800 */
[----:B--23--:R-:W-:Y:S05]  /*6bc0*/  BRA `(.L_x_9290) ;  /* 0x0000000400cc7947 */ /* 0x00cfea0003800000 */
.L_x_9297:
        /* <DEDUP_REMOVED lines=10> */
[----:B--2---:R2:W3:Y:S02]  /*6c70*/  I2F.F64.U16 R20, R2 ;  /* 0x0000000200147312 */ /* 0x0044e40000101800 */
[----:B--23--:R-:W-:Y:S05]  /*6c80*/  BRA `(.L_x_9290) ;  /* 0x00000004009c7947 */ /* 0x00cfea0003800000 */
.L_x_9304:
        /* <DEDUP_REMOVED lines=22> */
.L_x_9306:
[----:B------:R-:W-:Y:S05]  /*6df0*/  BSYNC.RECONVERGENT B0 ;  /* 0x0000000000007941 */ /* 0x000fea0003800200 */
.L_x_9305:
[----:B------:R-:W-:Y:S02]  /*6e00*/  SHF.L.U32 R0, R0, 0x14, RZ ;  /* 0x0000001400007819 */ /* 0x000fe400000006ff */
[----:B------:R-:W-:-:S04]  /*6e10*/  LEA R2, R2, 0x3b800000, 0x17 ;  /* 0x3b80000002027811 */ /* 0x000fc800078eb8ff */
[----:B------:R-:W-:-:S05]  /*6e20*/  LOP3.LUT R0, R2, R0, R7, 0xfe, !PT ;  /* 0x0000000002007212 */ /* 0x000fca00078efe07 */
[----:B------:R-:W-:-:S04]  /*6e30*/  FMUL.FTZ R0, R0, 1 ;  /* 0x3f80000000007820 */ /* 0x000fc80000410000 */
[----:B------:R2:W3:Y:S02]  /*6e40*/  F2F.F64.F32 R20, R0 ;  /* 0x0000000000147310 */ /* 0x0004e40000201800 */
[----:B--23--:R-:W-:Y:S05]  /*6e50*/  BRA `(.L_x_9290) ;  /* 0x0000000400287947 */ /* 0x00cfea0003800000 */
.L_x_9303:
        /* <DEDUP_REMOVED lines=22> */
.L_x_9308:
[----:B------:R-:W-:Y:S05]  /*6fc0*/  BSYNC.RECONVERGENT B0 ;  /* 0x0000000000007941 */ /* 0x000fea0003800200 */
.L_x_9307:
[----:B------:R-:W-:Y:S01]  /*6fd0*/  IMAD.SHL.U32 R0, R0, 0x200000, RZ ;  /* 0x0020000000007824 */ /* 0x000fe200078e00ff */
[----:B------:R-:W-:-:S04]  /*6fe0*/  LEA R2, R2, 0x37800000, 0x17 ;  /* 0x3780000002027811 */ /* 0x000fc800078eb8ff */
[----:B------:R-:W-:-:S05]  /*6ff0*/  LOP3.LUT R0, R2, R0, R7, 0xfe, !PT ;  /* 0x0000000002007212 */ /* 0x000fca00078efe07 */
[----:B------:R-:W-:-:S04]  /*7000*/  FMUL.FTZ R0, R0, 1 ;  /* 0x3f80000000007820 */ /* 0x000fc80000410000 */
[----:B------:R2:W3:Y:S02]  /*7010*/  F2F.F64.F32 R20, R0 ;  /* 0x0000000000147310 */ /* 0x0004e40000201800 */
[----:B--23--:R-:W-:Y:S05]  /*7020*/  BRA `(.L_x_9290) ;  /* 0x0000000000b47947 */ /* 0x00cfea0003800000 */
.L_x_9302:
        /* <DEDUP_REMOVED lines=19> */
.L_x_9289:
        /* <DEDUP_REMOVED lines=16> */
.L_x_9311:
[----:B------:R-:W-:Y:S02]  /*7260*/  CS2R R20, SRZ ;  /* 0x0000000000147805 */ /* 0x000fe4000001ff00 */
[----:B------:R-:W-:Y:S01]  /*7270*/  CS2R R22, SRZ ;  /* 0x0000000000167805 */ /* 0x000fe2000001ff00 */
[----:B------:R-:W-:Y:S06]  /*7280*/  BRA `(.L_x_9290) ;  /* 0x00000000001c7947 */ /* 0x000fec0003800000 */
.L_x_9310:
[----:B------:R-:W2:Y:S01]  /*7290*/  LDG.E.64 R20, desc[UR36][R2.64] ;  /* 0x0000002402147981 */ /* 0x000ea2000c1e1b00 */
[----:B-1----:R-:W-:Y:S01]  /*72a0*/  CS2R R22, SRZ ;  /* 0x0000000000167805 */ /* 0x002fe2000001ff00 */
[----:B--2---:R-:W0:Y:S02]  /*72b0*/  I2F.F64.U64 R20, R20 ;  /* 0x0000001400147312 */ /* 0x004e240000301800 */
[----:B0-----:R-:W-:Y:S05]  /*72c0*/  BRA `(.L_x_9290) ;  /* 0x00000000000c7947 */ /* 0x001fea0003800000 */
.L_x_9309:
[----:B------:R-:W2:Y:S01]  /*72d0*/  LDG.E R2, desc[UR36][R2.64] ;  /* 0x0000002402027981 */ /* 0x000ea2000c1e1900 */
[----:B-1----:R-:W-:Y:S01]  /*72e0*/  CS2R R22, SRZ ;  /* 0x0000000000167805 */ /* 0x002fe2000001ff00 */
[----:B--2---:R0:W1:Y:S06]  /*72f0*/  I2F.F64.U32 R20, R2 ;  /* 0x0000000200147312 */ /* 0x00406c0000201800 */
.L_x_9290:
[----:B------:R-:W-:Y:S05]  /*7300*/  BSYNC.RECONVERGENT B7 ;  /* 0x0000000000077941 */ /* 0x000fea0003800200 */
.L_x_9284:
[----:B-1---5:R-:W1:Y:S01]  /*7310*/  DSETP.GE.AND P0, PT, |R20|, |R22|, PT ;  /* 0x400000161400722a */ /* 0x022e620003f06200 */
[----:B------:R-:W-:Y:S04]  /*7320*/  BSSY.RECONVERGENT B1, `(.L_x_9312) ;  /* 0x0000151000017945 */ /* 0x000fe80003800200 */
        /* <DEDUP_REMOVED lines=56> */
[----:B------:R-:W-:Y:S05]  /*76b0*/  CALL.REL.NOINC `($__internal_25_$__cuda_sm20_div_rn_f64_full) ;  /* 0x000000c800307944 */ /* 0x000fea0003c00000 */
[----:B------:R-:W-:Y:S02]  /*76c0*/  IMAD.MOV.U32 R2, RZ, RZ, R4 ;  /* 0x000000ffff027224 */ /* 0x000fe400078e0004 */
[----:B------:R-:W-:-:S07]  /*76d0*/  IMAD.MOV.U32 R3, RZ, RZ, R5 ;  /* 0x000000ffff037224 */ /* 0x000fce00078e0005 */
.L_x_9316:
[----:B------:R-:W-:Y:S05]  /*76e0*/  BSYNC.RECONVERGENT B2 ;  /* 0x0000000000027941 */ /* 0x000fea0003800200 */
.L_x_9315:
        /* <DEDUP_REMOVED lines=31> */
[----:B------:R-:W-:-:S04]  /*78e0*/  IMAD.MOV.U32 R4, RZ, RZ, R20 ;  /* 0x000000ffff047224 */ /* 0x000fc800078e0014 */
[----:B------:R-:W-:Y:S01]  /*78f0*/  VIADD R8, R0, 0xfff00000 ;  /* 0xfff0000000087836 */ /* 0x000fe20000000000 */
[----:B------:R-:W-:-:S07]  /*7900*/  MOV R0, 0x7920 ;  /* 0x0000792000007802 */ /* 0x000fce0000000f00 */
[----:B------:R-:W-:Y:S05]  /*7910*/  CALL.REL.NOINC `($__internal_24_$__cuda_sm20_dblrcp_rn_slowpath_v3) ;  /* 0x000000c000147944 */ /* 0x000fea0003c00000 */
.L_x_9318:
[----:B------:R-:W-:Y:S05]  /*7920*/  BSYNC.RECONVERGENT B2 ;  /* 0x0000000000027941 */ /* 0x000fea0003800200 */
.L_x_9317:
        /* <DEDUP_REMOVED lines=19> */
.L_x_9314:
[----:B------:R-:W2:Y:S01]  /*7a60*/  DADD R6, -RZ, |R20| ;  /* 0x00000000ff067229 */ /* 0x000ea20000000514 */
[----:B------:R-:W1:Y:S01]  /*7a70*/  LDCU.64 UR4, c[0x0][0x5b0] ;  /* 0x0000b600ff0477ac */ /* 0x000e620008000a00 */
[----:B--23--:R-:W2:Y:S01]  /*7a80*/  MUFU.RCP64H R3, R7 ;  /* 0x0000000700037308 */ /* 0x00cea20000001800 */
[----:B------:R-:W3:Y:S01]  /*7a90*/  LDC R0, c[0x0][0x5b4] ;  /* 0x00016d00ff007b82 */ /* 0x000ee20000000800 */
[----:B0-----:R-:W-:Y:S01]  /*7aa0*/  MOV R2, 0x1 ;  /* 0x0000000100027802 */ /* 0x001fe20000000f00 */
        /* <DEDUP_REMOVED lines=46> */
[----:B0-----:R-:W-:Y:S02]  /*7d90*/  IMAD.U32 R4, RZ, RZ, UR4 ;  /* 0x00000004ff047e24 */ /* 0x001fe4000f8e00ff */
[----:B------:R-:W-:-:S07]  /*7da0*/  IMAD.U32 R5, RZ, RZ, UR5 ;  /* 0x00000005ff057e24 */ /* 0x000fce000f8e00ff */
[----:B------:R-:W-:Y:S05]  /*7db0*/  CALL.REL.NOINC `($__internal_25_$__cuda_sm20_div_rn_f64_full) ;  /* 0x000000c000707944 */ /* 0x000fea0003c00000 */
[----:B------:R-:W-:Y:S01]  /*7dc0*/  MOV R20, R4 ;  /* 0x0000000400147202 */ /* 0x000fe20000000f00 */
[----:B------:R-:W-:-:S07]  /*7dd0*/  IMAD.MOV.U32 R21, RZ, RZ, R5 ;  /* 0x000000ffff157224 */ /* 0x000fce00078e0005 */
.L_x_9321:
[----:B------:R-:W-:Y:S05]  /*7de0*/  BSYNC.RECONVERGENT B2 ;  /* 0x0000000000027941 */ /* 0x000fea0003800200 */
.L_x_9320:
        /* <DEDUP_REMOVED lines=56> */
.L_x_9323:
[----:B------:R-:W-:Y:S05]  /*8170*/  BSYNC.RECONVERGENT B2 ;  /* 0x0000000000027941 */ /* 0x000fea0003800200 */
.L_x_9322:
[----:B------:R-:W-:Y:S05]  /*8180*/  BRA `(.L_x_9319) ;  /* 0x0000000400a87947 */ /* 0x000fea0003800000 */
.L_x_9313:
        /* <DEDUP_REMOVED lines=51> */
.L_x_9325:
[----:B------:R-:W-:Y:S05]  /*84c0*/  BSYNC.RECONVERGENT B2 ;  /* 0x0000000000027941 */ /* 0x000fea0003800200 */
.L_x_9324:
        /* <DEDUP_REMOVED lines=35> */
.L_x_9327:
[----:B------:R-:W-:Y:S05]  /*8700*/  BSYNC.RECONVERGENT B2 ;  /* 0x0000000000027941 */ /* 0x000fea0003800200 */
.L_x_9326:
        /* <DEDUP_REMOVED lines=18> */
.L_x_9319:
[----:B------:R-:W-:Y:S05]  /*8830*/  BSYNC.RECONVERGENT B1 ;  /* 0x0000000000017941 */ /* 0x000fea0003800200 */
.L_x_9312:
        /* <DEDUP_REMOVED lines=17> */
.L_x_9331:
[----:B------:R-:W0:Y:S02]  /*8950*/  F2I.S64.F64.TRUNC R20, R20 ;  /* 0x0000001400147311 */ /* 0x000e24000030d900 */
[----:B0-----:R-:W-:-:S05]  /*8960*/  MOV R5, R20 ;  /* 0x0000001400057202 */ /* 0x001fca0000000f00 */
[----:B------:R0:W-:Y:S01]  /*8970*/  STG.E.U8 desc[UR36][R2.64], R5 ;  /* 0x0000000502007986 */ /* 0x0001e2000c101124 */
[----:B------:R-:W-:Y:S05]  /*8980*/  BRA `(.L_x_9333) ;  /* 0x0000001000e07947 */ /* 0x000fea0003800000 */
.L_x_9330:
        /* <DEDUP_REMOVED lines=9> */
.L_x_9335:
[----:B------:R-:W0:Y:S02]  /*8a20*/  F2I.F64.TRUNC R21, R20 ;  /* 0x0000001400157311 */ /* 0x000e24000030d100 */
[----:B0-----:R0:W-:Y:S01]  /*8a30*/  STG.E desc[UR36][R2.64], R21 ;  /* 0x0000001502007986 */ /* 0x0011e2000c101924 */
[----:B------:R-:W-:Y:S05]  /*8a40*/  BRA `(.L_x_9333) ;  /* 0x0000001000b07947 */ /* 0x000fea0003800000 */
.L_x_9334:
[----:B------:R-:W0:Y:S02]  /*8a50*/  F2I.F64.TRUNC R21, R20 ;  /* 0x0000001400157311 */ /* 0x000e24000030d100 */
[----:B0-----:R0:W-:Y:S01]  /*8a60*/  STG.E.U16 desc[UR36][R2.64], R21 ;  /* 0x0000001502007986 */ /* 0x0011e2000c101524 */
[----:B------:R-:W-:Y:S05]  /*8a70*/  BRA `(.L_x_9333) ;  /* 0x0000001000a47947 */ /* 0x000fea0003800000 */
.L_x_9329:
        /* <DEDUP_REMOVED lines=17> */
.L_x_9337:
        /* <DEDUP_REMOVED lines=12> */
.L_x_9336:
        /* <DEDUP_REMOVED lines=28> */
.L_x_9339:
        /* <DEDUP_REMOVED lines=23> */
.L_x_9338:
[----:B------:R0:W-:Y:S01]  /*8f80*/  STG.E.64 desc[UR36][R2.64], R20 ;  /* 0x0000001402007986 */ /* 0x0001e2000c101b24 */
[----:B------:R-:W-:Y:S05]  /*8f90*/  BRA `(.L_x_9333) ;  /* 0x0000000c005c7947 */ /* 0x000fea0003800000 */
.L_x_9328:
        /* <DEDUP_REMOVED lines=13> */
.L_x_9343:
        /* <DEDUP_REMOVED lines=26> */
.L_x_9346:
[----:B------:R-:W-:-:S04]  /*9210*/  SHF.R.U32.HI R5, RZ, 0x18, R5 ;  /* 0x00000018ff057819 */ /* 0x000fc80000011605 */
[----:B------:R-:W-:-:S07]  /*9220*/  LOP3.LUT R0, R0, 0x80, R5, 0xf8, !PT ;  /* 0x0000008000007812 */ /* 0x000fce00078ef805 */
.L_x_9345:
[----:B------:R-:W-:Y:S05]  /*9230*/  BSYNC.RECONVERGENT B0 ;  /* 0x0000000000007941 */ /* 0x000fea0003800200 */
.L_x_9344:
[----:B------:R0:W-:Y:S01]  /*9240*/  STG.E.U8 desc[UR36][R2.64], R0 ;  /* 0x0000000002007986 */ /* 0x0001e2000c101124 */
[----:B------:R-:W-:Y:S05]  /*9250*/  BRA `(.L_x_9333) ;  /* 0x0000000800ac7947 */ /* 0x000fea0003800000 */
.L_x_9342:
        /* <DEDUP_REMOVED lines=26> */
.L_x_9349:
[----:B------:R-:W-:-:S04]  /*9400*/  SHF.R.U32.HI R5, RZ, 0x18, R5 ;  /* 0x00000018ff057819 */ /* 0x000fc80000011605 */
[----:B------:R-:W-:-:S07]  /*9410*/  LOP3.LUT R0, R0, 0x80, R5, 0xf8, !PT ;  /* 0x0000008000007812 */ /* 0x000fce00078ef805 */
.L_x_9348:
[----:B------:R-:W-:Y:S05]  /*9420*/  BSYNC.RECONVERGENT B0 ;  /* 0x0000000000007941 */ /* 0x000fea0003800200 */
.L_x_9347:
[----:B------:R0:W-:Y:S01]  /*9430*/  STG.E.U8 desc[UR36][R2.64], R0 ;  /* 0x0000000002007986 */ /* 0x0001e2000c101124 */
[----:B------:R-:W-:Y:S05]  /*9440*/  BRA `(.L_x_9333) ;  /* 0x0000000800307947 */ /* 0x000fea0003800000 */
.L_x_9341:
        /* <DEDUP_REMOVED lines=30> */
.L_x_9351:
[----:B------:R-:W0:Y:S02]  /*9630*/  F2I.U64.F64.TRUNC R20, R20 ;  /* 0x0000001400147311 */ /* 0x000e24000030d800 */
[----:B0-----:R0:W-:Y:S01]  /*9640*/  STG.E.64 desc[UR36][R2.64], R20 ;  /* 0x0000001402007986 */ /* 0x0011e2000c101b24 */
[----:B------:R-:W-:Y:S05]  /*9650*/  BRA `(.L_x_9333) ;  /* 0x0000000400ac7947 */ /* 0x000fea0003800000 */
.L_x_9350:
[----:B------:R-:W0:Y:S02]  /*9660*/  F2I.U32.F64.TRUNC R21, R20 ;  /* 0x0000001400157311 */ /* 0x000e24000030d000 */
[----:B0-----:R0:W-:Y:S01]  /*9670*/  STG.E desc[UR36][R2.64], R21 ;  /* 0x0000001502007986 */ /* 0x0011e2000c101924 */
[----:B------:R-:W-:Y:S05]  /*9680*/  BRA `(.L_x_9333) ;  /* 0x0000000400a07947 */ /* 0x000fea0003800000 */
.L_x_9340:
        /* <DEDUP_REMOVED lines=15> */
.L_x_9353:
[----:B-1----:R0:W-:Y:S01]  /*9780*/  STG.E.128 desc[UR36][R2.64], R20 ;  /* 0x0000001402007986 */ /* 0x0021e2000c101d24 */
[----:B------:R-:W-:Y:S05]  /*9790*/  BRA `(.L_x_9333) ;  /* 0x00000004005c7947 */ /* 0x000fea0003800000 */
.L_x_9352:
[----:B------:R-:W-:-:S09]  /*97a0*/  UISETP.NE.AND UP0, UPT, UR4, 0xf, UPT ;  /* 0x0000000f0400788c */ /* 0x000fd2000bf05270 */
[----:B------:R-:W-:Y:S05]  /*97b0*/  BRA.U !UP0, `(.L_x_9354) ;  /* 0x0000000508287547 */ /* 0x000fea000b800000 */
[----:B------:R-:W-:-:S09]  /*97c0*/  UISETP.NE.AND UP0, UPT, UR4, 0x17, UPT ;  /* 0x000000170400788c */ /* 0x000fd2000bf05270 */
[----:B------:R-:W-:Y:S05]  /*97d0*/  BRA.U !UP0, `(.L_x_9355) ;  /* 0x0000000108b07547 */ /* 0x000fea000b800000 */
[----:B------:R-:W-:-:S09]  /*97e0*/  UISETP.NE.AND UP0, UPT, UR4, 0x18, UPT ;  /* 0x000000180400788c */ /* 0x000fd2000bf05270 */
[----:B------:R-:W-:Y:S05]  /*97f0*/  BRA.U !UP0, `(.L_x_9356) ;  /* 0x0000000108447547 */ /* 0x000fea000b800000 */
.L_x_9332:
[----:B------:R-:W-:Y:S01]  /*9800*/  MOV R0, 0x0 ;  /* 0x0000000000007802 */ /* 0x000fe20000000f00 */
[----:B------:R-:W0:Y:S01]  /*9810*/  LDCU.64 UR4, c[0x4][0x148] ;  /* 0x01002900ff0477ac */ /* 0x000e220008000a00 */
[----:B------:R-:W-:Y:S02]  /*9820*/  HFMA2 R8, -RZ, RZ, 0, 6.020069122314453125e-06 ;  /* 0x00000065ff087431 */ /* 0x000fe400000001ff */
[----:B------:R-:W-:Y:S01]  /*9830*/  IMAD.MOV.U32 R12, RZ, RZ, 0x1 ;  /* 0x00000001ff0c7424 */ /* 0x000fe200078e00ff */
[----:B------:R2:W3:Y:S01]  /*9840*/  LDC.64 R2, c[0x4][R0] ;  /* 0x0100000000027b82 */ /* 0x0004e20000000a00 */
[----:B------:R-:W4:Y:S01]  /*9850*/  LDCU.64 UR6, c[0x4][0x150] ;  /* 0x01002a00ff0677ac */ /* 0x000f220008000a00 */
[----:B------:R-:W-:Y:S01]  /*9860*/  IMAD.MOV.U32 R13, RZ, RZ, RZ ;  /* 0x000000ffff0d7224 */ /* 0x000fe200078e00ff */
[----:B------:R-:W5:Y:S01]  /*9870*/  LDCU.64 UR8, c[0x4][0x38] ;  /* 0x01000700ff0877ac */ /* 0x000f620008000a00 */
[----:B0-----:R-:W-:Y:S01]  /*9880*/  MOV R4, UR4 ;  /* 0x0000000400047c02 */ /* 0x001fe20008000f00 */
[----:B------:R-:W-:-:S02]  /*9890*/  IMAD.U32 R5, RZ, RZ, UR5 ;  /* 0x00000005ff057e24 */ /* 0x000fc4000f8e00ff */
[----:B----4-:R-:W-:Y:S01]  /*98a0*/  IMAD.U32 R6, RZ, RZ, UR6 ;  /* 0x00000006ff067e24 */ /* 0x010fe2000f8e00ff */
[----:B------:R-:W-:Y:S01]  /*98b0*/  MOV R7, UR7 ;  /* 0x0000000700077c02 */ /* 0x000fe20008000f00 */
[----:B-----5:R-:W-:Y:S02]  /*98c0*/  IMAD.U32 R10, RZ, RZ, UR8 ;  /* 0x00000008ff0a7e24 */ /* 0x020fe4000f8e00ff */
[----:B--2---:R-:W-:-:S07]  /*98d0*/  IMAD.U32 R11, RZ, RZ, UR9 ;  /* 0x00000009ff0b7e24 */ /* 0x004fce000f8e00ff */
[----:B------:R-:W-:-:S07]  /*98e0*/  LEPC R20, `(.L_x_9357) ;  /* 0x000000001014794e */ /* 0x000fce0000000000 */
[----:B-1-3--:R-:W-:Y:S05]  /*98f0*/  CALL.ABS.NOINC R2 ;  /* 0x0000000002007343 */ /* 0x00afea0003c00000 */
.L_x_9357:
[----:B------:R-:W-:Y:S05]  /*9900*/  BRA `(.L_x_9333) ;  /* 0x0000000400007947 */ /* 0x000fea0003800000 */
.L_x_9356:
        /* <DEDUP_REMOVED lines=21> */
.L_x_9359:
[----:B------:R-:W-:Y:S05]  /*9a60*/  BSYNC.RECONVERGENT B0 ;  /* 0x0000000000007941 */ /* 0x000fea0003800200 */
.L_x_9358:
[----:B------:R-:W-:-:S05]  /*9a70*/  LOP3.LUT R5, R0, 0x80, R5, 0xf8, !PT ;  /* 0x0000008000057812 */ /* 0x000fca00078ef805 */
[----:B------:R3:W-:Y:S01]  /*9a80*/  STG.E.U8 desc[UR36][R2.64], R5 ;  /* 0x0000000502007986 */ /* 0x0007e2000c101124 */
[----:B------:R-:W-:Y:S05]  /*9a90*/  BRA `(.L_x_9333) ;  /* 0x00000000009c7947 */ /* 0x000fea0003800000 */
.L_x_9355:
        /* <DEDUP_REMOVED lines=20> */
.L_x_9361:
[----:B------:R-:W-:Y:S01]  /*9be0*/  IMAD.MOV.U32 R0, RZ, RZ, 0x7f ;  /* 0x0000007fff007424 */ /* 0x000fe200078e00ff */
[----:B------:R-:W-:-:S04]  /*9bf0*/  ISETP.GT.U32.AND P0, PT, R4, 0x7f800000, PT ;  /* 0x7f8000000400780c */ /* 0x000fc80003f04070 */
[----:B------:R-:W-:-:S09]  /*9c00*/  SEL R0, R0, 0x7c, P0 ;  /* 0x0000007c00007807 */ /* 0x000fd20000000000 */
.L_x_9362:
[----:B------:R-:W-:Y:S05]  /*9c10*/  BSYNC.RECONVERGENT B0 ;  /* 0x0000000000007941 */ /* 0x000fea0003800200 */
.L_x_9360:
[----:B------:R-:W-:-:S04]  /*9c20*/  SHF.R.U32.HI R5, RZ, 0x18, R5 ;  /* 0x00000018ff057819 */ /* 0x000fc80000011605 */
[----:B------:R-:W-:-:S05]  /*9c30*/  LOP3.LUT R5, R0, 0x80, R5, 0xf8, !PT ;  /* 0x0000008000057812 */ /* 0x000fca00078ef805 */
[----:B------:R2:W-:Y:S01]  /*9c40*/  STG.E.U8 desc[UR36][R2.64], R5 ;  /* 0x0000000502007986 */ /* 0x0005e2000c101124 */
[----:B------:R-:W-:Y:S05]  /*9c50*/  BRA `(.L_x_9333) ;  /* 0x00000000002c7947 */ /* 0x000fea0003800000 */
.L_x_9354:
        /* <DEDUP_REMOVED lines=11> */
.L_x_9333:
[----:B------:R-:W-:-:S07]  /*9d10*/  VIADD R17, R17, 0x80 ;  /* 0x0000008011117836 */ /* 0x000fce0000000000 */
.L_x_9282:
[----:B------:R-:W-:Y:S05]  /*9d20*/  BSYNC.RECONVERGENT B6 ;  /* 0x0000000000067941 */ /* 0x000fea0003800200 */
.L_x_9281:
[----:B------:R-:W5:Y:S01]  /*9d30*/  LDCU UR4, c[0x0][0x380] ;  /* 0x00007000ff0477ac */ /* 0x000f620008000800 */
[----:B------:R-:W-:Y:S01]  /*9d40*/  BSSY.RECONVERGENT B6, `(.L_x_9363) ;  /* 0x00004e1000067945 */ /* 0x000fe20003800200 */
[----:B-----5:R-:W-:-:S13]  /*9d50*/  ISETP.GE.AND P0, PT, R17, UR4, PT ;  /* 0x0000000411007c0c */ /* 0x020fda000bf06270 */
[----:B------:R-:W-:Y:S05]  /*9d60*/  @P0 BRA `(.L_x_9364) ;  /* 0x0000004c00780947 */ /* 0x000fea0003800000 */
[----:B------:R-:W5:Y:S01]  /*9d70*/  LDCU UR4, c[0x0][0x390] ;  /* 0x00007200ff0477ac */ /* 0x000f620008000800 */
[----:B0-234-:R-:W-:Y:S01]  /*9d80*/  MOV R0, RZ ;  /* 0x000000ff00007202 */ /* 0x01dfe20000000f00 */
[----:B------:R-:W-:Y:S01]  /*9d90*/  IMAD.MOV.U32 R16, RZ, RZ, RZ ;  /* 0x000000ffff107224 */ /* 0x000fe200078e00ff */
[----:B-----5:R-:W-:-:S09]  /*9da0*/  UISETP.NE.AND UP0, UPT, UR4, URZ, UPT ;  /* 0x000000ff0400728c */ /* 0x020fd2000bf05270 */
[----:B------:R-:W-:Y:S05]  /*9db0*/  BRA.U !UP0, `(.L_x_9365) ;  /* 0x0000001108a87547 */ /* 0x000fea000b800000 */
[----:B------:R-:W1:Y:S01]  /*9dc0*/  LDCU.64 UR4, c[0x0][0x398] ;  /* 0x00007300ff0477ac */ /* 0x000e620008000a00 */
[----:B------:R-:W-:Y:S01]  /*9dd0*/  IMAD.MOV.U32 R16, RZ, RZ, RZ ;  /* 0x000000ffff107224 */ /* 0x000fe200078e00ff */
[----:B------:R-:W0:Y:S01]  /*9de0*/  LDCU UR6, c[0x0][0x394] ;  /* 0x00007280ff0677ac */ /* 0x000e220008000800 */
[----:B------:R-:W2:Y:S01]  /*9df0*/  LDCU.64 UR8, c[0x0][0x4c0] ;  /* 0x00009800ff0877ac */ /* 0x000ea20008000a00 */
[----:B------:R-:W-:Y:S01]  /*9e00*/  UISETP.NE.AND UP0, UPT, UR40, URZ, UPT ;  /* 0x000000ff2800728c */ /* 0x000fe2000bf05270 */
[----:B-1----:R-:W-:-:S05]  /*9e10*/  IMAD.HI.U32 R2, R17, UR4, R16 ;  /* 0x0000000411027c27 */ /* 0x002fca000f8e0010 */
[----:B------:R-:W-:-:S04]  /*9e20*/  SHF.R.U32.HI R3, RZ, UR5, R2 ;  /* 0x00000005ff037c19 */ /* 0x000fc80008011602 */
[----:B------:R-:W-:-:S05]  /*9e30*/  IADD3 R0, PT, PT, -R3, RZ, RZ ;  /* 0x000000ff03007210 */ /* 0x000fca0007ffe1ff */
[----:B0-----:R-:W-:-:S04]  /*9e40*/  IMAD R0, R0, UR6, R17 ;  /* 0x0000000600007c24 */ /* 0x001fc8000f8e0211 */
        /* <DEDUP_REMOVED lines=289> */
.L_x_9365:
        /* <DEDUP_REMOVED lines=19> */
.L_x_9370:
[----:B------:R-:W2:Y:S01]  /*b190*/  LDG.E.U8 R2, desc[UR36][R2.64] ;  /* 0x0000002402027981 */ /* 0x000ea2000c1e1100 */
[----:B------:R-:W-:Y:S01]  /*b1a0*/  CS2R R22, SRZ ;  /* 0x0000000000167805 */ /* 0x000fe2000001ff00 */
[----:B--2---:R4:W0:Y:S02]  /*b1b0*/  I2F.F64.U16 R20, R2 ;  /* 0x0000000200147312 */ /* 0x0048240000101800 */
[----:B0---4-:R-:W-:Y:S05]  /*b1c0*/  BRA `(.L_x_9372) ;  /* 0x0000000c00d87947 */ /* 0x011fea0003800000 */
.L_x_9369:
        /* <DEDUP_REMOVED lines=10> */
.L_x_9374:
[----:B------:R-:W2:Y:S01]  /*b270*/  LDG.E R2, desc[UR36][R2.64] ;  /* 0x0000002402027981 */ /* 0x000ea2000c1e1900 */
[----:B------:R-:W-:Y:S01]  /*b280*/  CS2R R22, SRZ ;  /* 0x0000000000167805 */ /* 0x000fe2000001ff00 */
[----:B--2---:R4:W0:Y:S02]  /*b290*/  I2F.F64 R20, R2 ;  /* 0x0000000200147312 */ /* 0x0048240000201c00 */
[----:B0---4-:R-:W-:Y:S05]  /*b2a0*/  BRA `(.L_x_9372) ;  /* 0x0000000c00a07947 */ /* 0x011fea0003800000 */
.L_x_9373:
[----:B------:R-:W2:Y:S01]  /*b2b0*/  LDG.E.U16 R2, desc[UR36][R2.64] ;  /* 0x0000002402027981 */ /* 0x000ea2000c1e1500 */
[----:B------:R-:W-:Y:S01]  /*b2c0*/  CS2R R22, SRZ ;  /* 0x0000000000167805 */ /* 0x000fe2000001ff00 */
[----:B--2---:R4:W0:Y:S02]  /*b2d0*/  I2F.F64.S16 R20, R2 ;  /* 0x0000000200147312 */ /* 0x0048240000101c00 */
[----:B0---4-:R-:W-:Y:S05]  /*b2e0*/  BRA `(.L_x_9372) ;  /* 0x0000000c00907947 */ /* 0x011fea0003800000 */
.L_x_9368:
        /* <DEDUP_REMOVED lines=11> */
.L_x_9376:
[----:B------:R-:W2:Y:S01]  /*b3a0*/  LDG.E.U16 R0, desc[UR36][R2.64] ;  /* 0x0000002402007981 */ /* 0x000ea2000c1e1500 */
[----:B------:R-:W-:Y:S01]  /*b3b0*/  CS2R R22, SRZ ;  /* 0x0000000000167805 */ /* 0x000fe2000001ff00 */
[----:B--2---:R-:W-:-:S05]  /*b3c0*/  HADD2.F32 R0, -RZ, R0.H0_H0 ;  /* 0x20000000ff007230 */ /* 0x004fca0000004100 */
[----:B------:R-:W-:-:S04]  /*b3d0*/  FMUL.FTZ R0, R0, 1 ;  /* 0x3f80000000007820 */ /* 0x000fc80000410000 */
[----:B------:R3:W4:Y:S02]  /*b3e0*/  F2F.F64.F32 R20, R0 ;  /* 0x0000000000147310 */ /* 0x0007240000201800 */
[----:B---34-:R-:W-:Y:S05]  /*b3f0*/  BRA `(.L_x_9372) ;  /* 0x0000000c004c7947 */ /* 0x018fea0003800000 */
.L_x_9375:
        /* <DEDUP_REMOVED lines=9> */
[----:B------:R-:W3:-:S15]  /*b490*/  F2F.F64.F32 R20, R20 ;  /* 0x0000001400147310 */ /* 0x000ede0000201800 */
[----:B------:R-:W-:-:S15]  /*b4a0*/  NOP ;  /* 0x0000000000007918 */ /* 0x000fde0000000000 */
[----:B------:R-:W-:-:S15]  /*b4b0*/  NOP ;  /* 0x0000000000007918 */ /* 0x000fde0000000000 */
[----:B------:R-:W-:-:S15]  /*b4c0*/  NOP ;  /* 0x0000000000007918 */ /* 0x000fde0000000000 */
[----:B------:R-:W-:-:S04]  /*b4d0*/  NOP ;  /* 0x0000000000007918 */ /* 0x000fc80000000000 */
[----:B------:R-:W4:Y:S02]  /*b4e0*/  F2F.F64.F32 R22, R22 ;  /* 0x0000001600167310 */ /* 0x000f240000201800 */
[----:B---34-:R-:W-:Y:S05]  /*b4f0*/  BRA `(.L_x_9372) ;  /* 0x0000000c000c7947 */ /* 0x018fea0003800000 */
.L_x_9378:
        /* <DEDUP_REMOVED lines=10> */
[----:B------:R4:W0:Y:S02]  /*b5a0*/  F2F.F64.F32 R22, R0 ;  /* 0x0000000000167310 */ /* 0x0008240000201800 */
[----:B0--34-:R-:W-:Y:S05]  /*b5b0*/  BRA `(.L_x_9372) ;  /* 0x0000000800dc7947 */ /* 0x019fea0003800000 */
.L_x_9377:
[----:B------:R3:W5:Y:S01]  /*b5c0*/  LDG.E.64 R20, desc[UR36][R2.64] ;  /* 0x0000002402147981 */ /* 0x000762000c1e1b00 */
[----:B------:R-:W-:Y:S01]  /*b5d0*/  CS2R R22, SRZ ;  /* 0x0000000000167805 */ /* 0x000fe2000001ff00 */
[----:B------:R-:W-:Y:S06]  /*b5e0*/  BRA `(.L_x_9372) ;  /* 0x0000000800d07947 */ /* 0x000fec0003800000 */
.L_x_9367:
        /* <DEDUP_REMOVED lines=14> */
.L_x_9381:
[----:B------:R0:W5:Y:S01]  /*b6d0*/  LDG.E.128 R20, desc[UR36][R2.64] ;  /* 0x0000002402147981 */ /* 0x000162000c1e1d00 */
[----:B------:R-:W-:Y:S05]  /*b6e0*/  BRA `(.L_x_9372) ;  /* 0x0000000800907947 */ /* 0x000fea0003800000 */
.L_x_9380:
        /* <DEDUP_REMOVED lines=28> */
.L_x_9383:
        /* <DEDUP_REMOVED lines=15> */
.L_x_9382:
[----:B------:R-:W2:Y:S01]  /*b9a0*/  LDG.E.U16 R0, desc[UR36][R2.64] ;  /* 0x0000002402007981 */ /* 0x000ea2000c1e1500 */
[----:B------:R-:W-:Y:S02]  /*b9b0*/  CS2R R22, SRZ ;  /* 0x0000000000167805 */ /* 0x000fe4000001ff00 */
[----:B--2---:R-:W-:-:S05]  /*b9c0*/  SHF.L.U32 R0, R0, 0x10, RZ ;  /* 0x0000001000007819 */ /* 0x004fca00000006ff */
[----:B------:R-:W-:-:S04]  /*b9d0*/  FMUL.FTZ R0, R0, 1 ;  /* 0x3f80000000007820 */ /* 0x000fc80000410000 */
[----:B------:R0:W1:Y:S02]  /*b9e0*/  F2F.F64.F32 R20, R0 ;  /* 0x0000000000147310 */ /* 0x0000640000201800 */
[----:B01----:R-:W-:Y:S05]  /*b9f0*/  BRA `(.L_x_9372) ;  /* 0x0000000400cc7947 */ /* 0x003fea0003800000 */
.L_x_9379:
        /* <DEDUP_REMOVED lines=10> */
[----:B--2---:R3:W4:Y:S02]  /*baa0*/  I2F.F64.U16 R20, R2 ;  /* 0x0000000200147312 */ /* 0x0047240000101800 */
[----:B---34-:R-:W-:Y:S05]  /*bab0*/  BRA `(.L_x_9372) ;  /* 0x00000004009c7947 */ /* 0x018fea0003800000 */
.L_x_9386:
        /* <DEDUP_REMOVED lines=22> */
.L_x_9388:
[----:B------:R-:W-:Y:S05]  /*bc20*/  BSYNC.RECONVERGENT B0 ;  /* 0x0000000000007941 */ /* 0x000fea0003800200 */
.L_x_9387:
[----:B------:R-:W-:Y:S01]  /*bc30*/  IMAD.SHL.U32 R0, R0, 0x100000, RZ ;  /* 0x0010000000007824 */ /* 0x000fe200078e00ff */
[----:B------:R-:W-:-:S04]  /*bc40*/  LEA R2, R2, 0x3b800000, 0x17 ;  /* 0x3b80000002027811 */ /* 0x000fc800078eb8ff */
[----:B------:R-:W-:-:S05]  /*bc50*/  LOP3.LUT R0, R2, R0, R7, 0xfe, !PT ;  /* 0x0000000002007212 */ /* 0x000fca00078efe07 */
[----:B------:R-:W-:-:S04]  /*bc60*/  FMUL.FTZ R0, R0, 1 ;  /* 0x3f80000000007820 */ /* 0x000fc80000410000 */
[----:B------:R3:W4:Y:S02]  /*bc70*/  F2F.F64.F32 R20, R0 ;  /* 0x0000000000147310 */ /* 0x0007240000201800 */
[----:B---34-:R-:W-:Y:S05]  /*bc80*/  BRA `(.L_x_9372) ;  /* 0x0000000400287947 */ /* 0x018fea0003800000 */
.L_x_9385:
        /* <DEDUP_REMOVED lines=22> */
.L_x_9390:
[----:B------:R-:W-:Y:S05]  /*bdf0*/  BSYNC.RECONVERGENT B0 ;  /* 0x0000000000007941 */ /* 0x000fea0003800200 */
.L_x_9389:
[----:B------:R-:W-:Y:S01]  /*be00*/  IMAD.SHL.U32 R0, R0, 0x200000, RZ ;  /* 0x0020000000007824 */ /* 0x000fe200078e00ff */
[----:B------:R-:W-:-:S04]  /*be10*/  LEA R2, R2, 0x37800000, 0x17 ;  /* 0x3780000002027811 */ /* 0x000fc800078eb8ff */
[----:B------:R-:W-:-:S05]  /*be20*/  LOP3.LUT R0, R2, R0, R7, 0xfe, !PT ;  /* 0x0000000002007212 */ /* 0x000fca00078efe07 */
[----:B------:R-:W-:-:S04]  /*be30*/  FMUL.FTZ R0, R0, 1 ;  /* 0x3f80000000007820 */ /* 0x000fc80000410000 */
[----:B------:R3:W4:Y:S02]  /*be40*/  F2F.F64.F32 R20, R0 ;  /* 0x0000000000147310 */ /* 0x0007240000201800 */
[----:B---34-:R-:W-:Y:S05]  /*be50*/  BRA `(.L_x_9372) ;  /* 0x0000000000b47947 */ /* 0x018fea0003800000 */
.L_x_9384:
        /* <DEDUP_REMOVED lines=19> */
.L_x_9371:
        /* <DEDUP_REMOVED lines=16> */
.L_x_9393:
[----:B------:R-:W-:Y:S02]  /*c090*/  CS2R R20, SRZ ;  /* 0x0000000000147805 */ /* 0x000fe4000001ff00 */
[----:B------:R-:W-:Y:S01]  /*c0a0*/  CS2R R22, SRZ ;  /* 0x0000000000167805 */ /* 0x000fe2000001ff00 */
[----:B------:R-:W-:Y:S06]  /*c0b0*/  BRA `(.L_x_9372) ;  /* 0x00000000001c7947 */ /* 0x000fec0003800000 */
.L_x_9392:
[----:B------:R-:W2:Y:S01]  /*c0c0*/  LDG.E.64 R20, desc[UR36][R2.64] ;  /* 0x0000002402147981 */ /* 0x000ea2000c1e1b00 */
[----:B------:R-:W-:Y:S01]  /*c0d0*/  CS2R R22, SRZ ;  /* 0x0000000000167805 */ /* 0x000fe2000001ff00 */
[----:B--2---:R-:W1:Y:S02]  /*c0e0*/  I2F.F64.U64 R20, R20 ;  /* 0x0000001400147312 */ /* 0x004e640000301800 */
[----:B-1----:R-:W-:Y:S05]  /*c0f0*/  BRA `(.L_x_9372) ;  /* 0x00000000000c7947 */ /* 0x002fea0003800000 */
.L_x_9391:
[----:B------:R-:W2:Y:S01]  /*c100*/  LDG.E R2, desc[UR36][R2.64] ;  /* 0x0000002402027981 */ /* 0x000ea2000c1e1900 */
[----:B------:R-:W-:Y:S01]  /*c110*/  CS2R R22, SRZ ;  /* 0x0000000000167805 */ /* 0x000fe2000001ff00 */
[----:B--2---:R1:W2:Y:S06]  /*c120*/  I2F.F64.U32 R20, R2 ;  /* 0x0000000200147312 */ /* 0x0042ac0000201800 */
.L_x_9372:
[----:B------:R-:W-:Y:S05]  /*c130*/  BSYNC.RECONVERGENT B7 ;  /* 0x0000000000077941 */ /* 0x000fea0003800200 */
.L_x_9366:
[----:B--2--5:R-:W2:Y:S01]  /*c140*/  DSETP.GE.AND P0, PT, |R20|, |R22|, PT ;  /* 0x400000161400722a */ /* 0x024ea20003f06200 */
        /* <DEDUP_REMOVED lines=9> */
[----:B0--3--:R-:W0:Y:S01]  /*c1e0*/  MUFU.RCP64H R3, R21 ;  /* 0x0000001500037308 */ /* 0x009e220000001800 */
[----:B-1----:R-:W-:Y:S01]  /*c1f0*/  IMAD.MOV.U32 R2, RZ, RZ, 0x1 ;  /* 0x00000001ff027424 */ /* 0x002fe200078e00ff */
        /* <DEDUP_REMOVED lines=49> */
.L_x_9398:
[----:B------:R-:W-:Y:S05]  /*c510*/  BSYNC.RECONVERGENT B2 ;  /* 0x0000000000027941 */ /* 0x000fea0003800200 */
.L_x_9397:
        /* <DEDUP_REMOVED lines=35> */
.L_x_9400:
[----:B------:R-:W-:Y:S05]  /*c750*/  BSYNC.RECONVERGENT B2 ;  /* 0x0000000000027941 */ /* 0x000fea0003800200 */
.L_x_9399:
        /* <DEDUP_REMOVED lines=19> */
.L_x_9396:
[----:B------:R-:W0:Y:S01]  /*c890*/  DADD R6, -RZ, |R20| ;  /* 0x00000000ff067229 */ /* 0x000e220000000514 */
[----:B------:R-:W2:Y:S01]  /*c8a0*/  LDCU.64 UR4, c[0x0][0x5b0] ;  /* 0x0000b600ff0477ac */ /* 0x000ea20008000a00 */
[----:B0--3--:R-:W0:Y:S01]  /*c8b0*/  MUFU.RCP64H R3, R7 ;  /* 0x0000000700037308 */ /* 0x009e220000001800 */
[----:B------:R-:W3:Y:S01]  /*c8c0*/  LDC R0, c[0x0][0x5b4] ;  /* 0x00016d00ff007b82 */ /* 0x000ee20000000800 */
[----:B-1----:R-:W-:Y:S01]  /*c8d0*/  IMAD.MOV.U32 R2, RZ, RZ, 0x1 ;  /* 0x00000001ff027424 */ /* 0x002fe200078e00ff */
[----:B------:R-:W-:Y:S01]  /*c8e0*/  BSSY.RECONVERGENT B2, `(.L_x_9402) ;  /* 0x0000033000027945 */ /* 0x000fe20003800200 */
[----:B---3--:R-:W-:-:S15]  /*c8f0*/  FSETP.GEU.AND P1, PT, |R0|, 6.5827683646048100446e-37, PT ;  /* 0x036000000000780b */ /* 0x008fde0003f2e200 */
        /* <DEDUP_REMOVED lines=28> */
[----:B--2---:R-:W0:-:S15]  /*cac0*/  DMUL R4, R2, UR4 ;  /* 0x0000000402047c28 */ /* 0x004e1e0008000000 */
        /* <DEDUP_REMOVED lines=20> */
.L_x_9403:
[----:B------:R-:W-:Y:S05]  /*cc10*/  BSYNC.RECONVERGENT B2 ;  /* 0x0000000000027941 */ /* 0x000fea0003800200 */
.L_x_9402:
        /* <DEDUP_REMOVED lines=56> */
.L_x_9405:
[----:B------:R-:W-:Y:S05]  /*cfa0*/  BSYNC.RECONVERGENT B2 ;  /* 0x0000000000027941 */ /* 0x000fea0003800200 */
.L_x_9404:
[----:B------:R-:W-:Y:S05]  /*cfb0*/  BRA `(.L_x_9401) ;  /* 0x0000000400a87947 */ /* 0x000fea0003800000 */
.L_x_9395:
[----:B0--3--:R-:W0:Y:S01]  /*cfc0*/  MUFU.RCP64H R3, R23 ;  /* 0x0000001700037308 */ /* 0x009e220000001800 */
[----:B-1----:R-:W-:Y:S01]  /*cfd0*/  MOV R2, 0x1 ;  /* 0x0000000100027802 */ /* 0x002fe20000000f00 */
        /* <DEDUP_REMOVED lines=49> */
.L_x_9407:
[----:B------:R-:W-:Y:S05]  /*d2f0*/  BSYNC.RECONVERGENT B2 ;  /* 0x0000000000027941 */ /* 0x000fea0003800200 */
.L_x_9406:
        /* <DEDUP_REMOVED lines=35> */
.L_x_9409:
[----:B------:R-:W-:Y:S05]  /*d530*/  BSYNC.RECONVERGENT B2 ;  /* 0x0000000000027941 */ /* 0x000fea0003800200 */
.L_x_9408:
        /* <DEDUP_REMOVED lines=18> */
.L_x_9401:
[----:B------:R-:W-:Y:S05]  /*d660*/  BSYNC.RECONVERGENT B1 ;  /* 0x0000000000017941 */ /* 0x000fea0003800200 */
.L_x_9394:
        /* <DEDUP_REMOVED lines=17> */
.L_x_9413:
[----:B------:R-:W0:Y:S02]  /*d780*/  F2I.S64.F64.TRUNC R20, R20 ;  /* 0x0000001400147311 */ /* 0x000e24000030d900 */
[----:B0-----:R-:W-:-:S05]  /*d790*/  IMAD.MOV.U32 R5, RZ, RZ, R20 ;  /* 0x000000ffff057224 */ /* 0x001fca00078e0014 */
[----:B------:R0:W-:Y:S01]  /*d7a0*/  STG.E.U8 desc[UR36][R2.64], R5 ;  /* 0x0000000502007986 */ /* 0x0001e2000c101124 */
[----:B------:R-:W-:Y:S05]  /*d7b0*/  BRA `(.L_x_9415) ;  /* 0x0000001000e07947 */ /* 0x000fea0003800000 */
.L_x_9412:
        /* <DEDUP_REMOVED lines=9> */
.L_x_9417:
[----:B------:R-:W0:Y:S02]  /*d850*/  F2I.F64.TRUNC R21, R20 ;  /* 0x0000001400157311 */ /* 0x000e24000030d100 */
[----:B0-----:R0:W-:Y:S01]  /*d860*/  STG.E desc[UR36][R2.64], R21 ;  /* 0x0000001502007986 */ /* 0x0011e2000c101924 */
[----:B------:R-:W-:Y:S05]  /*d870*/  BRA `(.L_x_9415) ;  /* 0x0000001000b07947 */ /* 0x000fea0003800000 */
.L_x_9416:
[----:B------:R-:W0:Y:S02]  /*d880*/  F2I.F64.TRUNC R21, R20 ;  /* 0x0000001400157311 */ /* 0x000e24000030d100 */
[----:B0-----:R0:W-:Y:S01]  /*d890*/  STG.E.U16 desc[UR36][R2.64], R21 ;  /* 0x0000001502007986 */ /* 0x0011e2000c101524 */
[----:B------:R-:W-:Y:S05]  /*d8a0*/  BRA `(.L_x_9415) ;  /* 0x0000001000a47947 */ /* 0x000fea0003800000 */
.L_x_9411:
        /* <DEDUP_REMOVED lines=17> */
.L_x_9419:
        /* <DEDUP_REMOVED lines=12> */
.L_x_9418:
        /* <DEDUP_REMOVED lines=28> */
.L_x_9421:
        /* <DEDUP_REMOVED lines=23> */
.L_x_9420:
[----:B------:R0:W-:Y:S01]  /*ddb0*/  STG.E.64 desc[UR36][R2.64], R20 ;  /* 0x0000001402007986 */ /* 0x0001e2000c101b24 */
[----:B------:R-:W-:Y:S05]  /*ddc0*/  BRA `(.L_x_9415) ;  /* 0x0000000c005c7947 */ /* 0x000fea0003800000 */
.L_x_9410:
        /* <DEDUP_REMOVED lines=13> */
.L_x_9425:
        /* <DEDUP_REMOVED lines=26> */
.L_x_9428:
[----:B------:R-:W-:-:S04]  /*e040*/  SHF.R.U32.HI R5, RZ, 0x18, R5 ;  /* 0x00000018ff057819 */ /* 0x000fc80000011605 */
[----:B------:R-:W-:-:S07]  /*e050*/  LOP3.LUT R0, R0, 0x80, R5, 0xf8, !PT ;  /* 0x0000008000007812 */ /* 0x000fce00078ef805 */
.L_x_9427:
[----:B------:R-:W-:Y:S05]  /*e060*/  BSYNC.RECONVERGENT B0 ;  /* 0x0000000000007941 */ /* 0x000fea0003800200 */
.L_x_9426:
[----:B------:R0:W-:Y:S01]  /*e070*/  STG.E.U8 desc[UR36][R2.64], R0 ;  /* 0x0000000002007986 */ /* 0x0001e2000c101124 */
[----:B------:R-:W-:Y:S05]  /*e080*/  BRA `(.L_x_9415) ;  /* 0x0000000800ac7947 */ /* 0x000fea0003800000 */
.L_x_9424:
        /* <DEDUP_REMOVED lines=26> */
.L_x_9431:
[----:B------:R-:W-:-:S04]  /*e230*/  SHF.R.U32.HI R5, RZ, 0x18, R5 ;  /* 0x00000018ff057819 */ /* 0x000fc80000011605 */
[----:B------:R-:W-:-:S07]  /*e240*/  LOP3.LUT R0, R0, 0x80, R5, 0xf8, !PT ;  /* 0x0000008000007812 */ /* 0x000fce00078ef805 */
.L_x_9430:
[----:B------:R-:W-:Y:S05]  /*e250*/  BSYNC.RECONVERGENT B0 ;  /* 0x0000000000007941 */ /* 0x000fea0003800200 */
.L_x_9429:
[----:B------:R0:W-:Y:S01]  /*e260*/  STG.E.U8 desc[UR36][R2.64], R0 ;  /* 0x0000000002007986 */ /* 0x0001e2000c101124 */
[----:B------:R-:W-:Y:S05]  /*e270*/  BRA `(.L_x_9415) ;  /* 0x0000000800307947 */ /* 0x000fea0003800000 */
.L_x_9423:
        /* <DEDUP_REMOVED lines=30> */
.L_x_9433:
[----:B------:R-:W0:Y:S02]  /*e460*/  F2I.U64.F64.TRUNC R20, R20 ;  /* 0x0000001400147311 */ /* 0x000e24000030d800 */
[----:B0-----:R0:W-:Y:S01]  /*e470*/  STG.E.64 desc[UR36][R2.64], R20 ;  /* 0x0000001402007986 */ /* 0x0011e2000c101b24 */
[----:B------:R-:W-:Y:S05]  /*e480*/  BRA `(.L_x_9415) ;  /* 0x0000000400ac7947 */ /* 0x000fea0003800000 */
.L_x_9432:
[----:B------:R-:W0:Y:S02]  /*e490*/  F2I.U32.F64.TRUNC R21, R20 ;  /* 0x0000001400157311 */ /* 0x000e24000030d000 */
[----:B0-----:R0:W-:Y:S01]  /*e4a0*/  STG.E desc[UR36][R2.64], R21 ;  /* 0x0000001502007986 */ /* 0x0011e2000c101924 */
[----:B------:R-:W-:Y:S05]  /*e4b0*/  BRA `(.L_x_9415) ;  /* 0x0000000400a07947 */ /* 0x000fea0003800000 */
.L_x_9422:
        /* <DEDUP_REMOVED lines=15> */
.L_x_9435:
[----:B-1----:R0:W-:Y:S01]  /*e5b0*/  STG.E.128 desc[UR36][R2.64], R20 ;  /* 0x0000001402007986 */ /* 0x0021e2000c101d24 */
[----:B------:R-:W-:Y:S05]  /*e5c0*/  BRA `(.L_x_9415) ;  /* 0x00000004005c7947 */ /* 0x000fea0003800000 */
.L_x_9434:
[----:B------:R-:W-:-:S09]  /*e5d0*/  UISETP.NE.AND UP0, UPT, UR4, 0xf, UPT ;  /* 0x0000000f0400788c */ /* 0x000fd2000bf05270 */
[----:B------:R-:W-:Y:S05]  /*e5e0*/  BRA.U !UP0, `(.L_x_9436) ;  /* 0x0000000508287547 */ /* 0x000fea000b800000 */
[----:B------:R-:W-:-:S09]  /*e5f0*/  UISETP.NE.AND UP0, UPT, UR4, 0x17, UPT ;  /* 0x000000170400788c */ /* 0x000fd2000bf05270 */
[----:B------:R-:W-:Y:S05]  /*e600*/  BRA.U !UP0, `(.L_x_9437) ;  /* 0x0000000108b07547 */ /* 0x000fea000b800000 */
[----:B------:R-:W-:-:S09]  /*e610*/  UISETP.NE.AND UP0, UPT, UR4, 0x18, UPT ;  /* 0x000000180400788c */ /* 0x000fd2000bf05270 */
[----:B------:R-:W-:Y:S05]  /*e620*/  BRA.U !UP0, `(.L_x_9438) ;  /* 0x0000000108447547 */ /* 0x000fea000b800000 */
.L_x_9414:
        /* <DEDUP_REMOVED lines=16> */
.L_x_9439:
[----:B------:R-:W-:Y:S05]  /*e730*/  BRA `(.L_x_9415) ;  /* 0x0000000400007947 */ /* 0x000fea0003800000 */
.L_x_9438:
        /* <DEDUP_REMOVED lines=21> */
.L_x_9441:
[----:B------:R-:W-:Y:S05]  /*e890*/  BSYNC.RECONVERGENT B0 ;  /* 0x0000000000007941 */ /* 0x000fea0003800200 */
.L_x_9440:
[----:B------:R-:W-:-:S05]  /*e8a0*/  LOP3.LUT R5, R0, 0x80, R5, 0xf8, !PT ;  /* 0x0000008000057812 */ /* 0x000fca00078ef805 */
[----:B------:R0:W-:Y:S01]  /*e8b0*/  STG.E.U8 desc[UR36][R2.64], R5 ;  /* 0x0000000502007986 */ /* 0x0001e2000c101124 */
[----:B------:R-:W-:Y:S05]  /*e8c0*/  BRA `(.L_x_9415) ;  /* 0x00000000009c7947 */ /* 0x000fea0003800000 */
.L_x_9437:
        /* <DEDUP_REMOVED lines=20> */
.L_x_9443:
[----:B------:R-:W-:Y:S02]  /*ea10*/  ISETP.GT.U32.AND P0, PT, R4, 0x7f800000, PT ;  /* 0x7f8000000400780c */ /* 0x000fe40003f04070 */
[----:B------:R-:W-:-:S04]  /*ea20*/  MOV R0, 0x7f ;  /* 0x0000007f00007802 */ /* 0x000fc80000000f00 */
[----:B------:R-:W-:-:S07]  /*ea30*/  SEL R0, R0, 0x7c, P0 ;  /* 0x0000007c00007807 */ /* 0x000fce0000000000 */
.L_x_9444:
[----:B------:R-:W-:Y:S05]  /*ea40*/  BSYNC.RECONVERGENT B0 ;  /* 0x0000000000007941 */ /* 0x000fea0003800200 */
.L_x_9442:
[----:B------:R-:W-:-:S04]  /*ea50*/  SHF.R.U32.HI R5, RZ, 0x18, R5 ;  /* 0x00000018ff057819 */ /* 0x000fc80000011605 */
[----:B------:R-:W-:-:S05]  /*ea60*/  LOP3.LUT R5, R0, 0x80, R5, 0xf8, !PT ;  /* 0x0000008000057812 */ /* 0x000fca00078ef805 */
[----:B------:R0:W-:Y:S01]  /*ea70*/  STG.E.U8 desc[UR36][R2.64], R5 ;  /* 0x0000000502007986 */ /* 0x0001e2000c101124 */
[----:B------:R-:W-:Y:S05]  /*ea80*/  BRA `(.L_x_9415) ;  /* 0x00000000002c7947 */ /* 0x000fea0003800000 */
.L_x_9436:
        /* <DEDUP_REMOVED lines=11> */
.L_x_9415:
[----:B------:R-:W-:-:S07]  /*eb40*/  VIADD R17, R17, 0x80 ;  /* 0x0000008011117836 */ /* 0x000fce0000000000 */
.L_x_9364:
[----:B------:R-:W-:Y:S05]  /*eb50*/  BSYNC.RECONVERGENT B6 ;  /* 0x0000000000067941 */ /* 0x000fea0003800200 */
.L_x_9363:
[----:B------:R-:W5:Y:S02]  /*eb60*/  LDCU UR4, c[0x0][0x380] ;  /* 0x00007000ff0477ac */ /* 0x000f640008000800 */
[----:B-----5:R-:W-:-:S13]  /*eb70*/  ISETP.GE.AND P0, PT, R17, UR4, PT ;  /* 0x0000000411007c0c */ /* 0x020fda000bf06270 */
[----:B------:R-:W-:Y:S05]  /*eb80*/  @P0 EXIT ;  /* 0x000000000000094d */ /* 0x000fea0003800000 */
[----:B------:R-:W5:Y:S01]  /*eb90*/  LDCU UR4, c[0x0][0x390] ;  /* 0x00007200ff0477ac */ /* 0x000f620008000800 */
[----:B0-234-:R-:W-:Y:S01]  /*eba0*/  IMAD.MOV.U32 R0, RZ, RZ, RZ ;  /* 0x000000ffff007224 */ /* 0x01dfe200078e00ff */
[----:B------:R-:W-:Y:S01]  /*ebb0*/  MOV R16, RZ ;  /* 0x000000ff00107202 */ /* 0x000fe20000000f00 */
        /* <DEDUP_REMOVED lines=8> */
[----:B------:R-:W-:-:S05]  /*ec40*/  SHF.R.U32.HI R3, RZ, UR5, R2 ;  /* 0x00000005ff037c19 */ /* 0x000fca0008011602 */
[----:B------:R-:W-:-:S04]  /*ec50*/  IMAD.MOV R0, RZ, RZ, -R3 ;  /* 0x000000ffff007224 */ /* 0x000fc800078e0a03 */
[----:B0-----:R-:W-:-:S04]  /*ec60*/  IMAD R0, R0, UR6, R17 ;  /* 0x0000000600007c24 */ /* 0x001fc8000f8e0211 */
[C---:B--2---:R-:W-:Y:S02]  /*ec70*/  IMAD R16, R0.reuse, UR8, RZ ;  /* 0x0000000800107c24 */ /* 0x044fe4000f8e02ff */
[----:B------:R-:W-:Y:S01]  /*ec80*/  IMAD R0, R0, UR9, RZ ;  /* 0x0000000900007c24 */ /* 0x000fe2000f8e02ff */
        /* <DEDUP_REMOVED lines=287> */
.L_x_9445:
[----:B------:R-:W1:Y:S01]  /*fe80*/  LDCU.64 UR8, c[0x0][0x590] ;  /* 0x0000b200ff0877ac */ /* 0x000e620008000a00 */
[----:B------:R-:W-:Y:S01]  /*fe90*/  BSSY.RECONVERGENT B6, `(.L_x_9446) ;  /* 0x000010f000067945 */ /* 0x000fe20003800200 */
[----:B------:R-:W0:Y:S01]  /*fea0*/  LDCU.64 UR6, c[0x0][0x588] ;  /* 0x0000b100ff0677ac */ /* 0x000e220008000a00 */
[----:B------:R-:W-:-:S04]  /*feb0*/  UPRMT UR4, UR42, 0x9910, URZ ;  /* 0x000099102a047896 */ /* 0x000fc800080000ff */
[----:B------:R-:W-:Y:S01]  /*fec0*/  UISETP.GT.AND UP0, UPT, UR4, 0x9, UPT ;  /* 0x000000090400788c */ /* 0x000fe2000bf04270 */
[----:B-1----:R-:W-:Y:S02]  /*fed0*/  IADD3 R2, P1, PT, R0, UR8, RZ ;  /* 0x0000000800027c10 */ /* 0x002fe4000ff3e0ff */
        /* <DEDUP_REMOVED lines=16> */
.L_x_9450:
[----:B------:R-:W2:Y:S01]  /*ffe0*/  LDG.E.U8 R2, desc[UR36][R2.64] ;  /* 0x0000002402027981 */ /* 0x000ea2000c1e1100 */
[----:B------:R-:W-:Y:S01]  /*fff0*/  CS2R R22, SRZ ;  /* 0x0000000000167805 */ /* 0x000fe2000001ff00 */
[----:B--2---:R1:W2:Y:S02]  /*10000*/  I2F.F64.U16 R20, R2 ;  /* 0x0000000200147312 */ /* 0x0042a40000101800 */
[----:B-12---:R-:W-:Y:S05]  /*10010*/  BRA `(.L_x_9452) ;  /* 0x0000000c00d87947 */ /* 0x006fea0003800000 */
.L_x_9449:
        /* <DEDUP_REMOVED lines=10> */
.L_x_9454:
[----:B------:R-:W2:Y:S01]  /*100c0*/  LDG.E R2, desc[UR36][R2.64] ;  /* 0x0000002402027981 */ /* 0x000ea2000c1e1900 */
[----:B------:R-:W-:Y:S01]  /*100d0*/  CS2R R22, SRZ ;  /* 0x0000000000167805 */ /* 0x000fe2000001ff00 */
[----:B--2---:R1:W2:Y:S02]  /*100e0*/  I2F.F64 R20, R2 ;  /* 0x0000000200147312 */ /* 0x0042a40000201c00 */
[----:B-12---:R-:W-:Y:S05]  /*100f0*/  BRA `(.L_x_9452) ;  /* 0x0000000c00a07947 */ /* 0x006fea0003800000 */
.L_x_9453:
[----:B------:R-:W2:Y:S01]  /*10100*/  LDG.E.U16 R2, desc[UR36][R2.64] ;  /* 0x0000002402027981 */ /* 0x000ea2000c1e1500 */
[----:B------:R-:W-:Y:S01]  /*10110*/  CS2R R22, SRZ ;  /* 0x0000000000167805 */ /* 0x000fe2000001ff00 */
[----:B--2---:R1:W2:Y:S02]  /*10120*/  I2F.F64.S16 R20, R2 ;  /* 0x0000000200147312 */ /* 0x0042a40000101c00 */
[----:B-12---:R-:W-:Y:S05]  /*10130*/  BRA `(.L_x_9452) ;  /* 0x0000000c00907947 */ /* 0x006fea0003800000 */
.L_x_9448:
        /* <DEDUP_REMOVED lines=11> */
.L_x_9456:
[----:B------:R-:W2:Y:S01]  /*101f0*/  LDG.E.U16 R0, desc[UR36][R2.64] ;  /* 0x0000002402007981 */ /* 0x000ea2000c1e1500 */
[----:B------:R-:W-:Y:S01]  /*10200*/  CS2R R22, SRZ ;  /* 0x0000000000167805 */ /* 0x000fe2000001ff00 */
[----:B--2---:R-:W-:-:S05]  /*10210*/  HADD2.F32 R0, -RZ, R0.H0_H0 ;  /* 0x20000000ff007230 */ /* 0x004fca0000004100 */
[----:B------:R-:W-:-:S04]  /*10220*/  FMUL.FTZ R0, R0, 1 ;  /* 0x3f80000000007820 */ /* 0x000fc80000410000 */
[----:B------:R0:W1:Y:S02]  /*10230*/  F2F.F64.F32 R20, R0 ;  /* 0x0000000000147310 */ /* 0x0000640000201800 */
[----:B01----:R-:W-:Y:S05]  /*10240*/  BRA `(.L_x_9452) ;  /* 0x0000000c004c7947 */ /* 0x003fea0003800000 */
.L_x_9455:
        /* <DEDUP_REMOVED lines=16> */
.L_x_9458:
        /* <DEDUP_REMOVED lines=12> */
.L_x_9457:
[----:B------:R0:W5:Y:S01]  /*10410*/  LDG.E.64 R20, desc[UR36][R2.64] ;  /* 0x0000002402147981 */ /* 0x000162000c1e1b00 */
[----:B------:R-:W-:Y:S01]  /*10420*/  CS2R R22, SRZ ;  /* 0x0000000000167805 */ /* 0x000fe2000001ff00 */
[----:B------:R-:W-:Y:S06]  /*10430*/  BRA `(.L_x_9452) ;  /* 0x0000000800d07947 */ /* 0x000fec0003800000 */
.L_x_9447:
        /* <DEDUP_REMOVED lines=14> */
.L_x_9461:
[----:B------:R3:W5:Y:S01]  /*10520*/  LDG.E.128 R20, desc[UR36][R2.64] ;  /* 0x0000002402147981 */ /* 0x000762000c1e1d00 */
[----:B------:R-:W-:Y:S05]  /*10530*/  BRA `(.L_x_9452) ;  /* 0x0000000800907947 */ /* 0x000fea0003800000 */
.L_x_9460:
        /* <DEDUP_REMOVED lines=28> */
.L_x_9463:
        /* <DEDUP_REMOVED lines=15> */
.L_x_9462:
[----:B------:R-:W2:Y:S01]  /*107f0*/  LDG.E.U16 R0, desc[UR36][R2.64] ;  /* 0x0000002402007981 */ /* 0x000ea2000c1e1500 */
[----:B------:R-:W-:Y:S02]  /*10800*/  CS2R R22, SRZ ;  /* 0x0000000000167805 */ /* 0x000fe4000001ff00 */
[----:B--2---:R-:W-:-:S05]  /*10810*/  SHF.L.U32 R0, R0, 0x10, RZ ;  /* 0x0000001000007819 */ /* 0x004fca00000006ff */
[----:B------:R-:W-:-:S04]  /*10820*/  FMUL.FTZ R0, R0, 1 ;  /* 0x3f80000000007820 */ /* 0x000fc80000410000 */
[----:B------:R3:W4:Y:S02]  /*10830*/  F2F.F64.F32 R20, R0 ;  /* 0x0000000000147310 */ /* 0x0007240000201800 */
[----:B---34-:R-:W-:Y:S05]  /*10840*/  BRA `(.L_x_9452) ;  /* 0x0000000400cc7947 */ /* 0x018fea0003800000 */
.L_x_9459:
        /* <DEDUP_REMOVED lines=12> */
.L_x_9466:
        /* <DEDUP_REMOVED lines=22> */
.L_x_9468:
[----:B------:R-:W-:Y:S05]  /*10a70*/  BSYNC.RECONVERGENT B0 ;  /* 0x0000000000007941 */ /* 0x000fea0003800200 */
.L_x_9467:
[----:B------:R-:W-:Y:S01]  /*10a80*/  IMAD.SHL.U32 R0, R0, 0x100000, RZ ;  /* 0x0010000000007824 */ /* 0x000fe200078e00ff */
[----:B------:R-:W-:-:S04]  /*10a90*/  LEA R2, R2, 0x3b800000, 0x17 ;  /* 0x3b80000002027811 */ /* 0x000fc800078eb8ff */
[----:B------:R-:W-:-:S05]  /*10aa0*/  LOP3.LUT R0, R2, R0, R7, 0xfe, !PT ;  /* 0x0000000002007212 */ /* 0x000fca00078efe07 */
[----:B------:R-:W-:-:S04]  /*10ab0*/  FMUL.FTZ R0, R0, 1 ;  /* 0x3f80000000007820 */ /* 0x000fc80000410000 */
[----:B------:R3:W4:Y:S02]  /*10ac0*/  F2F.F64.F32 R20, R0 ;  /* 0x0000000000147310 */ /* 0x0007240000201800 */
[----:B---34-:R-:W-:Y:S05]  /*10ad0*/  BRA `(.L_x_9452) ;  /* 0x0000000400287947 */ /* 0x018fea0003800000 */
.L_x_9465:
        /* <DEDUP_REMOVED lines=22> */
.L_x_9470:
[----:B------:R-:W-:Y:S05]  /*10c40*/  BSYNC.RECONVERGENT B0 ;  /* 0x0000000000007941 */ /* 0x000fea0003800200 */
.L_x_9469:
[----:B------:R-:W-:Y:S01]  /*10c50*/  IMAD.SHL.U32 R0, R0, 0x200000, RZ ;  /* 0x0020000000007824 */ /* 0x000fe200078e00ff */
[----:B------:R-:W-:-:S04]  /*10c60*/  LEA R2, R2, 0x37800000, 0x17 ;  /* 0x3780000002027811 */ /* 0x000fc800078eb8ff */
[----:B------:R-:W-:-:S05]  /*10c70*/  LOP3.LUT R0, R2, R0, R7, 0xfe, !PT ;  /* 0x0000000002007212 */ /* 0x000fca00078efe07 */
[----:B------:R-:W-:-:S04]  /*10c80*/  FMUL.FTZ R0, R0, 1 ;  /* 0x3f80000000007820 */ /* 0x000fc80000410000 */
[----:B------:R3:W4:Y:S02]  /*10c90*/  F2F.F64.F32 R20, R0 ;  /* 0x0000000000147310 */ /* 0x0007240000201800 */
[----:B---34-:R-:W-:Y:S05]  /*10ca0*/  BRA `(.L_x_9452) ;  /* 0x0000000000b47947 */ /* 0x018fea0003800000 */
.L_x_9464:
        /* <DEDUP_REMOVED lines=19> */
.L_x_9451:
        /* <DEDUP_REMOVED lines=16> */
.L_x_9473:
[----:B------:R-:W-:Y:S02]  /*10ee0*/  CS2R R20, SRZ ;  /* 0x0000000000147805 */ /* 0x000fe4000001ff00 */
[----:B------:R-:W-:Y:S01]  /*10ef0*/  CS2R R22, SRZ ;  /* 0x0000000000167805 */ /* 0x000fe2000001ff00 */
[----:B------:R-:W-:Y:S06]  /*10f00*/  BRA `(.L_x_9452) ;  /* 0x00000000001c7947 */ /* 0x000fec0003800000 */
.L_x_9472:
[----:B------:R-:W2:Y:S01]  /*10f10*/  LDG.E.64 R20, desc[UR36][R2.64] ;  /* 0x0000002402147981 */ /* 0x000ea2000c1e1b00 */
[----:B------:R-:W-:Y:S01]  /*10f20*/  CS2R R22, SRZ ;  /* 0x0000000000167805 */ /* 0x000fe2000001ff00 */
[----:B--2---:R-:W1:Y:S02]  /*10f30*/  I2F.F64.U64 R20, R20 ;  /* 0x0000001400147312 */ /* 0x004e640000301800 */
[----:B-1----:R-:W-:Y:S05]  /*10f40*/  BRA `(.L_x_9452) ;  /* 0x00000000000c7947 */ /* 0x002fea0003800000 */
.L_x_9471:
[----:B------:R-:W2:Y:S01]  /*10f50*/  LDG.E R2, desc[UR36][R2.64] ;  /* 0x0000002402027981 */ /* 0x000ea2000c1e1900 */
[----:B------:R-:W-:Y:S01]  /*10f60*/  CS2R R22, SRZ ;  /* 0x0000000000167805 */ /* 0x000fe2000001ff00 */
[----:B--2---:R1:W2:Y:S06]  /*10f70*/  I2F.F64.U32 R20, R2 ;  /* 0x0000000200147312 */ /* 0x0042ac0000201800 */
.L_x_9452:
[----:B------:R-:W-:Y:S05]  /*10f80*/  BSYNC.RECONVERGENT B6 ;  /* 0x0000000000067941 */ /* 0x000fea0003800200 */
.L_x_9446:
        /* <DEDUP_REMOVED lines=61> */
.L_x_9478:
[----:B------:R-:W-:Y:S05]  /*11360*/  BSYNC.RECONVERGENT B2 ;  /* 0x0000000000027941 */ /* 0x000fea0003800200 */
.L_x_9477:
        /* <DEDUP_REMOVED lines=35> */
.L_x_9480:
[----:B------:R-:W-:Y:S05]  /*115a0*/  BSYNC.RECONVERGENT B2 ;  /* 0x0000000000027941 */ /* 0x000fea0003800200 */
.L_x_9479:
        /* <DEDUP_REMOVED lines=19> */
.L_x_9476:
        /* <DEDUP_REMOVED lines=56> */
.L_x_9483:
[----:B------:R-:W-:Y:S05]  /*11a60*/  BSYNC.RECONVERGENT B2 ;  /* 0x0000000000027941 */ /* 0x000fea0003800200 */
.L_x_9482:
        /* <DEDUP_REMOVED lines=56> */
.L_x_9485:
[----:B------:R-:W-:Y:S05]  /*11df0*/  BSYNC.RECONVERGENT B2 ;  /* 0x0000000000027941 */ /* 0x000fea0003800200 */
.L_x_9484:
[----:B------:R-:W-:Y:S05]  /*11e00*/  BRA `(.L_x_9481) ;  /* 0x0000000400a87947 */ /* 0x000fea0003800000 */
.L_x_9475:
        /* <DEDUP_REMOVED lines=51> */
.L_x_9487:
[----:B------:R-:W-:Y:S05]  /*12140*/  BSYNC.RECONVERGENT B2 ;  /* 0x0000000000027941 */ /* 0x000fea0003800200 */
.L_x_9486:
        /* <DEDUP_REMOVED lines=35> */
.L_x_9489:
[----:B------:R-:W-:Y:S05]  /*12380*/  BSYNC.RECONVERGENT B2 ;  /* 0x0000000000027941 */ /* 0x000fea0003800200 */
.L_x_9488:
        /* <DEDUP_REMOVED lines=18> */
.L_x_9481:
[----:B------:R-:W-:Y:S05]  /*124b0*/  BSYNC.RECONVERGENT B1 ;  /* 0x0000000000017941 */ /* 0x000fea0003800200 */
.L_x_9474:
        /* <DEDUP_REMOVED lines=14> */
.L_x_9493:
[----:B------:R-:W0:Y:S02]  /*125a0*/  F2I.S64.F64.TRUNC R20, R20 ;  /* 0x0000001400147311 */ /* 0x000e24000030d900 */
[----:B0-----:R-:W-:-:S05]  /*125b0*/  IMAD.MOV.U32 R3, RZ, RZ, R20 ;  /* 0x000000ffff037224 */ /* 0x001fca00078e0014 */
[----:B------:R-:W-:Y:S01]  /*125c0*/  STG.E.U8 desc[UR36][R16.64], R3 ;  /* 0x0000000310007986 */ /* 0x000fe2000c101124 */
[----:B------:R-:W-:Y:S05]  /*125d0*/  EXIT ;  /* 0x000000000000794d */ /* 0x000fea0003800000 */
.L_x_9492:
        /* <DEDUP_REMOVED lines=9> */
.L_x_9496:
[----:B------:R-:W2:Y:S02]  /*12670*/  F2I.F64.TRUNC R21, R20 ;  /* 0x0000001400157311 */ /* 0x000ea4000030d100 */
[----:B--2---:R-:W-:Y:S01]  /*12680*/  STG.E desc[UR36][R16.64], R21 ;  /* 0x0000001510007986 */ /* 0x004fe2000c101924 */
[----:B------:R-:W-:Y:S05]  /*12690*/  EXIT ;  /* 0x000000000000794d */ /* 0x000fea0003800000 */
.L_x_9495:
[----:B------:R-:W2:Y:S02]  /*126a0*/  F2I.F64.TRUNC R21, R20 ;  /* 0x0000001400157311 */ /* 0x000ea4000030d100 */
[----:B--2---:R-:W-:Y:S01]  /*126b0*/  STG.E.U16 desc[UR36][R16.64], R21 ;  /* 0x0000001510007986 */ /* 0x004fe2000c101524 */
[----:B------:R-:W-:Y:S05]  /*126c0*/  EXIT ;  /* 0x000000000000794d */ /* 0x000fea0003800000 */
.L_x_9491:
        /* <DEDUP_REMOVED lines=17> */
.L_x_9498:
        /* <DEDUP_REMOVED lines=12> */
.L_x_9497:
        /* <DEDUP_REMOVED lines=28> */
.L_x_9500:
        /* <DEDUP_REMOVED lines=23> */
.L_x_9499:
[----:B------:R-:W-:Y:S01]  /*12bd0*/  STG.E.64 desc[UR36][R16.64], R20 ;  /* 0x0000001410007986 */ /* 0x000fe2000c101b24 */
[----:B------:R-:W-:Y:S05]  /*12be0*/  EXIT ;  /* 0x000000000000794d */ /* 0x000fea0003800000 */
.L_x_9490:
        /* <DEDUP_REMOVED lines=13> */
.L_x_9504:
        /* <DEDUP_REMOVED lines=25> */
.L_x_9507:
[----:B------:R-:W-:-:S04]  /*12e50*/  SHF.R.U32.HI R3, RZ, 0x18, R3 ;  /* 0x00000018ff037819 */ /* 0x000fc80000011603 */
[----:B------:R-:W-:-:S04]  /*12e60*/  LOP3.LUT R0, R0, 0x80, R3, 0xf8, !PT ;  /* 0x0000008000007812 */ /* 0x000fc800078ef803 */
[----:B------:R-:W-:-:S07]  /*12e70*/  PRMT R8, R0, 0x7610, R8 ;  /* 0x0000761000087816 */ /* 0x000fce0000000008 */
.L_x_9506:
[----:B------:R-:W-:Y:S05]  /*12e80*/  BSYNC.RECONVERGENT B0 ;  /* 0x0000000000007941 */ /* 0x000fea0003800200 */
.L_x_9505:
[----:B------:R-:W-:Y:S01]  /*12e90*/  STG.E.U8 desc[UR36][R16.64], R8 ;  /* 0x0000000810007986 */ /* 0x000fe2000c101124 */
[----:B------:R-:W-:Y:S05]  /*12ea0*/  EXIT ;  /* 0x000000000000794d */ /* 0x000fea0003800000 */
.L_x_9503:
        /* <DEDUP_REMOVED lines=25> */
.L_x_9510:
[----:B------:R-:W-:-:S04]  /*13040*/  SHF.R.U32.HI R3, RZ, 0x18, R3 ;  /* 0x00000018ff037819 */ /* 0x000fc80000011603 */
[----:B------:R-:W-:-:S04]  /*13050*/  LOP3.LUT R0, R0, 0x80, R3, 0xf8, !PT ;  /* 0x0000008000007812 */ /* 0x000fc800078ef803 */
[----:B------:R-:W-:-:S07]  /*13060*/  PRMT R8, R0, 0x7610, R8 ;  /* 0x0000761000087816 */ /* 0x000fce0000000008 */
.L_x_9509:
[----:B------:R-:W-:Y:S05]  /*13070*/  BSYNC.RECONVERGENT B0 ;  /* 0x0000000000007941 */ /* 0x000fea0003800200 */
.L_x_9508:
[----:B------:R-:W-:Y:S01]  /*13080*/  STG.E.U8 desc[UR36][R16.64], R8 ;  /* 0x0000000810007986 */ /* 0x000fe2000c101124 */
[----:B------:R-:W-:Y:S05]  /*13090*/  EXIT ;  /* 0x000000000000794d */ /* 0x000fea0003800000 */
.L_x_9502:
        /* <DEDUP_REMOVED lines=30> */
.L_x_9512:
[----:B------:R-:W2:Y:S02]  /*13280*/  F2I.U64.F64.TRUNC R20, R20 ;  /* 0x0000001400147311 */ /* 0x000ea4000030d800 */
[----:B--2---:R-:W-:Y:S01]  /*13290*/  STG.E.64 desc[UR36][R16.64], R20 ;  /* 0x0000001410007986 */ /* 0x004fe2000c101b24 */
[----:B------:R-:W-:Y:S05]  /*132a0*/  EXIT ;  /* 0x000000000000794d */ /* 0x000fea0003800000 */
.L_x_9511:
[----:B------:R-:W2:Y:S02]  /*132b0*/  F2I.U32.F64.TRUNC R21, R20 ;  /* 0x0000001400157311 */ /* 0x000ea4000030d000 */
[----:B--2---:R-:W-:Y:S01]  /*132c0*/  STG.E desc[UR36][R16.64], R21 ;  /* 0x0000001510007986 */ /* 0x004fe2000c101924 */
[----:B------:R-:W-:Y:S05]  /*132d0*/  EXIT ;  /* 0x000000000000794d */ /* 0x000fea0003800000 */
.L_x_9501:
        /* <DEDUP_REMOVED lines=15> */
.L_x_9514:
[----:B-1----:R-:W-:Y:S01]  /*133d0*/  STG.E.128 desc[UR36][R16.64], R20 ;  /* 0x0000001410007986 */ /* 0x002fe2000c101d24 */
[----:B------:R-:W-:Y:S05]  /*133e0*/  EXIT ;  /* 0x000000000000794d */ /* 0x000fea0003800000 */
.L_x_9513:
[----:B------:R-:W-:-:S09]  /*133f0*/  UISETP.NE.AND UP0, UPT, UR4, 0xf, UPT ;  /* 0x0000000f0400788c */ /* 0x000fd2000bf05270 */
[----:B------:R-:W-:Y:S05]  /*13400*/  BRA.U !UP0, `(.L_x_9515) ;  /* 0x0000000508287547 */ /* 0x000fea000b800000 */
[----:B------:R-:W-:-:S09]  /*13410*/  UISETP.NE.AND UP0, UPT, UR4, 0x17, UPT ;  /* 0x000000170400788c */ /* 0x000fd2000bf05270 */
[----:B------:R-:W-:Y:S05]  /*13420*/  BRA.U !UP0, `(.L_x_9516) ;  /* 0x0000000108b07547 */ /* 0x000fea000b800000 */
[----:B------:R-:W-:-:S09]  /*13430*/  UISETP.NE.AND UP0, UPT, UR4, 0x18, UPT ;  /* 0x000000180400788c */ /* 0x000fd2000bf05270 */
[----:B------:R-:W-:Y:S05]  /*13440*/  BRA.U !UP0, `(.L_x_9517) ;  /* 0x0000000108447547 */ /* 0x000fea000b800000 */
.L_x_9494:
[----:B------:R-:W-:Y:S01]  /*13450*/  MOV R0, 0x0 ;  /* 0x0000000000007802 */ /* 0x000fe20000000f00 */
[----:B------:R-:W2:Y:S01]  /*13460*/  LDCU.64 UR4, c[0x4][0x148] ;  /* 0x01002900ff0477ac */ /* 0x000ea20008000a00 */
[----:B------:R-:W-:Y:S02]  /*13470*/  HFMA2 R12, -RZ, RZ, 0, 5.9604644775390625e-08 ;  /* 0x00000001ff0c7431 */ /* 0x000fe400000001ff */
[----:B------:R-:W-:Y:S01]  /*13480*/  IMAD.MOV.U32 R8, RZ, RZ, 0x65 ;  /* 0x00000065ff087424 */ /* 0x000fe200078e00ff */
[----:B0-----:R0:W3:Y:S01]  /*13490*/  LDC.64 R2, c[0x4][R0] ;  /* 0x0100000000027b82 */ /* 0x0010e20000000a00 */
[----:B------:R-:W4:Y:S01]  /*134a0*/  LDCU.64 UR6, c[0x4][0x150] ;  /* 0x01002a00ff0677ac */ /* 0x000f220008000a00 */
[----:B------:R-:W-:Y:S01]  /*134b0*/  IMAD.MOV.U32 R13, RZ, RZ, RZ ;  /* 0x000000ffff0d7224 */ /* 0x000fe200078e00ff */
[----:B------:R-:W5:Y:S01]  /*134c0*/  LDCU.64 UR8, c[0x4][0x38] ;  /* 0x01000700ff0877ac */ /* 0x000f620008000a00 */
[----:B--2---:R-:W-:Y:S01]  /*134d0*/  IMAD.U32 R4, RZ, RZ, UR4 ;  /* 0x00000004ff047e24 */ /* 0x004fe2000f8e00ff */
[----:B------:R-:W-:Y:S01]  /*134e0*/  MOV R5, UR5 ;  /* 0x0000000500057c02 */ /* 0x000fe20008000f00 */
[----:B----4-:R-:W-:-:S02]  /*134f0*/  IMAD.U32 R6, RZ, RZ, UR6 ;  /* 0x00000006ff067e24 */ /* 0x010fc4000f8e00ff */
[----:B------:R-:W-:Y:S01]  /*13500*/  IMAD.U32 R7, RZ, RZ, UR7 ;  /* 0x00000007ff077e24 */ /* 0x000fe2000f8e00ff */
[----:B-----5:R-:W-:Y:S01]  /*13510*/  MOV R10, UR8 ;  /* 0x00000008000a7c02 */ /* 0x020fe20008000f00 */
[----:B0-----:R-:W-:-:S07]  /*13520*/  IMAD.U32 R11, RZ, RZ, UR9 ;  /* 0x00000009ff0b7e24 */ /* 0x001fce000f8e00ff */
[----:B------:R-:W-:-:S07]  /*13530*/  LEPC R20, `(.L_x_9518) ;  /* 0x000000001014794e */ /* 0x000fce0000000000 */
[----:B-1-3--:R-:W-:Y:S05]  /*13540*/  CALL.ABS.NOINC R2 ;  /* 0x0000000002007343 */ /* 0x00afea0003c00000 */
.L_x_9518:
[----:B------:R-:W-:Y:S05]  /*13550*/  EXIT ;  /* 0x000000000000794d */ /* 0x000fea0003800000 */
.L_x_9517:
        /* <DEDUP_REMOVED lines=21> */
.L_x_9520:
[----:B------:R-:W-:Y:S05]  /*136b0*/  BSYNC.RECONVERGENT B0 ;  /* 0x0000000000007941 */ /* 0x000fea0003800200 */
.L_x_9519:
[----:B------:R-:W-:-:S05]  /*136c0*/  LOP3.LUT R3, R0, 0x80, R3, 0xf8, !PT ;  /* 0x0000008000037812 */ /* 0x000fca00078ef803 */
[----:B------:R-:W-:Y:S01]  /*136d0*/  STG.E.U8 desc[UR36][R16.64], R3 ;  /* 0x0000000310007986 */ /* 0x000fe2000c101124 */
[----:B------:R-:W-:Y:S05]  /*136e0*/  EXIT ;  /* 0x000000000000794d */ /* 0x000fea0003800000 */
.L_x_9516:
        /* <DEDUP_REMOVED lines=20> */
.L_x_9522:
[----:B------:R-:W-:Y:S02]  /*13830*/  ISETP.GT.U32.AND P0, PT, R2, 0x7f800000, PT ;  /* 0x7f8000000200780c */ /* 0x000fe40003f04070 */
[----:B------:R-:W-:-:S04]  /*13840*/  MOV R0, 0x7f ;  /* 0x0000007f00007802 */ /* 0x000fc80000000f00 */
[----:B------:R-:W-:-:S07]  /*13850*/  SEL R0, R0, 0x7c, P0 ;  /* 0x0000007c00007807 */ /* 0x000fce0000000000 */
.L_x_9523:
[----:B------:R-:W-:Y:S05]  /*13860*/  BSYNC.RECONVERGENT B0 ;  /* 0x0000000000007941 */ /* 0x000fea0003800200 */
.L_x_9521:
[----:B------:R-:W-:-:S04]  /*13870*/  SHF.R.U32.HI R3, RZ, 0x18, R3 ;  /* 0x00000018ff037819 */ /* 0x000fc80000011603 */
[----:B------:R-:W-:-:S05]  /*13880*/  LOP3.LUT R3, R0, 0x80, R3, 0xf8, !PT ;  /* 0x0000008000037812 */ /* 0x000fca00078ef803 */
[----:B------:R-:W-:Y:S01]  /*13890*/  STG.E.U8 desc[UR36][R16.64], R3 ;  /* 0x0000000310007986 */ /* 0x000fe2000c101124 */
[----:B------:R-:W-:Y:S05]  /*138a0*/  EXIT ;  /* 0x000000000000794d */ /* 0x000fea0003800000 */
.L_x_9515:
        /* <DEDUP_REMOVED lines=12> */
        .weak           $__internal_24_$__cuda_sm20_dblrcp_rn_slowpath_v3
        .type           $__internal_24_$__cuda_sm20_dblrcp_rn_slowpath_v3,@function
        .size           $__internal_24_$__cuda_sm20_dblrcp_rn_slowpath_v3,($__internal_25_$__cuda_sm20_div_rn_f64_full - $__internal_24_$__cuda_sm20_dblrcp_rn_slowpath_v3)
$__internal_24_$__cuda_sm20_dblrcp_rn_slowpath_v3:
[----:B------:R-:W-:Y:S01]  /*13970*/  IMAD.MOV.U32 R5, RZ, RZ, R21 ;  /* 0x000000ffff057224 */ /* 0x000fe200078e0015 */
[----:B------:R-:W-:Y:S05]  /*13980*/  BSSY.RECONVERGENT B0, `(.L_x_9524) ;  /* 0x000005c000007945 */ /* 0x000fea0003800200 */
        /* <DEDUP_REMOVED lines=55> */
.L_x_9527:
        /* <DEDUP_REMOVED lines=34> */
.L_x_9525:
[----:B------:R-:W-:Y:S01]  /*13f20*/  LOP3.LUT R7, R5, 0x80000, RZ, 0xfc, !PT ;  /* 0x0008000005077812 */ /* 0x000fe200078efcff */
[----:B------:R-:W-:-:S07]  /*13f30*/  IMAD.MOV.U32 R6, RZ, RZ, R4 ;  /* 0x000000ffff067224 */ /* 0x000fce00078e0004 */
.L_x_9526:
[----:B------:R-:W-:Y:S05]  /*13f40*/  BSYNC.RECONVERGENT B0 ;  /* 0x0000000000007941 */ /* 0x000fea0003800200 */
.L_x_9524:
[----:B------:R-:W-:Y:S01]  /*13f50*/  MOV R4, R0 ;  /* 0x0000000000047202 */ /* 0x000fe20000000f00 */
[----:B------:R-:W-:-:S04]  /*13f60*/  IMAD.MOV.U32 R5, RZ, RZ, 0x0 ;  /* 0x00000000ff057424 */ /* 0x000fc800078e00ff */
[----:B------:R-:W-:Y:S05]  /*13f70*/  RET.REL.NODEC R4 `(_ZN2at6native18elementwise_kernelILi128ELi4EZNS0_15gpu_kernel_implINS0_13AUnaryFunctorIN3c107complexIdEES6_S6_NS0_15binary_internal10DivFunctorIS6_EEEEEEvRNS_18TensorIteratorBaseERKT_EUliE_EEviT1_) ;  /* 0xfffffec004207950 */ /* 0x000fea0003c3ffff */
        .weak           $__internal_25_$__cuda_sm20_div_rn_f64_full
        .type           $__internal_25_$__cuda_sm20_div_rn_f64_full,@function
        .size           $__internal_25_$__cuda_sm20_div_rn_f64_full,(.L_x_18215 - $__internal_25_$__cuda_sm20_div_rn_f64_full)
$__internal_25_$__cuda_sm20_div_rn_f64_full:
[C---:B------:R-:W-:Y:S01]  /*13f80*/  FSETP.GEU.AND P2, PT, |R5|.reuse, 1.469367938527859385e-39, PT ;  /* 0x001000000500780b */ /* 0x040fe20003f4e200 */
[----:B------:R-:W-:Y:S01]  /*13f90*/  IMAD.MOV.U32 R24, RZ, RZ, R4 ;  /* 0x000000ffff187224 */ /* 0x000fe200078e0004 */
[----:B------:R-:W-:Y:S01]  /*13fa0*/  LOP3.LUT R2, R5, 0x7ff00000, RZ, 0xc0, !PT ;  /* 0x7ff0000005027812 */ /* 0x000fe200078ec0ff */
[----:B------:R-:W-:Y:S01]  /*13fb0*/  IMAD.MOV.U32 R12, RZ, RZ, 0x1 ;  /* 0x00000001ff0c7424 */ /* 0x000fe200078e00ff */
[C---:B------:R-:W-:Y:S01]  /*13fc0*/  LOP3.LUT R15, R7.reuse, 0x7ff00000, RZ, 0xc0, !PT ;  /* 0x7ff00000070f7812 */ /* 0x040fe200078ec0ff */
[----:B------:R-:W-:Y:S01]  /*13fd0*/  BSSY.RECONVERGENT B0, `(.L_x_9528) ;  /* 0x0000078000007945 */ /* 0x000fe20003800200 */
[C---:B------:R-:W-:Y:S01]  /*13fe0*/  FSETP.GEU.AND P0, PT, |R7|.reuse, 1.469367938527859385e-39, PT ;  /* 0x001000000700780b */ /* 0x040fe20003f0e200 */
[----:B------:R-:W-:Y:S01]  /*13ff0*/  IMAD.MOV.U32 R14, RZ, RZ, R2 ;  /* 0x000000ffff0e7224 */ /* 0x000fe200078e0002 */
[----:B------:R-:W-:Y:S02]  /*14000*/  ISETP.GE.U32.AND P1, PT, R2, R15, PT ;  /* 0x0000000f0200720c */ /* 0x000fe40003f26070 */
[----:B------:R-:W-:-:S03]  /*14010*/  LOP3.LUT R26, R7, 0x800fffff, RZ, 0xc0, !PT ;  /* 0x800fffff071a7812 */ /* 0x000fc600078ec0ff */
[----:B------:R-:W-:Y:S02]  /*14020*/  @!P2 LOP3.LUT R3, R7, 0x7ff00000, RZ, 0xc0, !PT ;  /* 0x7ff000000703a812 */ /* 0x000fe400078ec0ff */
[----:B------:R-:W-:Y:S02]  /*14030*/  LOP3.LUT R27, R26, 0x3ff00000, RZ, 0xfc, !PT ;  /* 0x3ff000001a1b7812 */ /* 0x000fe400078efcff */
[----:B------:R-:W-:Y:S02]  /*14040*/  @!P2 ISETP.GE.U32.AND P3, PT, R2, R3, PT ;  /* 0x000000030200a20c */ /* 0x000fe40003f66070 */
[----:B------:R-:W-:Y:S02]  /*14050*/  MOV R3, 0x1ca00000 ;  /* 0x1ca0000000037802 */ /* 0x000fe40000000f00 */
[----:B------:R-:W-:Y:S02]  /*14060*/  MOV R26, R6 ;  /* 0x00000006001a7202 */ /* 0x000fe40000000f00 */
[----:B------:R-:W-:-:S02]  /*14070*/  @!P2 SEL R11, R3, 0x63400000, !P3 ;  /* 0x63400000030ba807 */ /* 0x000fc40005800000 */
[----:B------:R-:W-:Y:S02]  /*14080*/  SEL R25, R3, 0x63400000, !P1 ;  /* 0x6340000003197807 */ /* 0x000fe40004800000 */
[--C-:B------:R-:W-:Y:S01]  /*14090*/  @!P2 LOP3.LUT R10, R11, 0x80000000, R5.reuse, 0xf8, !PT ;  /* 0x800000000b0aa812 */ /* 0x100fe200078ef805 */
[----:B------:R-:W0:Y:S01]  /*140a0*/  @!P0 DMUL R26, R6, 8.98846567431157953865e+307 ;  /* 0x7fe00000061a8828 */ /* 0x000e220000000000 */
[----:B------:R-:W-:Y:S01]  /*140b0*/  LOP3.LUT R25, R25, 0x800fffff, R5, 0xf8, !PT ;  /* 0x800fffff19197812 */ /* 0x000fe200078ef805 */
[----:B0-----:R-:W0:Y:S01]  /*140c0*/  MUFU.RCP64H R13, R27 ;  /* 0x0000001b000d7308 */ /* 0x001e220000001800 */
[----:B------:R-:W-:Y:S02]  /*140d0*/  @!P2 LOP3.LUT R11, R10, 0x100000, RZ, 0xfc, !PT ;  /* 0x001000000a0ba812 */ /* 0x000fe400078efcff */
[----:B------:R-:W-:Y:S02]  /*140e0*/  @!P2 MOV R10, RZ ;  /* 0x000000ff000aa202 */ /* 0x000fe40000000f00 */
[----:B------:R-:W-:-:S05]  /*140f0*/  @!P0 LOP3.LUT R15, R27, 0x7ff00000, RZ, 0xc0, !PT ;  /* 0x7ff000001b0f8812 */ /* 0x000fca00078ec0ff */
[----:B------:R-:W-:-:S15]  /*14100*/  VIADD R19, R15, 0xffffffff ;  /* 0xffffffff0f137836 */ /* 0x000fde0000000000 */
[----:B------:R-:W-:-:S15]  /*14110*/  NOP ;  /* 0x0000000000007918 */ /* 0x000fde0000000000 */
[----:B------:R-:W-:-:S15]  /*14120*/  NOP ;  /* 0x0000000000007918 */ /* 0x000fde0000000000 */
[----:B------:R-:W-:-:S07]  /*14130*/  NOP ;  /* 0x0000000000007918 */ /* 0x000fce0000000000 */
[----:B------:R-:W1:Y:S02]  /*14140*/  @!P2 DFMA R24, R24, 2, -R10 ;  /* 0x400000001818a82b */ /* 0x000e64000000080a */
[----:B-1----:R-:W-:-:S04]  /*14150*/  @!P2 LOP3.LUT R14, R25, 0x7ff00000, RZ, 0xc0, !PT ;  /* 0x7ff00000190ea812 */ /* 0x002fc800078ec0ff */
[----:B------:R-:W-:-:S04]  /*14160*/  IADD3 R18, PT, PT, R14, -0x1, RZ ;  /* 0xffffffff0e127810 */ /* 0x000fc80007ffe0ff */
[----:B------:R-:W-:-:S04]  /*14170*/  ISETP.GT.U32.AND P0, PT, R18, 0x7feffffe, PT ;  /* 0x7feffffe1200780c */ /* 0x000fc80003f04070 */
[----:B------:R-:W-:-:S15]  /*14180*/  ISETP.GT.U32.OR P0, PT, R19, 0x7feffffe, P0 ;  /* 0x7feffffe1300780c */ /* 0x000fde0000704470 */
[----:B------:R-:W-:-:S15]  /*14190*/  NOP ;  /* 0x0000000000007918 */ /* 0x000fde0000000000 */
[----:B------:R-:W-:-:S15]  /*141a0*/  NOP ;  /* 0x0000000000007918 */ /* 0x000fde0000000000 */
[----:B------:R-:W-:-:S05]  /*141b0*/  NOP ;  /* 0x0000000000007918 */ /* 0x000fca0000000000 */
        /* <DEDUP_REMOVED lines=54> */
[----:B------:R-:W-:Y:S01]  /*14520*/  IADD3 R5, PT, PT, -R8, RZ, RZ ;  /* 0x000000ff08057210 */ /* 0x000fe20007ffe1ff */
        /* <DEDUP_REMOVED lines=8> */
[----:B0-----:R-:W-:-:S04]  /*145b0*/  IADD3 R4, PT, PT, -R8, -0x43300000, RZ ;  /* 0xbcd0000008047810 */ /* 0x001fc80007ffe1ff */
[----:B------:R-:W-:-:S04]  /*145c0*/  FSETP.NEU.AND P0, PT, |R5|, R4, PT ;  /* 0x000000040500720b */ /* 0x000fc80003f0d200 */
[----:B------:R-:W-:Y:S02]  /*145d0*/  FSEL R2, R6, R2, !P0 ;  /* 0x0000000206027208 */ /* 0x000fe40004000000 */
[----:B------:R-:W-:Y:S01]  /*145e0*/  FSEL R3, R9, R3, !P0 ;  /* 0x0000000309037208 */ /* 0x000fe20004000000 */
[----:B------:R-:W-:Y:S06]  /*145f0*/  BRA `(.L_x_9530) ;  /* 0x0000000000547947 */ /* 0x000fec0003800000 */
.L_x_9529:
        /* <DEDUP_REMOVED lines=11> */
[----:B------:R-:W-:Y:S02]  /*146b0*/  @P0 LOP3.LUT R4, R3, 0x7ff00000, RZ, 0xfc, !PT ;  /* 0x7ff0000003040812 */ /* 0x000fe400078efcff */
[----:B------:R-:W-:Y:S01]  /*146c0*/  @!P0 MOV R2, RZ ;  /* 0x000000ff00028202 */ /* 0x000fe20000000f00 */
[----:B------:R-:W-:Y:S01]  /*146d0*/  @P0 IMAD.MOV.U32 R2, RZ, RZ, RZ ;  /* 0x000000ffff020224 */ /* 0x000fe200078e00ff */
[----:B------:R-:W-:Y:S01]  /*146e0*/  @P0 MOV R3, R4 ;  /* 0x0000000400030202 */ /* 0x000fe20000000f00 */
[----:B------:R-:W-:Y:S06]  /*146f0*/  BRA `(.L_x_9530) ;  /* 0x0000000000147947 */ /* 0x000fec0003800000 */
.L_x_9532:
[----:B------:R-:W-:Y:S01]  /*14700*/  LOP3.LUT R3, R7, 0x80000, RZ, 0xfc, !PT ;  /* 0x0008000007037812 */ /* 0x000fe200078efcff */
[----:B------:R-:W-:Y:S01]  /*14710*/  IMAD.MOV.U32 R2, RZ, RZ, R6 ;  /* 0x000000ffff027224 */ /* 0x000fe200078e0006 */
[----:B------:R-:W-:Y:S06]  /*14720*/  BRA `(.L_x_9530) ;  /* 0x0000000000087947 */ /* 0x000fec0003800000 */
.L_x_9531:
[----:B------:R-:W-:Y:S02]  /*14730*/  LOP3.LUT R3, R5, 0x80000, RZ, 0xfc, !PT ;  /* 0x0008000005037812 */ /* 0x000fe400078efcff */
[----:B------:R-:W-:-:S07]  /*14740*/  MOV R2, R4 ;  /* 0x0000000400027202 */ /* 0x000fce0000000f00 */
.L_x_9530:
[----:B------:R-:W-:Y:S05]  /*14750*/  BSYNC.RECONVERGENT B0 ;  /* 0x0000000000007941 */ /* 0x000fea0003800200 */
.L_x_9528:
[----:B------:R-:W-:Y:S01]  /*14760*/  IMAD.MOV.U32 R4, RZ, RZ, R2 ;  /* 0x000000ffff047224 */ /* 0x000fe200078e0002 */
[----:B------:R-:W-:Y:S01]  /*14770*/  MOV R5, R3 ;  /* 0x0000000300057202 */ /* 0x000fe20000000f00 */
[----:B------:R-:W-:Y:S02]  /*14780*/  IMAD.MOV.U32 R2, RZ, RZ, R0 ;  /* 0x000000ffff027224 */ /* 0x000fe400078e0000 */
[----:B------:R-:W-:-:S04]  /*14790*/  HFMA2 R3, -RZ, RZ, 0, 0 ;  /* 0x00000000ff037431 */ /* 0x000fc800000001ff */
[----:B------:R-:W-:Y:S05]  /*147a0*/  RET.REL.NODEC R2 `(_ZN2at6native18elementwise_kernelILi128ELi4EZNS0_15gpu_kernel_implINS0_13AUnaryFunctorIN3c107complexIdEES6_S6_NS0_15binary_internal10DivFunctorIS6_EEEEEEvRNS_18TensorIteratorBaseERKT_EUliE_EEviT1_) ;  /* 0xfffffeb802147950 */ /* 0x000fea0003c3ffff */
.L_x_9533:
        /* <DEDUP_REMOVED lines=13> */
.L_x_18215:


//--------------------- .text._ZN2at6native27unrolled_elementwise_kernelINS0_13AUnaryFunctorIN3c107complexIdEES5_S5_NS0_15binary_internal10DivFunctorIS5_EEEESt5arrayIPcLm2EELi4E23TrivialOffsetCalculatorILi1EjESE_NS0_6memory12LoadWithCastILi1EEENSF_13StoreWithCastILi1EEEEEviT_T0_T2_T3_T4_T5_ --------------------------
	.section	.text._ZN2at6native27unrolled_elementwise_kernelINS0_13AUnaryFunctorIN3c107complexIdEES5_S5_NS0_15binary_internal10DivFunctorIS5_EEEESt5arrayIPcLm2EELi4E23TrivialOffsetCalculatorILi1EjESE_NS0_6memory12LoadWithCastILi1EEENSF_13StoreWithCastILi1EEEEEviT_T0_T2_T3_T4_T5_,"ax",@progbits
	.align	128
        .global         _ZN2at6native27unrolled_elementwise_kernelINS0_13AUnaryFunctorIN3c107complexIdEES5_S5_NS0_15binary_internal10DivFunctorIS5_EEEESt5arrayIPcLm2EELi4E23TrivialOffsetCalculatorILi1EjESE_NS0_6memory12LoadWithCastILi1EEENSF_13StoreWithCastILi1EEEEEviT_T0_T2_T3_T4_T5_
        .type           _ZN2at6native27unrolled_elementwise_kernelINS0_13AUnaryFunctorIN3c107complexIdEES5_S5_NS0_15binary_internal10DivFunctorIS5_EEEESt5arrayIPcLm2EELi4E23TrivialOffsetCalculatorILi1EjESE_NS0_6memory12LoadWithCastILi1EEENSF_13StoreWithCastILi1EEEEEviT_T0_T2_T3_T4_T5_,@function
        .size           _ZN2at6native27unrolled_elementwise_kernelINS0_13AUnaryFunctorIN3c107complexIdEES5_S5_NS0_15binary_internal10DivFunctorIS5_EEEESt5arrayIPcLm2EELi4E23TrivialOffsetCalculatorILi1EjESE_NS0_6memory12LoadWithCastILi1EEENSF_13StoreWithCastILi1EEEEEviT_T0_T2_T3_T4_T5_,(.L_x_18217 - _ZN2at6native27unrolled_elementwise_kernelINS0_13AUnaryFunctorIN3c107complexIdEES5_S5_NS0_15binary_internal10DivFunctorIS5_EEEESt5arrayIPcLm2EELi4E23TrivialOffsetCalculatorILi1EjESE_NS0_6memory12LoadWithCastILi1EEENSF_13StoreWithCastILi1EEEEEviT_T0_T2_T3_T4_T5_)
        .other          _ZN2at6native27unrolled_elementwise_kernelINS0_13AUnaryFunctorIN3c107complexIdEES5_S5_NS0_15binary_internal10DivFunctorIS5_EEEESt5arrayIPcLm2EELi4E23TrivialOffsetCalculatorILi1EjESE_NS0_6memory12LoadWithCastILi1EEENSF_13StoreWithCastILi1EEEEEviT_T0_T2_T3_T4_T5_,@"STO_CUDA_ENTRY STV_DEFAULT"
_ZN2at6native27unrolled_elementwise_kernelINS0_13AUnaryFunctorIN3c107complexIdEES5_S5_NS0_15binary_internal10DivFunctorIS5_EEEESt5arrayIPcLm2EELi4E23TrivialOffsetCalculatorILi1EjESE_NS0_6memory12LoadWithCastILi1EEENSF_13StoreWithCastILi1EEEEEviT_T0_T2_T3_T4_T5_:
.text._ZN2at6native27unrolled_elementwise_kernelINS0_13AUnaryFunctorIN3c107complexIdEES5_S5_NS0_15binary_internal10DivFunctorIS5_EEEESt5arrayIPcLm2EELi4E23TrivialOffsetCalculatorILi1EjESE_NS0_6memory12LoadWithCastILi1EEENSF_13StoreWithCastILi1EEEEEviT_T0_T2_T3_T4_T5_:
        /* <DEDUP_REMOVED lines=35> */
.L_x_9540:
[----:B------:R-:W2:Y:S01]  /*0230*/  LDG.E.U8 R4, desc[UR36][R4.64] ;  /* 0x0000002404047981 */ /* 0x000ea2000c1e1100 */
[----:B------:R-:W-:Y:S01]  /*0240*/  CS2R R30, SRZ ;  /* 0x00000000001e7805 */ /* 0x000fe2000001ff00 */
[----:B--2---:R0:W1:Y:S02]  /*0250*/  I2F.F64.U16 R28, R4 ;  /* 0x00000004001c7312 */ /* 0x0040640000101800 */
[----:B01----:R-:W-:Y:S05]  /*0260*/  BRA `(.L_x_9542) ;  /* 0x0000000c00dc7947 */ /* 0x003fea0003800000 */
.L_x_9539:
        /* <DEDUP_REMOVED lines=10> */
.L_x_9544:
[----:B------:R-:W2:Y:S01]  /*0310*/  LDG.E R4, desc[UR36][R4.64] ;  /* 0x0000002404047981 */ /* 0x000ea2000c1e1900 */
[----:B------:R-:W-:Y:S01]  /*0320*/  CS2R R30, SRZ ;  /* 0x00000000001e7805 */ /* 0x000fe2000001ff00 */
[----:B--2---:R0:W1:Y:S02]  /*0330*/  I2F.F64 R28, R4 ;  /* 0x00000004001c7312 */ /* 0x0040640000201c00 */
[----:B01----:R-:W-:Y:S05]  /*0340*/  BRA `(.L_x_9542) ;  /* 0x0000000c00a47947 */ /* 0x003fea0003800000 */
.L_x_9543:
[----:B------:R-:W2:Y:S01]  /*0350*/  LDG.E.U16 R4, desc[UR36][R4.64] ;  /* 0x0000002404047981 */ /* 0x000ea2000c1e1500 */
[----:B------:R-:W-:Y:S01]  /*0360*/  CS2R R30, SRZ ;  /* 0x00000000001e7805 */ /* 0x000fe2000001ff00 */
[----:B--2---:R0:W1:Y:S02]  /*0370*/  I2F.F64.S16 R28, R4 ;  /* 0x00000004001c7312 */ /* 0x0040640000101c00 */
[----:B01----:R-:W-:Y:S05]  /*0380*/  BRA `(.L_x_9542) ;  /* 0x0000000c00947947 */ /* 0x003fea0003800000 */
.L_x_9538:
        /* <DEDUP_REMOVED lines=11> */
.L_x_9546:
[----:B------:R-:W2:Y:S01]  /*0440*/  LDG.E.U16 R0, desc[UR36][R4.64] ;  /* 0x0000002404007981 */ /* 0x000ea2000c1e1500 */
[----:B------:R-:W-:Y:S01]  /*0450*/  CS2R R30, SRZ ;  /* 0x00000000001e7805 */ /* 0x000fe2000001ff00 */
[----:B--2---:R-:W-:-:S05]  /*0460*/  HADD2.F32 R0, -RZ, R0.H0_H0 ;  /* 0x20000000ff007230 */ /* 0x004fca0000004100 */
[----:B------:R-:W-:-:S04]  /*0470*/  FMUL.FTZ R0, R0, 1 ;  /* 0x3f80000000007820 */ /* 0x000fc80000410000 */
[----:B------:R1:W2:Y:S02]  /*0480*/  F2F.F64.F32 R28, R0 ;  /* 0x00000000001c7310 */ /* 0x0002a40000201800 */
[----:B-12---:R-:W-:Y:S05]  /*0490*/  BRA `(.L_x_9542) ;  /* 0x0000000c00507947 */ /* 0x006fea0003800000 */
.L_x_9545:
        /* <DEDUP_REMOVED lines=16> */
.L_x_9548:
        /* <DEDUP_REMOVED lines=12> */
.L_x_9547:
[----:B------:R0:W5:Y:S01]  /*0660*/  LDG.E.64 R28, desc[UR36][R4.64] ;  /* 0x00000024041c7981 */ /* 0x000162000c1e1b00 */
[----:B------:R-:W-:Y:S01]  /*0670*/  CS2R R30, SRZ ;  /* 0x00000000001e7805 */ /* 0x000fe2000001ff00 */
[----:B------:R-:W-:Y:S06]  /*0680*/  BRA `(.L_x_9542) ;  /* 0x0000000800d47947 */ /* 0x000fec0003800000 */
.L_x_9537:
        /* <DEDUP_REMOVED lines=14> */
.L_x_9551:
[----:B------:R1:W5:Y:S01]  /*0770*/  LDG.E.128 R28, desc[UR36][R4.64] ;  /* 0x00000024041c7981 */ /* 0x000362000c1e1d00 */
[----:B------:R-:W-:Y:S05]  /*0780*/  BRA `(.L_x_9542) ;  /* 0x0000000800947947 */ /* 0x000fea0003800000 */
.L_x_9550:
        /* <DEDUP_REMOVED lines=28> */
.L_x_9553:
        /* <DEDUP_REMOVED lines=16> */
.L_x_9552:
[----:B------:R-:W2:Y:S01]  /*0a50*/  LDG.E.U16 R0, desc[UR36][R4.64] ;  /* 0x0000002404007981 */ /* 0x000ea2000c1e1500 */
[----:B------:R-:W-:Y:S01]  /*0a60*/  CS2R R30, SRZ ;  /* 0x00000000001e7805 */ /* 0x000fe2000001ff00 */
[----:B--2---:R-:W-:-:S04]  /*0a70*/  IMAD.U32 R0, R0, 0x10000, RZ ;  /* 0x0001000000007824 */ /* 0x004fc800078e00ff */
[----:B------:R-:W-:-:S04]  /*0a80*/  FMUL.FTZ R0, R0, 1 ;  /* 0x3f80000000007820 */ /* 0x000fc80000410000 */
[----:B------:R2:W3:Y:S02]  /*0a90*/  F2F.F64.F32 R28, R0 ;  /* 0x00000000001c7310 */ /* 0x0004e40000201800 */
[----:B--23--:R-:W-:Y:S05]  /*0aa0*/  BRA `(.L_x_9542) ;  /* 0x0000000400cc7947 */ /* 0x00cfea0003800000 */
.L_x_9549:
        /* <DEDUP_REMOVED lines=12> */
.L_x_9556:
        /* <DEDUP_REMOVED lines=22> */
.L_x_9558:
[----:B------:R-:W-:Y:S05]  /*0cd0*/  BSYNC.RECONVERGENT B0 ;  /* 0x0000000000007941 */ /* 0x000fea0003800200 */
.L_x_9557:
[----:B------:R-:W-:Y:S01]  /*0ce0*/  IMAD.SHL.U32 R0, R0, 0x100000, RZ ;  /* 0x0010000000007824 */ /* 0x000fe200078e00ff */
[----:B------:R-:W-:-:S04]  /*0cf0*/  LEA R3, R3, 0x3b800000, 0x17 ;  /* 0x3b80000003037811 */ /* 0x000fc800078eb8ff */
[----:B------:R-:W-:-:S05]  /*0d00*/  LOP3.LUT R0, R3, R0, R7, 0xfe, !PT ;  /* 0x0000000003007212 */ /* 0x000fca00078efe07 */
[----:B------:R-:W-:-:S04]  /*0d10*/  FMUL.FTZ R0, R0, 1 ;  /* 0x3f80000000007820 */ /* 0x000fc80000410000 */
[----:B------:R4:W0:Y:S02]  /*0d20*/  F2F.F64.F32 R28, R0 ;  /* 0x00000000001c7310 */ /* 0x0008240000201800 */
[----:B0---4-:R-:W-:Y:S05]  /*0d30*/  BRA `(.L_x_9542) ;  /* 0x0000000400287947 */ /* 0x011fea0003800000 */
.L_x_9555:
        /* <DEDUP_REMOVED lines=22> */
.L_x_9560:
[----:B------:R-:W-:Y:S05]  /*0ea0*/  BSYNC.RECONVERGENT B0 ;  /* 0x0000000000007941 */ /* 0x000fea0003800200 */
.L_x_9559:
[----:B------:R-:W-:Y:S01]  /*0eb0*/  IMAD.SHL.U32 R0, R0, 0x200000, RZ ;  /* 0x0020000000007824 */ /* 0x000fe200078e00ff */
[----:B------:R-:W-:-:S04]  /*0ec0*/  LEA R3, R3, 0x37800000, 0x17 ;  /* 0x3780000003037811 */ /* 0x000fc800078eb8ff */
[----:B------:R-:W-:-:S05]  /*0ed0*/  LOP3.LUT R0, R3, R0, R7, 0xfe, !PT ;  /* 0x0000000003007212 */ /* 0x000fca00078efe07 */
[----:B------:R-:W-:-:S04]  /*0ee0*/  FMUL.FTZ R0, R0, 1 ;  /* 0x3f80000000007820 */ /* 0x000fc80000410000 */
[----:B------:R4:W0:Y:S02]  /*0ef0*/  F2F.F64.F32 R28, R0 ;  /* 0x00000000001c7310 */ /* 0x0008240000201800 */
[----:B0---4-:R-:W-:Y:S05]  /*0f00*/  BRA `(.L_x_9542) ;  /* 0x0000000000b47947 */ /* 0x011fea0003800000 */
.L_x_9554:
[----:B------:R-:W-:-:S09]  /*0f10*/  UISETP.NE.AND UP0, UPT, UR4, 0x1c, UPT ;  /* 0x0000001c0400788c */ /* 0x000fd2000bf05270 */
[----:B------:R-:W-:Y:S05]  /*0f20*/  BRA.U !UP0, `(.L_x_9561) ;  /* 0x0000000108a07547 */ /* 0x000fea000b800000 */
[----:B------:R-:W-:-:S09]  /*0f30*/  UISETP.NE.AND UP0, UPT, UR4, 0x1d, UPT ;  /* 0x0000001d0400788c */ /* 0x000fd2000bf05270 */
[----:B------:R-:W-:Y:S05]  /*0f40*/  BRA.U !UP0, `(.L_x_9562) ;  /* 0x0000000108887547 */ /* 0x000fea000b800000 */
[----:B------:R-:W-:-:S09]  /*0f50*/  UISETP.NE.AND UP0, UPT, UR4, 0x2c, UPT ;  /* 0x0000002c0400788c */ /* 0x000fd2000bf05270 */
[----:B------:R-:W-:Y:S05]  /*0f60*/  BRA.U !UP0, `(.L_x_9563) ;  /* 0x00000001084c7547 */ /* 0x000fea000b800000 */
.L_x_9541:
        /* <DEDUP_REMOVED lines=16> */
.L_x_9564:
[----:B------:R-:W-:Y:S02]  /*1070*/  CS2R R28, SRZ ;  /* 0x00000000001c7805 */ /* 0x000fe4000001ff00 */
[----:B------:R-:W-:Y:S01]  /*1080*/  CS2R R30, SRZ ;  /* 0x00000000001e7805 */ /* 0x000fe2000001ff00 */
[----:B------:R-:W-:Y:S06]  /*1090*/  BRA `(.L_x_9542) ;  /* 0x0000000000507947 */ /* 0x000fec0003800000 */
.L_x_9563:
        /* <DEDUP_REMOVED lines=13> */
.L_x_9562:
[----:B------:R-:W2:Y:S01]  /*1170*/  LDG.E.64 R28, desc[UR36][R4.64] ;  /* 0x00000024041c7981 */ /* 0x000ea2000c1e1b00 */
[----:B------:R-:W-:Y:S01]  /*1180*/  CS2R R30, SRZ ;  /* 0x00000000001e7805 */ /* 0x000fe2000001ff00 */
[----:B--2---:R-:W4:Y:S02]  /*1190*/  I2F.F64.U64 R28, R28 ;  /* 0x0000001c001c7312 */ /* 0x004f240000301800 */
[----:B----4-:R-:W-:Y:S05]  /*11a0*/  BRA `(.L_x_9542) ;  /* 0x00000000000c7947 */ /* 0x010fea0003800000 */
.L_x_9561:
[----:B------:R-:W2:Y:S01]  /*11b0*/  LDG.E R4, desc[UR36][R4.64] ;  /* 0x0000002404047981 */ /* 0x000ea2000c1e1900 */
[----:B------:R-:W-:Y:S01]  /*11c0*/  CS2R R30, SRZ ;  /* 0x00000000001e7805 */ /* 0x000fe2000001ff00 */
[----:B--2---:R2:W3:Y:S06]  /*11d0*/  I2F.F64.U32 R28, R4 ;  /* 0x00000004001c7312 */ /* 0x0044ec0000201800 */
.L_x_9542:
[----:B------:R-:W-:Y:S05]  /*11e0*/  BSYNC.RECONVERGENT B7 ;  /* 0x0000000000077941 */ /* 0x000fea0003800200 */
.L_x_9536:
[----:B------:R-:W-:-:S07]  /*11f0*/  VIADD R35, R33, 0x80 ;  /* 0x0000008021237836 */ /* 0x000fce0000000000 */
.L_x_9535:
[----:B------:R-:W-:Y:S05]  /*1200*/  BSYNC.RECONVERGENT B6 ;  /* 0x0000000000067941 */ /* 0x000fea0003800200 */
.L_x_9534:
        /* <DEDUP_REMOVED lines=27> */
.L_x_9571:
[----:B------:R-:W2:Y:S01]  /*13c0*/  LDG.E.U8 R4, desc[UR36][R4.64] ;  /* 0x0000002404047981 */ /* 0x000ea2000c1e1100 */
[----:B------:R-:W-:Y:S01]  /*13d0*/  CS2R R26, SRZ ;  /* 0x00000000001a7805 */ /* 0x000fe2000001ff00 */
[----:B--2---:R1:W2:Y:S02]  /*13e0*/  I2F.F64.U16 R24, R4 ;  /* 0x0000000400187312 */ /* 0x0042a40000101800 */
[----:B-12---:R-:W-:Y:S05]  /*13f0*/  BRA `(.L_x_9573) ;  /* 0x0000000c00dc7947 */ /* 0x006fea0003800000 */
.L_x_9570:
        /* <DEDUP_REMOVED lines=10> */
.L_x_9575:
[----:B------:R-:W2:Y:S01]  /*14a0*/  LDG.E R4, desc[UR36][R4.64] ;  /* 0x0000002404047981 */ /* 0x000ea2000c1e1900 */
[----:B------:R-:W-:Y:S01]  /*14b0*/  CS2R R26, SRZ ;  /* 0x00000000001a7805 */ /* 0x000fe2000001ff00 */
[----:B--2---:R1:W2:Y:S02]  /*14c0*/  I2F.F64 R24, R4 ;  /* 0x0000000400187312 */ /* 0x0042a40000201c00 */
[----:B-12---:R-:W-:Y:S05]  /*14d0*/  BRA `(.L_x_9573) ;  /* 0x0000000c00a47947 */ /* 0x006fea0003800000 */
.L_x_9574:
[----:B------:R-:W2:Y:S01]  /*14e0*/  LDG.E.U16 R4, desc[UR36][R4.64] ;  /* 0x0000002404047981 */ /* 0x000ea2000c1e1500 */
[----:B------:R-:W-:Y:S01]  /*14f0*/  CS2R R26, SRZ ;  /* 0x00000000001a7805 */ /* 0x000fe2000001ff00 */
[----:B--2---:R1:W2:Y:S02]  /*1500*/  I2F.F64.S16 R24, R4 ;  /* 0x0000000400187312 */ /* 0x0042a40000101c00 */
[----:B-12---:R-:W-:Y:S05]  /*1510*/  BRA `(.L_x_9573) ;  /* 0x0000000c00947947 */ /* 0x006fea0003800000 */
.L_x_9569:
        /* <DEDUP_REMOVED lines=11> */
.L_x_9577:
[----:B------:R-:W2:Y:S01]  /*15d0*/  LDG.E.U16 R0, desc[UR36][R4.64] ;  /* 0x0000002404007981 */ /* 0x000ea2000c1e1500 */
[----:B------:R-:W-:Y:S01]  /*15e0*/  CS2R R26, SRZ ;  /* 0x00000000001a7805 */ /* 0x000fe2000001ff00 */
[----:B--2---:R-:W-:-:S05]  /*15f0*/  HADD2.F32 R0, -RZ, R0.H0_H0 ;  /* 0x20000000ff007230 */ /* 0x004fca0000004100 */
[----:B------:R-:W-:-:S04]  /*1600*/  FMUL.FTZ R0, R0, 1 ;  /* 0x3f80000000007820 */ /* 0x000fc80000410000 */
[----:B------:R0:W1:Y:S02]  /*1610*/  F2F.F64.F32 R24, R0 ;  /* 0x0000000000187310 */ /* 0x0000640000201800 */
[----:B01----:R-:W-:Y:S05]  /*1620*/  BRA `(.L_x_9573) ;  /* 0x0000000c00507947 */ /* 0x003fea0003800000 */
.L_x_9576:
        /* <DEDUP_REMOVED lines=16> */
.L_x_9579:
        /* <DEDUP_REMOVED lines=12> */
.L_x_9578:
[----:B------:R0:W5:Y:S01]  /*17f0*/  LDG.E.64 R24, desc[UR36][R4.64] ;  /* 0x0000002404187981 */ /* 0x000162000c1e1b00 */
[----:B------:R-:W-:Y:S01]  /*1800*/  CS2R R26, SRZ ;  /* 0x00000000001a7805 */ /* 0x000fe2000001ff00 */
[----:B------:R-:W-:Y:S06]  /*1810*/  BRA `(.L_x_9573) ;  /* 0x0000000800d47947 */ /* 0x000fec0003800000 */
.L_x_9568:
        /* <DEDUP_REMOVED lines=14> */
.L_x_9582:
[----:B------:R4:W5:Y:S01]  /*1900*/  LDG.E.128 R24, desc[UR36][R4.64] ;  /* 0x0000002404187981 */ /* 0x000962000c1e1d00 */
[----:B------:R-:W-:Y:S05]  /*1910*/  BRA `(.L_x_9573) ;  /* 0x0000000800947947 */ /* 0x000fea0003800000 */
.L_x_9581:
        /* <DEDUP_REMOVED lines=28> */
.L_x_9584:
        /* <DEDUP_REMOVED lines=16> */
.L_x_9583:
[----:B------:R-:W2:Y:S01]  /*1be0*/  LDG.E.U16 R0, desc[UR36][R4.64] ;  /* 0x0000002404007981 */ /* 0x000ea2000c1e1500 */
[----:B------:R-:W-:Y:S01]  /*1bf0*/  CS2R R26, SRZ ;  /* 0x00000000001a7805 */ /* 0x000fe2000001ff00 */
[----:B--2---:R-:W-:-:S04]  /*1c00*/  IMAD.U32 R0, R0, 0x10000, RZ ;  /* 0x0001000000007824 */ /* 0x004fc800078e00ff */
[----:B------:R-:W-:-:S04]  /*1c10*/  FMUL.FTZ R0, R0, 1 ;  /* 0x3f80000000007820 */ /* 0x000fc80000410000 */
[----:B------:R4:W0:Y:S02]  /*1c20*/  F2F.F64.F32 R24, R0 ;  /* 0x0000000000187310 */ /* 0x0008240000201800 */
[----:B0---4-:R-:W-:Y:S05]  /*1c30*/  BRA `(.L_x_9573) ;  /* 0x0000000400cc7947 */ /* 0x011fea0003800000 */
.L_x_9580:
        /* <DEDUP_REMOVED lines=12> */
.L_x_9587:
        /* <DEDUP_REMOVED lines=22> */
.L_x_9589:
[----:B------:R-:W-:Y:S05]  /*1e60*/  BSYNC.RECONVERGENT B0 ;  /* 0x0000000000007941 */ /* 0x000fea0003800200 */
.L_x_9588:
[----:B------:R-:W-:Y:S01]  /*1e70*/  IMAD.SHL.U32 R0, R0, 0x100000, RZ ;  /* 0x0010000000007824 */ /* 0x000fe200078e00ff */
[----:B------:R-:W-:-:S04]  /*1e80*/  LEA R3, R3, 0x3b800000, 0x17 ;  /* 0x3b80000003037811 */ /* 0x000fc800078eb8ff */
[----:B------:R-:W-:-:S05]  /*1e90*/  LOP3.LUT R0, R3, R0, R7, 0xfe, !PT ;  /* 0x0000000003007212 */ /* 0x000fca00078efe07 */
[----:B------:R-:W-:-:S04]  /*1ea0*/  FMUL.FTZ R0, R0, 1 ;  /* 0x3f80000000007820 */ /* 0x000fc80000410000 */
[----:B------:R4:W0:Y:S02]  /*1eb0*/  F2F.F64.F32 R24, R0 ;  /* 0x0000000000187310 */ /* 0x0008240000201800 */
[----:B0---4-:R-:W-:Y:S05]  /*1ec0*/  BRA `(.L_x_9573) ;  /* 0x0000000400287947 */ /* 0x011fea0003800000 */
.L_x_9586:
        /* <DEDUP_REMOVED lines=22> */
.L_x_9591:
[----:B------:R-:W-:Y:S05]  /*2030*/  BSYNC.RECONVERGENT B0 ;  /* 0x0000000000007941 */ /* 0x000fea0003800200 */
.L_x_9590:
[----:B------:R-:W-:Y:S01]  /*2040*/  IMAD.SHL.U32 R0, R0, 0x200000, RZ ;  /* 0x0020000000007824 */ /* 0x000fe200078e00ff */
[----:B------:R-:W-:-:S04]  /*2050*/  LEA R3, R3, 0x37800000, 0x17 ;  /* 0x3780000003037811 */ /* 0x000fc800078eb8ff */
[----:B------:R-:W-:-:S05]  /*2060*/  LOP3.LUT R0, R3, R0, R7, 0xfe, !PT ;  /* 0x0000000003007212 */ /* 0x000fca00078efe07 */
[----:B------:R-:W-:-:S04]  /*2070*/  FMUL.FTZ R0, R0, 1 ;  /* 0x3f80000000007820 */ /* 0x000fc80000410000 */
[----:B------:R4:W0:Y:S02]  /*2080*/  F2F.F64.F32 R24, R0 ;  /* 0x0000000000187310 */ /* 0x0008240000201800 */
[----:B0---4-:R-:W-:Y:S05]  /*2090*/  BRA `(.L_x_9573) ;  /* 0x0000000000b47947 */ /* 0x011fea0003800000 */
.L_x_9585:
        /* <DEDUP_REMOVED lines=19> */
.L_x_9572:
        /* <DEDUP_REMOVED lines=16> */
.L_x_9594:
[----:B------:R-:W-:Y:S02]  /*22d0*/  CS2R R24, SRZ ;  /* 0x0000000000187805 */ /* 0x000fe4000001ff00 */
[----:B------:R-:W-:Y:S01]  /*22e0*/  CS2R R26, SRZ ;  /* 0x00000000001a7805 */ /* 0x000fe2000001ff00 */
[----:B------:R-:W-:Y:S06]  /*22f0*/  BRA `(.L_x_9573) ;  /* 0x00000000001c7947 */ /* 0x000fec0003800000 */
.L_x_9593:
[----:B------:R-:W2:Y:S01]  /*2300*/  LDG.E.64 R24, desc[UR36][R4.64] ;  /* 0x0000002404187981 */ /* 0x000ea2000c1e1b00 */
[----:B------:R-:W-:Y:S01]  /*2310*/  CS2R R26, SRZ ;  /* 0x00000000001a7805 */ /* 0x000fe2000001ff00 */
[----:B--2---:R-:W1:Y:S02]  /*2320*/  I2F.F64.U64 R24, R24 ;  /* 0x0000001800187312 */ /* 0x004e640000301800 */
[----:B-1----:R-:W-:Y:S05]  /*2330*/  BRA `(.L_x_9573) ;  /* 0x00000000000c7947 */ /* 0x002fea0003800000 */
.L_x_9592:
[----:B------:R-:W2:Y:S01]  /*2340*/  LDG.E R4, desc[UR36][R4.64] ;  /* 0x0000002404047981 */ /* 0x000ea2000c1e1900 */
[----:B------:R-:W-:Y:S01]  /*2350*/  CS2R R26, SRZ ;  /* 0x00000000001a7805 */ /* 0x000fe2000001ff00 */
[----:B--2---:R1:W2:Y:S06]  /*2360*/  I2F.F64.U32 R24, R4 ;  /* 0x0000000400187312 */ /* 0x0042ac0000201800 */
.L_x_9573:
[----:B------:R-:W-:Y:S05]  /*2370*/  BSYNC.RECONVERGENT B7 ;  /* 0x0000000000077941 */ /* 0x000fea0003800200 */
.L_x_9567:
[----:B------:R-:W-:-:S07]  /*2380*/  VIADD R35, R35, 0x80 ;  /* 0x0000008023237836 */ /* 0x000fce0000000000 */
.L_x_9566:
[----:B------:R-:W-:Y:S05]  /*2390*/  BSYNC.RECONVERGENT B6 ;  /* 0x0000000000067941 */ /* 0x000fea0003800200 */
.L_x_9565:
        /* <DEDUP_REMOVED lines=27> */
.L_x_9601:
[----:B------:R-:W2:Y:S01]  /*2550*/  LDG.E.U8 R4, desc[UR36][R4.64] ;  /* 0x0000002404047981 */ /* 0x000ea2000c1e1100 */
[----:B------:R-:W-:Y:S01]  /*2560*/  CS2R R18, SRZ ;  /* 0x0000000000127805 */ /* 0x000fe2000001ff00 */
[----:B--2---:R0:W1:Y:S02]  /*2570*/  I2F.F64.U16 R16, R4 ;  /* 0x0000000400107312 */ /* 0x0040640000101800 */
[----:B01----:R-:W-:Y:S05]  /*2580*/  BRA `(.L_x_9603) ;  /* 0x0000000c00dc7947 */ /* 0x003fea0003800000 */
.L_x_9600:
        /* <DEDUP_REMOVED lines=10> */
.L_x_9605:
[----:B------:R-:W2:Y:S01]  /*2630*/  LDG.E R4, desc[UR36][R4.64] ;  /* 0x0000002404047981 */ /* 0x000ea2000c1e1900 */
[----:B------:R-:W-:Y:S01]  /*2640*/  CS2R R18, SRZ ;  /* 0x0000000000127805 */ /* 0x000fe2000001ff00 */
[----:B--2---:R0:W1:Y:S02]  /*2650*/  I2F.F64 R16, R4 ;  /* 0x0000000400107312 */ /* 0x0040640000201c00 */
[----:B01----:R-:W-:Y:S05]  /*2660*/  BRA `(.L_x_9603) ;  /* 0x0000000c00a47947 */ /* 0x003fea0003800000 */
.L_x_9604:
[----:B------:R-:W2:Y:S01]  /*2670*/  LDG.E.U16 R4, desc[UR36][R4.64] ;  /* 0x0000002404047981 */ /* 0x000ea2000c1e1500 */
[----:B------:R-:W-:Y:S01]  /*2680*/  CS2R R18, SRZ ;  /* 0x0000000000127805 */ /* 0x000fe2000001ff00 */
[----:B--2---:R0:W1:Y:S02]  /*2690*/  I2F.F64.S16 R16, R4 ;  /* 0x0000000400107312 */ /* 0x0040640000101c00 */
[----:B01----:R-:W-:Y:S05]  /*26a0*/  BRA `(.L_x_9603) ;  /* 0x0000000c00947947 */ /* 0x003fea0003800000 */
.L_x_9599:
        /* <DEDUP_REMOVED lines=11> */
.L_x_9607:
[----:B------:R-:W2:Y:S01]  /*2760*/  LDG.E.U16 R0, desc[UR36][R4.64] ;  /* 0x0000002404007981 */ /* 0x000ea2000c1e1500 */
[----:B------:R-:W-:Y:S01]  /*2770*/  CS2R R18, SRZ ;  /* 0x0000000000127805 */ /* 0x000fe2000001ff00 */
[----:B--2---:R-:W-:-:S05]  /*2780*/  HADD2.F32 R0, -RZ, R0.H0_H0 ;  /* 0x20000000ff007230 */ /* 0x004fca0000004100 */
[----:B------:R-:W-:-:S04]  /*2790*/  FMUL.FTZ R0, R0, 1 ;  /* 0x3f80000000007820 */ /* 0x000fc80000410000 */
[----:B------:R1:W2:Y:S02]  /*27a0*/  F2F.F64.F32 R16, R0 ;  /* 0x0000000000107310 */ /* 0x0002a40000201800 */
[----:B-12---:R-:W-:Y:S05]  /*27b0*/  BRA `(.L_x_9603) ;  /* 0x0000000c00507947 */ /* 0x006fea0003800000 */
.L_x_9606:
        /* <DEDUP_REMOVED lines=16> */
.L_x_9609:
        /* <DEDUP_REMOVED lines=12> */
.L_x_9608:
[----:B------:R0:W5:Y:S01]  /*2980*/  LDG.E.64 R16, desc[UR36][R4.64] ;  /* 0x0000002404107981 */ /* 0x000162000c1e1b00 */
[----:B------:R-:W-:Y:S01]  /*2990*/  CS2R R18, SRZ ;  /* 0x0000000000127805 */ /* 0x000fe2000001ff00 */
[----:B------:R-:W-:Y:S06]  /*29a0*/  BRA `(.L_x_9603) ;  /* 0x0000000800d47947 */ /* 0x000fec0003800000 */
.L_x_9598:
        /* <DEDUP_REMOVED lines=14> */
.L_x_9612:
[----:B------:R1:W5:Y:S01]  /*2a90*/  LDG.E.128 R16, desc[UR36][R4.64] ;  /* 0x0000002404107981 */ /* 0x000362000c1e1d00 */
[----:B------:R-:W-:Y:S05]  /*2aa0*/  BRA `(.L_x_9603) ;  /* 0x0000000800947947 */ /* 0x000fea0003800000 */
.L_x_9611:
        /* <DEDUP_REMOVED lines=28> */
.L_x_9614:
        /* <DEDUP_REMOVED lines=16> */
.L_x_9613:
[----:B------:R-:W2:Y:S01]  /*2d70*/  LDG.E.U16 R0, desc[UR36][R4.64] ;  /* 0x0000002404007981 */ /* 0x000ea2000c1e1500 */
[----:B------:R-:W-:Y:S01]  /*2d80*/  CS2R R18, SRZ ;  /* 0x0000000000127805 */ /* 0x000fe2000001ff00 */
[----:B--2---:R-:W-:-:S04]  /*2d90*/  IMAD.U32 R0, R0, 0x10000, RZ ;  /* 0x0001000000007824 */ /* 0x004fc800078e00ff */
[----:B------:R-:W-:-:S04]  /*2da0*/  FMUL.FTZ R0, R0, 1 ;  /* 0x3f80000000007820 */ /* 0x000fc80000410000 */
[----:B------:R2:W4:Y:S02]  /*2db0*/  F2F.F64.F32 R16, R0 ;  /* 0x0000000000107310 */ /* 0x0005240000201800 */
[----:B--2-4-:R-:W-:Y:S05]  /*2dc0*/  BRA `(.L_x_9603) ;  /* 0x0000000400cc7947 */ /* 0x014fea0003800000 */
.L_x_9610:
        /* <DEDUP_REMOVED lines=12> */
.L_x_9617:
        /* <DEDUP_REMOVED lines=22> */
.L_x_9619:
[----:B------:R-:W-:Y:S05]  /*2ff0*/  BSYNC.RECONVERGENT B0 ;  /* 0x0000000000007941 */ /* 0x000fea0003800200 */
.L_x_9618:
[----:B------:R-:W-:Y:S01]  /*3000*/  IMAD.SHL.U32 R0, R0, 0x100000, RZ ;  /* 0x0010000000007824 */ /* 0x000fe200078e00ff */
[----:B------:R-:W-:-:S04]  /*3010*/  LEA R3, R3, 0x3b800000, 0x17 ;  /* 0x3b80000003037811 */ /* 0x000fc800078eb8ff */
[----:B------:R-:W-:-:S05]  /*3020*/  LOP3.LUT R0, R3, R0, R7, 0xfe, !PT ;  /* 0x0000000003007212 */ /* 0x000fca00078efe07 */
[----:B------:R-:W-:-:S04]  /*3030*/  FMUL.FTZ R0, R0, 1 ;  /* 0x3f80000000007820 */ /* 0x000fc80000410000 */
[----:B------:R0:W1:Y:S02]  /*3040*/  F2F.F64.F32 R16, R0 ;  /* 0x0000000000107310 */ /* 0x0000640000201800 */
[----:B01----:R-:W-:Y:S05]  /*3050*/  BRA `(.L_x_9603) ;  /* 0x0000000400287947 */ /* 0x003fea0003800000 */
.L_x_9616:
        /* <DEDUP_REMOVED lines=22> */
.L_x_9621:
[----:B------:R-:W-:Y:S05]  /*31c0*/  BSYNC.RECONVERGENT B0 ;  /* 0x0000000000007941 */ /* 0x000fea0003800200 */
.L_x_9620:
[----:B------:R-:W-:Y:S01]  /*31d0*/  IMAD.SHL.U32 R0, R0, 0x200000, RZ ;  /* 0x0020000000007824 */ /* 0x000fe200078e00ff */
[----:B------:R-:W-:-:S04]  /*31e0*/  LEA R3, R3, 0x37800000, 0x17 ;  /* 0x3780000003037811 */ /* 0x000fc800078eb8ff */
[----:B------:R-:W-:-:S05]  /*31f0*/  LOP3.LUT R0, R3, R0, R7, 0xfe, !PT ;  /* 0x0000000003007212 */ /* 0x000fca00078efe07 */
[----:B------:R-:W-:-:S04]  /*3200*/  FMUL.FTZ R0, R0, 1 ;  /* 0x3f80000000007820 */ /* 0x000fc80000410000 */
[----:B------:R0:W1:Y:S02]  /*3210*/  F2F.F64.F32 R16, R0 ;  /* 0x0000000000107310 */ /* 0x0000640000201800 */
[----:B01----:R-:W-:Y:S05]  /*3220*/  BRA `(.L_x_9603) ;  /* 0x0000000000b47947 */ /* 0x003fea0003800000 */
.L_x_9615:
        /* <DEDUP_REMOVED lines=19> */
.L_x_9602:
        /* <DEDUP_REMOVED lines=16> */
.L_x_9624:
[----:B------:R-:W-:Y:S02]  /*3460*/  CS2R R16, SRZ ;  /* 0x0000000000107805 */ /* 0x000fe4000001ff00 */
[----:B------:R-:W-:Y:S01]  /*3470*/  CS2R R18, SRZ ;  /* 0x0000000000127805 */ /* 0x000fe2000001ff00 */
[----:B------:R-:W-:Y:S06]  /*3480*/  BRA `(.L_x_9603) ;  /* 0x00000000001c7947 */ /* 0x000fec0003800000 */
.L_x_9623:
[----:B------:R-:W2:Y:S01]  /*3490*/  LDG.E.64 R16, desc[UR36][R4.64] ;  /* 0x0000002404107981 */ /* 0x000ea2000c1e1b00 */
[----:B------:R-:W-:Y:S01]  /*34a0*/  CS2R R18, SRZ ;  /* 0x0000000000127805 */ /* 0x000fe2000001ff00 */
[----:B--2---:R-:W0:Y:S02]  /*34b0*/  I2F.F64.U64 R16, R16 ;  /* 0x0000001000107312 */ /* 0x004e240000301800 */
[----:B0-----:R-:W-:Y:S05]  /*34c0*/  BRA `(.L_x_9603) ;  /* 0x00000000000c7947 */ /* 0x001fea0003800000 */
.L_x_9622:
[----:B------:R-:W2:Y:S01]  /*34d0*/  LDG.E R4, desc[UR36][R4.64] ;  /* 0x0000002404047981 */ /* 0x000ea2000c1e1900 */
[----:B------:R-:W-:Y:S01]  /*34e0*/  CS2R R18, SRZ ;  /* 0x0000000000127805 */ /* 0x000fe2000001ff00 */
[----:B--2---:R2:W4:Y:S06]  /*34f0*/  I2F.F64.U32 R16, R4 ;  /* 0x0000000400107312 */ /* 0x00452c0000201800 */
.L_x_9603:
[----:B------:R-:W-:Y:S05]  /*3500*/  BSYNC.RECONVERGENT B7 ;  /* 0x0000000000077941 */ /* 0x000fea0003800200 */
.L_x_9597:
[----:B------:R-:W-:-:S07]  /*3510*/  VIADD R35, R35, 0x80 ;  /* 0x0000008023237836 */ /* 0x000fce0000000000 */
.L_x_9596:
[----:B------:R-:W-:Y:S05]  /*3520*/  BSYNC.RECONVERGENT B6 ;  /* 0x0000000000067941 */ /* 0x000fea0003800200 */
.L_x_9595:
        /* <DEDUP_REMOVED lines=25> */
.L_x_9630:
[----:B------:R-:W2:Y:S02]  /*36c0*/  LDG.E.U8 R4, desc[UR36][R4.64] ;  /* 0x0000002404047981 */ /* 0x000ea4000c1e1100 */
[----:B--2---:R0:W1:Y:S02]  /*36d0*/  I2F.F64.U16 R20, R4 ;  /* 0x0000000400147312 */ /* 0x0040640000101800 */
[----:B01----:R-:W-:Y:S05]  /*36e0*/  BRA `(.L_x_9626) ;  /* 0x0000000c00987947 */ /* 0x003fea0003800000 */
.L_x_9629:
        /* <DEDUP_REMOVED lines=9> */
.L_x_9633:
[----:B------:R-:W2:Y:S02]  /*3780*/  LDG.E R4, desc[UR36][R4.64] ;  /* 0x0000002404047981 */ /* 0x000ea4000c1e1900 */
[----:B--2---:R0:W1:Y:S02]  /*3790*/  I2F.F64 R20, R4 ;  /* 0x0000000400147312 */ /* 0x0040640000201c00 */
[----:B01----:R-:W-:Y:S05]  /*37a0*/  BRA `(.L_x_9626) ;  /* 0x0000000c00687947 */ /* 0x003fea0003800000 */
.L_x_9632:
[----:B------:R-:W2:Y:S02]  /*37b0*/  LDG.E.U16 R4, desc[UR36][R4.64] ;  /* 0x0000002404047981 */ /* 0x000ea4000c1e1500 */
[----:B--2---:R0:W1:Y:S02]  /*37c0*/  I2F.F64.S16 R20, R4 ;  /* 0x0000000400147312 */ /* 0x0040640000101c00 */
[----:B01----:R-:W-:Y:S05]  /*37d0*/  BRA `(.L_x_9626) ;  /* 0x0000000c005c7947 */ /* 0x003fea0003800000 */
.L_x_9628:
        /* <DEDUP_REMOVED lines=10> */
.L_x_9635:
[----:B------:R-:W2:Y:S02]  /*3880*/  LDG.E.U16 R0, desc[UR36][R4.64] ;  /* 0x0000002404007981 */ /* 0x000ea4000c1e1500 */
[----:B--2---:R-:W-:-:S05]  /*3890*/  HADD2.F32 R0, -RZ, R0.H0_H0 ;  /* 0x20000000ff007230 */ /* 0x004fca0000004100 */
[----:B------:R-:W-:-:S04]  /*38a0*/  FMUL.FTZ R0, R0, 1 ;  /* 0x3f80000000007820 */ /* 0x000fc80000410000 */
[----:B------:R0:W1:Y:S02]  /*38b0*/  F2F.F64.F32 R20, R0 ;  /* 0x0000000000147310 */ /* 0x0000640000201800 */
[----:B01----:R-:W-:Y:S05]  /*38c0*/  BRA `(.L_x_9626) ;  /* 0x0000000c00207947 */ /* 0x003fea0003800000 */
.L_x_9634:
        /* <DEDUP_REMOVED lines=16> */
.L_x_9637:
        /* <DEDUP_REMOVED lines=12> */
.L_x_9636:
[----:B------:R0:W5:Y:S01]  /*3a90*/  LDG.E.64 R20, desc[UR36][R4.64] ;  /* 0x0000002404147981 */ /* 0x000162000c1e1b00 */
[----:B------:R-:W-:Y:S05]  /*3aa0*/  BRA `(.L_x_9626) ;  /* 0x0000000800a87947 */ /* 0x000fea0003800000 */
.L_x_9627:
        /* <DEDUP_REMOVED lines=13> */
.L_x_9640:
[----:B------:R0:W5:Y:S01]  /*3b80*/  LDG.E.128 R20, desc[UR36][R4.64] ;  /* 0x0000002404147981 */ /* 0x000162000c1e1d00 */
[----:B------:R-:W-:Y:S05]  /*3b90*/  BRA `(.L_x_9626) ;  /* 0x00000008006c7947 */ /* 0x000fea0003800000 */
.L_x_9639:
        /* <DEDUP_REMOVED lines=27> */
.L_x_9642:
        /* <DEDUP_REMOVED lines=15> */
.L_x_9641:
[----:B------:R-:W2:Y:S02]  /*3e40*/  LDG.E.U16 R0, desc[UR36][R4.64] ;  /* 0x0000002404007981 */ /* 0x000ea4000c1e1500 */
[----:B--2---:R-:W-:-:S04]  /*3e50*/  IMAD.U32 R0, R0, 0x10000, RZ ;  /* 0x0001000000007824 */ /* 0x004fc800078e00ff */
[----:B------:R-:W-:-:S04]  /*3e60*/  FMUL.FTZ R0, R0, 1 ;  /* 0x3f80000000007820 */ /* 0x000fc80000410000 */
[----:B------:R0:W1:Y:S02]  /*3e70*/  F2F.F64.F32 R20, R0 ;  /* 0x0000000000147310 */ /* 0x0000640000201800 */
[----:B01----:R-:W-:Y:S05]  /*3e80*/  BRA `(.L_x_9626) ;  /* 0x0000000400b07947 */ /* 0x003fea0003800000 */
.L_x_9638:
        /* <DEDUP_REMOVED lines=11> */
.L_x_9645:
        /* <DEDUP_REMOVED lines=21> */
.L_x_9647:
[----:B------:R-:W-:Y:S05]  /*4090*/  BSYNC.RECONVERGENT B0 ;  /* 0x0000000000007941 */ /* 0x000fea0003800200 */
.L_x_9646:
[----:B------:R-:W-:Y:S01]  /*40a0*/  IMAD.SHL.U32 R0, R0, 0x100000, RZ ;  /* 0x0010000000007824 */ /* 0x000fe200078e00ff */
[----:B------:R-:W-:-:S04]  /*40b0*/  LEA R3, R3, 0x3b800000, 0x17 ;  /* 0x3b80000003037811 */ /* 0x000fc800078eb8ff */
[----:B------:R-:W-:-:S05]  /*40c0*/  LOP3.LUT R0, R3, R0, R7, 0xfe, !PT ;  /* 0x0000000003007212 */ /* 0x000fca00078efe07 */
[----:B------:R-:W-:-:S04]  /*40d0*/  FMUL.FTZ R0, R0, 1 ;  /* 0x3f80000000007820 */ /* 0x000fc80000410000 */
[----:B------:R0:W1:Y:S02]  /*40e0*/  F2F.F64.F32 R20, R0 ;  /* 0x0000000000147310 */ /* 0x0000640000201800 */
[----:B01----:R-:W-:Y:S05]  /*40f0*/  BRA `(.L_x_9626) ;  /* 0x0000000400147947 */ /* 0x003fea0003800000 */
.L_x_9644:
        /* <DEDUP_REMOVED lines=21> */
.L_x_9649:
[----:B------:R-:W-:Y:S05]  /*4250*/  BSYNC.RECONVERGENT B0 ;  /* 0x0000000000007941 */ /* 0x000fea0003800200 */
.L_x_9648:
[----:B------:R-:W-:Y:S01]  /*4260*/  IMAD.SHL.U32 R0, R0, 0x200000, RZ ;  /* 0x0020000000007824 */ /* 0x000fe200078e00ff */
[----:B------:R-:W-:-:S04]  /*4270*/  LEA R3, R3, 0x37800000, 0x17 ;  /* 0x3780000003037811 */ /* 0x000fc800078eb8ff */
[----:B------:R-:W-:-:S05]  /*4280*/  LOP3.LUT R0, R3, R0, R7, 0xfe, !PT ;  /* 0x0000000003007212 */ /* 0x000fca00078efe07 */
[----:B------:R-:W-:-:S04]  /*4290*/  FMUL.FTZ R0, R0, 1 ;  /* 0x3f80000000007820 */ /* 0x000fc80000410000 */
[----:B------:R0:W1:Y:S02]  /*42a0*/  F2F.F64.F32 R20, R0 ;  /* 0x0000000000147310 */ /* 0x0000640000201800 */
[----:B01----:R-:W-:Y:S05]  /*42b0*/  BRA `(.L_x_9626) ;  /* 0x0000000000a47947 */ /* 0x003fea0003800000 */
.L_x_9643:
        /* <DEDUP_REMOVED lines=18> */
.L_x_9631:
        /* <DEDUP_REMOVED lines=16> */
.L_x_9652:
[----:B------:R-:W-:Y:S01]  /*44e0*/  CS2R R20, SRZ ;  /* 0x0000000000147805 */ /* 0x000fe2000001ff00 */
[----:B------:R-:W-:Y:S06]  /*44f0*/  BRA `(.L_x_9626) ;  /* 0x0000000000147947 */ /* 0x000fec0003800000 */
.L_x_9651:
[----:B------:R-:W2:Y:S02]  /*4500*/  LDG.E.64 R20, desc[UR36][R4.64] ;  /* 0x0000002404147981 */ /* 0x000ea4000c1e1b00 */
[----:B--2---:R-:W0:Y:S02]  /*4510*/  I2F.F64.U64 R20, R20 ;  /* 0x0000001400147312 */ /* 0x004e240000301800 */
[----:B0-----:R-:W-:Y:S05]  /*4520*/  BRA `(.L_x_9626) ;  /* 0x0000000000087947 */ /* 0x001fea0003800000 */
.L_x_9650:
[----:B------:R-:W2:Y:S02]  /*4530*/  LDG.E R4, desc[UR36][R4.64] ;  /* 0x0000002404047981 */ /* 0x000ea4000c1e1900 */
[----:B--2---:R0:W1:Y:S02]  /*4540*/  I2F.F64.U32 R20, R4 ;  /* 0x0000000400147312 */ /* 0x0040640000201800 */
.L_x_9626:
[----:B------:R-:W-:Y:S05]  /*4550*/  BSYNC.RECONVERGENT B6 ;  /* 0x0000000000067941 */ /* 0x000fea0003800200 */
.L_x_9625:
[----:B------:R-:W-:Y:S01]  /*4560*/  ISETP.GE.AND P0, PT, R33, R32, PT ;  /* 0x000000202100720c */ /* 0x000fe20003f06270 */
[----:B------:R-:W-:Y:S01]  /*4570*/  BSSY.RECONVERGENT B1, `(.L_x_9653) ;  /* 0x0000155000017945 */ /* 0x000fe20003800200 */
[----:B------:R-:W-:Y:S02]  /*4580*/  CS2R R6, SRZ ;  /* 0x0000000000067805 */ /* 0x000fe4000001ff00 */
[----:B012-4-:R-:W-:-:S09]  /*4590*/  CS2R R4, SRZ ;  /* 0x0000000000047805 */ /* 0x017fd2000001ff00 */
[----:B------:R-:W-:Y:S05]  /*45a0*/  @P0 BRA `(.L_x_9654) ;  /* 0x0000001400440947 */ /* 0x000fea0003800000 */
[----:B---3-5:R-:W0:Y:S02]  /*45b0*/  DSETP.GE.AND P0, PT, |R28|, |R30|, PT ;  /* 0x4000001e1c00722a */ /* 0x028e240003f06200 */
        /* <DEDUP_REMOVED lines=58> */
[----:B------:R-:W-:Y:S01]  /*4960*/  IMAD.MOV.U32 R9, RZ, RZ, R11 ;  /* 0x000000ffff097224 */ /* 0x000fe200078e000b */
[----:B------:R-:W-:Y:S01]  /*4970*/  MOV R0, 0x49b0 ;  /* 0x000049b000007802 */ /* 0x000fe20000000f00 */
[----:B0-----:R-:W-:Y:S02]  /*4980*/  IMAD.U32 R8, RZ, RZ, UR4 ;  /* 0x00000004ff087e24 */ /* 0x001fe4000f8e00ff */
[----:B------:R-:W-:-:S07]  /*4990*/  IMAD.U32 R3, RZ, RZ, UR5 ;  /* 0x00000005ff037e24 */ /* 0x000fce000f8e00ff */
[----:B------:R-:W-:Y:S05]  /*49a0*/  CALL.REL.NOINC `($__internal_27_$__cuda_sm20_div_rn_f64_full) ;  /* 0x000000ac008c7944 */ /* 0x000fea0003c00000 */
.L_x_9658:
[----:B------:R-:W-:Y:S05]  /*49b0*/  BSYNC.RECONVERGENT B2 ;  /* 0x0000000000027941 */ /* 0x000fea0003800200 */
.L_x_9657:
        /* <DEDUP_REMOVED lines=57> */
[----:B------:R-:W-:Y:S02]  /*4d50*/  IMAD.MOV.U32 R6, RZ, RZ, R8 ;  /* 0x000000ffff067224 */ /* 0x000fe400078e0008 */
[----:B------:R-:W-:-:S07]  /*4d60*/  IMAD.MOV.U32 R7, RZ, RZ, R9 ;  /* 0x000000ffff077224 */ /* 0x000fce00078e0009 */
.L_x_9660:
[----:B------:R-:W-:Y:S05]  /*4d70*/  BSYNC.RECONVERGENT B2 ;  /* 0x0000000000027941 */ /* 0x000fea0003800200 */
.L_x_9659:
[----:B------:R-:W-:Y:S05]  /*4d80*/  BRA `(.L_x_9654) ;  /* 0x0000000c004c7947 */ /* 0x000fea0003800000 */
.L_x_9656:
        /* <DEDUP_REMOVED lines=48> */
[----:B------:R-:W-:Y:S05]  /*5090*/  CALL.REL.NOINC `($__internal_27_$__cuda_sm20_div_rn_f64_full) ;  /* 0x000000a400d07944 */ /* 0x000fea0003c00000 */
[----:B------:R-:W-:Y:S02]  /*50a0*/  IMAD.MOV.U32 R4, RZ, RZ, R8 ;  /* 0x000000ffff047224 */ /* 0x000fe400078e0008 */
[----:B------:R-:W-:-:S07]  /*50b0*/  IMAD.MOV.U32 R5, RZ, RZ, R9 ;  /* 0x000000ffff057224 */ /* 0x000fce00078e0009 */
.L_x_9662:
[----:B------:R-:W-:Y:S05]  /*50c0*/  BSYNC.RECONVERGENT B2 ;  /* 0x0000000000027941 */ /* 0x000fea0003800200 */
.L_x_9661:
        /* <DEDUP_REMOVED lines=33> */
[----:B------:R-:W-:Y:S05]  /*52e0*/  CALL.REL.NOINC `($__internal_26_$__cuda_sm20_dblrcp_rn_slowpath_v3) ;  /* 0x0000009c00c07944 */ /* 0x000fea0003c00000 */
.L_x_9664:
[----:B------:R-:W-:Y:S05]  /*52f0*/  BSYNC.RECONVERGENT B2 ;  /* 0x0000000000027941 */ /* 0x000fea0003800200 */
.L_x_9663:
        /* <DEDUP_REMOVED lines=17> */
[----:B-1----:R2:W0:Y:S02]  /*5410*/  DMUL R6, R8, R12 ;  /* 0x0000000c08067228 */ /* 0x0024240000000000 */
[----:B0-2-4-:R-:W-:Y:S05]  /*5420*/  BRA `(.L_x_9654) ;  /* 0x0000000400a47947 */ /* 0x015fea0003800000 */
.L_x_9655:
        /* <DEDUP_REMOVED lines=51> */
.L_x_9666:
[----:B------:R-:W-:Y:S05]  /*5760*/  BSYNC.RECONVERGENT B2 ;  /* 0x0000000000027941 */ /* 0x000fea0003800200 */
.L_x_9665:
        /* <DEDUP_REMOVED lines=34> */
.L_x_9668:
[----:B------:R-:W-:Y:S05]  /*5990*/  BSYNC.RECONVERGENT B2 ;  /* 0x0000000000027941 */ /* 0x000fea0003800200 */
.L_x_9667:
        /* <DEDUP_REMOVED lines=18> */
.L_x_9654:
[----:B------:R-:W-:Y:S05]  /*5ac0*/  BSYNC.RECONVERGENT B1 ;  /* 0x0000000000017941 */ /* 0x000fea0003800200 */
.L_x_9653:
[----:B------:R-:W-:Y:S01]  /*5ad0*/  VIADD R35, R33, 0x80 ;  /* 0x0000008021237836 */ /* 0x000fe20000000000 */
[----:B------:R-:W-:Y:S01]  /*5ae0*/  BSSY.RECONVERGENT B1, `(.L_x_9669) ;  /* 0x0000156000017945 */ /* 0x000fe20003800200 */
[----:B-----5:R-:W-:Y:S02]  /*5af0*/  CS2R R30, SRZ ;  /* 0x00000000001e7805 */ /* 0x020fe4000001ff00 */
[----:B---3--:R-:W-:Y:S02]  /*5b00*/  CS2R R28, SRZ ;  /* 0x00000000001c7805 */ /* 0x008fe4000001ff00 */
[----:B------:R-:W-:-:S13]  /*5b10*/  ISETP.GE.AND P0, PT, R35, R32, PT ;  /* 0x000000202300720c */ /* 0x000fda0003f06270 */
[----:B------:R-:W-:Y:S05]  /*5b20*/  @P0 BRA `(.L_x_9670) ;  /* 0x0000001400440947 */ /* 0x000fea0003800000 */
[----:B------:R-:W2:Y:S02]  /*5b30*/  DSETP.GE.AND P0, PT, |R24|, |R26|, PT ;  /* 0x4000001a1800722a */ /* 0x000ea40003f06200 */
        /* <DEDUP_REMOVED lines=56> */
[----:B-1----:R-:W-:Y:S05]  /*5ec0*/  CALL.REL.NOINC `($__internal_27_$__cuda_sm20_div_rn_f64_full) ;  /* 0x0000009800447944 */ /* 0x002fea0003c00000 */
[----:B------:R-:W-:Y:S02]  /*5ed0*/  IMAD.MOV.U32 R14, RZ, RZ, R8 ;  /* 0x000000ffff0e7224 */ /* 0x000fe400078e0008 */
[----:B------:R-:W-:-:S07]  /*5ee0*/  IMAD.MOV.U32 R15, RZ, RZ, R9 ;  /* 0x000000ffff0f7224 */ /* 0x000fce00078e0009 */
.L_x_9674:
[----:B------:R-:W-:Y:S05]  /*5ef0*/  BSYNC.RECONVERGENT B2 ;  /* 0x0000000000027941 */ /* 0x000fea0003800200 */
.L_x_9673:
        /* <DEDUP_REMOVED lines=30> */
[----:B------:R-:W-:Y:S02]  /*60e0*/  LOP3.LUT R10, R9, 0x7fffffff, RZ, 0xc0, !PT ;  /* 0x7fffffff090a7812 */ /* 0x000fe400078ec0ff */
[----:B------:R-:W-:-:S03]  /*60f0*/  MOV R0, 0x6120 ;  /* 0x0000612000007802 */ /* 0x000fc60000000f00 */
[----:B------:R-:W-:-:S07]  /*6100*/  VIADD R10, R10, 0xfff00000 ;  /* 0xfff000000a0a7836 */ /* 0x000fce0000000000 */
[----:B-1----:R-:W-:Y:S05]  /*6110*/  CALL.REL.NOINC `($__internal_26_$__cuda_sm20_dblrcp_rn_slowpath_v3) ;  /* 0x0000009000347944 */ /* 0x002fea0003c00000 */
.L_x_9676:
[----:B------:R-:W-:Y:S05]  /*6120*/  BSYNC.RECONVERGENT B2 ;  /* 0x0000000000027941 */ /* 0x000fea0003800200 */
.L_x_9675:
[----:B------:R-:W0:Y:S08]  /*6130*/  LDC.64 R10, c[0x0][0x3a0] ;  /* 0x0000e800ff0a7b82 */ /* 0x000e300000000a00 */
[----:B------:R-:W0:Y:S02]  /*6140*/  LDC.64 R8, c[0x0][0x3a8] ;  /* 0x0000ea00ff087b82 */ /* 0x000e240000000a00 */
[----:B0-----:R-:W0:-:S15]  /*6150*/  DFMA R28, R14, R8, R10 ;  /* 0x000000080e1c722b */ /* 0x001e1e000000000a */
        /* <DEDUP_REMOVED lines=14> */
[----:B--2---:R4:W2:Y:S02]  /*6240*/  DMUL R30, R14, R12 ;  /* 0x0000000c0e1e7228 */ /* 0x0048a40000000000 */
[----:B0-2-4-:R-:W-:Y:S05]  /*6250*/  BRA `(.L_x_9670) ;  /* 0x0000000c00787947 */ /* 0x015fea0003800000 */
.L_x_9672:
[----:B------:R-:W0:Y:S01]  /*6260*/  DADD R10, -RZ, |R24| ;  /* 0x00000000ff0a7229 */ /* 0x000e220000000518 */
[----:B------:R-:W2:Y:S01]  /*6270*/  LDCU.64 UR4, c[0x0][0x3a0] ;  /* 0x00007400ff0477ac */ /* 0x000ea20008000a00 */
[----:B0-----:R-:W0:Y:S01]  /*6280*/  MUFU.RCP64H R9, R11 ;  /* 0x0000000b00097308 */ /* 0x001e220000001800 */
[----:B------:R-:W3:Y:S01]  /*6290*/  LDC R0, c[0x0][0x3a4] ;  /* 0x0000e900ff007b82 */ /* 0x000ee20000000800 */
[----:B------:R-:W-:Y:S01]  /*62a0*/  IMAD.MOV.U32 R8, RZ, RZ, 0x1 ;  /* 0x00000001ff087424 */ /* 0x000fe200078e00ff */
        /* <DEDUP_REMOVED lines=49> */
[----:B-1----:R-:W-:Y:S05]  /*65c0*/  CALL.REL.NOINC `($__internal_27_$__cuda_sm20_div_rn_f64_full) ;  /* 0x0000009000847944 */ /* 0x002fea0003c00000 */
.L_x_9678:
[----:B------:R-:W-:Y:S05]  /*65d0*/  BSYNC.RECONVERGENT B2 ;  /* 0x0000000000027941 */ /* 0x000fea0003800200 */
.L_x_9677:
[----:B------:R-:W0:Y:S01]  /*65e0*/  DADD R10, -RZ, |R26| ;  /* 0x00000000ff0a7229 */ /* 0x000e22000000051a */
[----:B------:R-:W2:Y:S01]  /*65f0*/  LDCU.64 UR4, c[0x0][0x3a8] ;  /* 0x00007500ff0477ac */ /* 0x000ea20008000a00 */
[----:B0-----:R-:W0:Y:S01]  /*6600*/  MUFU.RCP64H R13, R11 ;  /* 0x0000000b000d7308 */ /* 0x001e220000001800 */
[----:B------:R-:W3:Y:S01]  /*6610*/  LDC R0, c[0x0][0x3ac] ;  /* 0x0000eb00ff007b82 */ /* 0x000ee20000000800 */
[----:B------:R-:W-:Y:S01]  /*6620*/  IMAD.MOV.U32 R12, RZ, RZ, 0x1 ;  /* 0x00000001ff0c7424 */ /* 0x000fe200078e00ff */
[----:B------:R-:W-:Y:S01]  /*6630*/  BSSY.RECONVERGENT B2, `(.L_x_9679) ;  /* 0x0000036000027945 */ /* 0x000fe20003800200 */
[----:B------:R-:W-:Y:S02]  /*6640*/  IMAD.MOV.U32 R28, RZ, RZ, R8 ;  /* 0x000000ffff1c7224 */ /* 0x000fe400078e0008 */
[----:B------:R-:W-:Y:S01]  /*6650*/  IMAD.MOV.U32 R29, RZ, RZ, R9 ;  /* 0x000000ffff1d7224 */ /* 0x000fe200078e0009 */
[----:B---3--:R-:W-:-:S15]  /*6660*/  FSETP.GEU.AND P1, PT, |R0|, 6.5827683646048100446e-37, PT ;  /* 0x036000000000780b */ /* 0x008fde0003f2e200 */
[----:B------:R-:W-:-:S15]  /*6670*/  NOP ;  /* 0x0000000000007918 */ /* 0x000fde0000000000 */
[----:B------:R-:W-:-:S15]  /*6680*/  NOP ;  /* 0x0000000000007918 */ /* 0x000fde0000000000 */
[----:B------:R-:W-:-:S10]  /*6690*/  NOP ;  /* 0x0000000000007918 */ /* 0x000fd40000000000 */
        /* <DEDUP_REMOVED lines=45> */
[----:B------:R-:W-:Y:S02]  /*6970*/  IMAD.MOV.U32 R30, RZ, RZ, R8 ;  /* 0x000000ffff1e7224 */ /* 0x000fe400078e0008 */
[----:B------:R-:W-:-:S07]  /*6980*/  IMAD.MOV.U32 R31, RZ, RZ, R9 ;  /* 0x000000ffff1f7224 */ /* 0x000fce00078e0009 */
.L_x_9680:
[----:B------:R-:W-:Y:S05]  /*6990*/  BSYNC.RECONVERGENT B2 ;  /* 0x0000000000027941 */ /* 0x000fea0003800200 */
.L_x_9679:
[----:B------:R-:W-:Y:S05]  /*69a0*/  BRA `(.L_x_9670) ;  /* 0x0000000400a47947 */ /* 0x000fea0003800000 */
.L_x_9671:
        /* <DEDUP_REMOVED lines=51> */
.L_x_9682:
[----:B------:R-:W-:Y:S05]  /*6ce0*/  BSYNC.RECONVERGENT B2 ;  /* 0x0000000000027941 */ /* 0x000fea0003800200 */
.L_x_9681:
        /* <DEDUP_REMOVED lines=34> */
.L_x_9684:
[----:B------:R-:W-:Y:S05]  /*6f10*/  BSYNC.RECONVERGENT B2 ;  /* 0x0000000000027941 */ /* 0x000fea0003800200 */
.L_x_9683:
[----:B------:R-:W0:Y:S08]  /*6f20*/  LDC.64 R8, c[0x0][0x3a0] ;  /* 0x0000e800ff087b82 */ /* 0x000e300000000a00 */
[----:B------:R-:W0:Y:S02]  /*6f30*/  LDC.64 R10, c[0x0][0x3a8] ;  /* 0x0000ea00ff0a7b82 */ /* 0x000e240000000a00 */
        /* <DEDUP_REMOVED lines=15> */
[----:B--2-4-:R3:W2:Y:S02]  /*7030*/  DMUL R30, R14, R12 ;  /* 0x0000000c0e1e7228 */ /* 0x0146a40000000000 */
.L_x_9670:
[----:B------:R-:W-:Y:S05]  /*7040*/  BSYNC.RECONVERGENT B1 ;  /* 0x0000000000017941 */ /* 0x000fea0003800200 */
.L_x_9669:
[----:B------:R-:W-:Y:S01]  /*7050*/  VIADD R3, R33, 0x100 ;  /* 0x0000010021037836 */ /* 0x000fe20000000000 */
[----:B------:R-:W-:Y:S01]  /*7060*/  BSSY.RECONVERGENT B1, `(.L_x_9685) ;  /* 0x0000156000017945 */ /* 0x000fe20003800200 */
[----:B------:R-:W-:Y:S02]  /*7070*/  CS2R R26, SRZ ;  /* 0x00000000001a7805 */ /* 0x000fe4000001ff00 */
[----:B------:R-:W-:Y:S02]  /*7080*/  CS2R R24, SRZ ;  /* 0x0000000000187805 */ /* 0x000fe4000001ff00 */
[----:B------:R-:W-:-:S13]  /*7090*/  ISETP.GE.AND P0, PT, R3, R32, PT ;  /* 0x000000200300720c */ /* 0x000fda0003f06270 */
        /* <DEDUP_REMOVED lines=34> */
[----:B0-----:R-:W3:-:S15]  /*72c0*/  DFMA R8, R10, R8, R10 ;  /* 0x000000080a08722b */ /* 0x001ede000000000a */
        /* <DEDUP_REMOVED lines=23> */
[----:B-12---:R-:W-:Y:S05]  /*7440*/  CALL.REL.NOINC `($__internal_27_$__cuda_sm20_div_rn_f64_full) ;  /* 0x0000008000e47944 */ /* 0x006fea0003c00000 */
[----:B------:R-:W-:Y:S02]  /*7450*/  IMAD.MOV.U32 R14, RZ, RZ, R8 ;  /* 0x000000ffff0e7224 */ /* 0x000fe400078e0008 */
[----:B------:R-:W-:-:S07]  /*7460*/  IMAD.MOV.U32 R15, RZ, RZ, R9 ;  /* 0x000000ffff0f7224 */ /* 0x000fce00078e0009 */
.L_x_9690:
[----:B------:R-:W-:Y:S05]  /*7470*/  BSYNC.RECONVERGENT B2 ;  /* 0x0000000000027941 */ /* 0x000fea0003800200 */
.L_x_9689:
        /* <DEDUP_REMOVED lines=30> */
[----:B------:R-:W-:Y:S02]  /*7660*/  LOP3.LUT R10, R9, 0x7fffffff, RZ, 0xc0, !PT ;  /* 0x7fffffff090a7812 */ /* 0x000fe400078ec0ff */
[----:B------:R-:W-:-:S03]  /*7670*/  MOV R0, 0x76a0 ;  /* 0x000076a000007802 */ /* 0x000fc60000000f00 */
[----:B------:R-:W-:-:S07]  /*7680*/  VIADD R10, R10, 0xfff00000 ;  /* 0xfff000000a0a7836 */ /* 0x000fce0000000000 */
[----:B-12---:R-:W-:Y:S05]  /*7690*/  CALL.REL.NOINC `($__internal_26_$__cuda_sm20_dblrcp_rn_slowpath_v3) ;  /* 0x0000007800d47944 */ /* 0x006fea0003c00000 */
.L_x_9692:
[----:B------:R-:W-:Y:S05]  /*76a0*/  BSYNC.RECONVERGENT B2 ;  /* 0x0000000000027941 */ /* 0x000fea0003800200 */
.L_x_9691:
[----:B------:R-:W0:Y:S08]  /*76b0*/  LDC.64 R10, c[0x0][0x3a0] ;  /* 0x0000e800ff0a7b82 */ /* 0x000e300000000a00 */
[----:B------:R-:W0:Y:S02]  /*76c0*/  LDC.64 R8, c[0x0][0x3a8] ;  /* 0x0000ea00ff087b82 */ /* 0x000e240000000a00 */
[----:B0-----:R-:W0:-:S15]  /*76d0*/  DFMA R24, R14, R8, R10 ;  /* 0x000000080e18722b */ /* 0x001e1e000000000a */
        /* <DEDUP_REMOVED lines=16> */
.L_x_9688:
[----:B------:R-:W0:Y:S01]  /*77e0*/  DADD R10, -RZ, |R16| ;  /* 0x00000000ff0a7229 */ /* 0x000e220000000510 */
[----:B------:R-:W4:Y:S01]  /*77f0*/  LDCU.64 UR4, c[0x0][0x3a0] ;  /* 0x00007400ff0477ac */ /* 0x000f220008000a00 */
[----:B0-----:R-:W3:Y:S01]  /*7800*/  MUFU.RCP64H R9, R11 ;  /* 0x0000000b00097308 */ /* 0x001ee20000001800 */
[----:B------:R-:W0:Y:S01]  /*7810*/  LDC R0, c[0x0][0x3a4] ;  /* 0x0000e900ff007b82 */ /* 0x000e220000000800 */
[----:B------:R-:W-:Y:S01]  /*7820*/  IMAD.MOV.U32 R8, RZ, RZ, 0x1 ;  /* 0x00000001ff087424 */ /* 0x000fe200078e00ff */
[----:B------:R-:W-:Y:S01]  /*7830*/  BSSY.RECONVERGENT B2, `(.L_x_9693) ;  /* 0x0000032000027945 */ /* 0x000fe20003800200 */
[----:B0-----:R-:W-:-:S15]  /*7840*/  FSETP.GEU.AND P1, PT, |R0|, 6.5827683646048100446e-37, PT ;  /* 0x036000000000780b */ /* 0x001fde0003f2e200 */
[----:B------:R-:W-:-:S15]  /*7850*/  NOP ;  /* 0x0000000000007918 */ /* 0x000fde0000000000 */
[----:B------:R-:W-:-:S15]  /*7860*/  NOP ;  /* 0x0000000000007918 */ /* 0x000fde0000000000 */
[----:B------:R-:W-:-:S13]  /*7870*/  NOP ;  /* 0x0000000000007918 */ /* 0x000fda0000000000 */
[----:B---3--:R-:W0:-:S15]  /*7880*/  DFMA R12, R8, -|R16|, 1 ;  /* 0x3ff00000080c742b */ /* 0x008e1e0000000c10 */
        /* <DEDUP_REMOVED lines=19> */
[----:B0-----:R-:W4:-:S15]  /*79c0*/  DFMA R8, R12, R8, R12 ;  /* 0x000000080c08722b */ /* 0x001f1e000000000c */
[----:B------:R-:W-:-:S15]  /*79d0*/  NOP ;  /* 0x0000000000007918 */ /* 0x000fde0000000000 */
[----:B------:R-:W-:-:S15]  /*79e0*/  NOP ;  /* 0x0000000000007918 */ /* 0x000fde0000000000 */
[----:B------:R-:W-:-:S15]  /*79f0*/  NOP ;  /* 0x0000000000007918 */ /* 0x000fde0000000000 */
[----:B------:R-:W-:-:S04]  /*7a00*/  NOP ;  /* 0x0000000000007918 */ /* 0x000fc80000000000 */
[----:B----4-:R-:W0:-:S15]  /*7a10*/  DMUL R12, R8, UR4 ;  /* 0x00000004080c7c28 */ /* 0x010e1e0008000000 */
        /* <DEDUP_REMOVED lines=18> */
[----:B-12---:R-:W-:Y:S05]  /*7b40*/  CALL.REL.NOINC `($__internal_27_$__cuda_sm20_div_rn_f64_full) ;  /* 0x0000007c00247944 */ /* 0x006fea0003c00000 */
.L_x_9694:
[----:B------:R-:W-:Y:S05]  /*7b50*/  BSYNC.RECONVERGENT B2 ;  /* 0x0000000000027941 */ /* 0x000fea0003800200 */
.L_x_9693:
[----:B------:R-:W0:Y:S01]  /*7b60*/  DADD R10, -RZ, |R18| ;  /* 0x00000000ff0a7229 */ /* 0x000e220000000512 */
[----:B------:R-:W3:Y:S01]  /*7b70*/  LDCU.64 UR4, c[0x0][0x3a8] ;  /* 0x00007500ff0477ac */ /* 0x000ee20008000a00 */
[----:B0-----:R-:W0:Y:S01]  /*7b80*/  MUFU.RCP64H R13, R11 ;  /* 0x0000000b000d7308 */ /* 0x001e220000001800 */
[----:B------:R-:W4:Y:S01]  /*7b90*/  LDC R0, c[0x0][0x3ac] ;  /* 0x0000eb00ff007b82 */ /* 0x000f220000000800 */
[----:B------:R-:W-:Y:S01]  /*7ba0*/  IMAD.MOV.U32 R12, RZ, RZ, 0x1 ;  /* 0x00000001ff0c7424 */ /* 0x000fe200078e00ff */
[----:B------:R-:W-:Y:S01]  /*7bb0*/  BSSY.RECONVERGENT B2, `(.L_x_9695) ;  /* 0x0000036000027945 */ /* 0x000fe20003800200 */
[----:B------:R-:W-:Y:S02]  /*7bc0*/  IMAD.MOV.U32 R24, RZ, RZ, R8 ;  /* 0x000000ffff187224 */ /* 0x000fe400078e0008 */
[----:B------:R-:W-:Y:S01]  /*7bd0*/  IMAD.MOV.U32 R25, RZ, RZ, R9 ;  /* 0x000000ffff197224 */ /* 0x000fe200078e0009 */
[----:B----4-:R-:W-:-:S15]  /*7be0*/  FSETP.GEU.AND P1, PT, |R0|, 6.5827683646048100446e-37, PT ;  /* 0x036000000000780b */ /* 0x010fde0003f2e200 */
        /* <DEDUP_REMOVED lines=28> */
[----:B---3--:R-:W0:-:S15]  /*7db0*/  DMUL R26, R12, UR4 ;  /* 0x000000040c1a7c28 */ /* 0x008e1e0008000000 */
        /* <DEDUP_REMOVED lines=19> */
[----:B------:R-:W-:Y:S02]  /*7ef0*/  IMAD.MOV.U32 R26, RZ, RZ, R8 ;  /* 0x000000ffff1a7224 */ /* 0x000fe400078e0008 */
[----:B------:R-:W-:-:S07]  /*7f00*/  IMAD.MOV.U32 R27, RZ, RZ, R9 ;  /* 0x000000ffff1b7224 */ /* 0x000fce00078e0009 */
.L_x_9696:
[----:B------:R-:W-:Y:S05]  /*7f10*/  BSYNC.RECONVERGENT B2 ;  /* 0x0000000000027941 */ /* 0x000fea0003800200 */
.L_x_9695:
[----:B------:R-:W-:Y:S05]  /*7f20*/  BRA `(.L_x_9686) ;  /* 0x0000000400a47947 */ /* 0x000fea0003800000 */
.L_x_9687:
        /* <DEDUP_REMOVED lines=51> */
.L_x_9698:
[----:B------:R-:W-:Y:S05]  /*8260*/  BSYNC.RECONVERGENT B2 ;  /* 0x0000000000027941 */ /* 0x000fea0003800200 */
.L_x_9697:
        /* <DEDUP_REMOVED lines=34> */
.L_x_9700:
[----:B------:R-:W-:Y:S05]  /*8490*/  BSYNC.RECONVERGENT B2 ;  /* 0x0000000000027941 */ /* 0x000fea0003800200 */
.L_x_9699:
[----:B------:R-:W0:Y:S08]  /*84a0*/  LDC.64 R8, c[0x0][0x3a0] ;  /* 0x0000e800ff087b82 */ /* 0x000e300000000a00 */
[----:B------:R-:W0:Y:S02]  /*84b0*/  LDC.64 R10, c[0x0][0x3a8] ;  /* 0x0000ea00ff0a7b82 */ /* 0x000e240000000a00 */
        /* <DEDUP_REMOVED lines=16> */
.L_x_9686:
[----:B------:R-:W-:Y:S05]  /*85c0*/  BSYNC.RECONVERGENT B1 ;  /* 0x0000000000017941 */ /* 0x000fea0003800200 */
.L_x_9685:
        /* <DEDUP_REMOVED lines=44> */
[----:B---34-:R-:W0:-:S15]  /*8890*/  DMUL R14, R8, R22 ;  /* 0x00000016080e7228 */ /* 0x018e1e0000000000 */
        /* <DEDUP_REMOVED lines=21> */
.L_x_9706:
[----:B------:R-:W-:Y:S05]  /*89f0*/  BSYNC.RECONVERGENT B2 ;  /* 0x0000000000027941 */ /* 0x000fea0003800200 */
.L_x_9705:
        /* <DEDUP_REMOVED lines=34> */
.L_x_9708:
[----:B------:R-:W-:Y:S05]  /*8c20*/  BSYNC.RECONVERGENT B2 ;  /* 0x0000000000027941 */ /* 0x000fea0003800200 */
.L_x_9707:
        /* <DEDUP_REMOVED lines=19> */
.L_x_9704:
[----:B------:R-:W0:Y:S01]  /*8d60*/  DADD R10, -RZ, |R20| ;  /* 0x00000000ff0a7229 */ /* 0x000e220000000514 */
[----:B------:R-:W5:Y:S01]  /*8d70*/  LDCU.64 UR4, c[0x0][0x3a0] ;  /* 0x00007400ff0477ac */ /* 0x000f620008000a00 */
        /* <DEDUP_REMOVED lines=8> */
[----:B---34-:R-:W0:-:S15]  /*8e00*/  DFMA R12, R8, -|R20|, 1 ;  /* 0x3ff00000080c742b */ /* 0x018e1e0000000c14 */
        /* <DEDUP_REMOVED lines=19> */
[----:B0-----:R-:W5:-:S15]  /*8f40*/  DFMA R8, R12, R8, R12 ;  /* 0x000000080c08722b */ /* 0x001f5e000000000c */
[----:B------:R-:W-:-:S15]  /*8f50*/  NOP ;  /* 0x0000000000007918 */ /* 0x000fde0000000000 */
[----:B------:R-:W-:-:S15]  /*8f60*/  NOP ;  /* 0x0000000000007918 */ /* 0x000fde0000000000 */
[----:B------:R-:W-:-:S15]  /*8f70*/  NOP ;  /* 0x0000000000007918 */ /* 0x000fde0000000000 */
[----:B------:R-:W-:-:S04]  /*8f80*/  NOP ;  /* 0x0000000000007918 */ /* 0x000fc80000000000 */
[----:B-----5:R-:W0:-:S15]  /*8f90*/  DMUL R12, R8, UR4 ;  /* 0x00000004080c7c28 */ /* 0x020e1e0008000000 */
        /* <DEDUP_REMOVED lines=19> */
.L_x_9710:
[----:B------:R-:W-:Y:S05]  /*90d0*/  BSYNC.RECONVERGENT B2 ;  /* 0x0000000000027941 */ /* 0x000fea0003800200 */
.L_x_9709:
        /* <DEDUP_REMOVED lines=59> */
.L_x_9712:
[----:B------:R-:W-:Y:S05]  /*9490*/  BSYNC.RECONVERGENT B2 ;  /* 0x0000000000027941 */ /* 0x000fea0003800200 */
.L_x_9711:
[----:B------:R-:W-:Y:S05]  /*94a0*/  BRA `(.L_x_9702) ;  /* 0x0000000400a47947 */ /* 0x000fea0003800000 */
.L_x_9703:
        /* <DEDUP_REMOVED lines=51> */
.L_x_9714:
[----:B------:R-:W-:Y:S05]  /*97e0*/  BSYNC.RECONVERGENT B2 ;  /* 0x0000000000027941 */ /* 0x000fea0003800200 */
.L_x_9713:
        /* <DEDUP_REMOVED lines=34> */
.L_x_9716:
[----:B------:R-:W-:Y:S05]  /*9a10*/  BSYNC.RECONVERGENT B2 ;  /* 0x0000000000027941 */ /* 0x000fea0003800200 */
.L_x_9715:
        /* <DEDUP_REMOVED lines=18> */
.L_x_9702:
[----:B------:R-:W-:Y:S05]  /*9b40*/  BSYNC.RECONVERGENT B1 ;  /* 0x0000000000017941 */ /* 0x000fea0003800200 */
.L_x_9701:
[----:B------:R-:W0:Y:S01]  /*9b50*/  LDC.U8 R22, c[0x0][0x3cc] ;  /* 0x0000f300ff167b82 */ /* 0x000e220000000000 */
[----:B------:R-:W-:Y:S01]  /*9b60*/  ISETP.GE.AND P0, PT, R33, R32, PT ;  /* 0x000000202100720c */ /* 0x000fe20003f06270 */
[----:B------:R-:W-:Y:S04]  /*9b70*/  BSSY.RECONVERGENT B7, `(.L_x_9717) ;  /* 0x0000414000077945 */ /* 0x000fe80003800200 */
[----:B------:R-:W-:Y:S08]  /*9b80*/  BSSY.RELIABLE B6, `(.L_x_9718) ;  /* 0x00002c0000067945 */ /* 0x000ff00003800100 */
[----:B------:R-:W-:Y:S05]  /*9b90*/  @P0 BRA `(.L_x_9719) ;  /* 0x0000002800ec0947 */ /* 0x000fea0003800000 */
[----:B------:R-:W5:Y:S01]  /*9ba0*/  LDCU UR4, c[0x0][0x3d0] ;  /* 0x00007a00ff0477ac */ /* 0x000f620008000800 */
[----:B0-----:R-:W0:Y:S01]  /*9bb0*/  LDC.64 R8, c[0x0][0x3b0] ;  /* 0x0000ec00ff087b82 */ /* 0x001e220000000a00 */
        /* <DEDUP_REMOVED lines=20> */
.L_x_9723:
[----:B------:R-:W0:Y:S01]  /*9d00*/  F2I.S64.F64.TRUNC R4, R4 ;  /* 0x0000000400047311 */ /* 0x000e22000030d900 */
[----:B------:R-:W-:Y:S02]  /*9d10*/  IMAD.MOV.U32 R33, RZ, RZ, R35 ;  /* 0x000000ffff217224 */ /* 0x000fe400078e0023 */
[----:B0-----:R-:W-:-:S05]  /*9d20*/  IMAD.MOV.U32 R3, RZ, RZ, R4 ;  /* 0x000000ffff037224 */ /* 0x001fca00078e0004 */
[----:B------:R0:W-:Y:S01]  /*9d30*/  STG.E.U8 desc[UR36][R8.64], R3 ;  /* 0x0000000308007986 */ /* 0x0001e2000c101124 */
[----:B------:R-:W-:Y:S05]  /*9d40*/  BRA `(.L_x_9725) ;  /* 0x00000014002c7947 */ /* 0x000fea0003800000 */
.L_x_9722:
        /* <DEDUP_REMOVED lines=10> */
.L_x_9727:
[----:B------:R-:W0:Y:S01]  /*9df0*/  F2I.F64.TRUNC R5, R4 ;  /* 0x0000000400057311 */ /* 0x000e22000030d100 */
[----:B------:R-:W-:Y:S01]  /*9e00*/  IMAD.MOV.U32 R33, RZ, RZ, R35 ;  /* 0x000000ffff217224 */ /* 0x000fe200078e0023 */
[----:B0-----:R0:W-:Y:S01]  /*9e10*/  STG.E desc[UR36][R8.64], R5 ;  /* 0x0000000508007986 */ /* 0x0011e2000c101924 */
[----:B------:R-:W-:Y:S05]  /*9e20*/  BRA `(.L_x_9725) ;  /* 0x0000001000f47947 */ /* 0x000fea0003800000 */
.L_x_9726:
[----:B------:R-:W0:Y:S01]  /*9e30*/  F2I.F64.TRUNC R5, R4 ;  /* 0x0000000400057311 */ /* 0x000e22000030d100 */
[----:B------:R-:W-:Y:S01]  /*9e40*/  IMAD.MOV.U32 R33, RZ, RZ, R35 ;  /* 0x000000ffff217224 */ /* 0x000fe200078e0023 */
[----:B0-----:R0:W-:Y:S01]  /*9e50*/  STG.E.U16 desc[UR36][R8.64], R5 ;  /* 0x0000000508007986 */ /* 0x0011e2000c101524 */
[----:B------:R-:W-:Y:S05]  /*9e60*/  BRA `(.L_x_9725) ;  /* 0x0000001000e47947 */ /* 0x000fea0003800000 */
.L_x_9721:
        /* <DEDUP_REMOVED lines=18> */
.L_x_9729:
        /* <DEDUP_REMOVED lines=13> */
.L_x_9728:
        /* <DEDUP_REMOVED lines=29> */
.L_x_9731:
        /* <DEDUP_REMOVED lines=24> */
.L_x_9730:
[----:B------:R0:W-:Y:S01]  /*a3b0*/  STG.E.64 desc[UR36][R8.64], R4 ;  /* 0x0000000408007986 */ /* 0x0001e2000c101b24 */
[----:B------:R-:W-:Y:S01]  /*a3c0*/  IMAD.MOV.U32 R33, RZ, RZ, R35 ;  /* 0x000000ffff217224 */ /* 0x000fe200078e0023 */
[----:B------:R-:W-:Y:S06]  /*a3d0*/  BRA `(.L_x_9725) ;  /* 0x0000000c00887947 */ /* 0x000fec0003800000 */
.L_x_9720:
        /* <DEDUP_REMOVED lines=18> */
.L_x_9734:
[----:B-1----:R0:W-:Y:S01]  /*a500*/  STG.E.128 desc[UR36][R8.64], R4 ;  /* 0x0000000408007986 */ /* 0x0021e2000c101d24 */
[----:B------:R-:W-:Y:S01]  /*a510*/  IMAD.MOV.U32 R33, RZ, RZ, R35 ;  /* 0x000000ffff217224 */ /* 0x000fe200078e0023 */
[----:B------:R-:W-:Y:S06]  /*a520*/  BRA `(.L_x_9725) ;  /* 0x0000000c00347947 */ /* 0x000fec0003800000 */
.L_x_9733:
        /* <DEDUP_REMOVED lines=27> */
.L_x_9738:
[----:B------:R-:W-:Y:S05]  /*a6e0*/  BSYNC.RECONVERGENT B0 ;  /* 0x0000000000007941 */ /* 0x000fea0003800200 */
.L_x_9737:
[----:B------:R-:W-:Y:S01]  /*a6f0*/  LOP3.LUT R7, R0, 0x80, R7, 0xf8, !PT ;  /* 0x0000008000077812 */ /* 0x000fe200078ef807 */
[----:B------:R-:W-:-:S04]  /*a700*/  IMAD.MOV.U32 R33, RZ, RZ, R35 ;  /* 0x000000ffff217224 */ /* 0x000fc800078e0023 */
[----:B------:R0:W-:Y:S01]  /*a710*/  STG.E.U8 desc[UR36][R8.64], R7 ;  /* 0x0000000708007986 */ /* 0x0001e2000c101124 */
[----:B------:R-:W-:Y:S05]  /*a720*/  BRA `(.L_x_9725) ;  /* 0x0000000800b47947 */ /* 0x000fea0003800000 */
.L_x_9736:
        /* <DEDUP_REMOVED lines=23> */
.L_x_9740:
[----:B------:R-:W-:Y:S05]  /*a8a0*/  BSYNC.RECONVERGENT B0 ;  /* 0x0000000000007941 */ /* 0x000fea0003800200 */
.L_x_9739:
[----:B------:R-:W-:Y:S01]  /*a8b0*/  LOP3.LUT R7, R0, 0x80, R7, 0xf8, !PT ;  /* 0x0000008000077812 */ /* 0x000fe200078ef807 */
[----:B------:R-:W-:-:S04]  /*a8c0*/  IMAD.MOV.U32 R33, RZ, RZ, R35 ;  /* 0x000000ffff217224 */ /* 0x000fc800078e0023 */
[----:B------:R0:W-:Y:S01]  /*a8d0*/  STG.E.U8 desc[UR36][R8.64], R7 ;  /* 0x0000000708007986 */ /* 0x0001e2000c101124 */
[----:B------:R-:W-:Y:S05]  /*a8e0*/  BRA `(.L_x_9725) ;  /* 0x0000000800447947 */ /* 0x000fea0003800000 */
.L_x_9735:
        /* <DEDUP_REMOVED lines=13> */
.L_x_9732:
        /* <DEDUP_REMOVED lines=12> */
.L_x_9743:
        /* <DEDUP_REMOVED lines=21> */
.L_x_9746:
[----:B------:R-:W-:-:S04]  /*abd0*/  SHF.R.U32.HI R0, RZ, 0x14, R7 ;  /* 0x00000014ff007819 */ /* 0x000fc80000011607 */
[----:B------:R-:W-:-:S04]  /*abe0*/  LOP3.LUT R0, R0, 0x1, RZ, 0xc0, !PT ;  /* 0x0000000100007812 */ /* 0x000fc800078ec0ff */
[----:B------:R-:W-:-:S04]  /*abf0*/  IADD3 R0, PT, PT, R7, 0x487ffff, R0 ;  /* 0x0487ffff07007810 */ /* 0x000fc80007ffe000 */
[----:B------:R-:W-:-:S04]  /*ac00*/  SHF.R.U32.HI R0, RZ, 0x14, R0 ;  /* 0x00000014ff007819 */ /* 0x000fc80000011600 */
[----:B------:R-:W-:-:S07]  /*ac10*/  LOP3.LUT R3, R0, 0xff, RZ, 0xc0, !PT ;  /* 0x000000ff00037812 */ /* 0x000fce00078ec0ff */
.L_x_9747:
[----:B------:R-:W-:-:S04]  /*ac20*/  SHF.R.U32.HI R0, RZ, 0x18, R7 ;  /* 0x00000018ff007819 */ /* 0x000fc80000011607 */
[----:B------:R-:W-:-:S07]  /*ac30*/  LOP3.LUT R0, R3, 0x80, R0, 0xf8, !PT ;  /* 0x0000008003007812 */ /* 0x000fce00078ef800 */
.L_x_9745:
[----:B------:R-:W-:Y:S05]  /*ac40*/  BSYNC.RECONVERGENT B0 ;  /* 0x0000000000007941 */ /* 0x000fea0003800200 */
.L_x_9744:
[----:B------:R0:W-:Y:S01]  /*ac50*/  STG.E.U8 desc[UR36][R8.64], R0 ;  /* 0x0000000008007986 */ /* 0x0001e2000c101124 */
[----:B------:R-:W-:Y:S01]  /*ac60*/  IMAD.MOV.U32 R33, RZ, RZ, R35 ;  /* 0x000000ffff217224 */ /* 0x000fe200078e0023 */
[----:B------:R-:W-:Y:S06]  /*ac70*/  BRA `(.L_x_9725) ;  /* 0x0000000400607947 */ /* 0x000fec0003800000 */
.L_x_9742:
        /* <DEDUP_REMOVED lines=21> */
.L_x_9750:
[----:B------:R-:W-:-:S04]  /*add0*/  SHF.R.U32.HI R0, RZ, 0x15, R7 ;  /* 0x00000015ff007819 */ /* 0x000fc80000011607 */
[----:B------:R-:W-:-:S04]  /*ade0*/  LOP3.LUT R0, R0, 0x1, RZ, 0xc0, !PT ;  /* 0x0000000100007812 */ /* 0x000fc800078ec0ff */
[----:B------:R-:W-:-:S04]  /*adf0*/  IADD3 R0, PT, PT, R7, 0x88fffff, R0 ;  /* 0x088fffff07007810 */ /* 0x000fc80007ffe000 */
[----:B------:R-:W-:-:S04]  /*ae00*/  SHF.R.U32.HI R0, RZ, 0x15, R0 ;  /* 0x00000015ff007819 */ /* 0x000fc80000011600 */
[----:B------:R-:W-:-:S07]  /*ae10*/  LOP3.LUT R3, R0, 0xff, RZ, 0xc0, !PT ;  /* 0x000000ff00037812 */ /* 0x000fce00078ec0ff */
.L_x_9751:
[----:B------:R-:W-:-:S04]  /*ae20*/  SHF.R.U32.HI R0, RZ, 0x18, R7 ;  /* 0x00000018ff007819 */ /* 0x000fc80000011607 */
[----:B------:R-:W-:-:S07]  /*ae30*/  LOP3.LUT R0, R3, 0x80, R0, 0xf8, !PT ;  /* 0x0000008003007812 */ /* 0x000fce00078ef800 */
.L_x_9749:
[----:B------:R-:W-:Y:S05]  /*ae40*/  BSYNC.RECONVERGENT B0 ;  /* 0x0000000000007941 */ /* 0x000fea0003800200 */
.L_x_9748:
[----:B------:R0:W-:Y:S01]  /*ae50*/  STG.E.U8 desc[UR36][R8.64], R0 ;  /* 0x0000000008007986 */ /* 0x0001e2000c101124 */
[----:B------:R-:W-:Y:S01]  /*ae60*/  IMAD.MOV.U32 R33, RZ, RZ, R35 ;  /* 0x000000ffff217224 */ /* 0x000fe200078e0023 */
[----:B------:R-:W-:Y:S06]  /*ae70*/  BRA `(.L_x_9725) ;  /* 0x0000000000e07947 */ /* 0x000fec0003800000 */
.L_x_9741:
[----:B------:R-:W-:-:S13]  /*ae80*/  ISETP.NE.AND P0, PT, R0, 0x1c, PT ;  /* 0x0000001c0000780c */ /* 0x000fda0003f05270 */
[----:B------:R-:W-:Y:S05]  /*ae90*/  @!P0 BRA `(.L_x_9752) ;  /* 0x0000000000cc8947 */ /* 0x000fea0003800000 */
[----:B------:R-:W-:-:S13]  /*aea0*/  ISETP.NE.AND P0, PT, R0, 0x1d, PT ;  /* 0x0000001d0000780c */ /* 0x000fda0003f05270 */
[----:B------:R-:W-:Y:S05]  /*aeb0*/  @!P0 BRA `(.L_x_9753) ;  /* 0x0000000000b48947 */ /* 0x000fea0003800000 */
[----:B------:R-:W-:-:S13]  /*aec0*/  ISETP.NE.AND P0, PT, R0, 0x2c, PT ;  /* 0x0000002c0000780c */ /* 0x000fda0003f05270 */
[----:B------:R-:W-:Y:S05]  /*aed0*/  @!P0 BRA `(.L_x_9754) ;  /* 0x0000000000488947 */ /* 0x000fea0003800000 */
.L_x_9724:
[----:B---34-:R-:W-:Y:S01]  /*aee0*/  MOV R14, 0x0 ;  /* 0x00000000000e7802 */ /* 0x018fe20000000f00 */
[----:B------:R-:W0:Y:S01]  /*aef0*/  LDCU.64 UR6, c[0x4][0x148] ;  /* 0x01002900ff0677ac */ /* 0x000e220008000a00 */
[----:B------:R-:W-:Y:S02]  /*af00*/  IMAD.MOV.U32 R8, RZ, RZ, 0x65 ;  /* 0x00000065ff087424 */ /* 0x000fe400078e00ff */
[----:B------:R-:W-:Y:S01]  /*af10*/  IMAD.MOV.U32 R12, RZ, RZ, 0x1 ;  /* 0x00000001ff0c7424 */ /* 0x000fe200078e00ff */
[----:B------:R-:W1:Y:S01]  /*af20*/  LDCU.64 UR8, c[0x4][0x150] ;  /* 0x01002a00ff0877ac */ /* 0x000e620008000a00 */
[----:B------:R-:W3:Y:S01]  /*af30*/  LDC.64 R14, c[0x4][R14] ;  /* 0x010000000e0e7b82 */ /* 0x000ee20000000a00 */
        /* <DEDUP_REMOVED lines=9> */
[----:B--23--:R-:W-:Y:S05]  /*afd0*/  CALL.ABS.NOINC R14 ;  /* 0x000000000e007343 */ /* 0x00cfea0003c00000 */
.L_x_9755:
[----:B------:R-:W-:Y:S01]  /*afe0*/  IMAD.MOV.U32 R33, RZ, RZ, R35 ;  /* 0x000000ffff217224 */ /* 0x000fe200078e0023 */
[----:B------:R-:W-:Y:S06]  /*aff0*/  BRA `(.L_x_9725) ;  /* 0x0000000000807947 */ /* 0x000fec0003800000 */
.L_x_9754:
        /* <DEDUP_REMOVED lines=25> */
.L_x_9753:
[----:B------:R-:W0:Y:S01]  /*b190*/  F2I.U64.F64.TRUNC R4, R4 ;  /* 0x0000000400047311 */ /* 0x000e22000030d800 */
[----:B------:R-:W-:Y:S01]  /*b1a0*/  IMAD.MOV.U32 R33, RZ, RZ, R35 ;  /* 0x000000ffff217224 */ /* 0x000fe200078e0023 */
[----:B0-----:R0:W-:Y:S01]  /*b1b0*/  STG.E.64 desc[UR36][R8.64], R4 ;  /* 0x0000000408007986 */ /* 0x0011e2000c101b24 */
[----:B------:R-:W-:Y:S05]  /*b1c0*/  BRA `(.L_x_9725) ;  /* 0x00000000000c7947 */ /* 0x000fea0003800000 */
.L_x_9752:
[----:B------:R-:W0:Y:S01]  /*b1d0*/  F2I.U32.F64.TRUNC R5, R4 ;  /* 0x0000000400057311 */ /* 0x000e22000030d000 */
[----:B------:R-:W-:Y:S01]  /*b1e0*/  IMAD.MOV.U32 R33, RZ, RZ, R35 ;  /* 0x000000ffff217224 */ /* 0x000fe200078e0023 */
[----:B0-----:R0:W-:Y:S06]  /*b1f0*/  STG.E desc[UR36][R8.64], R5 ;  /* 0x0000000508007986 */ /* 0x0011ec000c101924 */
.L_x_9725:
[----:B------:R-:W-:-:S13]  /*b200*/  ISETP.GE.AND P0, PT, R33, R32, PT ;  /* 0x000000202100720c */ /* 0x000fda0003f06270 */
[----:B------:R-:W-:Y:S05]  /*b210*/  @P0 BREAK.RELIABLE B6 ;  /* 0x0000000000060942 */ /* 0x000fea0003800100 */
[----:B------:R-:W-:Y:S05]  /*b220*/  @P0 BRA `(.L_x_9756) ;  /* 0x0000002800a00947 */ /* 0x000fea0003800000 */
[----:B------:R-:W5:Y:S01]  /*b230*/  LDCU UR4, c[0x0][0x3d0] ;  /* 0x00007a00ff0477ac */ /* 0x000f620008000800 */
[----:B0-----:R-:W0:Y:S01]  /*b240*/  LDC.64 R4, c[0x0][0x3b0] ;  /* 0x0000ec00ff047b82 */ /* 0x001e220000000a00 */
        /* <DEDUP_REMOVED lines=19> */
.L_x_9760:
[----:B------:R-:W0:Y:S02]  /*b380*/  F2I.S64.F64.TRUNC R28, R28 ;  /* 0x0000001c001c7311 */ /* 0x000e24000030d900 */
[----:B0-----:R-:W-:-:S05]  /*b390*/  IMAD.MOV.U32 R3, RZ, RZ, R28 ;  /* 0x000000ffff037224 */ /* 0x001fca00078e001c */
[----:B------:R0:W-:Y:S01]  /*b3a0*/  STG.E.U8 desc[UR36][R4.64], R3 ;  /* 0x0000000304007986 */ /* 0x0001e2000c101124 */
[----:B------:R-:W-:Y:S05]  /*b3b0*/  BRA `(.L_x_9762) ;  /* 0x0000001000e07947 */ /* 0x000fea0003800000 */
.L_x_9759:
        /* <DEDUP_REMOVED lines=9> */
.L_x_9764:
[----:B------:R-:W0:Y:S02]  /*b450*/  F2I.F64.TRUNC R29, R28 ;  /* 0x0000001c001d7311 */ /* 0x000e24000030d100 */
[----:B0-----:R0:W-:Y:S01]  /*b460*/  STG.E desc[UR36][R4.64], R29 ;  /* 0x0000001d04007986 */ /* 0x0011e2000c101924 */
[----:B------:R-:W-:Y:S05]  /*b470*/  BRA `(.L_x_9762) ;  /* 0x0000001000b07947 */ /* 0x000fea0003800000 */
.L_x_9763:
[----:B------:R-:W0:Y:S02]  /*b480*/  F2I.F64.TRUNC R29, R28 ;  /* 0x0000001c001d7311 */ /* 0x000e24000030d100 */
[----:B0-----:R0:W-:Y:S01]  /*b490*/  STG.E.U16 desc[UR36][R4.64], R29 ;  /* 0x0000001d04007986 */ /* 0x0011e2000c101524 */
[----:B------:R-:W-:Y:S05]  /*b4a0*/  BRA `(.L_x_9762) ;  /* 0x0000001000a47947 */ /* 0x000fea0003800000 */
.L_x_9758:
        /* <DEDUP_REMOVED lines=17> */
.L_x_9766:
        /* <DEDUP_REMOVED lines=12> */
.L_x_9765:
        /* <DEDUP_REMOVED lines=28> */
.L_x_9768:
        /* <DEDUP_REMOVED lines=23> */
.L_x_9767:
[----:B------:R0:W-:Y:S01]  /*b9b0*/  STG.E.64 desc[UR36][R4.64], R28 ;  /* 0x0000001c04007986 */ /* 0x0001e2000c101b24 */
[----:B------:R-:W-:Y:S05]  /*b9c0*/  BRA `(.L_x_9762) ;  /* 0x0000000c005c7947 */ /* 0x000fea0003800000 */
.L_x_9757:
        /* <DEDUP_REMOVED lines=13> */
.L_x_9772:
        /* <DEDUP_REMOVED lines=26> */
.L_x_9775:
[----:B------:R-:W-:-:S04]  /*bc40*/  SHF.R.U32.HI R3, RZ, 0x18, R7 ;  /* 0x00000018ff037819 */ /* 0x000fc80000011607 */
[----:B------:R-:W-:-:S07]  /*bc50*/  LOP3.LUT R0, R0, 0x80, R3, 0xf8, !PT ;  /* 0x0000008000007812 */ /* 0x000fce00078ef803 */
.L_x_9774:
[----:B------:R-:W-:Y:S05]  /*bc60*/  BSYNC.RECONVERGENT B0 ;  /* 0x0000000000007941 */ /* 0x000fea0003800200 */
.L_x_9773:
[----:B------:R0:W-:Y:S01]  /*bc70*/  STG.E.U8 desc[UR36][R4.64], R0 ;  /* 0x0000000004007986 */ /* 0x0001e2000c101124 */
[----:B------:R-:W-:Y:S05]  /*bc80*/  BRA `(.L_x_9762) ;  /* 0x0000000800ac7947 */ /* 0x000fea0003800000 */
.L_x_9771:
        /* <DEDUP_REMOVED lines=26> */
.L_x_9778:
[----:B------:R-:W-:-:S04]  /*be30*/  SHF.R.U32.HI R3, RZ, 0x18, R7 ;  /* 0x00000018ff037819 */ /* 0x000fc80000011607 */
[----:B------:R-:W-:-:S07]  /*be40*/  LOP3.LUT R0, R0, 0x80, R3, 0xf8, !PT ;  /* 0x0000008000007812 */ /* 0x000fce00078ef803 */
.L_x_9777:
[----:B------:R-:W-:Y:S05]  /*be50*/  BSYNC.RECONVERGENT B0 ;  /* 0x0000000000007941 */ /* 0x000fea0003800200 */
.L_x_9776:
[----:B------:R0:W-:Y:S01]  /*be60*/  STG.E.U8 desc[UR36][R4.64], R0 ;  /* 0x0000000004007986 */ /* 0x0001e2000c101124 */
[----:B------:R-:W-:Y:S05]  /*be70*/  BRA `(.L_x_9762) ;  /* 0x0000000800307947 */ /* 0x000fea0003800000 */
.L_x_9770:
        /* <DEDUP_REMOVED lines=30> */
.L_x_9780:
[----:B------:R-:W0:Y:S02]  /*c060*/  F2I.U64.F64.TRUNC R28, R28 ;  /* 0x0000001c001c7311 */ /* 0x000e24000030d800 */
[----:B0-----:R0:W-:Y:S01]  /*c070*/  STG.E.64 desc[UR36][R4.64], R28 ;  /* 0x0000001c04007986 */ /* 0x0011e2000c101b24 */
[----:B------:R-:W-:Y:S05]  /*c080*/  BRA `(.L_x_9762) ;  /* 0x0000000400ac7947 */ /* 0x000fea0003800000 */
.L_x_9779:
[----:B------:R-:W0:Y:S02]  /*c090*/  F2I.U32.F64.TRUNC R29, R28 ;  /* 0x0000001c001d7311 */ /* 0x000e24000030d000 */
[----:B0-----:R0:W-:Y:S01]  /*c0a0*/  STG.E desc[UR36][R4.64], R29 ;  /* 0x0000001d04007986 */ /* 0x0011e2000c101924 */
[----:B------:R-:W-:Y:S05]  /*c0b0*/  BRA `(.L_x_9762) ;  /* 0x0000000400a07947 */ /* 0x000fea0003800000 */
.L_x_9769:
        /* <DEDUP_REMOVED lines=15> */
.L_x_9782:
[----:B--2---:R0:W-:Y:S01]  /*c1b0*/  STG.E.128 desc[UR36][R4.64], R28 ;  /* 0x0000001c04007986 */ /* 0x0041e2000c101d24 */
[----:B------:R-:W-:Y:S05]  /*c1c0*/  BRA `(.L_x_9762) ;  /* 0x00000004005c7947 */ /* 0x000fea0003800000 */
.L_x_9781:
[----:B------:R-:W-:-:S13]  /*c1d0*/  ISETP.NE.AND P0, PT, R0, 0xf, PT ;  /* 0x0000000f0000780c */ /* 0x000fda0003f05270 */
[----:B------:R-:W-:Y:S05]  /*c1e0*/  @!P0 BRA `(.L_x_9783) ;  /* 0x0000000400288947 */ /* 0x000fea0003800000 */
[----:B------:R-:W-:-:S13]  /*c1f0*/  ISETP.NE.AND P0, PT, R0, 0x17, PT ;  /* 0x000000170000780c */ /* 0x000fda0003f05270 */
[----:B------:R-:W-:Y:S05]  /*c200*/  @!P0 BRA `(.L_x_9784) ;  /* 0x0000000000b08947 */ /* 0x000fea0003800000 */
[----:B------:R-:W-:-:S13]  /*c210*/  ISETP.NE.AND P0, PT, R0, 0x18, PT ;  /* 0x000000180000780c */ /* 0x000fda0003f05270 */
[----:B------:R-:W-:Y:S05]  /*c220*/  @!P0 BRA `(.L_x_9785) ;  /* 0x0000000000448947 */ /* 0x000fea0003800000 */
.L_x_9761:
        /* <DEDUP_REMOVED lines=16> */
.L_x_9786:
[----:B------:R-:W-:Y:S05]  /*c330*/  BRA `(.L_x_9762) ;  /* 0x0000000400007947 */ /* 0x000fea0003800000 */
.L_x_9785:
        /* <DEDUP_REMOVED lines=21> */
.L_x_9788:
[----:B------:R-:W-:Y:S05]  /*c490*/  BSYNC.RECONVERGENT B0 ;  /* 0x0000000000007941 */ /* 0x000fea0003800200 */
.L_x_9787:
[----:B------:R-:W-:-:S05]  /*c4a0*/  LOP3.LUT R3, R0, 0x80, R3, 0xf8, !PT ;  /* 0x0000008000037812 */ /* 0x000fca00078ef803 */
[----:B------:R0:W-:Y:S01]  /*c4b0*/  STG.E.U8 desc[UR36][R4.64], R3 ;  /* 0x0000000304007986 */ /* 0x0001e2000c101124 */
[----:B------:R-:W-:Y:S05]  /*c4c0*/  BRA `(.L_x_9762) ;  /* 0x00000000009c7947 */ /* 0x000fea0003800000 */
.L_x_9784:
        /* <DEDUP_REMOVED lines=20> */
.L_x_9790:
[----:B------:R-:W-:Y:S01]  /*c610*/  IMAD.MOV.U32 R0, RZ, RZ, 0x7f ;  /* 0x0000007fff007424 */ /* 0x000fe200078e00ff */
[----:B------:R-:W-:-:S04]  /*c620*/  ISETP.GT.U32.AND P0, PT, R3, 0x7f800000, PT ;  /* 0x7f8000000300780c */ /* 0x000fc80003f04070 */
[----:B------:R-:W-:-:S09]  /*c630*/  SEL R0, R0, 0x7c, P0 ;  /* 0x0000007c00007807 */ /* 0x000fd20000000000 */
.L_x_9791:
[----:B------:R-:W-:Y:S05]  /*c640*/  BSYNC.RECONVERGENT B0 ;  /* 0x0000000000007941 */ /* 0x000fea0003800200 */
.L_x_9789:
[----:B------:R-:W-:-:S04]  /*c650*/  SHF.R.U32.HI R3, RZ, 0x18, R7 ;  /* 0x00000018ff037819 */ /* 0x000fc80000011607 */
[----:B------:R-:W-:-:S05]  /*c660*/  LOP3.LUT R3, R0, 0x80, R3, 0xf8, !PT ;  /* 0x0000008000037812 */ /* 0x000fca00078ef803 */
[----:B------:R0:W-:Y:S01]  /*c670*/  STG.E.U8 desc[UR36][R4.64], R3 ;  /* 0x0000000304007986 */ /* 0x0001e2000c101124 */
[----:B------:R-:W-:Y:S05]  /*c680*/  BRA `(.L_x_9762) ;  /* 0x00000000002c7947 */ /* 0x000fea0003800000 */
.L_x_9783:
        /* <DEDUP_REMOVED lines=11> */
.L_x_9762:
[----:B------:R-:W-:-:S07]  /*c740*/  VIADD R33, R33, 0x80 ;  /* 0x0000008021217836 */ /* 0x000fce0000000000 */
.L_x_9719:
[----:B------:R-:W-:-:S13]  /*c750*/  ISETP.GE.AND P0, PT, R33, R32, PT ;  /* 0x000000202100720c */ /* 0x000fda0003f06270 */
[----:B------:R-:W-:Y:S05]  /*c760*/  @P0 BREAK.RELIABLE B6 ;  /* 0x0000000000060942 */ /* 0x000fea0003800100 */
[----:B------:R-:W-:Y:S05]  /*c770*/  @P0 BRA `(.L_x_9756) ;  /* 0x00000014004c0947 */ /* 0x000fea0003800000 */
[----:B------:R-:W-:Y:S05]  /*c780*/  BSYNC.RELIABLE B6 ;  /* 0x0000000000067941 */ /* 0x000fea0003800100 */
.L_x_9718:
[----:B------:R-:W5:Y:S01]  /*c790*/  LDCU UR4, c[0x0][0x3d0] ;  /* 0x00007a00ff0477ac */ /* 0x000f620008000800 */
[----:B01----:R-:W0:Y:S01]  /*c7a0*/  LDC.64 R4, c[0x0][0x3b0] ;  /* 0x0000ec00ff047b82 */ /* 0x003e220000000a00 */
        /* <DEDUP_REMOVED lines=19> */
.L_x_9795:
[----:B------:R-:W0:Y:S02]  /*c8e0*/  F2I.S64.F64.TRUNC R24, R24 ;  /* 0x0000001800187311 */ /* 0x000e24000030d900 */
[----:B0-----:R-:W-:-:S05]  /*c8f0*/  IMAD.MOV.U32 R3, RZ, RZ, R24 ;  /* 0x000000ffff037224 */ /* 0x001fca00078e0018 */
[----:B------:R0:W-:Y:S01]  /*c900*/  STG.E.U8 desc[UR36][R4.64], R3 ;  /* 0x0000000304007986 */ /* 0x0001e2000c101124 */
[----:B------:R-:W-:Y:S05]  /*c910*/  BRA `(.L_x_9797) ;  /* 0x0000001000e07947 */ /* 0x000fea0003800000 */
.L_x_9794:
        /* <DEDUP_REMOVED lines=9> */
.L_x_9799:
[----:B------:R-:W0:Y:S02]  /*c9b0*/  F2I.F64.TRUNC R25, R24 ;  /* 0x0000001800197311 */ /* 0x000e24000030d100 */
[----:B0-----:R0:W-:Y:S01]  /*c9c0*/  STG.E desc[UR36][R4.64], R25 ;  /* 0x0000001904007986 */ /* 0x0011e2000c101924 */
[----:B------:R-:W-:Y:S05]  /*c9d0*/  BRA `(.L_x_9797) ;  /* 0x0000001000b07947 */ /* 0x000fea0003800000 */
.L_x_9798:
[----:B------:R-:W0:Y:S02]  /*c9e0*/  F2I.F64.TRUNC R25, R24 ;  /* 0x0000001800197311 */ /* 0x000e24000030d100 */
[----:B0-----:R0:W-:Y:S01]  /*c9f0*/  STG.E.U16 desc[UR36][R4.64], R25 ;  /* 0x0000001904007986 */ /* 0x0011e2000c101524 */
[----:B------:R-:W-:Y:S05]  /*ca00*/  BRA `(.L_x_9797) ;  /* 0x0000001000a47947 */ /* 0x000fea0003800000 */
.L_x_9793:
        /* <DEDUP_REMOVED lines=17> */
.L_x_9801:
        /* <DEDUP_REMOVED lines=12> */
.L_x_9800:
        /* <DEDUP_REMOVED lines=28> */
.L_x_9803:
        /* <DEDUP_REMOVED lines=23> */
.L_x_9802:
[----:B------:R0:W-:Y:S01]  /*cf10*/  STG.E.64 desc[UR36][R4.64], R24 ;  /* 0x0000001804007986 */ /* 0x0001e2000c101b24 */
[----:B------:R-:W-:Y:S05]  /*cf20*/  BRA `(.L_x_9797) ;  /* 0x0000000c005c7947 */ /* 0x000fea0003800000 */
.L_x_9792:
        /* <DEDUP_REMOVED lines=13> */
.L_x_9807:
        /* <DEDUP_REMOVED lines=26> */
.L_x_9810:
[----:B------:R-:W-:-:S04]  /*d1a0*/  SHF.R.U32.HI R3, RZ, 0x18, R7 ;  /* 0x00000018ff037819 */ /* 0x000fc80000011607 */
[----:B------:R-:W-:-:S07]  /*d1b0*/  LOP3.LUT R0, R0, 0x80, R3, 0xf8, !PT ;  /* 0x0000008000007812 */ /* 0x000fce00078ef803 */
.L_x_9809:
[----:B------:R-:W-:Y:S05]  /*d1c0*/  BSYNC.RECONVERGENT B0 ;  /* 0x0000000000007941 */ /* 0x000fea0003800200 */
.L_x_9808:
[----:B------:R0:W-:Y:S01]  /*d1d0*/  STG.E.U8 desc[UR36][R4.64], R0 ;  /* 0x0000000004007986 */ /* 0x0001e2000c101124 */
[----:B------:R-:W-:Y:S05]  /*d1e0*/  BRA `(.L_x_9797) ;  /* 0x0000000800ac7947 */ /* 0x000fea0003800000 */
.L_x_9806:
        /* <DEDUP_REMOVED lines=26> */
.L_x_9813:
[----:B------:R-:W-:-:S04]  /*d390*/  SHF.R.U32.HI R3, RZ, 0x18, R7 ;  /* 0x00000018ff037819 */ /* 0x000fc80000011607 */
[----:B------:R-:W-:-:S07]  /*d3a0*/  LOP3.LUT R0, R0, 0x80, R3, 0xf8, !PT ;  /* 0x0000008000007812 */ /* 0x000fce00078ef803 */
.L_x_9812:
[----:B------:R-:W-:Y:S05]  /*d3b0*/  BSYNC.RECONVERGENT B0 ;  /* 0x0000000000007941 */ /* 0x000fea0003800200 */
.L_x_9811:
[----:B------:R0:W-:Y:S01]  /*d3c0*/  STG.E.U8 desc[UR36][R4.64], R0 ;  /* 0x0000000004007986 */ /* 0x0001e2000c101124 */
[----:B------:R-:W-:Y:S05]  /*d3d0*/  BRA `(.L_x_9797) ;  /* 0x0000000800307947 */ /* 0x000fea0003800000 */
.L_x_9805:
        /* <DEDUP_REMOVED lines=30> */
.L_x_9815:
[----:B------:R-:W0:Y:S02]  /*d5c0*/  F2I.U64.F64.TRUNC R24, R24 ;  /* 0x0000001800187311 */ /* 0x000e24000030d800 */
[----:B0-----:R0:W-:Y:S01]  /*d5d0*/  STG.E.64 desc[UR36][R4.64], R24 ;  /* 0x0000001804007986 */ /* 0x0011e2000c101b24 */
[----:B------:R-:W-:Y:S05]  /*d5e0*/  BRA `(.L_x_9797) ;  /* 0x0000000400ac7947 */ /* 0x000fea0003800000 */
.L_x_9814:
[----:B------:R-:W0:Y:S02]  /*d5f0*/  F2I.U32.F64.TRUNC R25, R24 ;  /* 0x0000001800197311 */ /* 0x000e24000030d000 */
[----:B0-----:R0:W-:Y:S01]  /*d600*/  STG.E desc[UR36][R4.64], R25 ;  /* 0x0000001904007986 */ /* 0x0011e2000c101924 */
[----:B------:R-:W-:Y:S05]  /*d610*/  BRA `(.L_x_9797) ;  /* 0x0000000400a07947 */ /* 0x000fea0003800000 */
.L_x_9804:
        /* <DEDUP_REMOVED lines=15> */
.L_x_9817:
[----:B---3--:R0:W-:Y:S01]  /*d710*/  STG.E.128 desc[UR36][R4.64], R24 ;  /* 0x0000001804007986 */ /* 0x0081e2000c101d24 */
[----:B------:R-:W-:Y:S05]  /*d720*/  BRA `(.L_x_9797) ;  /* 0x00000004005c7947 */ /* 0x000fea0003800000 */
.L_x_9816:
[----:B------:R-:W-:-:S13]  /*d730*/  ISETP.NE.AND P0, PT, R0, 0xf, PT ;  /* 0x0000000f0000780c */ /* 0x000fda0003f05270 */
[----:B------:R-:W-:Y:S05]  /*d740*/  @!P0 BRA `(.L_x_9818) ;  /* 0x0000000400288947 */ /* 0x000fea0003800000 */
[----:B------:R-:W-:-:S13]  /*d750*/  ISETP.NE.AND P0, PT, R0, 0x17, PT ;  /* 0x000000170000780c */ /* 0x000fda0003f05270 */
[----:B------:R-:W-:Y:S05]  /*d760*/  @!P0 BRA `(.L_x_9819) ;  /* 0x0000000000b08947 */ /* 0x000fea0003800000 */
[----:B------:R-:W-:-:S13]  /*d770*/  ISETP.NE.AND P0, PT, R0, 0x18, PT ;  /* 0x000000180000780c */ /* 0x000fda0003f05270 */
[----:B------:R-:W-:Y:S05]  /*d780*/  @!P0 BRA `(.L_x_9820) ;  /* 0x0000000000448947 */ /* 0x000fea0003800000 */
.L_x_9796:
        /* <DEDUP_REMOVED lines=16> */
.L_x_9821:
[----:B------:R-:W-:Y:S05]  /*d890*/  BRA `(.L_x_9797) ;  /* 0x0000000400007947 */ /* 0x000fea0003800000 */
.L_x_9820:
        /* <DEDUP_REMOVED lines=21> */
.L_x_9823:
[----:B------:R-:W-:Y:S05]  /*d9f0*/  BSYNC.RECONVERGENT B0 ;  /* 0x0000000000007941 */ /* 0x000fea0003800200 */
.L_x_9822:
[----:B------:R-:W-:-:S05]  /*da00*/  LOP3.LUT R3, R0, 0x80, R3, 0xf8, !PT ;  /* 0x0000008000037812 */ /* 0x000fca00078ef803 */
[----:B------:R0:W-:Y:S01]  /*da10*/  STG.E.U8 desc[UR36][R4.64], R3 ;  /* 0x0000000304007986 */ /* 0x0001e2000c101124 */
[----:B------:R-:W-:Y:S05]  /*da20*/  BRA `(.L_x_9797) ;  /* 0x00000000009c7947 */ /* 0x000fea0003800000 */
.L_x_9819:
        /* <DEDUP_REMOVED lines=20> */
.L_x_9825:
[----:B------:R-:W-:Y:S01]  /*db70*/  IMAD.MOV.U32 R0, RZ, RZ, 0x7f ;  /* 0x0000007fff007424 */ /* 0x000fe200078e00ff */
[----:B------:R-:W-:-:S04]  /*db80*/  ISETP.GT.U32.AND P0, PT, R3, 0x7f800000, PT ;  /* 0x7f8000000300780c */ /* 0x000fc80003f04070 */
[----:B------:R-:W-:-:S09]  /*db90*/  SEL R0, R0, 0x7c, P0 ;  /* 0x0000007c00007807 */ /* 0x000fd20000000000 */
.L_x_9826:
[----:B------:R-:W-:Y:S05]  /*dba0*/  BSYNC.RECONVERGENT B0 ;  /* 0x0000000000007941 */ /* 0x000fea0003800200 */
.L_x_9824:
[----:B------:R-:W-:-:S04]  /*dbb0*/  SHF.R.U32.HI R3, RZ, 0x18, R7 ;  /* 0x00000018ff037819 */ /* 0x000fc80000011607 */
[----:B------:R-:W-:-:S05]  /*dbc0*/  LOP3.LUT R3, R0, 0x80, R3, 0xf8, !PT ;  /* 0x0000008000037812 */ /* 0x000fca00078ef803 */
[----:B------:R0:W-:Y:S01]  /*dbd0*/  STG.E.U8 desc[UR36][R4.64], R3 ;  /* 0x0000000304007986 */ /* 0x0001e2000c101124 */
[----:B------:R-:W-:Y:S05]  /*dbe0*/  BRA `(.L_x_9797) ;  /* 0x00000000002c7947 */ /* 0x000fea0003800000 */
.L_x_9818:
        /* <DEDUP_REMOVED lines=11> */
.L_x_9797:
[----:B------:R-:W-:-:S07]  /*dca0*/  VIADD R33, R33, 0x80 ;  /* 0x0000008021217836 */ /* 0x000fce0000000000 */
.L_x_9756:
[----:B------:R-:W-:Y:S05]  /*dcb0*/  BSYNC.RECONVERGENT B7 ;  /* 0x0000000000077941 */ /* 0x000fea0003800200 */
.L_x_9717:
[----:B------:R-:W-:-:S13]  /*dcc0*/  ISETP.GE.AND P0, PT, R33, R32, PT ;  /* 0x000000202100720c */ /* 0x000fda0003f06270 */
[----:B------:R-:W-:Y:S05]  /*dcd0*/  @P0 EXIT ;  /* 0x000000000000094d */ /* 0x000fea0003800000 */
[----:B01----:R-:W0:Y:S01]  /*dce0*/  LDC.64 R4, c[0x0][0x3b0] ;  /* 0x0000ec00ff047b82 */ /* 0x003e220000000a00 */
        /* <DEDUP_REMOVED lines=19> */
.L_x_9830:
[----:B------:R-:W0:Y:S02]  /*de20*/  F2I.S64.F64.TRUNC R16, R16 ;  /* 0x0000001000107311 */ /* 0x000e24000030d900 */
[----:B0-----:R-:W-:-:S05]  /*de30*/  IMAD.MOV.U32 R5, RZ, RZ, R16 ;  /* 0x000000ffff057224 */ /* 0x001fca00078e0010 */
[----:B------:R-:W-:Y:S01]  /*de40*/  STG.E.U8 desc[UR36][R2.64], R5 ;  /* 0x0000000502007986 */ /* 0x000fe2000c101124 */
[----:B------:R-:W-:Y:S05]  /*de50*/  EXIT ;  /* 0x000000000000794d */ /* 0x000fea0003800000 */
.L_x_9829:
        /* <DEDUP_REMOVED lines=9> */
.L_x_9833:
[----:B------:R-:W0:Y:S02]  /*def0*/  F2I.F64.TRUNC R17, R16 ;  /* 0x0000001000117311 */ /* 0x000e24000030d100 */
[----:B0-----:R-:W-:Y:S01]  /*df00*/  STG.E desc[UR36][R2.64], R17 ;  /* 0x0000001102007986 */ /* 0x001fe2000c101924 */
[----:B------:R-:W-:Y:S05]  /*df10*/  EXIT ;  /* 0x000000000000794d */ /* 0x000fea0003800000 */
.L_x_9832:
[----:B------:R-:W0:Y:S02]  /*df20*/  F2I.F64.TRUNC R17, R16 ;  /* 0x0000001000117311 */ /* 0x000e24000030d100 */
[----:B0-----:R-:W-:Y:S01]  /*df30*/  STG.E.U16 desc[UR36][R2.64], R17 ;  /* 0x0000001102007986 */ /* 0x001fe2000c101524 */
[----:B------:R-:W-:Y:S05]  /*df40*/  EXIT ;  /* 0x000000000000794d */ /* 0x000fea0003800000 */
.L_x_9828:
        /* <DEDUP_REMOVED lines=17> */
.L_x_9835:
        /* <DEDUP_REMOVED lines=12> */
.L_x_9834:
        /* <DEDUP_REMOVED lines=28> */
.L_x_9837:
        /* <DEDUP_REMOVED lines=23> */
.L_x_9836:
[----:B------:R-:W-:Y:S01]  /*e450*/  STG.E.64 desc[UR36][R2.64], R16 ;  /* 0x0000001002007986 */ /* 0x000fe2000c101b24 */
[----:B------:R-:W-:Y:S05]  /*e460*/  EXIT ;  /* 0x000000000000794d */ /* 0x000fea0003800000 */
.L_x_9827:
        /* <DEDUP_REMOVED lines=13> */
.L_x_9841:
        /* <DEDUP_REMOVED lines=26> */
.L_x_9844:
[----:B------:R-:W-:-:S04]  /*e6e0*/  SHF.R.U32.HI R5, RZ, 0x18, R5 ;  /* 0x00000018ff057819 */ /* 0x000fc80000011605 */
[----:B------:R-:W-:-:S07]  /*e6f0*/  LOP3.LUT R0, R0, 0x80, R5, 0xf8, !PT ;  /* 0x0000008000007812 */ /* 0x000fce00078ef805 */
.L_x_9843:
[----:B------:R-:W-:Y:S05]  /*e700*/  BSYNC.RECONVERGENT B0 ;  /* 0x0000000000007941 */ /* 0x000fea0003800200 */
.L_x_9842:
[----:B------:R-:W-:Y:S01]  /*e710*/  STG.E.U8 desc[UR36][R2.64], R0 ;  /* 0x0000000002007986 */ /* 0x000fe2000c101124 */
[----:B------:R-:W-:Y:S05]  /*e720*/  EXIT ;  /* 0x000000000000794d */ /* 0x000fea0003800000 */
.L_x_9840:
        /* <DEDUP_REMOVED lines=26> */
.L_x_9847:
[----:B------:R-:W-:-:S04]  /*e8d0*/  SHF.R.U32.HI R5, RZ, 0x18, R5 ;  /* 0x00000018ff057819 */ /* 0x000fc80000011605 */
[----:B------:R-:W-:-:S07]  /*e8e0*/  LOP3.LUT R0, R0, 0x80, R5, 0xf8, !PT ;  /* 0x0000008000007812 */ /* 0x000fce00078ef805 */
.L_x_9846:
[----:B------:R-:W-:Y:S05]  /*e8f0*/  BSYNC.RECONVERGENT B0 ;  /* 0x0000000000007941 */ /* 0x000fea0003800200 */
.L_x_9845:
[----:B------:R-:W-:Y:S01]  /*e900*/  STG.E.U8 desc[UR36][R2.64], R0 ;  /* 0x0000000002007986 */ /* 0x000fe2000c101124 */
[----:B------:R-:W-:Y:S05]  /*e910*/  EXIT ;  /* 0x000000000000794d */ /* 0x000fea0003800000 */
.L_x_9839:
        /* <DEDUP_REMOVED lines=30> */
.L_x_9849:
[----:B------:R-:W0:Y:S02]  /*eb00*/  F2I.U64.F64.TRUNC R16, R16 ;  /* 0x0000001000107311 */ /* 0x000e24000030d800 */
[----:B0-----:R-:W-:Y:S01]  /*eb10*/  STG.E.64 desc[UR36][R2.64], R16 ;  /* 0x0000001002007986 */ /* 0x001fe2000c101b24 */
[----:B------:R-:W-:Y:S05]  /*eb20*/  EXIT ;  /* 0x000000000000794d */ /* 0x000fea0003800000 */
.L_x_9848:
[----:B------:R-:W0:Y:S02]  /*eb30*/  F2I.U32.F64.TRUNC R17, R16 ;  /* 0x0000001000117311 */ /* 0x000e24000030d000 */
[----:B0-----:R-:W-:Y:S01]  /*eb40*/  STG.E desc[UR36][R2.64], R17 ;  /* 0x0000001102007986 */ /* 0x001fe2000c101924 */
[----:B------:R-:W-:Y:S05]  /*eb50*/  EXIT ;  /* 0x000000000000794d */ /* 0x000fea0003800000 */
.L_x_9838:
        /* <DEDUP_REMOVED lines=15> */
.L_x_9851:
[----:B---3--:R-:W-:Y:S01]  /*ec50*/  STG.E.128 desc[UR36][R2.64], R16 ;  /* 0x0000001002007986 */ /* 0x008fe2000c101d24 */
[----:B------:R-:W-:Y:S05]  /*ec60*/  EXIT ;  /* 0x000000000000794d */ /* 0x000fea0003800000 */
.L_x_9850:
[----:B------:R-:W-:-:S13]  /*ec70*/  ISETP.NE.AND P0, PT, R0, 0xf, PT ;  /* 0x0000000f0000780c */ /* 0x000fda0003f05270 */
[----:B------:R-:W-:Y:S05]  /*ec80*/  @!P0 BRA `(.L_x_9852) ;  /* 0x0000000400288947 */ /* 0x000fea0003800000 */
[----:B------:R-:W-:-:S13]  /*ec90*/  ISETP.NE.AND P0, PT, R0, 0x17, PT ;  /* 0x000000170000780c */ /* 0x000fda0003f05270 */
[----:B------:R-:W-:Y:S05]  /*eca0*/  @!P0 BRA `(.L_x_9853) ;  /* 0x0000000000b08947 */ /* 0x000fea0003800000 */
[----:B------:R-:W-:-:S13]  /*ecb0*/  ISETP.NE.AND P0, PT, R0, 0x18, PT ;  /* 0x000000180000780c */ /* 0x000fda0003f05270 */
[----:B------:R-:W-:Y:S05]  /*ecc0*/  @!P0 BRA `(.L_x_9854) ;  /* 0x0000000000448947 */ /* 0x000fea0003800000 */
.L_x_9831:
[----:B------:R-:W-:Y:S01]  /*ecd0*/  MOV R0, 0x0 ;  /* 0x0000000000007802 */ /* 0x000fe20000000f00 */
[----:B------:R-:W0:Y:S01]  /*ece0*/  LDCU.64 UR4, c[0x4][0x148] ;  /* 0x01002900ff0477ac */ /* 0x000e220008000a00 */
[----:B------:R-:W-:Y:S02]  /*ecf0*/  IMAD.MOV.U32 R8, RZ, RZ, 0x65 ;  /* 0x00000065ff087424 */ /* 0x000fe400078e00ff */
[----:B------:R1:W1:Y:S01]  /*ed00*/  LDC.64 R2, c[0x4][R0] ;  /* 0x0100000000027b82 */ /* 0x0002620000000a00 */
[----:B------:R-:W5:Y:S01]  /*ed10*/  LDCU.64 UR6, c[0x4][0x150] ;  /* 0x01002a00ff0677ac */ /* 0x000f620008000a00 */
[----:B---34-:R-:W-:Y:S02]  /*ed20*/  IMAD.MOV.U32 R12, RZ, RZ, 0x1 ;  /* 0x00000001ff0c7424 */ /* 0x018fe400078e00ff */
[----:B------:R-:W-:Y:S01]  /*ed30*/  IMAD.MOV.U32 R13, RZ, RZ, RZ ;  /* 0x000000ffff0d7224 */ /* 0x000fe200078e00ff */
[----:B------:R-:W3:Y:S01]  /*ed40*/  LDCU.64 UR8, c[0x4][0x38] ;  /* 0x01000700ff0877ac */ /* 0x000ee20008000a00 */
[----:B0-----:R-:W-:-:S02]  /*ed50*/  IMAD.U32 R4, RZ, RZ, UR4 ;  /* 0x00000004ff047e24 */ /* 0x001fc4000f8e00ff */
[----:B------:R-:W-:Y:S02]  /*ed60*/  IMAD.U32 R5, RZ, RZ, UR5 ;  /* 0x00000005ff057e24 */ /* 0x000fe4000f8e00ff */
[----:B-----5:R-:W-:Y:S02]  /*ed70*/  IMAD.U32 R6, RZ, RZ, UR6 ;  /* 0x00000006ff067e24 */ /* 0x020fe4000f8e00ff */
[----:B------:R-:W-:Y:S02]  /*ed80*/  IMAD.U32 R7, RZ, RZ, UR7 ;  /* 0x00000007ff077e24 */ /* 0x000fe4000f8e00ff */
[----:B---3--:R-:W-:Y:S02]  /*ed90*/  IMAD.U32 R10, RZ, RZ, UR8 ;  /* 0x00000008ff0a7e24 */ /* 0x008fe4000f8e00ff */
[----:B------:R-:W-:-:S07]  /*eda0*/  IMAD.U32 R11, RZ, RZ, UR9 ;  /* 0x00000009ff0b7e24 */ /* 0x000fce000f8e00ff */
[----:B------:R-:W-:-:S07]  /*edb0*/  LEPC R20, `(.L_x_9855) ;  /* 0x000000001014794e */ /* 0x000fce0000000000 */
[----:B-12---:R-:W-:Y:S05]  /*edc0*/  CALL.ABS.NOINC R2 ;  /* 0x0000000002007343 */ /* 0x006fea0003c00000 */
.L_x_9855:
[----:B------:R-:W-:Y:S05]  /*edd0*/  EXIT ;  /* 0x000000000000794d */ /* 0x000fea0003800000 */
.L_x_9854:
        /* <DEDUP_REMOVED lines=21> */
.L_x_9857:
[----:B------:R-:W-:Y:S05]  /*ef30*/  BSYNC.RECONVERGENT B0 ;  /* 0x0000000000007941 */ /* 0x000fea0003800200 */
.L_x_9856:
[----:B------:R-:W-:-:S05]  /*ef40*/  LOP3.LUT R5, R0, 0x80, R5, 0xf8, !PT ;  /* 0x0000008000057812 */ /* 0x000fca00078ef805 */
[----:B------:R-:W-:Y:S01]  /*ef50*/  STG.E.U8 desc[UR36][R2.64], R5 ;  /* 0x0000000502007986 */ /* 0x000fe2000c101124 */
[----:B------:R-:W-:Y:S05]  /*ef60*/  EXIT ;  /* 0x000000000000794d */ /* 0x000fea0003800000 */
.L_x_9853:
        /* <DEDUP_REMOVED lines=20> */
.L_x_9859:
[----:B------:R-:W-:Y:S01]  /*f0b0*/  IMAD.MOV.U32 R0, RZ, RZ, 0x7f ;  /* 0x0000007fff007424 */ /* 0x000fe200078e00ff */
[----:B------:R-:W-:-:S04]  /*f0c0*/  ISETP.GT.U32.AND P0, PT, R4, 0x7f800000, PT ;  /* 0x7f8000000400780c */ /* 0x000fc80003f04070 */
[----:B------:R-:W-:-:S09]  /*f0d0*/  SEL R0, R0, 0x7c, P0 ;  /* 0x0000007c00007807 */ /* 0x000fd20000000000 */
.L_x_9860:
[----:B------:R-:W-:Y:S05]  /*f0e0*/  BSYNC.RECONVERGENT B0 ;  /* 0x0000000000007941 */ /* 0x000fea0003800200 */
.L_x_9858:
[----:B------:R-:W-:-:S04]  /*f0f0*/  SHF.R.U32.HI R5, RZ, 0x18, R5 ;  /* 0x00000018ff057819 */ /* 0x000fc80000011605 */
[----:B------:R-:W-:-:S05]  /*f100*/  LOP3.LUT R5, R0, 0x80, R5, 0xf8, !PT ;  /* 0x0000008000057812 */ /* 0x000fca00078ef805 */
[----:B------:R-:W-:Y:S01]  /*f110*/  STG.E.U8 desc[UR36][R2.64], R5 ;  /* 0x0000000502007986 */ /* 0x000fe2000c101124 */
[----:B------:R-:W-:Y:S05]  /*f120*/  EXIT ;  /* 0x000000000000794d */ /* 0x000fea0003800000 */
.L_x_9852:
        /* <DEDUP_REMOVED lines=12> */
        .weak           $__internal_26_$__cuda_sm20_dblrcp_rn_slowpath_v3
        .type           $__internal_26_$__cuda_sm20_dblrcp_rn_slowpath_v3,@function
        .size           $__internal_26_$__cuda_sm20_dblrcp_rn_slowpath_v3,($__internal_27_$__cuda_sm20_div_rn_f64_full - $__internal_26_$__cuda_sm20_dblrcp_rn_slowpath_v3)
$__internal_26_$__cuda_sm20_dblrcp_rn_slowpath_v3:
        /* <DEDUP_REMOVED lines=56> */
.L_x_9864:
        /* <DEDUP_REMOVED lines=33> */
.L_x_9862:
[----:B------:R-:W-:Y:S01]  /*f780*/  LOP3.LUT R13, R9, 0x80000, RZ, 0xfc, !PT ;  /* 0x00080000090d7812 */ /* 0x000fe200078efcff */
[----:B------:R-:W-:-:S07]  /*f790*/  IMAD.MOV.U32 R12, RZ, RZ, R8 ;  /* 0x000000ffff0c7224 */ /* 0x000fce00078e0008 */
.L_x_9863:
[----:B------:R-:W-:Y:S05]  /*f7a0*/  BSYNC.RECONVERGENT B0 ;  /* 0x0000000000007941 */ /* 0x000fea0003800200 */
.L_x_9861:
[----:B------:R-:W-:Y:S02]  /*f7b0*/  IMAD.MOV.U32 R8, RZ, RZ, R0 ;  /* 0x000000ffff087224 */ /* 0x000fe400078e0000 */
[----:B------:R-:W-:-:S04]  /*f7c0*/  IMAD.MOV.U32 R9, RZ, RZ, 0x0 ;  /* 0x00000000ff097424 */ /* 0x000fc800078e00ff */
[----:B------:R-:W-:Y:S05]  /*f7d0*/  RET.REL.NODEC R8 `(_ZN2at6native27unrolled_elementwise_kernelINS0_13AUnaryFunctorIN3c107complexIdEES5_S5_NS0_15binary_internal10DivFunctorIS5_EEEESt5arrayIPcLm2EELi4E23TrivialOffsetCalculatorILi1EjESE_NS0_6memory12LoadWithCastILi1EEENSF_13StoreWithCastILi1EEEEEviT_T0_T2_T3_T4_T5_) ;  /* 0xffffff0808087950 */ /* 0x000fea0003c3ffff */
        .weak           $__internal_27_$__cuda_sm20_div_rn_f64_full
        .type           $__internal_27_$__cuda_sm20_div_rn_f64_full,@function
        .size           $__internal_27_$__cuda_sm20_div_rn_f64_full,(.L_x_18217 - $__internal_27_$__cuda_sm20_div_rn_f64_full)
$__internal_27_$__cuda_sm20_div_rn_f64_full:
[----:B------:R-:W-:Y:S01]  /*f7e0*/  IMAD.MOV.U32 R39, RZ, RZ, R3 ;  /* 0x000000ffff277224 */ /* 0x000fe200078e0003 */
[----:B------:R-:W-:Y:S01]  /*f7f0*/  LOP3.LUT R3, R9, 0x7ff00000, RZ, 0xc0, !PT ;  /* 0x7ff0000009037812 */ /* 0x000fe200078ec0ff */
[----:B------:R-:W-:Y:S01]  /*f800*/  IMAD.MOV.U32 R15, RZ, RZ, R9 ;  /* 0x000000ffff0f7224 */ /* 0x000fe200078e0009 */
[----:B------:R-:W-:Y:S01]  /*f810*/  BSSY.RECONVERGENT B0, `(.L_x_9865) ;  /* 0x0000085000007945 */ /* 0x000fe20003800200 */
[----:B------:R-:W-:Y:S01]  /*f820*/  IMAD.MOV.U32 R38, RZ, RZ, R8 ;  /* 0x000000ffff267224 */ /* 0x000fe200078e0008 */
[C---:B------:R-:W-:Y:S01]  /*f830*/  FSETP.GEU.AND P0, PT, |R39|.reuse, 1.469367938527859385e-39, PT ;  /* 0x001000002700780b */ /* 0x040fe20003f0e200 */
[----:B------:R-:W-:Y:S01]  /*f840*/  IMAD.MOV.U32 R14, RZ, RZ, R10 ;  /* 0x000000ffff0e7224 */ /* 0x000fe200078e000a */
[C---:B------:R-:W-:Y:S01]  /*f850*/  LOP3.LUT R8, R39.reuse, 0x7ff00000, RZ, 0xc0, !PT ;  /* 0x7ff0000027087812 */ /* 0x040fe200078ec0ff */
[----:B------:R-:W-:Y:S01]  /*f860*/  IMAD.MOV.U32 R36, RZ, RZ, R38 ;  /* 0x000000ffff247224 */ /* 0x000fe200078e0026 */
[----:B------:R-:W-:-:S04]  /*f870*/  LOP3.LUT R12, R39, 0x7ff00000, RZ, 0xc0, !PT ;  /* 0x7ff00000270c7812 */ /* 0x000fc800078ec0ff */
[----:B------:R-:W-:-:S05]  /*f880*/  ISETP.GE.U32.AND P1, PT, R12, R3, PT ;  /* 0x000000030c00720c */ /* 0x000fca0003f26070 */
[----:B------:R-:W-:Y:S01]  /*f890*/  @!P0 LOP3.LUT R11, R15, 0x7ff00000, RZ, 0xc0, !PT ;  /* 0x7ff000000f0b8812 */ /* 0x000fe200078ec0ff */
[----:B------:R-:W-:-:S03]  /*f8a0*/  @!P0 IMAD.MOV.U32 R40, RZ, RZ, RZ ;  /* 0x000000ffff288224 */ /* 0x000fc600078e00ff */
[----:B------:R-:W-:Y:S01]  /*f8b0*/  @!P0 ISETP.GE.U32.AND P2, PT, R8, R11, PT ;  /* 0x0000000b0800820c */ /* 0x000fe20003f46070 */
[----:B------:R-:W-:-:S05]  /*f8c0*/  IMAD.MOV.U32 R8, RZ, RZ, 0x1ca00000 ;  /* 0x1ca00000ff087424 */ /* 0x000fca00078e00ff */
[C---:B------:R-:W-:Y:S02]  /*f8d0*/  @!P0 SEL R11, R8.reuse, 0x63400000, !P2 ;  /* 0x63400000080b8807 */ /* 0x040fe40005000000 */
[----:B------:R-:W-:Y:S02]  /*f8e0*/  SEL R8, R8, 0x63400000, !P1 ;  /* 0x6340000008087807 */ /* 0x000fe40004800000 */
[--C-:B------:R-:W-:Y:S02]  /*f8f0*/  @!P0 LOP3.LUT R11, R11, 0x80000000, R39.reuse, 0xf8, !PT ;  /* 0x800000000b0b8812 */ /* 0x100fe400078ef827 */
[----:B------:R-:W-:Y:S02]  /*f900*/  LOP3.LUT R37, R8, 0x800fffff, R39, 0xf8, !PT ;  /* 0x800fffff08257812 */ /* 0x000fe400078ef827 */
[----:B------:R-:W-:Y:S02]  /*f910*/  @!P0 LOP3.LUT R41, R11, 0x100000, RZ, 0xfc, !PT ;  /* 0x001000000b298812 */ /* 0x000fe400078efcff */
[----:B------:R-:W-:-:S02]  /*f920*/  FSETP.GEU.AND P1, PT, |R9|, 1.469367938527859385e-39, PT ;  /* 0x001000000900780b */ /* 0x000fc40003f2e200 */
[----:B------:R-:W-:Y:S02]  /*f930*/  LOP3.LUT R8, R9, 0x800fffff, RZ, 0xc0, !PT ;  /* 0x800fffff09087812 */ /* 0x000fe400078ec0ff */
[----:B------:R0:W1:Y:S02]  /*f940*/  @!P0 DFMA R36, R36, 2, -R40 ;  /* 0x400000002424882b */ /* 0x0000640000000828 */
[----:B0-----:R-:W-:Y:S01]  /*f950*/  LOP3.LUT R41, R8, 0x3ff00000, RZ, 0xfc, !PT ;  /* 0x3ff0000008297812 */ /* 0x001fe200078efcff */
[----:B------:R-:W-:Y:S01]  /*f960*/  IMAD.MOV.U32 R40, RZ, RZ, R10 ;  /* 0x000000ffff287224 */ /* 0x000fe200078e000a */
[----:B-1----:R-:W-:Y:S01]  /*f970*/  @!P0 LOP3.LUT R12, R37, 0x7ff00000, RZ, 0xc0, !PT ;  /* 0x7ff00000250c8812 */ /* 0x002fe200078ec0ff */
        /* <DEDUP_REMOVED lines=53> */
[----:B------:R-:W-:Y:S02]  /*fcd0*/  LOP3.LUT R3, R39, 0x7ff00000, RZ, 0xc0, !PT ;  /* 0x7ff0000027037812 */ /* 0x000fe400078ec0ff */
[----:B------:R-:W-:-:S04]  /*fce0*/  LOP3.LUT R8, R15, 0x7ff00000, RZ, 0xc0, !PT ;  /* 0x7ff000000f087812 */ /* 0x000fc800078ec0ff */
[CC--:B------:R-:W-:Y:S02]  /*fcf0*/  ISETP.GE.U32.AND P0, PT, R3.reuse, R8.reuse, PT ;  /* 0x000000080300720c */ /* 0x0c0fe40003f06070 */
[----:B------:R-:W-:Y:S01]  /*fd00*/  VIADDMNMX R3, R3, -R8, 0xb9600000, !PT ;  /* 0xb960000003037446 */ /* 0x000fe20007800908 */
[----:B------:R-:W-:-:S03]  /*fd10*/  IMAD.MOV.U32 R8, RZ, RZ, 0x1ca00000 ;  /* 0x1ca00000ff087424 */ /* 0x000fc600078e00ff */
        /* <DEDUP_REMOVED lines=24> */
[----:B0-----:R-:W-:Y:S02]  /*fea0*/  FSEL R8, R10, R42, !P0 ;  /* 0x0000002a0a087208 */ /* 0x001fe40004000000 */
[----:B------:R-:W-:-:S03]  /*feb0*/  LOP3.LUT R14, R11, R14, RZ, 0x3c, !PT ;  /* 0x0000000e0b0e7212 */ /* 0x000fc600078e3cff */
[----:B------:R-:W-:Y:S01]  /*fec0*/  IMAD.MOV.U32 R42, RZ, RZ, R8 ;  /* 0x000000ffff2a7224 */ /* 0x000fe200078e0008 */
[----:B------:R-:W-:Y:S01]  /*fed0*/  FSEL R43, R14, R43, !P0 ;  /* 0x0000002b0e2b7208 */ /* 0x000fe20004000000 */
[----:B------:R-:W-:Y:S06]  /*fee0*/  BRA `(.L_x_9867) ;  /* 0x00000000005c7947 */ /* 0x000fec0003800000 */
.L_x_9866:
        /* <DEDUP_REMOVED lines=16> */
.L_x_9869:
[----:B------:R-:W-:Y:S01]  /*fff0*/  LOP3.LUT R3, R15, 0x80000, RZ, 0xfc, !PT ;  /* 0x000800000f037812 */ /* 0x000fe200078efcff */
[----:B------:R-:W-:-:S04]  /*10000*/  IMAD.MOV.U32 R42, RZ, RZ, R14 ;  /* 0x000000ffff2a7224 */ /* 0x000fc800078e000e */
[----:B------:R-:W-:Y:S01]  /*10010*/  IMAD.MOV.U32 R43, RZ, RZ, R3 ;  /* 0x000000ffff2b7224 */ /* 0x000fe200078e0003 */
[----:B------:R-:W-:Y:S06]  /*10020*/  BRA `(.L_x_9867) ;  /* 0x00000000000c7947 */ /* 0x000fec0003800000 */
.L_x_9868:
[----:B------:R-:W-:Y:S01]  /*10030*/  LOP3.LUT R3, R39, 0x80000, RZ, 0xfc, !PT ;  /* 0x0008000027037812 */ /* 0x000fe200078efcff */
[----:B------:R-:W-:-:S04]  /*10040*/  IMAD.MOV.U32 R42, RZ, RZ, R38 ;  /* 0x000000ffff2a7224 */ /* 0x000fc800078e0026 */
[----:B------:R-:W-:-:S07]  /*10050*/  IMAD.MOV.U32 R43, RZ, RZ, R3 ;  /* 0x000000ffff2b7224 */ /* 0x000fce00078e0003 */
.L_x_9867:
[----:B------:R-:W-:Y:S05]  /*10060*/  BSYNC.RECONVERGENT B0 ;  /* 0x0000000000007941 */ /* 0x000fea0003800200 */
.L_x_9865:
[----:B------:R-:W-:Y:S02]  /*10070*/  IMAD.MOV.U32 R10, RZ, RZ, R0 ;  /* 0x000000ffff0a7224 */ /* 0x000fe400078e0000 */
[----:B------:R-:W-:Y:S02]  /*10080*/  IMAD.MOV.U32 R11, RZ, RZ, 0x0 ;  /* 0x00000000ff0b7424 */ /* 0x000fe400078e00ff */
[----:B------:R-:W-:Y:S02]  /*10090*/  IMAD.MOV.U32 R8, RZ, RZ, R42 ;  /* 0x000000ffff087224 */ /* 0x000fe400078e002a */
[----:B------:R-:W-:Y:S01]  /*100a0*/  IMAD.MOV.U32 R9, RZ, RZ, R43 ;  /* 0x000000ffff097224 */ /* 0x000fe200078e002b */
[----:B------:R-:W-:Y:S06]  /*100b0*/  RET.REL.NODEC R10 `(_ZN2at6native27unrolled_elementwise_kernelINS0_13AUnaryFunctorIN3c107complexIdEES5_S5_NS0_15binary_internal10DivFunctorIS5_EEEESt5arrayIPcLm2EELi4E23TrivialOffsetCalculatorILi1EjESE_NS0_6memory12LoadWithCastILi1EEENSF_13StoreWithCastILi1EEEEEviT_T0_T2_T3_T4_T5_) ;  /* 0xfffffefc0ad07950 */ /* 0x000fec0003c3ffff */
.L_x_9870:
        /* <DEDUP_REMOVED lines=12> */
.L_x_18217:


//--------------------- .text._ZN2at6native18elementwise_kernelILi128ELi2EZNS0_22gpu_kernel_impl_nocastINS0_13AUnaryFunctorIN3c107complexIdEES6_S6_NS0_15binary_internal10DivFunctorIS6_EEEEEEvRNS_18TensorIteratorBaseERKT_EUliE_EEviT1_ --------------------------
	.section	.text._ZN2at6native18elementwise_kernelILi128ELi2EZNS0_22gpu_kernel_impl_nocastINS0_13AUnaryFunctorIN3c107complexIdEES6_S6_NS0_15binary_internal10DivFunctorIS6_EEEEEEvRNS_18TensorIteratorBaseERKT_EUliE_EEviT1_,"ax",@progbits
	.align	128
        .global         _ZN2at6native18elementwise_kernelILi128ELi2EZNS0_22gpu_kernel_impl_nocastINS0_13AUnaryFunctorIN3c107complexIdEES6_S6_NS0_15binary_internal10DivFunctorIS6_EEEEEEvRNS_18TensorIteratorBaseERKT_EUliE_EEviT1_
        .type           _ZN2at6native18elementwise_kernelILi128ELi2EZNS0_22gpu_kernel_impl_nocastINS0_13AUnaryFunctorIN3c107complexIdEES6_S6_NS0_15binary_internal10DivFunctorIS6_EEEEEEvRNS_18TensorIteratorBaseERKT_EUliE_EEviT1_,@function
        .size           _ZN2at6native18elementwise_kernelILi128ELi2EZNS0_22gpu_kernel_impl_nocastINS0_13AUnaryFunctorIN3c107complexIdEES6_S6_NS0_15binary_internal10DivFunctorIS6_EEEEEEvRNS_18TensorIteratorBaseERKT_EUliE_EEviT1_,(.L_x_18219 - _ZN2at6native18elementwise_kernelILi128ELi2EZNS0_22gpu_kernel_impl_nocastINS0_13AUnaryFunctorIN3c107complexIdEES6_S6_NS0_15binary_internal10DivFunctorIS6_EEEEEEvRNS_18TensorIteratorBaseERKT_EUliE_EEviT1_)
        .other          _ZN2at6native18elementwise_kernelILi128ELi2EZNS0_22gpu_kernel_impl_nocastINS0_13AUnaryFunctorIN3c107complexIdEES6_S6_NS0_15binary_internal10DivFunctorIS6_EEEEEEvRNS_18TensorIteratorBaseERKT_EUliE_EEviT1_,@"STO_CUDA_ENTRY STV_DEFAULT"
_ZN2at6native18elementwise_kernelILi128ELi2EZNS0_22gpu_kernel_impl_nocastINS0_13AUnaryFunctorIN3c107complexIdEES6_S6_NS0_15binary_internal10DivFunctorIS6_EEEEEEvRNS_18TensorIteratorBaseERKT_EUliE_EEviT1_:
.text._ZN2at6native18elementwise_kernelILi128ELi2EZNS0_22gpu_kernel_impl_nocastINS0_13AUnaryFunctorIN3c107complexIdEES6_S6_NS0_15binary_internal10DivFunctorIS6_EEEEEEvRNS_18TensorIteratorBaseERKT_EUliE_EEviT1_:
        /* <DEDUP_REMOVED lines=14> */
[----:B0-----:R-:W2:Y:S02]  /*00e0*/  LDG.E.128 R8, desc[UR6][R8.64] ;  /* 0x0000000608087981 */ /* 0x001ea4000c1e1d00 */
        /* <DEDUP_REMOVED lines=56> */
[----:B------:R-:W-:Y:S05]  /*0470*/  CALL.REL.NOINC `($__internal_29_$__cuda_sm20_div_rn_f64_full) ;  /* 0x0000007c00b87944 */ /* 0x000fea0003c00000 */
[----:B------:R-:W-:-:S07]  /*0480*/  MOV R3, R0 ;  /* 0x0000000000037202 */ /* 0x000fce0000000f00 */
.L_x_9876:
        /* <DEDUP_REMOVED lines=35> */
[----:B------:R-:W-:Y:S05]  /*06c0*/  CALL.REL.NOINC `($__internal_28_$__cuda_sm20_dblrcp_rn_slowpath_v3) ;  /* 0x0000007400a87944 */ /* 0x000fea0003c00000 */
.L_x_9878:
[----:B------:R-:W-:Y:S05]  /*06d0*/  BSYNC.RECONVERGENT B2 ;  /* 0x0000000000027941 */ /* 0x000fea0003800200 */
.L_x_9877:
        /* <DEDUP_REMOVED lines=19> */
.L_x_9875:
[----:B------:R-:W0:Y:S01]  /*0810*/  DADD R6, -RZ, |R8| ;  /* 0x00000000ff067229 */ /* 0x000e220000000508 */
[----:B------:R-:W1:Y:S01]  /*0820*/  LDCU.64 UR4, c[0x0][0x5b0] ;  /* 0x0000b600ff0477ac */ /* 0x000e620008000a00 */
[----:B0-----:R-:W0:Y:S01]  /*0830*/  MUFU.RCP64H R3, R7 ;  /* 0x0000000700037308 */ /* 0x001e220000001800 */
[----:B------:R-:W2:Y:S01]  /*0840*/  LDC R0, c[0x0][0x5b4] ;  /* 0x00016d00ff007b82 */ /* 0x000ea20000000800 */
[----:B------:R-:W-:Y:S01]  /*0850*/  IMAD.MOV.U32 R2, RZ, RZ, 0x1 ;  /* 0x00000001ff027424 */ /* 0x000fe200078e00ff */
[----:B--2---:R-:W-:-:S15]  /*0860*/  FSETP.GEU.AND P1, PT, |R0|, 6.5827683646048100446e-37, PT ;  /* 0x036000000000780b */ /* 0x004fde0003f2e200 */
[----:B------:R-:W-:-:S15]  /*0870*/  NOP ;  /* 0x0000000000007918 */ /* 0x000fde0000000000 */
[----:B------:R-:W-:-:S15]  /*0880*/  NOP ;  /* 0x0000000000007918 */ /* 0x000fde0000000000 */
[----:B------:R-:W-:-:S14]  /*0890*/  NOP ;  /* 0x0000000000007918 */ /* 0x000fdc0000000000 */
        /* <DEDUP_REMOVED lines=30> */
[----:B0-----:R-:W0:-:S15]  /*0a80*/  DFMA R8, -|R8|, R4, UR4 ;  /* 0x0000000408087e2b */ /* 0x001e1e0008000304 */
        /* <DEDUP_REMOVED lines=9> */
[----:B------:R-:W-:Y:S02]  /*0b20*/  MOV R0, R7 ;  /* 0x0000000700007202 */ /* 0x000fe40000000f00 */
[----:B------:R-:W-:Y:S01]  /*0b30*/  MOV R3, 0xb70 ;  /* 0x00000b7000037802 */ /* 0x000fe20000000f00 */
[----:B0-----:R-:W-:Y:S02]  /*0b40*/  IMAD.U32 R7, RZ, RZ, UR4 ;  /* 0x00000004ff077e24 */ /* 0x001fe4000f8e00ff */
[----:B------:R-:W-:-:S07]  /*0b50*/  IMAD.U32 R2, RZ, RZ, UR5 ;  /* 0x00000005ff027e24 */ /* 0x000fce000f8e00ff */
[----:B------:R-:W-:Y:S05]  /*0b60*/  CALL.REL.NOINC `($__internal_29_$__cuda_sm20_div_rn_f64_full) ;  /* 0x0000007400fc7944 */ /* 0x000fea0003c00000 */
[----:B------:R-:W-:-:S07]  /*0b70*/  MOV R3, R0 ;  /* 0x0000000000037202 */ /* 0x000fce0000000f00 */
.L_x_9880:
        /* <DEDUP_REMOVED lines=45> */
[----:B0-----:R-:W-:Y:S01]  /*0e50*/  FFMA R4, RZ, R9, R7 ;  /* 0x00000009ff047223 */ /* 0x001fe20000000007 */
[----:B------:R-:W-:-:S04]  /*0e60*/  MOV R5, R3 ;  /* 0x0000000300057202 */ /* 0x000fc80000000f00 */
[----:B------:R-:W-:Y:S01]  /*0e70*/  FSETP.GT.AND P0, PT, |R4|, 1.469367938527859385e-39, PT ;  /* 0x001000000400780b */ /* 0x000fe20003f04200 */
[----:B------:R-:W-:-:S12]  /*0e80*/  IMAD.MOV.U32 R4, RZ, RZ, R2 ;  /* 0x000000ffff047224 */ /* 0x000fd800078e0002 */
[----:B------:R-:W-:Y:S05]  /*0e90*/  @P0 BRA P1, `(.L_x_9879) ;  /* 0x0000000400c80947 */ /* 0x000fea0000800000 */
[----:B------:R-:W0:Y:S01]  /*0ea0*/  LDCU.64 UR4, c[0x0][0x5b8] ;  /* 0x0000b700ff0477ac */ /* 0x000e220008000a00 */
[----:B------:R-:W-:Y:S01]  /*0eb0*/  IMAD.MOV.U32 R6, RZ, RZ, R8 ;  /* 0x000000ffff067224 */ /* 0x000fe200078e0008 */
[----:B------:R-:W-:Y:S02]  /*0ec0*/  MOV R0, R9 ;  /* 0x0000000900007202 */ /* 0x000fe40000000f00 */
[----:B------:R-:W-:Y:S01]  /*0ed0*/  MOV R3, 0xf10 ;  /* 0x00000f1000037802 */ /* 0x000fe20000000f00 */
[----:B0-----:R-:W-:Y:S01]  /*0ee0*/  IMAD.U32 R7, RZ, RZ, UR4 ;  /* 0x00000004ff077e24 */ /* 0x001fe2000f8e00ff */
[----:B------:R-:W-:-:S07]  /*0ef0*/  MOV R2, UR5 ;  /* 0x0000000500027c02 */ /* 0x000fce0008000f00 */
[----:B------:R-:W-:Y:S05]  /*0f00*/  CALL.REL.NOINC `($__internal_29_$__cuda_sm20_div_rn_f64_full) ;  /* 0x0000007400147944 */ /* 0x000fea0003c00000 */
[----:B------:R-:W-:Y:S01]  /*0f10*/  IMAD.MOV.U32 R6, RZ, RZ, R2 ;  /* 0x000000ffff067224 */ /* 0x000fe200078e0002 */
[----:B------:R-:W-:Y:S01]  /*0f20*/  MOV R7, R0 ;  /* 0x0000000000077202 */ /* 0x000fe20000000f00 */
[----:B------:R-:W-:Y:S06]  /*0f30*/  BRA `(.L_x_9879) ;  /* 0x0000000400a07947 */ /* 0x000fec0003800000 */
.L_x_9874:
        /* <DEDUP_REMOVED lines=47> */
[----:B------:R-:W-:Y:S05]  /*1230*/  CALL.REL.NOINC `($__internal_29_$__cuda_sm20_div_rn_f64_full) ;  /* 0x0000007000487944 */ /* 0x000fea0003c00000 */
[----:B------:R-:W-:-:S07]  /*1240*/  MOV R3, R0 ;  /* 0x0000000000037202 */ /* 0x000fce0000000f00 */
.L_x_9881:
        /* <DEDUP_REMOVED lines=35> */
[----:B------:R-:W-:Y:S05]  /*1480*/  CALL.REL.NOINC `($__internal_28_$__cuda_sm20_dblrcp_rn_slowpath_v3) ;  /* 0x0000006800387944 */ /* 0x000fea0003c00000 */
.L_x_9883:
[----:B------:R-:W-:Y:S05]  /*1490*/  BSYNC.RECONVERGENT B2 ;  /* 0x0000000000027941 */ /* 0x000fea0003800200 */
.L_x_9882:
        /* <DEDUP_REMOVED lines=18> */
.L_x_9879:
[----:B0-----:R-:W1:Y:S01]  /*15c0*/  LDC.64 R2, c[0x0][0x588] ;  /* 0x00016200ff027b82 */ /* 0x001e620000000a00 */
[----:B------:R-:W-:Y:S01]  /*15d0*/  VIADD R14, R14, 0x80 ;  /* 0x000000800e0e7836 */ /* 0x000fe20000000000 */
[----:B-1----:R0:W-:Y:S06]  /*15e0*/  STG.E.128 desc[UR6][R2.64], R4 ;  /* 0x0000000402007986 */ /* 0x0021ec000c101d06 */
.L_x_9873:
[----:B------:R-:W-:Y:S05]  /*15f0*/  BSYNC.RECONVERGENT B1 ;  /* 0x0000000000017941 */ /* 0x000fea0003800200 */
.L_x_9872:
[----:B------:R-:W1:Y:S02]  /*1600*/  LDCU UR4, c[0x0][0x380] ;  /* 0x00007000ff0477ac */ /* 0x000e640008000800 */
[----:B-1----:R-:W-:-:S13]  /*1610*/  ISETP.GE.AND P0, PT, R14, UR4, PT ;  /* 0x000000040e007c0c */ /* 0x002fda000bf06270 */
[----:B------:R-:W-:Y:S05]  /*1620*/  @P0 EXIT ;  /* 0x000000000000094d */ /* 0x000fea0003800000 */
[----:B------:R-:W1:Y:S02]  /*1630*/  LDC.64 R8, c[0x0][0x590] ;  /* 0x00016400ff087b82 */ /* 0x000e640000000a00 */
[----:B-1----:R-:W2:Y:S02]  /*1640*/  LDG.E.128 R8, desc[UR6][R8.64] ;  /* 0x0000000608087981 */ /* 0x002ea4000c1e1d00 */
[----:B--2---:R-:W1:Y:S02]  /*1650*/  DSETP.GE.AND P0, PT, |R8|, |R10|, PT ;  /* 0x4000000a0800722a */ /* 0x004e640003f06200 */
        /* <DEDUP_REMOVED lines=8> */
[----:B0-----:R-:W0:Y:S01]  /*16e0*/  MUFU.RCP64H R3, R9 ;  /* 0x0000000900037308 */ /* 0x001e220000001800 */
        /* <DEDUP_REMOVED lines=46> */
[----:B------:R-:W-:Y:S05]  /*19d0*/  CALL.REL.NOINC `($__internal_29_$__cuda_sm20_div_rn_f64_full) ;  /* 0x0000006800607944 */ /* 0x000fea0003c00000 */
[----:B------:R-:W-:-:S07]  /*19e0*/  IMAD.MOV.U32 R3, RZ, RZ, R0 ;  /* 0x000000ffff037224 */ /* 0x000fce00078e0000 */
.L_x_9886:
        /* <DEDUP_REMOVED lines=36> */
.L_x_9888:
[----:B------:R-:W-:Y:S05]  /*1c30*/  BSYNC.RECONVERGENT B1 ;  /* 0x0000000000017941 */ /* 0x000fea0003800200 */
.L_x_9887:
[----:B------:R-:W0:Y:S08]  /*1c40*/  LDC.64 R10, c[0x0][0x5b0] ;  /* 0x00016c00ff0a7b82 */ /* 0x000e300000000a00 */
[----:B------:R-:W0:Y:S02]  /*1c50*/  LDC.64 R8, c[0x0][0x5b8] ;  /* 0x00016e00ff087b82 */ /* 0x000e240000000a00 */
[----:B0-----:R-:W0:-:S15]  /*1c60*/  DFMA R4, R2, R8, R10 ;  /* 0x000000080204722b */ /* 0x001e1e000000000a */
[----:B------:R-:W-:-:S15]  /*1c70*/  NOP ;  /* 0x0000000000007918 */ /* 0x000fde0000000000 */
[----:B------:R-:W-:-:S15]  /*1c80*/  NOP ;  /* 0x0000000000007918 */ /* 0x000fde0000000000 */
[----:B------:R-:W-:-:S15]  /*1c90*/  NOP ;  /* 0x0000000000007918 */ /* 0x000fde0000000000 */
[----:B------:R-:W-:-:S04]  /*1ca0*/  NOP ;  /* 0x0000000000007918 */ /* 0x000fc80000000000 */
[----:B------:R1:W2:Y:S02]  /*1cb0*/  DFMA R2, -R2, R10, R8 ;  /* 0x0000000a0202722b */ /* 0x0002a40000000108 */
        /* <DEDUP_REMOVED lines=13> */
.L_x_9885:
[----:B0-----:R-:W0:Y:S01]  /*1d90*/  DADD R6, -RZ, |R8| ;  /* 0x00000000ff067229 */ /* 0x001e220000000508 */
[----:B------:R-:W1:Y:S01]  /*1da0*/  LDCU.64 UR4, c[0x0][0x5b0] ;  /* 0x0000b600ff0477ac */ /* 0x000e620008000a00 */
[----:B0-----:R-:W0:Y:S01]  /*1db0*/  MUFU.RCP64H R3, R7 ;  /* 0x0000000700037308 */ /* 0x001e220000001800 */
[----:B------:R-:W2:Y:S01]  /*1dc0*/  LDC R0, c[0x0][0x5b4] ;  /* 0x00016d00ff007b82 */ /* 0x000ea20000000800 */
[----:B------:R-:W-:Y:S02]  /*1dd0*/  MOV R2, 0x1 ;  /* 0x0000000100027802 */ /* 0x000fe40000000f00 */
[----:B--2---:R-:W-:-:S15]  /*1de0*/  FSETP.GEU.AND P1, PT, |R0|, 6.5827683646048100446e-37, PT ;  /* 0x036000000000780b */ /* 0x004fde0003f2e200 */
        /* <DEDUP_REMOVED lines=44> */
[----:B------:R-:W-:Y:S02]  /*20b0*/  MOV R3, 0x20f0 ;  /* 0x000020f000037802 */ /* 0x000fe40000000f00 */
[----:B0-----:R-:W-:Y:S01]  /*20c0*/  MOV R7, UR4 ;  /* 0x0000000400077c02 */ /* 0x001fe20008000f00 */
[----:B------:R-:W-:-:S07]  /*20d0*/  IMAD.U32 R2, RZ, RZ, UR5 ;  /* 0x00000005ff027e24 */ /* 0x000fce000f8e00ff */
[----:B------:R-:W-:Y:S05]  /*20e0*/  CALL.REL.NOINC `($__internal_29_$__cuda_sm20_div_rn_f64_full) ;  /* 0x00000060009c7944 */ /* 0x000fea0003c00000 */
[----:B------:R-:W-:Y:S01]  /*20f0*/  MOV R4, R2 ;  /* 0x0000000200047202 */ /* 0x000fe20000000f00 */
[----:B------:R-:W-:-:S07]  /*2100*/  IMAD.MOV.U32 R5, RZ, RZ, R0 ;  /* 0x000000ffff057224 */ /* 0x000fce00078e0000 */
.L_x_9889:
[----:B------:R-:W0:Y:S01]  /*2110*/  DADD R2, -RZ, |R10| ;  /* 0x00000000ff027229 */ /* 0x000e22000000050a */
        /* <DEDUP_REMOVED lines=55> */
[----:B------:R-:W-:-:S07]  /*2490*/  MOV R7, R0 ;  /* 0x0000000000077202 */ /* 0x000fce0000000f00 */
.L_x_9890:
[----:B------:R-:W0:Y:S02]  /*24a0*/  LDC.64 R2, c[0x0][0x588] ;  /* 0x00016200ff027b82 */ /* 0x000e240000000a00 */
[----:B0-----:R-:W-:Y:S01]  /*24b0*/  STG.E.128 desc[UR6][R2.64], R4 ;  /* 0x0000000402007986 */ /* 0x001fe2000c101d06 */
[----:B------:R-:W-:Y:S05]  /*24c0*/  EXIT ;  /* 0x000000000000794d */ /* 0x000fea0003800000 */
.L_x_9884:
[----:B0-----:R-:W0:Y:S01]  /*24d0*/  MUFU.RCP64H R3, R11 ;  /* 0x0000000b00037308 */ /* 0x001e220000001800 */
        /* <DEDUP_REMOVED lines=48> */
.L_x_9891:
        /* <DEDUP_REMOVED lines=36> */
.L_x_9893:
[----:B------:R-:W-:Y:S05]  /*2a20*/  BSYNC.RECONVERGENT B1 ;  /* 0x0000000000017941 */ /* 0x000fea0003800200 */
.L_x_9892:
[----:B------:R-:W0:Y:S08]  /*2a30*/  LDC.64 R8, c[0x0][0x5b0] ;  /* 0x00016c00ff087b82 */ /* 0x000e300000000a00 */
[----:B------:R-:W0:Y:S02]  /*2a40*/  LDC.64 R10, c[0x0][0x5b8] ;  /* 0x00016e00ff0a7b82 */ /* 0x000e240000000a00 */
[----:B0-----:R-:W0:-:S15]  /*2a50*/  DFMA R4, R2, R8, R10 ;  /* 0x000000080204722b */ /* 0x001e1e000000000a */
        /* <DEDUP_REMOVED lines=18> */
.L_x_9871:
        /* <DEDUP_REMOVED lines=14> */
[----:B------:R-:W-:-:S05]  /*2c60*/  SHF.R.U32.HI R3, RZ, UR5, R2 ;  /* 0x00000005ff037c19 */ /* 0x000fca0008011602 */
[----:B------:R-:W-:-:S04]  /*2c70*/  IMAD.MOV R5, RZ, RZ, -R3 ;  /* 0x000000ffff057224 */ /* 0x000fc800078e0a03 */
        /* <DEDUP_REMOVED lines=289> */
.L_x_9896:
[----:B------:R-:W0:Y:S02]  /*3e90*/  LDCU.64 UR4, c[0x0][0x590] ;  /* 0x0000b200ff0477ac */ /* 0x000e240008000a00 */
[----:B0-----:R-:W-:-:S04]  /*3ea0*/  IADD3 R8, P0, PT, R0, UR4, RZ ;  /* 0x0000000400087c10 */ /* 0x001fc8000ff1e0ff */
[----:B------:R-:W-:-:S06]  /*3eb0*/  IADD3.X R9, PT, PT, RZ, UR5, RZ, P0, !PT ;  /* 0x00000005ff097c10 */ /* 0x000fcc00087fe4ff */
[----:B------:R-:W2:Y:S01]  /*3ec0*/  LDG.E.128 R8, desc[UR6][R8.64] ;  /* 0x0000000608087981 */ /* 0x000ea2000c1e1d00 */
        /* <DEDUP_REMOVED lines=62> */
[----:B0-----:R-:W-:Y:S01]  /*42b0*/  IMAD.U32 R7, RZ, RZ, UR4 ;  /* 0x00000004ff077e24 */ /* 0x001fe2000f8e00ff */
[----:B------:R-:W-:-:S07]  /*42c0*/  MOV R2, UR5 ;  /* 0x0000000500027c02 */ /* 0x000fce0008000f00 */
[----:B------:R-:W-:Y:S05]  /*42d0*/  CALL.REL.NOINC `($__internal_29_$__cuda_sm20_div_rn_f64_full) ;  /* 0x0000004000207944 */ /* 0x000fea0003c00000 */
[----:B------:R-:W-:-:S07]  /*42e0*/  IMAD.MOV.U32 R3, RZ, RZ, R0 ;  /* 0x000000ffff037224 */ /* 0x000fce00078e0000 */
.L_x_9901:
[----:B------:R-:W-:Y:S05]  /*42f0*/  BSYNC.RECONVERGENT B3 ;  /* 0x0000000000037941 */ /* 0x000fea0003800200 */
.L_x_9900:
[----:B------:R-:W0:Y:S01]  /*4300*/  DADD R8, -RZ, |R10| ;  /* 0x00000000ff087229 */ /* 0x000e22000000050a */
[----:B------:R-:W1:Y:S01]  /*4310*/  LDCU.64 UR4, c[0x0][0x5b8] ;  /* 0x0000b700ff0477ac */ /* 0x000e620008000a00 */
[----:B0-----:R-:W0:Y:S01]  /*4320*/  MUFU.RCP64H R5, R9 ;  /* 0x0000000900057308 */ /* 0x001e220000001800 */
[----:B------:R-:W2:Y:S01]  /*4330*/  LDC R0, c[0x0][0x5bc] ;  /* 0x00016f00ff007b82 */ /* 0x000ea20000000800 */
[----:B------:R-:W-:Y:S01]  /*4340*/  MOV R4, 0x1 ;  /* 0x0000000100047802 */ /* 0x000fe20000000f00 */
        /* <DEDUP_REMOVED lines=55> */
.L_x_9903:
[----:B------:R-:W-:Y:S05]  /*46c0*/  BSYNC.RECONVERGENT B3 ;  /* 0x0000000000037941 */ /* 0x000fea0003800200 */
.L_x_9902:
[----:B------:R-:W-:Y:S05]  /*46d0*/  BRA `(.L_x_9904) ;  /* 0x0000000c00547947 */ /* 0x000fea0003800000 */
.L_x_9899:
        /* <DEDUP_REMOVED lines=50> */
.L_x_9906:
[----:B------:R-:W-:Y:S05]  /*4a00*/  BSYNC.RECONVERGENT B3 ;  /* 0x0000000000037941 */ /* 0x000fea0003800200 */
.L_x_9905:
        /* <DEDUP_REMOVED lines=36> */
.L_x_9908:
[----:B------:R-:W-:Y:S05]  /*4c50*/  BSYNC.RECONVERGENT B3 ;  /* 0x0000000000037941 */ /* 0x000fea0003800200 */
.L_x_9907:
        /* <DEDUP_REMOVED lines=19> */
.L_x_9898:
        /* <DEDUP_REMOVED lines=50> */
.L_x_9910:
[----:B------:R-:W-:Y:S05]  /*50b0*/  BSYNC.RECONVERGENT B3 ;  /* 0x0000000000037941 */ /* 0x000fea0003800200 */
.L_x_9909:
        /* <DEDUP_REMOVED lines=36> */
.L_x_9912:
[----:B------:R-:W-:Y:S05]  /*5300*/  BSYNC.RECONVERGENT B3 ;  /* 0x0000000000037941 */ /* 0x000fea0003800200 */
.L_x_9911:
        /* <DEDUP_REMOVED lines=18> */
.L_x_9904:
[----:B------:R-:W-:Y:S05]  /*5430*/  BSYNC.RECONVERGENT B2 ;  /* 0x0000000000027941 */ /* 0x000fea0003800200 */
.L_x_9897:
[----:B------:R-:W0:Y:S01]  /*5440*/  LDCU.64 UR4, c[0x0][0x588] ;  /* 0x0000b100ff0477ac */ /* 0x000e220008000a00 */
[----:B------:R-:W-:Y:S02]  /*5450*/  IADD3 R14, PT, PT, R14, 0x80, RZ ;  /* 0x000000800e0e7810 */ /* 0x000fe40007ffe0ff */
[----:B0-----:R-:W-:-:S05]  /*5460*/  IADD3 R2, P0, PT, R15, UR4, RZ ;  /* 0x000000040f027c10 */ /* 0x001fca000ff1e0ff */
[----:B------:R-:W-:-:S05]  /*5470*/  IMAD.X R3, RZ, RZ, UR5, P0 ;  /* 0x00000005ff037e24 */ /* 0x000fca00080e06ff */
[----:B-1----:R0:W-:Y:S03]  /*5480*/  STG.E.128 desc[UR6][R2.64], R4 ;  /* 0x0000000402007986 */ /* 0x0021e6000c101d06 */
.L_x_9895:
[----:B------:R-:W-:Y:S05]  /*5490*/  BSYNC.RECONVERGENT B1 ;  /* 0x0000000000017941 */ /* 0x000fea0003800200 */
.L_x_9894:
[----:B------:R-:W1:Y:S02]  /*54a0*/  LDCU UR4, c[0x0][0x380] ;  /* 0x00007000ff0477ac */ /* 0x000e640008000800 */
[----:B-1----:R-:W-:-:S13]  /*54b0*/  ISETP.GE.AND P0, PT, R14, UR4, PT ;  /* 0x000000040e007c0c */ /* 0x002fda000bf06270 */
[----:B------:R-:W-:Y:S05]  /*54c0*/  @P0 EXIT ;  /* 0x000000000000094d */ /* 0x000fea0003800000 */
[----:B------:R-:W1:Y:S01]  /*54d0*/  LDCU.64 UR4, c[0x0][0x398] ;  /* 0x00007300ff0477ac */ /* 0x000e620008000a00 */
[----:B0-----:R-:W-:Y:S01]  /*54e0*/  MOV R3, R14 ;  /* 0x0000000e00037202 */ /* 0x001fe20000000f00 */
[----:B------:R-:W-:Y:S01]  /*54f0*/  IMAD.MOV.U32 R2, RZ, RZ, RZ ;  /* 0x000000ffff027224 */ /* 0x000fe200078e00ff */
[----:B------:R-:W-:Y:S01]  /*5500*/  ISETP.NE.AND P0, PT, R21, RZ, PT ;  /* 0x000000ff1500720c */ /* 0x000fe20003f05270 */
[----:B------:R-:W0:Y:S01]  /*5510*/  LDCU UR8, c[0x0][0x394] ;  /* 0x00007280ff0877ac */ /* 0x000e220008000800 */
[----:B------:R-:W2:Y:S01]  /*5520*/  LDCU.64 UR10, c[0x0][0x4c0] ;  /* 0x00009800ff0a77ac */ /* 0x000ea20008000a00 */
[----:B-1----:R-:W-:-:S05]  /*5530*/  IMAD.HI.U32 R2, R14, UR4, R2 ;  /* 0x000000040e027c27 */ /* 0x002fca000f8e0002 */
[----:B------:R-:W-:-:S05]  /*5540*/  SHF.R.U32.HI R3, RZ, UR5, R2 ;  /* 0x00000005ff037c19 */ /* 0x000fca0008011602 */
[----:B------:R-:W-:-:S04]  /*5550*/  IMAD.MOV R5, RZ, RZ, -R3 ;  /* 0x000000ffff057224 */ /* 0x000fc800078e0a03 */
        /* <DEDUP_REMOVED lines=284> */
[C---:B-1----:R-:W-:Y:S02]  /*6720*/  IMAD R15, R2.reuse, UR4, R15 ;  /* 0x00000004020f7c24 */ /* 0x042fe4000f8e020f */
[----:B0-----:R-:W-:Y:S02]  /*6730*/  @P0 IMAD R4, R11, R4, R5 ;  /* 0x000000040b040224 */ /* 0x001fe400078e0205 */
[----:B------:R-:W-:Y:S02]  /*6740*/  IMAD R0, R2, UR5, R0 ;  /* 0x0000000502007c24 */ /* 0x000fe4000f8e0200 */
[C---:B---3--:R-:W-:Y:S02]  /*6750*/  @P0 IMAD R15, R4.reuse, R12, R15 ;  /* 0x0000000c040f0224 */ /* 0x048fe400078e020f */
[----:B------:R-:W-:-:S07]  /*6760*/  @P0 IMAD R0, R4, R13, R0 ;  /* 0x0000000d04000224 */ /* 0x000fce00078e0200 */
.L_x_9913:
[----:B------:R-:W0:Y:S02]  /*6770*/  LDCU.64 UR4, c[0x0][0x590] ;  /* 0x0000b200ff0477ac */ /* 0x000e240008000a00 */
[----:B0-----:R-:W-:-:S04]  /*6780*/  IADD3 R8, P0, PT, R0, UR4, RZ ;  /* 0x0000000400087c10 */ /* 0x001fc8000ff1e0ff */
[----:B------:R-:W-:Y:S01]  /*6790*/  IADD3.X R9, PT, PT, RZ, UR5, RZ, P0, !PT ;  /* 0x00000005ff097c10 */ /* 0x000fe200087fe4ff */
[----:B------:R-:W0:Y:S05]  /*67a0*/  LDCU.64 UR4, c[0x0][0x588] ;  /* 0x0000b100ff0477ac */ /* 0x000e2a0008000a00 */
[----:B------:R-:W2:Y:S01]  /*67b0*/  LDG.E.128 R8, desc[UR6][R8.64] ;  /* 0x0000000608087981 */ /* 0x000ea2000c1e1d00 */
[----:B------:R-:W-:Y:S01]  /*67c0*/  BSSY.RECONVERGENT B1, `(.L_x_9914) ;  /* 0x0000158000017945 */ /* 0x000fe20003800200 */
[----:B0-----:R-:W-:-:S05]  /*67d0*/  IADD3 R14, P0, PT, R15, UR4, RZ ;  /* 0x000000040f0e7c10 */ /* 0x001fca000ff1e0ff */
[----:B------:R-:W-:-:S07]  /*67e0*/  IMAD.X R15, RZ, RZ, UR5, P0 ;  /* 0x00000005ff0f7e24 */ /* 0x000fce00080e06ff */
        /* <DEDUP_REMOVED lines=59> */
.L_x_9918:
[----:B------:R-:W-:Y:S05]  /*6ba0*/  BSYNC.RECONVERGENT B2 ;  /* 0x0000000000027941 */ /* 0x000fea0003800200 */
.L_x_9917:
        /* <DEDUP_REMOVED lines=36> */
.L_x_9920:
[----:B------:R-:W-:Y:S05]  /*6df0*/  BSYNC.RECONVERGENT B2 ;  /* 0x0000000000027941 */ /* 0x000fea0003800200 */
.L_x_9919:
        /* <DEDUP_REMOVED lines=19> */
.L_x_9916:
        /* <DEDUP_REMOVED lines=55> */
[----:B------:R-:W-:-:S07]  /*72a0*/  MOV R3, R0 ;  /* 0x0000000000037202 */ /* 0x000fce0000000f00 */
.L_x_9923:
[----:B------:R-:W-:Y:S05]  /*72b0*/  BSYNC.RECONVERGENT B2 ;  /* 0x0000000000027941 */ /* 0x000fea0003800200 */
.L_x_9922:
        /* <DEDUP_REMOVED lines=47> */
[----:B------:R-:W-:-:S04]  /*75b0*/  IMAD.MOV.U32 R5, RZ, RZ, R3 ;  /* 0x000000ffff057224 */ /* 0x000fc800078e0003 */
[----:B------:R-:W-:Y:S02]  /*75c0*/  FSETP.GT.AND P0, PT, |R4|, 1.469367938527859385e-39, PT ;  /* 0x001000000400780b */ /* 0x000fe40003f04200 */
[----:B------:R-:W-:-:S11]  /*75d0*/  MOV R4, R2 ;  /* 0x0000000200047202 */ /* 0x000fd60000000f00 */
[----:B------:R-:W-:Y:S05]  /*75e0*/  @P0 BRA P1, `(.L_x_9925) ;  /* 0x0000000000240947 */ /* 0x000fea0000800000 */
[----:B------:R-:W0:Y:S01]  /*75f0*/  LDCU.64 UR4, c[0x0][0x5b8] ;  /* 0x0000b700ff0477ac */ /* 0x000e220008000a00 */
[----:B------:R-:W-:Y:S01]  /*7600*/  MOV R6, R8 ;  /* 0x0000000800067202 */ /* 0x000fe20000000f00 */
[----:B------:R-:W-:Y:S01]  /*7610*/  IMAD.MOV.U32 R0, RZ, RZ, R9 ;  /* 0x000000ffff007224 */ /* 0x000fe200078e0009 */
[----:B------:R-:W-:Y:S02]  /*7620*/  MOV R3, 0x7660 ;  /* 0x0000766000037802 */ /* 0x000fe40000000f00 */
[----:B0-----:R-:W-:Y:S01]  /*7630*/  MOV R7, UR4 ;  /* 0x0000000400077c02 */ /* 0x001fe20008000f00 */
[----:B------:R-:W-:-:S07]  /*7640*/  IMAD.U32 R2, RZ, RZ, UR5 ;  /* 0x00000005ff027e24 */ /* 0x000fce000f8e00ff */
[----:B------:R-:W-:Y:S05]  /*7650*/  CALL.REL.NOINC `($__internal_29_$__cuda_sm20_div_rn_f64_full) ;  /* 0x0000000c00407944 */ /* 0x000fea0003c00000 */
[----:B------:R-:W-:Y:S01]  /*7660*/  MOV R6, R2 ;  /* 0x0000000200067202 */ /* 0x000fe20000000f00 */
[----:B------:R-:W-:-:S07]  /*7670*/  IMAD.MOV.U32 R7, RZ, RZ, R0 ;  /* 0x000000ffff077224 */ /* 0x000fce00078e0000 */
.L_x_9925:
[----:B------:R-:W-:Y:S05]  /*7680*/  BSYNC.RECONVERGENT B2 ;  /* 0x0000000000027941 */ /* 0x000fea0003800200 */
.L_x_9924:
[----:B------:R-:W-:Y:S05]  /*7690*/  BRA `(.L_x_9921) ;  /* 0x0000000400a87947 */ /* 0x000fea0003800000 */
.L_x_9915:
        /* <DEDUP_REMOVED lines=50> */
.L_x_9927:
[----:B------:R-:W-:Y:S05]  /*79c0*/  BSYNC.RECONVERGENT B2 ;  /* 0x0000000000027941 */ /* 0x000fea0003800200 */
.L_x_9926:
        /* <DEDUP_REMOVED lines=36> */
.L_x_9929:
[----:B------:R-:W-:Y:S05]  /*7c10*/  BSYNC.RECONVERGENT B2 ;  /* 0x0000000000027941 */ /* 0x000fea0003800200 */
.L_x_9928:
        /* <DEDUP_REMOVED lines=18> */
.L_x_9921:
[----:B------:R-:W-:Y:S05]  /*7d40*/  BSYNC.RECONVERGENT B1 ;  /* 0x0000000000017941 */ /* 0x000fea0003800200 */
.L_x_9914:
[----:B-1----:R-:W-:Y:S01]  /*7d50*/  STG.E.128 desc[UR6][R14.64], R4 ;  /* 0x000000040e007986 */ /* 0x002fe2000c101d06 */
[----:B------:R-:W-:Y:S05]  /*7d60*/  EXIT ;  /* 0x000000000000794d */ /* 0x000fea0003800000 */
        .weak           $__internal_28_$__cuda_sm20_dblrcp_rn_slowpath_v3
        .type           $__internal_28_$__cuda_sm20_dblrcp_rn_slowpath_v3,@function
        .size           $__internal_28_$__cuda_sm20_dblrcp_rn_slowpath_v3,($__internal_29_$__cuda_sm20_div_rn_f64_full - $__internal_28_$__cuda_sm20_dblrcp_rn_slowpath_v3)
$__internal_28_$__cuda_sm20_dblrcp_rn_slowpath_v3:
        /* <DEDUP_REMOVED lines=56> */
.L_x_9933:
        /* <DEDUP_REMOVED lines=33> */
.L_x_9931:
[----:B------:R-:W-:Y:S02]  /*8300*/  LOP3.LUT R7, R5, 0x80000, RZ, 0xfc, !PT ;  /* 0x0008000005077812 */ /* 0x000fe400078efcff */
[----:B------:R-:W-:-:S07]  /*8310*/  MOV R6, R4 ;  /* 0x0000000400067202 */ /* 0x000fce0000000f00 */
.L_x_9932:
[----:B------:R-:W-:Y:S05]  /*8320*/  BSYNC.RECONVERGENT B0 ;  /* 0x0000000000007941 */ /* 0x000fea0003800200 */
.L_x_9930:
[----:B------:R-:W-:Y:S01]  /*8330*/  IMAD.MOV.U32 R4, RZ, RZ, R0 ;  /* 0x000000ffff047224 */ /* 0x000fe200078e0000 */
[----:B------:R-:W-:-:S04]  /*8340*/  MOV R5, 0x0 ;  /* 0x0000000000057802 */ /* 0x000fc80000000f00 */
[----:B------:R-:W-:Y:S05]  /*8350*/  RET.REL.NODEC R4 `(_ZN2at6native18elementwise_kernelILi128ELi2EZNS0_22gpu_kernel_impl_nocastINS0_13AUnaryFunctorIN3c107complexIdEES6_S6_NS0_15binary_internal10DivFunctorIS6_EEEEEEvRNS_18TensorIteratorBaseERKT_EUliE_EEviT1_) ;  /* 0xffffff7c04287950 */ /* 0x000fea0003c3ffff */
        .weak           $__internal_29_$__cuda_sm20_div_rn_f64_full
        .type           $__internal_29_$__cuda_sm20_div_rn_f64_full,@function
        .size           $__internal_29_$__cuda_sm20_div_rn_f64_full,(.L_x_18219 - $__internal_29_$__cuda_sm20_div_rn_f64_full)
$__internal_29_$__cuda_sm20_div_rn_f64_full:
[----:B------:R-:W-:Y:S01]  /*8360*/  MOV R25, R2 ;  /* 0x0000000200197202 */ /* 0x000fe20000000f00 */
[--C-:B------:R-:W-:Y:S01]  /*8370*/  IMAD.MOV.U32 R16, RZ, RZ, R6.reuse ;  /* 0x000000ffff107224 */ /* 0x100fe200078e0006 */
[----:B------:R-:W-:Y:S01]  /*8380*/  LOP3.LUT R18, R0, 0x800fffff, RZ, 0xc0, !PT ;  /* 0x800fffff00127812 */ /* 0x000fe200078ec0ff */
[----:B------:R-:W-:Y:S01]  /*8390*/  IMAD.MOV.U32 R24, RZ, RZ, R7 ;  /* 0x000000ffff187224 */ /* 0x000fe200078e0007 */
[C---:B------:R-:W-:Y:S01]  /*83a0*/  FSETP.GEU.AND P2, PT, |R25|.reuse, 1.469367938527859385e-39, PT ;  /* 0x001000001900780b */ /* 0x040fe20003f4e200 */
[----:B------:R-:W-:Y:S01]  /*83b0*/  BSSY.RECONVERGENT B0, `(.L_x_9934) ;  /* 0x0000081000007945 */ /* 0x000fe20003800200 */
[----:B------:R-:W-:Y:S02]  /*83c0*/  MOV R17, R0 ;  /* 0x0000000000117202 */ /* 0x000fe40000000f00 */
[----:B------:R-:W-:Y:S01]  /*83d0*/  LOP3.LUT R19, R18, 0x3ff00000, RZ, 0xfc, !PT ;  /* 0x3ff0000012137812 */ /* 0x000fe200078efcff */
[----:B------:R-:W-:Y:S01]  /*83e0*/  IMAD.MOV.U32 R18, RZ, RZ, R6 ;  /* 0x000000ffff127224 */ /* 0x000fe200078e0006 */
[----:B------:R-:W-:-:S02]  /*83f0*/  LOP3.LUT R2, R25, 0x7ff00000, RZ, 0xc0, !PT ;  /* 0x7ff0000019027812 */ /* 0x000fc400078ec0ff */
[C---:B------:R-:W-:Y:S02]  /*8400*/  FSETP.GEU.AND P0, PT, |R0|.reuse, 1.469367938527859385e-39, PT ;  /* 0x001000000000780b */ /* 0x040fe40003f0e200 */
[----:B------:R-:W-:Y:S01]  /*8410*/  LOP3.LUT R13, R0, 0x7ff00000, RZ, 0xc0, !PT ;  /* 0x7ff00000000d7812 */ /* 0x000fe200078ec0ff */
[----:B------:R-:W-:Y:S01]  /*8420*/  IMAD.MOV.U32 R0, RZ, RZ, 0x1ca00000 ;  /* 0x1ca00000ff007424 */ /* 0x000fe200078e00ff */
[----:B------:R-:W-:Y:S02]  /*8430*/  MOV R22, R24 ;  /* 0x0000001800167202 */ /* 0x000fe40000000f00 */
[----:B------:R-:W-:Y:S02]  /*8440*/  @!P2 LOP3.LUT R6, R17, 0x7ff00000, RZ, 0xc0, !PT ;  /* 0x7ff000001106a812 */ /* 0x000fe400078ec0ff */
[C---:B------:R-:W-:Y:S02]  /*8450*/  ISETP.GE.U32.AND P1, PT, R2.reuse, R13, PT ;  /* 0x0000000d0200720c */ /* 0x040fe40003f26070 */
[----:B------:R-:W-:-:S02]  /*8460*/  @!P2 ISETP.GE.U32.AND P3, PT, R2, R6, PT ;  /* 0x000000060200a20c */ /* 0x000fc40003f66070 */
[C---:B------:R-:W-:Y:S01]  /*8470*/  SEL R7, R0.reuse, 0x63400000, !P1 ;  /* 0x6340000000077807 */ /* 0x040fe20004800000 */
[----:B------:R-:W0:Y:S01]  /*8480*/  @!P0 DMUL R18, R16, 8.98846567431157953865e+307 ;  /* 0x7fe0000010128828 */ /* 0x000e220000000000 */
[----:B------:R-:W-:Y:S01]  /*8490*/  @!P2 SEL R6, R0, 0x63400000, !P3 ;  /* 0x634000000006a807 */ /* 0x000fe20005800000 */
[----:B0-----:R-:W0:Y:S01]  /*84a0*/  MUFU.RCP64H R29, R19 ;  /* 0x00000013001d7308 */ /* 0x001e220000001800 */
[--C-:B------:R-:W-:Y:S02]  /*84b0*/  LOP3.LUT R23, R7, 0x800fffff, R25.reuse, 0xf8, !PT ;  /* 0x800fffff07177812 */ /* 0x100fe400078ef819 */
[----:B------:R-:W-:Y:S02]  /*84c0*/  @!P2 LOP3.LUT R6, R6, 0x80000000, R25, 0xf8, !PT ;  /* 0x800000000606a812 */ /* 0x000fe400078ef819 */
[----:B------:R-:W-:Y:S02]  /*84d0*/  MOV R12, R2 ;  /* 0x00000002000c7202 */ /* 0x000fe40000000f00 */
[----:B------:R-:W-:Y:S01]  /*84e0*/  @!P2 LOP3.LUT R7, R6, 0x100000, RZ, 0xfc, !PT ;  /* 0x001000000607a812 */ /* 0x000fe200078efcff */
[----:B------:R-:W-:Y:S01]  /*84f0*/  @!P2 IMAD.MOV.U32 R6, RZ, RZ, RZ ;  /* 0x000000ffff06a224 */ /* 0x000fe200078e00ff */
[----:B------:R-:W-:-:S02]  /*8500*/  @!P0 LOP3.LUT R13, R19, 0x7ff00000, RZ, 0xc0, !PT ;  /* 0x7ff00000130d8812 */ /* 0x000fc400078ec0ff */
[----:B------:R-:W-:-:S15]  /*8510*/  MOV R28, 0x1 ;  /* 0x00000001001c7802 */ /* 0x000fde0000000f00 */
[----:B------:R-:W-:-:S15]  /*8520*/  NOP ;  /* 0x0000000000007918 */ /* 0x000fde0000000000 */
[----:B------:R-:W-:-:S15]  /*8530*/  NOP ;  /* 0x0000000000007918 */ /* 0x000fde0000000000 */
[----:B------:R-:W-:-:S06]  /*8540*/  NOP ;  /* 0x0000000000007918 */ /* 0x000fcc0000000000 */
        /* <DEDUP_REMOVED lines=46> */
[----:B------:R-:W-:Y:S01]  /*8830*/  LOP3.LUT R6, R17, 0x7ff00000, RZ, 0xc0, !PT ;  /* 0x7ff0000011067812 */ /* 0x000fe200078ec0ff */
[----:B------:R-:W-:-:S03]  /*8840*/  IMAD.MOV.U32 R12, RZ, RZ, RZ ;  /* 0x000000ffff0c7224 */ /* 0x000fc600078e00ff */
[CC--:B------:R-:W-:Y:S02]  /*8850*/  VIADDMNMX R7, R2.reuse, -R6.reuse, 0xb9600000, !PT ;  /* 0xb960000002077446 */ /* 0x0c0fe40007800906 */
[----:B------:R-:W-:Y:S02]  /*8860*/  ISETP.GE.U32.AND P0, PT, R2, R6, PT ;  /* 0x000000060200720c */ /* 0x000fe40003f06070 */
[----:B------:R-:W-:Y:S02]  /*8870*/  VIMNMX R7, PT, PT, R7, 0x46a00000, PT ;  /* 0x46a0000007077848 */ /* 0x000fe40003fe0100 */
[----:B------:R-:W-:-:S05]  /*8880*/  SEL R0, R0, 0x63400000, !P0 ;  /* 0x6340000000007807 */ /* 0x000fca0004000000 */
[----:B------:R-:W-:-:S05]  /*8890*/  IMAD.IADD R0, R7, 0x1, -R0 ;  /* 0x0000000107007824 */ /* 0x000fca00078e0a00 */
        /* <DEDUP_REMOVED lines=26> */
.L_x_9935:
        /* <DEDUP_REMOVED lines=14> */
[----:B------:R-:W-:Y:S01]  /*8b20*/  @P0 IMAD.MOV.U32 R6, RZ, RZ, RZ ;  /* 0x000000ffff060224 */ /* 0x000fe200078e00ff */
[----:B------:R-:W-:Y:S01]  /*8b30*/  @P0 MOV R7, R0 ;  /* 0x0000000000070202 */ /* 0x000fe20000000f00 */
[----:B------:R-:W-:Y:S06]  /*8b40*/  BRA `(.L_x_9936) ;  /* 0x00000000001c7947 */ /* 0x000fec0003800000 */
.L_x_9938:
[----:B------:R-:W-:Y:S01]  /*8b50*/  LOP3.LUT R0, R17, 0x80000, RZ, 0xfc, !PT ;  /* 0x0008000011007812 */ /* 0x000fe200078efcff */
[----:B------:R-:W-:-:S03]  /*8b60*/  IMAD.MOV.U32 R6, RZ, RZ, R16 ;  /* 0x000000ffff067224 */ /* 0x000fc600078e0010 */
[----:B------:R-:W-:Y:S01]  /*8b70*/  MOV R7, R0 ;  /* 0x0000000000077202 */ /* 0x000fe20000000f00 */
[----:B------:R-:W-:Y:S06]  /*8b80*/  BRA `(.L_x_9936) ;  /* 0x00000000000c7947 */ /* 0x000fec0003800000 */
.L_x_9937:
[----:B------:R-:W-:Y:S01]  /*8b90*/  LOP3.LUT R0, R25, 0x80000, RZ, 0xfc, !PT ;  /* 0x0008000019007812 */ /* 0x000fe200078efcff */
[----:B------:R-:W-:-:S03]  /*8ba0*/  IMAD.MOV.U32 R6, RZ, RZ, R24 ;  /* 0x000000ffff067224 */ /* 0x000fc600078e0018 */
[----:B------:R-:W-:-:S07]  /*8bb0*/  MOV R7, R0 ;  /* 0x0000000000077202 */ /* 0x000fce0000000f00 */
.L_x_9936:
[----:B------:R-:W-:Y:S05]  /*8bc0*/  BSYNC.RECONVERGENT B0 ;  /* 0x0000000000007941 */ /* 0x000fea0003800200 */
.L_x_9934:
[----:B------:R-:W-:Y:S01]  /*8bd0*/  IMAD.MOV.U32 R2, RZ, RZ, R6 ;  /* 0x000000ffff027224 */ /* 0x000fe200078e0006 */
[----:B------:R-:W-:Y:S01]  /*8be0*/  MOV R0, R7 ;  /* 0x0000000700007202 */ /* 0x000fe20000000f00 */
[----:B------:R-:W-:Y:S02]  /*8bf0*/  IMAD.MOV.U32 R6, RZ, RZ, R3 ;  /* 0x000000ffff067224 */ /* 0x000fe400078e0003 */
[----:B------:R-:W-:-:S04]  /*8c00*/  HFMA2 R7, -RZ, RZ, 0, 0 ;  /* 0x00000000ff077431 */ /* 0x000fc800000001ff */
[----:B------:R-:W-:Y:S05]  /*8c10*/  RET.REL.NODEC R6 `(_ZN2at6native18elementwise_kernelILi128ELi2EZNS0_22gpu_kernel_impl_nocastINS0_13AUnaryFunctorIN3c107complexIdEES6_S6_NS0_15binary_internal10DivFunctorIS6_EEEEEEvRNS_18TensorIteratorBaseERKT_EUliE_EEviT1_) ;  /* 0xffffff7006f87950 */ /* 0x000fea0003c3ffff */
.L_x_9939:
        /* <DEDUP_REMOVED lines=14> */
.L_x_18219:


//--------------------- .text._ZN2at6native27unrolled_elementwise_kernelINS0_13AUnaryFunctorIN3c107complexIdEES5_S5_NS0_15binary_internal10DivFunctorIS5_EEEESt5arrayIPcLm2EELi4E23TrivialOffsetCalculatorILi1EjESE_NS0_6memory15LoadWithoutCastENSF_16StoreWithoutCastEEEviT_T0_T2_T3_T4_T5_ --------------------------
	.section	.text._ZN2at6native27unrolled_elementwise_kernelINS0_13AUnaryFunctorIN3c107complexIdEES5_S5_NS0_15binary_internal10DivFunctorIS5_EEEESt5arrayIPcLm2EELi4E23TrivialOffsetCalculatorILi1EjESE_NS0_6memory15LoadWithoutCastENSF_16StoreWithoutCastEEEviT_T0_T2_T3_T4_T5_,"ax",@progbits
	.align	128
        .global         _ZN2at6native27unrolled_elementwise_kernelINS0_13AUnaryFunctorIN3c107complexIdEES5_S5_NS0_15binary_internal10DivFunctorIS5_EEEESt5arrayIPcLm2EELi4E23TrivialOffsetCalculatorILi1EjESE_NS0_6memory15LoadWithoutCastENSF_16StoreWithoutCastEEEviT_T0_T2_T3_T4_T5_
        .type           _ZN2at6native27unrolled_elementwise_kernelINS0_13AUnaryFunctorIN3c107complexIdEES5_S5_NS0_15binary_internal10DivFunctorIS5_EEEESt5arrayIPcLm2EELi4E23TrivialOffsetCalculatorILi1EjESE_NS0_6memory15LoadWithoutCastENSF_16StoreWithoutCastEEEviT_T0_T2_T3_T4_T5_,@function
        .size           _ZN2at6native27unrolled_elementwise_kernelINS0_13AUnaryFunctorIN3c107complexIdEES5_S5_NS0_15binary_internal10DivFunctorIS5_EEEESt5arrayIPcLm2EELi4E23TrivialOffsetCalculatorILi1EjESE_NS0_6memory15LoadWithoutCastENSF_16StoreWithoutCastEEEviT_T0_T2_T3_T4_T5_,(.L_x_18221 - _ZN2at6native27unrolled_elementwise_kernelINS0_13AUnaryFunctorIN3c107complexIdEES5_S5_NS0_15binary_internal10DivFunctorIS5_EEEESt5arrayIPcLm2EELi4E23TrivialOffsetCalculatorILi1EjESE_NS0_6memory15LoadWithoutCastENSF_16StoreWithoutCastEEEviT_T0_T2_T3_T4_T5_)
        .other          _ZN2at6native27unrolled_elementwise_kernelINS0_13AUnaryFunctorIN3c107complexIdEES5_S5_NS0_15binary_internal10DivFunctorIS5_EEEESt5arrayIPcLm2EELi4E23TrivialOffsetCalculatorILi1EjESE_NS0_6memory15LoadWithoutCastENSF_16StoreWithoutCastEEEviT_T0_T2_T3_T4_T5_,@"STO_CUDA_ENTRY STV_DEFAULT"
_ZN2at6native27unrolled_elementwise_kernelINS0_13AUnaryFunctorIN3c107complexIdEES5_S5_NS0_15binary_internal10DivFunctorIS5_EEEESt5arrayIPcLm2EELi4E23TrivialOffsetCalculatorILi1EjESE_NS0_6memory15LoadWithoutCastENSF_16StoreWithoutCastEEEviT_T0_T2_T3_T4_T5_:
.text._ZN2at6native27unrolled_elementwise_kernelINS0_13AUnaryFunctorIN3c107complexIdEES5_S5_NS0_15binary_internal10DivFunctorIS5_EEEESt5arrayIPcLm2EELi4E23TrivialOffsetCalculatorILi1EjESE_NS0_6memory15LoadWithoutCastENSF_16StoreWithoutCastEEEviT_T0_T2_T3_T4_T5_:
[----:B------:R-:W-:Y:S01]  /*0000*/  LDC R1, c[0x0][0x37c] ;  /* 0x0000df00ff017b82 */ /* 0x000fe20000000800 */
[----:B------:R-:W0:Y:S07]  /*0010*/  S2R R0, SR_CTAID.X ;  /* 0x0000000000007919 */ /* 0x000e2e0000002500 */
[----:B------:R-:W0:Y:S01]  /*0020*/  LDC R3, c[0x0][0x380] ;  /* 0x0000e000ff037b82 */ /* 0x000e220000000800 */
[----:B------:R-:W1:Y:S01]  /*0030*/  LDCU.64 UR4, c[0x0][0x358] ;  /* 0x00006b00ff0477ac */ /* 0x000e620008000a00 */
[----:B------:R-:W-:Y:S01]  /*0040*/  CS2R R26, SRZ ;  /* 0x00000000001a7805 */ /* 0x000fe2000001ff00 */
[----:B------:R-:W2:Y:S01]  /*0050*/  S2R R11, SR_TID.X ;  /* 0x00000000000b7919 */ /* 0x000ea20000002100 */
[----:B------:R-:W-:-:S02]  /*0060*/  CS2R R24, SRZ ;  /* 0x0000000000187805 */ /* 0x000fc4000001ff00 */
[----:B------:R-:W-:Y:S02]  /*0070*/  CS2R R22, SRZ ;  /* 0x0000000000167805 */ /* 0x000fe4000001ff00 */
[----:B------:R-:W-:Y:S01]  /*0080*/  CS2R R20, SRZ ;  /* 0x0000000000147805 */ /* 0x000fe2000001ff00 */
[----:B0-----:R-:W-:Y:S02]  /*0090*/  IMAD R2, R0, -0x200, R3 ;  /* 0xfffffe0000027824 */ /* 0x001fe400078e0203 */
[----:B--2---:R-:W-:-:S03]  /*00a0*/  IMAD.MOV.U32 R3, RZ, RZ, R11 ;  /* 0x000000ffff037224 */ /* 0x004fc600078e000b */
[----:B------:R-:W-:-:S13]  /*00b0*/  ISETP.GE.AND P0, PT, R11, R2, PT ;  /* 0x000000020b00720c */ /* 0x000fda0003f06270 */
[----:B------:R-:W-:Y:S01]  /*00c0*/  @!P0 VIADD R11, R3, 0x80 ;  /* 0x00000080030b8836 */ /* 0x000fe20000000000 */
[----:B------:R-:W0:Y:S01]  /*00d0*/  @!P0 LDC.64 R4, c[0x0][0x3b8] ;  /* 0x0000ee00ff048b82 */ /* 0x000e220000000a00 */
[----:B------:R-:W-:-:S03]  /*00e0*/  @!P0 LEA R13, R0, R3, 0x9 ;  /* 0x00000003000d8211 */ /* 0x000fc600078e48ff */
[----:B------:R-:W-:-:S13]  /*00f0*/  ISETP.GE.AND P1, PT, R11, R2, PT ;  /* 0x000000020b00720c */ /* 0x000fda0003f26270 */
[----:B------:R-:W-:Y:S01]  /*0100*/  @!P1 IMAD R15, R0, 0x200, R11 ;  /* 0x00000200000f9824 */ /* 0x000fe200078e020b */
[----:B------:R-:W2:Y:S01]  /*0110*/  @!P1 LDC.64 R6, c[0x0][0x3b8] ;  /* 0x0000ee00ff069b82 */ /* 0x000ea20000000a00 */
[----:B------:R-:W-:-:S05]  /*0120*/  @!P1 VIADD R11, R11, 0x80 ;  /* 0x000000800b0b9836 */ /* 0x000fca0000000000 */
[----:B------:R-:W-:Y:S01]  /*0130*/  ISETP.GE.AND P3, PT, R11, R2, PT ;  /* 0x000000020b00720c */ /* 0x000fe20003f66270 */
[----:B0-----:R-:W-:Y:S01]  /*0140*/  @!P0 IMAD.WIDE.U32 R4, R13, 0x10, R4 ;  /* 0x000000100d048825 */ /* 0x001fe200078e0004 */
[----:B------:R-:W-:-:S04]  /*0150*/  CS2R R12, SRZ ;  /* 0x00000000000c7805 */ /* 0x000fc8000001ff00 */
[----:B-1----:R0:W5:Y:S07]  /*0160*/  @!P0 LDG.E.128 R20, desc[UR4][R4.64] ;  /* 0x0000000404148981 */ /* 0x00216e000c1e1d00 */
[----:B------:R-:W-:Y:S01]  /*0170*/  @!P3 IMAD R31, R0, 0x200, R11 ;  /* 0x00000200001fb824 */ /* 0x000fe200078e020b */
[----:B------:R-:W1:Y:S01]  /*0180*/  @!P3 LDC.64 R8, c[0x0][0x3b8] ;  /* 0x0000ee00ff08bb82 */ /* 0x000e620000000a00 */
[----:B------:R-:W-:Y:S02]  /*0190*/  @!P3 VIADD R11, R11, 0x80 ;  /* 0x000000800b0bb836 */ /* 0x000fe40000000000 */
[----:B--2---:R-:W-:Y:S01]  /*01a0*/  @!P1 IMAD.WIDE.U32 R6, R15, 0x10, R6 ;  /* 0x000000100f069825 */ /* 0x004fe200078e0006 */
[----:B------:R-:W-:-:S02]  /*01b0*/  CS2R R14, SRZ ;  /* 0x00000000000e7805 */ /* 0x000fc4000001ff00 */
[----:B------:R-:W-:Y:S02]  /*01c0*/  ISETP.GE.AND P2, PT, R11, R2, PT ;  /* 0x000000020b00720c */ /* 0x000fe40003f46270 */
[----:B------:R0:W5:Y:S11]  /*01d0*/  @!P1 LDG.E.128 R24, desc[UR4][R6.64] ;  /* 0x0000000406189981 */ /* 0x000176000c1e1d00 */
[----:B------:R-:W2:Y:S01]  /*01e0*/  @!P2 LDC.64 R28, c[0x0][0x3b8] ;  /* 0x0000ee00ff1cab82 */ /* 0x000ea20000000a00 */
[----:B------:R-:W-:-:S02]  /*01f0*/  @!P2 IMAD R11, R0, 0x200, R11 ;  /* 0x00000200000ba824 */ /* 0x000fc400078e020b */
[----:B-1----:R-:W-:Y:S01]  /*0200*/  @!P3 IMAD.WIDE.U32 R30, R31, 0x10, R8 ;  /* 0x000000101f1eb825 */ /* 0x002fe200078e0008 */
[----:B------:R-:W-:-:S03]  /*0210*/  CS2R R8, SRZ ;  /* 0x0000000000087805 */ /* 0x000fc6000001ff00 */
[----:B--2---:R-:W-:Y:S01]  /*0220*/  @!P2 IMAD.WIDE.U32 R28, R11, 0x10, R28 ;  /* 0x000000100b1ca825 */ /* 0x004fe200078e001c */
[----:B------:R-:W-:-:S04]  /*0230*/  CS2R R10, SRZ ;  /* 0x00000000000a7805 */ /* 0x000fc8000001ff00 */
[----:B------:R0:W5:Y:S04]  /*0240*/  @!P2 LDG.E.128 R12, desc[UR4][R28.64] ;  /* 0x000000041c0ca981 */ /* 0x000168000c1e1d00 */
[----:B------:R0:W5:Y:S01]  /*0250*/  @!P3 LDG.E.128 R8, desc[UR4][R30.64] ;  /* 0x000000041e08b981 */ /* 0x000162000c1e1d00 */
[----:B------:R-:W-:Y:S01]  /*0260*/  ISETP.GE.AND P0, PT, R3, R2, PT ;  /* 0x000000020300720c */ /* 0x000fe20003f06270 */
[----:B------:R-:W-:Y:S01]  /*0270*/  BSSY.RECONVERGENT B1, `(.L_x_9940) ;  /* 0x0000157000017945 */ /* 0x000fe20003800200 */
[----:B------:R-:W-:Y:S02]  /*0280*/  CS2R R18, SRZ ;  /* 0x0000000000127805 */ /* 0x000fe4000001ff00 */
[----:B------:R-:W-:-:S09]  /*0290*/  CS2R R16, SRZ ;  /* 0x0000000000107805 */ /* 0x000fd2000001ff00 */
[----:B0-----:R-:W-:Y:S05]  /*02a0*/  @P0 BRA `(.L_x_9941) ;  /* 0x00000014004c0947 */ /* 0x001fea0003800000 */
        /* <DEDUP_REMOVED lines=62> */
[----:B------:R-:W-:Y:S05]  /*0690*/  CALL.REL.NOINC `($__internal_31_$__cuda_sm20_div_rn_f64_full) ;  /* 0x0000005800887944 */ /* 0x000fea0003c00000 */
[----:B------:R-:W-:Y:S01]  /*06a0*/  IMAD.MOV.U32 R16, RZ, RZ, R42 ;  /* 0x000000ffff107224 */ /* 0x000fe200078e002a */
[----:B------:R-:W-:-:S07]  /*06b0*/  MOV R17, R43 ;  /* 0x0000002b00117202 */ /* 0x000fce0000000f00 */
.L_x_9945:
[----:B------:R-:W-:Y:S05]  /*06c0*/  BSYNC.RECONVERGENT B2 ;  /* 0x0000000000027941 */ /* 0x000fea0003800200 */
.L_x_9944:
        /* <DEDUP_REMOVED lines=54> */
[----:B------:R-:W-:Y:S02]  /*0a30*/  IMAD.MOV.U32 R18, RZ, RZ, R42 ;  /* 0x000000ffff127224 */ /* 0x000fe400078e002a */
[----:B------:R-:W-:-:S07]  /*0a40*/  IMAD.MOV.U32 R19, RZ, RZ, R43 ;  /* 0x000000ffff137224 */ /* 0x000fce00078e002b */
.L_x_9947:
[----:B------:R-:W-:Y:S05]  /*0a50*/  BSYNC.RECONVERGENT B2 ;  /* 0x0000000000027941 */ /* 0x000fea0003800200 */
.L_x_9946:
[----:B------:R-:W-:Y:S05]  /*0a60*/  BRA `(.L_x_9941) ;  /* 0x0000000c005c7947 */ /* 0x000fea0003800000 */
.L_x_9943:
[----:B------:R-:W0:Y:S01]  /*0a70*/  MUFU.RCP64H R5, R21 ;  /* 0x0000001500057308 */ /* 0x000e220000001800 */
        /* <DEDUP_REMOVED lines=47> */
[----:B------:R-:W-:Y:S05]  /*0d70*/  CALL.REL.NOINC `($__internal_31_$__cuda_sm20_div_rn_f64_full) ;  /* 0x0000005000d07944 */ /* 0x000fea0003c00000 */
[----:B------:R-:W-:Y:S01]  /*0d80*/  IMAD.MOV.U32 R4, RZ, RZ, R42 ;  /* 0x000000ffff047224 */ /* 0x000fe200078e002a */
[----:B------:R-:W-:-:S07]  /*0d90*/  MOV R5, R43 ;  /* 0x0000002b00057202 */ /* 0x000fce0000000f00 */
.L_x_9949:
[----:B------:R-:W-:Y:S05]  /*0da0*/  BSYNC.RECONVERGENT B2 ;  /* 0x0000000000027941 */ /* 0x000fea0003800200 */
.L_x_9948:
        /* <DEDUP_REMOVED lines=35> */
[----:B------:R-:W-:Y:S05]  /*0fe0*/  CALL.REL.NOINC `($__internal_30_$__cuda_sm20_dblrcp_rn_slowpath_v3) ;  /* 0x0000004800b87944 */ /* 0x000fea0003c00000 */
.L_x_9951:
[----:B------:R-:W-:Y:S05]  /*0ff0*/  BSYNC.RECONVERGENT B2 ;  /* 0x0000000000027941 */ /* 0x000fea0003800200 */
.L_x_9950:
        /* <DEDUP_REMOVED lines=19> */
.L_x_9942:
        /* <DEDUP_REMOVED lines=48> */
[----:B------:R-:W-:Y:S05]  /*1430*/  CALL.REL.NOINC `($__internal_31_$__cuda_sm20_div_rn_f64_full) ;  /* 0x0000004c00207944 */ /* 0x000fea0003c00000 */
[----:B------:R-:W-:Y:S02]  /*1440*/  IMAD.MOV.U32 R4, RZ, RZ, R42 ;  /* 0x000000ffff047224 */ /* 0x000fe400078e002a */
[----:B------:R-:W-:-:S07]  /*1450*/  IMAD.MOV.U32 R5, RZ, RZ, R43 ;  /* 0x000000ffff057224 */ /* 0x000fce00078e002b */
.L_x_9953:
[----:B------:R-:W-:Y:S05]  /*1460*/  BSYNC.RECONVERGENT B2 ;  /* 0x0000000000027941 */ /* 0x000fea0003800200 */
.L_x_9952:
        /* <DEDUP_REMOVED lines=36> */
.L_x_9955:
[----:B------:R-:W-:Y:S05]  /*16b0*/  BSYNC.RECONVERGENT B2 ;  /* 0x0000000000027941 */ /* 0x000fea0003800200 */
.L_x_9954:
        /* <DEDUP_REMOVED lines=18> */
.L_x_9941:
[----:B------:R-:W-:Y:S05]  /*17e0*/  BSYNC.RECONVERGENT B1 ;  /* 0x0000000000017941 */ /* 0x000fea0003800200 */
.L_x_9940:
[----:B------:R-:W-:Y:S01]  /*17f0*/  VIADD R35, R3, 0x80 ;  /* 0x0000008003237836 */ /* 0x000fe20000000000 */
[----:B------:R-:W-:Y:S01]  /*1800*/  BSSY.RECONVERGENT B1, `(.L_x_9956) ;  /* 0x0000158000017945 */ /* 0x000fe20003800200 */
[----:B-----5:R-:W-:Y:S02]  /*1810*/  CS2R R22, SRZ ;  /* 0x0000000000167805 */ /* 0x020fe4000001ff00 */
[----:B------:R-:W-:Y:S02]  /*1820*/  CS2R R20, SRZ ;  /* 0x0000000000147805 */ /* 0x000fe4000001ff00 */
        /* <DEDUP_REMOVED lines=59> */
[----:B-1----:R-:W-:Y:S05]  /*1be0*/  CALL.REL.NOINC `($__internal_31_$__cuda_sm20_div_rn_f64_full) ;  /* 0x0000004400347944 */ /* 0x002fea0003c00000 */
[----:B------:R-:W-:Y:S02]  /*1bf0*/  IMAD.MOV.U32 R4, RZ, RZ, R42 ;  /* 0x000000ffff047224 */ /* 0x000fe400078e002a */
[----:B------:R-:W-:-:S07]  /*1c00*/  IMAD.MOV.U32 R5, RZ, RZ, R43 ;  /* 0x000000ffff057224 */ /* 0x000fce00078e002b */
.L_x_9961:
[----:B------:R-:W-:Y:S05]  /*1c10*/  BSYNC.RECONVERGENT B2 ;  /* 0x0000000000027941 */ /* 0x000fea0003800200 */
.L_x_9960:
        /* <DEDUP_REMOVED lines=35> */
[----:B-1----:R-:W-:Y:S05]  /*1e50*/  CALL.REL.NOINC `($__internal_30_$__cuda_sm20_dblrcp_rn_slowpath_v3) ;  /* 0x0000003c001c7944 */ /* 0x002fea0003c00000 */
.L_x_9963:
[----:B------:R-:W-:Y:S05]  /*1e60*/  BSYNC.RECONVERGENT B2 ;  /* 0x0000000000027941 */ /* 0x000fea0003800200 */
.L_x_9962:
        /* <DEDUP_REMOVED lines=19> */
.L_x_9959:
        /* <DEDUP_REMOVED lines=53> */
[----:B-1----:R-:W-:Y:S05]  /*22f0*/  CALL.REL.NOINC `($__internal_31_$__cuda_sm20_div_rn_f64_full) ;  /* 0x0000003c00707944 */ /* 0x002fea0003c00000 */
[----:B------:R-:W-:Y:S02]  /*2300*/  IMAD.MOV.U32 R20, RZ, RZ, R42 ;  /* 0x000000ffff147224 */ /* 0x000fe400078e002a */
[----:B------:R-:W-:-:S07]  /*2310*/  IMAD.MOV.U32 R21, RZ, RZ, R43 ;  /* 0x000000ffff157224 */ /* 0x000fce00078e002b */
.L_x_9965:
[----:B------:R-:W-:Y:S05]  /*2320*/  BSYNC.RECONVERGENT B2 ;  /* 0x0000000000027941 */ /* 0x000fea0003800200 */
.L_x_9964:
        /* <DEDUP_REMOVED lines=53> */
[----:B-1----:R-:W-:Y:S05]  /*2680*/  CALL.REL.NOINC `($__internal_31_$__cuda_sm20_div_rn_f64_full) ;  /* 0x00000038008c7944 */ /* 0x002fea0003c00000 */
[----:B------:R-:W-:Y:S01]  /*2690*/  MOV R22, R42 ;  /* 0x0000002a00167202 */ /* 0x000fe20000000f00 */
[----:B------:R-:W-:-:S07]  /*26a0*/  IMAD.MOV.U32 R23, RZ, RZ, R43 ;  /* 0x000000ffff177224 */ /* 0x000fce00078e002b */
.L_x_9967:
[----:B------:R-:W-:Y:S05]  /*26b0*/  BSYNC.RECONVERGENT B2 ;  /* 0x0000000000027941 */ /* 0x000fea0003800200 */
.L_x_9966:
[----:B------:R-:W-:Y:S05]  /*26c0*/  BRA `(.L_x_9957) ;  /* 0x0000000400ac7947 */ /* 0x000fea0003800000 */
.L_x_9958:
        /* <DEDUP_REMOVED lines=48> */
[----:B-1----:R-:W-:Y:S05]  /*29d0*/  CALL.REL.NOINC `($__internal_31_$__cuda_sm20_div_rn_f64_full) ;  /* 0x0000003400b87944 */ /* 0x002fea0003c00000 */
[----:B------:R-:W-:Y:S02]  /*29e0*/  IMAD.MOV.U32 R4, RZ, RZ, R42 ;  /* 0x000000ffff047224 */ /* 0x000fe400078e002a */
[----:B------:R-:W-:-:S07]  /*29f0*/  IMAD.MOV.U32 R5, RZ, RZ, R43 ;  /* 0x000000ffff057224 */ /* 0x000fce00078e002b */
.L_x_9969:
[----:B------:R-:W-:Y:S05]  /*2a00*/  BSYNC.RECONVERGENT B2 ;  /* 0x0000000000027941 */ /* 0x000fea0003800200 */
.L_x_9968:
        /* <DEDUP_REMOVED lines=35> */
[----:B-1----:R-:W-:Y:S05]  /*2c40*/  CALL.REL.NOINC `($__internal_30_$__cuda_sm20_dblrcp_rn_slowpath_v3) ;  /* 0x0000002c00a07944 */ /* 0x002fea0003c00000 */
.L_x_9971:
[----:B------:R-:W-:Y:S05]  /*2c50*/  BSYNC.RECONVERGENT B2 ;  /* 0x0000000000027941 */ /* 0x000fea0003800200 */
.L_x_9970:
        /* <DEDUP_REMOVED lines=18> */
.L_x_9957:
[----:B------:R-:W-:Y:S05]  /*2d80*/  BSYNC.RECONVERGENT B1 ;  /* 0x0000000000017941 */ /* 0x000fea0003800200 */
.L_x_9956:
[----:B0--3--:R-:W-:Y:S01]  /*2d90*/  VIADD R5, R3, 0x100 ;  /* 0x0000010003057836 */ /* 0x009fe20000000000 */
[----:B------:R-:W-:Y:S01]  /*2da0*/  BSSY.RECONVERGENT B1, `(.L_x_9972) ;  /* 0x0000157000017945 */ /* 0x000fe20003800200 */
[----:B------:R-:W-:Y:S02]  /*2db0*/  CS2R R26, SRZ ;  /* 0x00000000001a7805 */ /* 0x000fe4000001ff00 */
[----:B------:R-:W-:Y:S02]  /*2dc0*/  CS2R R24, SRZ ;  /* 0x0000000000187805 */ /* 0x000fe4000001ff00 */
        /* <DEDUP_REMOVED lines=59> */
[----:B-12---:R-:W-:Y:S05]  /*3180*/  CALL.REL.NOINC `($__internal_31_$__cuda_sm20_div_rn_f64_full) ;  /* 0x0000002c00cc7944 */ /* 0x006fea0003c00000 */
[----:B------:R-:W-:Y:S02]  /*3190*/  IMAD.MOV.U32 R4, RZ, RZ, R42 ;  /* 0x000000ffff047224 */ /* 0x000fe400078e002a */
[----:B------:R-:W-:-:S07]  /*31a0*/  IMAD.MOV.U32 R5, RZ, RZ, R43 ;  /* 0x000000ffff057224 */ /* 0x000fce00078e002b */
.L_x_9977:
[----:B------:R-:W-:Y:S05]  /*31b0*/  BSYNC.RECONVERGENT B2 ;  /* 0x0000000000027941 */ /* 0x000fea0003800200 */
.L_x_9976:
        /* <DEDUP_REMOVED lines=35> */
[----:B-12---:R-:W-:Y:S05]  /*33f0*/  CALL.REL.NOINC `($__internal_30_$__cuda_sm20_dblrcp_rn_slowpath_v3) ;  /* 0x0000002400b47944 */ /* 0x006fea0003c00000 */
.L_x_9979:
[----:B------:R-:W-:Y:S05]  /*3400*/  BSYNC.RECONVERGENT B2 ;  /* 0x0000000000027941 */ /* 0x000fea0003800200 */
.L_x_9978:
        /* <DEDUP_REMOVED lines=19> */
.L_x_9975:
[----:B------:R-:W0:Y:S01]  /*3540*/  DADD R6, -RZ, |R8| ;  /* 0x00000000ff067229 */ /* 0x000e220000000508 */
[----:B------:R-:W3:Y:S01]  /*3550*/  LDCU.64 UR6, c[0x0][0x3a0] ;  /* 0x00007400ff0677ac */ /* 0x000ee20008000a00 */
[----:B0-----:R-:W0:Y:S01]  /*3560*/  MUFU.RCP64H R5, R7 ;  /* 0x0000000700057308 */ /* 0x001e220000001800 */
[----:B------:R-:W4:Y:S01]  /*3570*/  LDC R26, c[0x0][0x3a4] ;  /* 0x0000e900ff1a7b82 */ /* 0x000f220000000800 */
[----:B------:R-:W-:Y:S01]  /*3580*/  IMAD.MOV.U32 R4, RZ, RZ, 0x1 ;  /* 0x00000001ff047424 */ /* 0x000fe200078e00ff */
[----:B------:R-:W-:Y:S01]  /*3590*/  BSSY.RECONVERGENT B2, `(.L_x_9980) ;  /* 0x0000033000027945 */ /* 0x000fe20003800200 */
[----:B----4-:R-:W-:-:S15]  /*35a0*/  FSETP.GEU.AND P1, PT, |R26|, 6.5827683646048100446e-37, PT ;  /* 0x036000001a00780b */ /* 0x010fde0003f2e200 */
        /* <DEDUP_REMOVED lines=46> */
[----:B-12---:R-:W-:Y:S05]  /*3890*/  CALL.REL.NOINC `($__internal_31_$__cuda_sm20_div_rn_f64_full) ;  /* 0x0000002800087944 */ /* 0x006fea0003c00000 */
[----:B------:R-:W-:Y:S02]  /*38a0*/  IMAD.MOV.U32 R24, RZ, RZ, R42 ;  /* 0x000000ffff187224 */ /* 0x000fe400078e002a */
[----:B------:R-:W-:-:S07]  /*38b0*/  IMAD.MOV.U32 R25, RZ, RZ, R43 ;  /* 0x000000ffff197224 */ /* 0x000fce00078e002b */
.L_x_9981:
[----:B------:R-:W-:Y:S05]  /*38c0*/  BSYNC.RECONVERGENT B2 ;  /* 0x0000000000027941 */ /* 0x000fea0003800200 */
.L_x_9980:
[----:B------:R-:W0:Y:S01]  /*38d0*/  DADD R6, -RZ, |R10| ;  /* 0x00000000ff067229 */ /* 0x000e22000000050a */
[----:B------:R-:W-:Y:S01]  /*38e0*/  MOV R4, 0x1 ;  /* 0x0000000100047802 */ /* 0x000fe20000000f00 */
[----:B0-----:R-:W0:Y:S01]  /*38f0*/  MUFU.RCP64H R5, R7 ;  /* 0x0000000700057308 */ /* 0x001e220000001800 */
[----:B------:R-:W3:Y:S01]  /*3900*/  LDCU.64 UR6, c[0x0][0x3a8] ;  /* 0x00007500ff0677ac */ /* 0x000ee20008000a00 */
        /* <DEDUP_REMOVED lines=24> */
[----:B0-----:R0:W3:Y:S02]  /*3a90*/  DFMA R4, R8, R4, R8 ;  /* 0x000000040804722b */ /* 0x0010e40000000008 */
[----:B0-----:R-:W0:Y:S02]  /*3aa0*/  LDC R8, c[0x0][0x3ac] ;  /* 0x0000eb00ff087b82 */ /* 0x001e240000000800 */
[----:B0-----:R-:W-:-:S15]  /*3ab0*/  FSETP.GEU.AND P1, PT, |R8|, 6.5827683646048100446e-37, PT ;  /* 0x036000000800780b */ /* 0x001fde0003f2e200 */
[----:B------:R-:W-:-:S15]  /*3ac0*/  NOP ;  /* 0x0000000000007918 */ /* 0x000fde0000000000 */
[----:B------:R-:W-:-:S15]  /*3ad0*/  NOP ;  /* 0x0000000000007918 */ /* 0x000fde0000000000 */
[----:B------:R-:W-:-:S15]  /*3ae0*/  NOP ;  /* 0x0000000000007918 */ /* 0x000fde0000000000 */
        /* <DEDUP_REMOVED lines=21> */
.L_x_9983:
[----:B------:R-:W-:Y:S05]  /*3c40*/  BSYNC.RECONVERGENT B2 ;  /* 0x0000000000027941 */ /* 0x000fea0003800200 */
.L_x_9982:
[----:B------:R-:W-:Y:S05]  /*3c50*/  BRA `(.L_x_9973) ;  /* 0x0000000400ac7947 */ /* 0x000fea0003800000 */
.L_x_9974:
        /* <DEDUP_REMOVED lines=48> */
[----:B-12---:R-:W-:Y:S05]  /*3f60*/  CALL.REL.NOINC `($__internal_31_$__cuda_sm20_div_rn_f64_full) ;  /* 0x0000002000547944 */ /* 0x006fea0003c00000 */
[----:B------:R-:W-:Y:S02]  /*3f70*/  IMAD.MOV.U32 R4, RZ, RZ, R42 ;  /* 0x000000ffff047224 */ /* 0x000fe400078e002a */
[----:B------:R-:W-:-:S07]  /*3f80*/  IMAD.MOV.U32 R5, RZ, RZ, R43 ;  /* 0x000000ffff057224 */ /* 0x000fce00078e002b */
.L_x_9985:
[----:B------:R-:W-:Y:S05]  /*3f90*/  BSYNC.RECONVERGENT B2 ;  /* 0x0000000000027941 */ /* 0x000fea0003800200 */
.L_x_9984:
        /* <DEDUP_REMOVED lines=35> */
[----:B-12---:R-:W-:Y:S05]  /*41d0*/  CALL.REL.NOINC `($__internal_30_$__cuda_sm20_dblrcp_rn_slowpath_v3) ;  /* 0x00000018003c7944 */ /* 0x006fea0003c00000 */
.L_x_9987:
[----:B------:R-:W-:Y:S05]  /*41e0*/  BSYNC.RECONVERGENT B2 ;  /* 0x0000000000027941 */ /* 0x000fea0003800200 */
.L_x_9986:
        /* <DEDUP_REMOVED lines=18> */
.L_x_9973:
[----:B------:R-:W-:Y:S05]  /*4310*/  BSYNC.RECONVERGENT B1 ;  /* 0x0000000000017941 */ /* 0x000fea0003800200 */
.L_x_9972:
[----:B0-----:R-:W-:Y:S01]  /*4320*/  VIADD R5, R3, 0x180 ;  /* 0x0000018003057836 */ /* 0x001fe20000000000 */
        /* <DEDUP_REMOVED lines=62> */
[----:B-123--:R-:W-:Y:S05]  /*4710*/  CALL.REL.NOINC `($__internal_31_$__cuda_sm20_div_rn_f64_full) ;  /* 0x0000001800687944 */ /* 0x00efea0003c00000 */
[----:B------:R-:W-:Y:S02]  /*4720*/  IMAD.MOV.U32 R4, RZ, RZ, R42 ;  /* 0x000000ffff047224 */ /* 0x000fe400078e002a */
[----:B------:R-:W-:-:S07]  /*4730*/  IMAD.MOV.U32 R5, RZ, RZ, R43 ;  /* 0x000000ffff057224 */ /* 0x000fce00078e002b */
.L_x_9993:
[----:B------:R-:W-:Y:S05]  /*4740*/  BSYNC.RECONVERGENT B2 ;  /* 0x0000000000027941 */ /* 0x000fea0003800200 */
.L_x_9992:
        /* <DEDUP_REMOVED lines=35> */
[----:B-123--:R-:W-:Y:S05]  /*4980*/  CALL.REL.NOINC `($__internal_30_$__cuda_sm20_dblrcp_rn_slowpath_v3) ;  /* 0x0000001000507944 */ /* 0x00efea0003c00000 */
.L_x_9995:
[----:B------:R-:W-:Y:S05]  /*4990*/  BSYNC.RECONVERGENT B2 ;  /* 0x0000000000027941 */ /* 0x000fea0003800200 */
.L_x_9994:
[----:B------:R-:W0:Y:S08]  /*49a0*/  LDC.64 R10, c[0x0][0x3a0] ;  /* 0x0000e800ff0a7b82 */ /* 0x000e300000000a00 */
[----:B------:R-:W0:Y:S02]  /*49b0*/  LDC.64 R6, c[0x0][0x3a8] ;  /* 0x0000ea00ff067b82 */ /* 0x000e240000000a00 */
[----:B0-----:R-:W0:-:S15]  /*49c0*/  DFMA R8, R4, R6, R10 ;  /* 0x000000060408722b */ /* 0x001e1e000000000a */
        /* <DEDUP_REMOVED lines=16> */
.L_x_9991:
[----:B------:R-:W0:Y:S01]  /*4ad0*/  DADD R6, -RZ, |R12| ;  /* 0x00000000ff067229 */ /* 0x000e22000000050c */
[----:B------:R-:W4:Y:S01]  /*4ae0*/  LDCU.64 UR6, c[0x0][0x3a0] ;  /* 0x00007400ff0677ac */ /* 0x000f220008000a00 */
[----:B0-----:R-:W0:Y:S01]  /*4af0*/  MUFU.RCP64H R5, R7 ;  /* 0x0000000700057308 */ /* 0x001e220000001800 */
[----:B------:R-:W5:Y:S01]  /*4b00*/  LDC R10, c[0x0][0x3a4] ;  /* 0x0000e900ff0a7b82 */ /* 0x000f620000000800 */
[----:B------:R-:W-:Y:S01]  /*4b10*/  IMAD.MOV.U32 R4, RZ, RZ, 0x1 ;  /* 0x00000001ff047424 */ /* 0x000fe200078e00ff */
[----:B------:R-:W-:Y:S01]  /*4b20*/  BSSY.RECONVERGENT B2, `(.L_x_9996) ;  /* 0x0000033000027945 */ /* 0x000fe20003800200 */
[----:B-----5:R-:W-:-:S15]  /*4b30*/  FSETP.GEU.AND P1, PT, |R10|, 6.5827683646048100446e-37, PT ;  /* 0x036000000a00780b */ /* 0x020fde0003f2e200 */
        /* <DEDUP_REMOVED lines=46> */
[----:B-123--:R-:W-:Y:S05]  /*4e20*/  CALL.REL.NOINC `($__internal_31_$__cuda_sm20_div_rn_f64_full) ;  /* 0x0000001000a47944 */ /* 0x00efea0003c00000 */
[----:B------:R-:W-:Y:S02]  /*4e30*/  IMAD.MOV.U32 R8, RZ, RZ, R42 ;  /* 0x000000ffff087224 */ /* 0x000fe400078e002a */
[----:B------:R-:W-:-:S07]  /*4e40*/  IMAD.MOV.U32 R9, RZ, RZ, R43 ;  /* 0x000000ffff097224 */ /* 0x000fce00078e002b */
.L_x_9997:
[----:B------:R-:W-:Y:S05]  /*4e50*/  BSYNC.RECONVERGENT B2 ;  /* 0x0000000000027941 */ /* 0x000fea0003800200 */
.L_x_9996:
        /* <DEDUP_REMOVED lines=53> */
[----:B-123--:R-:W-:Y:S05]  /*51b0*/  CALL.REL.NOINC `($__internal_31_$__cuda_sm20_div_rn_f64_full) ;  /* 0x0000000c00c07944 */ /* 0x00efea0003c00000 */
[----:B------:R-:W-:Y:S01]  /*51c0*/  MOV R10, R42 ;  /* 0x0000002a000a7202 */ /* 0x000fe20000000f00 */
[----:B------:R-:W-:-:S07]  /*51d0*/  IMAD.MOV.U32 R11, RZ, RZ, R43 ;  /* 0x000000ffff0b7224 */ /* 0x000fce00078e002b */
.L_x_9999:
[----:B------:R-:W-:Y:S05]  /*51e0*/  BSYNC.RECONVERGENT B2 ;  /* 0x0000000000027941 */ /* 0x000fea0003800200 */
.L_x_9998:
[----:B------:R-:W-:Y:S05]  /*51f0*/  BRA `(.L_x_9989) ;  /* 0x0000000400ac7947 */ /* 0x000fea0003800000 */
.L_x_9990:
        /* <DEDUP_REMOVED lines=48> */
[----:B-123--:R-:W-:Y:S05]  /*5500*/  CALL.REL.NOINC `($__internal_31_$__cuda_sm20_div_rn_f64_full) ;  /* 0x0000000800ec7944 */ /* 0x00efea0003c00000 */
[----:B------:R-:W-:Y:S02]  /*5510*/  IMAD.MOV.U32 R4, RZ, RZ, R42 ;  /* 0x000000ffff047224 */ /* 0x000fe400078e002a */
[----:B------:R-:W-:-:S07]  /*5520*/  IMAD.MOV.U32 R5, RZ, RZ, R43 ;  /* 0x000000ffff057224 */ /* 0x000fce00078e002b */
.L_x_10001:
[----:B------:R-:W-:Y:S05]  /*5530*/  BSYNC.RECONVERGENT B2 ;  /* 0x0000000000027941 */ /* 0x000fea0003800200 */
.L_x_10000:
        /* <DEDUP_REMOVED lines=35> */
[----:B-123--:R-:W-:Y:S05]  /*5770*/  CALL.REL.NOINC `($__internal_30_$__cuda_sm20_dblrcp_rn_slowpath_v3) ;  /* 0x0000000000d47944 */ /* 0x00efea0003c00000 */
.L_x_10003:
[----:B------:R-:W-:Y:S05]  /*5780*/  BSYNC.RECONVERGENT B2 ;  /* 0x0000000000027941 */ /* 0x000fea0003800200 */
.L_x_10002:
[----:B------:R-:W0:Y:S08]  /*5790*/  LDC.64 R6, c[0x0][0x3a0] ;  /* 0x0000e800ff067b82 */ /* 0x000e300000000a00 */
[----:B------:R-:W0:Y:S02]  /*57a0*/  LDC.64 R10, c[0x0][0x3a8] ;  /* 0x0000ea00ff0a7b82 */ /* 0x000e240000000a00 */
        /* <DEDUP_REMOVED lines=16> */
.L_x_9989:
[----:B------:R-:W-:Y:S05]  /*58b0*/  BSYNC.RECONVERGENT B1 ;  /* 0x0000000000017941 */ /* 0x000fea0003800200 */
.L_x_9988:
[----:B------:R-:W-:Y:S01]  /*58c0*/  ISETP.GE.AND P0, PT, R3, R2, PT ;  /* 0x000000020300720c */ /* 0x000fe20003f06270 */
[----:B------:R-:W-:Y:S04]  /*58d0*/  BSSY.RECONVERGENT B0, `(.L_x_10004) ;  /* 0x0000017000007945 */ /* 0x000fe80003800200 */
[----:B------:R-:W-:Y:S08]  /*58e0*/  BSSY.RELIABLE B1, `(.L_x_10005) ;  /* 0x000000f000017945 */ /* 0x000ff00003800100 */
[----:B------:R-:W-:Y:S05]  /*58f0*/  @P0 BRA `(.L_x_10006) ;  /* 0x0000000000340947 */ /* 0x000fea0003800000 */
[----:B----4-:R-:W4:Y:S01]  /*5900*/  LDC.64 R4, c[0x0][0x3b0] ;  /* 0x0000ec00ff047b82 */ /* 0x010f220000000a00 */
[----:B------:R-:W-:-:S04]  /*5910*/  IMAD R3, R0, 0x200, R3 ;  /* 0x0000020000037824 */ /* 0x000fc800078e0203 */
[----:B----4-:R-:W-:-:S04]  /*5920*/  IMAD.WIDE.U32 R4, R3, 0x10, R4 ;  /* 0x0000001003047825 */ /* 0x010fc800078e0004 */
[----:B------:R-:W-:Y:S01]  /*5930*/  IMAD.MOV.U32 R3, RZ, RZ, R35 ;  /* 0x000000ffff037224 */ /* 0x000fe200078e0023 */
[----:B-1----:R1:W-:Y:S04]  /*5940*/  STG.E.128 desc[UR4][R4.64], R16 ;  /* 0x0000001004007986 */ /* 0x0023e8000c101d04 */
[----:B------:R-:W-:-:S13]  /*5950*/  ISETP.GE.AND P0, PT, R3, R2, PT ;  /* 0x000000020300720c */ /* 0x000fda0003f06270 */
[----:B------:R-:W-:Y:S05]  /*5960*/  @P0 BREAK.RELIABLE B1 ;  /* 0x0000000000010942 */ /* 0x000fea0003800100 */
[----:B-1----:R-:W-:Y:S05]  /*5970*/  @P0 BRA `(.L_x_10007) ;  /* 0x0000000000300947 */ /* 0x002fea0003800000 */
[----:B------:R-:W1:Y:S01]  /*5980*/  LDC.64 R4, c[0x0][0x3b0] ;  /* 0x0000ec00ff047b82 */ /* 0x000e620000000a00 */
[----:B------:R-:W-:Y:S02]  /*5990*/  IMAD R7, R0, 0x200, R3 ;  /* 0x0000020000077824 */ /* 0x000fe400078e0203 */
[----:B------:R-:W-:Y:S02]  /*59a0*/  VIADD R3, R3, 0x80 ;  /* 0x0000008003037836 */ /* 0x000fe40000000000 */
[----:B-1----:R-:W-:-:S05]  /*59b0*/  IMAD.WIDE.U32 R4, R7, 0x10, R4 ;  /* 0x0000001007047825 */ /* 0x002fca00078e0004 */
[----:B--2---:R1:W-:Y:S02]  /*59c0*/  STG.E.128 desc[UR4][R4.64], R20 ;  /* 0x0000001404007986 */ /* 0x0043e4000c101d04 */
.L_x_10006:
[----:B------:R-:W-:Y:S05]  /*59d0*/  BSYNC.RELIABLE B1 ;  /* 0x0000000000017941 */ /* 0x000fea0003800100 */
.L_x_10005:
[----:B------:R-:W-:-:S13]  /*59e0*/  ISETP.GE.AND P0, PT, R3, R2, PT ;  /* 0x000000020300720c */ /* 0x000fda0003f06270 */
[----:B-1--4-:R-:W1:Y:S01]  /*59f0*/  @!P0 LDC.64 R4, c[0x0][0x3b0] ;  /* 0x0000ec00ff048b82 */ /* 0x012e620000000a00 */
[----:B------:R-:W-:Y:S01]  /*5a00*/  @!P0 IMAD R7, R0, 0x200, R3 ;  /* 0x0000020000078824 */ /* 0x000fe200078e0203 */
[----:B------:R-:W-:-:S03]  /*5a10*/  @!P0 IADD3 R3, PT, PT, R3, 0x80, RZ ;  /* 0x0000008003038810 */ /* 0x000fc60007ffe0ff */
[----:B-1----:R-:W-:-:S05]  /*5a20*/  @!P0 IMAD.WIDE.U32 R4, R7, 0x10, R4 ;  /* 0x0000001007048825 */ /* 0x002fca00078e0004 */
[----:B---3--:R1:W-:Y:S02]  /*5a30*/  @!P0 STG.E.128 desc[UR4][R4.64], R24 ;  /* 0x0000001804008986 */ /* 0x0083e4000c101d04 */
.L_x_10007:
[----:B------:R-:W-:Y:S05]  /*5a40*/  BSYNC.RECONVERGENT B0 ;  /* 0x0000000000007941 */ /* 0x000fea0003800200 */
.L_x_10004:
        /* <DEDUP_REMOVED lines=8> */
        .weak           $__internal_30_$__cuda_sm20_dblrcp_rn_slowpath_v3
        .type           $__internal_30_$__cuda_sm20_dblrcp_rn_slowpath_v3,@function
        .size           $__internal_30_$__cuda_sm20_dblrcp_rn_slowpath_v3,($__internal_31_$__cuda_sm20_div_rn_f64_full - $__internal_30_$__cuda_sm20_dblrcp_rn_slowpath_v3)
$__internal_30_$__cuda_sm20_dblrcp_rn_slowpath_v3:
        /* <DEDUP_REMOVED lines=56> */
.L_x_10011:
        /* <DEDUP_REMOVED lines=33> */
.L_x_10009:
[----:B------:R-:W-:Y:S02]  /*6060*/  LOP3.LUT R29, R7, 0x80000, RZ, 0xfc, !PT ;  /* 0x00080000071d7812 */ /* 0x000fe400078efcff */
[----:B------:R-:W-:-:S07]  /*6070*/  MOV R28, R6 ;  /* 0x00000006001c7202 */ /* 0x000fce0000000f00 */
.L_x_10010:
[----:B------:R-:W-:Y:S05]  /*6080*/  BSYNC.RECONVERGENT B0 ;  /* 0x0000000000007941 */ /* 0x000fea0003800200 */
.L_x_10008:
[----:B------:R-:W-:Y:S02]  /*6090*/  IMAD.MOV.U32 R6, RZ, RZ, R34 ;  /* 0x000000ffff067224 */ /* 0x000fe400078e0022 */
[----:B------:R-:W-:-:S04]  /*60a0*/  IMAD.MOV.U32 R7, RZ, RZ, 0x0 ;  /* 0x00000000ff077424 */ /* 0x000fc800078e00ff */
[----:B------:R-:W-:Y:S05]  /*60b0*/  RET.REL.NODEC R6 `(_ZN2at6native27unrolled_elementwise_kernelINS0_13AUnaryFunctorIN3c107complexIdEES5_S5_NS0_15binary_internal10DivFunctorIS5_EEEESt5arrayIPcLm2EELi4E23TrivialOffsetCalculatorILi1EjESE_NS0_6memory15LoadWithoutCastENSF_16StoreWithoutCastEEEviT_T0_T2_T3_T4_T5_) ;  /* 0xffffff9c06d07950 */ /* 0x000fea0003c3ffff */
        .weak           $__internal_31_$__cuda_sm20_div_rn_f64_full
        .type           $__internal_31_$__cuda_sm20_div_rn_f64_full,@function
        .size           $__internal_31_$__cuda_sm20_div_rn_f64_full,(.L_x_18221 - $__internal_31_$__cuda_sm20_div_rn_f64_full)
$__internal_31_$__cuda_sm20_div_rn_f64_full:
[C---:B------:R-:W-:Y:S01]  /*60c0*/  FSETP.GEU.AND P1, PT, |R29|.reuse, 1.469367938527859385e-39, PT ;  /* 0x001000001d00780b */ /* 0x040fe20003f2e200 */
[----:B------:R-:W-:Y:S01]  /*60d0*/  IMAD.MOV.U32 R30, RZ, RZ, 0x1ca00000 ;  /* 0x1ca00000ff1e7424 */ /* 0x000fe200078e00ff */
[----:B------:R-:W-:Y:S01]  /*60e0*/  LOP3.LUT R5, R29, 0x7ff00000, RZ, 0xc0, !PT ;  /* 0x7ff000001d057812 */ /* 0x000fe200078ec0ff */
[----:B------:R-:W-:Y:S01]  /*60f0*/  IMAD.MOV.U32 R36, RZ, RZ, R28 ;  /* 0x000000ffff247224 */ /* 0x000fe200078e001c */
[----:B------:R-:W-:Y:S01]  /*6100*/  LOP3.LUT R32, R7, 0x7ff00000, RZ, 0xc0, !PT ;  /* 0x7ff0000007207812 */ /* 0x000fe200078ec0ff */
[----:B------:R-:W-:Y:S01]  /*6110*/  IMAD.MOV.U32 R42, RZ, RZ, 0x1 ;  /* 0x00000001ff2a7424 */ /* 0x000fe200078e00ff */
[----:B------:R-:W-:Y:S02]  /*6120*/  BSSY.RECONVERGENT B0, `(.L_x_10012) ;  /* 0x0000077000007945 */ /* 0x000fe40003800200 */
[----:B------:R-:W-:-:S04]  /*6130*/  ISETP.GE.U32.AND P0, PT, R5, R32, PT ;  /* 0x000000200500720c */ /* 0x000fc80003f06070 */
[C---:B------:R-:W-:Y:S01]  /*6140*/  SEL R31, R30.reuse, 0x63400000, !P0 ;  /* 0x634000001e1f7807 */ /* 0x040fe20004000000 */
[----:B------:R-:W-:Y:S01]  /*6150*/  @!P1 IMAD.MOV.U32 R38, RZ, RZ, RZ ;  /* 0x000000ffff269224 */ /* 0x000fe200078e00ff */
[----:B------:R-:W-:Y:S02]  /*6160*/  @!P1 LOP3.LUT R34, R7, 0x7ff00000, RZ, 0xc0, !PT ;  /* 0x7ff0000007229812 */ /* 0x000fe400078ec0ff */
[----:B------:R-:W-:Y:S02]  /*6170*/  LOP3.LUT R37, R31, 0x800fffff, R29, 0xf8, !PT ;  /* 0x800fffff1f257812 */ /* 0x000fe400078ef81d */
[----:B------:R-:W-:Y:S02]  /*6180*/  @!P1 ISETP.GE.U32.AND P2, PT, R5, R34, PT ;  /* 0x000000220500920c */ /* 0x000fe40003f46070 */
[----:B------:R-:W-:Y:S02]  /*6190*/  FSETP.GEU.AND P0, PT, |R7|, 1.469367938527859385e-39, PT ;  /* 0x001000000700780b */ /* 0x000fe40003f0e200 */
[----:B------:R-:W-:-:S02]  /*61a0*/  @!P1 SEL R33, R30, 0x63400000, !P2 ;  /* 0x634000001e219807 */ /* 0x000fc40005000000 */
[----:B------:R-:W-:Y:S02]  /*61b0*/  LOP3.LUT R31, R7, 0x800fffff, RZ, 0xc0, !PT ;  /* 0x800fffff071f7812 */ /* 0x000fe400078ec0ff */
[----:B------:R-:W-:-:S04]  /*61c0*/  @!P1 LOP3.LUT R33, R33, 0x80000000, R29, 0xf8, !PT ;  /* 0x8000000021219812 */ /* 0x000fc800078ef81d */
[----:B------:R-:W-:-:S06]  /*61d0*/  @!P1 LOP3.LUT R39, R33, 0x100000, RZ, 0xfc, !PT ;  /* 0x0010000021279812 */ /* 0x000fcc00078efcff */
[----:B------:R0:W1:Y:S02]  /*61e0*/  @!P1 DFMA R36, R36, 2, -R38 ;  /* 0x400000002424982b */ /* 0x0000640000000826 */
[----:B0-----:R-:W-:Y:S01]  /*61f0*/  LOP3.LUT R39, R31, 0x3ff00000, RZ, 0xfc, !PT ;  /* 0x3ff000001f277812 */ /* 0x001fe200078efcff */
[----:B------:R-:W-:Y:S01]  /*6200*/  IMAD.MOV.U32 R31, RZ, RZ, R5 ;  /* 0x000000ffff1f7224 */ /* 0x000fe200078e0005 */
[----:B------:R-:W-:Y:S02]  /*6210*/  MOV R38, R6 ;  /* 0x0000000600267202 */ /* 0x000fe40000000f00 */
[----:B-1----:R-:W-:-:S05]  /*6220*/  @!P1 LOP3.LUT R31, R37, 0x7ff00000, RZ, 0xc0, !PT ;  /* 0x7ff00000251f9812 */ /* 0x002fca00078ec0ff */
[----:B------:R-:W-:-:S15]  /*6230*/  VIADD R33, R31, 0xffffffff ;  /* 0xffffffff1f217836 */ /* 0x000fde0000000000 */
[----:B------:R-:W-:-:S15]  /*6240*/  NOP ;  /* 0x0000000000007918 */ /* 0x000fde0000000000 */
[----:B------:R-:W-:-:S15]  /*6250*/  NOP ;  /* 0x0000000000007918 */ /* 0x000fde0000000000 */
[----:B------:R-:W-:-:S08]  /*6260*/  NOP ;  /* 0x0000000000007918 */ /* 0x000fd00000000000 */
[----:B------:R-:W0:Y:S02]  /*6270*/  @!P0 DMUL R38, R6, 8.98846567431157953865e+307 ;  /* 0x7fe0000006268828 */ /* 0x000e240000000000 */
[----:B0-----:R-:W0:Y:S01]  /*6280*/  MUFU.RCP64H R43, R39 ;  /* 0x00000027002b7308 */ /* 0x001e220000001800 */
[----:B------:R-:W-:Y:S02]  /*6290*/  @!P0 LOP3.LUT R32, R39, 0x7ff00000, RZ, 0xc0, !PT ;  /* 0x7ff0000027208812 */ /* 0x000fe400078ec0ff */
[----:B------:R-:W-:-:S03]  /*62a0*/  ISETP.GT.U32.AND P0, PT, R33, 0x7feffffe, PT ;  /* 0x7feffffe2100780c */ /* 0x000fc60003f04070 */
[----:B------:R-:W-:-:S05]  /*62b0*/  VIADD R33, R32, 0xffffffff ;  /* 0xffffffff20217836 */ /* 0x000fca0000000000 */
[----:B------:R-:W-:-:S15]  /*62c0*/  ISETP.GT.U32.OR P0, PT, R33, 0x7feffffe, P0 ;  /* 0x7feffffe2100780c */ /* 0x000fde0000704470 */
[----:B------:R-:W-:-:S15]  /*62d0*/  NOP ;  /* 0x0000000000007918 */ /* 0x000fde0000000000 */
[----:B------:R-:W-:-:S15]  /*62e0*/  NOP ;  /* 0x0000000000007918 */ /* 0x000fde0000000000 */
[----:B------:R-:W-:-:S06]  /*62f0*/  NOP ;  /* 0x0000000000007918 */ /* 0x000fcc0000000000 */
        /* <DEDUP_REMOVED lines=38> */
[CC--:B------:R-:W-:Y:S02]  /*6560*/  ISETP.GE.U32.AND P0, PT, R5.reuse, R28.reuse, PT ;  /* 0x0000001c0500720c */ /* 0x0c0fe40003f06070 */
[----:B------:R-:W-:Y:S01]  /*6570*/  VIADDMNMX R5, R5, -R28, 0xb9600000, !PT ;  /* 0xb960000005057446 */ /* 0x000fe2000780091c */
[----:B------:R-:W-:Y:S01]  /*6580*/  IMAD.MOV.U32 R28, RZ, RZ, RZ ;  /* 0x000000ffff1c7224 */ /* 0x000fe200078e00ff */
[----:B------:R-:W-:Y:S02]  /*6590*/  SEL R30, R30, 0x63400000, !P0 ;  /* 0x634000001e1e7807 */ /* 0x000fe40004000000 */
[----:B------:R-:W-:-:S04]  /*65a0*/  VIMNMX R5, PT, PT, R5, 0x46a00000, PT ;  /* 0x46a0000005057848 */ /* 0x000fc80003fe0100 */
[----:B------:R-:W-:-:S05]  /*65b0*/  IADD3 R5, PT, PT, -R30, R5, RZ ;  /* 0x000000051e057210 */ /* 0x000fca0007ffe1ff */
        /* <DEDUP_REMOVED lines=22> */
[----:B------:R-:W-:Y:S01]  /*6720*/  FSEL R43, R7, R43, !P0 ;  /* 0x0000002b072b7208 */ /* 0x000fe20004000000 */
[----:B------:R-:W-:Y:S06]  /*6730*/  BRA `(.L_x_10014) ;  /* 0x0000000000547947 */ /* 0x000fec0003800000 */
.L_x_10013:
        /* <DEDUP_REMOVED lines=16> */
.L_x_10016:
[----:B------:R-:W-:Y:S01]  /*6840*/  LOP3.LUT R43, R7, 0x80000, RZ, 0xfc, !PT ;  /* 0x00080000072b7812 */ /* 0x000fe200078efcff */
[----:B------:R-:W-:Y:S01]  /*6850*/  IMAD.MOV.U32 R42, RZ, RZ, R6 ;  /* 0x000000ffff2a7224 */ /* 0x000fe200078e0006 */
[----:B------:R-:W-:Y:S06]  /*6860*/  BRA `(.L_x_10014) ;  /* 0x0000000000087947 */ /* 0x000fec0003800000 */
.L_x_10015:
[----:B------:R-:W-:Y:S01]  /*6870*/  LOP3.LUT R43, R29, 0x80000, RZ, 0xfc, !PT ;  /* 0x000800001d2b7812 */ /* 0x000fe200078efcff */
[----:B------:R-:W-:-:S07]  /*6880*/  IMAD.MOV.U32 R42, RZ, RZ, R28 ;  /* 0x000000ffff2a7224 */ /* 0x000fce00078e001c */
.L_x_10014:
[----:B------:R-:W-:Y:S05]  /*6890*/  BSYNC.RECONVERGENT B0 ;  /* 0x0000000000007941 */ /* 0x000fea0003800200 */
.L_x_10012:
[----:B------:R-:W-:-:S04]  /*68a0*/  IMAD.MOV.U32 R5, RZ, RZ, 0x0 ;  /* 0x00000000ff057424 */ /* 0x000fc800078e00ff */
[----:B------:R-:W-:Y:S05]  /*68b0*/  RET.REL.NODEC R4 `(_ZN2at6native27unrolled_elementwise_kernelINS0_13AUnaryFunctorIN3c107complexIdEES5_S5_NS0_15binary_internal10DivFunctorIS5_EEEESt5arrayIPcLm2EELi4E23TrivialOffsetCalculatorILi1EjESE_NS0_6memory15LoadWithoutCastENSF_16StoreWithoutCastEEEviT_T0_T2_T3_T4_T5_) ;  /* 0xffffff9404d07950 */ /* 0x000fea0003c3ffff */
.L_x_10017:
        /* <DEDUP_REMOVED lines=12> */
.L_x_18221:


//--------------------- .text._ZN2at6native29vectorized_elementwise_kernelILi2ENS0_13AUnaryFunctorIN3c107complexIdEES5_S5_NS0_15binary_internal10DivFunctorIS5_EEEESt5arrayIPcLm2EEEEviT0_T1_ --------------------------
	.section	.text._ZN2at6native29vectorized_elementwise_kernelILi2ENS0_13AUnaryFunctorIN3c107complexIdEES5_S5_NS0_15binary_internal10DivFunctorIS5_EEEESt5arrayIPcLm2EEEEviT0_T1_,"ax",@progbits
	.align	128
        .global         _ZN2at6native29vectorized_elementwise_kernelILi2ENS0_13AUnaryFunctorIN3c107complexIdEES5_S5_NS0_15binary_internal10DivFunctorIS5_EEEESt5arrayIPcLm2EEEEviT0_T1_
        .type           _ZN2at6native29vectorized_elementwise_kernelILi2ENS0_13AUnaryFunctorIN3c107complexIdEES5_S5_NS0_15binary_internal10DivFunctorIS5_EEEESt5arrayIPcLm2EEEEviT0_T1_,@function
        .size           _ZN2at6native29vectorized_elementwise_kernelILi2ENS0_13AUnaryFunctorIN3c107complexIdEES5_S5_NS0_15binary_internal10DivFunctorIS5_EEEESt5arrayIPcLm2EEEEviT0_T1_,(.L_x_18223 - _ZN2at6native29vectorized_elementwise_kernelILi2ENS0_13AUnaryFunctorIN3c107complexIdEES5_S5_NS0_15binary_internal10DivFunctorIS5_EEEESt5arrayIPcLm2EEEEviT0_T1_)
        .other          _ZN2at6native29vectorized_elementwise_kernelILi2ENS0_13AUnaryFunctorIN3c107complexIdEES5_S5_NS0_15binary_internal10DivFunctorIS5_EEEESt5arrayIPcLm2EEEEviT0_T1_,@"STO_CUDA_ENTRY STV_DEFAULT"
_ZN2at6native29vectorized_elementwise_kernelILi2ENS0_13AUnaryFunctorIN3c107complexIdEES5_S5_NS0_15binary_internal10DivFunctorIS5_EEEESt5arrayIPcLm2EEEEviT0_T1_:
.text._ZN2at6native29vectorized_elementwise_kernelILi2ENS0_13AUnaryFunctorIN3c107complexIdEES5_S5_NS0_15binary_internal10DivFunctorIS5_EEEESt5arrayIPcLm2EEEEviT0_T1_:
        /* <DEDUP_REMOVED lines=9> */
[----:B------:R-:W-:Y:S02]  /*0090*/  CS2R R8, SRZ ;  /* 0x0000000000087805 */ /* 0x000fe4000001ff00 */
[----:B0-----:R-:W-:Y:S01]  /*00a0*/  ISETP.GE.U32.AND P0, PT, R43, R0, PT ;  /* 0x000000002b00720c */ /* 0x001fe20003f06070 */
[----:B------:R-:W-:-:S12]  /*00b0*/  IMAD.MOV.U32 R21, RZ, RZ, R43 ;  /* 0x000000ffff157224 */ /* 0x000fd800078e002b */
[----:B------:R-:W-:Y:S01]  /*00c0*/  @!P0 VIADD R21, R43, 0x80 ;  /* 0x000000802b158836 */ /* 0x000fe20000000000 */
[----:B------:R-:W0:Y:S04]  /*00d0*/  @!P0 LDC.64 R12, c[0x0][0x3b8] ;  /* 0x0000ee00ff0c8b82 */ /* 0x000e280000000a00 */
[----:B------:R-:W-:-:S13]  /*00e0*/  ISETP.GE.U32.AND P6, PT, R21, R0, PT ;  /* 0x000000001500720c */ /* 0x000fda0003fc6070 */
[----:B------:R-:W-:Y:S01]  /*00f0*/  @!P6 IMAD R5, R20, 0x400, R21 ;  /* 0x000004001405e824 */ /* 0x000fe200078e0215 */
[----:B------:R-:W-:Y:S01]  /*0100*/  @!P6 IADD3 R21, PT, PT, R21, 0x80, RZ ;  /* 0x000000801515e810 */ /* 0x000fe20007ffe0ff */
[----:B------:R-:W1:Y:S03]  /*0110*/  @!P6 LDC.64 R2, c[0x0][0x3b8] ;  /* 0x0000ee00ff02eb82 */ /* 0x000e660000000a00 */
[----:B------:R-:W-:-:S13]  /*0120*/  ISETP.GE.U32.AND P5, PT, R21, R0, PT ;  /* 0x000000001500720c */ /* 0x000fda0003fa6070 */
[----:B------:R-:W-:Y:S01]  /*0130*/  @!P5 IMAD R19, R20, 0x400, R21 ;  /* 0x000004001413d824 */ /* 0x000fe200078e0215 */
[----:B------:R-:W2:Y:S01]  /*0140*/  @!P5 LDC.64 R16, c[0x0][0x3b8] ;  /* 0x0000ee00ff10db82 */ /* 0x000ea20000000a00 */
[----:B------:R-:W-:-:S05]  /*0150*/  @!P5 VIADD R21, R21, 0x80 ;  /* 0x000000801515d836 */ /* 0x000fca0000000000 */
[----:B------:R-:W-:Y:S01]  /*0160*/  ISETP.GE.U32.AND P4, PT, R21, R0, PT ;  /* 0x000000001500720c */ /* 0x000fe20003f86070 */
[----:B-1----:R-:W-:-:S05]  /*0170*/  @!P6 IMAD.WIDE.U32 R2, R5, 0x10, R2 ;  /* 0x000000100502e825 */ /* 0x002fca00078e0002 */
[----:B------:R1:W5:Y:S07]  /*0180*/  @!P6 LDG.E.128 R8, desc[UR6][R2.64] ;  /* 0x000000060208e981 */ /* 0x00036e000c1e1d00 */
[----:B------:R-:W-:Y:S01]  /*0190*/  @!P4 IMAD R23, R20, 0x400, R21 ;  /* 0x000004001417c824 */ /* 0x000fe200078e0215 */
[----:B------:R-:W-:Y:S01]  /*01a0*/  @!P4 IADD3 R21, PT, PT, R21, 0x80, RZ ;  /* 0x000000801515c810 */ /* 0x000fe20007ffe0ff */
[----:B------:R-:W3:Y:S03]  /*01b0*/  @!P4 LDC.64 R4, c[0x0][0x3b8] ;  /* 0x0000ee00ff04cb82 */ /* 0x000ee60000000a00 */
[----:B------:R-:W-:-:S13]  /*01c0*/  ISETP.GE.U32.AND P3, PT, R21, R0, PT ;  /* 0x000000001500720c */ /* 0x000fda0003f66070 */
[----:B------:R-:W-:Y:S01]  /*01d0*/  @!P3 IMAD R25, R20, 0x400, R21 ;  /* 0x000004001419b824 */ /* 0x000fe200078e0215 */
[----:B------:R-:W1:Y:S01]  /*01e0*/  @!P3 LDC.64 R6, c[0x0][0x3b8] ;  /* 0x0000ee00ff06bb82 */ /* 0x000e620000000a00 */
[----:B------:R-:W-:-:S05]  /*01f0*/  @!P3 VIADD R21, R21, 0x80 ;  /* 0x000000801515b836 */ /* 0x000fca0000000000 */
[----:B------:R-:W-:-:S13]  /*0200*/  ISETP.GE.U32.AND P2, PT, R21, R0, PT ;  /* 0x000000001500720c */ /* 0x000fda0003f46070 */
[----:B------:R-:W-:Y:S01]  /*0210*/  @!P2 IMAD R27, R20, 0x400, R21 ;  /* 0x00000400141ba824 */ /* 0x000fe200078e0215 */
[----:B------:R-:W-:Y:S01]  /*0220*/  @!P2 IADD3 R21, PT, PT, R21, 0x80, RZ ;  /* 0x000000801515a810 */ /* 0x000fe20007ffe0ff */
[----:B------:R-:W4:Y:S03]  /*0230*/  @!P2 LDC.64 R40, c[0x0][0x3b8] ;  /* 0x0000ee00ff28ab82 */ /* 0x000f260000000a00 */
[----:B------:R-:W-:-:S13]  /*0240*/  ISETP.GE.U32.AND P1, PT, R21, R0, PT ;  /* 0x000000001500720c */ /* 0x000fda0003f26070 */
[----:B------:R-:W-:Y:S01]  /*0250*/  @!P1 IMAD R29, R20, 0x400, R21 ;  /* 0x00000400141d9824 */ /* 0x000fe200078e0215 */
[----:B------:R-:W0:Y:S01]  /*0260*/  @!P1 LDC.64 R44, c[0x0][0x3b8] ;  /* 0x0000ee00ff2c9b82 */ /* 0x000e220000000a00 */
[----:B------:R-:W-:-:S05]  /*0270*/  @!P1 VIADD R21, R21, 0x80 ;  /* 0x0000008015159836 */ /* 0x000fca0000000000 */
[----:B------:R-:W-:-:S13]  /*0280*/  ISETP.GE.U32.AND P6, PT, R21, R0, PT ;  /* 0x000000001500720c */ /* 0x000fda0003fc6070 */
[----:B------:R-:W0:Y:S01]  /*0290*/  @!P6 LDC.64 R14, c[0x0][0x3b8] ;  /* 0x0000ee00ff0eeb82 */ /* 0x000e220000000a00 */
[C---:B------:R-:W-:Y:S01]  /*02a0*/  @!P0 LEA R47, R20.reuse, R43, 0xa ;  /* 0x0000002b142f8211 */ /* 0x040fe200078e50ff */
[----:B------:R-:W-:Y:S02]  /*02b0*/  @!P6 IMAD R49, R20, 0x400, R21 ;  /* 0x000004001431e824 */ /* 0x000fe400078e0215 */
[----:B--2---:R-:W-:Y:S01]  /*02c0*/  @!P5 IMAD.WIDE.U32 R16, R19, 0x10, R16 ;  /* 0x000000101310d825 */ /* 0x004fe200078e0010 */
[----:B------:R-:W-:Y:S02]  /*02d0*/  CS2R R34, SRZ ;  /* 0x0000000000227805 */ /* 0x000fe4000001ff00 */
[----:B------:R-:W-:Y:S02]  /*02e0*/  CS2R R32, SRZ ;  /* 0x0000000000207805 */ /* 0x000fe4000001ff00 */
[----:B------:R-:W-:Y:S01]  /*02f0*/  CS2R R30, SRZ ;  /* 0x00000000001e7805 */ /* 0x000fe2000001ff00 */
[----:B---3--:R-:W-:Y:S01]  /*0300*/  @!P4 IMAD.WIDE.U32 R18, R23, 0x10, R4 ;  /* 0x000000101712c825 */ /* 0x008fe200078e0004 */
[----:B------:R-:W-:-:S02]  /*0310*/  CS2R R22, SRZ ;  /* 0x0000000000167805 */ /* 0x000fc4000001ff00 */
[----:B------:R-:W-:Y:S01]  /*0320*/  CS2R R20, SRZ ;  /* 0x0000000000147805 */ /* 0x000fe2000001ff00 */
[----:B-1----:R-:W-:Y:S01]  /*0330*/  @!P3 IMAD.WIDE.U32 R2, R25, 0x10, R6 ;  /* 0x000000101902b825 */ /* 0x002fe200078e0006 */
[----:B------:R-:W-:-:S03]  /*0340*/  CS2R R24, SRZ ;  /* 0x0000000000187805 */ /* 0x000fc6000001ff00 */
[----:B----4-:R-:W-:Y:S01]  /*0350*/  @!P2 IMAD.WIDE.U32 R40, R27, 0x10, R40 ;  /* 0x000000101b28a825 */ /* 0x010fe200078e0028 */
[----:B------:R-:W-:Y:S01]  /*0360*/  CS2R R26, SRZ ;  /* 0x00000000001a7805 */ /* 0x000fe2000001ff00 */
[----:B------:R-:W5:Y:S02]  /*0370*/  @!P3 LDG.E.128 R32, desc[UR6][R2.64] ;  /* 0x000000060220b981 */ /* 0x000f64000c1e1d00 */
[----:B0-----:R-:W-:Y:S01]  /*0380*/  @!P1 IMAD.WIDE.U32 R44, R29, 0x10, R44 ;  /* 0x000000101d2c9825 */ /* 0x001fe200078e002c */
[----:B------:R-:W-:-:S03]  /*0390*/  CS2R R28, SRZ ;  /* 0x00000000001c7805 */ /* 0x000fc6000001ff00 */
[----:B------:R-:W-:Y:S01]  /*03a0*/  @!P6 IMAD.WIDE.U32 R48, R49, 0x10, R14 ;  /* 0x000000103130e825 */ /* 0x000fe200078e000e */
[----:B------:R-:W-:Y:S01]  /*03b0*/  CS2R R14, SRZ ;  /* 0x00000000000e7805 */ /* 0x000fe2000001ff00 */
[----:B------:R-:W5:Y:S02]  /*03c0*/  @!P1 LDG.E.128 R24, desc[UR6][R44.64] ;  /* 0x000000062c189981 */ /* 0x000f64000c1e1d00 */
[----:B------:R-:W-:Y:S01]  /*03d0*/  @!P0 IMAD.WIDE.U32 R46, R47, 0x10, R12 ;  /* 0x000000102f2e8825 */ /* 0x000fe200078e000c */
[----:B------:R-:W-:Y:S01]  /*03e0*/  CS2R R12, SRZ ;  /* 0x00000000000c7805 */ /* 0x000fe2000001ff00 */
[----:B------:R-:W5:Y:S04]  /*03f0*/  @!P2 LDG.E.128 R28, desc[UR6][R40.64] ;  /* 0x00000006281ca981 */ /* 0x000f68000c1e1d00 */
[----:B------:R-:W5:Y:S04]  /*0400*/  @!P6 LDG.E.128 R20, desc[UR6][R48.64] ;  /* 0x000000063014e981 */ /* 0x000f68000c1e1d00 */
[----:B------:R-:W5:Y:S01]  /*0410*/  @!P0 LDG.E.128 R12, desc[UR6][R46.64] ;  /* 0x000000062e0c8981 */ /* 0x000f62000c1e1d00 */
[----:B------:R-:W-:-:S02]  /*0420*/  CS2R R6, SRZ ;  /* 0x0000000000067805 */ /* 0x000fc4000001ff00 */
[----:B------:R-:W-:Y:S02]  /*0430*/  CS2R R4, SRZ ;  /* 0x0000000000047805 */ /* 0x000fe4000001ff00 */
[----:B------:R-:W-:Y:S02]  /*0440*/  CS2R R38, SRZ ;  /* 0x0000000000267805 */ /* 0x000fe4000001ff00 */
[----:B------:R-:W-:Y:S01]  /*0450*/  CS2R R36, SRZ ;  /* 0x0000000000247805 */ /* 0x000fe2000001ff00 */
[----:B------:R-:W-:Y:S01]  /*0460*/  BSSY.RECONVERGENT B1, `(.L_x_10019) ;  /* 0x000015b000017945 */ /* 0x000fe20003800200 */
[----:B------:R0:W5:Y:S04]  /*0470*/  @!P5 LDG.E.128 R4, desc[UR6][R16.64] ;  /* 0x000000061004d981 */ /* 0x000168000c1e1d00 */
[----:B------:R1:W5:Y:S01]  /*0480*/  @!P4 LDG.E.128 R36, desc[UR6][R18.64] ;  /* 0x000000061224c981 */ /* 0x000362000c1e1d00 */
[----:B0-----:R-:W-:-:S02]  /*0490*/  CS2R R16, SRZ ;  /* 0x0000000000107805 */ /* 0x001fc4000001ff00 */
        /* <DEDUP_REMOVED lines=63> */
[----:B------:R-:W-:Y:S01]  /*0890*/  IMAD.MOV.U32 R3, RZ, RZ, R17 ;  /* 0x000000ffff037224 */ /* 0x000fe200078e0011 */
[----:B0-----:R-:W-:Y:S01]  /*08a0*/  MOV R40, UR4 ;  /* 0x0000000400287c02 */ /* 0x001fe20008000f00 */
[----:B------:R-:W-:-:S07]  /*08b0*/  IMAD.U32 R41, RZ, RZ, UR5 ;  /* 0x00000005ff297e24 */ /* 0x000fce000f8e00ff */
[----:B------:R-:W-:Y:S05]  /*08c0*/  CALL.REL.NOINC `($__internal_33_$__cuda_sm20_div_rn_f64_full) ;  /* 0x00000160007c7944 */ /* 0x000fea0003c00000 */
.L_x_10024:
[----:B------:R-:W-:Y:S05]  /*08d0*/  BSYNC.RECONVERGENT B2 ;  /* 0x0000000000027941 */ /* 0x000fea0003800200 */
.L_x_10023:
        /* <DEDUP_REMOVED lines=51> */
[----:B------:R-:W0:Y:S01]  /*0c10*/  LDCU.64 UR4, c[0x0][0x3a8] ;  /* 0x00007500ff0477ac */ /* 0x000e220008000a00 */
[----:B------:R-:W-:Y:S01]  /*0c20*/  IMAD.MOV.U32 R2, RZ, RZ, R12 ;  /* 0x000000ffff027224 */ /* 0x000fe200078e000c */
[----:B------:R-:W-:Y:S01]  /*0c30*/  MOV R0, 0xc80 ;  /* 0x00000c8000007802 */ /* 0x000fe20000000f00 */
[----:B------:R-:W-:Y:S02]  /*0c40*/  IMAD.MOV.U32 R3, RZ, RZ, R13 ;  /* 0x000000ffff037224 */ /* 0x000fe400078e000d */
[----:B0-----:R-:W-:Y:S01]  /*0c50*/  IMAD.U32 R40, RZ, RZ, UR4 ;  /* 0x00000004ff287e24 */ /* 0x001fe2000f8e00ff */
[----:B------:R-:W-:-:S07]  /*0c60*/  MOV R41, UR5 ;  /* 0x0000000500297c02 */ /* 0x000fce0008000f00 */
[----:B------:R-:W-:Y:S05]  /*0c70*/  CALL.REL.NOINC `($__internal_33_$__cuda_sm20_div_rn_f64_full) ;  /* 0x0000015c00907944 */ /* 0x000fea0003c00000 */
[----:B------:R-:W-:Y:S02]  /*0c80*/  IMAD.MOV.U32 R18, RZ, RZ, R2 ;  /* 0x000000ffff127224 */ /* 0x000fe400078e0002 */
[----:B------:R-:W-:-:S07]  /*0c90*/  IMAD.MOV.U32 R19, RZ, RZ, R3 ;  /* 0x000000ffff137224 */ /* 0x000fce00078e0003 */
.L_x_10026:
[----:B------:R-:W-:Y:S05]  /*0ca0*/  BSYNC.RECONVERGENT B2 ;  /* 0x0000000000027941 */ /* 0x000fea0003800200 */
.L_x_10025:
[----:B------:R-:W-:Y:S05]  /*0cb0*/  BRA `(.L_x_10020) ;  /* 0x0000000c00547947 */ /* 0x000fea0003800000 */
.L_x_10022:
        /* <DEDUP_REMOVED lines=48> */
[----:B------:R-:W-:Y:S05]  /*0fc0*/  CALL.REL.NOINC `($__internal_33_$__cuda_sm20_div_rn_f64_full) ;  /* 0x0000015800bc7944 */ /* 0x000fea0003c00000 */
[----:B------:R-:W-:Y:S01]  /*0fd0*/  MOV R16, R2 ;  /* 0x0000000200107202 */ /* 0x000fe20000000f00 */
[----:B------:R-:W-:-:S07]  /*0fe0*/  IMAD.MOV.U32 R17, RZ, RZ, R3 ;  /* 0x000000ffff117224 */ /* 0x000fce00078e0003 */
.L_x_10028:
[----:B------:R-:W-:Y:S05]  /*0ff0*/  BSYNC.RECONVERGENT B2 ;  /* 0x0000000000027941 */ /* 0x000fea0003800200 */
.L_x_10027:
        /* <DEDUP_REMOVED lines=32> */
[----:B------:R-:W-:Y:S02]  /*1200*/  MOV R0, 0x1230 ;  /* 0x0000123000007802 */ /* 0x000fe40000000f00 */
[----:B------:R-:W-:-:S07]  /*1210*/  IADD3 R2, PT, PT, R2, -0x100000, RZ ;  /* 0xfff0000002027810 */ /* 0x000fce0007ffe0ff */
[----:B------:R-:W-:Y:S05]  /*1220*/  CALL.REL.NOINC `($__internal_32_$__cuda_sm20_dblrcp_rn_slowpath_v3) ;  /* 0x0000015000987944 */ /* 0x000fea0003c00000 */
.L_x_10030:
[----:B------:R-:W-:Y:S05]  /*1230*/  BSYNC.RECONVERGENT B2 ;  /* 0x0000000000027941 */ /* 0x000fea0003800200 */
.L_x_10029:
        /* <DEDUP_REMOVED lines=19> */
.L_x_10021:
        /* <DEDUP_REMOVED lines=48> */
[----:B------:R-:W-:Y:S05]  /*1670*/  CALL.REL.NOINC `($__internal_33_$__cuda_sm20_div_rn_f64_full) ;  /* 0x0000015400107944 */ /* 0x000fea0003c00000 */
[----:B------:R-:W-:Y:S02]  /*1680*/  IMAD.MOV.U32 R16, RZ, RZ, R2 ;  /* 0x000000ffff107224 */ /* 0x000fe400078e0002 */
[----:B------:R-:W-:-:S07]  /*1690*/  IMAD.MOV.U32 R17, RZ, RZ, R3 ;  /* 0x000000ffff117224 */ /* 0x000fce00078e0003 */
.L_x_10032:
[----:B------:R-:W-:Y:S05]  /*16a0*/  BSYNC.RECONVERGENT B2 ;  /* 0x0000000000027941 */ /* 0x000fea0003800200 */
.L_x_10031:
        /* <DEDUP_REMOVED lines=32> */
[----:B------:R-:W-:-:S03]  /*18b0*/  MOV R0, 0x18e0 ;  /* 0x000018e000007802 */ /* 0x000fc60000000f00 */
[----:B------:R-:W-:-:S07]  /*18c0*/  VIADD R2, R2, 0xfff00000 ;  /* 0xfff0000002027836 */ /* 0x000fce0000000000 */
[----:B------:R-:W-:Y:S05]  /*18d0*/  CALL.REL.NOINC `($__internal_32_$__cuda_sm20_dblrcp_rn_slowpath_v3) ;  /* 0x0000014800ec7944 */ /* 0x000fea0003c00000 */
.L_x_10034:
[----:B------:R-:W-:Y:S05]  /*18e0*/  BSYNC.RECONVERGENT B2 ;  /* 0x0000000000027941 */ /* 0x000fea0003800200 */
.L_x_10033:
        /* <DEDUP_REMOVED lines=18> */
.L_x_10020:
[----:B------:R-:W-:Y:S05]  /*1a10*/  BSYNC.RECONVERGENT B1 ;  /* 0x0000000000017941 */ /* 0x000fea0003800200 */
.L_x_10019:
[----:B------:R-:W2:Y:S01]  /*1a20*/  S2UR UR4, SR_CTAID.X ;  /* 0x00000000000479c3 */ /* 0x000ea20000002500 */
[----:B------:R-:W2:Y:S01]  /*1a30*/  LDCU UR5, c[0x0][0x380] ;  /* 0x00007000ff0577ac */ /* 0x000ea20008000800 */
[----:B------:R-:W-:Y:S01]  /*1a40*/  VIADD R0, R43, 0x80 ;  /* 0x000000802b007836 */ /* 0x000fe20000000000 */
[----:B------:R-:W-:Y:S01]  /*1a50*/  BSSY.RECONVERGENT B1, `(.L_x_10035) ;  /* 0x000015b000017945 */ /* 0x000fe20003800200 */
[----:B-----5:R-:W-:Y:S02]  /*1a60*/  CS2R R14, SRZ ;  /* 0x00000000000e7805 */ /* 0x020fe4000001ff00 */
[----:B0-----:R-:W-:Y:S01]  /*1a70*/  CS2R R12, SRZ ;  /* 0x00000000000c7805 */ /* 0x001fe2000001ff00 */
[----:B--2---:R-:W-:-:S06]  /*1a80*/  UIMAD UR4, UR4, -0x400, UR5 ;  /* 0xfffffc00040478a4 */ /* 0x004fcc000f8e0205 */
        /* <DEDUP_REMOVED lines=59> */
[----:B-1----:R-:W-:Y:S05]  /*1e40*/  CALL.REL.NOINC `($__internal_33_$__cuda_sm20_div_rn_f64_full) ;  /* 0x0000014c001c7944 */ /* 0x002fea0003c00000 */
[----:B------:R-:W-:Y:S02]  /*1e50*/  IMAD.MOV.U32 R12, RZ, RZ, R2 ;  /* 0x000000ffff0c7224 */ /* 0x000fe400078e0002 */
[----:B------:R-:W-:-:S07]  /*1e60*/  IMAD.MOV.U32 R13, RZ, RZ, R3 ;  /* 0x000000ffff0d7224 */ /* 0x000fce00078e0003 */
.L_x_10040:
[----:B------:R-:W-:Y:S05]  /*1e70*/  BSYNC.RECONVERGENT B2 ;  /* 0x0000000000027941 */ /* 0x000fea0003800200 */
.L_x_10039:
        /* <DEDUP_REMOVED lines=31> */
[----:B------:R-:W-:Y:S02]  /*2070*/  MOV R3, R41 ;  /* 0x0000002900037202 */ /* 0x000fe40000000f00 */
[----:B------:R-:W-:Y:S01]  /*2080*/  MOV R0, 0x20b0 ;  /* 0x000020b000007802 */ /* 0x000fe20000000f00 */
[----:B------:R-:W-:-:S07]  /*2090*/  VIADD R2, R2, 0xfff00000 ;  /* 0xfff0000002027836 */ /* 0x000fce0000000000 */
[----:B-1----:R-:W-:Y:S05]  /*20a0*/  CALL.REL.NOINC `($__internal_32_$__cuda_sm20_dblrcp_rn_slowpath_v3) ;  /* 0x0000014000f87944 */ /* 0x002fea0003c00000 */
.L_x_10042:
[----:B------:R-:W-:Y:S05]  /*20b0*/  BSYNC.RECONVERGENT B2 ;  /* 0x0000000000027941 */ /* 0x000fea0003800200 */
.L_x_10041:
        /* <DEDUP_REMOVED lines=19> */
.L_x_10038:
        /* <DEDUP_REMOVED lines=53> */
[----:B0-----:R-:W-:Y:S02]  /*2540*/  IMAD.U32 R40, RZ, RZ, UR4 ;  /* 0x00000004ff287e24 */ /* 0x001fe4000f8e00ff */
[----:B------:R-:W-:-:S07]  /*2550*/  IMAD.U32 R41, RZ, RZ, UR5 ;  /* 0x00000005ff297e24 */ /* 0x000fce000f8e00ff */
[----:B-1----:R-:W-:Y:S05]  /*2560*/  CALL.REL.NOINC `($__internal_33_$__cuda_sm20_div_rn_f64_full) ;  /* 0x0000014400547944 */ /* 0x002fea0003c00000 */
.L_x_10044:
[----:B------:R-:W-:Y:S05]  /*2570*/  BSYNC.RECONVERGENT B2 ;  /* 0x0000000000027941 */ /* 0x000fea0003800200 */
.L_x_10043:
        /* <DEDUP_REMOVED lines=57> */
[----:B-1----:R-:W-:Y:S05]  /*2910*/  CALL.REL.NOINC `($__internal_33_$__cuda_sm20_div_rn_f64_full) ;  /* 0x0000014000687944 */ /* 0x002fea0003c00000 */
[----:B------:R-:W-:Y:S02]  /*2920*/  IMAD.MOV.U32 R14, RZ, RZ, R2 ;  /* 0x000000ffff0e7224 */ /* 0x000fe400078e0002 */
[----:B------:R-:W-:-:S07]  /*2930*/  IMAD.MOV.U32 R15, RZ, RZ, R3 ;  /* 0x000000ffff0f7224 */ /* 0x000fce00078e0003 */
.L_x_10046:
[----:B------:R-:W-:Y:S05]  /*2940*/  BSYNC.RECONVERGENT B2 ;  /* 0x0000000000027941 */ /* 0x000fea0003800200 */
.L_x_10045:
[----:B------:R-:W-:Y:S05]  /*2950*/  BRA `(.L_x_10036) ;  /* 0x0000000400a87947 */ /* 0x000fea0003800000 */
.L_x_10037:
        /* <DEDUP_REMOVED lines=51> */
.L_x_10048:
[----:B------:R-:W-:Y:S05]  /*2c90*/  BSYNC.RECONVERGENT B2 ;  /* 0x0000000000027941 */ /* 0x000fea0003800200 */
.L_x_10047:
        /* <DEDUP_REMOVED lines=35> */
.L_x_10050:
[----:B------:R-:W-:Y:S05]  /*2ed0*/  BSYNC.RECONVERGENT B2 ;  /* 0x0000000000027941 */ /* 0x000fea0003800200 */
.L_x_10049:
        /* <DEDUP_REMOVED lines=18> */
.L_x_10036:
[----:B------:R-:W-:Y:S05]  /*3000*/  BSYNC.RECONVERGENT B1 ;  /* 0x0000000000017941 */ /* 0x000fea0003800200 */
.L_x_10035:
[----:B------:R-:W3:Y:S01]  /*3010*/  S2UR UR4, SR_CTAID.X ;  /* 0x00000000000479c3 */ /* 0x000ee20000002500 */
[----:B------:R-:W3:Y:S01]  /*3020*/  LDCU UR5, c[0x0][0x380] ;  /* 0x00007000ff0577ac */ /* 0x000ee20008000800 */
[----:B------:R-:W-:Y:S01]  /*3030*/  VIADD R0, R43, 0x100 ;  /* 0x000001002b007836 */ /* 0x000fe20000000000 */
[----:B------:R-:W-:Y:S01]  /*3040*/  BSSY.RECONVERGENT B1, `(.L_x_10051) ;  /* 0x000015b000017945 */ /* 0x000fe20003800200 */
[----:B------:R-:W-:Y:S02]  /*3050*/  CS2R R10, SRZ ;  /* 0x00000000000a7805 */ /* 0x000fe4000001ff00 */
[----:B0-----:R-:W-:Y:S01]  /*3060*/  CS2R R8, SRZ ;  /* 0x0000000000087805 */ /* 0x001fe2000001ff00 */
[----:B---3--:R-:W-:-:S06]  /*3070*/  UIMAD UR4, UR4, -0x400, UR5 ;  /* 0xfffffc00040478a4 */ /* 0x008fcc000f8e0205 */
        /* <DEDUP_REMOVED lines=59> */
[----:B-12---:R-:W-:Y:S05]  /*3430*/  CALL.REL.NOINC `($__internal_33_$__cuda_sm20_div_rn_f64_full) ;  /* 0x0000013400a07944 */ /* 0x006fea0003c00000 */
[----:B------:R-:W-:Y:S01]  /*3440*/  MOV R8, R2 ;  /* 0x0000000200087202 */ /* 0x000fe20000000f00 */
[----:B------:R-:W-:-:S07]  /*3450*/  IMAD.MOV.U32 R9, RZ, RZ, R3 ;  /* 0x000000ffff097224 */ /* 0x000fce00078e0003 */
.L_x_10056:
[----:B------:R-:W-:Y:S05]  /*3460*/  BSYNC.RECONVERGENT B2 ;  /* 0x0000000000027941 */ /* 0x000fea0003800200 */
.L_x_10055:
        /* <DEDUP_REMOVED lines=32> */
[----:B------:R-:W-:Y:S02]  /*3670*/  MOV R0, 0x36a0 ;  /* 0x000036a000007802 */ /* 0x000fe40000000f00 */
[----:B------:R-:W-:-:S07]  /*3680*/  IADD3 R2, PT, PT, R2, -0x100000, RZ ;  /* 0xfff0000002027810 */ /* 0x000fce0007ffe0ff */
[----:B-12---:R-:W-:Y:S05]  /*3690*/  CALL.REL.NOINC `($__internal_32_$__cuda_sm20_dblrcp_rn_slowpath_v3) ;  /* 0x0000012c007c7944 */ /* 0x006fea0003c00000 */
.L_x_10058:
[----:B------:R-:W-:Y:S05]  /*36a0*/  BSYNC.RECONVERGENT B2 ;  /* 0x0000000000027941 */ /* 0x000fea0003800200 */
.L_x_10057:
        /* <DEDUP_REMOVED lines=19> */
.L_x_10054:
        /* <DEDUP_REMOVED lines=55> */
[----:B-12---:R-:W-:Y:S05]  /*3b50*/  CALL.REL.NOINC `($__internal_33_$__cuda_sm20_div_rn_f64_full) ;  /* 0x0000012c00d87944 */ /* 0x006fea0003c00000 */
.L_x_10060:
[----:B------:R-:W-:Y:S05]  /*3b60*/  BSYNC.RECONVERGENT B2 ;  /* 0x0000000000027941 */ /* 0x000fea0003800200 */
.L_x_10059:
        /* <DEDUP_REMOVED lines=57> */
[----:B-12---:R-:W-:Y:S05]  /*3f00*/  CALL.REL.NOINC `($__internal_33_$__cuda_sm20_div_rn_f64_full) ;  /* 0x0000012800ec7944 */ /* 0x006fea0003c00000 */
[----:B------:R-:W-:Y:S02]  /*3f10*/  IMAD.MOV.U32 R10, RZ, RZ, R2 ;  /* 0x000000ffff0a7224 */ /* 0x000fe400078e0002 */
[----:B------:R-:W-:-:S07]  /*3f20*/  IMAD.MOV.U32 R11, RZ, RZ, R3 ;  /* 0x000000ffff0b7224 */ /* 0x000fce00078e0003 */
.L_x_10062:
[----:B------:R-:W-:Y:S05]  /*3f30*/  BSYNC.RECONVERGENT B2 ;  /* 0x0000000000027941 */ /* 0x000fea0003800200 */
.L_x_10061:
[----:B------:R-:W-:Y:S05]  /*3f40*/  BRA `(.L_x_10052) ;  /* 0x0000000400a87947 */ /* 0x000fea0003800000 */
.L_x_10053:
        /* <DEDUP_REMOVED lines=51> */
.L_x_10064:
[----:B------:R-:W-:Y:S05]  /*4280*/  BSYNC.RECONVERGENT B2 ;  /* 0x0000000000027941 */ /* 0x000fea0003800200 */
.L_x_10063:
        /* <DEDUP_REMOVED lines=35> */
.L_x_10066:
[----:B------:R-:W-:Y:S05]  /*44c0*/  BSYNC.RECONVERGENT B2 ;  /* 0x0000000000027941 */ /* 0x000fea0003800200 */
.L_x_10065:
        /* <DEDUP_REMOVED lines=18> */
.L_x_10052:
[----:B------:R-:W-:Y:S05]  /*45f0*/  BSYNC.RECONVERGENT B1 ;  /* 0x0000000000017941 */ /* 0x000fea0003800200 */
.L_x_10051:
[----:B------:R-:W4:Y:S01]  /*4600*/  S2UR UR4, SR_CTAID.X ;  /* 0x00000000000479c3 */ /* 0x000f220000002500 */
[----:B------:R-:W4:Y:S01]  /*4610*/  LDCU UR5, c[0x0][0x380] ;  /* 0x00007000ff0577ac */ /* 0x000f220008000800 */
[----:B------:R-:W-:Y:S01]  /*4620*/  VIADD R0, R43, 0x180 ;  /* 0x000001802b007836 */ /* 0x000fe20000000000 */
[----:B------:R-:W-:Y:S01]  /*4630*/  BSSY.RECONVERGENT B1, `(.L_x_10067) ;  /* 0x000015b000017945 */ /* 0x000fe20003800200 */
[----:B------:R-:W-:Y:S02]  /*4640*/  CS2R R6, SRZ ;  /* 0x0000000000067805 */ /* 0x000fe4000001ff00 */
[----:B0-----:R-:W-:Y:S01]  /*4650*/  CS2R R4, SRZ ;  /* 0x0000000000047805 */ /* 0x001fe2000001ff00 */
[----:B----4-:R-:W-:-:S06]  /*4660*/  UIMAD UR4, UR4, -0x400, UR5 ;  /* 0xfffffc00040478a4 */ /* 0x010fcc000f8e0205 */
        /* <DEDUP_REMOVED lines=59> */
[----:B-123--:R-:W-:Y:S05]  /*4a20*/  CALL.REL.NOINC `($__internal_33_$__cuda_sm20_div_rn_f64_full) ;  /* 0x0000012000247944 */ /* 0x00efea0003c00000 */
[----:B------:R-:W-:Y:S01]  /*4a30*/  IMAD.MOV.U32 R4, RZ, RZ, R2 ;  /* 0x000000ffff047224 */ /* 0x000fe200078e0002 */
[----:B------:R-:W-:-:S07]  /*4a40*/  MOV R5, R3 ;  /* 0x0000000300057202 */ /* 0x000fce0000000f00 */
.L_x_10072:
[----:B------:R-:W-:Y:S05]  /*4a50*/  BSYNC.RECONVERGENT B2 ;  /* 0x0000000000027941 */ /* 0x000fea0003800200 */
.L_x_10071:
        /* <DEDUP_REMOVED lines=32> */
[----:B------:R-:W-:-:S03]  /*4c60*/  MOV R0, 0x4c90 ;  /* 0x00004c9000007802 */ /* 0x000fc60000000f00 */
[----:B------:R-:W-:-:S07]  /*4c70*/  VIADD R2, R2, 0xfff00000 ;  /* 0xfff0000002027836 */ /* 0x000fce0000000000 */
[----:B-123--:R-:W-:Y:S05]  /*4c80*/  CALL.REL.NOINC `($__internal_32_$__cuda_sm20_dblrcp_rn_slowpath_v3) ;  /* 0x0000011800007944 */ /* 0x00efea0003c00000 */
.L_x_10074:
[----:B------:R-:W-:Y:S05]  /*4c90*/  BSYNC.RECONVERGENT B2 ;  /* 0x0000000000027941 */ /* 0x000fea0003800200 */
.L_x_10073:
        /* <DEDUP_REMOVED lines=19> */
.L_x_10070:
[----:B------:R-:W0:Y:S01]  /*4dd0*/  DADD R4, -RZ, |R36| ;  /* 0x00000000ff047229 */ /* 0x000e220000000524 */
[----:B------:R-:W4:Y:S01]  /*4de0*/  LDCU.64 UR4, c[0x0][0x3a0] ;  /* 0x00007400ff0477ac */ /* 0x000f220008000a00 */
[----:B0-----:R-:W0:Y:S01]  /*4df0*/  MUFU.RCP64H R3, R5 ;  /* 0x0000000500037308 */ /* 0x001e220000001800 */
[----:B------:R-:W5:Y:S01]  /*4e00*/  LDC R0, c[0x0][0x3a4] ;  /* 0x0000e900ff007b82 */ /* 0x000f620000000800 */
[----:B------:R-:W-:Y:S01]  /*4e10*/  MOV R2, 0x1 ;  /* 0x0000000100027802 */ /* 0x000fe20000000f00 */
        /* <DEDUP_REMOVED lines=50> */
[----:B-123--:R-:W-:Y:S05]  /*5140*/  CALL.REL.NOINC `($__internal_33_$__cuda_sm20_div_rn_f64_full) ;  /* 0x00000118005c7944 */ /* 0x00efea0003c00000 */
.L_x_10076:
[----:B------:R-:W-:Y:S05]  /*5150*/  BSYNC.RECONVERGENT B2 ;  /* 0x0000000000027941 */ /* 0x000fea0003800200 */
.L_x_10075:
        /* <DEDUP_REMOVED lines=47> */
[----:B------:R-:W-:-:S04]  /*5450*/  IMAD.MOV.U32 R5, RZ, RZ, R3 ;  /* 0x000000ffff057224 */ /* 0x000fc800078e0003 */
[----:B------:R-:W-:Y:S01]  /*5460*/  FSETP.GT.AND P0, PT, |R4|, 1.469367938527859385e-39, PT ;  /* 0x001000000400780b */ /* 0x000fe20003f04200 */
[----:B------:R-:W-:-:S12]  /*5470*/  IMAD.MOV.U32 R4, RZ, RZ, R2 ;  /* 0x000000ffff047224 */ /* 0x000fd800078e0002 */
[----:B------:R-:W-:Y:S05]  /*5480*/  @P0 BRA P1, `(.L_x_10078) ;  /* 0x0000000000240947 */ /* 0x000fea0000800000 */
[----:B------:R-:W0:Y:S01]  /*5490*/  LDCU.64 UR4, c[0x0][0x3a8] ;  /* 0x00007500ff0477ac */ /* 0x000e220008000a00 */
[----:B------:R-:W-:Y:S01]  /*54a0*/  MOV R2, R36 ;  /* 0x0000002400027202 */ /* 0x000fe20000000f00 */
[----:B------:R-:W-:Y:S01]  /*54b0*/  IMAD.MOV.U32 R3, RZ, RZ, R37 ;  /* 0x000000ffff037224 */ /* 0x000fe200078e0025 */
[----:B------:R-:W-:Y:S01]  /*54c0*/  MOV R0, 0x5500 ;  /* 0x0000550000007802 */ /* 0x000fe20000000f00 */
[----:B0-----:R-:W-:Y:S02]  /*54d0*/  IMAD.U32 R40, RZ, RZ, UR4 ;  /* 0x00000004ff287e24 */ /* 0x001fe4000f8e00ff */
[----:B------:R-:W-:-:S07]  /*54e0*/  IMAD.U32 R41, RZ, RZ, UR5 ;  /* 0x00000005ff297e24 */ /* 0x000fce000f8e00ff */
[----:B-123--:R-:W-:Y:S05]  /*54f0*/  CALL.REL.NOINC `($__internal_33_$__cuda_sm20_div_rn_f64_full) ;  /* 0x0000011400707944 */ /* 0x00efea0003c00000 */
[----:B------:R-:W-:Y:S01]  /*5500*/  MOV R6, R2 ;  /* 0x0000000200067202 */ /* 0x000fe20000000f00 */
[----:B------:R-:W-:-:S07]  /*5510*/  IMAD.MOV.U32 R7, RZ, RZ, R3 ;  /* 0x000000ffff077224 */ /* 0x000fce00078e0003 */
.L_x_10078:
[----:B------:R-:W-:Y:S05]  /*5520*/  BSYNC.RECONVERGENT B2 ;  /* 0x0000000000027941 */ /* 0x000fea0003800200 */
.L_x_10077:
[----:B------:R-:W-:Y:S05]  /*5530*/  BRA `(.L_x_10068) ;  /* 0x0000000400a87947 */ /* 0x000fea0003800000 */
.L_x_10069:
        /* <DEDUP_REMOVED lines=51> */
.L_x_10080:
[----:B------:R-:W-:Y:S05]  /*5870*/  BSYNC.RECONVERGENT B2 ;  /* 0x0000000000027941 */ /* 0x000fea0003800200 */
.L_x_10079:
        /* <DEDUP_REMOVED lines=35> */
.L_x_10082:
[----:B------:R-:W-:Y:S05]  /*5ab0*/  BSYNC.RECONVERGENT B2 ;  /* 0x0000000000027941 */ /* 0x000fea0003800200 */
.L_x_10081:
        /* <DEDUP_REMOVED lines=18> */
.L_x_10068:
[----:B------:R-:W-:Y:S05]  /*5be0*/  BSYNC.RECONVERGENT B1 ;  /* 0x0000000000017941 */ /* 0x000fea0003800200 */
.L_x_10067:
[----:B------:R-:W5:Y:S01]  /*5bf0*/  S2UR UR4, SR_CTAID.X ;  /* 0x00000000000479c3 */ /* 0x000f620000002500 */
[----:B------:R-:W5:Y:S01]  /*5c00*/  LDCU UR5, c[0x0][0x380] ;  /* 0x00007000ff0577ac */ /* 0x000f620008000800 */
[----:B------:R-:W-:Y:S01]  /*5c10*/  IADD3 R0, PT, PT, R43, 0x200, RZ ;  /* 0x000002002b007810 */ /* 0x000fe20007ffe0ff */
[----:B------:R-:W-:Y:S01]  /*5c20*/  BSSY.RECONVERGENT B1, `(.L_x_10083) ;  /* 0x000015b000017945 */ /* 0x000fe20003800200 */
[----:B------:R-:W-:Y:S02]  /*5c30*/  CS2R R38, SRZ ;  /* 0x0000000000267805 */ /* 0x000fe4000001ff00 */
[----:B----4-:R-:W-:Y:S01]  /*5c40*/  CS2R R36, SRZ ;  /* 0x0000000000247805 */ /* 0x010fe2000001ff00 */
[----:B-----5:R-:W-:-:S06]  /*5c50*/  UIMAD UR4, UR4, -0x400, UR5 ;  /* 0xfffffc00040478a4 */ /* 0x020fcc000f8e0205 */
        /* <DEDUP_REMOVED lines=60> */
[----:B------:R-:W-:Y:S02]  /*6020*/  IMAD.MOV.U32 R36, RZ, RZ, R2 ;  /* 0x000000ffff247224 */ /* 0x000fe400078e0002 */
[----:B------:R-:W-:-:S07]  /*6030*/  IMAD.MOV.U32 R37, RZ, RZ, R3 ;  /* 0x000000ffff257224 */ /* 0x000fce00078e0003 */
.L_x_10088:
[----:B------:R-:W-:Y:S05]  /*6040*/  BSYNC.RECONVERGENT B2 ;  /* 0x0000000000027941 */ /* 0x000fea0003800200 */
.L_x_10087:
        /* <DEDUP_REMOVED lines=35> */
.L_x_10090:
[----:B------:R-:W-:Y:S05]  /*6280*/  BSYNC.RECONVERGENT B2 ;  /* 0x0000000000027941 */ /* 0x000fea0003800200 */
.L_x_10089:
        /* <DEDUP_REMOVED lines=19> */
.L_x_10086:
        /* <DEDUP_REMOVED lines=56> */
.L_x_10092:
[----:B------:R-:W-:Y:S05]  /*6740*/  BSYNC.RECONVERGENT B2 ;  /* 0x0000000000027941 */ /* 0x000fea0003800200 */
.L_x_10091:
        /* <DEDUP_REMOVED lines=57> */
[----:B-123--:R-:W-:Y:S05]  /*6ae0*/  CALL.REL.NOINC `($__internal_33_$__cuda_sm20_div_rn_f64_full) ;  /* 0x000000fc00f47944 */ /* 0x00efea0003c00000 */
[----:B------:R-:W-:Y:S01]  /*6af0*/  IMAD.MOV.U32 R38, RZ, RZ, R2 ;  /* 0x000000ffff267224 */ /* 0x000fe200078e0002 */
[----:B------:R-:W-:-:S07]  /*6b00*/  MOV R39, R3 ;  /* 0x0000000300277202 */ /* 0x000fce0000000f00 */
.L_x_10094:
[----:B------:R-:W-:Y:S05]  /*6b10*/  BSYNC.RECONVERGENT B2 ;  /* 0x0000000000027941 */ /* 0x000fea0003800200 */
.L_x_10093:
[----:B------:R-:W-:Y:S05]  /*6b20*/  BRA `(.L_x_10084) ;  /* 0x0000000400a87947 */ /* 0x000fea0003800000 */
.L_x_10085:
        /* <DEDUP_REMOVED lines=51> */
.L_x_10096:
[----:B------:R-:W-:Y:S05]  /*6e60*/  BSYNC.RECONVERGENT B2 ;  /* 0x0000000000027941 */ /* 0x000fea0003800200 */
.L_x_10095:
        /* <DEDUP_REMOVED lines=35> */
.L_x_10098:
[----:B------:R-:W-:Y:S05]  /*70a0*/  BSYNC.RECONVERGENT B2 ;  /* 0x0000000000027941 */ /* 0x000fea0003800200 */
.L_x_10097:
        /* <DEDUP_REMOVED lines=18> */
.L_x_10084:
[----:B------:R-:W-:Y:S05]  /*71d0*/  BSYNC.RECONVERGENT B1 ;  /* 0x0000000000017941 */ /* 0x000fea0003800200 */
.L_x_10083:
[----:B------:R-:W5:Y:S01]  /*71e0*/  S2UR UR4, SR_CTAID.X ;  /* 0x00000000000479c3 */ /* 0x000f620000002500 */
        /* <DEDUP_REMOVED lines=68> */
.L_x_10104:
[----:B------:R-:W-:Y:S05]  /*7630*/  BSYNC.RECONVERGENT B2 ;  /* 0x0000000000027941 */ /* 0x000fea0003800200 */
.L_x_10103:
        /* <DEDUP_REMOVED lines=30> */
[----:B------:R-:W-:Y:S02]  /*7820*/  LOP3.LUT R2, R41, 0x7fffffff, RZ, 0xc0, !PT ;  /* 0x7fffffff29027812 */ /* 0x000fe400078ec0ff */
[----:B------:R-:W-:Y:S02]  /*7830*/  MOV R3, R41 ;  /* 0x0000002900037202 */ /* 0x000fe40000000f00 */
[----:B------:R-:W-:Y:S01]  /*7840*/  MOV R0, 0x7870 ;  /* 0x0000787000007802 */ /* 0x000fe20000000f00 */
[----:B------:R-:W-:-:S07]  /*7850*/  VIADD R2, R2, 0xfff00000 ;  /* 0xfff0000002027836 */ /* 0x000fce0000000000 */
[----:B-123--:R-:W-:Y:S05]  /*7860*/  CALL.REL.NOINC `($__internal_32_$__cuda_sm20_dblrcp_rn_slowpath_v3) ;  /* 0x000000ec00087944 */ /* 0x00efea0003c00000 */
.L_x_10106:
[----:B------:R-:W-:Y:S05]  /*7870*/  BSYNC.RECONVERGENT B2 ;  /* 0x0000000000027941 */ /* 0x000fea0003800200 */
.L_x_10105:
        /* <DEDUP_REMOVED lines=19> */
.L_x_10102:
[----:B------:R-:W4:Y:S01]  /*79b0*/  DADD R32, -RZ, |R28| ;  /* 0x00000000ff207229 */ /* 0x000f22000000051c */
[----:B------:R-:W0:Y:S01]  /*79c0*/  LDCU.64 UR4, c[0x0][0x3a0] ;  /* 0x00007400ff0477ac */ /* 0x000e220008000a00 */
[----:B----4-:R-:W4:Y:S01]  /*79d0*/  MUFU.RCP64H R3, R33 ;  /* 0x0000002100037308 */ /* 0x010f220000001800 */
[----:B------:R-:W5:Y:S01]  /*79e0*/  LDC R0, c[0x0][0x3a4] ;  /* 0x0000e900ff007b82 */ /* 0x000f620000000800 */
[----:B------:R-:W-:Y:S01]  /*79f0*/  IMAD.MOV.U32 R2, RZ, RZ, 0x1 ;  /* 0x00000001ff027424 */ /* 0x000fe200078e00ff */
[----:B------:R-:W-:Y:S01]  /*7a00*/  BSSY.RECONVERGENT B2, `(.L_x_10107) ;  /* 0x0000033000027945 */ /* 0x000fe20003800200 */
[----:B-----5:R-:W-:-:S15]  /*7a10*/  FSETP.GEU.AND P1, PT, |R0|, 6.5827683646048100446e-37, PT ;  /* 0x036000000000780b */ /* 0x020fde0003f2e200 */
[----:B------:R-:W-:-:S15]  /*7a20*/  NOP ;  /* 0x0000000000007918 */ /* 0x000fde0000000000 */
[----:B------:R-:W-:-:S15]  /*7a30*/  NOP ;  /* 0x0000000000007918 */ /* 0x000fde0000000000 */
[----:B------:R-:W-:-:S13]  /*7a40*/  NOP ;  /* 0x0000000000007918 */ /* 0x000fda0000000000 */
        /* <DEDUP_REMOVED lines=20> */
[----:B----4-:R-:W0:-:S15]  /*7b90*/  DFMA R2, R34, R2, R34 ;  /* 0x000000022202722b */ /* 0x010e1e0000000022 */
[----:B------:R-:W-:-:S15]  /*7ba0*/  NOP ;  /* 0x0000000000007918 */ /* 0x000fde0000000000 */
[----:B------:R-:W-:-:S15]  /*7bb0*/  NOP ;  /* 0x0000000000007918 */ /* 0x000fde0000000000 */
[----:B------:R-:W-:-:S15]  /*7bc0*/  NOP ;  /* 0x0000000000007918 */ /* 0x000fde0000000000 */
[----:B------:R-:W-:-:S04]  /*7bd0*/  NOP ;  /* 0x0000000000007918 */ /* 0x000fc80000000000 */
[----:B0-----:R-:W0:-:S15]  /*7be0*/  DMUL R34, R2, UR4 ;  /* 0x0000000402227c28 */ /* 0x001e1e0008000000 */
        /* <DEDUP_REMOVED lines=20> */
.L_x_10108:
[----:B------:R-:W-:Y:S05]  /*7d30*/  BSYNC.RECONVERGENT B2 ;  /* 0x0000000000027941 */ /* 0x000fea0003800200 */
.L_x_10107:
        /* <DEDUP_REMOVED lines=57> */
[----:B-123--:R-:W-:Y:S05]  /*80d0*/  CALL.REL.NOINC `($__internal_33_$__cuda_sm20_div_rn_f64_full) ;  /* 0x000000e800787944 */ /* 0x00efea0003c00000 */
[----:B------:R-:W-:Y:S02]  /*80e0*/  IMAD.MOV.U32 R34, RZ, RZ, R2 ;  /* 0x000000ffff227224 */ /* 0x000fe400078e0002 */
[----:B------:R-:W-:-:S07]  /*80f0*/  IMAD.MOV.U32 R35, RZ, RZ, R3 ;  /* 0x000000ffff237224 */ /* 0x000fce00078e0003 */
.L_x_10110:
[----:B------:R-:W-:Y:S05]  /*8100*/  BSYNC.RECONVERGENT B2 ;  /* 0x0000000000027941 */ /* 0x000fea0003800200 */
.L_x_10109:
[----:B------:R-:W-:Y:S05]  /*8110*/  BRA `(.L_x_10100) ;  /* 0x0000000400a87947 */ /* 0x000fea0003800000 */
.L_x_10101:
        /* <DEDUP_REMOVED lines=51> */
.L_x_10112:
[----:B------:R-:W-:Y:S05]  /*8450*/  BSYNC.RECONVERGENT B2 ;  /* 0x0000000000027941 */ /* 0x000fea0003800200 */
.L_x_10111:
        /* <DEDUP_REMOVED lines=35> */
.L_x_10114:
[----:B------:R-:W-:Y:S05]  /*8690*/  BSYNC.RECONVERGENT B2 ;  /* 0x0000000000027941 */ /* 0x000fea0003800200 */
.L_x_10113:
        /* <DEDUP_REMOVED lines=18> */
.L_x_10100:
[----:B------:R-:W-:Y:S05]  /*87c0*/  BSYNC.RECONVERGENT B1 ;  /* 0x0000000000017941 */ /* 0x000fea0003800200 */
.L_x_10099:
        /* <DEDUP_REMOVED lines=66> */
[----:B-123--:R-:W-:Y:S05]  /*8bf0*/  CALL.REL.NOINC `($__internal_33_$__cuda_sm20_div_rn_f64_full) ;  /* 0x000000dc00b07944 */ /* 0x00efea0003c00000 */
[----:B------:R-:W-:Y:S01]  /*8c00*/  MOV R28, R2 ;  /* 0x00000002001c7202 */ /* 0x000fe20000000f00 */
[----:B------:R-:W-:-:S07]  /*8c10*/  IMAD.MOV.U32 R29, RZ, RZ, R3 ;  /* 0x000000ffff1d7224 */ /* 0x000fce00078e0003 */
.L_x_10120:
[----:B------:R-:W-:Y:S05]  /*8c20*/  BSYNC.RECONVERGENT B2 ;  /* 0x0000000000027941 */ /* 0x000fea0003800200 */
.L_x_10119:
        /* <DEDUP_REMOVED lines=32> */
[----:B------:R-:W-:Y:S02]  /*8e30*/  MOV R0, 0x8e60 ;  /* 0x00008e6000007802 */ /* 0x000fe40000000f00 */
[----:B------:R-:W-:-:S07]  /*8e40*/  IADD3 R2, PT, PT, R2, -0x100000, RZ ;  /* 0xfff0000002027810 */ /* 0x000fce0007ffe0ff */
[----:B-123--:R-:W-:Y:S05]  /*8e50*/  CALL.REL.NOINC `($__internal_32_$__cuda_sm20_dblrcp_rn_slowpath_v3) ;  /* 0x000000d4008c7944 */ /* 0x00efea0003c00000 */
.L_x_10122:
[----:B------:R-:W-:Y:S05]  /*8e60*/  BSYNC.RECONVERGENT B2 ;  /* 0x0000000000027941 */ /* 0x000fea0003800200 */
.L_x_10121:
        /* <DEDUP_REMOVED lines=19> */
.L_x_10118:
        /* <DEDUP_REMOVED lines=56> */
.L_x_10124:
[----:B------:R-:W-:Y:S05]  /*9320*/  BSYNC.RECONVERGENT B2 ;  /* 0x0000000000027941 */ /* 0x000fea0003800200 */
.L_x_10123:
        /* <DEDUP_REMOVED lines=58> */
[----:B------:R-:W-:Y:S02]  /*96d0*/  IMAD.MOV.U32 R30, RZ, RZ, R2 ;  /* 0x000000ffff1e7224 */ /* 0x000fe400078e0002 */
[----:B------:R-:W-:-:S07]  /*96e0*/  IMAD.MOV.U32 R31, RZ, RZ, R3 ;  /* 0x000000ffff1f7224 */ /* 0x000fce00078e0003 */
.L_x_10126:
[----:B------:R-:W-:Y:S05]  /*96f0*/  BSYNC.RECONVERGENT B2 ;  /* 0x0000000000027941 */ /* 0x000fea0003800200 */
.L_x_10125:
[----:B------:R-:W-:Y:S05]  /*9700*/  BRA `(.L_x_10116) ;  /* 0x0000000400a87947 */ /* 0x000fea0003800000 */
.L_x_10117:
        /* <DEDUP_REMOVED lines=51> */
.L_x_10128:
[----:B------:R-:W-:Y:S05]  /*9a40*/  BSYNC.RECONVERGENT B2 ;  /* 0x0000000000027941 */ /* 0x000fea0003800200 */
.L_x_10127:
        /* <DEDUP_REMOVED lines=35> */
.L_x_10130:
[----:B------:R-:W-:Y:S05]  /*9c80*/  BSYNC.RECONVERGENT B2 ;  /* 0x0000000000027941 */ /* 0x000fea0003800200 */
.L_x_10129:
        /* <DEDUP_REMOVED lines=18> */
.L_x_10116:
[----:B------:R-:W-:Y:S05]  /*9db0*/  BSYNC.RECONVERGENT B1 ;  /* 0x0000000000017941 */ /* 0x000fea0003800200 */
.L_x_10115:
        /* <DEDUP_REMOVED lines=69> */
.L_x_10136:
[----:B------:R-:W-:Y:S05]  /*a210*/  BSYNC.RECONVERGENT B2 ;  /* 0x0000000000027941 */ /* 0x000fea0003800200 */
.L_x_10135:
        /* <DEDUP_REMOVED lines=35> */
.L_x_10138:
[----:B------:R-:W-:Y:S05]  /*a450*/  BSYNC.RECONVERGENT B2 ;  /* 0x0000000000027941 */ /* 0x000fea0003800200 */
.L_x_10137:
        /* <DEDUP_REMOVED lines=19> */
.L_x_10134:
[----:B------:R-:W4:Y:S01]  /*a590*/  DADD R24, -RZ, |R20| ;  /* 0x00000000ff187229 */ /* 0x000f220000000514 */
[----:B------:R-:W0:Y:S01]  /*a5a0*/  LDCU.64 UR4, c[0x0][0x3a0] ;  /* 0x00007400ff0477ac */ /* 0x000e220008000a00 */
[----:B----4-:R-:W4:Y:S01]  /*a5b0*/  MUFU.RCP64H R3, R25 ;  /* 0x0000001900037308 */ /* 0x010f220000001800 */
[----:B------:R-:W5:Y:S01]  /*a5c0*/  LDC R0, c[0x0][0x3a4] ;  /* 0x0000e900ff007b82 */ /* 0x000f620000000800 */
[----:B------:R-:W-:Y:S01]  /*a5d0*/  MOV R2, 0x1 ;  /* 0x0000000100027802 */ /* 0x000fe20000000f00 */
        /* <DEDUP_REMOVED lines=51> */
.L_x_10140:
[----:B------:R-:W-:Y:S05]  /*a910*/  BSYNC.RECONVERGENT B2 ;  /* 0x0000000000027941 */ /* 0x000fea0003800200 */
.L_x_10139:
        /* <DEDUP_REMOVED lines=60> */
.L_x_10142:
[----:B------:R-:W-:Y:S05]  /*ace0*/  BSYNC.RECONVERGENT B2 ;  /* 0x0000000000027941 */ /* 0x000fea0003800200 */
.L_x_10141:
[----:B------:R-:W-:Y:S05]  /*acf0*/  BRA `(.L_x_10132) ;  /* 0x0000000400a87947 */ /* 0x000fea0003800000 */
.L_x_10133:
        /* <DEDUP_REMOVED lines=51> */
.L_x_10144:
[----:B------:R-:W-:Y:S05]  /*b030*/  BSYNC.RECONVERGENT B2 ;  /* 0x0000000000027941 */ /* 0x000fea0003800200 */
.L_x_10143:
        /* <DEDUP_REMOVED lines=35> */
.L_x_10146:
[----:B------:R-:W-:Y:S05]  /*b270*/  BSYNC.RECONVERGENT B2 ;  /* 0x0000000000027941 */ /* 0x000fea0003800200 */
.L_x_10145:
        /* <DEDUP_REMOVED lines=18> */
.L_x_10132:
[----:B------:R-:W-:Y:S05]  /*b3a0*/  BSYNC.RECONVERGENT B1 ;  /* 0x0000000000017941 */ /* 0x000fea0003800200 */
.L_x_10131:
[----:B------:R-:W5:Y:S01]  /*b3b0*/  S2R R0, SR_CTAID.X ;  /* 0x0000000000007919 */ /* 0x000f620000002500 */
[----:B0---4-:R-:W5:Y:S01]  /*b3c0*/  LDC R3, c[0x0][0x380] ;  /* 0x0000e000ff037b82 */ /* 0x011f620000000800 */
[----:B------:R-:W-:Y:S04]  /*b3d0*/  BSSY.RECONVERGENT B0, `(.L_x_10147) ;  /* 0x0000037000007945 */ /* 0x000fe80003800200 */
[----:B------:R-:W-:Y:S01]  /*b3e0*/  BSSY.RELIABLE B1, `(.L_x_10148) ;  /* 0x000002f000017945 */ /* 0x000fe20003800100 */
[----:B------:R-:W0:Y:S01]  /*b3f0*/  S2R R22, SR_TID.X ;  /* 0x0000000000167919 */ /* 0x000e220000002100 */
[----:B-----5:R-:W-:-:S05]  /*b400*/  IMAD R2, R0, -0x400, R3 ;  /* 0xfffffc0000027824 */ /* 0x020fca00078e0203 */
[----:B0-----:R-:W-:-:S13]  /*b410*/  ISETP.GE.U32.AND P0, PT, R22, R2, PT ;  /* 0x000000021600720c */ /* 0x001fda0003f06070 */
[----:B------:R-:W0:Y:S01]  /*b420*/  @!P0 LDC.64 R20, c[0x0][0x3b0] ;  /* 0x0000ec00ff148b82 */ /* 0x000e220000000a00 */
[----:B------:R-:W-:-:S04]  /*b430*/  @!P0 SHF.L.U32 R3, R0, 0xa, RZ ;  /* 0x0000000a00038819 */ /* 0x000fc800000006ff */
[----:B------:R-:W-:-:S05]  /*b440*/  @!P0 LOP3.LUT R3, R22, R3, RZ, 0xfc, !PT ;  /* 0x0000000316038212 */ /* 0x000fca00078efcff */
[----:B0-----:R-:W-:-:S04]  /*b450*/  @!P0 IMAD.WIDE.U32 R20, R3, 0x10, R20 ;  /* 0x0000001003148825 */ /* 0x001fc800078e0014 */
[----:B------:R-:W-:Y:S01]  /*b460*/  IMAD.MOV.U32 R3, RZ, RZ, R22 ;  /* 0x000000ffff037224 */ /* 0x000fe200078e0016 */
[----:B-1----:R0:W-:Y:S01]  /*b470*/  @!P0 STG.E.128 desc[UR6][R20.64], R16 ;  /* 0x0000001014008986 */ /* 0x0021e2000c101d06 */
[----:B------:R-:W-:-:S05]  /*b480*/  @!P0 VIADD R3, R22, 0x80 ;  /* 0x0000008016038836 */ /* 0x000fca0000000000 */
[----:B------:R-:W-:-:S13]  /*b490*/  ISETP.GE.U32.AND P0, PT, R3, R2, PT ;  /* 0x000000020300720c */ /* 0x000fda0003f06070 */
[----:B0-----:R-:W-:Y:S05]  /*b4a0*/  @P0 BRA `(.L_x_10149) ;  /* 0x0000000000300947 */ /* 0x001fea0003800000 */
[----:B------:R-:W0:Y:S01]  /*b4b0*/  LDC.64 R16, c[0x0][0x3b0] ;  /* 0x0000ec00ff107b82 */ /* 0x000e220000000a00 */
[----:B------:R-:W-:Y:S01]  /*b4c0*/  IMAD R19, R0, 0x400, R3 ;  /* 0x0000040000137824 */ /* 0x000fe200078e0203 */
[----:B------:R-:W-:-:S04]  /*b4d0*/  IADD3 R3, PT, PT, R3, 0x80, RZ ;  /* 0x0000008003037810 */ /* 0x000fc80007ffe0ff */
[----:B------:R-:W-:Y:S01]  /*b4e0*/  ISETP.GE.U32.AND P0, PT, R3, R2, PT ;  /* 0x000000020300720c */ /* 0x000fe20003f06070 */
[----:B0-----:R-:W-:-:S05]  /*b4f0*/  IMAD.WIDE.U32 R16, R19, 0x10, R16 ;  /* 0x0000001013107825 */ /* 0x001fca00078e0010 */
[----:B--2---:R0:W-:Y:S07]  /*b500*/  STG.E.128 desc[UR6][R16.64], R12 ;  /* 0x0000000c10007986 */ /* 0x0041ee000c101d06 */
[----:B------:R-:W-:Y:S05]  /*b510*/  @P0 BRA `(.L_x_10150) ;  /* 0x0000000000300947 */ /* 0x000fea0003800000 */
[----:B0-----:R-:W0:Y:S01]  /*b520*/  LDC.64 R12, c[0x0][0x3b0] ;  /* 0x0000ec00ff0c7b82 */ /* 0x001e220000000a00 */
[----:B------:R-:W-:Y:S02]  /*b530*/  IMAD R15, R0, 0x400, R3 ;  /* 0x00000400000f7824 */ /* 0x000fe400078e0203 */
[----:B------:R-:W-:Y:S02]  /*b540*/  VIADD R3, R3, 0x80 ;  /* 0x0000008003037836 */ /* 0x000fe40000000000 */
[----:B0-----:R-:W-:-:S05]  /*b550*/  IMAD.WIDE.U32 R12, R15, 0x10, R12 ;  /* 0x000000100f0c7825 */ /* 0x001fca00078e000c */
[----:B---3--:R0:W-:Y:S02]  /*b560*/  STG.E.128 desc[UR6][R12.64], R8 ;  /* 0x000000080c007986 */ /* 0x0081e4000c101d06 */
.L_x_10149:
[----:B------:R-:W-:-:S13]  /*b570*/  ISETP.GE.U32.AND P0, PT, R3, R2, PT ;  /* 0x000000020300720c */ /* 0x000fda0003f06070 */
[----:B------:R-:W-:Y:S05]  /*b580*/  @P0 BRA `(.L_x_10151) ;  /* 0x0000000000300947 */ /* 0x000fea0003800000 */
[----:B0-----:R-:W0:Y:S01]  /*b590*/  LDC.64 R8, c[0x0][0x3b0] ;  /* 0x0000ec00ff087b82 */ /* 0x001e220000000a00 */
[----:B---3--:R-:W-:Y:S01]  /*b5a0*/  IMAD R11, R0, 0x400, R3 ;  /* 0x00000400000b7824 */ /* 0x008fe200078e0203 */
[----:B------:R-:W-:-:S03]  /*b5b0*/  IADD3 R3, PT, PT, R3, 0x80, RZ ;  /* 0x0000008003037810 */ /* 0x000fc60007ffe0ff */
[----:B0-----:R-:W-:-:S05]  /*b5c0*/  IMAD.WIDE.U32 R8, R11, 0x10, R8 ;  /* 0x000000100b087825 */ /* 0x001fca00078e0008 */
[----:B------:R1:W-:Y:S02]  /*b5d0*/  STG.E.128 desc[UR6][R8.64], R4 ;  /* 0x0000000408007986 */ /* 0x0003e4000c101d06 */
.L_x_10150:
[----:B------:R-:W-:-:S13]  /*b5e0*/  ISETP.GE.U32.AND P0, PT, R3, R2, PT ;  /* 0x000000020300720c */ /* 0x000fda0003f06070 */
[----:B------:R-:W-:Y:S05]  /*b5f0*/  @P0 BRA `(.L_x_10152) ;  /* 0x0000000000340947 */ /* 0x000fea0003800000 */
[----:B-1----:R-:W1:Y:S01]  /*b600*/  LDC.64 R4, c[0x0][0x3b0] ;  /* 0x0000ec00ff047b82 */ /* 0x002e620000000a00 */
[----:B------:R-:W-:Y:S02]  /*b610*/  IMAD R7, R0, 0x400, R3 ;  /* 0x0000040000077824 */ /* 0x000fe400078e0203 */
[----:B------:R-:W-:Y:S02]  /*b620*/  VIADD R3, R3, 0x80 ;  /* 0x0000008003037836 */ /* 0x000fe40000000000 */
[----:B-1----:R-:W-:-:S05]  /*b630*/  IMAD.WIDE.U32 R4, R7, 0x10, R4 ;  /* 0x0000001007047825 */ /* 0x002fca00078e0004 */
[----:B------:R1:W-:Y:S02]  /*b640*/  STG.E.128 desc[UR6][R4.64], R36 ;  /* 0x0000002404007986 */ /* 0x0003e4000c101d06 */
.L_x_10151:
[----:B------:R-:W-:-:S13]  /*b650*/  ISETP.GE.U32.AND P0, PT, R3, R2, PT ;  /* 0x000000020300720c */ /* 0x000fda0003f06070 */
[----:B------:R-:W-:Y:S05]  /*b660*/  @P0 BREAK.RELIABLE B1 ;  /* 0x0000000000010942 */ /* 0x000fea0003800100 */
[----:B------:R-:W-:Y:S05]  /*b670*/  @P0 BRA `(.L_x_10153) ;  /* 0x0000000000300947 */ /* 0x000fea0003800000 */
[----:B-1----:R-:W1:Y:S01]  /*b680*/  LDC.64 R4, c[0x0][0x3b0] ;  /* 0x0000ec00ff047b82 */ /* 0x002e620000000a00 */
[----:B------:R-:W-:Y:S01]  /*b690*/  IMAD R7, R0, 0x400, R3 ;  /* 0x0000040000077824 */ /* 0x000fe200078e0203 */
[----:B------:R-:W-:-:S03]  /*b6a0*/  IADD3 R3, PT, PT, R3, 0x80, RZ ;  /* 0x0000008003037810 */ /* 0x000fc60007ffe0ff */
[----:B-1----:R-:W-:-:S05]  /*b6b0*/  IMAD.WIDE.U32 R4, R7, 0x10, R4 ;  /* 0x0000001007047825 */ /* 0x002fca00078e0004 */
[----:B------:R4:W-:Y:S02]  /*b6c0*/  STG.E.128 desc[UR6][R4.64], R32 ;  /* 0x0000002004007986 */ /* 0x0009e4000c101d06 */
.L_x_10152:
[----:B------:R-:W-:Y:S05]  /*b6d0*/  BSYNC.RELIABLE B1 ;  /* 0x0000000000017941 */ /* 0x000fea0003800100 */
.L_x_10148:
[----:B------:R-:W-:-:S13]  /*b6e0*/  ISETP.GE.U32.AND P0, PT, R3, R2, PT ;  /* 0x000000020300720c */ /* 0x000fda0003f06070 */
[----:B-1--4-:R-:W1:Y:S01]  /*b6f0*/  @!P0 LDC.64 R4, c[0x0][0x3b0] ;  /* 0x0000ec00ff048b82 */ /* 0x012e620000000a00 */
[----:B------:R-:W-:Y:S02]  /*b700*/  @!P0 IMAD R7, R0, 0x400, R3 ;  /* 0x0000040000078824 */ /* 0x000fe400078e0203 */
[----:B------:R-:W-:Y:S02]  /*b710*/  @!P0 VIADD R3, R3, 0x80 ;  /* 0x0000008003038836 */ /* 0x000fe40000000000 */
[----:B-1----:R-:W-:-:S05]  /*b720*/  @!P0 IMAD.WIDE.U32 R4, R7, 0x10, R4 ;  /* 0x0000001007048825 */ /* 0x002fca00078e0004 */
[----:B------:R4:W-:Y:S02]  /*b730*/  @!P0 STG.E.128 desc[UR6][R4.64], R28 ;  /* 0x0000001c04008986 */ /* 0x0009e4000c101d06 */
.L_x_10153:
[----:B------:R-:W-:Y:S05]  /*b740*/  BSYNC.RECONVERGENT B0 ;  /* 0x0000000000007941 */ /* 0x000fea0003800200 */
.L_x_10147:
[----:B------:R-:W-:Y:S05]  /*b750*/  WARPSYNC.ALL ;  /* 0x0000000000007948 */ /* 0x000fea0003800000 */
[----:B------:R-:W-:-:S13]  /*b760*/  ISETP.GE.U32.AND P0, PT, R3, R2, PT ;  /* 0x000000020300720c */ /* 0x000fda0003f06070 */
[----:B------:R-:W-:Y:S05]  /*b770*/  @P0 EXIT ;  /* 0x000000000000094d */ /* 0x000fea0003800000 */
[----:B-1--4-:R-:W1:Y:S01]  /*b780*/  LDC.64 R4, c[0x0][0x3b0] ;  /* 0x0000ec00ff047b82 */ /* 0x012e620000000a00 */
[----:B------:R-:W-:-:S04]  /*b790*/  IMAD R3, R0, 0x400, R3 ;  /* 0x0000040000037824 */ /* 0x000fc800078e0203 */
[----:B-1----:R-:W-:-:S05]  /*b7a0*/  IMAD.WIDE.U32 R2, R3, 0x10, R4 ;  /* 0x0000001003027825 */ /* 0x002fca00078e0004 */
[----:B------:R-:W-:Y:S01]  /*b7b0*/  STG.E.128 desc[UR6][R2.64], R24 ;  /* 0x0000001802007986 */ /* 0x000fe2000c101d06 */
[----:B------:R-:W-:Y:S05]  /*b7c0*/  EXIT ;  /* 0x000000000000794d */ /* 0x000fea0003800000 */
.L_x_10018:
[----:B------:R-:W0:Y:S01]  /*b7d0*/  S2R R7, SR_TID.X ;  /* 0x0000000000077919 */ /* 0x000e220000002100 */
[----:B------:R-:W1:Y:S01]  /*b7e0*/  LDC.64 R2, c[0x0][0x3b8] ;  /* 0x0000ee00ff027b82 */ /* 0x000e620000000a00 */
[----:B------:R-:W-:-:S05]  /*b7f0*/  SHF.L.U32 R5, R20, 0xa, RZ ;  /* 0x0000000a14057819 */ /* 0x000fca00000006ff */
[----:B-1----:R-:W-:-:S04]  /*b800*/  IMAD.WIDE.U32 R2, R5, 0x10, R2 ;  /* 0x0000001005027825 */ /* 0x002fc800078e0002 */
[----:B0-----:R-:W-:-:S05]  /*b810*/  IMAD.WIDE.U32 R2, R7, 0x20, R2 ;  /* 0x0000002007027825 */ /* 0x001fca00078e0002 */
[----:B------:R-:W2:Y:S04]  /*b820*/  LDG.E.ENL2.256 R12, R16, desc[UR6][R2.64] ;  /* 0xfe0000060210797e */ /* 0x000ea8000812190c */
        /* <DEDUP_REMOVED lines=68> */
[----:B-----5:R-:W-:Y:S05]  /*bc70*/  CALL.REL.NOINC `($__internal_33_$__cuda_sm20_div_rn_f64_full) ;  /* 0x000000ac00907944 */ /* 0x020fea0003c00000 */
.L_x_10158:
[----:B------:R-:W-:Y:S05]  /*bc80*/  BSYNC.RECONVERGENT B2 ;  /* 0x0000000000027941 */ /* 0x000fea0003800200 */
.L_x_10157:
        /* <DEDUP_REMOVED lines=53> */
[----:B------:R-:W-:Y:S01]  /*bfe0*/  MOV R0, 0xc030 ;  /* 0x0000c03000007802 */ /* 0x000fe20000000f00 */
[----:B------:R-:W-:Y:S02]  /*bff0*/  IMAD.MOV.U32 R3, RZ, RZ, R37 ;  /* 0x000000ffff037224 */ /* 0x000fe400078e0025 */
[----:B0-----:R-:W-:Y:S01]  /*c000*/  IMAD.U32 R40, RZ, RZ, UR4 ;  /* 0x00000004ff287e24 */ /* 0x001fe2000f8e00ff */
[----:B------:R-:W-:-:S07]  /*c010*/  MOV R41, UR5 ;  /* 0x0000000500297c02 */ /* 0x000fce0008000f00 */
[----:B-----5:R-:W-:Y:S05]  /*c020*/  CALL.REL.NOINC `($__internal_33_$__cuda_sm20_div_rn_f64_full) ;  /* 0x000000a800a47944 */ /* 0x020fea0003c00000 */
[----:B------:R-:W-:Y:S02]  /*c030*/  IMAD.MOV.U32 R18, RZ, RZ, R2 ;  /* 0x000000ffff127224 */ /* 0x000fe400078e0002 */
[----:B------:R-:W-:-:S07]  /*c040*/  IMAD.MOV.U32 R19, RZ, RZ, R3 ;  /* 0x000000ffff137224 */ /* 0x000fce00078e0003 */
.L_x_10160:
[----:B------:R-:W-:Y:S05]  /*c050*/  BSYNC.RECONVERGENT B2 ;  /* 0x0000000000027941 */ /* 0x000fea0003800200 */
.L_x_10159:
[----:B------:R-:W-:Y:S05]  /*c060*/  BRA `(.L_x_10161) ;  /* 0x0000000c00547947 */ /* 0x000fea0003800000 */
.L_x_10156:
        /* <DEDUP_REMOVED lines=48> */
[----:B-----5:R-:W-:Y:S05]  /*c370*/  CALL.REL.NOINC `($__internal_33_$__cuda_sm20_div_rn_f64_full) ;  /* 0x000000a400d07944 */ /* 0x020fea0003c00000 */
[----:B------:R-:W-:Y:S01]  /*c380*/  MOV R36, R2 ;  /* 0x0000000200247202 */ /* 0x000fe20000000f00 */
[----:B------:R-:W-:-:S07]  /*c390*/  IMAD.MOV.U32 R37, RZ, RZ, R3 ;  /* 0x000000ffff257224 */ /* 0x000fce00078e0003 */
.L_x_10163:
[----:B------:R-:W-:Y:S05]  /*c3a0*/  BSYNC.RECONVERGENT B2 ;  /* 0x0000000000027941 */ /* 0x000fea0003800200 */
.L_x_10162:
        /* <DEDUP_REMOVED lines=34> */
[----:B-----5:R-:W-:Y:S05]  /*c5d0*/  CALL.REL.NOINC `($__internal_32_$__cuda_sm20_dblrcp_rn_slowpath_v3) ;  /* 0x0000009c00ac7944 */ /* 0x020fea0003c00000 */
.L_x_10165:
[----:B------:R-:W-:Y:S05]  /*c5e0*/  BSYNC.RECONVERGENT B2 ;  /* 0x0000000000027941 */ /* 0x000fea0003800200 */
.L_x_10164:
        /* <DEDUP_REMOVED lines=19> */
.L_x_10155:
        /* <DEDUP_REMOVED lines=48> */
[----:B-----5:R-:W-:Y:S05]  /*ca20*/  CALL.REL.NOINC `($__internal_33_$__cuda_sm20_div_rn_f64_full) ;  /* 0x000000a000247944 */ /* 0x020fea0003c00000 */
[----:B------:R-:W-:Y:S02]  /*ca30*/  IMAD.MOV.U32 R36, RZ, RZ, R2 ;  /* 0x000000ffff247224 */ /* 0x000fe400078e0002 */
[----:B------:R-:W-:-:S07]  /*ca40*/  IMAD.MOV.U32 R37, RZ, RZ, R3 ;  /* 0x000000ffff257224 */ /* 0x000fce00078e0003 */
.L_x_10167:
[----:B------:R-:W-:Y:S05]  /*ca50*/  BSYNC.RECONVERGENT B2 ;  /* 0x0000000000027941 */ /* 0x000fea0003800200 */
.L_x_10166:
        /* <DEDUP_REMOVED lines=34> */
[----:B-----5:R-:W-:Y:S05]  /*cc80*/  CALL.REL.NOINC `($__internal_32_$__cuda_sm20_dblrcp_rn_slowpath_v3) ;  /* 0x0000009800007944 */ /* 0x020fea0003c00000 */
.L_x_10169:
[----:B------:R-:W-:Y:S05]  /*cc90*/  BSYNC.RECONVERGENT B2 ;  /* 0x0000000000027941 */ /* 0x000fea0003800200 */
.L_x_10168:
        /* <DEDUP_REMOVED lines=18> */
.L_x_10161:
[----:B------:R-:W-:Y:S05]  /*cdc0*/  BSYNC.RECONVERGENT B1 ;  /* 0x0000000000017941 */ /* 0x000fea0003800200 */
.L_x_10154:
        /* <DEDUP_REMOVED lines=58> */
[----:B-1---5:R-:W-:Y:S05]  /*d170*/  CALL.REL.NOINC `($__internal_33_$__cuda_sm20_div_rn_f64_full) ;  /* 0x0000009800507944 */ /* 0x022fea0003c00000 */
[----:B------:R-:W-:Y:S01]  /*d180*/  MOV R36, R2 ;  /* 0x0000000200247202 */ /* 0x000fe20000000f00 */
[----:B------:R-:W-:-:S07]  /*d190*/  IMAD.MOV.U32 R37, RZ, RZ, R3 ;  /* 0x000000ffff257224 */ /* 0x000fce00078e0003 */
.L_x_10174:
[----:B------:R-:W-:Y:S05]  /*d1a0*/  BSYNC.RECONVERGENT B2 ;  /* 0x0000000000027941 */ /* 0x000fea0003800200 */
.L_x_10173:
        /* <DEDUP_REMOVED lines=32> */
[----:B------:R-:W-:Y:S02]  /*d3b0*/  MOV R0, 0xd3e0 ;  /* 0x0000d3e000007802 */ /* 0x000fe40000000f00 */
[----:B------:R-:W-:-:S07]  /*d3c0*/  IADD3 R2, PT, PT, R2, -0x100000, RZ ;  /* 0xfff0000002027810 */ /* 0x000fce0007ffe0ff */
[----:B-1---5:R-:W-:Y:S05]  /*d3d0*/  CALL.REL.NOINC `($__internal_32_$__cuda_sm20_dblrcp_rn_slowpath_v3) ;  /* 0x00000090002c7944 */ /* 0x022fea0003c00000 */
.L_x_10176:
[----:B------:R-:W-:Y:S05]  /*d3e0*/  BSYNC.RECONVERGENT B2 ;  /* 0x0000000000027941 */ /* 0x000fea0003800200 */
.L_x_10175:
        /* <DEDUP_REMOVED lines=19> */
.L_x_10172:
        /* <DEDUP_REMOVED lines=55> */
[----:B-1---5:R-:W-:Y:S05]  /*d890*/  CALL.REL.NOINC `($__internal_33_$__cuda_sm20_div_rn_f64_full) ;  /* 0x0000009000887944 */ /* 0x022fea0003c00000 */
.L_x_10179:
[----:B------:R-:W-:Y:S05]  /*d8a0*/  BSYNC.RECONVERGENT B2 ;  /* 0x0000000000027941 */ /* 0x000fea0003800200 */
.L_x_10178:
        /* <DEDUP_REMOVED lines=57> */
[----:B-1---5:R-:W-:Y:S05]  /*dc40*/  CALL.REL.NOINC `($__internal_33_$__cuda_sm20_div_rn_f64_full) ;  /* 0x0000008c009c7944 */ /* 0x022fea0003c00000 */
[----:B------:R-:W-:Y:S02]  /*dc50*/  IMAD.MOV.U32 R14, RZ, RZ, R2 ;  /* 0x000000ffff0e7224 */ /* 0x000fe400078e0002 */
[----:B------:R-:W-:-:S07]  /*dc60*/  IMAD.MOV.U32 R15, RZ, RZ, R3 ;  /* 0x000000ffff0f7224 */ /* 0x000fce00078e0003 */
.L_x_10181:
[----:B------:R-:W-:Y:S05]  /*dc70*/  BSYNC.RECONVERGENT B2 ;  /* 0x0000000000027941 */ /* 0x000fea0003800200 */
.L_x_10180:
[----:B------:R-:W-:Y:S05]  /*dc80*/  BRA `(.L_x_10177) ;  /* 0x0000000400a87947 */ /* 0x000fea0003800000 */
.L_x_10171:
        /* <DEDUP_REMOVED lines=51> */
.L_x_10183:
[----:B------:R-:W-:Y:S05]  /*dfc0*/  BSYNC.RECONVERGENT B2 ;  /* 0x0000000000027941 */ /* 0x000fea0003800200 */
.L_x_10182:
        /* <DEDUP_REMOVED lines=35> */
.L_x_10185:
[----:B------:R-:W-:Y:S05]  /*e200*/  BSYNC.RECONVERGENT B2 ;  /* 0x0000000000027941 */ /* 0x000fea0003800200 */
.L_x_10184:
        /* <DEDUP_REMOVED lines=18> */
.L_x_10177:
[----:B------:R-:W-:Y:S05]  /*e330*/  BSYNC.RECONVERGENT B1 ;  /* 0x0000000000017941 */ /* 0x000fea0003800200 */
.L_x_10170:
[----:B-----5:R-:W3:Y:S01]  /*e340*/  DSETP.GE.AND P0, PT, |R8|, |R10|, PT ;  /* 0x4000000a0800722a */ /* 0x020ee20003f06200 */
        /* <DEDUP_REMOVED lines=57> */
[----:B-12---:R-:W-:Y:S05]  /*e6e0*/  CALL.REL.NOINC `($__internal_33_$__cuda_sm20_div_rn_f64_full) ;  /* 0x0000008000f47944 */ /* 0x006fea0003c00000 */
[----:B------:R-:W-:Y:S02]  /*e6f0*/  IMAD.MOV.U32 R36, RZ, RZ, R2 ;  /* 0x000000ffff247224 */ /* 0x000fe400078e0002 */
[----:B------:R-:W-:-:S07]  /*e700*/  IMAD.MOV.U32 R37, RZ, RZ, R3 ;  /* 0x000000ffff257224 */ /* 0x000fce00078e0003 */
.L_x_10190:
[----:B------:R-:W-:Y:S05]  /*e710*/  BSYNC.RECONVERGENT B2 ;  /* 0x0000000000027941 */ /* 0x000fea0003800200 */
.L_x_10189:
        /* <DEDUP_REMOVED lines=32> */
[----:B------:R-:W-:-:S03]  /*e920*/  MOV R0, 0xe950 ;  /* 0x0000e95000007802 */ /* 0x000fc60000000f00 */
[----:B------:R-:W-:-:S07]  /*e930*/  VIADD R2, R2, 0xfff00000 ;  /* 0xfff0000002027836 */ /* 0x000fce0000000000 */
[----:B-12---:R-:W-:Y:S05]  /*e940*/  CALL.REL.NOINC `($__internal_32_$__cuda_sm20_dblrcp_rn_slowpath_v3) ;  /* 0x0000007800d07944 */ /* 0x006fea0003c00000 */
.L_x_10192:
[----:B------:R-:W-:Y:S05]  /*e950*/  BSYNC.RECONVERGENT B2 ;  /* 0x0000000000027941 */ /* 0x000fea0003800200 */
.L_x_10191:
        /* <DEDUP_REMOVED lines=19> */
.L_x_10188:
        /* <DEDUP_REMOVED lines=55> */
[----:B-12---:R-:W-:Y:S05]  /*ee00*/  CALL.REL.NOINC `($__internal_33_$__cuda_sm20_div_rn_f64_full) ;  /* 0x0000007c002c7944 */ /* 0x006fea0003c00000 */
.L_x_10195:
[----:B------:R-:W-:Y:S05]  /*ee10*/  BSYNC.RECONVERGENT B2 ;  /* 0x0000000000027941 */ /* 0x000fea0003800200 */
.L_x_10194:
[----:B------:R-:W0:Y:S01]  /*ee20*/  DADD R36, -RZ, |R10| ;  /* 0x00000000ff247229 */ /* 0x000e22000000050a */
[----:B------:R-:W3:Y:S01]  /*ee30*/  LDCU.64 UR4, c[0x0][0x3a8] ;  /* 0x00007500ff0477ac */ /* 0x000ee20008000a00 */
[----:B0-----:R-:W0:Y:S01]  /*ee40*/  MUFU.RCP64H R9, R37 ;  /* 0x0000002500097308 */ /* 0x001e220000001800 */
[----:B------:R-:W4:Y:S01]  /*ee50*/  LDC R0, c[0x0][0x3ac] ;  /* 0x0000eb00ff007b82 */ /* 0x000f220000000800 */
[----:B------:R-:W-:Y:S01]  /*ee60*/  MOV R8, 0x1 ;  /* 0x0000000100087802 */ /* 0x000fe20000000f00 */
        /* <DEDUP_REMOVED lines=47> */
[----:B------:R-:W-:Y:S01]  /*f160*/  IMAD.MOV.U32 R2, RZ, RZ, R36 ;  /* 0x000000ffff027224 */ /* 0x000fe200078e0024 */
[----:B------:R-:W-:Y:S02]  /*f170*/  MOV R3, R37 ;  /* 0x0000002500037202 */ /* 0x000fe40000000f00 */
[----:B------:R-:W-:Y:S01]  /*f180*/  MOV R0, 0xf1c0 ;  /* 0x0000f1c000007802 */ /* 0x000fe20000000f00 */
[----:B0-----:R-:W-:Y:S02]  /*f190*/  IMAD.U32 R40, RZ, RZ, UR4 ;  /* 0x00000004ff287e24 */ /* 0x001fe4000f8e00ff */
[----:B------:R-:W-:-:S07]  /*f1a0*/  IMAD.U32 R41, RZ, RZ, UR5 ;  /* 0x00000005ff297e24 */ /* 0x000fce000f8e00ff */
[----:B-12---:R-:W-:Y:S05]  /*f1b0*/  CALL.REL.NOINC `($__internal_33_$__cuda_sm20_div_rn_f64_full) ;  /* 0x0000007800407944 */ /* 0x006fea0003c00000 */
[----:B------:R-:W-:Y:S01]  /*f1c0*/  IMAD.MOV.U32 R10, RZ, RZ, R2 ;  /* 0x000000ffff0a7224 */ /* 0x000fe200078e0002 */
[----:B------:R-:W-:-:S07]  /*f1d0*/  MOV R11, R3 ;  /* 0x00000003000b7202 */ /* 0x000fce0000000f00 */
.L_x_10197:
[----:B------:R-:W-:Y:S05]  /*f1e0*/  BSYNC.RECONVERGENT B2 ;  /* 0x0000000000027941 */ /* 0x000fea0003800200 */
.L_x_10196:
[----:B------:R-:W-:Y:S05]  /*f1f0*/  BRA `(.L_x_10193) ;  /* 0x0000000400a87947 */ /* 0x000fea0003800000 */
.L_x_10187:
        /* <DEDUP_REMOVED lines=51> */
.L_x_10199:
[----:B------:R-:W-:Y:S05]  /*f530*/  BSYNC.RECONVERGENT B2 ;  /* 0x0000000000027941 */ /* 0x000fea0003800200 */
.L_x_10198:
        /* <DEDUP_REMOVED lines=35> */
.L_x_10201:
[----:B------:R-:W-:Y:S05]  /*f770*/  BSYNC.RECONVERGENT B2 ;  /* 0x0000000000027941 */ /* 0x000fea0003800200 */
.L_x_10200:
        /* <DEDUP_REMOVED lines=18> */
.L_x_10193:
[----:B------:R-:W-:Y:S05]  /*f8a0*/  BSYNC.RECONVERGENT B1 ;  /* 0x0000000000017941 */ /* 0x000fea0003800200 */
.L_x_10186:
        /* <DEDUP_REMOVED lines=61> */
.L_x_10206:
[----:B------:R-:W-:Y:S05]  /*fc80*/  BSYNC.RECONVERGENT B2 ;  /* 0x0000000000027941 */ /* 0x000fea0003800200 */
.L_x_10205:
        /* <DEDUP_REMOVED lines=35> */
.L_x_10208:
[----:B------:R-:W-:Y:S05]  /*fec0*/  BSYNC.RECONVERGENT B2 ;  /* 0x0000000000027941 */ /* 0x000fea0003800200 */
.L_x_10207:
        /* <DEDUP_REMOVED lines=19> */
.L_x_10204:
        /* <DEDUP_REMOVED lines=56> */
.L_x_10211:
[----:B------:R-:W-:Y:S05]  /*10380*/  BSYNC.RECONVERGENT B2 ;  /* 0x0000000000027941 */ /* 0x000fea0003800200 */
.L_x_10210:
        /* <DEDUP_REMOVED lines=60> */
.L_x_10213:
[----:B------:R-:W-:Y:S05]  /*10750*/  BSYNC.RECONVERGENT B2 ;  /* 0x0000000000027941 */ /* 0x000fea0003800200 */
.L_x_10212:
[----:B------:R-:W-:Y:S05]  /*10760*/  BRA `(.L_x_10209) ;  /* 0x0000000400a87947 */ /* 0x000fea0003800000 */
.L_x_10203:
        /* <DEDUP_REMOVED lines=51> */
.L_x_10215:
[----:B------:R-:W-:Y:S05]  /*10aa0*/  BSYNC.RECONVERGENT B2 ;  /* 0x0000000000027941 */ /* 0x000fea0003800200 */
.L_x_10214:
        /* <DEDUP_REMOVED lines=35> */
.L_x_10217:
[----:B------:R-:W-:Y:S05]  /*10ce0*/  BSYNC.RECONVERGENT B2 ;  /* 0x0000000000027941 */ /* 0x000fea0003800200 */
.L_x_10216:
        /* <DEDUP_REMOVED lines=18> */
.L_x_10209:
[----:B------:R-:W-:Y:S05]  /*10e10*/  BSYNC.RECONVERGENT B1 ;  /* 0x0000000000017941 */ /* 0x000fea0003800200 */
.L_x_10202:
        /* <DEDUP_REMOVED lines=61> */
.L_x_10222:
[----:B------:R-:W-:Y:S05]  /*111f0*/  BSYNC.RECONVERGENT B2 ;  /* 0x0000000000027941 */ /* 0x000fea0003800200 */
.L_x_10221:
        /* <DEDUP_REMOVED lines=35> */
.L_x_10224:
[----:B------:R-:W-:Y:S05]  /*11430*/  BSYNC.RECONVERGENT B2 ;  /* 0x0000000000027941 */ /* 0x000fea0003800200 */
.L_x_10223:
        /* <DEDUP_REMOVED lines=19> */
.L_x_10220:
[----:B------:R-:W0:Y:S01]  /*11570*/  DADD R36, -RZ, |R32| ;  /* 0x00000000ff247229 */ /* 0x000e220000000520 */
[----:B------:R-:W5:Y:S01]  /*11580*/  LDCU.64 UR4, c[0x0][0x3a0] ;  /* 0x00007400ff0477ac */ /* 0x000f620008000a00 */
[----:B0---4-:R-:W0:Y:S01]  /*11590*/  MUFU.RCP64H R3, R37 ;  /* 0x0000002500037308 */ /* 0x011e220000001800 */
        /* <DEDUP_REMOVED lines=53> */
.L_x_10227:
[----:B------:R-:W-:Y:S05]  /*118f0*/  BSYNC.RECONVERGENT B2 ;  /* 0x0000000000027941 */ /* 0x000fea0003800200 */
.L_x_10226:
        /* <DEDUP_REMOVED lines=60> */
.L_x_10229:
[----:B------:R-:W-:Y:S05]  /*11cc0*/  BSYNC.RECONVERGENT B2 ;  /* 0x0000000000027941 */ /* 0x000fea0003800200 */
.L_x_10228:
[----:B------:R-:W-:Y:S05]  /*11cd0*/  BRA `(.L_x_10225) ;  /* 0x0000000400a87947 */ /* 0x000fea0003800000 */
.L_x_10219:
        /* <DEDUP_REMOVED lines=51> */
.L_x_10231:
[----:B------:R-:W-:Y:S05]  /*12010*/  BSYNC.RECONVERGENT B2 ;  /* 0x0000000000027941 */ /* 0x000fea0003800200 */
.L_x_10230:
        /* <DEDUP_REMOVED lines=35> */
.L_x_10233:
[----:B------:R-:W-:Y:S05]  /*12250*/  BSYNC.RECONVERGENT B2 ;  /* 0x0000000000027941 */ /* 0x000fea0003800200 */
.L_x_10232:
        /* <DEDUP_REMOVED lines=18> */
.L_x_10225:
[----:B------:R-:W-:Y:S05]  /*12380*/  BSYNC.RECONVERGENT B1 ;  /* 0x0000000000017941 */ /* 0x000fea0003800200 */
.L_x_10218:
        /* <DEDUP_REMOVED lines=61> */
.L_x_10238:
[----:B------:R-:W-:Y:S05]  /*12760*/  BSYNC.RECONVERGENT B2 ;  /* 0x0000000000027941 */ /* 0x000fea0003800200 */
.L_x_10237:
        /* <DEDUP_REMOVED lines=35> */
.L_x_10240:
[----:B------:R-:W-:Y:S05]  /*129a0*/  BSYNC.RECONVERGENT B2 ;  /* 0x0000000000027941 */ /* 0x000fea0003800200 */
.L_x_10239:
        /* <DEDUP_REMOVED lines=19> */
.L_x_10236:
        /* <DEDUP_REMOVED lines=56> */
.L_x_10243:
[----:B------:R-:W-:Y:S05]  /*12e60*/  BSYNC.RECONVERGENT B2 ;  /* 0x0000000000027941 */ /* 0x000fea0003800200 */
.L_x_10242:
        /* <DEDUP_REMOVED lines=60> */
.L_x_10245:
[----:B------:R-:W-:Y:S05]  /*13230*/  BSYNC.RECONVERGENT B2 ;  /* 0x0000000000027941 */ /* 0x000fea0003800200 */
.L_x_10244:
[----:B------:R-:W-:Y:S05]  /*13240*/  BRA `(.L_x_10241) ;  /* 0x0000000400a87947 */ /* 0x000fea0003800000 */
.L_x_10235:
        /* <DEDUP_REMOVED lines=51> */
.L_x_10247:
[----:B------:R-:W-:Y:S05]  /*13580*/  BSYNC.RECONVERGENT B2 ;  /* 0x0000000000027941 */ /* 0x000fea0003800200 */
.L_x_10246:
        /* <DEDUP_REMOVED lines=35> */
.L_x_10249:
[----:B------:R-:W-:Y:S05]  /*137c0*/  BSYNC.RECONVERGENT B2 ;  /* 0x0000000000027941 */ /* 0x000fea0003800200 */
.L_x_10248:
        /* <DEDUP_REMOVED lines=18> */
.L_x_10241:
[----:B------:R-:W-:Y:S05]  /*138f0*/  BSYNC.RECONVERGENT B1 ;  /* 0x0000000000017941 */ /* 0x000fea0003800200 */
.L_x_10234:
        /* <DEDUP_REMOVED lines=61> */
.L_x_10254:
[----:B------:R-:W-:Y:S05]  /*13cd0*/  BSYNC.RECONVERGENT B2 ;  /* 0x0000000000027941 */ /* 0x000fea0003800200 */
.L_x_10253:
        /* <DEDUP_REMOVED lines=35> */
.L_x_10256:
[----:B------:R-:W-:Y:S05]  /*13f10*/  BSYNC.RECONVERGENT B2 ;  /* 0x0000000000027941 */ /* 0x000fea0003800200 */
.L_x_10255:
        /* <DEDUP_REMOVED lines=19> */
.L_x_10252:
        /* <DEDUP_REMOVED lines=56> */
.L_x_10259:
[----:B------:R-:W-:Y:S05]  /*143d0*/  BSYNC.RECONVERGENT B2 ;  /* 0x0000000000027941 */ /* 0x000fea0003800200 */
.L_x_10258:
        /* <DEDUP_REMOVED lines=58> */
[----:B------:R-:W-:Y:S01]  /*14780*/  MOV R26, R2 ;  /* 0x00000002001a7202 */ /* 0x000fe20000000f00 */
[----:B------:R-:W-:-:S07]  /*14790*/  IMAD.MOV.U32 R27, RZ, RZ, R3 ;  /* 0x000000ffff1b7224 */ /* 0x000fce00078e0003 */
.L_x_10261:
[----:B------:R-:W-:Y:S05]  /*147a0*/  BSYNC.RECONVERGENT B2 ;  /* 0x0000000000027941 */ /* 0x000fea0003800200 */
.L_x_10260:
[----:B------:R-:W-:Y:S05]  /*147b0*/  BRA `(.L_x_10257) ;  /* 0x0000000400a87947 */ /* 0x000fea0003800000 */
.L_x_10251:
        /* <DEDUP_REMOVED lines=48> */
[----:B-123--:R-:W-:Y:S05]  /*14ac0*/  CALL.REL.NOINC `($__internal_33_$__cuda_sm20_div_rn_f64_full) ;  /* 0x0000001c00fc7944 */ /* 0x00efea0003c00000 */
[----:B------:R-:W-:Y:S02]  /*14ad0*/  IMAD.MOV.U32 R36, RZ, RZ, R2 ;  /* 0x000000ffff247224 */ /* 0x000fe400078e0002 */
[----:B------:R-:W-:-:S07]  /*14ae0*/  IMAD.MOV.U32 R37, RZ, RZ, R3 ;  /* 0x000000ffff257224 */ /* 0x000fce00078e0003 */
.L_x_10263:
[----:B------:R-:W-:Y:S05]  /*14af0*/  BSYNC.RECONVERGENT B2 ;  /* 0x0000000000027941 */ /* 0x000fea0003800200 */
.L_x_10262:
        /* <DEDUP_REMOVED lines=35> */
.L_x_10265:
[----:B------:R-:W-:Y:S05]  /*14d30*/  BSYNC.RECONVERGENT B2 ;  /* 0x0000000000027941 */ /* 0x000fea0003800200 */
.L_x_10264:
        /* <DEDUP_REMOVED lines=18> */
.L_x_10257:
[----:B------:R-:W-:Y:S05]  /*14e60*/  BSYNC.RECONVERGENT B1 ;  /* 0x0000000000017941 */ /* 0x000fea0003800200 */
.L_x_10250:
        /* <DEDUP_REMOVED lines=61> */
.L_x_10270:
[----:B------:R-:W-:Y:S05]  /*15240*/  BSYNC.RECONVERGENT B2 ;  /* 0x0000000000027941 */ /* 0x000fea0003800200 */
.L_x_10269:
        /* <DEDUP_REMOVED lines=35> */
.L_x_10272:
[----:B------:R-:W-:Y:S05]  /*15480*/  BSYNC.RECONVERGENT B2 ;  /* 0x0000000000027941 */ /* 0x000fea0003800200 */
.L_x_10271:
        /* <DEDUP_REMOVED lines=19> */
.L_x_10268:
        /* <DEDUP_REMOVED lines=56> */
.L_x_10275:
[----:B------:R-:W-:Y:S05]  /*15940*/  BSYNC.RECONVERGENT B2 ;  /* 0x0000000000027941 */ /* 0x000fea0003800200 */
.L_x_10274:
        /* <DEDUP_REMOVED lines=55> */
[----:B0-----:R-:W-:Y:S01]  /*15cc0*/  IMAD.U32 R40, RZ, RZ, UR4 ;  /* 0x00000004ff287e24 */ /* 0x001fe2000f8e00ff */
[----:B------:R-:W-:-:S07]  /*15cd0*/  MOV R41, UR5 ;  /* 0x0000000500297c02 */ /* 0x000fce0008000f00 */
[----:B-123--:R-:W-:Y:S05]  /*15ce0*/  CALL.REL.NOINC `($__internal_33_$__cuda_sm20_div_rn_f64_full) ;  /* 0x0000000c00747944 */ /* 0x00efea0003c00000 */
[----:B------:R-:W-:Y:S02]  /*15cf0*/  IMAD.MOV.U32 R22, RZ, RZ, R2 ;  /* 0x000000ffff167224 */ /* 0x000fe400078e0002 */
[----:B------:R-:W-:-:S07]  /*15d00*/  IMAD.MOV.U32 R23, RZ, RZ, R3 ;  /* 0x000000ffff177224 */ /* 0x000fce00078e0003 */
.L_x_10277:
[----:B------:R-:W-:Y:S05]  /*15d10*/  BSYNC.RECONVERGENT B2 ;  /* 0x0000000000027941 */ /* 0x000fea0003800200 */
.L_x_10276:
[----:B------:R-:W-:Y:S05]  /*15d20*/  BRA `(.L_x_10273) ;  /* 0x0000000400a87947 */ /* 0x000fea0003800000 */
.L_x_10267:
        /* <DEDUP_REMOVED lines=51> */
.L_x_10279:
[----:B------:R-:W-:Y:S05]  /*16060*/  BSYNC.RECONVERGENT B2 ;  /* 0x0000000000027941 */ /* 0x000fea0003800200 */
.L_x_10278:
        /* <DEDUP_REMOVED lines=35> */
.L_x_10281:
[----:B------:R-:W-:Y:S05]  /*162a0*/  BSYNC.RECONVERGENT B2 ;  /* 0x0000000000027941 */ /* 0x000fea0003800200 */
.L_x_10280:
        /* <DEDUP_REMOVED lines=18> */
.L_x_10273:
[----:B------:R-:W-:Y:S05]  /*163d0*/  BSYNC.RECONVERGENT B1 ;  /* 0x0000000000017941 */ /* 0x000fea0003800200 */
.L_x_10266:
        /* <DEDUP_REMOVED lines=11> */
        .weak           $__internal_32_$__cuda_sm20_dblrcp_rn_slowpath_v3
        .type           $__internal_32_$__cuda_sm20_dblrcp_rn_slowpath_v3,@function
        .size           $__internal_32_$__cuda_sm20_dblrcp_rn_slowpath_v3,($__internal_33_$__cuda_sm20_div_rn_f64_full - $__internal_32_$__cuda_sm20_dblrcp_rn_slowpath_v3)
$__internal_32_$__cuda_sm20_dblrcp_rn_slowpath_v3:
        /* <DEDUP_REMOVED lines=58> */
.L_x_10285:
        /* <DEDUP_REMOVED lines=33> */
.L_x_10283:
[----:B------:R-:W-:Y:S01]  /*16a40*/  LOP3.LUT R41, R45, 0x80000, RZ, 0xfc, !PT ;  /* 0x000800002d297812 */ /* 0x000fe200078efcff */
[----:B------:R-:W-:-:S07]  /*16a50*/  IMAD.MOV.U32 R40, RZ, RZ, R44 ;  /* 0x000000ffff287224 */ /* 0x000fce00078e002c */
.L_x_10284:
[----:B------:R-:W-:Y:S05]  /*16a60*/  BSYNC.RECONVERGENT B0 ;  /* 0x0000000000007941 */ /* 0x000fea0003800200 */
.L_x_10282:
[----:B------:R-:W-:Y:S01]  /*16a70*/  MOV R2, R40 ;  /* 0x0000002800027202 */ /* 0x000fe20000000f00 */
[----:B------:R-:W-:Y:S02]  /*16a80*/  IMAD.MOV.U32 R3, RZ, RZ, R41 ;  /* 0x000000ffff037224 */ /* 0x000fe400078e0029 */
[----:B------:R-:W-:Y:S02]  /*16a90*/  HFMA2 R41, -RZ, RZ, 0, 0 ;  /* 0x00000000ff297431 */ /* 0x000fe400000001ff */
[----:B------:R-:W-:-:S04]  /*16aa0*/  IMAD.MOV.U32 R40, RZ, RZ, R0 ;  /* 0x000000ffff287224 */ /* 0x000fc800078e0000 */
[----:B------:R-:W-:Y:S05]  /*16ab0*/  RET.REL.NODEC R40 `(_ZN2at6native29vectorized_elementwise_kernelILi2ENS0_13AUnaryFunctorIN3c107complexIdEES5_S5_NS0_15binary_internal10DivFunctorIS5_EEEESt5arrayIPcLm2EEEEviT0_T1_) ;  /* 0xfffffe9428507950 */ /* 0x000fea0003c3ffff */
        .weak           $__internal_33_$__cuda_sm20_div_rn_f64_full
        .type           $__internal_33_$__cuda_sm20_div_rn_f64_full,@function
        .size           $__internal_33_$__cuda_sm20_div_rn_f64_full,(.L_x_18223 - $__internal_33_$__cuda_sm20_div_rn_f64_full)
$__internal_33_$__cuda_sm20_div_rn_f64_full:
        /* <DEDUP_REMOVED lines=8> */
[----:B------:R-:W-:Y:S01]  /*16b40*/  BSSY.RECONVERGENT B0, `(.L_x_10286) ;  /* 0x000007e000007945 */ /* 0x000fe20003800200 */
[----:B------:R-:W-:Y:S01]  /*16b50*/  MOV R46, R2 ;  /* 0x00000002002e7202 */ /* 0x000fe20000000f00 */
[----:B------:R-:W-:Y:S01]  /*16b60*/  IMAD.MOV.U32 R52, RZ, RZ, R50 ;  /* 0x000000ffff347224 */ /* 0x000fe200078e0032 */
[----:B------:R-:W-:-:S02]  /*16b70*/  LOP3.LUT R2, R51, 0x7ff00000, RZ, 0xc0, !PT ;  /* 0x7ff0000033027812 */ /* 0x000fc400078ec0ff */
[----:B------:R-:W-:Y:S02]  /*16b80*/  LOP3.LUT R42, R3, 0x7ff00000, RZ, 0xc0, !PT ;  /* 0x7ff00000032a7812 */ /* 0x000fe400078ec0ff */
[----:B------:R-:W0:Y:S01]  /*16b90*/  @!P0 DMUL R46, R44, 8.98846567431157953865e+307 ;  /* 0x7fe000002c2e8828 */ /* 0x000e220000000000 */
[----:B------:R-:W-:Y:S01]  /*16ba0*/  MOV R3, 0x1ca00000 ;  /* 0x1ca0000000037802 */ /* 0x000fe20000000f00 */
[----:B0-----:R-:W0:Y:S01]  /*16bb0*/  MUFU.RCP64H R49, R47 ;  /* 0x0000002f00317308 */ /* 0x001e220000001800 */
[----:B------:R-:W-:Y:S02]  /*16bc0*/  @!P2 LOP3.LUT R41, R45, 0x7ff00000, RZ, 0xc0, !PT ;  /* 0x7ff000002d29a812 */ /* 0x000fe400078ec0ff */
[C---:B------:R-:W-:Y:S02]  /*16bd0*/  ISETP.GE.U32.AND P1, PT, R2.reuse, R42, PT ;  /* 0x0000002a0200720c */ /* 0x040fe40003f26070 */
[----:B------:R-:W-:Y:S02]  /*16be0*/  @!P2 ISETP.GE.U32.AND P3, PT, R2, R41, PT ;  /* 0x000000290200a20c */ /* 0x000fe40003f66070 */
[----:B------:R-:W-:-:S02]  /*16bf0*/  SEL R41, R3, 0x63400000, !P1 ;  /* 0x6340000003297807 */ /* 0x000fc40004800000 */
[----:B------:R-:W-:Y:S02]  /*16c00*/  @!P2 SEL R40, R3, 0x63400000, !P3 ;  /* 0x634000000328a807 */ /* 0x000fe40005800000 */
[--C-:B------:R-:W-:Y:S02]  /*16c10*/  LOP3.LUT R53, R41, 0x800fffff, R51.reuse, 0xf8, !PT ;  /* 0x800fffff29357812 */ /* 0x100fe400078ef833 */
[----:B------:R-:W-:Y:S02]  /*16c20*/  @!P2 LOP3.LUT R40, R40, 0x80000000, R51, 0xf8, !PT ;  /* 0x800000002828a812 */ /* 0x000fe400078ef833 */
[----:B------:R-:W-:Y:S02]  /*16c30*/  MOV R48, 0x1 ;  /* 0x0000000100307802 */ /* 0x000fe40000000f00 */
[----:B------:R-:W-:Y:S01]  /*16c40*/  @!P2 LOP3.LUT R41, R40, 0x100000, RZ, 0xfc, !PT ;  /* 0x001000002829a812 */ /* 0x000fe200078efcff */
[----:B------:R-:W-:Y:S01]  /*16c50*/  @!P2 IMAD.MOV.U32 R40, RZ, RZ, RZ ;  /* 0x000000ffff28a224 */ /* 0x000fe200078e00ff */
[----:B------:R-:W-:-:S15]  /*16c60*/  @!P0 LOP3.LUT R42, R47, 0x7ff00000, RZ, 0xc0, !PT ;  /* 0x7ff000002f2a8812 */ /* 0x000fde00078ec0ff */
[----:B------:R-:W-:-:S15]  /*16c70*/  NOP ;  /* 0x0000000000007918 */ /* 0x000fde0000000000 */
[----:B------:R-:W-:-:S13]  /*16c80*/  NOP ;  /* 0x0000000000007918 */ /* 0x000fda0000000000 */
        /* <DEDUP_REMOVED lines=46> */
[----:B------:R-:W-:-:S13]  /*16f70*/  ISETP.GT.U32.OR P0, PT, R40, 0x7feffffe, P0 ;  /* 0x7feffffe2800780c */ /* 0x000fda0000704470 */
[----:B-1----:R-:W-:Y:S05]  /*16f80*/  @P0 BRA `(.L_x_10287) ;  /* 0x0000000000840947 */ /* 0x002fea0003800000 */
        /* <DEDUP_REMOVED lines=30> */
[----:B------:R-:W-:Y:S02]  /*17170*/  IMAD.MOV.U32 R54, RZ, RZ, R40 ;  /* 0x000000ffff367224 */ /* 0x000fe400078e0028 */
[----:B------:R-:W-:Y:S01]  /*17180*/  IMAD.MOV.U32 R55, RZ, RZ, R41 ;  /* 0x000000ffff377224 */ /* 0x000fe200078e0029 */
[----:B------:R-:W-:Y:S06]  /*17190*/  BRA `(.L_x_10288) ;  /* 0x0000000000607947 */ /* 0x000fec0003800000 */
.L_x_10287:
        /* <DEDUP_REMOVED lines=17> */
.L_x_10290:
[----:B------:R-:W-:Y:S02]  /*172b0*/  LOP3.LUT R3, R45, 0x80000, RZ, 0xfc, !PT ;  /* 0x000800002d037812 */ /* 0x000fe400078efcff */
[----:B------:R-:W-:-:S03]  /*172c0*/  MOV R54, R44 ;  /* 0x0000002c00367202 */ /* 0x000fc60000000f00 */
[----:B------:R-:W-:Y:S01]  /*172d0*/  IMAD.MOV.U32 R55, RZ, RZ, R3 ;  /* 0x000000ffff377224 */ /* 0x000fe200078e0003 */
[----:B------:R-:W-:Y:S06]  /*172e0*/  BRA `(.L_x_10288) ;  /* 0x00000000000c7947 */ /* 0x000fec0003800000 */
.L_x_10289:
[----:B------:R-:W-:Y:S01]  /*172f0*/  LOP3.LUT R3, R51, 0x80000, RZ, 0xfc, !PT ;  /* 0x0008000033037812 */ /* 0x000fe200078efcff */
[----:B------:R-:W-:-:S03]  /*17300*/  IMAD.MOV.U32 R54, RZ, RZ, R50 ;  /* 0x000000ffff367224 */ /* 0x000fc600078e0032 */
[----:B------:R-:W-:-:S07]  /*17310*/  MOV R55, R3 ;  /* 0x0000000300377202 */ /* 0x000fce0000000f00 */
.L_x_10288:
[----:B------:R-:W-:Y:S05]  /*17320*/  BSYNC.RECONVERGENT B0 ;  /* 0x0000000000007941 */ /* 0x000fea0003800200 */
.L_x_10286:
[----:B------:R-:W-:Y:S01]  /*17330*/  MOV R40, R0 ;  /* 0x0000000000287202 */ /* 0x000fe20000000f00 */
[----:B------:R-:W-:Y:S02]  /*17340*/  IMAD.MOV.U32 R41, RZ, RZ, 0x0 ;  /* 0x00000000ff297424 */ /* 0x000fe400078e00ff */
[----:B------:R-:W-:Y:S02]  /*17350*/  IMAD.MOV.U32 R2, RZ, RZ, R54 ;  /* 0x000000ffff027224 */ /* 0x000fe400078e0036 */
[----:B------:R-:W-:Y:S01]  /*17360*/  IMAD.MOV.U32 R3, RZ, RZ, R55 ;  /* 0x000000ffff037224 */ /* 0x000fe200078e0037 */
[----:B------:R-:W-:Y:S06]  /*17370*/  RET.REL.NODEC R40 `(_ZN2at6native29vectorized_elementwise_kernelILi2ENS0_13AUnaryFunctorIN3c107complexIdEES5_S5_NS0_15binary_internal10DivFunctorIS5_EEEESt5arrayIPcLm2EEEEviT0_T1_) ;  /* 0xfffffe8c28207950 */ /* 0x000fec0003c3ffff */
.L_x_10291:
        /* <DEDUP_REMOVED lines=16> */
.L_x_18223:


//--------------------- .text._ZN2at6native29vectorized_elementwise_kernelILi4ENS0_13AUnaryFunctorIN3c107complexIdEES5_S5_NS0_15binary_internal10DivFunctorIS5_EEEESt5arrayIPcLm2EEEEviT0_T1_ --------------------------
	.section	.text._ZN2at6native29vectorized_elementwise_kernelILi4ENS0_13AUnaryFunctorIN3c107complexIdEES5_S5_NS0_15binary_internal10DivFunctorIS5_EEEESt5arrayIPcLm2EEEEviT0_T1_,"ax",@progbits
	.align	128
        .global         _ZN2at6native29vectorized_elementwise_kernelILi4ENS0_13AUnaryFunctorIN3c107complexIdEES5_S5_NS0_15binary_internal10DivFunctorIS5_EEEESt5arrayIPcLm2EEEEviT0_T1_
        .type           _ZN2at6native29vectorized_elementwise_kernelILi4ENS0_13AUnaryFunctorIN3c107complexIdEES5_S5_NS0_15binary_internal10DivFunctorIS5_EEEESt5arrayIPcLm2EEEEviT0_T1_,@function
        .size           _ZN2at6native29vectorized_elementwise_kernelILi4ENS0_13AUnaryFunctorIN3c107complexIdEES5_S5_NS0_15binary_internal10DivFunctorIS5_EEEESt5arrayIPcLm2EEEEviT0_T1_,(.L_x_18225 - _ZN2at6native29vectorized_elementwise_kernelILi4ENS0_13AUnaryFunctorIN3c107complexIdEES5_S5_NS0_15binary_internal10DivFunctorIS5_EEEESt5arrayIPcLm2EEEEviT0_T1_)
        .other          _ZN2at6native29vectorized_elementwise_kernelILi4ENS0_13AUnaryFunctorIN3c107complexIdEES5_S5_NS0_15binary_internal10DivFunctorIS5_EEEESt5arrayIPcLm2EEEEviT0_T1_,@"STO_CUDA_ENTRY STV_DEFAULT"
_ZN2at6native29vectorized_elementwise_kernelILi4ENS0_13AUnaryFunctorIN3c107complexIdEES5_S5_NS0_15binary_internal10DivFunctorIS5_EEEESt5arrayIPcLm2EEEEviT0_T1_:
.text._ZN2at6native29vectorized_elementwise_kernelILi4ENS0_13AUnaryFunctorIN3c107complexIdEES5_S5_NS0_15binary_internal10DivFunctorIS5_EEEESt5arrayIPcLm2EEEEviT0_T1_:
        /* <DEDUP_REMOVED lines=140> */
[----:B------:R-:W-:Y:S05]  /*08c0*/  CALL.REL.NOINC `($__internal_35_$__cuda_sm20_div_rn_f64_full) ;  /* 0x00000160007c7944 */ /* 0x000fea0003c00000 */
.L_x_10298:
[----:B------:R-:W-:Y:S05]  /*08d0*/  BSYNC.RECONVERGENT B2 ;  /* 0x0000000000027941 */ /* 0x000fea0003800200 */
.L_x_10297:
        /* <DEDUP_REMOVED lines=57> */
[----:B------:R-:W-:Y:S05]  /*0c70*/  CALL.REL.NOINC `($__internal_35_$__cuda_sm20_div_rn_f64_full) ;  /* 0x0000015c00907944 */ /* 0x000fea0003c00000 */
[----:B------:R-:W-:Y:S02]  /*0c80*/  IMAD.MOV.U32 R18, RZ, RZ, R2 ;  /* 0x000000ffff127224 */ /* 0x000fe400078e0002 */
[----:B------:R-:W-:-:S07]  /*0c90*/  IMAD.MOV.U32 R19, RZ, RZ, R3 ;  /* 0x000000ffff137224 */ /* 0x000fce00078e0003 */
.L_x_10300:
[----:B------:R-:W-:Y:S05]  /*0ca0*/  BSYNC.RECONVERGENT B2 ;  /* 0x0000000000027941 */ /* 0x000fea0003800200 */
.L_x_10299:
[----:B------:R-:W-:Y:S05]  /*0cb0*/  BRA `(.L_x_10294) ;  /* 0x0000000c00547947 */ /* 0x000fea0003800000 */
.L_x_10296:
        /* <DEDUP_REMOVED lines=48> */
[----:B------:R-:W-:Y:S05]  /*0fc0*/  CALL.REL.NOINC `($__internal_35_$__cuda_sm20_div_rn_f64_full) ;  /* 0x0000015800bc7944 */ /* 0x000fea0003c00000 */
[----:B------:R-:W-:Y:S01]  /*0fd0*/  MOV R16, R2 ;  /* 0x0000000200107202 */ /* 0x000fe20000000f00 */
[----:B------:R-:W-:-:S07]  /*0fe0*/  IMAD.MOV.U32 R17, RZ, RZ, R3 ;  /* 0x000000ffff117224 */ /* 0x000fce00078e0003 */
.L_x_10302:
[----:B------:R-:W-:Y:S05]  /*0ff0*/  BSYNC.RECONVERGENT B2 ;  /* 0x0000000000027941 */ /* 0x000fea0003800200 */
.L_x_10301:
        /* <DEDUP_REMOVED lines=34> */
[----:B------:R-:W-:Y:S05]  /*1220*/  CALL.REL.NOINC `($__internal_34_$__cuda_sm20_dblrcp_rn_slowpath_v3) ;  /* 0x0000015000987944 */ /* 0x000fea0003c00000 */
.L_x_10304:
[----:B------:R-:W-:Y:S05]  /*1230*/  BSYNC.RECONVERGENT B2 ;  /* 0x0000000000027941 */ /* 0x000fea0003800200 */
.L_x_10303:
        /* <DEDUP_REMOVED lines=19> */
.L_x_10295:
        /* <DEDUP_REMOVED lines=48> */
[----:B------:R-:W-:Y:S05]  /*1670*/  CALL.REL.NOINC `($__internal_35_$__cuda_sm20_div_rn_f64_full) ;  /* 0x0000015400107944 */ /* 0x000fea0003c00000 */
[----:B------:R-:W-:Y:S02]  /*1680*/  IMAD.MOV.U32 R16, RZ, RZ, R2 ;  /* 0x000000ffff107224 */ /* 0x000fe400078e0002 */
[----:B------:R-:W-:-:S07]  /*1690*/  IMAD.MOV.U32 R17, RZ, RZ, R3 ;  /* 0x000000ffff117224 */ /* 0x000fce00078e0003 */
.L_x_10306:
[----:B------:R-:W-:Y:S05]  /*16a0*/  BSYNC.RECONVERGENT B2 ;  /* 0x0000000000027941 */ /* 0x000fea0003800200 */
.L_x_10305:
        /* <DEDUP_REMOVED lines=34> */
[----:B------:R-:W-:Y:S05]  /*18d0*/  CALL.REL.NOINC `($__internal_34_$__cuda_sm20_dblrcp_rn_slowpath_v3) ;  /* 0x0000014800ec7944 */ /* 0x000fea0003c00000 */
.L_x_10308:
[----:B------:R-:W-:Y:S05]  /*18e0*/  BSYNC.RECONVERGENT B2 ;  /* 0x0000000000027941 */ /* 0x000fea0003800200 */
.L_x_10307:
        /* <DEDUP_REMOVED lines=18> */
.L_x_10294:
[----:B------:R-:W-:Y:S05]  /*1a10*/  BSYNC.RECONVERGENT B1 ;  /* 0x0000000000017941 */ /* 0x000fea0003800200 */
.L_x_10293:
        /* <DEDUP_REMOVED lines=66> */
[----:B-1----:R-:W-:Y:S05]  /*1e40*/  CALL.REL.NOINC `($__internal_35_$__cuda_sm20_div_rn_f64_full) ;  /* 0x0000014c001c7944 */ /* 0x002fea0003c00000 */
[----:B------:R-:W-:Y:S02]  /*1e50*/  IMAD.MOV.U32 R12, RZ, RZ, R2 ;  /* 0x000000ffff0c7224 */ /* 0x000fe400078e0002 */
[----:B------:R-:W-:-:S07]  /*1e60*/  IMAD.MOV.U32 R13, RZ, RZ, R3 ;  /* 0x000000ffff0d7224 */ /* 0x000fce00078e0003 */
.L_x_10314:
[----:B------:R-:W-:Y:S05]  /*1e70*/  BSYNC.RECONVERGENT B2 ;  /* 0x0000000000027941 */ /* 0x000fea0003800200 */
.L_x_10313:
        /* <DEDUP_REMOVED lines=34> */
[----:B-1----:R-:W-:Y:S05]  /*20a0*/  CALL.REL.NOINC `($__internal_34_$__cuda_sm20_dblrcp_rn_slowpath_v3) ;  /* 0x0000014000f87944 */ /* 0x002fea0003c00000 */
.L_x_10316:
[----:B------:R-:W-:Y:S05]  /*20b0*/  BSYNC.RECONVERGENT B2 ;  /* 0x0000000000027941 */ /* 0x000fea0003800200 */
.L_x_10315:
        /* <DEDUP_REMOVED lines=19> */
.L_x_10312:
        /* <DEDUP_REMOVED lines=55> */
[----:B-1----:R-:W-:Y:S05]  /*2560*/  CALL.REL.NOINC `($__internal_35_$__cuda_sm20_div_rn_f64_full) ;  /* 0x0000014400547944 */ /* 0x002fea0003c00000 */
.L_x_10318:
[----:B------:R-:W-:Y:S05]  /*2570*/  BSYNC.RECONVERGENT B2 ;  /* 0x0000000000027941 */ /* 0x000fea0003800200 */
.L_x_10317:
        /* <DEDUP_REMOVED lines=57> */
[----:B-1----:R-:W-:Y:S05]  /*2910*/  CALL.REL.NOINC `($__internal_35_$__cuda_sm20_div_rn_f64_full) ;  /* 0x0000014000687944 */ /* 0x002fea0003c00000 */
[----:B------:R-:W-:Y:S02]  /*2920*/  IMAD.MOV.U32 R14, RZ, RZ, R2 ;  /* 0x000000ffff0e7224 */ /* 0x000fe400078e0002 */
[----:B------:R-:W-:-:S07]  /*2930*/  IMAD.MOV.U32 R15, RZ, RZ, R3 ;  /* 0x000000ffff0f7224 */ /* 0x000fce00078e0003 */
.L_x_10320:
[----:B------:R-:W-:Y:S05]  /*2940*/  BSYNC.RECONVERGENT B2 ;  /* 0x0000000000027941 */ /* 0x000fea0003800200 */
.L_x_10319:
[----:B------:R-:W-:Y:S05]  /*2950*/  BRA `(.L_x_10310) ;  /* 0x0000000400a87947 */ /* 0x000fea0003800000 */
.L_x_10311:
        /* <DEDUP_REMOVED lines=51> */
.L_x_10322:
[----:B------:R-:W-:Y:S05]  /*2c90*/  BSYNC.RECONVERGENT B2 ;  /* 0x0000000000027941 */ /* 0x000fea0003800200 */
.L_x_10321:
        /* <DEDUP_REMOVED lines=35> */
.L_x_10324:
[----:B------:R-:W-:Y:S05]  /*2ed0*/  BSYNC.RECONVERGENT B2 ;  /* 0x0000000000027941 */ /* 0x000fea0003800200 */
.L_x_10323:
        /* <DEDUP_REMOVED lines=18> */
.L_x_10310:
[----:B------:R-:W-:Y:S05]  /*3000*/  BSYNC.RECONVERGENT B1 ;  /* 0x0000000000017941 */ /* 0x000fea0003800200 */
.L_x_10309:
        /* <DEDUP_REMOVED lines=66> */
[----:B-12---:R-:W-:Y:S05]  /*3430*/  CALL.REL.NOINC `($__internal_35_$__cuda_sm20_div_rn_f64_full) ;  /* 0x0000013400a07944 */ /* 0x006fea0003c00000 */
[----:B------:R-:W-:Y:S01]  /*3440*/  MOV R8, R2 ;  /* 0x0000000200087202 */ /* 0x000fe20000000f00 */
[----:B------:R-:W-:-:S07]  /*3450*/  IMAD.MOV.U32 R9, RZ, RZ, R3 ;  /* 0x000000ffff097224 */ /* 0x000fce00078e0003 */
.L_x_10330:
[----:B------:R-:W-:Y:S05]  /*3460*/  BSYNC.RECONVERGENT B2 ;  /* 0x0000000000027941 */ /* 0x000fea0003800200 */
.L_x_10329:
        /* <DEDUP_REMOVED lines=34> */
[----:B-12---:R-:W-:Y:S05]  /*3690*/  CALL.REL.NOINC `($__internal_34_$__cuda_sm20_dblrcp_rn_slowpath_v3) ;  /* 0x0000012c007c7944 */ /* 0x006fea0003c00000 */
.L_x_10332:
[----:B------:R-:W-:Y:S05]  /*36a0*/  BSYNC.RECONVERGENT B2 ;  /* 0x0000000000027941 */ /* 0x000fea0003800200 */
.L_x_10331:
        /* <DEDUP_REMOVED lines=19> */
.L_x_10328:
        /* <DEDUP_REMOVED lines=55> */
[----:B-12---:R-:W-:Y:S05]  /*3b50*/  CALL.REL.NOINC `($__internal_35_$__cuda_sm20_div_rn_f64_full) ;  /* 0x0000012c00d87944 */ /* 0x006fea0003c00000 */
.L_x_10334:
[----:B------:R-:W-:Y:S05]  /*3b60*/  BSYNC.RECONVERGENT B2 ;  /* 0x0000000000027941 */ /* 0x000fea0003800200 */
.L_x_10333:
        /* <DEDUP_REMOVED lines=57> */
[----:B-12---:R-:W-:Y:S05]  /*3f00*/  CALL.REL.NOINC `($__internal_35_$__cuda_sm20_div_rn_f64_full) ;  /* 0x0000012800ec7944 */ /* 0x006fea0003c00000 */
[----:B------:R-:W-:Y:S02]  /*3f10*/  IMAD.MOV.U32 R10, RZ, RZ, R2 ;  /* 0x000000ffff0a7224 */ /* 0x000fe400078e0002 */
[----:B------:R-:W-:-:S07]  /*3f20*/  IMAD.MOV.U32 R11, RZ, RZ, R3 ;  /* 0x000000ffff0b7224 */ /* 0x000fce00078e0003 */
.L_x_10336:
[----:B------:R-:W-:Y:S05]  /*3f30*/  BSYNC.RECONVERGENT B2 ;  /* 0x0000000000027941 */ /* 0x000fea0003800200 */
.L_x_10335:
[----:B------:R-:W-:Y:S05]  /*3f40*/  BRA `(.L_x_10326) ;  /* 0x0000000400a87947 */ /* 0x000fea0003800000 */
.L_x_10327:
        /* <DEDUP_REMOVED lines=51> */
.L_x_10338:
[----:B------:R-:W-:Y:S05]  /*4280*/  BSYNC.RECONVERGENT B2 ;  /* 0x0000000000027941 */ /* 0x000fea0003800200 */
.L_x_10337:
        /* <DEDUP_REMOVED lines=35> */
.L_x_10340:
[----:B------:R-:W-:Y:S05]  /*44c0*/  BSYNC.RECONVERGENT B2 ;  /* 0x0000000000027941 */ /* 0x000fea0003800200 */
.L_x_10339:
        /* <DEDUP_REMOVED lines=18> */
.L_x_10326:
[----:B------:R-:W-:Y:S05]  /*45f0*/  BSYNC.RECONVERGENT B1 ;  /* 0x0000000000017941 */ /* 0x000fea0003800200 */
.L_x_10325:
        /* <DEDUP_REMOVED lines=66> */
[----:B-123--:R-:W-:Y:S05]  /*4a20*/  CALL.REL.NOINC `($__internal_35_$__cuda_sm20_div_rn_f64_full) ;  /* 0x0000012000247944 */ /* 0x00efea0003c00000 */
[----:B------:R-:W-:Y:S01]  /*4a30*/  IMAD.MOV.U32 R4, RZ, RZ, R2 ;  /* 0x000000ffff047224 */ /* 0x000fe200078e0002 */
[----:B------:R-:W-:-:S07]  /*4a40*/  MOV R5, R3 ;  /* 0x0000000300057202 */ /* 0x000fce0000000f00 */
.L_x_10346:
[----:B------:R-:W-:Y:S05]  /*4a50*/  BSYNC.RECONVERGENT B2 ;  /* 0x0000000000027941 */ /* 0x000fea0003800200 */
.L_x_10345:
        /* <DEDUP_REMOVED lines=34> */
[----:B-123--:R-:W-:Y:S05]  /*4c80*/  CALL.REL.NOINC `($__internal_34_$__cuda_sm20_dblrcp_rn_slowpath_v3) ;  /* 0x0000011800007944 */ /* 0x00efea0003c00000 */
.L_x_10348:
[----:B------:R-:W-:Y:S05]  /*4c90*/  BSYNC.RECONVERGENT B2 ;  /* 0x0000000000027941 */ /* 0x000fea0003800200 */
.L_x_10347:
        /* <DEDUP_REMOVED lines=19> */
.L_x_10344:
        /* <DEDUP_REMOVED lines=55> */
[----:B-123--:R-:W-:Y:S05]  /*5140*/  CALL.REL.NOINC `($__internal_35_$__cuda_sm20_div_rn_f64_full) ;  /* 0x00000118005c7944 */ /* 0x00efea0003c00000 */
.L_x_10350:
[----:B------:R-:W-:Y:S05]  /*5150*/  BSYNC.RECONVERGENT B2 ;  /* 0x0000000000027941 */ /* 0x000fea0003800200 */
.L_x_10349:
        /* <DEDUP_REMOVED lines=57> */
[----:B-123--:R-:W-:Y:S05]  /*54f0*/  CALL.REL.NOINC `($__internal_35_$__cuda_sm20_div_rn_f64_full) ;  /* 0x0000011400707944 */ /* 0x00efea0003c00000 */
[----:B------:R-:W-:Y:S01]  /*5500*/  MOV R6, R2 ;  /* 0x0000000200067202 */ /* 0x000fe20000000f00 */
[----:B------:R-:W-:-:S07]  /*5510*/  IMAD.MOV.U32 R7, RZ, RZ, R3 ;  /* 0x000000ffff077224 */ /* 0x000fce00078e0003 */
.L_x_10352:
[----:B------:R-:W-:Y:S05]  /*5520*/  BSYNC.RECONVERGENT B2 ;  /* 0x0000000000027941 */ /* 0x000fea0003800200 */
.L_x_10351:
[----:B------:R-:W-:Y:S05]  /*5530*/  BRA `(.L_x_10342) ;  /* 0x0000000400a87947 */ /* 0x000fea0003800000 */
.L_x_10343:
        /* <DEDUP_REMOVED lines=51> */
.L_x_10354:
[----:B------:R-:W-:Y:S05]  /*5870*/  BSYNC.RECONVERGENT B2 ;  /* 0x0000000000027941 */ /* 0x000fea0003800200 */
.L_x_10353:
        /* <DEDUP_REMOVED lines=35> */
.L_x_10356:
[----:B------:R-:W-:Y:S05]  /*5ab0*/  BSYNC.RECONVERGENT B2 ;  /* 0x0000000000027941 */ /* 0x000fea0003800200 */
.L_x_10355:
        /* <DEDUP_REMOVED lines=18> */
.L_x_10342:
[----:B------:R-:W-:Y:S05]  /*5be0*/  BSYNC.RECONVERGENT B1 ;  /* 0x0000000000017941 */ /* 0x000fea0003800200 */
.L_x_10341:
        /* <DEDUP_REMOVED lines=67> */
[----:B------:R-:W-:Y:S02]  /*6020*/  IMAD.MOV.U32 R36, RZ, RZ, R2 ;  /* 0x000000ffff247224 */ /* 0x000fe400078e0002 */
[----:B------:R-:W-:-:S07]  /*6030*/  IMAD.MOV.U32 R37, RZ, RZ, R3 ;  /* 0x000000ffff257224 */ /* 0x000fce00078e0003 */
.L_x_10362:
[----:B------:R-:W-:Y:S05]  /*6040*/  BSYNC.RECONVERGENT B2 ;  /* 0x0000000000027941 */ /* 0x000fea0003800200 */
.L_x_10361:
        /* <DEDUP_REMOVED lines=35> */
.L_x_10364:
[----:B------:R-:W-:Y:S05]  /*6280*/  BSYNC.RECONVERGENT B2 ;  /* 0x0000000000027941 */ /* 0x000fea0003800200 */
.L_x_10363:
        /* <DEDUP_REMOVED lines=19> */
.L_x_10360:
        /* <DEDUP_REMOVED lines=56> */
.L_x_10366:
[----:B------:R-:W-:Y:S05]  /*6740*/  BSYNC.RECONVERGENT B2 ;  /* 0x0000000000027941 */ /* 0x000fea0003800200 */
.L_x_10365:
        /* <DEDUP_REMOVED lines=57> */
[----:B-123--:R-:W-:Y:S05]  /*6ae0*/  CALL.REL.NOINC `($__internal_35_$__cuda_sm20_div_rn_f64_full) ;  /* 0x000000fc00f47944 */ /* 0x00efea0003c00000 */
[----:B------:R-:W-:Y:S01]  /*6af0*/  IMAD.MOV.U32 R38, RZ, RZ, R2 ;  /* 0x000000ffff267224 */ /* 0x000fe200078e0002 */
[----:B------:R-:W-:-:S07]  /*6b00*/  MOV R39, R3 ;  /* 0x0000000300277202 */ /* 0x000fce0000000f00 */
.L_x_10368:
[----:B------:R-:W-:Y:S05]  /*6b10*/  BSYNC.RECONVERGENT B2 ;  /* 0x0000000000027941 */ /* 0x000fea0003800200 */
.L_x_10367:
[----:B------:R-:W-:Y:S05]  /*6b20*/  BRA `(.L_x_10358) ;  /* 0x0000000400a87947 */ /* 0x000fea0003800000 */
.L_x_10359:
        /* <DEDUP_REMOVED lines=51> */
.L_x_10370:
[----:B------:R-:W-:Y:S05]  /*6e60*/  BSYNC.RECONVERGENT B2 ;  /* 0x0000000000027941 */ /* 0x000fea0003800200 */
.L_x_10369:
        /* <DEDUP_REMOVED lines=35> */
.L_x_10372:
[----:B------:R-:W-:Y:S05]  /*70a0*/  BSYNC.RECONVERGENT B2 ;  /* 0x0000000000027941 */ /* 0x000fea0003800200 */
.L_x_10371:
        /* <DEDUP_REMOVED lines=18> */
.L_x_10358:
[----:B------:R-:W-:Y:S05]  /*71d0*/  BSYNC.RECONVERGENT B1 ;  /* 0x0000000000017941 */ /* 0x000fea0003800200 */
.L_x_10357:
        /* <DEDUP_REMOVED lines=69> */
.L_x_10378:
[----:B------:R-:W-:Y:S05]  /*7630*/  BSYNC.RECONVERGENT B2 ;  /* 0x0000000000027941 */ /* 0x000fea0003800200 */
.L_x_10377:
        /* <DEDUP_REMOVED lines=34> */
[----:B-123--:R-:W-:Y:S05]  /*7860*/  CALL.REL.NOINC `($__internal_34_$__cuda_sm20_dblrcp_rn_slowpath_v3) ;  /* 0x000000ec00087944 */ /* 0x00efea0003c00000 */
.L_x_10380:
[----:B------:R-:W-:Y:S05]  /*7870*/  BSYNC.RECONVERGENT B2 ;  /* 0x0000000000027941 */ /* 0x000fea0003800200 */
.L_x_10379:
        /* <DEDUP_REMOVED lines=19> */
.L_x_10376:
        /* <DEDUP_REMOVED lines=56> */
.L_x_10382:
[----:B------:R-:W-:Y:S05]  /*7d30*/  BSYNC.RECONVERGENT B2 ;  /* 0x0000000000027941 */ /* 0x000fea0003800200 */
.L_x_10381:
        /* <DEDUP_REMOVED lines=57> */
[----:B-123--:R-:W-:Y:S05]  /*80d0*/  CALL.REL.NOINC `($__internal_35_$__cuda_sm20_div_rn_f64_full) ;  /* 0x000000e800787944 */ /* 0x00efea0003c00000 */
[----:B------:R-:W-:Y:S02]  /*80e0*/  IMAD.MOV.U32 R34, RZ, RZ, R2 ;  /* 0x000000ffff227224 */ /* 0x000fe400078e0002 */
[----:B------:R-:W-:-:S07]  /*80f0*/  IMAD.MOV.U32 R35, RZ, RZ, R3 ;  /* 0x000000ffff237224 */ /* 0x000fce00078e0003 */
.L_x_10384:
[----:B------:R-:W-:Y:S05]  /*8100*/  BSYNC.RECONVERGENT B2 ;  /* 0x0000000000027941 */ /* 0x000fea0003800200 */
.L_x_10383:
[----:B------:R-:W-:Y:S05]  /*8110*/  BRA `(.L_x_10374) ;  /* 0x0000000400a87947 */ /* 0x000fea0003800000 */
.L_x_10375:
        /* <DEDUP_REMOVED lines=51> */
.L_x_10386:
[----:B------:R-:W-:Y:S05]  /*8450*/  BSYNC.RECONVERGENT B2 ;  /* 0x0000000000027941 */ /* 0x000fea0003800200 */
.L_x_10385:
        /* <DEDUP_REMOVED lines=35> */
.L_x_10388:
[----:B------:R-:W-:Y:S05]  /*8690*/  BSYNC.RECONVERGENT B2 ;  /* 0x0000000000027941 */ /* 0x000fea0003800200 */
.L_x_10387:
        /* <DEDUP_REMOVED lines=18> */
.L_x_10374:
[----:B------:R-:W-:Y:S05]  /*87c0*/  BSYNC.RECONVERGENT B1 ;  /* 0x0000000000017941 */ /* 0x000fea0003800200 */
.L_x_10373:
        /* <DEDUP_REMOVED lines=66> */
[----:B-123--:R-:W-:Y:S05]  /*8bf0*/  CALL.REL.NOINC `($__internal_35_$__cuda_sm20_div_rn_f64_full) ;  /* 0x000000dc00b07944 */ /* 0x00efea0003c00000 */
[----:B------:R-:W-:Y:S01]  /*8c00*/  MOV R28, R2 ;  /* 0x00000002001c7202 */ /* 0x000fe20000000f00 */
[----:B------:R-:W-:-:S07]  /*8c10*/  IMAD.MOV.U32 R29, RZ, RZ, R3 ;  /* 0x000000ffff1d7224 */ /* 0x000fce00078e0003 */
.L_x_10394:
[----:B------:R-:W-:Y:S05]  /*8c20*/  BSYNC.RECONVERGENT B2 ;  /* 0x0000000000027941 */ /* 0x000fea0003800200 */
.L_x_10393:
        /* <DEDUP_REMOVED lines=34> */
[----:B-123--:R-:W-:Y:S05]  /*8e50*/  CALL.REL.NOINC `($__internal_34_$__cuda_sm20_dblrcp_rn_slowpath_v3) ;  /* 0x000000d4008c7944 */ /* 0x00efea0003c00000 */
.L_x_10396:
[----:B------:R-:W-:Y:S05]  /*8e60*/  BSYNC.RECONVERGENT B2 ;  /* 0x0000000000027941 */ /* 0x000fea0003800200 */
.L_x_10395:
        /* <DEDUP_REMOVED lines=19> */
.L_x_10392:
        /* <DEDUP_REMOVED lines=56> */
.L_x_10398:
[----:B------:R-:W-:Y:S05]  /*9320*/  BSYNC.RECONVERGENT B2 ;  /* 0x0000000000027941 */ /* 0x000fea0003800200 */
.L_x_10397:
        /* <DEDUP_REMOVED lines=58> */
[----:B------:R-:W-:Y:S02]  /*96d0*/  IMAD.MOV.U32 R30, RZ, RZ, R2 ;  /* 0x000000ffff1e7224 */ /* 0x000fe400078e0002 */
[----:B------:R-:W-:-:S07]  /*96e0*/  IMAD.MOV.U32 R31, RZ, RZ, R3 ;  /* 0x000000ffff1f7224 */ /* 0x000fce00078e0003 */
.L_x_10400:
[----:B------:R-:W-:Y:S05]  /*96f0*/  BSYNC.RECONVERGENT B2 ;  /* 0x0000000000027941 */ /* 0x000fea0003800200 */
.L_x_10399:
[----:B------:R-:W-:Y:S05]  /*9700*/  BRA `(.L_x_10390) ;  /* 0x0000000400a87947 */ /* 0x000fea0003800000 */
.L_x_10391:
        /* <DEDUP_REMOVED lines=51> */
.L_x_10402:
[----:B------:R-:W-:Y:S05]  /*9a40*/  BSYNC.RECONVERGENT B2 ;  /* 0x0000000000027941 */ /* 0x000fea0003800200 */
.L_x_10401:
        /* <DEDUP_REMOVED lines=35> */
.L_x_10404:
[----:B------:R-:W-:Y:S05]  /*9c80*/  BSYNC.RECONVERGENT B2 ;  /* 0x0000000000027941 */ /* 0x000fea0003800200 */
.L_x_10403:
        /* <DEDUP_REMOVED lines=18> */
.L_x_10390:
[----:B------:R-:W-:Y:S05]  /*9db0*/  BSYNC.RECONVERGENT B1 ;  /* 0x0000000000017941 */ /* 0x000fea0003800200 */
.L_x_10389:
        /* <DEDUP_REMOVED lines=69> */
.L_x_10410:
[----:B------:R-:W-:Y:S05]  /*a210*/  BSYNC.RECONVERGENT B2 ;  /* 0x0000000000027941 */ /* 0x000fea0003800200 */
.L_x_10409:
        /* <DEDUP_REMOVED lines=35> */
.L_x_10412:
[----:B------:R-:W-:Y:S05]  /*a450*/  BSYNC.RECONVERGENT B2 ;  /* 0x0000000000027941 */ /* 0x000fea0003800200 */
.L_x_10411:
        /* <DEDUP_REMOVED lines=19> */
.L_x_10408:
        /* <DEDUP_REMOVED lines=56> */
.L_x_10414:
[----:B------:R-:W-:Y:S05]  /*a910*/  BSYNC.RECONVERGENT B2 ;  /* 0x0000000000027941 */ /* 0x000fea0003800200 */
.L_x_10413:
        /* <DEDUP_REMOVED lines=60> */
.L_x_10416:
[----:B------:R-:W-:Y:S05]  /*ace0*/  BSYNC.RECONVERGENT B2 ;  /* 0x0000000000027941 */ /* 0x000fea0003800200 */
.L_x_10415:
[----:B------:R-:W-:Y:S05]  /*acf0*/  BRA `(.L_x_10406) ;  /* 0x0000000400a87947 */ /* 0x000fea0003800000 */
.L_x_10407:
        /* <DEDUP_REMOVED lines=51> */
.L_x_10418:
[----:B------:R-:W-:Y:S05]  /*b030*/  BSYNC.RECONVERGENT B2 ;  /* 0x0000000000027941 */ /* 0x000fea0003800200 */
.L_x_10417:
        /* <DEDUP_REMOVED lines=35> */
.L_x_10420:
[----:B------:R-:W-:Y:S05]  /*b270*/  BSYNC.RECONVERGENT B2 ;  /* 0x0000000000027941 */ /* 0x000fea0003800200 */
.L_x_10419:
        /* <DEDUP_REMOVED lines=18> */
.L_x_10406:
[----:B------:R-:W-:Y:S05]  /*b3a0*/  BSYNC.RECONVERGENT B1 ;  /* 0x0000000000017941 */ /* 0x000fea0003800200 */
.L_x_10405:
        /* <DEDUP_REMOVED lines=28> */
.L_x_10423:
[----:B------:R-:W-:-:S13]  /*b570*/  ISETP.GE.U32.AND P0, PT, R3, R2, PT ;  /* 0x000000020300720c */ /* 0x000fda0003f06070 */
[----:B------:R-:W-:Y:S05]  /*b580*/  @P0 BRA `(.L_x_10425) ;  /* 0x0000000000300947 */ /* 0x000fea0003800000 */
[----:B0-----:R-:W0:Y:S01]  /*b590*/  LDC.64 R8, c[0x0][0x3b0] ;  /* 0x0000ec00ff087b82 */ /* 0x001e220000000a00 */
[----:B---3--:R-:W-:Y:S01]  /*b5a0*/  IMAD R11, R0, 0x400, R3 ;  /* 0x00000400000b7824 */ /* 0x008fe200078e0203 */
[----:B------:R-:W-:-:S03]  /*b5b0*/  IADD3 R3, PT, PT, R3, 0x80, RZ ;  /* 0x0000008003037810 */ /* 0x000fc60007ffe0ff */
[----:B0-----:R-:W-:-:S05]  /*b5c0*/  IMAD.WIDE.U32 R8, R11, 0x10, R8 ;  /* 0x000000100b087825 */ /* 0x001fca00078e0008 */
[----:B------:R1:W-:Y:S02]  /*b5d0*/  STG.E.128 desc[UR6][R8.64], R4 ;  /* 0x0000000408007986 */ /* 0x0003e4000c101d06 */
.L_x_10424:
[----:B------:R-:W-:-:S13]  /*b5e0*/  ISETP.GE.U32.AND P0, PT, R3, R2, PT ;  /* 0x000000020300720c */ /* 0x000fda0003f06070 */
[----:B------:R-:W-:Y:S05]  /*b5f0*/  @P0 BRA `(.L_x_10426) ;  /* 0x0000000000340947 */ /* 0x000fea0003800000 */
[----:B-1----:R-:W1:Y:S01]  /*b600*/  LDC.64 R4, c[0x0][0x3b0] ;  /* 0x0000ec00ff047b82 */ /* 0x002e620000000a00 */
[----:B------:R-:W-:Y:S02]  /*b610*/  IMAD R7, R0, 0x400, R3 ;  /* 0x0000040000077824 */ /* 0x000fe400078e0203 */
[----:B------:R-:W-:Y:S02]  /*b620*/  VIADD R3, R3, 0x80 ;  /* 0x0000008003037836 */ /* 0x000fe40000000000 */
[----:B-1----:R-:W-:-:S05]  /*b630*/  IMAD.WIDE.U32 R4, R7, 0x10, R4 ;  /* 0x0000001007047825 */ /* 0x002fca00078e0004 */
[----:B------:R1:W-:Y:S02]  /*b640*/  STG.E.128 desc[UR6][R4.64], R36 ;  /* 0x0000002404007986 */ /* 0x0003e4000c101d06 */
.L_x_10425:
        /* <DEDUP_REMOVED lines=8> */
.L_x_10426:
[----:B------:R-:W-:Y:S05]  /*b6d0*/  BSYNC.RELIABLE B1 ;  /* 0x0000000000017941 */ /* 0x000fea0003800100 */
.L_x_10422:
[----:B------:R-:W-:-:S13]  /*b6e0*/  ISETP.GE.U32.AND P0, PT, R3, R2, PT ;  /* 0x000000020300720c */ /* 0x000fda0003f06070 */
[----:B-1--4-:R-:W1:Y:S01]  /*b6f0*/  @!P0 LDC.64 R4, c[0x0][0x3b0] ;  /* 0x0000ec00ff048b82 */ /* 0x012e620000000a00 */
[----:B------:R-:W-:Y:S02]  /*b700*/  @!P0 IMAD R7, R0, 0x400, R3 ;  /* 0x0000040000078824 */ /* 0x000fe400078e0203 */
[----:B------:R-:W-:Y:S02]  /*b710*/  @!P0 VIADD R3, R3, 0x80 ;  /* 0x0000008003038836 */ /* 0x000fe40000000000 */
[----:B-1----:R-:W-:-:S05]  /*b720*/  @!P0 IMAD.WIDE.U32 R4, R7, 0x10, R4 ;  /* 0x0000001007048825 */ /* 0x002fca00078e0004 */
[----:B------:R4:W-:Y:S02]  /*b730*/  @!P0 STG.E.128 desc[UR6][R4.64], R28 ;  /* 0x0000001c04008986 */ /* 0x0009e4000c101d06 */
.L_x_10427:
[----:B------:R-:W-:Y:S05]  /*b740*/  BSYNC.RECONVERGENT B0 ;  /* 0x0000000000007941 */ /* 0x000fea0003800200 */
.L_x_10421:
        /* <DEDUP_REMOVED lines=8> */
.L_x_10292:
        /* <DEDUP_REMOVED lines=74> */
[----:B-----5:R-:W-:Y:S05]  /*bc70*/  CALL.REL.NOINC `($__internal_35_$__cuda_sm20_div_rn_f64_full) ;  /* 0x000000ac00907944 */ /* 0x020fea0003c00000 */
.L_x_10432:
[----:B------:R-:W-:Y:S05]  /*bc80*/  BSYNC.RECONVERGENT B2 ;  /* 0x0000000000027941 */ /* 0x000fea0003800200 */
.L_x_10431:
        /* <DEDUP_REMOVED lines=57> */
[----:B-----5:R-:W-:Y:S05]  /*c020*/  CALL.REL.NOINC `($__internal_35_$__cuda_sm20_div_rn_f64_full) ;  /* 0x000000a800a47944 */ /* 0x020fea0003c00000 */
[----:B------:R-:W-:Y:S02]  /*c030*/  IMAD.MOV.U32 R18, RZ, RZ, R2 ;  /* 0x000000ffff127224 */ /* 0x000fe400078e0002 */
[----:B------:R-:W-:-:S07]  /*c040*/  IMAD.MOV.U32 R19, RZ, RZ, R3 ;  /* 0x000000ffff137224 */ /* 0x000fce00078e0003 */
.L_x_10434:
[----:B------:R-:W-:Y:S05]  /*c050*/  BSYNC.RECONVERGENT B2 ;  /* 0x0000000000027941 */ /* 0x000fea0003800200 */
.L_x_10433:
[----:B------:R-:W-:Y:S05]  /*c060*/  BRA `(.L_x_10435) ;  /* 0x0000000c00547947 */ /* 0x000fea0003800000 */
.L_x_10430:
        /* <DEDUP_REMOVED lines=48> */
[----:B-----5:R-:W-:Y:S05]  /*c370*/  CALL.REL.NOINC `($__internal_35_$__cuda_sm20_div_rn_f64_full) ;  /* 0x000000a400d07944 */ /* 0x020fea0003c00000 */
[----:B------:R-:W-:Y:S01]  /*c380*/  MOV R36, R2 ;  /* 0x0000000200247202 */ /* 0x000fe20000000f00 */
[----:B------:R-:W-:-:S07]  /*c390*/  IMAD.MOV.U32 R37, RZ, RZ, R3 ;  /* 0x000000ffff257224 */ /* 0x000fce00078e0003 */
.L_x_10437:
[----:B------:R-:W-:Y:S05]  /*c3a0*/  BSYNC.RECONVERGENT B2 ;  /* 0x0000000000027941 */ /* 0x000fea0003800200 */
.L_x_10436:
        /* <DEDUP_REMOVED lines=34> */
[----:B-----5:R-:W-:Y:S05]  /*c5d0*/  CALL.REL.NOINC `($__internal_34_$__cuda_sm20_dblrcp_rn_slowpath_v3) ;  /* 0x0000009c00ac7944 */ /* 0x020fea0003c00000 */
.L_x_10439:
[----:B------:R-:W-:Y:S05]  /*c5e0*/  BSYNC.RECONVERGENT B2 ;  /* 0x0000000000027941 */ /* 0x000fea0003800200 */
.L_x_10438:
        /* <DEDUP_REMOVED lines=19> */
.L_x_10429:
        /* <DEDUP_REMOVED lines=48> */
[----:B-----5:R-:W-:Y:S05]  /*ca20*/  CALL.REL.NOINC `($__internal_35_$__cuda_sm20_div_rn_f64_full) ;  /* 0x000000a000247944 */ /* 0x020fea0003c00000 */
[----:B------:R-:W-:Y:S02]  /*ca30*/  IMAD.MOV.U32 R36, RZ, RZ, R2 ;  /* 0x000000ffff247224 */ /* 0x000fe400078e0002 */
[----:B------:R-:W-:-:S07]  /*ca40*/  IMAD.MOV.U32 R37, RZ, RZ, R3 ;  /* 0x000000ffff257224 */ /* 0x000fce00078e0003 */
.L_x_10441:
[----:B------:R-:W-:Y:S05]  /*ca50*/  BSYNC.RECONVERGENT B2 ;  /* 0x0000000000027941 */ /* 0x000fea0003800200 */
.L_x_10440:
        /* <DEDUP_REMOVED lines=34> */
[----:B-----5:R-:W-:Y:S05]  /*cc80*/  CALL.REL.NOINC `($__internal_34_$__cuda_sm20_dblrcp_rn_slowpath_v3) ;  /* 0x0000009800007944 */ /* 0x020fea0003c00000 */
.L_x_10443:
[----:B------:R-:W-:Y:S05]  /*cc90*/  BSYNC.RECONVERGENT B2 ;  /* 0x0000000000027941 */ /* 0x000fea0003800200 */
.L_x_10442:
        /* <DEDUP_REMOVED lines=18> */
.L_x_10435:
[----:B------:R-:W-:Y:S05]  /*cdc0*/  BSYNC.RECONVERGENT B1 ;  /* 0x0000000000017941 */ /* 0x000fea0003800200 */
.L_x_10428:
        /* <DEDUP_REMOVED lines=58> */
[----:B-1---5:R-:W-:Y:S05]  /*d170*/  CALL.REL.NOINC `($__internal_35_$__cuda_sm20_div_rn_f64_full) ;  /* 0x0000009800507944 */ /* 0x022fea0003c00000 */
[----:B------:R-:W-:Y:S01]  /*d180*/  MOV R36, R2 ;  /* 0x0000000200247202 */ /* 0x000fe20000000f00 */
[----:B------:R-:W-:-:S07]  /*d190*/  IMAD.MOV.U32 R37, RZ, RZ, R3 ;  /* 0x000000ffff257224 */ /* 0x000fce00078e0003 */
.L_x_10448:
[----:B------:R-:W-:Y:S05]  /*d1a0*/  BSYNC.RECONVERGENT B2 ;  /* 0x0000000000027941 */ /* 0x000fea0003800200 */
.L_x_10447:
        /* <DEDUP_REMOVED lines=34> */
[----:B-1---5:R-:W-:Y:S05]  /*d3d0*/  CALL.REL.NOINC `($__internal_34_$__cuda_sm20_dblrcp_rn_slowpath_v3) ;  /* 0x00000090002c7944 */ /* 0x022fea0003c00000 */
.L_x_10450:
[----:B------:R-:W-:Y:S05]  /*d3e0*/  BSYNC.RECONVERGENT B2 ;  /* 0x0000000000027941 */ /* 0x000fea0003800200 */
.L_x_10449:
        /* <DEDUP_REMOVED lines=19> */
.L_x_10446:
        /* <DEDUP_REMOVED lines=55> */
[----:B-1---5:R-:W-:Y:S05]  /*d890*/  CALL.REL.NOINC `($__internal_35_$__cuda_sm20_div_rn_f64_full) ;  /* 0x0000009000887944 */ /* 0x022fea0003c00000 */
.L_x_10453:
[----:B------:R-:W-:Y:S05]  /*d8a0*/  BSYNC.RECONVERGENT B2 ;  /* 0x0000000000027941 */ /* 0x000fea0003800200 */
.L_x_10452:
        /* <DEDUP_REMOVED lines=57> */
[----:B-1---5:R-:W-:Y:S05]  /*dc40*/  CALL.REL.NOINC `($__internal_35_$__cuda_sm20_div_rn_f64_full) ;  /* 0x0000008c009c7944 */ /* 0x022fea0003c00000 */
[----:B------:R-:W-:Y:S02]  /*dc50*/  IMAD.MOV.U32 R14, RZ, RZ, R2 ;  /* 0x000000ffff0e7224 */ /* 0x000fe400078e0002 */
[----:B------:R-:W-:-:S07]  /*dc60*/  IMAD.MOV.U32 R15, RZ, RZ, R3 ;  /* 0x000000ffff0f7224 */ /* 0x000fce00078e0003 */
.L_x_10455:
[----:B------:R-:W-:Y:S05]  /*dc70*/  BSYNC.RECONVERGENT B2 ;  /* 0x0000000000027941 */ /* 0x000fea0003800200 */
.L_x_10454:
[----:B------:R-:W-:Y:S05]  /*dc80*/  BRA `(.L_x_10451) ;  /* 0x0000000400a87947 */ /* 0x000fea0003800000 */
.L_x_10445:
        /* <DEDUP_REMOVED lines=51> */
.L_x_10457:
[----:B------:R-:W-:Y:S05]  /*dfc0*/  BSYNC.RECONVERGENT B2 ;  /* 0x0000000000027941 */ /* 0x000fea0003800200 */
.L_x_10456:
        /* <DEDUP_REMOVED lines=35> */
.L_x_10459:
[----:B------:R-:W-:Y:S05]  /*e200*/  BSYNC.RECONVERGENT B2 ;  /* 0x0000000000027941 */ /* 0x000fea0003800200 */
.L_x_10458:
        /* <DEDUP_REMOVED lines=18> */
.L_x_10451:
[----:B------:R-:W-:Y:S05]  /*e330*/  BSYNC.RECONVERGENT B1 ;  /* 0x0000000000017941 */ /* 0x000fea0003800200 */
.L_x_10444:
        /* <DEDUP_REMOVED lines=58> */
[----:B-12---:R-:W-:Y:S05]  /*e6e0*/  CALL.REL.NOINC `($__internal_35_$__cuda_sm20_div_rn_f64_full) ;  /* 0x0000008000f47944 */ /* 0x006fea0003c00000 */
[----:B------:R-:W-:Y:S02]  /*e6f0*/  IMAD.MOV.U32 R36, RZ, RZ, R2 ;  /* 0x000000ffff247224 */ /* 0x000fe400078e0002 */
[----:B------:R-:W-:-:S07]  /*e700*/  IMAD.MOV.U32 R37, RZ, RZ, R3 ;  /* 0x000000ffff257224 */ /* 0x000fce00078e0003 */
.L_x_10464:
[----:B------:R-:W-:Y:S05]  /*e710*/  BSYNC.RECONVERGENT B2 ;  /* 0x0000000000027941 */ /* 0x000fea0003800200 */
.L_x_10463:
        /* <DEDUP_REMOVED lines=34> */
[----:B-12---:R-:W-:Y:S05]  /*e940*/  CALL.REL.NOINC `($__internal_34_$__cuda_sm20_dblrcp_rn_slowpath_v3) ;  /* 0x0000007800d07944 */ /* 0x006fea0003c00000 */
.L_x_10466:
[----:B------:R-:W-:Y:S05]  /*e950*/  BSYNC.RECONVERGENT B2 ;  /* 0x0000000000027941 */ /* 0x000fea0003800200 */
.L_x_10465:
        /* <DEDUP_REMOVED lines=19> */
.L_x_10462:
        /* <DEDUP_REMOVED lines=55> */
[----:B-12---:R-:W-:Y:S05]  /*ee00*/  CALL.REL.NOINC `($__internal_35_$__cuda_sm20_div_rn_f64_full) ;  /* 0x0000007c002c7944 */ /* 0x006fea0003c00000 */
.L_x_10469:
[----:B------:R-:W-:Y:S05]  /*ee10*/  BSYNC.RECONVERGENT B2 ;  /* 0x0000000000027941 */ /* 0x000fea0003800200 */
.L_x_10468:
        /* <DEDUP_REMOVED lines=57> */
[----:B-12---:R-:W-:Y:S05]  /*f1b0*/  CALL.REL.NOINC `($__internal_35_$__cuda_sm20_div_rn_f64_full) ;  /* 0x0000007800407944 */ /* 0x006fea0003c00000 */
[----:B------:R-:W-:Y:S01]  /*f1c0*/  IMAD.MOV.U32 R10, RZ, RZ, R2 ;  /* 0x000000ffff0a7224 */ /* 0x000fe200078e0002 */
[----:B------:R-:W-:-:S07]  /*f1d0*/  MOV R11, R3 ;  /* 0x00000003000b7202 */ /* 0x000fce0000000f00 */
.L_x_10471:
[----:B------:R-:W-:Y:S05]  /*f1e0*/  BSYNC.RECONVERGENT B2 ;  /* 0x0000000000027941 */ /* 0x000fea0003800200 */
.L_x_10470:
[----:B------:R-:W-:Y:S05]  /*f1f0*/  BRA `(.L_x_10467) ;  /* 0x0000000400a87947 */ /* 0x000fea0003800000 */
.L_x_10461:
        /* <DEDUP_REMOVED lines=51> */
.L_x_10473:
[----:B------:R-:W-:Y:S05]  /*f530*/  BSYNC.RECONVERGENT B2 ;  /* 0x0000000000027941 */ /* 0x000fea0003800200 */
.L_x_10472:
        /* <DEDUP_REMOVED lines=35> */
.L_x_10475:
[----:B------:R-:W-:Y:S05]  /*f770*/  BSYNC.RECONVERGENT B2 ;  /* 0x0000000000027941 */ /* 0x000fea0003800200 */
.L_x_10474:
        /* <DEDUP_REMOVED lines=18> */
.L_x_10467:
[----:B------:R-:W-:Y:S05]  /*f8a0*/  BSYNC.RECONVERGENT B1 ;  /* 0x0000000000017941 */ /* 0x000fea0003800200 */
.L_x_10460:
        /* <DEDUP_REMOVED lines=61> */
.L_x_10480:
[----:B------:R-:W-:Y:S05]  /*fc80*/  BSYNC.RECONVERGENT B2 ;  /* 0x0000000000027941 */ /* 0x000fea0003800200 */
.L_x_10479:
        /* <DEDUP_REMOVED lines=35> */
.L_x_10482:
[----:B------:R-:W-:Y:S05]  /*fec0*/  BSYNC.RECONVERGENT B2 ;  /* 0x0000000000027941 */ /* 0x000fea0003800200 */
.L_x_10481:
        /* <DEDUP_REMOVED lines=19> */
.L_x_10478:
        /* <DEDUP_REMOVED lines=56> */
.L_x_10485:
[----:B------:R-:W-:Y:S05]  /*10380*/  BSYNC.RECONVERGENT B2 ;  /* 0x0000000000027941 */ /* 0x000fea0003800200 */
.L_x_10484:
        /* <DEDUP_REMOVED lines=60> */
.L_x_10487:
[----:B------:R-:W-:Y:S05]  /*10750*/  BSYNC.RECONVERGENT B2 ;  /* 0x0000000000027941 */ /* 0x000fea0003800200 */
.L_x_10486:
[----:B------:R-:W-:Y:S05]  /*10760*/  BRA `(.L_x_10483) ;  /* 0x0000000400a87947 */ /* 0x000fea0003800000 */
.L_x_10477:
        /* <DEDUP_REMOVED lines=51> */
.L_x_10489:
[----:B------:R-:W-:Y:S05]  /*10aa0*/  BSYNC.RECONVERGENT B2 ;  /* 0x0000000000027941 */ /* 0x000fea0003800200 */
.L_x_10488:
        /* <DEDUP_REMOVED lines=35> */
.L_x_10491:
[----:B------:R-:W-:Y:S05]  /*10ce0*/  BSYNC.RECONVERGENT B2 ;  /* 0x0000000000027941 */ /* 0x000fea0003800200 */
.L_x_10490:
        /* <DEDUP_REMOVED lines=18> */
.L_x_10483:
[----:B------:R-:W-:Y:S05]  /*10e10*/  BSYNC.RECONVERGENT B1 ;  /* 0x0000000000017941 */ /* 0x000fea0003800200 */
.L_x_10476:
        /* <DEDUP_REMOVED lines=61> */
.L_x_10496:
[----:B------:R-:W-:Y:S05]  /*111f0*/  BSYNC.RECONVERGENT B2 ;  /* 0x0000000000027941 */ /* 0x000fea0003800200 */
.L_x_10495:
        /* <DEDUP_REMOVED lines=35> */
.L_x_10498:
[----:B------:R-:W-:Y:S05]  /*11430*/  BSYNC.RECONVERGENT B2 ;  /* 0x0000000000027941 */ /* 0x000fea0003800200 */
.L_x_10497:
        /* <DEDUP_REMOVED lines=19> */
.L_x_10494:
        /* <DEDUP_REMOVED lines=56> */
.L_x_10501:
[----:B------:R-:W-:Y:S05]  /*118f0*/  BSYNC.RECONVERGENT B2 ;  /* 0x0000000000027941 */ /* 0x000fea0003800200 */
.L_x_10500:
        /* <DEDUP_REMOVED lines=60> */
.L_x_10503:
[----:B------:R-:W-:Y:S05]  /*11cc0*/  BSYNC.RECONVERGENT B2 ;  /* 0x0000000000027941 */ /* 0x000fea0003800200 */
.L_x_10502:
[----:B------:R-:W-:Y:S05]  /*11cd0*/  BRA `(.L_x_10499) ;  /* 0x0000000400a87947 */ /* 0x000fea0003800000 */
.L_x_10493:
        /* <DEDUP_REMOVED lines=51> */
.L_x_10505:
[----:B------:R-:W-:Y:S05]  /*12010*/  BSYNC.RECONVERGENT B2 ;  /* 0x0000000000027941 */ /* 0x000fea0003800200 */
.L_x_10504:
        /* <DEDUP_REMOVED lines=35> */
.L_x_10507:
[----:B------:R-:W-:Y:S05]  /*12250*/  BSYNC.RECONVERGENT B2 ;  /* 0x0000000000027941 */ /* 0x000fea0003800200 */
.L_x_10506:
        /* <DEDUP_REMOVED lines=18> */
.L_x_10499:
[----:B------:R-:W-:Y:S05]  /*12380*/  BSYNC.RECONVERGENT B1 ;  /* 0x0000000000017941 */ /* 0x000fea0003800200 */
.L_x_10492:
        /* <DEDUP_REMOVED lines=61> */
.L_x_10512:
[----:B------:R-:W-:Y:S05]  /*12760*/  BSYNC.RECONVERGENT B2 ;  /* 0x0000000000027941 */ /* 0x000fea0003800200 */
.L_x_10511:
        /* <DEDUP_REMOVED lines=35> */
.L_x_10514:
[----:B------:R-:W-:Y:S05]  /*129a0*/  BSYNC.RECONVERGENT B2 ;  /* 0x0000000000027941 */ /* 0x000fea0003800200 */
.L_x_10513:
        /* <DEDUP_REMOVED lines=19> */
.L_x_10510:
        /* <DEDUP_REMOVED lines=56> */
.L_x_10517:
[----:B------:R-:W-:Y:S05]  /*12e60*/  BSYNC.RECONVERGENT B2 ;  /* 0x0000000000027941 */ /* 0x000fea0003800200 */
.L_x_10516:
        /* <DEDUP_REMOVED lines=60> */
.L_x_10519:
[----:B------:R-:W-:Y:S05]  /*13230*/  BSYNC.RECONVERGENT B2 ;  /* 0x0000000000027941 */ /* 0x000fea0003800200 */
.L_x_10518:
[----:B------:R-:W-:Y:S05]  /*13240*/  BRA `(.L_x_10515) ;  /* 0x0000000400a87947 */ /* 0x000fea0003800000 */
.L_x_10509:
        /* <DEDUP_REMOVED lines=51> */
.L_x_10521:
[----:B------:R-:W-:Y:S05]  /*13580*/  BSYNC.RECONVERGENT B2 ;  /* 0x0000000000027941 */ /* 0x000fea0003800200 */
.L_x_10520:
        /* <DEDUP_REMOVED lines=35> */
.L_x_10523:
[----:B------:R-:W-:Y:S05]  /*137c0*/  BSYNC.RECONVERGENT B2 ;  /* 0x0000000000027941 */ /* 0x000fea0003800200 */
.L_x_10522:
        /* <DEDUP_REMOVED lines=18> */
.L_x_10515:
[----:B------:R-:W-:Y:S05]  /*138f0*/  BSYNC.RECONVERGENT B1 ;  /* 0x0000000000017941 */ /* 0x000fea0003800200 */
.L_x_10508:
        /* <DEDUP_REMOVED lines=61> */
.L_x_10528:
[----:B------:R-:W-:Y:S05]  /*13cd0*/  BSYNC.RECONVERGENT B2 ;  /* 0x0000000000027941 */ /* 0x000fea0003800200 */
.L_x_10527:
        /* <DEDUP_REMOVED lines=35> */
.L_x_10530:
[----:B------:R-:W-:Y:S05]  /*13f10*/  BSYNC.RECONVERGENT B2 ;  /* 0x0000000000027941 */ /* 0x000fea0003800200 */
.L_x_10529:
        /* <DEDUP_REMOVED lines=19> */
.L_x_10526:
        /* <DEDUP_REMOVED lines=56> */
.L_x_10533:
[----:B------:R-:W-:Y:S05]  /*143d0*/  BSYNC.RECONVERGENT B2 ;  /* 0x0000000000027941 */ /* 0x000fea0003800200 */
.L_x_10532:
        /* <DEDUP_REMOVED lines=58> */
[----:B------:R-:W-:Y:S01]  /*14780*/  MOV R26, R2 ;  /* 0x00000002001a7202 */ /* 0x000fe20000000f00 */
[----:B------:R-:W-:-:S07]  /*14790*/  IMAD.MOV.U32 R27, RZ, RZ, R3 ;  /* 0x000000ffff1b7224 */ /* 0x000fce00078e0003 */
.L_x_10535:
[----:B------:R-:W-:Y:S05]  /*147a0*/  BSYNC.RECONVERGENT B2 ;  /* 0x0000000000027941 */ /* 0x000fea0003800200 */
.L_x_10534:
[----:B------:R-:W-:Y:S05]  /*147b0*/  BRA `(.L_x_10531) ;  /* 0x0000000400a87947 */ /* 0x000fea0003800000 */
.L_x_10525:
        /* <DEDUP_REMOVED lines=48> */
[----:B-123--:R-:W-:Y:S05]  /*14ac0*/  CALL.REL.NOINC `($__internal_35_$__cuda_sm20_div_rn_f64_full) ;  /* 0x0000001c00fc7944 */ /* 0x00efea0003c00000 */
[----:B------:R-:W-:Y:S02]  /*14ad0*/  IMAD.MOV.U32 R36, RZ, RZ, R2 ;  /* 0x000000ffff247224 */ /* 0x000fe400078e0002 */
[----:B------:R-:W-:-:S07]  /*14ae0*/  IMAD.MOV.U32 R37, RZ, RZ, R3 ;  /* 0x000000ffff257224 */ /* 0x000fce00078e0003 */
.L_x_10537:
[----:B------:R-:W-:Y:S05]  /*14af0*/  BSYNC.RECONVERGENT B2 ;  /* 0x0000000000027941 */ /* 0x000fea0003800200 */
.L_x_10536:
        /* <DEDUP_REMOVED lines=35> */
.L_x_10539:
[----:B------:R-:W-:Y:S05]  /*14d30*/  BSYNC.RECONVERGENT B2 ;  /* 0x0000000000027941 */ /* 0x000fea0003800200 */
.L_x_10538:
        /* <DEDUP_REMOVED lines=18> */
.L_x_10531:
[----:B------:R-:W-:Y:S05]  /*14e60*/  BSYNC.RECONVERGENT B1 ;  /* 0x0000000000017941 */ /* 0x000fea0003800200 */
.L_x_10524:
        /* <DEDUP_REMOVED lines=61> */
.L_x_10544:
[----:B------:R-:W-:Y:S05]  /*15240*/  BSYNC.RECONVERGENT B2 ;  /* 0x0000000000027941 */ /* 0x000fea0003800200 */
.L_x_10543:
        /* <DEDUP_REMOVED lines=35> */
.L_x_10546:
[----:B------:R-:W-:Y:S05]  /*15480*/  BSYNC.RECONVERGENT B2 ;  /* 0x0000000000027941 */ /* 0x000fea0003800200 */
.L_x_10545:
        /* <DEDUP_REMOVED lines=19> */
.L_x_10542:
        /* <DEDUP_REMOVED lines=56> */
.L_x_10549:
[----:B------:R-:W-:Y:S05]  /*15940*/  BSYNC.RECONVERGENT B2 ;  /* 0x0000000000027941 */ /* 0x000fea0003800200 */
.L_x_10548:
        /* <DEDUP_REMOVED lines=57> */
[----:B-123--:R-:W-:Y:S05]  /*15ce0*/  CALL.REL.NOINC `($__internal_35_$__cuda_sm20_div_rn_f64_full) ;  /* 0x0000000c00747944 */ /* 0x00efea0003c00000 */
[----:B------:R-:W-:Y:S02]  /*15cf0*/  IMAD.MOV.U32 R22, RZ, RZ, R2 ;  /* 0x000000ffff167224 */ /* 0x000fe400078e0002 */
[----:B------:R-:W-:-:S07]  /*15d00*/  IMAD.MOV.U32 R23, RZ, RZ, R3 ;  /* 0x000000ffff177224 */ /* 0x000fce00078e0003 */
.L_x_10551:
[----:B------:R-:W-:Y:S05]  /*15d10*/  BSYNC.RECONVERGENT B2 ;  /* 0x0000000000027941 */ /* 0x000fea0003800200 */
.L_x_10550:
[----:B------:R-:W-:Y:S05]  /*15d20*/  BRA `(.L_x_10547) ;  /* 0x0000000400a87947 */ /* 0x000fea0003800000 */
.L_x_10541:
        /* <DEDUP_REMOVED lines=51> */
.L_x_10553:
[----:B------:R-:W-:Y:S05]  /*16060*/  BSYNC.RECONVERGENT B2 ;  /* 0x0000000000027941 */ /* 0x000fea0003800200 */
.L_x_10552:
        /* <DEDUP_REMOVED lines=35> */
.L_x_10555:
[----:B------:R-:W-:Y:S05]  /*162a0*/  BSYNC.RECONVERGENT B2 ;  /* 0x0000000000027941 */ /* 0x000fea0003800200 */
.L_x_10554:
        /* <DEDUP_REMOVED lines=18> */
.L_x_10547:
[----:B------:R-:W-:Y:S05]  /*163d0*/  BSYNC.RECONVERGENT B1 ;  /* 0x0000000000017941 */ /* 0x000fea0003800200 */
.L_x_10540:
        /* <DEDUP_REMOVED lines=11> */
        .weak           $__internal_34_$__cuda_sm20_dblrcp_rn_slowpath_v3
        .type           $__internal_34_$__cuda_sm20_dblrcp_rn_slowpath_v3,@function
        .size           $__internal_34_$__cuda_sm20_dblrcp_rn_slowpath_v3,($__internal_35_$__cuda_sm20_div_rn_f64_full - $__internal_34_$__cuda_sm20_dblrcp_rn_slowpath_v3)
$__internal_34_$__cuda_sm20_dblrcp_rn_slowpath_v3:
        /* <DEDUP_REMOVED lines=58> */
.L_x_10559:
        /* <DEDUP_REMOVED lines=33> */
.L_x_10557:
[----:B------:R-:W-:Y:S01]  /*16a40*/  LOP3.LUT R41, R45, 0x80000, RZ, 0xfc, !PT ;  /* 0x000800002d297812 */ /* 0x000fe200078efcff */
[----:B------:R-:W-:-:S07]  /*16a50*/  IMAD.MOV.U32 R40, RZ, RZ, R44 ;  /* 0x000000ffff287224 */ /* 0x000fce00078e002c */
.L_x_10558:
[----:B------:R-:W-:Y:S05]  /*16a60*/  BSYNC.RECONVERGENT B0 ;  /* 0x0000000000007941 */ /* 0x000fea0003800200 */
.L_x_10556:
[----:B------:R-:W-:Y:S01]  /*16a70*/  MOV R2, R40 ;  /* 0x0000002800027202 */ /* 0x000fe20000000f00 */
[----:B------:R-:W-:Y:S02]  /*16a80*/  IMAD.MOV.U32 R3, RZ, RZ, R41 ;  /* 0x000000ffff037224 */ /* 0x000fe400078e0029 */
[----:B------:R-:W-:Y:S02]  /*16a90*/  HFMA2 R41, -RZ, RZ, 0, 0 ;  /* 0x00000000ff297431 */ /* 0x000fe400000001ff */
[----:B------:R-:W-:-:S04]  /*16aa0*/  IMAD.MOV.U32 R40, RZ, RZ, R0 ;  /* 0x000000ffff287224 */ /* 0x000fc800078e0000 */
[----:B------:R-:W-:Y:S05]  /*16ab0*/  RET.REL.NODEC R40 `(_ZN2at6native29vectorized_elementwise_kernelILi4ENS0_13AUnaryFunctorIN3c107complexIdEES5_S5_NS0_15binary_internal10DivFunctorIS5_EEEESt5arrayIPcLm2EEEEviT0_T1_) ;  /* 0xfffffe9428507950 */ /* 0x000fea0003c3ffff */
        .weak           $__internal_35_$__cuda_sm20_div_rn_f64_full
        .type           $__internal_35_$__cuda_sm20_div_rn_f64_full,@function
        .size           $__internal_35_$__cuda_sm20_div_rn_f64_full,(.L_x_18225 - $__internal_35_$__cuda_sm20_div_rn_f64_full)
$__internal_35_$__cuda_sm20_div_rn_f64_full:
        /* <DEDUP_REMOVED lines=110> */
.L_x_10561:
        /* <DEDUP_REMOVED lines=17> */
.L_x_10564:
[----:B------:R-:W-:Y:S02]  /*172b0*/  LOP3.LUT R3, R45, 0x80000, RZ, 0xfc, !PT ;  /* 0x000800002d037812 */ /* 0x000fe400078efcff */
[----:B------:R-:W-:-:S03]  /*172c0*/  MOV R54, R44 ;  /* 0x0000002c00367202 */ /* 0x000fc60000000f00 */
[----:B------:R-:W-:Y:S01]  /*172d0*/  IMAD.MOV.U32 R55, RZ, RZ, R3 ;  /* 0x000000ffff377224 */ /* 0x000fe200078e0003 */
[----:B------:R-:W-:Y:S06]  /*172e0*/  BRA `(.L_x_10562) ;  /* 0x00000000000c7947 */ /* 0x000fec0003800000 */
.L_x_10563:
[----:B------:R-:W-:Y:S01]  /*172f0*/  LOP3.LUT R3, R51, 0x80000, RZ, 0xfc, !PT ;  /* 0x0008000033037812 */ /* 0x000fe200078efcff */
[----:B------:R-:W-:-:S03]  /*17300*/  IMAD.MOV.U32 R54, RZ, RZ, R50 ;  /* 0x000000ffff367224 */ /* 0x000fc600078e0032 */
[----:B------:R-:W-:-:S07]  /*17310*/  MOV R55, R3 ;  /* 0x0000000300377202 */ /* 0x000fce0000000f00 */
.L_x_10562:
[----:B------:R-:W-:Y:S05]  /*17320*/  BSYNC.RECONVERGENT B0 ;  /* 0x0000000000007941 */ /* 0x000fea0003800200 */
.L_x_10560:
[----:B------:R-:W-:Y:S01]  /*17330*/  MOV R40, R0 ;  /* 0x0000000000287202 */ /* 0x000fe20000000f00 */
[----:B------:R-:W-:Y:S02]  /*17340*/  IMAD.MOV.U32 R41, RZ, RZ, 0x0 ;  /* 0x00000000ff297424 */ /* 0x000fe400078e00ff */
[----:B------:R-:W-:Y:S02]  /*17350*/  IMAD.MOV.U32 R2, RZ, RZ, R54 ;  /* 0x000000ffff027224 */ /* 0x000fe400078e0036 */
[----:B------:R-:W-:Y:S01]  /*17360*/  IMAD.MOV.U32 R3, RZ, RZ, R55 ;  /* 0x000000ffff037224 */ /* 0x000fe200078e0037 */
[----:B------:R-:W-:Y:S06]  /*17370*/  RET.REL.NODEC R40 `(_ZN2at6native29vectorized_elementwise_kernelILi4ENS0_13AUnaryFunctorIN3c107complexIdEES5_S5_NS0_15binary_internal10DivFunctorIS5_EEEESt5arrayIPcLm2EEEEviT0_T1_) ;  /* 0xfffffe8c28207950 */ /* 0x000fec0003c3ffff */
.L_x_10565:
        /* <DEDUP_REMOVED lines=16> */
.L_x_18225:


//--------------------- .text._ZN2at6native29vectorized_elementwise_kernelILi8ENS0_13AUnaryFunctorIN3c107complexIdEES5_S5_NS0_15binary_internal10DivFunctorIS5_EEEESt5arrayIPcLm2EEEEviT0_T1_ --------------------------
	.section	.text._ZN2at6native29vectorized_elementwise_kernelILi8ENS0_13AUnaryFunctorIN3c107complexIdEES5_S5_NS0_15binary_internal10DivFunctorIS5_EEEESt5arrayIPcLm2EEEEviT0_T1_,"ax",@progbits
	.align	128
        .global         _ZN2at6native29vectorized_elementwise_kernelILi8ENS0_13AUnaryFunctorIN3c107complexIdEES5_S5_NS0_15binary_internal10DivFunctorIS5_EEEESt5arrayIPcLm2EEEEviT0_T1_
        .type           _ZN2at6native29vectorized_elementwise_kernelILi8ENS0_13AUnaryFunctorIN3c107complexIdEES5_S5_NS0_15binary_internal10DivFunctorIS5_EEEESt5arrayIPcLm2EEEEviT0_T1_,@function
        .size           _ZN2at6native29vectorized_elementwise_kernelILi8ENS0_13AUnaryFunctorIN3c107complexIdEES5_S5_NS0_15binary_internal10DivFunctorIS5_EEEESt5arrayIPcLm2EEEEviT0_T1_,(.L_x_18327 - _ZN2at6native29vectorized_elementwise_kernelILi8ENS0_13AUnaryFunctorIN3c107complexIdEES5_S5_NS0_15binary_internal10DivFunctorIS5_EEEESt5arrayIPcLm2EEEEviT0_T1_)
        .other          _ZN2at6native29vectorized_elementwise_kernelILi8ENS0_13AUnaryFunctorIN3c107complexIdEES5_S5_NS0_15binary_internal10DivFunctorIS5_EEEESt5arrayIPcLm2EEEEviT0_T1_,@"STO_CUDA_ENTRY STV_DEFAULT"
_ZN2at6native29vectorized_elementwise_kernelILi8ENS0_13AUnaryFunctorIN3c107complexIdEES5_S5_NS0_15binary_internal10DivFunctorIS5_EEEESt5arrayIPcLm2EEEEviT0_T1_:
.text._ZN2at6native29vectorized_elementwise_kernelILi8ENS0_13AUnaryFunctorIN3c107complexIdEES5_S5_NS0_15binary_internal10DivFunctorIS5_EEEESt5arrayIPcLm2EEEEviT0_T1_:
[----:B------:R-:W-:Y:S01]  /*0000*/  LDC R1, c[0x0][0x37c] ;  /* 0x0000df00ff017b82 */ /* 0x000fe20000000800 */
[----:B------:R-:W-:Y:S05]  /*0010*/  EXIT ;  /* 0x000000000000794d */ /* 0x000fea0003800000 */
.L_x_10566:
        /* <DEDUP_REMOVED lines=14> */
.L_x_18327:


//--------------------- .text._ZN2at6native18elementwise_kernelILi128ELi4EZNS0_15gpu_kernel_implINS0_13BinaryFunctorIfffNS0_15binary_internal10DivFunctorIfEEEEEEvRNS_18TensorIteratorBaseERKT_EUliE_EEviT1_ --------------------------
	.section	.text._ZN2at6native18elementwise_kernelILi128ELi4EZNS0_15gpu_kernel_implINS0_13BinaryFunctorIfffNS0_15binary_internal10DivFunctorIfEEEEEEvRNS_18TensorIteratorBaseERKT_EUliE_EEviT1_,"ax",@progbits
	.align	128
        .global         _ZN2at6native18elementwise_kernelILi128ELi4EZNS0_15gpu_kernel_implINS0_13BinaryFunctorIfffNS0_15binary_internal10DivFunctorIfEEEEEEvRNS_18TensorIteratorBaseERKT_EUliE_EEviT1_
        .type           _ZN2at6native18elementwise_kernelILi128ELi4EZNS0_15gpu_kernel_implINS0_13BinaryFunctorIfffNS0_15binary_internal10DivFunctorIfEEEEEEvRNS_18TensorIteratorBaseERKT_EUliE_EEviT1_,@function
        .size           _ZN2at6native18elementwise_kernelILi128ELi4EZNS0_15gpu_kernel_implINS0_13BinaryFunctorIfffNS0_15binary_internal10DivFunctorIfEEEEEEvRNS_18TensorIteratorBaseERKT_EUliE_EEviT1_,(.L_x_18328 - _ZN2at6native18elementwise_kernelILi128ELi4EZNS0_15gpu_kernel_implINS0_13BinaryFunctorIfffNS0_15binary_internal10DivFunctorIfEEEEEEvRNS_18TensorIteratorBaseERKT_EUliE_EEviT1_)
        .other          _ZN2at6native18elementwise_kernelILi128ELi4EZNS0_15gpu_kernel_implINS0_13BinaryFunctorIfffNS0_15binary_internal10DivFunctorIfEEEEEEvRNS_18TensorIteratorBaseERKT_EUliE_EEviT1_,@"STO_CUDA_ENTRY STV_DEFAULT"
_ZN2at6native18elementwise_kernelILi128ELi4EZNS0_15gpu_kernel_implINS0_13BinaryFunctorIfffNS0_15binary_internal10DivFunctorIfEEEEEEvRNS_18TensorIteratorBaseERKT_EUliE_EEviT1_:
.text._ZN2at6native18elementwise_kernelILi128ELi4EZNS0_15gpu_kernel_implINS0_13BinaryFunctorIfffNS0_15binary_internal10DivFunctorIfEEEEEEvRNS_18TensorIteratorBaseERKT_EUliE_EEviT1_:
        /* <DEDUP_REMOVED lines=371> */
.L_x_10569:
        /* <DEDUP_REMOVED lines=16> */
[----:B--2---:R4:W0:Y:S01]  /*1830*/  I2F.S16 R19, R2 ;  /* 0x0000000200137306 */ /* 0x0048220000101400 */
[----:B------:R-:W-:Y:S05]  /*1840*/  BRA `(.L_x_10576) ;  /* 0x0000000c00507947 */ /* 0x000fea0003800000 */
.L_x_10574:
[----:B------:R-:W2:Y:S02]  /*1850*/  LDG.E.U8 R2, desc[UR36][R2.64] ;  /* 0x0000002402027981 */ /* 0x000ea4000c1e1100 */
[----:B--2---:R-:W-:Y:S01]  /*1860*/  I2FP.F32.U32 R19, R2 ;  /* 0x0000000200137245 */ /* 0x004fe20000201000 */
[----:B------:R-:W-:Y:S06]  /*1870*/  BRA `(.L_x_10576) ;  /* 0x0000000c00447947 */ /* 0x000fec0003800000 */
.L_x_10573:
[----:B------:R-:W-:-:S09]  /*1880*/  UISETP.NE.AND UP0, UPT, UR4, 0x2, UPT ;  /* 0x000000020400788c */ /* 0x000fd2000bf05270 */
[----:B------:R-:W-:Y:S05]  /*1890*/  BRA.U !UP0, `(.L_x_10577) ;  /* 0x0000000108287547 */ /* 0x000fea000b800000 */
[----:B------:R-:W-:-:S09]  /*18a0*/  UISETP.NE.AND UP0, UPT, UR4, 0x3, UPT ;  /* 0x000000030400788c */ /* 0x000fd2000bf05270 */
[----:B------:R-:W-:Y:S05]  /*18b0*/  BRA.U !UP0, `(.L_x_10578) ;  /* 0x0000000108147547 */ /* 0x000fea000b800000 */
[----:B------:R-:W-:-:S09]  /*18c0*/  UISETP.NE.AND UP0, UPT, UR4, 0x4, UPT ;  /* 0x000000040400788c */ /* 0x000fd2000bf05270 */
[----:B------:R-:W-:Y:S05]  /*18d0*/  BRA.U UP0, `(.L_x_10575) ;  /* 0x0000000900b07547 */ /* 0x000fea000b800000 */
[----:B------:R-:W2:Y:S02]  /*18e0*/  LDG.E.64 R2, desc[UR36][R2.64] ;  /* 0x0000002402027981 */ /* 0x000ea4000c1e1b00 */
[----:B--2---:R2:W3:Y:S02]  /*18f0*/  I2F.S64 R19, R2 ;  /* 0x0000000200137312 */ /* 0x0044e40000301400 */
[----:B--23--:R-:W-:Y:S05]  /*1900*/  BRA `(.L_x_10576) ;  /* 0x0000000c00207947 */ /* 0x00cfea0003800000 */
.L_x_10578:
[----:B------:R-:W2:Y:S02]  /*1910*/  LDG.E R2, desc[UR36][R2.64] ;  /* 0x0000002402027981 */ /* 0x000ea4000c1e1900 */
[----:B--2---:R-:W-:Y:S01]  /*1920*/  I2FP.F32.S32 R19, R2 ;  /* 0x0000000200137245 */ /* 0x004fe20000201400 */
[----:B------:R-:W-:Y:S06]  /*1930*/  BRA `(.L_x_10576) ;  /* 0x0000000c00147947 */ /* 0x000fec0003800000 */
.L_x_10577:
[----:B------:R-:W2:Y:S02]  /*1940*/  LDG.E.U16 R2, desc[UR36][R2.64] ;  /* 0x0000002402027981 */ /* 0x000ea4000c1e1500 */
[----:B--2---:R2:W3:Y:S01]  /*1950*/  I2F.S16 R19, R2 ;  /* 0x0000000200137306 */ /* 0x0044e20000101400 */
[----:B------:R-:W-:Y:S05]  /*1960*/  BRA `(.L_x_10576) ;  /* 0x0000000c00087947 */ /* 0x000fea0003800000 */
.L_x_10572:
        /* <DEDUP_REMOVED lines=8> */
.L_x_10580:
[----:B------:R-:W2:Y:S02]  /*19f0*/  LDG.E.U16 R2, desc[UR36][R2.64] ;  /* 0x0000002402027981 */ /* 0x000ea4000c1e1500 */
[----:B--2---:R-:W-:Y:S01]  /*1a00*/  HADD2.F32 R19, -RZ, R2.H0_H0 ;  /* 0x20000002ff137230 */ /* 0x004fe20000004100 */
[----:B------:R-:W-:Y:S06]  /*1a10*/  BRA `(.L_x_10576) ;  /* 0x0000000800dc7947 */ /* 0x000fec0003800000 */
.L_x_10579:
[----:B------:R-:W-:-:S09]  /*1a20*/  UISETP.NE.AND UP0, UPT, UR4, 0x7, UPT ;  /* 0x000000070400788c */ /* 0x000fd2000bf05270 */
[----:B------:R-:W-:Y:S05]  /*1a30*/  BRA.U !UP0, `(.L_x_10581) ;  /* 0x0000000108247547 */ /* 0x000fea000b800000 */
[----:B------:R-:W-:-:S09]  /*1a40*/  UISETP.NE.AND UP0, UPT, UR4, 0x8, UPT ;  /* 0x000000080400788c */ /* 0x000fd2000bf05270 */
[----:B------:R-:W-:Y:S05]  /*1a50*/  BRA.U !UP0, `(.L_x_10582) ;  /* 0x0000000108107547 */ /* 0x000fea000b800000 */
[----:B------:R-:W-:-:S09]  /*1a60*/  UISETP.NE.AND UP0, UPT, UR4, 0x9, UPT ;  /* 0x000000090400788c */ /* 0x000fd2000bf05270 */
[----:B------:R-:W-:Y:S05]  /*1a70*/  BRA.U UP0, `(.L_x_10575) ;  /* 0x0000000900487547 */ /* 0x000fea000b800000 */
[----:B------:R1:W5:Y:S01]  /*1a80*/  LDG.E R19, desc[UR36][R2.64] ;  /* 0x0000002402137981 */ /* 0x000362000c1e1900 */
[----:B------:R-:W-:Y:S05]  /*1a90*/  BRA `(.L_x_10576) ;  /* 0x0000000800bc7947 */ /* 0x000fea0003800000 */
.L_x_10582:
[----:B------:R-:W2:Y:S02]  /*1aa0*/  LDG.E.U16 R2, desc[UR36][R2.64] ;  /* 0x0000002402027981 */ /* 0x000ea4000c1e1500 */
[----:B--2---:R-:W-:Y:S01]  /*1ab0*/  HADD2.F32 R19, -RZ, R2.H0_H0 ;  /* 0x20000002ff137230 */ /* 0x004fe20000004100 */
[----:B------:R-:W-:Y:S06]  /*1ac0*/  BRA `(.L_x_10576) ;  /* 0x0000000800b07947 */ /* 0x000fec0003800000 */
.L_x_10581:
        /* <DEDUP_REMOVED lines=11> */
.L_x_10571:
        /* <DEDUP_REMOVED lines=12> */
.L_x_10585:
        /* <DEDUP_REMOVED lines=11> */
.L_x_10584:
        /* <DEDUP_REMOVED lines=25> */
.L_x_10587:
[----:B------:R-:W2:Y:S02]  /*1e80*/  LDG.E.U8 R2, desc[UR36][R2.64] ;  /* 0x0000002402027981 */ /* 0x000ea4000c1e1100 */
[C---:B--2---:R-:W-:Y:S01]  /*1e90*/  IMAD.SHL.U32 R4, R2.reuse, 0x2000000, RZ ;  /* 0x0200000002047824 */ /* 0x044fe200078e00ff */
[----:B------:R-:W-:-:S04]  /*1ea0*/  SHF.L.U32 R5, R2, 0x8, RZ ;  /* 0x0000000802057819 */ /* 0x000fc800000006ff */
[----:B------:R-:W-:Y:S02]  /*1eb0*/  ISETP.GT.U32.AND P0, PT, R4, 0x7ffffff, PT ;  /* 0x07ffffff0400780c */ /* 0x000fe40003f04070 */
[----:B------:R-:W-:-:S11]  /*1ec0*/  PRMT R19, R5, 0x9910, RZ ;  /* 0x0000991005137816 */ /* 0x000fd600000000ff */
[----:B------:R-:W-:Y:S02]  /*1ed0*/  @!P0 LOP3.LUT R0, R5, 0x7f00, RZ, 0xc0, !PT ;  /* 0x00007f0005008812 */ /* 0x000fe400078ec0ff */
[----:B------:R-:W-:Y:S02]  /*1ee0*/  @P0 LEA.HI R4, R4, 0x70000000, RZ, 0x1c ;  /* 0x7000000004040811 */ /* 0x000fe400078fe0ff */
[----:B------:R-:W-:-:S05]  /*1ef0*/  @!P0 LOP3.LUT R0, R0, 0x3f000000, RZ, 0xfc, !PT ;  /* 0x3f00000000008812 */ /* 0x000fca00078efcff */
[----:B------:R-:W-:Y:S01]  /*1f00*/  @!P0 FADD.FTZ R0, R0, -0.5 ;  /* 0xbf00000000008421 */ /* 0x000fe20000010000 */
[----:B------:R-:W-:-:S05]  /*1f10*/  @P0 FMUL.FTZ R0, R4, 1.9259299443872358531e-34 ;  /* 0x0780000004000820 */ /* 0x000fca0000410000 */
[----:B------:R-:W-:Y:S01]  /*1f20*/  LOP3.LUT R19, R0, 0x80000000, R19, 0xf8, !PT ;  /* 0x8000000000137812 */ /* 0x000fe200078ef813 */
[----:B------:R-:W-:Y:S06]  /*1f30*/  BRA `(.L_x_10576) ;  /* 0x0000000400947947 */ /* 0x000fec0003800000 */
.L_x_10586:
[----:B------:R-:W2:Y:S02]  /*1f40*/  LDG.E.U16 R2, desc[UR36][R2.64] ;  /* 0x0000002402027981 */ /* 0x000ea4000c1e1500 */
[----:B--2---:R-:W-:Y:S01]  /*1f50*/  IMAD.U32 R19, R2, 0x10000, RZ ;  /* 0x0001000002137824 */ /* 0x004fe200078e00ff */
[----:B------:R-:W-:Y:S06]  /*1f60*/  BRA `(.L_x_10576) ;  /* 0x0000000400887947 */ /* 0x000fec0003800000 */
.L_x_10583:
        /* <DEDUP_REMOVED lines=11> */
.L_x_10590:
[----:B------:R-:W2:Y:S01]  /*2020*/  LDG.E.U8 R3, desc[UR36][R2.64] ;  /* 0x0000002402037981 */ /* 0x000ea2000c1e1100 */
        /* <DEDUP_REMOVED lines=19> */
.L_x_10592:
[----:B------:R-:W-:Y:S05]  /*2160*/  BSYNC.RECONVERGENT B0 ;  /* 0x0000000000007941 */ /* 0x000fea0003800200 */
.L_x_10591:
[----:B------:R-:W-:Y:S02]  /*2170*/  SHF.L.U32 R0, R0, 0x14, RZ ;  /* 0x0000001400007819 */ /* 0x000fe400000006ff */
[----:B------:R-:W-:-:S04]  /*2180*/  LEA R2, R2, 0x3b800000, 0x17 ;  /* 0x3b80000002027811 */ /* 0x000fc800078eb8ff */
[----:B------:R-:W-:Y:S01]  /*2190*/  LOP3.LUT R19, R2, R0, R19, 0xfe, !PT ;  /* 0x0000000002137212 */ /* 0x000fe200078efe13 */
[----:B------:R-:W-:Y:S06]  /*21a0*/  BRA `(.L_x_10576) ;  /* 0x0000000000f87947 */ /* 0x000fec0003800000 */
.L_x_10589:
        /* <DEDUP_REMOVED lines=20> */
.L_x_10594:
[----:B------:R-:W-:Y:S05]  /*22f0*/  BSYNC.RECONVERGENT B0 ;  /* 0x0000000000007941 */ /* 0x000fea0003800200 */
.L_x_10593:
[----:B------:R-:W-:Y:S01]  /*2300*/  IMAD.SHL.U32 R0, R0, 0x200000, RZ ;  /* 0x0020000000007824 */ /* 0x000fe200078e00ff */
[----:B------:R-:W-:-:S04]  /*2310*/  LEA R2, R2, 0x37800000, 0x17 ;  /* 0x3780000002027811 */ /* 0x000fc800078eb8ff */
[----:B------:R-:W-:Y:S01]  /*2320*/  LOP3.LUT R19, R2, R0, R19, 0xfe, !PT ;  /* 0x0000000002137212 */ /* 0x000fe200078efe13 */
[----:B------:R-:W-:Y:S06]  /*2330*/  BRA `(.L_x_10576) ;  /* 0x0000000000947947 */ /* 0x000fec0003800000 */
.L_x_10588:
[----:B------:R-:W-:-:S09]  /*2340*/  UISETP.NE.AND UP0, UPT, UR4, 0x1c, UPT ;  /* 0x0000001c0400788c */ /* 0x000fd2000bf05270 */
[----:B------:R-:W-:Y:S05]  /*2350*/  BRA.U !UP0, `(.L_x_10595) ;  /* 0x0000000108847547 */ /* 0x000fea000b800000 */
[----:B------:R-:W-:-:S09]  /*2360*/  UISETP.NE.AND UP0, UPT, UR4, 0x1d, UPT ;  /* 0x0000001d0400788c */ /* 0x000fd2000bf05270 */
[----:B------:R-:W-:Y:S05]  /*2370*/  BRA.U !UP0, `(.L_x_10596) ;  /* 0x0000000108707547 */ /* 0x000fea000b800000 */
[----:B------:R-:W-:-:S09]  /*2380*/  UISETP.NE.AND UP0, UPT, UR4, 0x2c, UPT ;  /* 0x0000002c0400788c */ /* 0x000fd2000bf05270 */
[----:B------:R-:W-:Y:S05]  /*2390*/  BRA.U !UP0, `(.L_x_10597) ;  /* 0x0000000108487547 */ /* 0x000fea000b800000 */
.L_x_10575:
        /* <DEDUP_REMOVED lines=16> */
.L_x_10598:
[----:B------:R-:W-:Y:S01]  /*24a0*/  MOV R19, RZ ;  /* 0x000000ff00137202 */ /* 0x000fe20000000f00 */
[----:B------:R-:W-:Y:S06]  /*24b0*/  BRA `(.L_x_10576) ;  /* 0x0000000000347947 */ /* 0x000fec0003800000 */
.L_x_10597:
[----:B------:R-:W2:Y:S01]  /*24c0*/  LDG.E.U8 R2, desc[UR36][R2.64] ;  /* 0x0000002402027981 */ /* 0x000ea2000c1e1100 */
[----:B------:R-:W-:Y:S01]  /*24d0*/  IMAD.MOV.U32 R19, RZ, RZ, 0x400000 ;  /* 0x00400000ff137424 */ /* 0x000fe200078e00ff */
[----:B--2---:R-:W-:-:S13]  /*24e0*/  ISETP.NE.AND P0, PT, R2, RZ, PT ;  /* 0x000000ff0200720c */ /* 0x004fda0003f05270 */
[----:B------:R-:W-:Y:S05]  /*24f0*/  @!P0 BRA `(.L_x_10576) ;  /* 0x0000000000248947 */ /* 0x000fea0003800000 */
[----:B------:R-:W-:-:S13]  /*2500*/  ISETP.NE.AND P0, PT, R2, 0xff, PT ;  /* 0x000000ff0200780c */ /* 0x000fda0003f05270 */
[----:B------:R-:W-:Y:S01]  /*2510*/  @!P0 IMAD.MOV.U32 R19, RZ, RZ, 0x7f800001 ;  /* 0x7f800001ff138424 */ /* 0x000fe200078e00ff */
[----:B------:R-:W-:Y:S01]  /*2520*/  @P0 SHF.L.U32 R19, R2, 0x17, RZ ;  /* 0x0000001702130819 */ /* 0x000fe200000006ff */
[----:B------:R-:W-:Y:S06]  /*2530*/  BRA `(.L_x_10576) ;  /* 0x0000000000147947 */ /* 0x000fec0003800000 */
.L_x_10596:
[----:B------:R-:W2:Y:S02]  /*2540*/  LDG.E.64 R2, desc[UR36][R2.64] ;  /* 0x0000002402027981 */ /* 0x000ea4000c1e1b00 */
[----:B--2---:R0:W1:Y:S02]  /*2550*/  I2F.U64 R19, R2 ;  /* 0x0000000200137312 */ /* 0x0040640000301000 */
[----:B01----:R-:W-:Y:S05]  /*2560*/  BRA `(.L_x_10576) ;  /* 0x0000000000087947 */ /* 0x003fea0003800000 */
.L_x_10595:
[----:B------:R-:W2:Y:S02]  /*2570*/  LDG.E R2, desc[UR36][R2.64] ;  /* 0x0000002402027981 */ /* 0x000ea4000c1e1900 */
[----:B--2---:R-:W-:-:S07]  /*2580*/  I2FP.F32.U32 R19, R2 ;  /* 0x0000000200137245 */ /* 0x004fce0000201000 */
.L_x_10576:
[----:B------:R-:W-:Y:S05]  /*2590*/  BSYNC.RECONVERGENT B6 ;  /* 0x0000000000067941 */ /* 0x000fea0003800200 */
.L_x_10570:
[----:B------:R-:W0:Y:S01]  /*25a0*/  LDCU.64 UR6, c[0x0][0x5f8] ;  /* 0x0000bf00ff0677ac */ /* 0x000e220008000a00 */
[----:B------:R-:W-:Y:S01]  /*25b0*/  BSSY.RECONVERGENT B6, `(.L_x_10599) ;  /* 0x00000e5000067945 */ /* 0x000fe20003800200 */
[----:B------:R-:W-:-:S04]  /*25c0*/  UPRMT UR4, UR42, 0x9910, URZ ;  /* 0x000099102a047896 */ /* 0x000fc800080000ff */
[----:B------:R-:W-:Y:S01]  /*25d0*/  UISETP.GT.AND UP0, UPT, UR4, 0x9, UPT ;  /* 0x000000090400788c */ /* 0x000fe2000bf04270 */
[----:B012-4-:R-:W-:-:S05]  /*25e0*/  IADD3 R2, P0, PT, R18, UR6, RZ ;  /* 0x0000000612027c10 */ /* 0x017fca000ff1e0ff */
        /* <DEDUP_REMOVED lines=13> */
.L_x_10603:
[----:B------:R-:W2:Y:S02]  /*26c0*/  LDG.E.U8 R0, desc[UR36][R2.64] ;  /* 0x0000002402007981 */ /* 0x000ea4000c1e1100 */
[----:B--2---:R-:W-:Y:S01]  /*26d0*/  I2FP.F32.U32 R0, R0 ;  /* 0x0000000000007245 */ /* 0x004fe20000201000 */
[----:B------:R-:W-:Y:S06]  /*26e0*/  BRA `(.L_x_10605) ;  /* 0x0000000c00447947 */ /* 0x000fec0003800000 */
.L_x_10602:
[----:B------:R-:W-:-:S09]  /*26f0*/  UISETP.NE.AND UP0, UPT, UR4, 0x2, UPT ;  /* 0x000000020400788c */ /* 0x000fd2000bf05270 */
[----:B------:R-:W-:Y:S05]  /*2700*/  BRA.U !UP0, `(.L_x_10606) ;  /* 0x0000000108287547 */ /* 0x000fea000b800000 */
[----:B------:R-:W-:-:S09]  /*2710*/  UISETP.NE.AND UP0, UPT, UR4, 0x3, UPT ;  /* 0x000000030400788c */ /* 0x000fd2000bf05270 */
[----:B------:R-:W-:Y:S05]  /*2720*/  BRA.U !UP0, `(.L_x_10607) ;  /* 0x0000000108147547 */ /* 0x000fea000b800000 */
[----:B------:R-:W-:-:S09]  /*2730*/  UISETP.NE.AND UP0, UPT, UR4, 0x4, UPT ;  /* 0x000000040400788c */ /* 0x000fd2000bf05270 */
[----:B------:R-:W-:Y:S05]  /*2740*/  BRA.U UP0, `(.L_x_10604) ;  /* 0x0000000900b07547 */ /* 0x000fea000b800000 */
[----:B------:R-:W2:Y:S02]  /*2750*/  LDG.E.64 R2, desc[UR36][R2.64] ;  /* 0x0000002402027981 */ /* 0x000ea4000c1e1b00 */
[----:B--2---:R4:W0:Y:S02]  /*2760*/  I2F.S64 R0, R2 ;  /* 0x0000000200007312 */ /* 0x0048240000301400 */
[----:B0---4-:R-:W-:Y:S05]  /*2770*/  BRA `(.L_x_10605) ;  /* 0x0000000c00207947 */ /* 0x011fea0003800000 */
.L_x_10607:
[----:B------:R-:W2:Y:S02]  /*2780*/  LDG.E R0, desc[UR36][R2.64] ;  /* 0x0000002402007981 */ /* 0x000ea4000c1e1900 */
[----:B--2---:R-:W-:Y:S01]  /*2790*/  I2FP.F32.S32 R0, R0 ;  /* 0x0000000000007245 */ /* 0x004fe20000201400 */
[----:B------:R-:W-:Y:S06]  /*27a0*/  BRA `(.L_x_10605) ;  /* 0x0000000c00147947 */ /* 0x000fec0003800000 */
.L_x_10606:
[----:B------:R-:W2:Y:S02]  /*27b0*/  LDG.E.U16 R0, desc[UR36][R2.64] ;  /* 0x0000002402007981 */ /* 0x000ea4000c1e1500 */
[----:B--2---:R-:W2:Y:S01]  /*27c0*/  I2F.S16 R0, R0 ;  /* 0x0000000000007306 */ /* 0x004ea20000101400 */
[----:B------:R-:W-:Y:S05]  /*27d0*/  BRA `(.L_x_10605) ;  /* 0x0000000c00087947 */ /* 0x000fea0003800000 */
.L_x_10601:
        /* <DEDUP_REMOVED lines=8> */
.L_x_10609:
[----:B------:R-:W2:Y:S02]  /*2860*/  LDG.E.U16 R0, desc[UR36][R2.64] ;  /* 0x0000002402007981 */ /* 0x000ea4000c1e1500 */
[----:B--2---:R-:W-:Y:S01]  /*2870*/  HADD2.F32 R0, -RZ, R0.H0_H0 ;  /* 0x20000000ff007230 */ /* 0x004fe20000004100 */
[----:B------:R-:W-:Y:S06]  /*2880*/  BRA `(.L_x_10605) ;  /* 0x0000000800dc7947 */ /* 0x000fec0003800000 */
.L_x_10608:
        /* <DEDUP_REMOVED lines=8> */
.L_x_10611:
[----:B------:R-:W2:Y:S02]  /*2910*/  LDG.E.U16 R0, desc[UR36][R2.64] ;  /* 0x0000002402007981 */ /* 0x000ea4000c1e1500 */
[----:B--2---:R-:W-:Y:S01]  /*2920*/  HADD2.F32 R0, -RZ, R0.H0_H0 ;  /* 0x20000000ff007230 */ /* 0x004fe20000004100 */
[----:B------:R-:W-:Y:S06]  /*2930*/  BRA `(.L_x_10605) ;  /* 0x0000000800b07947 */ /* 0x000fec0003800000 */
.L_x_10610:
        /* <DEDUP_REMOVED lines=11> */
.L_x_10600:
        /* <DEDUP_REMOVED lines=12> */
.L_x_10614:
        /* <DEDUP_REMOVED lines=11> */
.L_x_10613:
        /* <DEDUP_REMOVED lines=25> */
.L_x_10616:
[----:B------:R-:W2:Y:S02]  /*2cf0*/  LDG.E.U8 R2, desc[UR36][R2.64] ;  /* 0x0000002402027981 */ /* 0x000ea4000c1e1100 */
        /* <DEDUP_REMOVED lines=11> */
.L_x_10615:
[----:B------:R-:W2:Y:S02]  /*2db0*/  LDG.E.U16 R0, desc[UR36][R2.64] ;  /* 0x0000002402007981 */ /* 0x000ea4000c1e1500 */
[----:B--2---:R-:W-:Y:S01]  /*2dc0*/  IMAD.U32 R0, R0, 0x10000, RZ ;  /* 0x0001000000007824 */ /* 0x004fe200078e00ff */
[----:B------:R-:W-:Y:S06]  /*2dd0*/  BRA `(.L_x_10605) ;  /* 0x0000000400887947 */ /* 0x000fec0003800000 */
.L_x_10612:
        /* <DEDUP_REMOVED lines=11> */
.L_x_10619:
[----:B------:R-:W2:Y:S01]  /*2e90*/  LDG.E.U8 R3, desc[UR36][R2.64] ;  /* 0x0000002402037981 */ /* 0x000ea2000c1e1100 */
        /* <DEDUP_REMOVED lines=19> */
.L_x_10621:
[----:B------:R-:W-:Y:S05]  /*2fd0*/  BSYNC.RECONVERGENT B0 ;  /* 0x0000000000007941 */ /* 0x000fea0003800200 */
.L_x_10620:
[----:B------:R-:W-:Y:S01]  /*2fe0*/  IMAD.SHL.U32 R0, R0, 0x100000, RZ ;  /* 0x0010000000007824 */ /* 0x000fe200078e00ff */
[----:B------:R-:W-:-:S04]  /*2ff0*/  LEA R2, R2, 0x3b800000, 0x17 ;  /* 0x3b80000002027811 */ /* 0x000fc800078eb8ff */
[----:B------:R-:W-:Y:S01]  /*3000*/  LOP3.LUT R0, R2, R0, R7, 0xfe, !PT ;  /* 0x0000000002007212 */ /* 0x000fe200078efe07 */
[----:B------:R-:W-:Y:S06]  /*3010*/  BRA `(.L_x_10605) ;  /* 0x0000000000f87947 */ /* 0x000fec0003800000 */
.L_x_10618:
        /* <DEDUP_REMOVED lines=20> */
.L_x_10623:
[----:B------:R-:W-:Y:S05]  /*3160*/  BSYNC.RECONVERGENT B0 ;  /* 0x0000000000007941 */ /* 0x000fea0003800200 */
.L_x_10622:
[----:B------:R-:W-:Y:S02]  /*3170*/  SHF.L.U32 R0, R0, 0x15, RZ ;  /* 0x0000001500007819 */ /* 0x000fe400000006ff */
[----:B------:R-:W-:-:S04]  /*3180*/  LEA R2, R2, 0x37800000, 0x17 ;  /* 0x3780000002027811 */ /* 0x000fc800078eb8ff */
[----:B------:R-:W-:Y:S01]  /*3190*/  LOP3.LUT R0, R2, R0, R7, 0xfe, !PT ;  /* 0x0000000002007212 */ /* 0x000fe200078efe07 */
[----:B------:R-:W-:Y:S06]  /*31a0*/  BRA `(.L_x_10605) ;  /* 0x0000000000947947 */ /* 0x000fec0003800000 */
.L_x_10617:
[----:B------:R-:W-:-:S09]  /*31b0*/  UISETP.NE.AND UP0, UPT, UR4, 0x1c, UPT ;  /* 0x0000001c0400788c */ /* 0x000fd2000bf05270 */
[----:B------:R-:W-:Y:S05]  /*31c0*/  BRA.U !UP0, `(.L_x_10624) ;  /* 0x0000000108847547 */ /* 0x000fea000b800000 */
[----:B------:R-:W-:-:S09]  /*31d0*/  UISETP.NE.AND UP0, UPT, UR4, 0x1d, UPT ;  /* 0x0000001d0400788c */ /* 0x000fd2000bf05270 */
[----:B------:R-:W-:Y:S05]  /*31e0*/  BRA.U !UP0, `(.L_x_10625) ;  /* 0x0000000108707547 */ /* 0x000fea000b800000 */
[----:B------:R-:W-:-:S09]  /*31f0*/  UISETP.NE.AND UP0, UPT, UR4, 0x2c, UPT ;  /* 0x0000002c0400788c */ /* 0x000fd2000bf05270 */
[----:B------:R-:W-:Y:S05]  /*3200*/  BRA.U !UP0, `(.L_x_10626) ;  /* 0x0000000108487547 */ /* 0x000fea000b800000 */
.L_x_10604:
[----:B------:R-:W-:Y:S01]  /*3210*/  MOV R2, 0x0 ;  /* 0x0000000000027802 */ /* 0x000fe20000000f00 */
        /* <DEDUP_REMOVED lines=15> */
.L_x_10627:
[----:B------:R-:W-:Y:S01]  /*3310*/  IMAD.MOV.U32 R0, RZ, RZ, RZ ;  /* 0x000000ffff007224 */ /* 0x000fe200078e00ff */
[----:B------:R-:W-:Y:S06]  /*3320*/  BRA `(.L_x_10605) ;  /* 0x0000000000347947 */ /* 0x000fec0003800000 */
.L_x_10626:
[----:B------:R-:W2:Y:S01]  /*3330*/  LDG.E.U8 R2, desc[UR36][R2.64] ;  /* 0x0000002402027981 */ /* 0x000ea2000c1e1100 */
[----:B------:R-:W-:Y:S01]  /*3340*/  IMAD.MOV.U32 R0, RZ, RZ, 0x400000 ;  /* 0x00400000ff007424 */ /* 0x000fe200078e00ff */
[----:B--2---:R-:W-:-:S13]  /*3350*/  ISETP.NE.AND P0, PT, R2, RZ, PT ;  /* 0x000000ff0200720c */ /* 0x004fda0003f05270 */
[----:B------:R-:W-:Y:S05]  /*3360*/  @!P0 BRA `(.L_x_10605) ;  /* 0x0000000000248947 */ /* 0x000fea0003800000 */
[----:B------:R-:W-:-:S13]  /*3370*/  ISETP.NE.AND P0, PT, R2, 0xff, PT ;  /* 0x000000ff0200780c */ /* 0x000fda0003f05270 */
[----:B------:R-:W-:Y:S01]  /*3380*/  @!P0 MOV R0, 0x7f800001 ;  /* 0x7f80000100008802 */ /* 0x000fe20000000f00 */
[----:B------:R-:W-:Y:S01]  /*3390*/  @P0 IMAD.SHL.U32 R0, R2, 0x800000, RZ ;  /* 0x0080000002000824 */ /* 0x000fe200078e00ff */
[----:B------:R-:W-:Y:S06]  /*33a0*/  BRA `(.L_x_10605) ;  /* 0x0000000000147947 */ /* 0x000fec0003800000 */
.L_x_10625:
[----:B------:R-:W2:Y:S02]  /*33b0*/  LDG.E.64 R2, desc[UR36][R2.64] ;  /* 0x0000002402027981 */ /* 0x000ea4000c1e1b00 */
[----:B--2---:R0:W1:Y:S02]  /*33c0*/  I2F.U64 R0, R2 ;  /* 0x0000000200007312 */ /* 0x0040640000301000 */
[----:B01----:R-:W-:Y:S05]  /*33d0*/  BRA `(.L_x_10605) ;  /* 0x0000000000087947 */ /* 0x003fea0003800000 */
.L_x_10624:
[----:B------:R-:W2:Y:S02]  /*33e0*/  LDG.E R0, desc[UR36][R2.64] ;  /* 0x0000002402007981 */ /* 0x000ea4000c1e1900 */
[----:B--2---:R-:W-:-:S07]  /*33f0*/  I2FP.F32.U32 R0, R0 ;  /* 0x0000000000007245 */ /* 0x004fce0000201000 */
.L_x_10605:
[----:B------:R-:W-:Y:S05]  /*3400*/  BSYNC.RECONVERGENT B6 ;  /* 0x0000000000067941 */ /* 0x000fea0003800200 */
.L_x_10599:
[----:B------:R-:W1:Y:S01]  /*3410*/  LDCU.64 UR6, c[0x0][0x5e8] ;  /* 0x0000bd00ff0677ac */ /* 0x000e620008000a00 */
[----:B0-2--5:R-:W3:Y:S01]  /*3420*/  MUFU.RCP R4, R0 ;  /* 0x0000000000047308 */ /* 0x025ee20000001000 */
[----:B------:R-:W-:-:S04]  /*3430*/  UPRMT UR4, UR43, 0x9910, URZ ;  /* 0x000099102b047896 */ /* 0x000fc800080000ff */
[----:B------:R-:W-:Y:S01]  /*3440*/  UISETP.GT.AND UP0, UPT, UR4, 0x9, UPT ;  /* 0x000000090400788c */ /* 0x000fe2000bf04270 */
[----:B-1--4-:R-:W-:Y:S01]  /*3450*/  IADD3 R2, P0, PT, R16, UR6, RZ ;  /* 0x0000000610027c10 */ /* 0x012fe2000ff1e0ff */
[----:B---3--:R-:W-:-:S04]  /*3460*/  FMUL.FTZ R4, R4, R19 ;  /* 0x0000001304047220 */ /* 0x008fc80000410000 */
        /* <DEDUP_REMOVED lines=13> */
.L_x_10631:
[----:B------:R-:W0:Y:S02]  /*3540*/  F2I.S64.TRUNC R4, R4 ;  /* 0x0000000400047311 */ /* 0x000e24000020d900 */
[----:B0-----:R-:W-:-:S05]  /*3550*/  MOV R7, R4 ;  /* 0x0000000400077202 */ /* 0x001fca0000000f00 */
[----:B------:R0:W-:Y:S01]  /*3560*/  STG.E.U8 desc[UR36][R2.64], R7 ;  /* 0x0000000702007986 */ /* 0x0001e2000c101124 */
[----:B------:R-:W-:Y:S05]  /*3570*/  BRA `(.L_x_10633) ;  /* 0x0000000c002c7947 */ /* 0x000fea0003800000 */
.L_x_10630:
        /* <DEDUP_REMOVED lines=9> */
.L_x_10635:
[----:B------:R-:W0:Y:S02]  /*3610*/  F2I.FTZ.TRUNC.NTZ R5, R4 ;  /* 0x0000000400057305 */ /* 0x000e24000021f100 */
[----:B0-----:R0:W-:Y:S01]  /*3620*/  STG.E desc[UR36][R2.64], R5 ;  /* 0x0000000502007986 */ /* 0x0011e2000c101924 */
[----:B------:R-:W-:Y:S05]  /*3630*/  BRA `(.L_x_10633) ;  /* 0x0000000800fc7947 */ /* 0x000fea0003800000 */
.L_x_10634:
[----:B------:R-:W0:Y:S02]  /*3640*/  F2I.FTZ.TRUNC.NTZ R5, R4 ;  /* 0x0000000400057305 */ /* 0x000e24000021f100 */
[----:B0-----:R0:W-:Y:S01]  /*3650*/  STG.E.U16 desc[UR36][R2.64], R5 ;  /* 0x0000000502007986 */ /* 0x0011e2000c101524 */
[----:B------:R-:W-:Y:S05]  /*3660*/  BRA `(.L_x_10633) ;  /* 0x0000000800f07947 */ /* 0x000fea0003800000 */
.L_x_10629:
        /* <DEDUP_REMOVED lines=8> */
.L_x_10637:
[----:B------:R-:W-:-:S05]  /*36f0*/  F2FP.F16.F32.PACK_AB R4, RZ, R4 ;  /* 0x00000004ff04723e */ /* 0x000fca00000000ff */
[----:B------:R0:W-:Y:S01]  /*3700*/  STG.E.U16 desc[UR36][R2.64], R4 ;  /* 0x0000000402007986 */ /* 0x0001e2000c101524 */
[----:B------:R-:W-:Y:S05]  /*3710*/  BRA `(.L_x_10633) ;  /* 0x0000000800c47947 */ /* 0x000fea0003800000 */
.L_x_10636:
[----:B------:R-:W-:-:S09]  /*3720*/  UISETP.NE.AND UP0, UPT, UR4, 0x7, UPT ;  /* 0x000000070400788c */ /* 0x000fd2000bf05270 */
[----:B------:R-:W-:Y:S05]  /*3730*/  BRA.U !UP0, `(.L_x_10638) ;  /* 0x00000001082c7547 */ /* 0x000fea000b800000 */
[----:B------:R-:W-:-:S09]  /*3740*/  UISETP.NE.AND UP0, UPT, UR4, 0x8, UPT ;  /* 0x000000080400788c */ /* 0x000fd2000bf05270 */
[----:B------:R-:W-:Y:S05]  /*3750*/  BRA.U !UP0, `(.L_x_10639) ;  /* 0x0000000108147547 */ /* 0x000fea000b800000 */
[----:B------:R-:W-:-:S09]  /*3760*/  UISETP.NE.AND UP0, UPT, UR4, 0x9, UPT ;  /* 0x000000090400788c */ /* 0x000fd2000bf05270 */
[----:B------:R-:W-:Y:S05]  /*3770*/  BRA.U UP0, `(.L_x_10632) ;  /* 0x0000000900187547 */ /* 0x000fea000b800000 */
[----:B------:R-:W-:-:S05]  /*3780*/  IMAD.MOV.U32 R5, RZ, RZ, RZ ;  /* 0x000000ffff057224 */ /* 0x000fca00078e00ff */
[----:B------:R3:W-:Y:S01]  /*3790*/  STG.E.64 desc[UR36][R2.64], R4 ;  /* 0x0000000402007986 */ /* 0x0007e2000c101b24 */
[----:B------:R-:W-:Y:S05]  /*37a0*/  BRA `(.L_x_10633) ;  /* 0x0000000800a07947 */ /* 0x000fea0003800000 */
.L_x_10639:
[----:B------:R-:W-:-:S04]  /*37b0*/  F2FP.F16.F32.PACK_AB R5, RZ, R4 ;  /* 0x00000004ff05723e */ /* 0x000fc800000000ff */
[----:B------:R-:W-:-:S05]  /*37c0*/  PRMT R5, R5, 0x5410, RZ ;  /* 0x0000541005057816 */ /* 0x000fca00000000ff */
[----:B------:R2:W-:Y:S01]  /*37d0*/  STG.E desc[UR36][R2.64], R5 ;  /* 0x0000000502007986 */ /* 0x0005e2000c101924 */
[----:B------:R-:W-:Y:S05]  /*37e0*/  BRA `(.L_x_10633) ;  /* 0x0000000800907947 */ /* 0x000fea0003800000 */
.L_x_10638:
[----:B------:R-:W-:-:S06]  /*37f0*/  FMUL.FTZ R4, R4, 1 ;  /* 0x3f80000004047820 */ /* 0x000fcc0000410000 */
[----:B------:R-:W0:Y:S02]  /*3800*/  F2F.F64.F32 R4, R4 ;  /* 0x0000000400047310 */ /* 0x000e240000201800 */
[----:B0-----:R4:W-:Y:S01]  /*3810*/  STG.E.64 desc[UR36][R2.64], R4 ;  /* 0x0000000402007986 */ /* 0x0019e2000c101b24 */
[----:B------:R-:W-:Y:S05]  /*3820*/  BRA `(.L_x_10633) ;  /* 0x0000000800807947 */ /* 0x000fea0003800000 */
.L_x_10628:
        /* <DEDUP_REMOVED lines=8> */
[----:B------:R-:W-:-:S04]  /*38b0*/  FSETP.NEU.FTZ.AND P0, PT, R4, RZ, PT ;  /* 0x000000ff0400720b */ /* 0x000fc80003f1d000 */
[----:B------:R-:W-:-:S05]  /*38c0*/  SEL R5, RZ, 0x1, !P0 ;  /* 0x00000001ff057807 */ /* 0x000fca0004000000 */
[----:B------:R0:W-:Y:S01]  /*38d0*/  STG.E.U8 desc[UR36][R2.64], R5 ;  /* 0x0000000502007986 */ /* 0x0001e2000c101124 */
[----:B------:R-:W-:Y:S05]  /*38e0*/  BRA `(.L_x_10633) ;  /* 0x0000000800507947 */ /* 0x000fea0003800000 */
.L_x_10642:
[----:B------:R-:W-:Y:S01]  /*38f0*/  FMUL.FTZ R4, R4, 1 ;  /* 0x3f80000004047820 */ /* 0x000fe20000410000 */
[----:B------:R-:W-:-:S05]  /*3900*/  CS2R R6, SRZ ;  /* 0x0000000000067805 */ /* 0x000fca000001ff00 */
[----:B------:R-:W0:Y:S02]  /*3910*/  F2F.F64.F32 R4, R4 ;  /* 0x0000000400047310 */ /* 0x000e240000201800 */
[----:B0-----:R0:W-:Y:S01]  /*3920*/  STG.E.128 desc[UR36][R2.64], R4 ;  /* 0x0000000402007986 */ /* 0x0011e2000c101d24 */
[----:B------:R-:W-:Y:S05]  /*3930*/  BRA `(.L_x_10633) ;  /* 0x00000008003c7947 */ /* 0x000fea0003800000 */
.L_x_10641:
        /* <DEDUP_REMOVED lines=18> */
.L_x_10646:
[----:B------:R-:W-:Y:S05]  /*3a60*/  BSYNC.RECONVERGENT B0 ;  /* 0x0000000000007941 */ /* 0x000fea0003800200 */
.L_x_10645:
[----:B------:R-:W-:-:S05]  /*3a70*/  LOP3.LUT R7, R0, 0x80, R7, 0xf8, !PT ;  /* 0x0000008000077812 */ /* 0x000fca00078ef807 */
[----:B------:R0:W-:Y:S01]  /*3a80*/  STG.E.U8 desc[UR36][R2.64], R7 ;  /* 0x0000000702007986 */ /* 0x0001e2000c101124 */
[----:B------:R-:W-:Y:S05]  /*3a90*/  BRA `(.L_x_10633) ;  /* 0x0000000400e47947 */ /* 0x000fea0003800000 */
.L_x_10644:
[----:B------:R-:W-:Y:S01]  /*3aa0*/  LOP3.LUT R6, R4, 0x7fffffff, RZ, 0xc0, !PT ;  /* 0x7fffffff04067812 */ /* 0x000fe200078ec0ff */
[----:B------:R-:W-:Y:S01]  /*3ab0*/  BSSY.RECONVERGENT B0, `(.L_x_10647) ;  /* 0x000000d000007945 */ /* 0x000fe20003800200 */
[----:B------:R-:W-:Y:S02]  /*3ac0*/  SHF.R.U32.HI R7, RZ, 0x18, R4 ;  /* 0x00000018ff077819 */ /* 0x000fe40000011604 */
[----:B------:R-:W-:-:S13]  /*3ad0*/  ISETP.GE.U32.AND P1, PT, R6, 0x47800000, PT ;  /* 0x478000000600780c */ /* 0x000fda0003f26070 */
[----:B------:R-:W-:Y:S02]  /*3ae0*/  @P1 ISETP.GT.U32.AND P0, PT, R6, 0x7f800000, PT ;  /* 0x7f8000000600180c */ /* 0x000fe40003f04070 */
[----:B------:R-:W-:-:S04]  /*3af0*/  @P1 MOV R0, 0x7f ;  /* 0x0000007f00001802 */ /* 0x000fc80000000f00 */
[----:B------:R-:W-:Y:S01]  /*3b00*/  @P1 SEL R0, R0, 0x7c, P0 ;  /* 0x0000007c00001807 */ /* 0x000fe20000000000 */
[----:B------:R-:W-:Y:S06]  /*3b10*/  @P1 BRA `(.L_x_10648) ;  /* 0x0000000000181947 */ /* 0x000fec0003800000 */
[----:B------:R-:W-:-:S13]  /*3b20*/  ISETP.GT.U32.AND P0, PT, R6, 0x387fffff, PT ;  /* 0x387fffff0600780c */ /* 0x000fda0003f04070 */
[----:B------:R-:W-:-:S04]  /*3b30*/  @P0 SHF.R.U32.HI R0, RZ, 0x15, R4 ;  /* 0x00000015ff000819 */ /* 0x000fc80000011604 */
[----:B------:R-:W-:Y:S01]  /*3b40*/  @P0 LOP3.LUT R5, R0, 0x1, RZ, 0xc0, !PT ;  /* 0x0000000100050812 */ /* 0x000fe200078ec0ff */
[----:B------:R-:W-:-:S03]  /*3b50*/  @!P0 FADD.FTZ R0, R6, 128 ;  /* 0x4300000006008421 */ /* 0x000fc60000010000 */
[----:B------:R-:W-:-:S04]  /*3b60*/  @P0 IADD3 R5, PT, PT, R4, 0x80fffff, R5 ;  /* 0x080fffff04050810 */ /* 0x000fc80007ffe005 */
[----:B------:R-:W-:-:S07]  /*3b70*/  @P0 SHF.R.U32.HI R0, RZ, 0x15, R5 ;  /* 0x00000015ff000819 */ /* 0x000fce0000011605 */
.L_x_10648:
[----:B------:R-:W-:Y:S05]  /*3b80*/  BSYNC.RECONVERGENT B0 ;  /* 0x0000000000007941 */ /* 0x000fea0003800200 */
.L_x_10647:
[----:B------:R-:W-:-:S05]  /*3b90*/  LOP3.LUT R5, R0, 0x80, R7, 0xf8, !PT ;  /* 0x0000008000057812 */ /* 0x000fca00078ef807 */
[----:B------:R0:W-:Y:S01]  /*3ba0*/  STG.E.U8 desc[UR36][R2.64], R5 ;  /* 0x0000000502007986 */ /* 0x0001e2000c101124 */
[----:B------:R-:W-:Y:S05]  /*3bb0*/  BRA `(.L_x_10633) ;  /* 0x00000004009c7947 */ /* 0x000fea0003800000 */
.L_x_10643:
[----:B------:R-:W-:-:S05]  /*3bc0*/  F2FP.BF16.F32.PACK_AB R4, RZ, R4 ;  /* 0x00000004ff04723e */ /* 0x000fca00000010ff */
[----:B------:R0:W-:Y:S01]  /*3bd0*/  STG.E.U16 desc[UR36][R2.64], R4 ;  /* 0x0000000402007986 */ /* 0x0001e2000c101524 */
[----:B------:R-:W-:Y:S05]  /*3be0*/  BRA `(.L_x_10633) ;  /* 0x0000000400907947 */ /* 0x000fea0003800000 */
.L_x_10640:
        /* <DEDUP_REMOVED lines=11> */
.L_x_10651:
        /* <DEDUP_REMOVED lines=12> */
.L_x_10654:
[----:B------:R-:W-:-:S04]  /*3d60*/  SHF.R.U32.HI R0, RZ, 0x14, R4 ;  /* 0x00000014ff007819 */ /* 0x000fc80000011604 */
[----:B------:R-:W-:-:S04]  /*3d70*/  LOP3.LUT R5, R0, 0x1, RZ, 0xc0, !PT ;  /* 0x0000000100057812 */ /* 0x000fc800078ec0ff */
[----:B------:R-:W-:-:S04]  /*3d80*/  IADD3 R0, PT, PT, R4, 0x487ffff, R5 ;  /* 0x0487ffff04007810 */ /* 0x000fc80007ffe005 */
[----:B------:R-:W-:-:S04]  /*3d90*/  SHF.R.U32.HI R0, RZ, 0x14, R0 ;  /* 0x00000014ff007819 */ /* 0x000fc80000011600 */
[----:B------:R-:W-:-:S07]  /*3da0*/  LOP3.LUT R5, R0, 0xff, RZ, 0xc0, !PT ;  /* 0x000000ff00057812 */ /* 0x000fce00078ec0ff */
.L_x_10655:
[----:B------:R-:W-:-:S04]  /*3db0*/  SHF.R.U32.HI R4, RZ, 0x18, R4 ;  /* 0x00000018ff047819 */ /* 0x000fc80000011604 */
[----:B------:R-:W-:-:S04]  /*3dc0*/  LOP3.LUT R5, R5, 0x80, R4, 0xf8, !PT ;  /* 0x0000008005057812 */ /* 0x000fc800078ef804 */
[----:B------:R-:W-:-:S07]  /*3dd0*/  PRMT R0, R5, 0x7610, R0 ;  /* 0x0000761005007816 */ /* 0x000fce0000000000 */
.L_x_10653:
[----:B------:R-:W-:Y:S05]  /*3de0*/  BSYNC.RECONVERGENT B0 ;  /* 0x0000000000007941 */ /* 0x000fea0003800200 */
.L_x_10652:
[----:B------:R0:W-:Y:S01]  /*3df0*/  STG.E.U8 desc[UR36][R2.64], R0 ;  /* 0x0000000002007986 */ /* 0x0001e2000c101124 */
[----:B------:R-:W-:Y:S05]  /*3e00*/  BRA `(.L_x_10633) ;  /* 0x0000000400087947 */ /* 0x000fea0003800000 */
.L_x_10650:
        /* <DEDUP_REMOVED lines=12> */
.L_x_10658:
[----:B------:R-:W-:-:S04]  /*3ed0*/  SHF.R.U32.HI R0, RZ, 0x15, R4 ;  /* 0x00000015ff007819 */ /* 0x000fc80000011604 */
[----:B------:R-:W-:-:S04]  /*3ee0*/  LOP3.LUT R5, R0, 0x1, RZ, 0xc0, !PT ;  /* 0x0000000100057812 */ /* 0x000fc800078ec0ff */
[----:B------:R-:W-:-:S04]  /*3ef0*/  IADD3 R0, PT, PT, R4, 0x88fffff, R5 ;  /* 0x088fffff04007810 */ /* 0x000fc80007ffe005 */
[----:B------:R-:W-:-:S04]  /*3f00*/  SHF.R.U32.HI R0, RZ, 0x15, R0 ;  /* 0x00000015ff007819 */ /* 0x000fc80000011600 */
[----:B------:R-:W-:-:S07]  /*3f10*/  LOP3.LUT R5, R0, 0xff, RZ, 0xc0, !PT ;  /* 0x000000ff00057812 */ /* 0x000fce00078ec0ff */
.L_x_10659:
[----:B------:R-:W-:-:S04]  /*3f20*/  SHF.R.U32.HI R4, RZ, 0x18, R4 ;  /* 0x00000018ff047819 */ /* 0x000fc80000011604 */
[----:B------:R-:W-:-:S04]  /*3f30*/  LOP3.LUT R5, R5, 0x80, R4, 0xf8, !PT ;  /* 0x0000008005057812 */ /* 0x000fc800078ef804 */
[----:B------:R-:W-:-:S07]  /*3f40*/  PRMT R0, R5, 0x7610, R0 ;  /* 0x0000761005007816 */ /* 0x000fce0000000000 */
.L_x_10657:
[----:B------:R-:W-:Y:S05]  /*3f50*/  BSYNC.RECONVERGENT B0 ;  /* 0x0000000000007941 */ /* 0x000fea0003800200 */
.L_x_10656:
[----:B------:R0:W-:Y:S01]  /*3f60*/  STG.E.U8 desc[UR36][R2.64], R0 ;  /* 0x0000000002007986 */ /* 0x0001e2000c101124 */
[----:B------:R-:W-:Y:S05]  /*3f70*/  BRA `(.L_x_10633) ;  /* 0x0000000000ac7947 */ /* 0x000fea0003800000 */
.L_x_10649:
[----:B------:R-:W-:-:S09]  /*3f80*/  UISETP.NE.AND UP0, UPT, UR4, 0x1c, UPT ;  /* 0x0000001c0400788c */ /* 0x000fd2000bf05270 */
[----:B------:R-:W-:Y:S05]  /*3f90*/  BRA.U !UP0, `(.L_x_10660) ;  /* 0x00000001089c7547 */ /* 0x000fea000b800000 */
[----:B------:R-:W-:-:S09]  /*3fa0*/  UISETP.NE.AND UP0, UPT, UR4, 0x1d, UPT ;  /* 0x0000001d0400788c */ /* 0x000fd2000bf05270 */
[----:B------:R-:W-:Y:S05]  /*3fb0*/  BRA.U !UP0, `(.L_x_10661) ;  /* 0x0000000108887547 */ /* 0x000fea000b800000 */
[----:B------:R-:W-:-:S09]  /*3fc0*/  UISETP.NE.AND UP0, UPT, UR4, 0x2c, UPT ;  /* 0x0000002c0400788c */ /* 0x000fd2000bf05270 */
[----:B------:R-:W-:Y:S05]  /*3fd0*/  BRA.U !UP0, `(.L_x_10662) ;  /* 0x0000000108447547 */ /* 0x000fea000b800000 */
.L_x_10632:
        /* <DEDUP_REMOVED lines=16> */
.L_x_10663:
[----:B------:R-:W-:Y:S05]  /*40e0*/  BRA `(.L_x_10633) ;  /* 0x0000000000507947 */ /* 0x000fea0003800000 */
.L_x_10662:
        /* <DEDUP_REMOVED lines=15> */
.L_x_10661:
[----:B------:R-:W0:Y:S02]  /*41e0*/  F2I.U64.TRUNC R4, R4 ;  /* 0x0000000400047311 */ /* 0x000e24000020d800 */
[----:B0-----:R0:W-:Y:S01]  /*41f0*/  STG.E.64 desc[UR36][R2.64], R4 ;  /* 0x0000000402007986 */ /* 0x0011e2000c101b24 */
[----:B------:R-:W-:Y:S05]  /*4200*/  BRA `(.L_x_10633) ;  /* 0x0000000000087947 */ /* 0x000fea0003800000 */
.L_x_10660:
[----:B------:R-:W0:Y:S02]  /*4210*/  F2I.FTZ.U32.TRUNC.NTZ R5, R4 ;  /* 0x0000000400057305 */ /* 0x000e24000021f000 */
[----:B0-----:R0:W-:Y:S02]  /*4220*/  STG.E desc[UR36][R2.64], R5 ;  /* 0x0000000502007986 */ /* 0x0011e4000c101924 */
.L_x_10633:
[----:B------:R-:W-:-:S07]  /*4230*/  VIADD R17, R17, 0x80 ;  /* 0x0000008011117836 */ /* 0x000fce0000000000 */
.L_x_10568:
[----:B------:R-:W-:Y:S05]  /*4240*/  BSYNC.RECONVERGENT B7 ;  /* 0x0000000000077941 */ /* 0x000fea0003800200 */
.L_x_10567:
        /* <DEDUP_REMOVED lines=358> */
.L_x_10666:
        /* <DEDUP_REMOVED lines=16> */
[----:B--2---:R2:W3:Y:S01]  /*59b0*/  I2F.S16 R19, R2 ;  /* 0x0000000200137306 */ /* 0x0044e20000101400 */
[----:B------:R-:W-:Y:S05]  /*59c0*/  BRA `(.L_x_10673) ;  /* 0x0000000c00507947 */ /* 0x000fea0003800000 */
.L_x_10671:
[----:B------:R-:W2:Y:S02]  /*59d0*/  LDG.E.U8 R2, desc[UR36][R2.64] ;  /* 0x0000002402027981 */ /* 0x000ea4000c1e1100 */
[----:B--2---:R-:W-:Y:S01]  /*59e0*/  I2FP.F32.U32 R19, R2 ;  /* 0x0000000200137245 */ /* 0x004fe20000201000 */
[----:B------:R-:W-:Y:S06]  /*59f0*/  BRA `(.L_x_10673) ;  /* 0x0000000c00447947 */ /* 0x000fec0003800000 */
.L_x_10670:
        /* <DEDUP_REMOVED lines=9> */
.L_x_10675:
[----:B------:R-:W2:Y:S02]  /*5a90*/  LDG.E R2, desc[UR36][R2.64] ;  /* 0x0000002402027981 */ /* 0x000ea4000c1e1900 */
[----:B--2---:R-:W-:Y:S01]  /*5aa0*/  I2FP.F32.S32 R19, R2 ;  /* 0x0000000200137245 */ /* 0x004fe20000201400 */
[----:B------:R-:W-:Y:S06]  /*5ab0*/  BRA `(.L_x_10673) ;  /* 0x0000000c00147947 */ /* 0x000fec0003800000 */
.L_x_10674:
[----:B------:R-:W2:Y:S02]  /*5ac0*/  LDG.E.U16 R2, desc[UR36][R2.64] ;  /* 0x0000002402027981 */ /* 0x000ea4000c1e1500 */
[----:B--2---:R0:W1:Y:S01]  /*5ad0*/  I2F.S16 R19, R2 ;  /* 0x0000000200137306 */ /* 0x0040620000101400 */
[----:B------:R-:W-:Y:S05]  /*5ae0*/  BRA `(.L_x_10673) ;  /* 0x0000000c00087947 */ /* 0x000fea0003800000 */
.L_x_10669:
        /* <DEDUP_REMOVED lines=8> */
.L_x_10677:
[----:B------:R-:W2:Y:S02]  /*5b70*/  LDG.E.U16 R2, desc[UR36][R2.64] ;  /* 0x0000002402027981 */ /* 0x000ea4000c1e1500 */
[----:B--2---:R-:W-:Y:S01]  /*5b80*/  HADD2.F32 R19, -RZ, R2.H0_H0 ;  /* 0x20000002ff137230 */ /* 0x004fe20000004100 */
[----:B------:R-:W-:Y:S06]  /*5b90*/  BRA `(.L_x_10673) ;  /* 0x0000000800dc7947 */ /* 0x000fec0003800000 */
.L_x_10676:
        /* <DEDUP_REMOVED lines=8> */
.L_x_10679:
[----:B------:R-:W2:Y:S02]  /*5c20*/  LDG.E.U16 R2, desc[UR36][R2.64] ;  /* 0x0000002402027981 */ /* 0x000ea4000c1e1500 */
[----:B--2---:R-:W-:Y:S01]  /*5c30*/  HADD2.F32 R19, -RZ, R2.H0_H0 ;  /* 0x20000002ff137230 */ /* 0x004fe20000004100 */
[----:B------:R-:W-:Y:S06]  /*5c40*/  BRA `(.L_x_10673) ;  /* 0x0000000800b07947 */ /* 0x000fec0003800000 */
.L_x_10678:
        /* <DEDUP_REMOVED lines=11> */
.L_x_10668:
        /* <DEDUP_REMOVED lines=12> */
.L_x_10682:
        /* <DEDUP_REMOVED lines=11> */
.L_x_10681:
        /* <DEDUP_REMOVED lines=25> */
.L_x_10684:
[----:B------:R-:W2:Y:S02]  /*6000*/  LDG.E.U8 R2, desc[UR36][R2.64] ;  /* 0x0000002402027981 */ /* 0x000ea4000c1e1100 */
[C---:B--2---:R-:W-:Y:S01]  /*6010*/  SHF.L.U32 R0, R2.reuse, 0x19, RZ ;  /* 0x0000001902007819 */ /* 0x044fe200000006ff */
[----:B------:R-:W-:-:S03]  /*6020*/  IMAD.SHL.U32 R5, R2, 0x100, RZ ;  /* 0x0000010002057824 */ /* 0x000fc600078e00ff */
[----:B------:R-:W-:Y:S02]  /*6030*/  ISETP.GE.U32.AND P0, PT, R0, 0x8000000, PT ;  /* 0x080000000000780c */ /* 0x000fe40003f06070 */
[----:B------:R-:W-:-:S11]  /*6040*/  PRMT R19, R5, 0x9910, RZ ;  /* 0x0000991005137816 */ /* 0x000fd600000000ff */
[----:B------:R-:W-:Y:S02]  /*6050*/  @!P0 LOP3.LUT R4, R5, 0x7f00, RZ, 0xc0, !PT ;  /* 0x00007f0005048812 */ /* 0x000fe400078ec0ff */
[----:B------:R-:W-:Y:S02]  /*6060*/  @P0 LEA.HI R0, R0, 0x70000000, RZ, 0x1c ;  /* 0x7000000000000811 */ /* 0x000fe400078fe0ff */
[----:B------:R-:W-:-:S03]  /*6070*/  @!P0 LOP3.LUT R4, R4, 0x3f000000, RZ, 0xfc, !PT ;  /* 0x3f00000004048812 */ /* 0x000fc600078efcff */
[----:B------:R-:W-:Y:S02]  /*6080*/  @P0 FMUL.FTZ R0, R0, 1.9259299443872358531e-34 ;  /* 0x0780000000000820 */ /* 0x000fe40000410000 */
[----:B------:R-:W-:-:S05]  /*6090*/  @!P0 FADD.FTZ R0, R4, -0.5 ;  /* 0xbf00000004008421 */ /* 0x000fca0000010000 */
[----:B------:R-:W-:Y:S01]  /*60a0*/  LOP3.LUT R19, R0, 0x80000000, R19, 0xf8, !PT ;  /* 0x8000000000137812 */ /* 0x000fe200078ef813 */
[----:B------:R-:W-:Y:S06]  /*60b0*/  BRA `(.L_x_10673) ;  /* 0x0000000400947947 */ /* 0x000fec0003800000 */
.L_x_10683:
[----:B------:R-:W2:Y:S02]  /*60c0*/  LDG.E.U16 R2, desc[UR36][R2.64] ;  /* 0x0000002402027981 */ /* 0x000ea4000c1e1500 */
[----:B--2---:R-:W-:Y:S01]  /*60d0*/  IMAD.U32 R19, R2, 0x10000, RZ ;  /* 0x0001000002137824 */ /* 0x004fe200078e00ff */
[----:B------:R-:W-:Y:S06]  /*60e0*/  BRA `(.L_x_10673) ;  /* 0x0000000400887947 */ /* 0x000fec0003800000 */
.L_x_10680:
        /* <DEDUP_REMOVED lines=11> */
.L_x_10687:
        /* <DEDUP_REMOVED lines=20> */
.L_x_10689:
[----:B------:R-:W-:Y:S05]  /*62e0*/  BSYNC.RECONVERGENT B0 ;  /* 0x0000000000007941 */ /* 0x000fea0003800200 */
.L_x_10688:
[----:B------:R-:W-:Y:S01]  /*62f0*/  IMAD.SHL.U32 R0, R0, 0x100000, RZ ;  /* 0x0010000000007824 */ /* 0x000fe200078e00ff */
[----:B------:R-:W-:-:S04]  /*6300*/  LEA R2, R2, 0x3b800000, 0x17 ;  /* 0x3b80000002027811 */ /* 0x000fc800078eb8ff */
[----:B------:R-:W-:Y:S01]  /*6310*/  LOP3.LUT R19, R2, R0, R19, 0xfe, !PT ;  /* 0x0000000002137212 */ /* 0x000fe200078efe13 */
[----:B------:R-:W-:Y:S06]  /*6320*/  BRA `(.L_x_10673) ;  /* 0x0000000000f87947 */ /* 0x000fec0003800000 */
.L_x_10686:
        /* <DEDUP_REMOVED lines=20> */
.L_x_10691:
[----:B------:R-:W-:Y:S05]  /*6470*/  BSYNC.RECONVERGENT B0 ;  /* 0x0000000000007941 */ /* 0x000fea0003800200 */
.L_x_10690:
[----:B------:R-:W-:Y:S02]  /*6480*/  SHF.L.U32 R0, R0, 0x15, RZ ;  /* 0x0000001500007819 */ /* 0x000fe400000006ff */
[----:B------:R-:W-:-:S04]  /*6490*/  LEA R2, R2, 0x37800000, 0x17 ;  /* 0x3780000002027811 */ /* 0x000fc800078eb8ff */
[----:B------:R-:W-:Y:S01]  /*64a0*/  LOP3.LUT R19, R2, R0, R19, 0xfe, !PT ;  /* 0x0000000002137212 */ /* 0x000fe200078efe13 */
[----:B------:R-:W-:Y:S06]  /*64b0*/  BRA `(.L_x_10673) ;  /* 0x0000000000947947 */ /* 0x000fec0003800000 */
.L_x_10685:
        /* <DEDUP_REMOVED lines=14> */
.L_x_10672:
        /* <DEDUP_REMOVED lines=16> */
.L_x_10694:
[----:B------:R-:W-:Y:S01]  /*66a0*/  IMAD.MOV.U32 R19, RZ, RZ, RZ ;  /* 0x000000ffff137224 */ /* 0x000fe200078e00ff */
[----:B------:R-:W-:Y:S06]  /*66b0*/  BRA `(.L_x_10673) ;  /* 0x0000000000147947 */ /* 0x000fec0003800000 */
.L_x_10693:
[----:B------:R-:W2:Y:S02]  /*66c0*/  LDG.E.64 R2, desc[UR36][R2.64] ;  /* 0x0000002402027981 */ /* 0x000ea4000c1e1b00 */
[----:B--2---:R0:W1:Y:S02]  /*66d0*/  I2F.U64 R19, R2 ;  /* 0x0000000200137312 */ /* 0x0040640000301000 */
[----:B01----:R-:W-:Y:S05]  /*66e0*/  BRA `(.L_x_10673) ;  /* 0x0000000000087947 */ /* 0x003fea0003800000 */
.L_x_10692:
[----:B------:R-:W2:Y:S02]  /*66f0*/  LDG.E R2, desc[UR36][R2.64] ;  /* 0x0000002402027981 */ /* 0x000ea4000c1e1900 */
[----:B--2---:R-:W-:-:S07]  /*6700*/  I2FP.F32.U32 R19, R2 ;  /* 0x0000000200137245 */ /* 0x004fce0000201000 */
.L_x_10673:
[----:B------:R-:W-:Y:S05]  /*6710*/  BSYNC.RECONVERGENT B6 ;  /* 0x0000000000067941 */ /* 0x000fea0003800200 */
.L_x_10667:
[----:B------:R-:W0:Y:S01]  /*6720*/  LDCU.64 UR6, c[0x0][0x5f8] ;  /* 0x0000bf00ff0677ac */ /* 0x000e220008000a00 */
[----:B------:R-:W-:Y:S01]  /*6730*/  BSSY.RECONVERGENT B6, `(.L_x_10695) ;  /* 0x00000e5000067945 */ /* 0x000fe20003800200 */
[----:B------:R-:W-:-:S04]  /*6740*/  UPRMT UR4, UR42, 0x9910, URZ ;  /* 0x000099102a047896 */ /* 0x000fc800080000ff */
[----:B------:R-:W-:Y:S01]  /*6750*/  UISETP.GT.AND UP0, UPT, UR4, 0x9, UPT ;  /* 0x000000090400788c */ /* 0x000fe2000bf04270 */
[----:B0-2-4-:R-:W-:-:S05]  /*6760*/  IADD3 R2, P0, PT, R18, UR6, RZ ;  /* 0x0000000612027c10 */ /* 0x015fca000ff1e0ff */
        /* <DEDUP_REMOVED lines=13> */
.L_x_10699:
[----:B------:R-:W2:Y:S02]  /*6840*/  LDG.E.U8 R0, desc[UR36][R2.64] ;  /* 0x0000002402007981 */ /* 0x000ea4000c1e1100 */
[----:B--2---:R-:W-:Y:S01]  /*6850*/  I2FP.F32.U32 R0, R0 ;  /* 0x0000000000007245 */ /* 0x004fe20000201000 */
[----:B------:R-:W-:Y:S06]  /*6860*/  BRA `(.L_x_10701) ;  /* 0x0000000c00447947 */ /* 0x000fec0003800000 */
.L_x_10698:
        /* <DEDUP_REMOVED lines=9> */
.L_x_10703:
[----:B------:R-:W2:Y:S02]  /*6900*/  LDG.E R0, desc[UR36][R2.64] ;  /* 0x0000002402007981 */ /* 0x000ea4000c1e1900 */
[----:B--2---:R-:W-:Y:S01]  /*6910*/  I2FP.F32.S32 R0, R0 ;  /* 0x0000000000007245 */ /* 0x004fe20000201400 */
[----:B------:R-:W-:Y:S06]  /*6920*/  BRA `(.L_x_10701) ;  /* 0x0000000c00147947 */ /* 0x000fec0003800000 */
.L_x_10702:
[----:B------:R-:W2:Y:S02]  /*6930*/  LDG.E.U16 R0, desc[UR36][R2.64] ;  /* 0x0000002402007981 */ /* 0x000ea4000c1e1500 */
[----:B--2---:R-:W0:Y:S01]  /*6940*/  I2F.S16 R0, R0 ;  /* 0x0000000000007306 */ /* 0x004e220000101400 */
[----:B------:R-:W-:Y:S05]  /*6950*/  BRA `(.L_x_10701) ;  /* 0x0000000c00087947 */ /* 0x000fea0003800000 */
.L_x_10697:
        /* <DEDUP_REMOVED lines=8> */
.L_x_10705:
[----:B------:R-:W2:Y:S02]  /*69e0*/  LDG.E.U16 R0, desc[UR36][R2.64] ;  /* 0x0000002402007981 */ /* 0x000ea4000c1e1500 */
[----:B--2---:R-:W-:Y:S01]  /*69f0*/  HADD2.F32 R0, -RZ, R0.H0_H0 ;  /* 0x20000000ff007230 */ /* 0x004fe20000004100 */
[----:B------:R-:W-:Y:S06]  /*6a00*/  BRA `(.L_x_10701) ;  /* 0x0000000800dc7947 */ /* 0x000fec0003800000 */
.L_x_10704:
        /* <DEDUP_REMOVED lines=8> */
.L_x_10707:
[----:B------:R-:W2:Y:S02]  /*6a90*/  LDG.E.U16 R0, desc[UR36][R2.64] ;  /* 0x0000002402007981 */ /* 0x000ea4000c1e1500 */
[----:B--2---:R-:W-:Y:S01]  /*6aa0*/  HADD2.F32 R0, -RZ, R0.H0_H0 ;  /* 0x20000000ff007230 */ /* 0x004fe20000004100 */
[----:B------:R-:W-:Y:S06]  /*6ab0*/  BRA `(.L_x_10701) ;  /* 0x0000000800b07947 */ /* 0x000fec0003800000 */
.L_x_10706:
        /* <DEDUP_REMOVED lines=11> */
.L_x_10696:
        /* <DEDUP_REMOVED lines=12> */
.L_x_10710:
        /* <DEDUP_REMOVED lines=11> */
.L_x_10709:
        /* <DEDUP_REMOVED lines=23> */
[----:B------:R-:W-:Y:S01]  /*6e50*/  LOP3.LUT R0, R5, 0x80000000, R0, 0xf8, !PT ;  /* 0x8000000005007812 */ /* 0x000fe200078ef800 */
[----:B------:R-:W-:Y:S06]  /*6e60*/  BRA `(.L_x_10701) ;  /* 0x0000000400c47947 */ /* 0x000fec0003800000 */
.L_x_10712:
        /* <DEDUP_REMOVED lines=12> */
.L_x_10711:
[----:B------:R-:W2:Y:S02]  /*6f30*/  LDG.E.U16 R0, desc[UR36][R2.64] ;  /* 0x0000002402007981 */ /* 0x000ea4000c1e1500 */
[----:B--2---:R-:W-:Y:S01]  /*6f40*/  SHF.L.U32 R0, R0, 0x10, RZ ;  /* 0x0000001000007819 */ /* 0x004fe200000006ff */
[----:B------:R-:W-:Y:S06]  /*6f50*/  BRA `(.L_x_10701) ;  /* 0x0000000400887947 */ /* 0x000fec0003800000 */
.L_x_10708:
        /* <DEDUP_REMOVED lines=11> */
.L_x_10715:
        /* <DEDUP_REMOVED lines=20> */
.L_x_10717:
[----:B------:R-:W-:Y:S05]  /*7150*/  BSYNC.RECONVERGENT B0 ;  /* 0x0000000000007941 */ /* 0x000fea0003800200 */
.L_x_10716:
[----:B------:R-:W-:Y:S01]  /*7160*/  IMAD.SHL.U32 R0, R0, 0x100000, RZ ;  /* 0x0010000000007824 */ /* 0x000fe200078e00ff */
[----:B------:R-:W-:-:S04]  /*7170*/  LEA R2, R2, 0x3b800000, 0x17 ;  /* 0x3b80000002027811 */ /* 0x000fc800078eb8ff */
[----:B------:R-:W-:Y:S01]  /*7180*/  LOP3.LUT R0, R2, R0, R7, 0xfe, !PT ;  /* 0x0000000002007212 */ /* 0x000fe200078efe07 */
[----:B------:R-:W-:Y:S06]  /*7190*/  BRA `(.L_x_10701) ;  /* 0x0000000000f87947 */ /* 0x000fec0003800000 */
.L_x_10714:
[----:B------:R-:W2:Y:S01]  /*71a0*/  LDG.E.U8 R3, desc[UR36][R2.64] ;  /* 0x0000002402037981 */ /* 0x000ea2000c1e1100 */
        /* <DEDUP_REMOVED lines=19> */
.L_x_10719:
[----:B------:R-:W-:Y:S05]  /*72e0*/  BSYNC.RECONVERGENT B0 ;  /* 0x0000000000007941 */ /* 0x000fea0003800200 */
.L_x_10718:
[----:B------:R-:W-:Y:S01]  /*72f0*/  IMAD.SHL.U32 R0, R0, 0x200000, RZ ;  /* 0x0020000000007824 */ /* 0x000fe200078e00ff */
[----:B------:R-:W-:-:S04]  /*7300*/  LEA R2, R2, 0x37800000, 0x17 ;  /* 0x3780000002027811 */ /* 0x000fc800078eb8ff */
[----:B------:R-:W-:Y:S01]  /*7310*/  LOP3.LUT R0, R2, R0, R7, 0xfe, !PT ;  /* 0x0000000002007212 */ /* 0x000fe200078efe07 */
[----:B------:R-:W-:Y:S06]  /*7320*/  BRA `(.L_x_10701) ;  /* 0x0000000000947947 */ /* 0x000fec0003800000 */
.L_x_10713:
        /* <DEDUP_REMOVED lines=14> */
.L_x_10700:
[----:B------:R-:W-:Y:S01]  /*7410*/  MOV R2, 0x0 ;  /* 0x0000000000027802 */ /* 0x000fe20000000f00 */
[----:B------:R-:W0:Y:S01]  /*7420*/  LDCU.64 UR4, c[0x4][0x148] ;  /* 0x01002900ff0477ac */ /* 0x000e220008000a00 */
[----:B------:R-:W-:Y:S02]  /*7430*/  HFMA2 R12, -RZ, RZ, 0, 5.9604644775390625e-08 ;  /* 0x00000001ff0c7431 */ /* 0x000fe400000001ff */
[----:B------:R-:W-:Y:S01]  /*7440*/  IMAD.MOV.U32 R8, RZ, RZ, 0x4e ;  /* 0x0000004eff087424 */ /* 0x000fe200078e00ff */
[----:B------:R-:W2:Y:S01]  /*7450*/  LDCU.64 UR6, c[0x4][0x150] ;  /* 0x01002a00ff0677ac */ /* 0x000ea20008000a00 */
[----:B------:R-:W4:Y:S01]  /*7460*/  LDC.64 R2, c[0x4][R2] ;  /* 0x0100000002027b82 */ /* 0x000f220000000a00 */
[----:B------:R-:W-:Y:S01]  /*7470*/  IMAD.MOV.U32 R13, RZ, RZ, RZ ;  /* 0x000000ffff0d7224 */ /* 0x000fe200078e00ff */
[----:B------:R-:W1:Y:S01]  /*7480*/  LDCU.64 UR8, c[0x4][0x20] ;  /* 0x01000400ff0877ac */ /* 0x000e620008000a00 */
[----:B0-----:R-:W-:Y:S01]  /*7490*/  IMAD.U32 R4, RZ, RZ, UR4 ;  /* 0x00000004ff047e24 */ /* 0x001fe2000f8e00ff */
[----:B------:R-:W-:Y:S01]  /*74a0*/  MOV R5, UR5 ;  /* 0x0000000500057c02 */ /* 0x000fe20008000f00 */
[----:B--2---:R-:W-:-:S02]  /*74b0*/  IMAD.U32 R6, RZ, RZ, UR6 ;  /* 0x00000006ff067e24 */ /* 0x004fc4000f8e00ff */
[----:B------:R-:W-:Y:S01]  /*74c0*/  IMAD.U32 R7, RZ, RZ, UR7 ;  /* 0x00000007ff077e24 */ /* 0x000fe2000f8e00ff */
[----:B-1----:R-:W-:Y:S01]  /*74d0*/  MOV R10, UR8 ;  /* 0x00000008000a7c02 */ /* 0x002fe20008000f00 */
[----:B------:R-:W-:-:S07]  /*74e0*/  IMAD.U32 R11, RZ, RZ, UR9 ;  /* 0x00000009ff0b7e24 */ /* 0x000fce000f8e00ff */
[----:B------:R-:W-:-:S07]  /*74f0*/  LEPC R20, `(.L_x_10722) ;  /* 0x000000001014794e */ /* 0x000fce0000000000 */
[----:B---345:R-:W-:Y:S05]  /*7500*/  CALL.ABS.NOINC R2 ;  /* 0x0000000002007343 */ /* 0x038fea0003c00000 */
.L_x_10722:
[----:B------:R-:W-:Y:S01]  /*7510*/  IMAD.MOV.U32 R0, RZ, RZ, RZ ;  /* 0x000000ffff007224 */ /* 0x000fe200078e00ff */
[----:B------:R-:W-:Y:S06]  /*7520*/  BRA `(.L_x_10701) ;  /* 0x0000000000147947 */ /* 0x000fec0003800000 */
.L_x_10721:
[----:B------:R-:W2:Y:S02]  /*7530*/  LDG.E.64 R2, desc[UR36][R2.64] ;  /* 0x0000002402027981 */ /* 0x000ea4000c1e1b00 */
[----:B--2---:R0:W2:Y:S02]  /*7540*/  I2F.U64 R0, R2 ;  /* 0x0000000200007312 */ /* 0x0040a40000301000 */
[----:B0-2---:R-:W-:Y:S05]  /*7550*/  BRA `(.L_x_10701) ;  /* 0x0000000000087947 */ /* 0x005fea0003800000 */
.L_x_10720:
[----:B------:R-:W2:Y:S02]  /*7560*/  LDG.E R0, desc[UR36][R2.64] ;  /* 0x0000002402007981 */ /* 0x000ea4000c1e1900 */
[----:B--2---:R-:W-:-:S07]  /*7570*/  I2FP.F32.U32 R0, R0 ;  /* 0x0000000000007245 */ /* 0x004fce0000201000 */
.L_x_10701:
[----:B------:R-:W-:Y:S05]  /*7580*/  BSYNC.RECONVERGENT B6 ;  /* 0x0000000000067941 */ /* 0x000fea0003800200 */
.L_x_10695:
[----:B------:R-:W2:Y:S01]  /*7590*/  LDCU.64 UR6, c[0x0][0x5e8] ;  /* 0x0000bd00ff0677ac */ /* 0x000ea20008000a00 */
[----:B0----5:R-:W1:Y:S01]  /*75a0*/  MUFU.RCP R4, R0 ;  /* 0x0000000000047308 */ /* 0x021e620000001000 */
[----:B------:R-:W-:-:S04]  /*75b0*/  UPRMT UR4, UR43, 0x9910, URZ ;  /* 0x000099102b047896 */ /* 0x000fc800080000ff */
[----:B------:R-:W-:Y:S01]  /*75c0*/  UISETP.GT.AND UP0, UPT, UR4, 0x9, UPT ;  /* 0x000000090400788c */ /* 0x000fe2000bf04270 */
[----:B--2-4-:R-:W-:Y:S01]  /*75d0*/  IADD3 R2, P0, PT, R16, UR6, RZ ;  /* 0x0000000610027c10 */ /* 0x014fe2000ff1e0ff */
[----:B-1-3--:R-:W-:-:S03]  /*75e0*/  FMUL.FTZ R4, R4, R19 ;  /* 0x0000001304047220 */ /* 0x00afc60000410000 */
        /* <DEDUP_REMOVED lines=13> */
.L_x_10726:
[----:B------:R-:W0:Y:S02]  /*76c0*/  F2I.S64.TRUNC R4, R4 ;  /* 0x0000000400047311 */ /* 0x000e24000020d900 */
[----:B0-----:R-:W-:-:S05]  /*76d0*/  IMAD.MOV.U32 R7, RZ, RZ, R4 ;  /* 0x000000ffff077224 */ /* 0x001fca00078e0004 */
[----:B------:R0:W-:Y:S01]  /*76e0*/  STG.E.U8 desc[UR36][R2.64], R7 ;  /* 0x0000000702007986 */ /* 0x0001e2000c101124 */
[----:B------:R-:W-:Y:S05]  /*76f0*/  BRA `(.L_x_10728) ;  /* 0x0000000c00287947 */ /* 0x000fea0003800000 */
.L_x_10725:
        /* <DEDUP_REMOVED lines=9> */
.L_x_10730:
[----:B------:R-:W0:Y:S02]  /*7790*/  F2I.FTZ.TRUNC.NTZ R5, R4 ;  /* 0x0000000400057305 */ /* 0x000e24000021f100 */
[----:B0-----:R0:W-:Y:S01]  /*77a0*/  STG.E desc[UR36][R2.64], R5 ;  /* 0x0000000502007986 */ /* 0x0011e2000c101924 */
[----:B------:R-:W-:Y:S05]  /*77b0*/  BRA `(.L_x_10728) ;  /* 0x0000000800f87947 */ /* 0x000fea0003800000 */
.L_x_10729:
[----:B------:R-:W0:Y:S02]  /*77c0*/  F2I.FTZ.TRUNC.NTZ R5, R4 ;  /* 0x0000000400057305 */ /* 0x000e24000021f100 */
[----:B0-----:R0:W-:Y:S01]  /*77d0*/  STG.E.U16 desc[UR36][R2.64], R5 ;  /* 0x0000000502007986 */ /* 0x0011e2000c101524 */
[----:B------:R-:W-:Y:S05]  /*77e0*/  BRA `(.L_x_10728) ;  /* 0x0000000800ec7947 */ /* 0x000fea0003800000 */
.L_x_10724:
        /* <DEDUP_REMOVED lines=8> */
.L_x_10732:
[----:B------:R-:W-:-:S05]  /*7870*/  F2FP.F16.F32.PACK_AB R4, RZ, R4 ;  /* 0x00000004ff04723e */ /* 0x000fca00000000ff */
[----:B------:R0:W-:Y:S01]  /*7880*/  STG.E.U16 desc[UR36][R2.64], R4 ;  /* 0x0000000402007986 */ /* 0x0001e2000c101524 */
[----:B------:R-:W-:Y:S05]  /*7890*/  BRA `(.L_x_10728) ;  /* 0x0000000800c07947 */ /* 0x000fea0003800000 */
.L_x_10731:
        /* <DEDUP_REMOVED lines=9> */
.L_x_10734:
[----:B------:R-:W-:-:S04]  /*7930*/  F2FP.F16.F32.PACK_AB R5, RZ, R4 ;  /* 0x00000004ff05723e */ /* 0x000fc800000000ff */
[----:B------:R-:W-:-:S05]  /*7940*/  PRMT R5, R5, 0x5410, RZ ;  /* 0x0000541005057816 */ /* 0x000fca00000000ff */
[----:B------:R0:W-:Y:S01]  /*7950*/  STG.E desc[UR36][R2.64], R5 ;  /* 0x0000000502007986 */ /* 0x0001e2000c101924 */
[----:B------:R-:W-:Y:S05]  /*7960*/  BRA `(.L_x_10728) ;  /* 0x00000008008c7947 */ /* 0x000fea0003800000 */
.L_x_10733:
[----:B------:R-:W-:-:S06]  /*7970*/  FMUL.FTZ R4, R4, 1 ;  /* 0x3f80000004047820 */ /* 0x000fcc0000410000 */
[----:B------:R-:W0:Y:S02]  /*7980*/  F2F.F64.F32 R4, R4 ;  /* 0x0000000400047310 */ /* 0x000e240000201800 */
[----:B0-----:R0:W-:Y:S01]  /*7990*/  STG.E.64 desc[UR36][R2.64], R4 ;  /* 0x0000000402007986 */ /* 0x0011e2000c101b24 */
[----:B------:R-:W-:Y:S05]  /*79a0*/  BRA `(.L_x_10728) ;  /* 0x00000008007c7947 */ /* 0x000fea0003800000 */
.L_x_10723:
        /* <DEDUP_REMOVED lines=13> */
.L_x_10738:
        /* <DEDUP_REMOVED lines=16> */
.L_x_10741:
[----:B------:R-:W-:-:S04]  /*7b80*/  SHF.R.U32.HI R4, RZ, 0x18, R4 ;  /* 0x00000018ff047819 */ /* 0x000fc80000011604 */
[----:B------:R-:W-:-:S04]  /*7b90*/  LOP3.LUT R4, R5, 0x80, R4, 0xf8, !PT ;  /* 0x0000008005047812 */ /* 0x000fc800078ef804 */
[----:B------:R-:W-:-:S07]  /*7ba0*/  PRMT R0, R4, 0x7610, R0 ;  /* 0x0000761004007816 */ /* 0x000fce0000000000 */
.L_x_10740:
[----:B------:R-:W-:Y:S05]  /*7bb0*/  BSYNC.RECONVERGENT B0 ;  /* 0x0000000000007941 */ /* 0x000fea0003800200 */
.L_x_10739:
[----:B------:R0:W-:Y:S01]  /*7bc0*/  STG.E.U8 desc[UR36][R2.64], R0 ;  /* 0x0000000002007986 */ /* 0x0001e2000c101124 */
[----:B------:R-:W-:Y:S05]  /*7bd0*/  BRA `(.L_x_10728) ;  /* 0x0000000400f07947 */ /* 0x000fea0003800000 */
.L_x_10737:
        /* <DEDUP_REMOVED lines=16> */
.L_x_10744:
[----:B------:R-:W-:-:S04]  /*7ce0*/  SHF.R.U32.HI R4, RZ, 0x18, R4 ;  /* 0x00000018ff047819 */ /* 0x000fc80000011604 */
[----:B------:R-:W-:-:S04]  /*7cf0*/  LOP3.LUT R5, R5, 0x80, R4, 0xf8, !PT ;  /* 0x0000008005057812 */ /* 0x000fc800078ef804 */
[----:B------:R-:W-:-:S07]  /*7d00*/  PRMT R0, R5, 0x7610, R0 ;  /* 0x0000761005007816 */ /* 0x000fce0000000000 */
.L_x_10743:
[----:B------:R-:W-:Y:S05]  /*7d10*/  BSYNC.RECONVERGENT B0 ;  /* 0x0000000000007941 */ /* 0x000fea0003800200 */
.L_x_10742:
[----:B------:R0:W-:Y:S01]  /*7d20*/  STG.E.U8 desc[UR36][R2.64], R0 ;  /* 0x0000000002007986 */ /* 0x0001e2000c101124 */
[----:B------:R-:W-:Y:S05]  /*7d30*/  BRA `(.L_x_10728) ;  /* 0x0000000400987947 */ /* 0x000fea0003800000 */
.L_x_10736:
        /* <DEDUP_REMOVED lines=21> */
.L_x_10746:
[----:B------:R-:W0:Y:S02]  /*7e90*/  F2I.U64.TRUNC R4, R4 ;  /* 0x0000000400047311 */ /* 0x000e24000020d800 */
[----:B0-----:R0:W-:Y:S01]  /*7ea0*/  STG.E.64 desc[UR36][R2.64], R4 ;  /* 0x0000000402007986 */ /* 0x0011e2000c101b24 */
[----:B------:R-:W-:Y:S05]  /*7eb0*/  BRA `(.L_x_10728) ;  /* 0x0000000400387947 */ /* 0x000fea0003800000 */
.L_x_10745:
[----:B------:R-:W0:Y:S02]  /*7ec0*/  F2I.FTZ.U32.TRUNC.NTZ R5, R4 ;  /* 0x0000000400057305 */ /* 0x000e24000021f000 */
[----:B0-----:R0:W-:Y:S01]  /*7ed0*/  STG.E desc[UR36][R2.64], R5 ;  /* 0x0000000502007986 */ /* 0x0011e2000c101924 */
[----:B------:R-:W-:Y:S05]  /*7ee0*/  BRA `(.L_x_10728) ;  /* 0x00000004002c7947 */ /* 0x000fea0003800000 */
.L_x_10735:
        /* <DEDUP_REMOVED lines=10> */
.L_x_10748:
[----:B------:R-:W-:Y:S01]  /*7f90*/  FMUL.FTZ R4, R4, 1 ;  /* 0x3f80000004047820 */ /* 0x000fe20000410000 */
[----:B------:R-:W-:-:S05]  /*7fa0*/  CS2R R6, SRZ ;  /* 0x0000000000067805 */ /* 0x000fca000001ff00 */
[----:B------:R-:W0:Y:S02]  /*7fb0*/  F2F.F64.F32 R4, R4 ;  /* 0x0000000400047310 */ /* 0x000e240000201800 */
[----:B0-----:R3:W-:Y:S01]  /*7fc0*/  STG.E.128 desc[UR36][R2.64], R4 ;  /* 0x0000000402007986 */ /* 0x0017e2000c101d24 */
[----:B------:R-:W-:Y:S05]  /*7fd0*/  BRA `(.L_x_10728) ;  /* 0x0000000000f07947 */ /* 0x000fea0003800000 */
.L_x_10747:
[----:B------:R-:W-:-:S09]  /*7fe0*/  UISETP.NE.AND UP0, UPT, UR4, 0xf, UPT ;  /* 0x0000000f0400788c */ /* 0x000fd2000bf05270 */
[----:B------:R-:W-:Y:S05]  /*7ff0*/  BRA.U !UP0, `(.L_x_10749) ;  /* 0x0000000108e07547 */ /* 0x000fea000b800000 */
[----:B------:R-:W-:-:S09]  /*8000*/  UISETP.NE.AND UP0, UPT, UR4, 0x17, UPT ;  /* 0x000000170400788c */ /* 0x000fd2000bf05270 */
[----:B------:R-:W-:Y:S05]  /*8010*/  BRA.U !UP0, `(.L_x_10750) ;  /* 0x00000001088c7547 */ /* 0x000fea000b800000 */
[----:B------:R-:W-:-:S09]  /*8020*/  UISETP.NE.AND UP0, UPT, UR4, 0x18, UPT ;  /* 0x000000180400788c */ /* 0x000fd2000bf05270 */
[----:B------:R-:W-:Y:S05]  /*8030*/  BRA.U !UP0, `(.L_x_10751) ;  /* 0x0000000108447547 */ /* 0x000fea000b800000 */
.L_x_10727:
        /* <DEDUP_REMOVED lines=16> */
.L_x_10752:
[----:B------:R-:W-:Y:S05]  /*8140*/  BRA `(.L_x_10728) ;  /* 0x0000000000947947 */ /* 0x000fea0003800000 */
.L_x_10751:
        /* <DEDUP_REMOVED lines=12> */
.L_x_10754:
[----:B------:R-:W-:Y:S05]  /*8210*/  BSYNC.RECONVERGENT B0 ;  /* 0x0000000000007941 */ /* 0x000fea0003800200 */
.L_x_10753:
[----:B------:R-:W-:-:S05]  /*8220*/  LOP3.LUT R5, R0, 0x80, R7, 0xf8, !PT ;  /* 0x0000008000057812 */ /* 0x000fca00078ef807 */
[----:B------:R1:W-:Y:S01]  /*8230*/  STG.E.U8 desc[UR36][R2.64], R5 ;  /* 0x0000000502007986 */ /* 0x0003e2000c101124 */
[----:B------:R-:W-:Y:S05]  /*8240*/  BRA `(.L_x_10728) ;  /* 0x0000000000547947 */ /* 0x000fea0003800000 */
.L_x_10750:
        /* <DEDUP_REMOVED lines=11> */
.L_x_10756:
[----:B------:R-:W-:Y:S01]  /*8300*/  IMAD.MOV.U32 R0, RZ, RZ, 0x7f ;  /* 0x0000007fff007424 */ /* 0x000fe200078e00ff */
[----:B------:R-:W-:-:S04]  /*8310*/  ISETP.GT.U32.AND P0, PT, R6, 0x7f800000, PT ;  /* 0x7f8000000600780c */ /* 0x000fc80003f04070 */
[----:B------:R-:W-:-:S09]  /*8320*/  SEL R0, R0, 0x7c, P0 ;  /* 0x0000007c00007807 */ /* 0x000fd20000000000 */
.L_x_10757:
[----:B------:R-:W-:Y:S05]  /*8330*/  BSYNC.RECONVERGENT B0 ;  /* 0x0000000000007941 */ /* 0x000fea0003800200 */
.L_x_10755:
[----:B------:R-:W-:-:S04]  /*8340*/  SHF.R.U32.HI R5, RZ, 0x18, R4 ;  /* 0x00000018ff057819 */ /* 0x000fc80000011604 */
[----:B------:R-:W-:-:S05]  /*8350*/  LOP3.LUT R5, R0, 0x80, R5, 0xf8, !PT ;  /* 0x0000008000057812 */ /* 0x000fca00078ef805 */
[----:B------:R2:W-:Y:S01]  /*8360*/  STG.E.U8 desc[UR36][R2.64], R5 ;  /* 0x0000000502007986 */ /* 0x0005e2000c101124 */
[----:B------:R-:W-:Y:S05]  /*8370*/  BRA `(.L_x_10728) ;  /* 0x0000000000087947 */ /* 0x000fea0003800000 */
.L_x_10749:
[----:B------:R-:W-:-:S05]  /*8380*/  F2FP.BF16.F32.PACK_AB R4, RZ, R4 ;  /* 0x00000004ff04723e */ /* 0x000fca00000010ff */
[----:B------:R0:W-:Y:S02]  /*8390*/  STG.E.U16 desc[UR36][R2.64], R4 ;  /* 0x0000000402007986 */ /* 0x0001e4000c101524 */
.L_x_10728:
[----:B------:R-:W-:-:S07]  /*83a0*/  VIADD R17, R17, 0x80 ;  /* 0x0000008011117836 */ /* 0x000fce0000000000 */
.L_x_10665:
[----:B------:R-:W-:Y:S05]  /*83b0*/  BSYNC.RECONVERGENT B7 ;  /* 0x0000000000077941 */ /* 0x000fea0003800200 */
.L_x_10664:
        /* <DEDUP_REMOVED lines=358> */
.L_x_10760:
        /* <DEDUP_REMOVED lines=18> */
.L_x_10765:
[----:B------:R-:W2:Y:S02]  /*9b40*/  LDG.E.U8 R2, desc[UR36][R2.64] ;  /* 0x0000002402027981 */ /* 0x000ea4000c1e1100 */
[----:B--2---:R-:W-:Y:S01]  /*9b50*/  I2FP.F32.U32 R19, R2 ;  /* 0x0000000200137245 */ /* 0x004fe20000201000 */
[----:B------:R-:W-:Y:S06]  /*9b60*/  BRA `(.L_x_10767) ;  /* 0x0000000c00447947 */ /* 0x000fec0003800000 */
.L_x_10764:
        /* <DEDUP_REMOVED lines=9> */
.L_x_10769:
[----:B------:R-:W2:Y:S02]  /*9c00*/  LDG.E R2, desc[UR36][R2.64] ;  /* 0x0000002402027981 */ /* 0x000ea4000c1e1900 */
[----:B--2---:R-:W-:Y:S01]  /*9c10*/  I2FP.F32.S32 R19, R2 ;  /* 0x0000000200137245 */ /* 0x004fe20000201400 */
[----:B------:R-:W-:Y:S06]  /*9c20*/  BRA `(.L_x_10767) ;  /* 0x0000000c00147947 */ /* 0x000fec0003800000 */
.L_x_10768:
[----:B------:R-:W2:Y:S02]  /*9c30*/  LDG.E.U16 R2, desc[UR36][R2.64] ;  /* 0x0000002402027981 */ /* 0x000ea4000c1e1500 */
[----:B--2---:R0:W1:Y:S01]  /*9c40*/  I2F.S16 R19, R2 ;  /* 0x0000000200137306 */ /* 0x0040620000101400 */
[----:B------:R-:W-:Y:S05]  /*9c50*/  BRA `(.L_x_10767) ;  /* 0x0000000c00087947 */ /* 0x000fea0003800000 */
.L_x_10763:
        /* <DEDUP_REMOVED lines=8> */
.L_x_10771:
[----:B------:R-:W2:Y:S02]  /*9ce0*/  LDG.E.U16 R2, desc[UR36][R2.64] ;  /* 0x0000002402027981 */ /* 0x000ea4000c1e1500 */
[----:B--2---:R-:W-:Y:S01]  /*9cf0*/  HADD2.F32 R19, -RZ, R2.H0_H0 ;  /* 0x20000002ff137230 */ /* 0x004fe20000004100 */
[----:B------:R-:W-:Y:S06]  /*9d00*/  BRA `(.L_x_10767) ;  /* 0x0000000800dc7947 */ /* 0x000fec0003800000 */
.L_x_10770:
        /* <DEDUP_REMOVED lines=8> */
.L_x_10773:
[----:B------:R-:W2:Y:S02]  /*9d90*/  LDG.E.U16 R2, desc[UR36][R2.64] ;  /* 0x0000002402027981 */ /* 0x000ea4000c1e1500 */
[----:B--2---:R-:W-:Y:S01]  /*9da0*/  HADD2.F32 R19, -RZ, R2.H0_H0 ;  /* 0x20000002ff137230 */ /* 0x004fe20000004100 */
[----:B------:R-:W-:Y:S06]  /*9db0*/  BRA `(.L_x_10767) ;  /* 0x0000000800b07947 */ /* 0x000fec0003800000 */
.L_x_10772:
        /* <DEDUP_REMOVED lines=11> */
.L_x_10762:
        /* <DEDUP_REMOVED lines=12> */
.L_x_10776:
        /* <DEDUP_REMOVED lines=11> */
.L_x_10775:
        /* <DEDUP_REMOVED lines=25> */
.L_x_10778:
[----:B------:R-:W2:Y:S02]  /*a170*/  LDG.E.U8 R2, desc[UR36][R2.64] ;  /* 0x0000002402027981 */ /* 0x000ea4000c1e1100 */
[C---:B--2---:R-:W-:Y:S02]  /*a180*/  IMAD.SHL.U32 R0, R2.reuse, 0x2000000, RZ ;  /* 0x0200000002007824 */ /* 0x044fe400078e00ff */
        /* <DEDUP_REMOVED lines=10> */
.L_x_10777:
[----:B------:R-:W2:Y:S02]  /*a230*/  LDG.E.U16 R2, desc[UR36][R2.64] ;  /* 0x0000002402027981 */ /* 0x000ea4000c1e1500 */
[----:B--2---:R-:W-:Y:S01]  /*a240*/  SHF.L.U32 R19, R2, 0x10, RZ ;  /* 0x0000001002137819 */ /* 0x004fe200000006ff */
[----:B------:R-:W-:Y:S06]  /*a250*/  BRA `(.L_x_10767) ;  /* 0x0000000400887947 */ /* 0x000fec0003800000 */
.L_x_10774:
        /* <DEDUP_REMOVED lines=11> */
.L_x_10781:
        /* <DEDUP_REMOVED lines=20> */
.L_x_10783:
[----:B------:R-:W-:Y:S05]  /*a450*/  BSYNC.RECONVERGENT B0 ;  /* 0x0000000000007941 */ /* 0x000fea0003800200 */
.L_x_10782:
[----:B------:R-:W-:Y:S01]  /*a460*/  IMAD.SHL.U32 R0, R0, 0x100000, RZ ;  /* 0x0010000000007824 */ /* 0x000fe200078e00ff */
[----:B------:R-:W-:-:S04]  /*a470*/  LEA R2, R2, 0x3b800000, 0x17 ;  /* 0x3b80000002027811 */ /* 0x000fc800078eb8ff */
[----:B------:R-:W-:Y:S01]  /*a480*/  LOP3.LUT R19, R2, R0, R19, 0xfe, !PT ;  /* 0x0000000002137212 */ /* 0x000fe200078efe13 */
[----:B------:R-:W-:Y:S06]  /*a490*/  BRA `(.L_x_10767) ;  /* 0x0000000000f87947 */ /* 0x000fec0003800000 */
.L_x_10780:
        /* <DEDUP_REMOVED lines=20> */
.L_x_10785:
[----:B------:R-:W-:Y:S05]  /*a5e0*/  BSYNC.RECONVERGENT B0 ;  /* 0x0000000000007941 */ /* 0x000fea0003800200 */
.L_x_10784:
[----:B------:R-:W-:Y:S01]  /*a5f0*/  IMAD.SHL.U32 R0, R0, 0x200000, RZ ;  /* 0x0020000000007824 */ /* 0x000fe200078e00ff */
[----:B------:R-:W-:-:S04]  /*a600*/  LEA R2, R2, 0x37800000, 0x17 ;  /* 0x3780000002027811 */ /* 0x000fc800078eb8ff */
[----:B------:R-:W-:Y:S01]  /*a610*/  LOP3.LUT R19, R2, R0, R19, 0xfe, !PT ;  /* 0x0000000002137212 */ /* 0x000fe200078efe13 */
[----:B------:R-:W-:Y:S06]  /*a620*/  BRA `(.L_x_10767) ;  /* 0x0000000000947947 */ /* 0x000fec0003800000 */
.L_x_10779:
        /* <DEDUP_REMOVED lines=14> */
.L_x_10766:
        /* <DEDUP_REMOVED lines=16> */
.L_x_10788:
[----:B------:R-:W-:Y:S01]  /*a810*/  IMAD.MOV.U32 R19, RZ, RZ, RZ ;  /* 0x000000ffff137224 */ /* 0x000fe200078e00ff */
[----:B------:R-:W-:Y:S06]  /*a820*/  BRA `(.L_x_10767) ;  /* 0x0000000000147947 */ /* 0x000fec0003800000 */
.L_x_10787:
[----:B------:R-:W2:Y:S02]  /*a830*/  LDG.E.64 R2, desc[UR36][R2.64] ;  /* 0x0000002402027981 */ /* 0x000ea4000c1e1b00 */
[----:B--2---:R0:W1:Y:S02]  /*a840*/  I2F.U64 R19, R2 ;  /* 0x0000000200137312 */ /* 0x0040640000301000 */
[----:B01----:R-:W-:Y:S05]  /*a850*/  BRA `(.L_x_10767) ;  /* 0x0000000000087947 */ /* 0x003fea0003800000 */
.L_x_10786:
[----:B------:R-:W2:Y:S02]  /*a860*/  LDG.E R2, desc[UR36][R2.64] ;  /* 0x0000002402027981 */ /* 0x000ea4000c1e1900 */
[----:B--2---:R-:W-:-:S07]  /*a870*/  I2FP.F32.U32 R19, R2 ;  /* 0x0000000200137245 */ /* 0x004fce0000201000 */
.L_x_10767:
[----:B------:R-:W-:Y:S05]  /*a880*/  BSYNC.RECONVERGENT B6 ;  /* 0x0000000000067941 */ /* 0x000fea0003800200 */
.L_x_10761:
[----:B------:R-:W0:Y:S01]  /*a890*/  LDCU.64 UR6, c[0x0][0x5f8] ;  /* 0x0000bf00ff0677ac */ /* 0x000e220008000a00 */
[----:B------:R-:W-:Y:S01]  /*a8a0*/  BSSY.RECONVERGENT B6, `(.L_x_10789) ;  /* 0x00000e5000067945 */ /* 0x000fe20003800200 */
[----:B------:R-:W-:-:S04]  /*a8b0*/  UPRMT UR4, UR42, 0x9910, URZ ;  /* 0x000099102a047896 */ /* 0x000fc800080000ff */
[----:B------:R-:W-:Y:S01]  /*a8c0*/  UISETP.GT.AND UP0, UPT, UR4, 0x9, UPT ;  /* 0x000000090400788c */ /* 0x000fe2000bf04270 */
[----:B0-2-4-:R-:W-:-:S04]  /*a8d0*/  IADD3 R2, P0, PT, R18, UR6, RZ ;  /* 0x0000000612027c10 */ /* 0x015fc8000ff1e0ff */
        /* <DEDUP_REMOVED lines=13> */
.L_x_10793:
[----:B------:R-:W2:Y:S02]  /*a9b0*/  LDG.E.U8 R0, desc[UR36][R2.64] ;  /* 0x0000002402007981 */ /* 0x000ea4000c1e1100 */
[----:B--2---:R-:W-:Y:S01]  /*a9c0*/  I2FP.F32.U32 R0, R0 ;  /* 0x0000000000007245 */ /* 0x004fe20000201000 */
[----:B------:R-:W-:Y:S06]  /*a9d0*/  BRA `(.L_x_10795) ;  /* 0x0000000c00447947 */ /* 0x000fec0003800000 */
.L_x_10792:
        /* <DEDUP_REMOVED lines=9> */
.L_x_10797:
[----:B------:R-:W2:Y:S02]  /*aa70*/  LDG.E R0, desc[UR36][R2.64] ;  /* 0x0000002402007981 */ /* 0x000ea4000c1e1900 */
[----:B--2---:R-:W-:Y:S01]  /*aa80*/  I2FP.F32.S32 R0, R0 ;  /* 0x0000000000007245 */ /* 0x004fe20000201400 */
[----:B------:R-:W-:Y:S06]  /*aa90*/  BRA `(.L_x_10795) ;  /* 0x0000000c00147947 */ /* 0x000fec0003800000 */
.L_x_10796:
[----:B------:R-:W2:Y:S02]  /*aaa0*/  LDG.E.U16 R0, desc[UR36][R2.64] ;  /* 0x0000002402007981 */ /* 0x000ea4000c1e1500 */
[----:B--2---:R-:W4:Y:S01]  /*aab0*/  I2F.S16 R0, R0 ;  /* 0x0000000000007306 */ /* 0x004f220000101400 */
[----:B------:R-:W-:Y:S05]  /*aac0*/  BRA `(.L_x_10795) ;  /* 0x0000000c00087947 */ /* 0x000fea0003800000 */
.L_x_10791:
        /* <DEDUP_REMOVED lines=8> */
.L_x_10799:
[----:B------:R-:W2:Y:S02]  /*ab50*/  LDG.E.U16 R0, desc[UR36][R2.64] ;  /* 0x0000002402007981 */ /* 0x000ea4000c1e1500 */
[----:B--2---:R-:W-:Y:S01]  /*ab60*/  HADD2.F32 R0, -RZ, R0.H0_H0 ;  /* 0x20000000ff007230 */ /* 0x004fe20000004100 */
[----:B------:R-:W-:Y:S06]  /*ab70*/  BRA `(.L_x_10795) ;  /* 0x0000000800dc7947 */ /* 0x000fec0003800000 */
.L_x_10798:
        /* <DEDUP_REMOVED lines=8> */
.L_x_10801:
[----:B------:R-:W2:Y:S02]  /*ac00*/  LDG.E.U16 R0, desc[UR36][R2.64] ;  /* 0x0000002402007981 */ /* 0x000ea4000c1e1500 */
[----:B--2---:R-:W-:Y:S01]  /*ac10*/  HADD2.F32 R0, -RZ, R0.H0_H0 ;  /* 0x20000000ff007230 */ /* 0x004fe20000004100 */
[----:B------:R-:W-:Y:S06]  /*ac20*/  BRA `(.L_x_10795) ;  /* 0x0000000800b07947 */ /* 0x000fec0003800000 */
.L_x_10800:
        /* <DEDUP_REMOVED lines=11> */
.L_x_10790:
        /* <DEDUP_REMOVED lines=12> */
.L_x_10804:
        /* <DEDUP_REMOVED lines=11> */
.L_x_10803:
        /* <DEDUP_REMOVED lines=23> */
[----:B------:R-:W-:Y:S01]  /*afc0*/  LOP3.LUT R0, R5, 0x80000000, R0, 0xf8, !PT ;  /* 0x8000000005007812 */ /* 0x000fe200078ef800 */
[----:B------:R-:W-:Y:S06]  /*afd0*/  BRA `(.L_x_10795) ;  /* 0x0000000400c47947 */ /* 0x000fec0003800000 */
.L_x_10806:
        /* <DEDUP_REMOVED lines=12> */
.L_x_10805:
[----:B------:R-:W2:Y:S02]  /*b0a0*/  LDG.E.U16 R0, desc[UR36][R2.64] ;  /* 0x0000002402007981 */ /* 0x000ea4000c1e1500 */
[----:B--2---:R-:W-:Y:S01]  /*b0b0*/  IMAD.U32 R0, R0, 0x10000, RZ ;  /* 0x0001000000007824 */ /* 0x004fe200078e00ff */
[----:B------:R-:W-:Y:S06]  /*b0c0*/  BRA `(.L_x_10795) ;  /* 0x0000000400887947 */ /* 0x000fec0003800000 */
.L_x_10802:
        /* <DEDUP_REMOVED lines=11> */
.L_x_10809:
        /* <DEDUP_REMOVED lines=20> */
.L_x_10811:
[----:B------:R-:W-:Y:S05]  /*b2c0*/  BSYNC.RECONVERGENT B0 ;  /* 0x0000000000007941 */ /* 0x000fea0003800200 */
.L_x_10810:
[----:B------:R-:W-:Y:S02]  /*b2d0*/  SHF.L.U32 R0, R0, 0x14, RZ ;  /* 0x0000001400007819 */ /* 0x000fe400000006ff */
[----:B------:R-:W-:-:S04]  /*b2e0*/  LEA R2, R2, 0x3b800000, 0x17 ;  /* 0x3b80000002027811 */ /* 0x000fc800078eb8ff */
[----:B------:R-:W-:Y:S01]  /*b2f0*/  LOP3.LUT R0, R2, R0, R7, 0xfe, !PT ;  /* 0x0000000002007212 */ /* 0x000fe200078efe07 */
[----:B------:R-:W-:Y:S06]  /*b300*/  BRA `(.L_x_10795) ;  /* 0x0000000000f87947 */ /* 0x000fec0003800000 */
.L_x_10808:
        /* <DEDUP_REMOVED lines=20> */
.L_x_10813:
[----:B------:R-:W-:Y:S05]  /*b450*/  BSYNC.RECONVERGENT B0 ;  /* 0x0000000000007941 */ /* 0x000fea0003800200 */
.L_x_10812:
[----:B------:R-:W-:Y:S01]  /*b460*/  IMAD.SHL.U32 R0, R0, 0x200000, RZ ;  /* 0x0020000000007824 */ /* 0x000fe200078e00ff */
[----:B------:R-:W-:-:S04]  /*b470*/  LEA R2, R2, 0x37800000, 0x17 ;  /* 0x3780000002027811 */ /* 0x000fc800078eb8ff */
[----:B------:R-:W-:Y:S01]  /*b480*/  LOP3.LUT R0, R2, R0, R7, 0xfe, !PT ;  /* 0x0000000002007212 */ /* 0x000fe200078efe07 */
[----:B------:R-:W-:Y:S06]  /*b490*/  BRA `(.L_x_10795) ;  /* 0x0000000000947947 */ /* 0x000fec0003800000 */
.L_x_10807:
[----:B------:R-:W-:-:S09]  /*b4a0*/  UISETP.NE.AND UP0, UPT, UR4, 0x1c, UPT ;  /* 0x0000001c0400788c */ /* 0x000fd2000bf05270 */
[----:B------:R-:W-:Y:S05]  /*b4b0*/  BRA.U !UP0, `(.L_x_10814) ;  /* 0x0000000108847547 */ /* 0x000fea000b800000 */
[----:B------:R-:W-:-:S09]  /*b4c0*/  UISETP.NE.AND UP0, UPT, UR4, 0x1d, UPT ;  /* 0x0000001d0400788c */ /* 0x000fd2000bf05270 */
[----:B------:R-:W-:Y:S05]  /*b4d0*/  BRA.U !UP0, `(.L_x_10815) ;  /* 0x0000000108707547 */ /* 0x000fea000b800000 */
[----:B------:R-:W-:-:S09]  /*b4e0*/  UISETP.NE.AND UP0, UPT, UR4, 0x2c, UPT ;  /* 0x0000002c0400788c */ /* 0x000fd2000bf05270 */
[----:B------:R-:W-:Y:S05]  /*b4f0*/  BRA.U UP0, `(.L_x_10794) ;  /* 0x0000000100207547 */ /* 0x000fea000b800000 */
[----:B------:R-:W2:Y:S01]  /*b500*/  LDG.E.U8 R2, desc[UR36][R2.64] ;  /* 0x0000002402027981 */ /* 0x000ea2000c1e1100 */
[----:B------:R-:W-:Y:S01]  /*b510*/  HFMA2 R0, -RZ, RZ, 3.814697265625e-06, 0 ;  /* 0x00400000ff007431 */ /* 0x000fe200000001ff */
[----:B--2---:R-:W-:-:S13]  /*b520*/  ISETP.NE.AND P0, PT, R2, RZ, PT ;  /* 0x000000ff0200720c */ /* 0x004fda0003f05270 */
[----:B------:R-:W-:Y:S05]  /*b530*/  @!P0 BRA `(.L_x_10795) ;  /* 0x00000000006c8947 */ /* 0x000fea0003800000 */
[----:B------:R-:W-:-:S13]  /*b540*/  ISETP.NE.AND P0, PT, R2, 0xff, PT ;  /* 0x000000ff0200780c */ /* 0x000fda0003f05270 */
[----:B------:R-:W-:Y:S02]  /*b550*/  @!P0 IMAD.MOV.U32 R0, RZ, RZ, 0x7f800001 ;  /* 0x7f800001ff008424 */ /* 0x000fe400078e00ff */
[----:B------:R-:W-:Y:S01]  /*b560*/  @P0 IMAD.SHL.U32 R0, R2, 0x800000, RZ ;  /* 0x0080000002000824 */ /* 0x000fe200078e00ff */
[----:B------:R-:W-:Y:S06]  /*b570*/  BRA `(.L_x_10795) ;  /* 0x00000000005c7947 */ /* 0x000fec0003800000 */
.L_x_10794:
[----:B------:R-:W-:Y:S01]  /*b580*/  MOV R2, 0x0 ;  /* 0x0000000000027802 */ /* 0x000fe20000000f00 */
[----:B------:R-:W0:Y:S01]  /*b590*/  LDCU.64 UR4, c[0x4][0x148] ;  /* 0x01002900ff0477ac */ /* 0x000e220008000a00 */
[----:B------:R-:W-:Y:S02]  /*b5a0*/  HFMA2 R8, -RZ, RZ, 0, 4.64916229248046875e-06 ;  /* 0x0000004eff087431 */ /* 0x000fe400000001ff */
[----:B------:R-:W-:Y:S01]  /*b5b0*/  IMAD.MOV.U32 R12, RZ, RZ, 0x1 ;  /* 0x00000001ff0c7424 */ /* 0x000fe200078e00ff */
[----:B------:R-:W2:Y:S01]  /*b5c0*/  LDCU.64 UR6, c[0x4][0x150] ;  /* 0x01002a00ff0677ac */ /* 0x000ea20008000a00 */
[----:B------:R-:W4:Y:S01]  /*b5d0*/  LDC.64 R2, c[0x4][R2] ;  /* 0x0100000002027b82 */ /* 0x000f220000000a00 */
[----:B------:R-:W-:Y:S01]  /*b5e0*/  IMAD.MOV.U32 R13, RZ, RZ, RZ ;  /* 0x000000ffff0d7224 */ /* 0x000fe200078e00ff */
[----:B------:R-:W1:Y:S01]  /*b5f0*/  LDCU.64 UR8, c[0x4][0x20] ;  /* 0x01000400ff0877ac */ /* 0x000e620008000a00 */
[----:B0-----:R-:W-:Y:S01]  /*b600*/  MOV R4, UR4 ;  /* 0x0000000400047c02 */ /* 0x001fe20008000f00 */
[----:B------:R-:W-:-:S02]  /*b610*/  IMAD.U32 R5, RZ, RZ, UR5 ;  /* 0x00000005ff057e24 */ /* 0x000fc4000f8e00ff */
[----:B--2---:R-:W-:Y:S01]  /*b620*/  IMAD.U32 R6, RZ, RZ, UR6 ;  /* 0x00000006ff067e24 */ /* 0x004fe2000f8e00ff */
[----:B------:R-:W-:Y:S01]  /*b630*/  MOV R7, UR7 ;  /* 0x0000000700077c02 */ /* 0x000fe20008000f00 */
[----:B-1----:R-:W-:Y:S02]  /*b640*/  IMAD.U32 R10, RZ, RZ, UR8 ;  /* 0x00000008ff0a7e24 */ /* 0x002fe4000f8e00ff */
[----:B------:R-:W-:-:S07]  /*b650*/  IMAD.U32 R11, RZ, RZ, UR9 ;  /* 0x00000009ff0b7e24 */ /* 0x000fce000f8e00ff */
[----:B------:R-:W-:-:S07]  /*b660*/  LEPC R20, `(.L_x_10816) ;  /* 0x000000001014794e */ /* 0x000fce0000000000 */
[----:B---345:R-:W-:Y:S05]  /*b670*/  CALL.ABS.NOINC R2 ;  /* 0x0000000002007343 */ /* 0x038fea0003c00000 */
.L_x_10816:
[----:B------:R-:W-:Y:S01]  /*b680*/  MOV R0, RZ ;  /* 0x000000ff00007202 */ /* 0x000fe20000000f00 */
[----:B------:R-:W-:Y:S06]  /*b690*/  BRA `(.L_x_10795) ;  /* 0x0000000000147947 */ /* 0x000fec0003800000 */
.L_x_10815:
[----:B------:R-:W2:Y:S02]  /*b6a0*/  LDG.E.64 R2, desc[UR36][R2.64] ;  /* 0x0000002402027981 */ /* 0x000ea4000c1e1b00 */
[----:B--2---:R0:W2:Y:S02]  /*b6b0*/  I2F.U64 R0, R2 ;  /* 0x0000000200007312 */ /* 0x0040a40000301000 */
[----:B0-2---:R-:W-:Y:S05]  /*b6c0*/  BRA `(.L_x_10795) ;  /* 0x0000000000087947 */ /* 0x005fea0003800000 */
.L_x_10814:
[----:B------:R-:W2:Y:S02]  /*b6d0*/  LDG.E R0, desc[UR36][R2.64] ;  /* 0x0000002402007981 */ /* 0x000ea4000c1e1900 */
[----:B--2---:R-:W-:-:S07]  /*b6e0*/  I2FP.F32.U32 R0, R0 ;  /* 0x0000000000007245 */ /* 0x004fce0000201000 */
.L_x_10795:
[----:B------:R-:W-:Y:S05]  /*b6f0*/  BSYNC.RECONVERGENT B6 ;  /* 0x0000000000067941 */ /* 0x000fea0003800200 */
.L_x_10789:
[----:B------:R-:W0:Y:S01]  /*b700*/  LDCU.64 UR6, c[0x0][0x5e8] ;  /* 0x0000bd00ff0677ac */ /* 0x000e220008000a00 */
[----:B--2-45:R-:W1:Y:S01]  /*b710*/  MUFU.RCP R4, R0 ;  /* 0x0000000000047308 */ /* 0x034e620000001000 */
[----:B------:R-:W-:-:S04]  /*b720*/  UPRMT UR4, UR43, 0x9910, URZ ;  /* 0x000099102b047896 */ /* 0x000fc800080000ff */
[----:B------:R-:W-:Y:S01]  /*b730*/  UISETP.GT.AND UP0, UPT, UR4, 0x9, UPT ;  /* 0x000000090400788c */ /* 0x000fe2000bf04270 */
[----:B0-----:R-:W-:Y:S01]  /*b740*/  IADD3 R2, P0, PT, R16, UR6, RZ ;  /* 0x0000000610027c10 */ /* 0x001fe2000ff1e0ff */
[----:B-1-3--:R-:W-:-:S04]  /*b750*/  FMUL.FTZ R4, R4, R19 ;  /* 0x0000001304047220 */ /* 0x00afc80000410000 */
        /* <DEDUP_REMOVED lines=13> */
.L_x_10820:
[----:B------:R-:W0:Y:S02]  /*b830*/  F2I.S64.TRUNC R4, R4 ;  /* 0x0000000400047311 */ /* 0x000e24000020d900 */
[----:B0-----:R-:W-:-:S05]  /*b840*/  IMAD.MOV.U32 R7, RZ, RZ, R4 ;  /* 0x000000ffff077224 */ /* 0x001fca00078e0004 */
[----:B------:R0:W-:Y:S01]  /*b850*/  STG.E.U8 desc[UR36][R2.64], R7 ;  /* 0x0000000702007986 */ /* 0x0001e2000c101124 */
[----:B------:R-:W-:Y:S05]  /*b860*/  BRA `(.L_x_10822) ;  /* 0x0000000c00287947 */ /* 0x000fea0003800000 */
.L_x_10819:
        /* <DEDUP_REMOVED lines=9> */
.L_x_10824:
[----:B------:R-:W0:Y:S02]  /*b900*/  F2I.FTZ.TRUNC.NTZ R5, R4 ;  /* 0x0000000400057305 */ /* 0x000e24000021f100 */
[----:B0-----:R0:W-:Y:S01]  /*b910*/  STG.E desc[UR36][R2.64], R5 ;  /* 0x0000000502007986 */ /* 0x0011e2000c101924 */
[----:B------:R-:W-:Y:S05]  /*b920*/  BRA `(.L_x_10822) ;  /* 0x0000000800f87947 */ /* 0x000fea0003800000 */
.L_x_10823:
[----:B------:R-:W0:Y:S02]  /*b930*/  F2I.FTZ.TRUNC.NTZ R5, R4 ;  /* 0x0000000400057305 */ /* 0x000e24000021f100 */
[----:B0-----:R0:W-:Y:S01]  /*b940*/  STG.E.U16 desc[UR36][R2.64], R5 ;  /* 0x0000000502007986 */ /* 0x0011e2000c101524 */
[----:B------:R-:W-:Y:S05]  /*b950*/  BRA `(.L_x_10822) ;  /* 0x0000000800ec7947 */ /* 0x000fea0003800000 */
.L_x_10818:
        /* <DEDUP_REMOVED lines=8> */
.L_x_10826:
[----:B------:R-:W-:-:S05]  /*b9e0*/  F2FP.F16.F32.PACK_AB R4, RZ, R4 ;  /* 0x00000004ff04723e */ /* 0x000fca00000000ff */
[----:B------:R0:W-:Y:S01]  /*b9f0*/  STG.E.U16 desc[UR36][R2.64], R4 ;  /* 0x0000000402007986 */ /* 0x0001e2000c101524 */
[----:B------:R-:W-:Y:S05]  /*ba00*/  BRA `(.L_x_10822) ;  /* 0x0000000800c07947 */ /* 0x000fea0003800000 */
.L_x_10825:
[----:B------:R-:W-:-:S09]  /*ba10*/  UISETP.NE.AND UP0, UPT, UR4, 0x7, UPT ;  /* 0x000000070400788c */ /* 0x000fd2000bf05270 */
[----:B------:R-:W-:Y:S05]  /*ba20*/  BRA.U !UP0, `(.L_x_10827) ;  /* 0x00000001082c7547 */ /* 0x000fea000b800000 */
[----:B------:R-:W-:-:S09]  /*ba30*/  UISETP.NE.AND UP0, UPT, UR4, 0x8, UPT ;  /* 0x000000080400788c */ /* 0x000fd2000bf05270 */
[----:B------:R-:W-:Y:S05]  /*ba40*/  BRA.U !UP0, `(.L_x_10828) ;  /* 0x0000000108147547 */ /* 0x000fea000b800000 */
[----:B------:R-:W-:-:S09]  /*ba50*/  UISETP.NE.AND UP0, UPT, UR4, 0x9, UPT ;  /* 0x000000090400788c */ /* 0x000fd2000bf05270 */
[----:B------:R-:W-:Y:S05]  /*ba60*/  BRA.U UP0, `(.L_x_10821) ;  /* 0x0000000500d07547 */ /* 0x000fea000b800000 */
[----:B------:R-:W-:-:S05]  /*ba70*/  HFMA2 R5, -RZ, RZ, 0, 0 ;  /* 0x00000000ff057431 */ /* 0x000fca00000001ff */
[----:B------:R0:W-:Y:S01]  /*ba80*/  STG.E.64 desc[UR36][R2.64], R4 ;  /* 0x0000000402007986 */ /* 0x0001e2000c101b24 */
[----:B------:R-:W-:Y:S05]  /*ba90*/  BRA `(.L_x_10822) ;  /* 0x00000008009c7947 */ /* 0x000fea0003800000 */
.L_x_10828:
[----:B------:R-:W-:-:S04]  /*baa0*/  F2FP.F16.F32.PACK_AB R5, RZ, R4 ;  /* 0x00000004ff05723e */ /* 0x000fc800000000ff */
[----:B------:R-:W-:-:S05]  /*bab0*/  PRMT R5, R5, 0x5410, RZ ;  /* 0x0000541005057816 */ /* 0x000fca00000000ff */
[----:B------:R0:W-:Y:S01]  /*bac0*/  STG.E desc[UR36][R2.64], R5 ;  /* 0x0000000502007986 */ /* 0x0001e2000c101924 */
[----:B------:R-:W-:Y:S05]  /*bad0*/  BRA `(.L_x_10822) ;  /* 0x00000008008c7947 */ /* 0x000fea0003800000 */
.L_x_10827:
[----:B------:R-:W-:-:S06]  /*bae0*/  FMUL.FTZ R4, R4, 1 ;  /* 0x3f80000004047820 */ /* 0x000fcc0000410000 */
[----:B------:R-:W0:Y:S02]  /*baf0*/  F2F.F64.F32 R4, R4 ;  /* 0x0000000400047310 */ /* 0x000e240000201800 */
[----:B0-----:R0:W-:Y:S01]  /*bb00*/  STG.E.64 desc[UR36][R2.64], R4 ;  /* 0x0000000402007986 */ /* 0x0011e2000c101b24 */
[----:B------:R-:W-:Y:S05]  /*bb10*/  BRA `(.L_x_10822) ;  /* 0x00000008007c7947 */ /* 0x000fea0003800000 */
.L_x_10817:
        /* <DEDUP_REMOVED lines=13> */
.L_x_10832:
        /* <DEDUP_REMOVED lines=16> */
.L_x_10835:
[----:B------:R-:W-:-:S04]  /*bcf0*/  SHF.R.U32.HI R4, RZ, 0x18, R4 ;  /* 0x00000018ff047819 */ /* 0x000fc80000011604 */
[----:B------:R-:W-:-:S04]  /*bd00*/  LOP3.LUT R4, R5, 0x80, R4, 0xf8, !PT ;  /* 0x0000008005047812 */ /* 0x000fc800078ef804 */
[----:B------:R-:W-:-:S07]  /*bd10*/  PRMT R0, R4, 0x7610, R0 ;  /* 0x0000761004007816 */ /* 0x000fce0000000000 */
.L_x_10834:
[----:B------:R-:W-:Y:S05]  /*bd20*/  BSYNC.RECONVERGENT B0 ;  /* 0x0000000000007941 */ /* 0x000fea0003800200 */
.L_x_10833:
[----:B------:R0:W-:Y:S01]  /*bd30*/  STG.E.U8 desc[UR36][R2.64], R0 ;  /* 0x0000000002007986 */ /* 0x0001e2000c101124 */
[----:B------:R-:W-:Y:S05]  /*bd40*/  BRA `(.L_x_10822) ;  /* 0x0000000400f07947 */ /* 0x000fea0003800000 */
.L_x_10831:
        /* <DEDUP_REMOVED lines=16> */
.L_x_10838:
[----:B------:R-:W-:-:S04]  /*be50*/  SHF.R.U32.HI R4, RZ, 0x18, R4 ;  /* 0x00000018ff047819 */ /* 0x000fc80000011604 */
[----:B------:R-:W-:-:S04]  /*be60*/  LOP3.LUT R5, R5, 0x80, R4, 0xf8, !PT ;  /* 0x0000008005057812 */ /* 0x000fc800078ef804 */
[----:B------:R-:W-:-:S07]  /*be70*/  PRMT R0, R5, 0x7610, R0 ;  /* 0x0000761005007816 */ /* 0x000fce0000000000 */
.L_x_10837:
[----:B------:R-:W-:Y:S05]  /*be80*/  BSYNC.RECONVERGENT B0 ;  /* 0x0000000000007941 */ /* 0x000fea0003800200 */
.L_x_10836:
[----:B------:R0:W-:Y:S01]  /*be90*/  STG.E.U8 desc[UR36][R2.64], R0 ;  /* 0x0000000002007986 */ /* 0x0001e2000c101124 */
[----:B------:R-:W-:Y:S05]  /*bea0*/  BRA `(.L_x_10822) ;  /* 0x0000000400987947 */ /* 0x000fea0003800000 */
.L_x_10830:
        /* <DEDUP_REMOVED lines=21> */
.L_x_10840:
[----:B------:R-:W0:Y:S02]  /*c000*/  F2I.U64.TRUNC R4, R4 ;  /* 0x0000000400047311 */ /* 0x000e24000020d800 */
[----:B0-----:R0:W-:Y:S01]  /*c010*/  STG.E.64 desc[UR36][R2.64], R4 ;  /* 0x0000000402007986 */ /* 0x0011e2000c101b24 */
[----:B------:R-:W-:Y:S05]  /*c020*/  BRA `(.L_x_10822) ;  /* 0x0000000400387947 */ /* 0x000fea0003800000 */
.L_x_10839:
[----:B------:R-:W0:Y:S02]  /*c030*/  F2I.FTZ.U32.TRUNC.NTZ R5, R4 ;  /* 0x0000000400057305 */ /* 0x000e24000021f000 */
[----:B0-----:R0:W-:Y:S01]  /*c040*/  STG.E desc[UR36][R2.64], R5 ;  /* 0x0000000502007986 */ /* 0x0011e2000c101924 */
[----:B------:R-:W-:Y:S05]  /*c050*/  BRA `(.L_x_10822) ;  /* 0x00000004002c7947 */ /* 0x000fea0003800000 */
.L_x_10829:
        /* <DEDUP_REMOVED lines=10> */
.L_x_10842:
[----:B------:R-:W-:Y:S01]  /*c100*/  FMUL.FTZ R4, R4, 1 ;  /* 0x3f80000004047820 */ /* 0x000fe20000410000 */
[----:B------:R-:W-:-:S05]  /*c110*/  CS2R R6, SRZ ;  /* 0x0000000000067805 */ /* 0x000fca000001ff00 */
[----:B------:R-:W0:Y:S02]  /*c120*/  F2F.F64.F32 R4, R4 ;  /* 0x0000000400047310 */ /* 0x000e240000201800 */
[----:B0-----:R4:W-:Y:S01]  /*c130*/  STG.E.128 desc[UR36][R2.64], R4 ;  /* 0x0000000402007986 */ /* 0x0019e2000c101d24 */
[----:B------:R-:W-:Y:S05]  /*c140*/  BRA `(.L_x_10822) ;  /* 0x0000000000f07947 */ /* 0x000fea0003800000 */
.L_x_10841:
[----:B------:R-:W-:-:S09]  /*c150*/  UISETP.NE.AND UP0, UPT, UR4, 0xf, UPT ;  /* 0x0000000f0400788c */ /* 0x000fd2000bf05270 */
[----:B------:R-:W-:Y:S05]  /*c160*/  BRA.U !UP0, `(.L_x_10843) ;  /* 0x0000000108e07547 */ /* 0x000fea000b800000 */
[----:B------:R-:W-:-:S09]  /*c170*/  UISETP.NE.AND UP0, UPT, UR4, 0x17, UPT ;  /* 0x000000170400788c */ /* 0x000fd2000bf05270 */
[----:B------:R-:W-:Y:S05]  /*c180*/  BRA.U !UP0, `(.L_x_10844) ;  /* 0x00000001088c7547 */ /* 0x000fea000b800000 */
[----:B------:R-:W-:-:S09]  /*c190*/  UISETP.NE.AND UP0, UPT, UR4, 0x18, UPT ;  /* 0x000000180400788c */ /* 0x000fd2000bf05270 */
[----:B------:R-:W-:Y:S05]  /*c1a0*/  BRA.U !UP0, `(.L_x_10845) ;  /* 0x0000000108447547 */ /* 0x000fea000b800000 */
.L_x_10821:
        /* <DEDUP_REMOVED lines=16> */
.L_x_10846:
[----:B------:R-:W-:Y:S05]  /*c2b0*/  BRA `(.L_x_10822) ;  /* 0x0000000000947947 */ /* 0x000fea0003800000 */
.L_x_10845:
        /* <DEDUP_REMOVED lines=12> */
.L_x_10848:
[----:B------:R-:W-:Y:S05]  /*c380*/  BSYNC.RECONVERGENT B0 ;  /* 0x0000000000007941 */ /* 0x000fea0003800200 */
.L_x_10847:
[----:B------:R-:W-:-:S05]  /*c390*/  LOP3.LUT R5, R0, 0x80, R7, 0xf8, !PT ;  /* 0x0000008000057812 */ /* 0x000fca00078ef807 */
[----:B------:R1:W-:Y:S01]  /*c3a0*/  STG.E.U8 desc[UR36][R2.64], R5 ;  /* 0x0000000502007986 */ /* 0x0003e2000c101124 */
[----:B------:R-:W-:Y:S05]  /*c3b0*/  BRA `(.L_x_10822) ;  /* 0x0000000000547947 */ /* 0x000fea0003800000 */
.L_x_10844:
        /* <DEDUP_REMOVED lines=11> */
.L_x_10850:
[----:B------:R-:W-:Y:S01]  /*c470*/  IMAD.MOV.U32 R0, RZ, RZ, 0x7f ;  /* 0x0000007fff007424 */ /* 0x000fe200078e00ff */
[----:B------:R-:W-:-:S04]  /*c480*/  ISETP.GT.U32.AND P0, PT, R6, 0x7f800000, PT ;  /* 0x7f8000000600780c */ /* 0x000fc80003f04070 */
[----:B------:R-:W-:-:S09]  /*c490*/  SEL R0, R0, 0x7c, P0 ;  /* 0x0000007c00007807 */ /* 0x000fd20000000000 */
.L_x_10851:
[----:B------:R-:W-:Y:S05]  /*c4a0*/  BSYNC.RECONVERGENT B0 ;  /* 0x0000000000007941 */ /* 0x000fea0003800200 */
.L_x_10849:
[----:B------:R-:W-:-:S04]  /*c4b0*/  SHF.R.U32.HI R5, RZ, 0x18, R4 ;  /* 0x00000018ff057819 */ /* 0x000fc80000011604 */
[----:B------:R-:W-:-:S05]  /*c4c0*/  LOP3.LUT R5, R0, 0x80, R5, 0xf8, !PT ;  /* 0x0000008000057812 */ /* 0x000fca00078ef805 */
[----:B------:R0:W-:Y:S01]  /*c4d0*/  STG.E.U8 desc[UR36][R2.64], R5 ;  /* 0x0000000502007986 */ /* 0x0001e2000c101124 */
[----:B------:R-:W-:Y:S05]  /*c4e0*/  BRA `(.L_x_10822) ;  /* 0x0000000000087947 */ /* 0x000fea0003800000 */
.L_x_10843:
[----:B------:R-:W-:-:S05]  /*c4f0*/  F2FP.BF16.F32.PACK_AB R4, RZ, R4 ;  /* 0x00000004ff04723e */ /* 0x000fca00000010ff */
[----:B------:R2:W-:Y:S02]  /*c500*/  STG.E.U16 desc[UR36][R2.64], R4 ;  /* 0x0000000402007986 */ /* 0x0005e4000c101524 */
.L_x_10822:
[----:B------:R-:W-:-:S07]  /*c510*/  IADD3 R17, PT, PT, R17, 0x80, RZ ;  /* 0x0000008011117810 */ /* 0x000fce0007ffe0ff */
.L_x_10759:
[----:B------:R-:W-:Y:S05]  /*c520*/  BSYNC.RECONVERGENT B7 ;  /* 0x0000000000077941 */ /* 0x000fea0003800200 */
.L_x_10758:
[----:B------:R-:W5:Y:S02]  /*c530*/  LDCU UR4, c[0x0][0x380] ;  /* 0x00007000ff0477ac */ /* 0x000f640008000800 */
[----:B-----5:R-:W-:-:S13]  /*c540*/  ISETP.GE.AND P0, PT, R17, UR4, PT ;  /* 0x0000000411007c0c */ /* 0x020fda000bf06270 */
[----:B------:R-:W-:Y:S05]  /*c550*/  @P0 EXIT ;  /* 0x000000000000094d */ /* 0x000fea0003800000 */
[----:B------:R-:W5:Y:S01]  /*c560*/  LDCU UR4, c[0x0][0x388] ;  /* 0x00007100ff0477ac */ /* 0x000f620008000800 */
[----:B------:R-:W-:Y:S01]  /*c570*/  IMAD.MOV.U32 R18, RZ, RZ, RZ ;  /* 0x000000ffff127224 */ /* 0x000fe200078e00ff */
[----:B------:R-:W-:Y:S01]  /*c580*/  MOV R16, RZ ;  /* 0x000000ff00107202 */ /* 0x000fe20000000f00 */
        /* <DEDUP_REMOVED lines=351> */
.L_x_10852:
        /* <DEDUP_REMOVED lines=21> */
.L_x_10857:
[----:B------:R-:W2:Y:S02]  /*dcd0*/  LDG.E.U8 R2, desc[UR36][R2.64] ;  /* 0x0000002402027981 */ /* 0x000ea4000c1e1100 */
[----:B--2---:R-:W-:Y:S01]  /*dce0*/  I2FP.F32.U32 R19, R2 ;  /* 0x0000000200137245 */ /* 0x004fe20000201000 */
[----:B------:R-:W-:Y:S06]  /*dcf0*/  BRA `(.L_x_10859) ;  /* 0x0000000c00447947 */ /* 0x000fec0003800000 */
.L_x_10856:
        /* <DEDUP_REMOVED lines=9> */
.L_x_10861:
[----:B------:R-:W2:Y:S02]  /*dd90*/  LDG.E R2, desc[UR36][R2.64] ;  /* 0x0000002402027981 */ /* 0x000ea4000c1e1900 */
[----:B--2---:R-:W-:Y:S01]  /*dda0*/  I2FP.F32.S32 R19, R2 ;  /* 0x0000000200137245 */ /* 0x004fe20000201400 */
[----:B------:R-:W-:Y:S06]  /*ddb0*/  BRA `(.L_x_10859) ;  /* 0x0000000c00147947 */ /* 0x000fec0003800000 */
.L_x_10860:
[----:B------:R-:W2:Y:S02]  /*ddc0*/  LDG.E.U16 R2, desc[UR36][R2.64] ;  /* 0x0000002402027981 */ /* 0x000ea4000c1e1500 */
[----:B--2---:R4:W0:Y:S01]  /*ddd0*/  I2F.S16 R19, R2 ;  /* 0x0000000200137306 */ /* 0x0048220000101400 */
[----:B------:R-:W-:Y:S05]  /*dde0*/  BRA `(.L_x_10859) ;  /* 0x0000000c00087947 */ /* 0x000fea0003800000 */
.L_x_10855:
        /* <DEDUP_REMOVED lines=8> */
.L_x_10863:
[----:B------:R-:W2:Y:S02]  /*de70*/  LDG.E.U16 R2, desc[UR36][R2.64] ;  /* 0x0000002402027981 */ /* 0x000ea4000c1e1500 */
[----:B--2---:R-:W-:Y:S01]  /*de80*/  HADD2.F32 R19, -RZ, R2.H0_H0 ;  /* 0x20000002ff137230 */ /* 0x004fe20000004100 */
[----:B------:R-:W-:Y:S06]  /*de90*/  BRA `(.L_x_10859) ;  /* 0x0000000800dc7947 */ /* 0x000fec0003800000 */
.L_x_10862:
        /* <DEDUP_REMOVED lines=8> */
.L_x_10865:
[----:B------:R-:W2:Y:S02]  /*df20*/  LDG.E.U16 R2, desc[UR36][R2.64] ;  /* 0x0000002402027981 */ /* 0x000ea4000c1e1500 */
[----:B--2---:R-:W-:Y:S01]  /*df30*/  HADD2.F32 R19, -RZ, R2.H0_H0 ;  /* 0x20000002ff137230 */ /* 0x004fe20000004100 */
[----:B------:R-:W-:Y:S06]  /*df40*/  BRA `(.L_x_10859) ;  /* 0x0000000800b07947 */ /* 0x000fec0003800000 */
.L_x_10864:
        /* <DEDUP_REMOVED lines=11> */
.L_x_10854:
        /* <DEDUP_REMOVED lines=12> */
.L_x_10868:
        /* <DEDUP_REMOVED lines=11> */
.L_x_10867:
        /* <DEDUP_REMOVED lines=25> */
.L_x_10870:
        /* <DEDUP_REMOVED lines=12> */
.L_x_10869:
[----:B------:R-:W2:Y:S02]  /*e3c0*/  LDG.E.U16 R2, desc[UR36][R2.64] ;  /* 0x0000002402027981 */ /* 0x000ea4000c1e1500 */
[----:B--2---:R-:W-:Y:S01]  /*e3d0*/  IMAD.U32 R19, R2, 0x10000, RZ ;  /* 0x0001000002137824 */ /* 0x004fe200078e00ff */
[----:B------:R-:W-:Y:S06]  /*e3e0*/  BRA `(.L_x_10859) ;  /* 0x0000000400887947 */ /* 0x000fec0003800000 */
.L_x_10866:
        /* <DEDUP_REMOVED lines=11> */
.L_x_10873:
        /* <DEDUP_REMOVED lines=20> */
.L_x_10875:
[----:B------:R-:W-:Y:S05]  /*e5e0*/  BSYNC.RECONVERGENT B0 ;  /* 0x0000000000007941 */ /* 0x000fea0003800200 */
.L_x_10874:
[----:B------:R-:W-:Y:S01]  /*e5f0*/  IMAD.SHL.U32 R0, R0, 0x100000, RZ ;  /* 0x0010000000007824 */ /* 0x000fe200078e00ff */
[----:B------:R-:W-:-:S04]  /*e600*/  LEA R2, R2, 0x3b800000, 0x17 ;  /* 0x3b80000002027811 */ /* 0x000fc800078eb8ff */
[----:B------:R-:W-:Y:S01]  /*e610*/  LOP3.LUT R19, R2, R0, R19, 0xfe, !PT ;  /* 0x0000000002137212 */ /* 0x000fe200078efe13 */
[----:B------:R-:W-:Y:S06]  /*e620*/  BRA `(.L_x_10859) ;  /* 0x0000000000f87947 */ /* 0x000fec0003800000 */
.L_x_10872:
        /* <DEDUP_REMOVED lines=20> */
.L_x_10877:
[----:B------:R-:W-:Y:S05]  /*e770*/  BSYNC.RECONVERGENT B0 ;  /* 0x0000000000007941 */ /* 0x000fea0003800200 */
.L_x_10876:
[----:B------:R-:W-:Y:S02]  /*e780*/  SHF.L.U32 R0, R0, 0x15, RZ ;  /* 0x0000001500007819 */ /* 0x000fe400000006ff */
[----:B------:R-:W-:-:S04]  /*e790*/  LEA R2, R2, 0x37800000, 0x17 ;  /* 0x3780000002027811 */ /* 0x000fc800078eb8ff */
[----:B------:R-:W-:Y:S01]  /*e7a0*/  LOP3.LUT R19, R2, R0, R19, 0xfe, !PT ;  /* 0x0000000002137212 */ /* 0x000fe200078efe13 */
[----:B------:R-:W-:Y:S06]  /*e7b0*/  BRA `(.L_x_10859) ;  /* 0x0000000000947947 */ /* 0x000fec0003800000 */
.L_x_10871:
        /* <DEDUP_REMOVED lines=14> */
.L_x_10858:
        /* <DEDUP_REMOVED lines=16> */
.L_x_10880:
[----:B------:R-:W-:Y:S01]  /*e9a0*/  IMAD.MOV.U32 R19, RZ, RZ, RZ ;  /* 0x000000ffff137224 */ /* 0x000fe200078e00ff */
[----:B------:R-:W-:Y:S06]  /*e9b0*/  BRA `(.L_x_10859) ;  /* 0x0000000000147947 */ /* 0x000fec0003800000 */
.L_x_10879:
[----:B------:R-:W2:Y:S02]  /*e9c0*/  LDG.E.64 R2, desc[UR36][R2.64] ;  /* 0x0000002402027981 */ /* 0x000ea4000c1e1b00 */
[----:B--2---:R0:W1:Y:S02]  /*e9d0*/  I2F.U64 R19, R2 ;  /* 0x0000000200137312 */ /* 0x0040640000301000 */
[----:B01----:R-:W-:Y:S05]  /*e9e0*/  BRA `(.L_x_10859) ;  /* 0x0000000000087947 */ /* 0x003fea0003800000 */
.L_x_10878:
[----:B------:R-:W2:Y:S02]  /*e9f0*/  LDG.E R2, desc[UR36][R2.64] ;  /* 0x0000002402027981 */ /* 0x000ea4000c1e1900 */
[----:B--2---:R-:W-:-:S07]  /*ea00*/  I2FP.F32.U32 R19, R2 ;  /* 0x0000000200137245 */ /* 0x004fce0000201000 */
.L_x_10859:
[----:B------:R-:W-:Y:S05]  /*ea10*/  BSYNC.RECONVERGENT B6 ;  /* 0x0000000000067941 */ /* 0x000fea0003800200 */
.L_x_10853:
        /* <DEDUP_REMOVED lines=16> */
[----:B--2---:R0:W1:Y:S01]  /*eb20*/  I2F.S16 R0, R2 ;  /* 0x0000000200007306 */ /* 0x0040620000101400 */
[----:B------:R-:W-:Y:S05]  /*eb30*/  BRA `(.L_x_10887) ;  /* 0x0000000c00507947 */ /* 0x000fea0003800000 */
.L_x_10885:
[----:B------:R-:W2:Y:S02]  /*eb40*/  LDG.E.U8 R0, desc[UR36][R2.64] ;  /* 0x0000002402007981 */ /* 0x000ea4000c1e1100 */
[----:B--2---:R-:W-:Y:S01]  /*eb50*/  I2FP.F32.U32 R0, R0 ;  /* 0x0000000000007245 */ /* 0x004fe20000201000 */
[----:B------:R-:W-:Y:S06]  /*eb60*/  BRA `(.L_x_10887) ;  /* 0x0000000c00447947 */ /* 0x000fec0003800000 */
.L_x_10884:
[----:B------:R-:W-:-:S09]  /*eb70*/  UISETP.NE.AND UP0, UPT, UR4, 0x2, UPT ;  /* 0x000000020400788c */ /* 0x000fd2000bf05270 */
[----:B------:R-:W-:Y:S05]  /*eb80*/  BRA.U !UP0, `(.L_x_10888) ;  /* 0x0000000108287547 */ /* 0x000fea000b800000 */
[----:B------:R-:W-:-:S09]  /*eb90*/  UISETP.NE.AND UP0, UPT, UR4, 0x3, UPT ;  /* 0x000000030400788c */ /* 0x000fd2000bf05270 */
[----:B------:R-:W-:Y:S05]  /*eba0*/  BRA.U !UP0, `(.L_x_10889) ;  /* 0x0000000108147547 */ /* 0x000fea000b800000 */
[----:B------:R-:W-:-:S09]  /*ebb0*/  UISETP.NE.AND UP0, UPT, UR4, 0x4, UPT ;  /* 0x000000040400788c */ /* 0x000fd2000bf05270 */
[----:B------:R-:W-:Y:S05]  /*ebc0*/  BRA.U UP0, `(.L_x_10886) ;  /* 0x0000000900d07547 */ /* 0x000fea000b800000 */
[----:B------:R-:W2:Y:S02]  /*ebd0*/  LDG.E.64 R2, desc[UR36][R2.64] ;  /* 0x0000002402027981 */ /* 0x000ea4000c1e1b00 */
[----:B--2---:R2:W4:Y:S02]  /*ebe0*/  I2F.S64 R0, R2 ;  /* 0x0000000200007312 */ /* 0x0045240000301400 */
[----:B--2-4-:R-:W-:Y:S05]  /*ebf0*/  BRA `(.L_x_10887) ;  /* 0x0000000c00207947 */ /* 0x014fea0003800000 */
.L_x_10889:
[----:B------:R-:W2:Y:S02]  /*ec00*/  LDG.E R0, desc[UR36][R2.64] ;  /* 0x0000002402007981 */ /* 0x000ea4000c1e1900 */
[----:B--2---:R-:W-:Y:S01]  /*ec10*/  I2FP.F32.S32 R0, R0 ;  /* 0x0000000000007245 */ /* 0x004fe20000201400 */
[----:B------:R-:W-:Y:S06]  /*ec20*/  BRA `(.L_x_10887) ;  /* 0x0000000c00147947 */ /* 0x000fec0003800000 */
.L_x_10888:
[----:B------:R-:W2:Y:S02]  /*ec30*/  LDG.E.U16 R0, desc[UR36][R2.64] ;  /* 0x0000002402007981 */ /* 0x000ea4000c1e1500 */
[----:B--2---:R-:W2:Y:S01]  /*ec40*/  I2F.S16 R0, R0 ;  /* 0x0000000000007306 */ /* 0x004ea20000101400 */
[----:B------:R-:W-:Y:S05]  /*ec50*/  BRA `(.L_x_10887) ;  /* 0x0000000c00087947 */ /* 0x000fea0003800000 */
.L_x_10883:
        /* <DEDUP_REMOVED lines=8> */
.L_x_10891:
[----:B------:R-:W2:Y:S02]  /*ece0*/  LDG.E.U16 R0, desc[UR36][R2.64] ;  /* 0x0000002402007981 */ /* 0x000ea4000c1e1500 */
[----:B--2---:R-:W-:Y:S01]  /*ecf0*/  HADD2.F32 R0, -RZ, R0.H0_H0 ;  /* 0x20000000ff007230 */ /* 0x004fe20000004100 */
[----:B------:R-:W-:Y:S06]  /*ed00*/  BRA `(.L_x_10887) ;  /* 0x0000000800dc7947 */ /* 0x000fec0003800000 */
.L_x_10890:
        /* <DEDUP_REMOVED lines=8> */
.L_x_10893:
[----:B------:R-:W2:Y:S02]  /*ed90*/  LDG.E.U16 R0, desc[UR36][R2.64] ;  /* 0x0000002402007981 */ /* 0x000ea4000c1e1500 */
[----:B--2---:R-:W-:Y:S01]  /*eda0*/  HADD2.F32 R0, -RZ, R0.H0_H0 ;  /* 0x20000000ff007230 */ /* 0x004fe20000004100 */
[----:B------:R-:W-:Y:S06]  /*edb0*/  BRA `(.L_x_10887) ;  /* 0x0000000800b07947 */ /* 0x000fec0003800000 */
.L_x_10892:
        /* <DEDUP_REMOVED lines=11> */
.L_x_10882:
        /* <DEDUP_REMOVED lines=12> */
.L_x_10896:
        /* <DEDUP_REMOVED lines=11> */
.L_x_10895:
        /* <DEDUP_REMOVED lines=25> */
.L_x_10898:
        /* <DEDUP_REMOVED lines=12> */
.L_x_10897:
[----:B------:R-:W2:Y:S02]  /*f230*/  LDG.E.U16 R0, desc[UR36][R2.64] ;  /* 0x0000002402007981 */ /* 0x000ea4000c1e1500 */
[----:B--2---:R-:W-:Y:S01]  /*f240*/  SHF.L.U32 R0, R0, 0x10, RZ ;  /* 0x0000001000007819 */ /* 0x004fe200000006ff */
[----:B------:R-:W-:Y:S06]  /*f250*/  BRA `(.L_x_10887) ;  /* 0x0000000400887947 */ /* 0x000fec0003800000 */
.L_x_10894:
        /* <DEDUP_REMOVED lines=11> */
.L_x_10901:
        /* <DEDUP_REMOVED lines=20> */
.L_x_10903:
[----:B------:R-:W-:Y:S05]  /*f450*/  BSYNC.RECONVERGENT B0 ;  /* 0x0000000000007941 */ /* 0x000fea0003800200 */
.L_x_10902:
[----:B------:R-:W-:Y:S01]  /*f460*/  IMAD.SHL.U32 R0, R0, 0x100000, RZ ;  /* 0x0010000000007824 */ /* 0x000fe200078e00ff */
[----:B------:R-:W-:-:S04]  /*f470*/  LEA R2, R2, 0x3b800000, 0x17 ;  /* 0x3b80000002027811 */ /* 0x000fc800078eb8ff */
[----:B------:R-:W-:Y:S01]  /*f480*/  LOP3.LUT R0, R2, R0, R7, 0xfe, !PT ;  /* 0x0000000002007212 */ /* 0x000fe200078efe07 */
[----:B------:R-:W-:Y:S06]  /*f490*/  BRA `(.L_x_10887) ;  /* 0x0000000000f87947 */ /* 0x000fec0003800000 */
.L_x_10900:
        /* <DEDUP_REMOVED lines=20> */
.L_x_10905:
[----:B------:R-:W-:Y:S05]  /*f5e0*/  BSYNC.RECONVERGENT B0 ;  /* 0x0000000000007941 */ /* 0x000fea0003800200 */
.L_x_10904:
[----:B------:R-:W-:Y:S01]  /*f5f0*/  IMAD.SHL.U32 R0, R0, 0x200000, RZ ;  /* 0x0020000000007824 */ /* 0x000fe200078e00ff */
[----:B------:R-:W-:-:S04]  /*f600*/  LEA R2, R2, 0x37800000, 0x17 ;  /* 0x3780000002027811 */ /* 0x000fc800078eb8ff */
[----:B------:R-:W-:Y:S01]  /*f610*/  LOP3.LUT R0, R2, R0, R7, 0xfe, !PT ;  /* 0x0000000002007212 */ /* 0x000fe200078efe07 */
[----:B------:R-:W-:Y:S06]  /*f620*/  BRA `(.L_x_10887) ;  /* 0x0000000000947947 */ /* 0x000fec0003800000 */
.L_x_10899:
        /* <DEDUP_REMOVED lines=14> */
.L_x_10886:
[----:B------:R-:W-:Y:S01]  /*f710*/  MOV R2, 0x0 ;  /* 0x0000000000027802 */ /* 0x000fe20000000f00 */
[----:B------:R-:W0:Y:S01]  /*f720*/  LDCU.64 UR4, c[0x4][0x148] ;  /* 0x01002900ff0477ac */ /* 0x000e220008000a00 */
[----:B------:R-:W-:Y:S02]  /*f730*/  HFMA2 R12, -RZ, RZ, 0, 5.9604644775390625e-08 ;  /* 0x00000001ff0c7431 */ /* 0x000fe400000001ff */
[----:B------:R-:W-:Y:S01]  /*f740*/  IMAD.MOV.U32 R8, RZ, RZ, 0x4e ;  /* 0x0000004eff087424 */ /* 0x000fe200078e00ff */
[----:B------:R-:W1:Y:S01]  /*f750*/  LDCU.64 UR6, c[0x4][0x150] ;  /* 0x01002a00ff0677ac */ /* 0x000e620008000a00 */
[----:B------:R-:W2:Y:S01]  /*f760*/  LDC.64 R2, c[0x4][R2] ;  /* 0x0100000002027b82 */ /* 0x000ea20000000a00 */
[----:B------:R-:W-:Y:S01]  /*f770*/  IMAD.MOV.U32 R13, RZ, RZ, RZ ;  /* 0x000000ffff0d7224 */ /* 0x000fe200078e00ff */
[----:B------:R-:W4:Y:S01]  /*f780*/  LDCU.64 UR8, c[0x4][0x20] ;  /* 0x01000400ff0877ac */ /* 0x000f220008000a00 */
[----:B0-----:R-:W-:Y:S01]  /*f790*/  IMAD.U32 R4, RZ, RZ, UR4 ;  /* 0x00000004ff047e24 */ /* 0x001fe2000f8e00ff */
[----:B------:R-:W-:Y:S01]  /*f7a0*/  MOV R5, UR5 ;  /* 0x0000000500057c02 */ /* 0x000fe20008000f00 */
[----:B-1----:R-:W-:-:S02]  /*f7b0*/  IMAD.U32 R6, RZ, RZ, UR6 ;  /* 0x00000006ff067e24 */ /* 0x002fc4000f8e00ff */
[----:B------:R-:W-:Y:S01]  /*f7c0*/  IMAD.U32 R7, RZ, RZ, UR7 ;  /* 0x00000007ff077e24 */ /* 0x000fe2000f8e00ff */
[----:B----4-:R-:W-:Y:S01]  /*f7d0*/  MOV R10, UR8 ;  /* 0x00000008000a7c02 */ /* 0x010fe20008000f00 */
[----:B------:R-:W-:-:S07]  /*f7e0*/  IMAD.U32 R11, RZ, RZ, UR9 ;  /* 0x00000009ff0b7e24 */ /* 0x000fce000f8e00ff */
[----:B------:R-:W-:-:S07]  /*f7f0*/  LEPC R20, `(.L_x_10908) ;  /* 0x000000001014794e */ /* 0x000fce0000000000 */
[----:B--23-5:R-:W-:Y:S05]  /*f800*/  CALL.ABS.NOINC R2 ;  /* 0x0000000002007343 */ /* 0x02cfea0003c00000 */
.L_x_10908:
[----:B------:R-:W-:Y:S01]  /*f810*/  IMAD.MOV.U32 R0, RZ, RZ, RZ ;  /* 0x000000ffff007224 */ /* 0x000fe200078e00ff */
[----:B------:R-:W-:Y:S06]  /*f820*/  BRA `(.L_x_10887) ;  /* 0x0000000000147947 */ /* 0x000fec0003800000 */
.L_x_10907:
[----:B------:R-:W2:Y:S02]  /*f830*/  LDG.E.64 R2, desc[UR36][R2.64] ;  /* 0x0000002402027981 */ /* 0x000ea4000c1e1b00 */
[----:B--2---:R0:W1:Y:S02]  /*f840*/  I2F.U64 R0, R2 ;  /* 0x0000000200007312 */ /* 0x0040640000301000 */
[----:B01----:R-:W-:Y:S05]  /*f850*/  BRA `(.L_x_10887) ;  /* 0x0000000000087947 */ /* 0x003fea0003800000 */
.L_x_10906:
[----:B------:R-:W2:Y:S02]  /*f860*/  LDG.E R0, desc[UR36][R2.64] ;  /* 0x0000002402007981 */ /* 0x000ea4000c1e1900 */
[----:B--2---:R-:W-:-:S07]  /*f870*/  I2FP.F32.U32 R0, R0 ;  /* 0x0000000000007245 */ /* 0x004fce0000201000 */
.L_x_10887:
[----:B------:R-:W-:Y:S05]  /*f880*/  BSYNC.RECONVERGENT B6 ;  /* 0x0000000000067941 */ /* 0x000fea0003800200 */
.L_x_10881:
[----:B012-45:R-:W3:Y:S01]  /*f890*/  MUFU.RCP R2, R0 ;  /* 0x0000000000027308 */ /* 0x037ee20000001000 */
[----:B------:R-:W-:-:S04]  /*f8a0*/  UPRMT UR4, UR43, 0x9910, URZ ;  /* 0x000099102b047896 */ /* 0x000fc800080000ff */
[----:B------:R-:W-:Y:S01]  /*f8b0*/  UISETP.GT.AND UP0, UPT, UR4, 0x9, UPT ;  /* 0x000000090400788c */ /* 0x000fe2000bf04270 */
[----:B---3--:R-:W-:-:S08]  /*f8c0*/  FMUL.FTZ R2, R2, R19 ;  /* 0x0000001302027220 */ /* 0x008fd00000410000 */
        /* <DEDUP_REMOVED lines=12> */
.L_x_10912:
[----:B------:R-:W0:Y:S02]  /*f990*/  F2I.S64.TRUNC R2, R2 ;  /* 0x0000000200027311 */ /* 0x000e24000020d900 */
[----:B0-----:R-:W-:-:S05]  /*f9a0*/  MOV R5, R2 ;  /* 0x0000000200057202 */ /* 0x001fca0000000f00 */
[----:B------:R-:W-:Y:S01]  /*f9b0*/  STG.E.U8 desc[UR36][R16.64], R5 ;  /* 0x0000000510007986 */ /* 0x000fe2000c101124 */
[----:B------:R-:W-:Y:S05]  /*f9c0*/  EXIT ;  /* 0x000000000000794d */ /* 0x000fea0003800000 */
.L_x_10911:
        /* <DEDUP_REMOVED lines=9> */
.L_x_10915:
[----:B------:R-:W0:Y:S02]  /*fa60*/  F2I.FTZ.TRUNC.NTZ R3, R2 ;  /* 0x0000000200037305 */ /* 0x000e24000021f100 */
[----:B0-----:R-:W-:Y:S01]  /*fa70*/  STG.E desc[UR36][R16.64], R3 ;  /* 0x0000000310007986 */ /* 0x001fe2000c101924 */
[----:B------:R-:W-:Y:S05]  /*fa80*/  EXIT ;  /* 0x000000000000794d */ /* 0x000fea0003800000 */
.L_x_10914:
[----:B------:R-:W0:Y:S02]  /*fa90*/  F2I.FTZ.TRUNC.NTZ R3, R2 ;  /* 0x0000000200037305 */ /* 0x000e24000021f100 */
[----:B0-----:R-:W-:Y:S01]  /*faa0*/  STG.E.U16 desc[UR36][R16.64], R3 ;  /* 0x0000000310007986 */ /* 0x001fe2000c101524 */
[----:B------:R-:W-:Y:S05]  /*fab0*/  EXIT ;  /* 0x000000000000794d */ /* 0x000fea0003800000 */
.L_x_10910:
        /* <DEDUP_REMOVED lines=8> */
.L_x_10917:
[----:B------:R-:W-:-:S05]  /*fb40*/  F2FP.F16.F32.PACK_AB R2, RZ, R2 ;  /* 0x00000002ff02723e */ /* 0x000fca00000000ff */
[----:B------:R-:W-:Y:S01]  /*fb50*/  STG.E.U16 desc[UR36][R16.64], R2 ;  /* 0x0000000210007986 */ /* 0x000fe2000c101524 */
[----:B------:R-:W-:Y:S05]  /*fb60*/  EXIT ;  /* 0x000000000000794d */ /* 0x000fea0003800000 */
.L_x_10916:
[----:B------:R-:W-:-:S09]  /*fb70*/  UISETP.NE.AND UP0, UPT, UR4, 0x7, UPT ;  /* 0x000000070400788c */ /* 0x000fd2000bf05270 */
[----:B------:R-:W-:Y:S05]  /*fb80*/  BRA.U !UP0, `(.L_x_10918) ;  /* 0x00000001082c7547 */ /* 0x000fea000b800000 */
[----:B------:R-:W-:-:S09]  /*fb90*/  UISETP.NE.AND UP0, UPT, UR4, 0x8, UPT ;  /* 0x000000080400788c */ /* 0x000fd2000bf05270 */
[----:B------:R-:W-:Y:S05]  /*fba0*/  BRA.U !UP0, `(.L_x_10919) ;  /* 0x0000000108147547 */ /* 0x000fea000b800000 */
[----:B------:R-:W-:-:S09]  /*fbb0*/  UISETP.NE.AND UP0, UPT, UR4, 0x9, UPT ;  /* 0x000000090400788c */ /* 0x000fd2000bf05270 */
[----:B------:R-:W-:Y:S05]  /*fbc0*/  BRA.U UP0, `(.L_x_10913) ;  /* 0x0000000500d07547 */ /* 0x000fea000b800000 */
[----:B------:R-:W-:-:S05]  /*fbd0*/  IMAD.MOV.U32 R3, RZ, RZ, RZ ;  /* 0x000000ffff037224 */ /* 0x000fca00078e00ff */
[----:B------:R-:W-:Y:S01]  /*fbe0*/  STG.E.64 desc[UR36][R16.64], R2 ;  /* 0x0000000210007986 */ /* 0x000fe2000c101b24 */
[----:B------:R-:W-:Y:S05]  /*fbf0*/  EXIT ;  /* 0x000000000000794d */ /* 0x000fea0003800000 */
.L_x_10919:
[----:B------:R-:W-:-:S04]  /*fc00*/  F2FP.F16.F32.PACK_AB R3, RZ, R2 ;  /* 0x00000002ff03723e */ /* 0x000fc800000000ff */
[----:B------:R-:W-:-:S05]  /*fc10*/  PRMT R3, R3, 0x5410, RZ ;  /* 0x0000541003037816 */ /* 0x000fca00000000ff */
[----:B------:R-:W-:Y:S01]  /*fc20*/  STG.E desc[UR36][R16.64], R3 ;  /* 0x0000000310007986 */ /* 0x000fe2000c101924 */
[----:B------:R-:W-:Y:S05]  /*fc30*/  EXIT ;  /* 0x000000000000794d */ /* 0x000fea0003800000 */
.L_x_10918:
[----:B------:R-:W-:-:S06]  /*fc40*/  FMUL.FTZ R2, R2, 1 ;  /* 0x3f80000002027820 */ /* 0x000fcc0000410000 */
[----:B------:R-:W0:Y:S02]  /*fc50*/  F2F.F64.F32 R2, R2 ;  /* 0x0000000200027310 */ /* 0x000e240000201800 */
[----:B0-----:R-:W-:Y:S01]  /*fc60*/  STG.E.64 desc[UR36][R16.64], R2 ;  /* 0x0000000210007986 */ /* 0x001fe2000c101b24 */
[----:B------:R-:W-:Y:S05]  /*fc70*/  EXIT ;  /* 0x000000000000794d */ /* 0x000fea0003800000 */
.L_x_10909:
        /* <DEDUP_REMOVED lines=13> */
.L_x_10923:
        /* <DEDUP_REMOVED lines=16> */
.L_x_10926:
[----:B------:R-:W-:-:S04]  /*fe50*/  SHF.R.U32.HI R2, RZ, 0x18, R2 ;  /* 0x00000018ff027819 */ /* 0x000fc80000011602 */
[----:B------:R-:W-:-:S04]  /*fe60*/  LOP3.LUT R2, R3, 0x80, R2, 0xf8, !PT ;  /* 0x0000008003027812 */ /* 0x000fc800078ef802 */
[----:B------:R-:W-:-:S07]  /*fe70*/  PRMT R8, R2, 0x7610, R8 ;  /* 0x0000761002087816 */ /* 0x000fce0000000008 */
.L_x_10925:
[----:B------:R-:W-:Y:S05]  /*fe80*/  BSYNC.RECONVERGENT B0 ;  /* 0x0000000000007941 */ /* 0x000fea0003800200 */
.L_x_10924:
[----:B------:R-:W-:Y:S01]  /*fe90*/  STG.E.U8 desc[UR36][R16.64], R8 ;  /* 0x0000000810007986 */ /* 0x000fe2000c101124 */
[----:B------:R-:W-:Y:S05]  /*fea0*/  EXIT ;  /* 0x000000000000794d */ /* 0x000fea0003800000 */
.L_x_10922:
        /* <DEDUP_REMOVED lines=16> */
.L_x_10929:
[----:B------:R-:W-:-:S04]  /*ffb0*/  SHF.R.U32.HI R2, RZ, 0x18, R2 ;  /* 0x00000018ff027819 */ /* 0x000fc80000011602 */
[----:B------:R-:W-:-:S04]  /*ffc0*/  LOP3.LUT R3, R3, 0x80, R2, 0xf8, !PT ;  /* 0x0000008003037812 */ /* 0x000fc800078ef802 */
[----:B------:R-:W-:-:S07]  /*ffd0*/  PRMT R8, R3, 0x7610, R8 ;  /* 0x0000761003087816 */ /* 0x000fce0000000008 */
.L_x_10928:
[----:B------:R-:W-:Y:S05]  /*ffe0*/  BSYNC.RECONVERGENT B0 ;  /* 0x0000000000007941 */ /* 0x000fea0003800200 */
.L_x_10927:
[----:B------:R-:W-:Y:S01]  /*fff0*/  STG.E.U8 desc[UR36][R16.64], R8 ;  /* 0x0000000810007986 */ /* 0x000fe2000c101124 */
[----:B------:R-:W-:Y:S05]  /*10000*/  EXIT ;  /* 0x000000000000794d */ /* 0x000fea0003800000 */
.L_x_10921:
        /* <DEDUP_REMOVED lines=21> */
.L_x_10931:
[----:B------:R-:W0:Y:S02]  /*10160*/  F2I.U64.TRUNC R2, R2 ;  /* 0x0000000200027311 */ /* 0x000e24000020d800 */
[----:B0-----:R-:W-:Y:S01]  /*10170*/  STG.E.64 desc[UR36][R16.64], R2 ;  /* 0x0000000210007986 */ /* 0x001fe2000c101b24 */
[----:B------:R-:W-:Y:S05]  /*10180*/  EXIT ;  /* 0x000000000000794d */ /* 0x000fea0003800000 */
.L_x_10930:
[----:B------:R-:W0:Y:S02]  /*10190*/  F2I.FTZ.U32.TRUNC.NTZ R3, R2 ;  /* 0x0000000200037305 */ /* 0x000e24000021f000 */
[----:B0-----:R-:W-:Y:S01]  /*101a0*/  STG.E desc[UR36][R16.64], R3 ;  /* 0x0000000310007986 */ /* 0x001fe2000c101924 */
[----:B------:R-:W-:Y:S05]  /*101b0*/  EXIT ;  /* 0x000000000000794d */ /* 0x000fea0003800000 */
.L_x_10920:
        /* <DEDUP_REMOVED lines=8> */
[----:B------:R-:W-:Y:S01]  /*10240*/  STG.E.U8 desc[UR36][R16.64], R3 ;  /* 0x0000000310007986 */ /* 0x000fe2000c101124 */
[----:B------:R-:W-:Y:S05]  /*10250*/  EXIT ;  /* 0x000000000000794d */ /* 0x000fea0003800000 */
.L_x_10933:
[----:B------:R-:W-:Y:S01]  /*10260*/  FMUL.FTZ R4, R2, 1 ;  /* 0x3f80000002047820 */ /* 0x000fe20000410000 */
[----:B------:R-:W-:-:S05]  /*10270*/  CS2R R6, SRZ ;  /* 0x0000000000067805 */ /* 0x000fca000001ff00 */
[----:B------:R-:W0:Y:S02]  /*10280*/  F2F.F64.F32 R4, R4 ;  /* 0x0000000400047310 */ /* 0x000e240000201800 */
[----:B0-----:R-:W-:Y:S01]  /*10290*/  STG.E.128 desc[UR36][R16.64], R4 ;  /* 0x0000000410007986 */ /* 0x001fe2000c101d24 */
[----:B------:R-:W-:Y:S05]  /*102a0*/  EXIT ;  /* 0x000000000000794d */ /* 0x000fea0003800000 */
.L_x_10932:
[----:B------:R-:W-:-:S09]  /*102b0*/  UISETP.NE.AND UP0, UPT, UR4, 0xf, UPT ;  /* 0x0000000f0400788c */ /* 0x000fd2000bf05270 */
[----:B------:R-:W-:Y:S05]  /*102c0*/  BRA.U !UP0, `(.L_x_10934) ;  /* 0x0000000108e07547 */ /* 0x000fea000b800000 */
[----:B------:R-:W-:-:S09]  /*102d0*/  UISETP.NE.AND UP0, UPT, UR4, 0x17, UPT ;  /* 0x000000170400788c */ /* 0x000fd2000bf05270 */
[----:B------:R-:W-:Y:S05]  /*102e0*/  BRA.U !UP0, `(.L_x_10935) ;  /* 0x00000001088c7547 */ /* 0x000fea000b800000 */
[----:B------:R-:W-:-:S09]  /*102f0*/  UISETP.NE.AND UP0, UPT, UR4, 0x18, UPT ;  /* 0x000000180400788c */ /* 0x000fd2000bf05270 */
[----:B------:R-:W-:Y:S05]  /*10300*/  BRA.U !UP0, `(.L_x_10936) ;  /* 0x0000000108447547 */ /* 0x000fea000b800000 */
.L_x_10913:
        /* <DEDUP_REMOVED lines=16> */
.L_x_10937:
[----:B------:R-:W-:Y:S05]  /*10410*/  EXIT ;  /* 0x000000000000794d */ /* 0x000fea0003800000 */
.L_x_10936:
        /* <DEDUP_REMOVED lines=12> */
.L_x_10939:
[----:B------:R-:W-:Y:S05]  /*104e0*/  BSYNC.RECONVERGENT B0 ;  /* 0x0000000000007941 */ /* 0x000fea0003800200 */
.L_x_10938:
[----:B------:R-:W-:-:S05]  /*104f0*/  LOP3.LUT R3, R0, 0x80, R5, 0xf8, !PT ;  /* 0x0000008000037812 */ /* 0x000fca00078ef805 */
[----:B------:R-:W-:Y:S01]  /*10500*/  STG.E.U8 desc[UR36][R16.64], R3 ;  /* 0x0000000310007986 */ /* 0x000fe2000c101124 */
[----:B------:R-:W-:Y:S05]  /*10510*/  EXIT ;  /* 0x000000000000794d */ /* 0x000fea0003800000 */
.L_x_10935:
        /* <DEDUP_REMOVED lines=11> */
.L_x_10941:
[----:B------:R-:W-:Y:S01]  /*105d0*/  HFMA2 R0, -RZ, RZ, 0, 7.569789886474609375e-06 ;  /* 0x0000007fff007431 */ /* 0x000fe200000001ff */
[----:B------:R-:W-:-:S04]  /*105e0*/  ISETP.GT.U32.AND P0, PT, R4, 0x7f800000, PT ;  /* 0x7f8000000400780c */ /* 0x000fc80003f04070 */
[----:B------:R-:W-:-:S09]  /*105f0*/  SEL R0, R0, 0x7c, P0 ;  /* 0x0000007c00007807 */ /* 0x000fd20000000000 */
.L_x_10942:
[----:B------:R-:W-:Y:S05]  /*10600*/  BSYNC.RECONVERGENT B0 ;  /* 0x0000000000007941 */ /* 0x000fea0003800200 */
.L_x_10940:
[----:B------:R-:W-:-:S04]  /*10610*/  SHF.R.U32.HI R3, RZ, 0x18, R2 ;  /* 0x00000018ff037819 */ /* 0x000fc80000011602 */
[----:B------:R-:W-:-:S05]  /*10620*/  LOP3.LUT R3, R0, 0x80, R3, 0xf8, !PT ;  /* 0x0000008000037812 */ /* 0x000fca00078ef803 */
[----:B------:R-:W-:Y:S01]  /*10630*/  STG.E.U8 desc[UR36][R16.64], R3 ;  /* 0x0000000310007986 */ /* 0x000fe2000c101124 */
[----:B------:R-:W-:Y:S05]  /*10640*/  EXIT ;  /* 0x000000000000794d */ /* 0x000fea0003800000 */
.L_x_10934:
[----:B------:R-:W-:-:S05]  /*10650*/  F2FP.BF16.F32.PACK_AB R2, RZ, R2 ;  /* 0x00000002ff02723e */ /* 0x000fca00000010ff */
[----:B------:R-:W-:Y:S01]  /*10660*/  STG.E.U16 desc[UR36][R16.64], R2 ;  /* 0x0000000210007986 */ /* 0x000fe2000c101524 */
[----:B------:R-:W-:Y:S05]  /*10670*/  EXIT ;  /* 0x000000000000794d */ /* 0x000fea0003800000 */
.L_x_10943:
        /* <DEDUP_REMOVED lines=16> */
.L_x_18328:


//--------------------- .text._ZN2at6native27unrolled_elementwise_kernelINS0_13BinaryFunctorIfffNS0_15binary_internal10DivFunctorIfEEEESt5arrayIPcLm3EELi4E23TrivialOffsetCalculatorILi2EjESA_ILi1EjENS0_6memory12LoadWithCastILi2EEENSD_13StoreWithCastILi1EEEEEviT_T0_T2_T3_T4_T5_ --------------------------
	.section	.text._ZN2at6native27unrolled_elementwise_kernelINS0_13BinaryFunctorIfffNS0_15binary_internal10DivFunctorIfEEEESt5arrayIPcLm3EELi4E23TrivialOffsetCalculatorILi2EjESA_ILi1EjENS0_6memory12LoadWithCastILi2EEENSD_13StoreWithCastILi1EEEEEviT_T0_T2_T3_T4_T5_,"ax",@progbits
	.align	128
        .global         _ZN2at6native27unrolled_elementwise_kernelINS0_13BinaryFunctorIfffNS0_15binary_internal10DivFunctorIfEEEESt5arrayIPcLm3EELi4E23TrivialOffsetCalculatorILi2EjESA_ILi1EjENS0_6memory12LoadWithCastILi2EEENSD_13StoreWithCastILi1EEEEEviT_T0_T2_T3_T4_T5_
        .type           _ZN2at6native27unrolled_elementwise_kernelINS0_13BinaryFunctorIfffNS0_15binary_internal10DivFunctorIfEEEESt5arrayIPcLm3EELi4E23TrivialOffsetCalculatorILi2EjESA_ILi1EjENS0_6memory12LoadWithCastILi2EEENSD_13StoreWithCastILi1EEEEEviT_T0_T2_T3_T4_T5_,@function
        .size           _ZN2at6native27unrolled_elementwise_kernelINS0_13BinaryFunctorIfffNS0_15binary_internal10DivFunctorIfEEEESt5arrayIPcLm3EELi4E23TrivialOffsetCalculatorILi2EjESA_ILi1EjENS0_6memory12LoadWithCastILi2EEENSD_13StoreWithCastILi1EEEEEviT_T0_T2_T3_T4_T5_,(.L_x_18329 - _ZN2at6native27unrolled_elementwise_kernelINS0_13BinaryFunctorIfffNS0_15binary_internal10DivFunctorIfEEEESt5arrayIPcLm3EELi4E23TrivialOffsetCalculatorILi2EjESA_ILi1EjENS0_6memory12LoadWithCastILi2EEENSD_13StoreWithCastILi1EEEEEviT_T0_T2_T3_T4_T5_)
        .other          _ZN2at6native27unrolled_elementwise_kernelINS0_13BinaryFunctorIfffNS0_15binary_internal10DivFunctorIfEEEESt5arrayIPcLm3EELi4E23TrivialOffsetCalculatorILi2EjESA_ILi1EjENS0_6memory12LoadWithCastILi2EEENSD_13StoreWithCastILi1EEEEEviT_T0_T2_T3_T4_T5_,@"STO_CUDA_ENTRY STV_DEFAULT"
_ZN2at6native27unrolled_elementwise_kernelINS0_13BinaryFunctorIfffNS0_15binary_internal10DivFunctorIfEEEESt5arrayIPcLm3EELi4E23TrivialOffsetCalculatorILi2EjESA_ILi1EjENS0_6memory12LoadWithCastILi2EEENSD_13StoreWithCastILi1EEEEEviT_T0_T2_T3_T4_T5_:
.text._ZN2at6native27unrolled_elementwise_kernelINS0_13BinaryFunctorIfffNS0_15binary_internal10DivFunctorIfEEEESt5arrayIPcLm3EELi4E23TrivialOffsetCalculatorILi2EjESA_ILi1EjENS0_6memory12LoadWithCastILi2EEENSD_13StoreWithCastILi1EEEEEviT_T0_T2_T3_T4_T5_:
[----:B------:R-:W0:Y:S01]  /*0000*/  LDC R1, c[0x0][0x37c] ;  /* 0x0000df00ff017b82 */ /* 0x000e220000000800 */
[----:B------:R-:W1:Y:S07]  /*0010*/  S2R R2, SR_CTAID.X ;  /* 0x0000000000027919 */ /* 0x000e6e0000002500 */
[----:B------:R-:W1:Y:S01]  /*0020*/  LDC R17, c[0x0][0x380] ;  /* 0x0000e000ff117b82 */ /* 0x000e620000000800 */
[----:B------:R-:W2:Y:S01]  /*0030*/  LDCU.64 UR36, c[0x0][0x358] ;  /* 0x00006b00ff2477ac */ /* 0x000ea20008000a00 */
[----:B------:R-:W-:Y:S01]  /*0040*/  BSSY.RECONVERGENT B7, `(.L_x_10944) ;  /* 0x00001df000077945 */ /* 0x000fe20003800200 */
[----:B------:R-:W3:Y:S01]  /*0050*/  S2R R16, SR_TID.X ;  /* 0x0000000000107919 */ /* 0x000ee20000002100 */
[----:B------:R-:W-:Y:S01]  /*0060*/  IMAD.MOV.U32 R24, RZ, RZ, RZ ;  /* 0x000000ffff187224 */ /* 0x000fe200078e00ff */
[----:B------:R-:W4:Y:S01]  /*0070*/  LDCU.U8 UR38, c[0x0][0x3a4] ;  /* 0x00007480ff2677ac */ /* 0x000f220008000000 */
[----:B------:R-:W-:Y:S01]  /*0080*/  IMAD.MOV.U32 R29, RZ, RZ, RZ ;  /* 0x000000ffff1d7224 */ /* 0x000fe200078e00ff */
        /* <DEDUP_REMOVED lines=26> */
.L_x_10950:
[----:B------:R-:W2:Y:S02]  /*0230*/  LDG.E.U8 R4, desc[UR36][R4.64] ;  /* 0x0000002404047981 */ /* 0x000ea4000c1e1100 */
[----:B--2---:R-:W-:Y:S01]  /*0240*/  I2FP.F32.U32 R24, R4 ;  /* 0x0000000400187245 */ /* 0x004fe20000201000 */
[----:B------:R-:W-:Y:S06]  /*0250*/  BRA `(.L_x_10952) ;  /* 0x0000000c00487947 */ /* 0x000fec0003800000 */
.L_x_10949:
[----:B------:R-:W-:-:S09]  /*0260*/  UISETP.NE.AND UP0, UPT, UR4, 0x2, UPT ;  /* 0x000000020400788c */ /* 0x000fd2000bf05270 */
[----:B------:R-:W-:Y:S05]  /*0270*/  BRA.U !UP0, `(.L_x_10953) ;  /* 0x0000000108287547 */ /* 0x000fea000b800000 */
[----:B------:R-:W-:-:S09]  /*0280*/  UISETP.NE.AND UP0, UPT, UR4, 0x3, UPT ;  /* 0x000000030400788c */ /* 0x000fd2000bf05270 */
[----:B------:R-:W-:Y:S05]  /*0290*/  BRA.U !UP0, `(.L_x_10954) ;  /* 0x0000000108147547 */ /* 0x000fea000b800000 */
[----:B------:R-:W-:-:S09]  /*02a0*/  UISETP.NE.AND UP0, UPT, UR4, 0x4, UPT ;  /* 0x000000040400788c */ /* 0x000fd2000bf05270 */
[----:B------:R-:W-:Y:S05]  /*02b0*/  BRA.U UP0, `(.L_x_10951) ;  /* 0x0000000900b47547 */ /* 0x000fea000b800000 */
[----:B------:R-:W2:Y:S02]  /*02c0*/  LDG.E.64 R24, desc[UR36][R4.64] ;  /* 0x0000002404187981 */ /* 0x000ea4000c1e1b00 */
[----:B--2---:R0:W1:Y:S02]  /*02d0*/  I2F.S64 R24, R24 ;  /* 0x0000001800187312 */ /* 0x0040640000301400 */
[----:B01----:R-:W-:Y:S05]  /*02e0*/  BRA `(.L_x_10952) ;  /* 0x0000000c00247947 */ /* 0x003fea0003800000 */
.L_x_10954:
[----:B------:R-:W2:Y:S02]  /*02f0*/  LDG.E R4, desc[UR36][R4.64] ;  /* 0x0000002404047981 */ /* 0x000ea4000c1e1900 */
[----:B--2---:R-:W-:Y:S01]  /*0300*/  I2FP.F32.S32 R24, R4 ;  /* 0x0000000400187245 */ /* 0x004fe20000201400 */
[----:B------:R-:W-:Y:S06]  /*0310*/  BRA `(.L_x_10952) ;  /* 0x0000000c00187947 */ /* 0x000fec0003800000 */
.L_x_10953:
[----:B------:R-:W2:Y:S02]  /*0320*/  LDG.E.U16 R4, desc[UR36][R4.64] ;  /* 0x0000002404047981 */ /* 0x000ea4000c1e1500 */
[----:B--2---:R0:W1:Y:S01]  /*0330*/  I2F.S16 R24, R4 ;  /* 0x0000000400187306 */ /* 0x0040620000101400 */
[----:B------:R-:W-:Y:S05]  /*0340*/  BRA `(.L_x_10952) ;  /* 0x0000000c000c7947 */ /* 0x000fea0003800000 */
.L_x_10948:
        /* <DEDUP_REMOVED lines=8> */
.L_x_10956:
[----:B------:R-:W2:Y:S02]  /*03d0*/  LDG.E.U16 R4, desc[UR36][R4.64] ;  /* 0x0000002404047981 */ /* 0x000ea4000c1e1500 */
[----:B--2---:R-:W-:Y:S01]  /*03e0*/  HADD2.F32 R24, -RZ, R4.H0_H0 ;  /* 0x20000004ff187230 */ /* 0x004fe20000004100 */
[----:B------:R-:W-:Y:S06]  /*03f0*/  BRA `(.L_x_10952) ;  /* 0x0000000800e07947 */ /* 0x000fec0003800000 */
.L_x_10955:
        /* <DEDUP_REMOVED lines=8> */
.L_x_10958:
[----:B------:R-:W2:Y:S02]  /*0480*/  LDG.E.U16 R4, desc[UR36][R4.64] ;  /* 0x0000002404047981 */ /* 0x000ea4000c1e1500 */
[----:B--2---:R-:W-:Y:S01]  /*0490*/  HADD2.F32 R24, -RZ, R4.H0_H0 ;  /* 0x20000004ff187230 */ /* 0x004fe20000004100 */
[----:B------:R-:W-:Y:S06]  /*04a0*/  BRA `(.L_x_10952) ;  /* 0x0000000800b47947 */ /* 0x000fec0003800000 */
.L_x_10957:
        /* <DEDUP_REMOVED lines=11> */
.L_x_10947:
        /* <DEDUP_REMOVED lines=12> */
.L_x_10961:
        /* <DEDUP_REMOVED lines=11> */
.L_x_10960:
        /* <DEDUP_REMOVED lines=25> */
.L_x_10963:
        /* <DEDUP_REMOVED lines=13> */
.L_x_10962:
[----:B------:R-:W2:Y:S02]  /*0930*/  LDG.E.U16 R4, desc[UR36][R4.64] ;  /* 0x0000002404047981 */ /* 0x000ea4000c1e1500 */
[----:B--2---:R-:W-:Y:S01]  /*0940*/  IMAD.U32 R24, R4, 0x10000, RZ ;  /* 0x0001000004187824 */ /* 0x004fe200078e00ff */
[----:B------:R-:W-:Y:S06]  /*0950*/  BRA `(.L_x_10952) ;  /* 0x0000000400887947 */ /* 0x000fec0003800000 */
.L_x_10959:
        /* <DEDUP_REMOVED lines=11> */
.L_x_10966:
        /* <DEDUP_REMOVED lines=20> */
.L_x_10968:
[----:B------:R-:W-:Y:S05]  /*0b50*/  BSYNC.RECONVERGENT B0 ;  /* 0x0000000000007941 */ /* 0x000fea0003800200 */
.L_x_10967:
[----:B------:R-:W-:Y:S01]  /*0b60*/  IMAD.SHL.U32 R0, R0, 0x100000, RZ ;  /* 0x0010000000007824 */ /* 0x000fe200078e00ff */
[----:B------:R-:W-:-:S04]  /*0b70*/  LEA R3, R3, 0x3b800000, 0x17 ;  /* 0x3b80000003037811 */ /* 0x000fc800078eb8ff */
[----:B------:R-:W-:Y:S01]  /*0b80*/  LOP3.LUT R24, R3, R0, R7, 0xfe, !PT ;  /* 0x0000000003187212 */ /* 0x000fe200078efe07 */
[----:B------:R-:W-:Y:S06]  /*0b90*/  BRA `(.L_x_10952) ;  /* 0x0000000000f87947 */ /* 0x000fec0003800000 */
.L_x_10965:
        /* <DEDUP_REMOVED lines=20> */
.L_x_10970:
[----:B------:R-:W-:Y:S05]  /*0ce0*/  BSYNC.RECONVERGENT B0 ;  /* 0x0000000000007941 */ /* 0x000fea0003800200 */
.L_x_10969:
[----:B------:R-:W-:Y:S01]  /*0cf0*/  IMAD.SHL.U32 R0, R0, 0x200000, RZ ;  /* 0x0020000000007824 */ /* 0x000fe200078e00ff */
[----:B------:R-:W-:-:S04]  /*0d00*/  LEA R3, R3, 0x37800000, 0x17 ;  /* 0x3780000003037811 */ /* 0x000fc800078eb8ff */
[----:B------:R-:W-:Y:S01]  /*0d10*/  LOP3.LUT R24, R3, R0, R7, 0xfe, !PT ;  /* 0x0000000003187212 */ /* 0x000fe200078efe07 */
[----:B------:R-:W-:Y:S06]  /*0d20*/  BRA `(.L_x_10952) ;  /* 0x0000000000947947 */ /* 0x000fec0003800000 */
.L_x_10964:
[----:B------:R-:W-:-:S09]  /*0d30*/  UISETP.NE.AND UP0, UPT, UR4, 0x1c, UPT ;  /* 0x0000001c0400788c */ /* 0x000fd2000bf05270 */
[----:B------:R-:W-:Y:S05]  /*0d40*/  BRA.U !UP0, `(.L_x_10971) ;  /* 0x0000000108847547 */ /* 0x000fea000b800000 */
[----:B------:R-:W-:-:S09]  /*0d50*/  UISETP.NE.AND UP0, UPT, UR4, 0x1d, UPT ;  /* 0x0000001d0400788c */ /* 0x000fd2000bf05270 */
[----:B------:R-:W-:Y:S05]  /*0d60*/  BRA.U !UP0, `(.L_x_10972) ;  /* 0x0000000108707547 */ /* 0x000fea000b800000 */
[----:B------:R-:W-:-:S09]  /*0d70*/  UISETP.NE.AND UP0, UPT, UR4, 0x2c, UPT ;  /* 0x0000002c0400788c */ /* 0x000fd2000bf05270 */
[----:B------:R-:W-:Y:S05]  /*0d80*/  BRA.U !UP0, `(.L_x_10973) ;  /* 0x0000000108487547 */ /* 0x000fea000b800000 */
.L_x_10951:
        /* <DEDUP_REMOVED lines=16> */
.L_x_10974:
[----:B------:R-:W-:Y:S01]  /*0e90*/  IMAD.MOV.U32 R24, RZ, RZ, RZ ;  /* 0x000000ffff187224 */ /* 0x000fe200078e00ff */
[----:B------:R-:W-:Y:S06]  /*0ea0*/  BRA `(.L_x_10952) ;  /* 0x0000000000347947 */ /* 0x000fec0003800000 */
.L_x_10973:
        /* <DEDUP_REMOVED lines=8> */
.L_x_10972:
[----:B------:R-:W2:Y:S02]  /*0f30*/  LDG.E.64 R24, desc[UR36][R4.64] ;  /* 0x0000002404187981 */ /* 0x000ea4000c1e1b00 */
[----:B--2---:R0:W1:Y:S02]  /*0f40*/  I2F.U64 R24, R24 ;  /* 0x0000001800187312 */ /* 0x0040640000301000 */
[----:B01----:R-:W-:Y:S05]  /*0f50*/  BRA `(.L_x_10952) ;  /* 0x0000000000087947 */ /* 0x003fea0003800000 */
.L_x_10971:
[----:B------:R-:W2:Y:S02]  /*0f60*/  LDG.E R4, desc[UR36][R4.64] ;  /* 0x0000002404047981 */ /* 0x000ea4000c1e1900 */
[----:B--2---:R-:W-:-:S07]  /*0f70*/  I2FP.F32.U32 R24, R4 ;  /* 0x0000000400187245 */ /* 0x004fce0000201000 */
.L_x_10952:
[----:B------:R-:W-:Y:S05]  /*0f80*/  BSYNC.RECONVERGENT B6 ;  /* 0x0000000000067941 */ /* 0x000fea0003800200 */
.L_x_10946:
        /* <DEDUP_REMOVED lines=20> */
.L_x_10979:
[----:B------:R-:W2:Y:S02]  /*10d0*/  LDG.E.U8 R4, desc[UR36][R4.64] ;  /* 0x0000002404047981 */ /* 0x000ea4000c1e1100 */
[----:B--2---:R-:W-:Y:S01]  /*10e0*/  I2FP.F32.U32 R29, R4 ;  /* 0x00000004001d7245 */ /* 0x004fe20000201000 */
[----:B------:R-:W-:Y:S06]  /*10f0*/  BRA `(.L_x_10981) ;  /* 0x0000000c00447947 */ /* 0x000fec0003800000 */
.L_x_10978:
        /* <DEDUP_REMOVED lines=9> */
.L_x_10983:
[----:B------:R-:W2:Y:S02]  /*1190*/  LDG.E R4, desc[UR36][R4.64] ;  /* 0x0000002404047981 */ /* 0x000ea4000c1e1900 */
[----:B--2---:R-:W-:Y:S01]  /*11a0*/  I2FP.F32.S32 R29, R4 ;  /* 0x00000004001d7245 */ /* 0x004fe20000201400 */
[----:B------:R-:W-:Y:S06]  /*11b0*/  BRA `(.L_x_10981) ;  /* 0x0000000c00147947 */ /* 0x000fec0003800000 */
.L_x_10982:
[----:B------:R-:W2:Y:S02]  /*11c0*/  LDG.E.U16 R4, desc[UR36][R4.64] ;  /* 0x0000002404047981 */ /* 0x000ea4000c1e1500 */
[----:B--2---:R4:W0:Y:S01]  /*11d0*/  I2F.S16 R29, R4 ;  /* 0x00000004001d7306 */ /* 0x0048220000101400 */
[----:B------:R-:W-:Y:S05]  /*11e0*/  BRA `(.L_x_10981) ;  /* 0x0000000c00087947 */ /* 0x000fea0003800000 */
.L_x_10977:
        /* <DEDUP_REMOVED lines=8> */
.L_x_10985:
[----:B------:R-:W2:Y:S02]  /*1270*/  LDG.E.U16 R4, desc[UR36][R4.64] ;  /* 0x0000002404047981 */ /* 0x000ea4000c1e1500 */
[----:B--2---:R-:W-:Y:S01]  /*1280*/  HADD2.F32 R29, -RZ, R4.H0_H0 ;  /* 0x20000004ff1d7230 */ /* 0x004fe20000004100 */
[----:B------:R-:W-:Y:S06]  /*1290*/  BRA `(.L_x_10981) ;  /* 0x0000000800dc7947 */ /* 0x000fec0003800000 */
.L_x_10984:
        /* <DEDUP_REMOVED lines=8> */
.L_x_10987:
[----:B------:R-:W2:Y:S02]  /*1320*/  LDG.E.U16 R4, desc[UR36][R4.64] ;  /* 0x0000002404047981 */ /* 0x000ea4000c1e1500 */
[----:B--2---:R-:W-:Y:S01]  /*1330*/  HADD2.F32 R29, -RZ, R4.H0_H0 ;  /* 0x20000004ff1d7230 */ /* 0x004fe20000004100 */
[----:B------:R-:W-:Y:S06]  /*1340*/  BRA `(.L_x_10981) ;  /* 0x0000000800b07947 */ /* 0x000fec0003800000 */
.L_x_10986:
        /* <DEDUP_REMOVED lines=11> */
.L_x_10976:
        /* <DEDUP_REMOVED lines=12> */
.L_x_10990:
        /* <DEDUP_REMOVED lines=11> */
.L_x_10989:
        /* <DEDUP_REMOVED lines=25> */
.L_x_10992:
[----:B------:R-:W2:Y:S02]  /*1700*/  LDG.E.U8 R4, desc[UR36][R4.64] ;  /* 0x0000002404047981 */ /* 0x000ea4000c1e1100 */
[C---:B--2---:R-:W-:Y:S02]  /*1710*/  IMAD.SHL.U32 R3, R4.reuse, 0x2000000, RZ ;  /* 0x0200000004037824 */ /* 0x044fe400078e00ff */
[----:B------:R-:W-:-:S03]  /*1720*/  IMAD.SHL.U32 R6, R4, 0x100, RZ ;  /* 0x0000010004067824 */ /* 0x000fc600078e00ff */
        /* <DEDUP_REMOVED lines=9> */
.L_x_10991:
[----:B------:R-:W2:Y:S02]  /*17c0*/  LDG.E.U16 R4, desc[UR36][R4.64] ;  /* 0x0000002404047981 */ /* 0x000ea4000c1e1500 */
[----:B--2---:R-:W-:Y:S01]  /*17d0*/  IMAD.U32 R29, R4, 0x10000, RZ ;  /* 0x00010000041d7824 */ /* 0x004fe200078e00ff */
[----:B------:R-:W-:Y:S06]  /*17e0*/  BRA `(.L_x_10981) ;  /* 0x0000000400887947 */ /* 0x000fec0003800000 */
.L_x_10988:
        /* <DEDUP_REMOVED lines=11> */
.L_x_10995:
        /* <DEDUP_REMOVED lines=20> */
.L_x_10997:
[----:B------:R-:W-:Y:S05]  /*19e0*/  BSYNC.RECONVERGENT B0 ;  /* 0x0000000000007941 */ /* 0x000fea0003800200 */
.L_x_10996:
[----:B------:R-:W-:Y:S01]  /*19f0*/  IMAD.SHL.U32 R0, R0, 0x100000, RZ ;  /* 0x0010000000007824 */ /* 0x000fe200078e00ff */
[----:B------:R-:W-:-:S04]  /*1a00*/  LEA R3, R3, 0x3b800000, 0x17 ;  /* 0x3b80000003037811 */ /* 0x000fc800078eb8ff */
[----:B------:R-:W-:Y:S01]  /*1a10*/  LOP3.LUT R29, R3, R0, R29, 0xfe, !PT ;  /* 0x00000000031d7212 */ /* 0x000fe200078efe1d */
[----:B------:R-:W-:Y:S06]  /*1a20*/  BRA `(.L_x_10981) ;  /* 0x0000000000f87947 */ /* 0x000fec0003800000 */
.L_x_10994:
        /* <DEDUP_REMOVED lines=20> */
.L_x_10999:
[----:B------:R-:W-:Y:S05]  /*1b70*/  BSYNC.RECONVERGENT B0 ;  /* 0x0000000000007941 */ /* 0x000fea0003800200 */
.L_x_10998:
[----:B------:R-:W-:Y:S01]  /*1b80*/  IMAD.SHL.U32 R0, R0, 0x200000, RZ ;  /* 0x0020000000007824 */ /* 0x000fe200078e00ff */
[----:B------:R-:W-:-:S04]  /*1b90*/  LEA R3, R3, 0x37800000, 0x17 ;  /* 0x3780000003037811 */ /* 0x000fc800078eb8ff */
[----:B------:R-:W-:Y:S01]  /*1ba0*/  LOP3.LUT R29, R3, R0, R29, 0xfe, !PT ;  /* 0x00000000031d7212 */ /* 0x000fe200078efe1d */
[----:B------:R-:W-:Y:S06]  /*1bb0*/  BRA `(.L_x_10981) ;  /* 0x0000000000947947 */ /* 0x000fec0003800000 */
.L_x_10993:
[----:B------:R-:W-:-:S09]  /*1bc0*/  UISETP.NE.AND UP0, UPT, UR4, 0x1c, UPT ;  /* 0x0000001c0400788c */ /* 0x000fd2000bf05270 */
[----:B------:R-:W-:Y:S05]  /*1bd0*/  BRA.U !UP0, `(.L_x_11000) ;  /* 0x0000000108847547 */ /* 0x000fea000b800000 */
[----:B------:R-:W-:-:S09]  /*1be0*/  UISETP.NE.AND UP0, UPT, UR4, 0x1d, UPT ;  /* 0x0000001d0400788c */ /* 0x000fd2000bf05270 */
[----:B------:R-:W-:Y:S05]  /*1bf0*/  BRA.U !UP0, `(.L_x_11001) ;  /* 0x0000000108707547 */ /* 0x000fea000b800000 */
[----:B------:R-:W-:-:S09]  /*1c00*/  UISETP.NE.AND UP0, UPT, UR4, 0x2c, UPT ;  /* 0x0000002c0400788c */ /* 0x000fd2000bf05270 */
[----:B------:R-:W-:Y:S05]  /*1c10*/  BRA.U !UP0, `(.L_x_11002) ;  /* 0x0000000108487547 */ /* 0x000fea000b800000 */
.L_x_10980:
        /* <DEDUP_REMOVED lines=16> */
.L_x_11003:
[----:B------:R-:W-:Y:S01]  /*1d20*/  IMAD.MOV.U32 R29, RZ, RZ, RZ ;  /* 0x000000ffff1d7224 */ /* 0x000fe200078e00ff */
[----:B------:R-:W-:Y:S06]  /*1d30*/  BRA `(.L_x_10981) ;  /* 0x0000000000347947 */ /* 0x000fec0003800000 */
.L_x_11002:
        /* <DEDUP_REMOVED lines=8> */
.L_x_11001:
[----:B------:R-:W2:Y:S02]  /*1dc0*/  LDG.E.64 R4, desc[UR36][R4.64] ;  /* 0x0000002404047981 */ /* 0x000ea4000c1e1b00 */
[----:B--2---:R0:W2:Y:S02]  /*1dd0*/  I2F.U64 R29, R4 ;  /* 0x00000004001d7312 */ /* 0x0040a40000301000 */
[----:B0-2---:R-:W-:Y:S05]  /*1de0*/  BRA `(.L_x_10981) ;  /* 0x0000000000087947 */ /* 0x005fea0003800000 */
.L_x_11000:
[----:B------:R-:W2:Y:S02]  /*1df0*/  LDG.E R4, desc[UR36][R4.64] ;  /* 0x0000002404047981 */ /* 0x000ea4000c1e1900 */
[----:B--2---:R-:W-:-:S07]  /*1e00*/  I2FP.F32.U32 R29, R4 ;  /* 0x00000004001d7245 */ /* 0x004fce0000201000 */
.L_x_10981:
[----:B------:R-:W-:Y:S05]  /*1e10*/  BSYNC.RECONVERGENT B6 ;  /* 0x0000000000067941 */ /* 0x000fea0003800200 */
.L_x_10975:
[----:B------:R-:W-:-:S07]  /*1e20*/  VIADD R16, R19, 0x80 ;  /* 0x0000008013107836 */ /* 0x000fce0000000000 */
.L_x_10945:
[----:B------:R-:W-:Y:S05]  /*1e30*/  BSYNC.RECONVERGENT B7 ;  /* 0x0000000000077941 */ /* 0x000fea0003800200 */
.L_x_10944:
[----:B------:R-:W-:Y:S01]  /*1e40*/  ISETP.GE.AND P0, PT, R16, R17, PT ;  /* 0x000000111000720c */ /* 0x000fe20003f06270 */
[----:B------:R-:W-:Y:S01]  /*1e50*/  BSSY.RECONVERGENT B7, `(.L_x_11004) ;  /* 0x00001d9000077945 */ /* 0x000fe20003800200 */
[----:B------:R-:W-:Y:S02]  /*1e60*/  IMAD.MOV.U32 R22, RZ, RZ, RZ ;  /* 0x000000ffff167224 */ /* 0x000fe400078e00ff */
[----:B------:R-:W-:-:S09]  /*1e70*/  IMAD.MOV.U32 R25, RZ, RZ, RZ ;  /* 0x000000ffff197224 */ /* 0x000fd200078e00ff */
        /* <DEDUP_REMOVED lines=22> */
.L_x_11010:
[----:B------:R-:W2:Y:S02]  /*1fe0*/  LDG.E.U8 R4, desc[UR36][R4.64] ;  /* 0x0000002404047981 */ /* 0x000ea4000c1e1100 */
[----:B--2---:R-:W-:Y:S01]  /*1ff0*/  I2FP.F32.U32 R22, R4 ;  /* 0x0000000400167245 */ /* 0x004fe20000201000 */
[----:B------:R-:W-:Y:S06]  /*2000*/  BRA `(.L_x_11012) ;  /* 0x0000000c00487947 */ /* 0x000fec0003800000 */
.L_x_11009:
        /* <DEDUP_REMOVED lines=9> */
.L_x_11014:
[----:B------:R-:W2:Y:S02]  /*20a0*/  LDG.E R4, desc[UR36][R4.64] ;  /* 0x0000002404047981 */ /* 0x000ea4000c1e1900 */
[----:B--2---:R-:W-:Y:S01]  /*20b0*/  I2FP.F32.S32 R22, R4 ;  /* 0x0000000400167245 */ /* 0x004fe20000201400 */
[----:B------:R-:W-:Y:S06]  /*20c0*/  BRA `(.L_x_11012) ;  /* 0x0000000c00187947 */ /* 0x000fec0003800000 */
.L_x_11013:
[----:B------:R-:W2:Y:S02]  /*20d0*/  LDG.E.U16 R4, desc[UR36][R4.64] ;  /* 0x0000002404047981 */ /* 0x000ea4000c1e1500 */
[----:B--2---:R0:W2:Y:S01]  /*20e0*/  I2F.S16 R22, R4 ;  /* 0x0000000400167306 */ /* 0x0040a20000101400 */
[----:B------:R-:W-:Y:S05]  /*20f0*/  BRA `(.L_x_11012) ;  /* 0x0000000c000c7947 */ /* 0x000fea0003800000 */
.L_x_11008:
        /* <DEDUP_REMOVED lines=8> */
.L_x_11016:
[----:B------:R-:W2:Y:S02]  /*2180*/  LDG.E.U16 R4, desc[UR36][R4.64] ;  /* 0x0000002404047981 */ /* 0x000ea4000c1e1500 */
[----:B--2---:R-:W-:Y:S01]  /*2190*/  HADD2.F32 R22, -RZ, R4.H0_H0 ;  /* 0x20000004ff167230 */ /* 0x004fe20000004100 */
[----:B------:R-:W-:Y:S06]  /*21a0*/  BRA `(.L_x_11012) ;  /* 0x0000000800e07947 */ /* 0x000fec0003800000 */
.L_x_11015:
        /* <DEDUP_REMOVED lines=8> */
.L_x_11018:
[----:B------:R-:W2:Y:S02]  /*2230*/  LDG.E.U16 R4, desc[UR36][R4.64] ;  /* 0x0000002404047981 */ /* 0x000ea4000c1e1500 */
[----:B--2---:R-:W-:Y:S01]  /*2240*/  HADD2.F32 R22, -RZ, R4.H0_H0 ;  /* 0x20000004ff167230 */ /* 0x004fe20000004100 */
[----:B------:R-:W-:Y:S06]  /*2250*/  BRA `(.L_x_11012) ;  /* 0x0000000800b47947 */ /* 0x000fec0003800000 */
.L_x_11017:
        /* <DEDUP_REMOVED lines=11> */
.L_x_11007:
        /* <DEDUP_REMOVED lines=12> */
.L_x_11021:
        /* <DEDUP_REMOVED lines=11> */
.L_x_11020:
        /* <DEDUP_REMOVED lines=25> */
.L_x_11023:
        /* <DEDUP_REMOVED lines=13> */
.L_x_11022:
[----:B------:R-:W2:Y:S02]  /*26e0*/  LDG.E.U16 R4, desc[UR36][R4.64] ;  /* 0x0000002404047981 */ /* 0x000ea4000c1e1500 */
[----:B--2---:R-:W-:Y:S01]  /*26f0*/  IMAD.U32 R22, R4, 0x10000, RZ ;  /* 0x0001000004167824 */ /* 0x004fe200078e00ff */
[----:B------:R-:W-:Y:S06]  /*2700*/  BRA `(.L_x_11012) ;  /* 0x0000000400887947 */ /* 0x000fec0003800000 */
.L_x_11019:
        /* <DEDUP_REMOVED lines=11> */
.L_x_11026:
        /* <DEDUP_REMOVED lines=20> */
.L_x_11028:
[----:B------:R-:W-:Y:S05]  /*2900*/  BSYNC.RECONVERGENT B0 ;  /* 0x0000000000007941 */ /* 0x000fea0003800200 */
.L_x_11027:
[----:B------:R-:W-:Y:S01]  /*2910*/  IMAD.SHL.U32 R0, R0, 0x100000, RZ ;  /* 0x0010000000007824 */ /* 0x000fe200078e00ff */
[----:B------:R-:W-:-:S04]  /*2920*/  LEA R3, R3, 0x3b800000, 0x17 ;  /* 0x3b80000003037811 */ /* 0x000fc800078eb8ff */
[----:B------:R-:W-:Y:S01]  /*2930*/  LOP3.LUT R22, R3, R0, R7, 0xfe, !PT ;  /* 0x0000000003167212 */ /* 0x000fe200078efe07 */
[----:B------:R-:W-:Y:S06]  /*2940*/  BRA `(.L_x_11012) ;  /* 0x0000000000f87947 */ /* 0x000fec0003800000 */
.L_x_11025:
        /* <DEDUP_REMOVED lines=20> */
.L_x_11030:
[----:B------:R-:W-:Y:S05]  /*2a90*/  BSYNC.RECONVERGENT B0 ;  /* 0x0000000000007941 */ /* 0x000fea0003800200 */
.L_x_11029:
[----:B------:R-:W-:Y:S01]  /*2aa0*/  IMAD.SHL.U32 R0, R0, 0x200000, RZ ;  /* 0x0020000000007824 */ /* 0x000fe200078e00ff */
[----:B------:R-:W-:-:S04]  /*2ab0*/  LEA R3, R3, 0x37800000, 0x17 ;  /* 0x3780000003037811 */ /* 0x000fc800078eb8ff */
[----:B------:R-:W-:Y:S01]  /*2ac0*/  LOP3.LUT R22, R3, R0, R7, 0xfe, !PT ;  /* 0x0000000003167212 */ /* 0x000fe200078efe07 */
[----:B------:R-:W-:Y:S06]  /*2ad0*/  BRA `(.L_x_11012) ;  /* 0x0000000000947947 */ /* 0x000fec0003800000 */
.L_x_11024:
        /* <DEDUP_REMOVED lines=14> */
.L_x_11011:
        /* <DEDUP_REMOVED lines=16> */
.L_x_11033:
[----:B------:R-:W-:Y:S01]  /*2cc0*/  IMAD.MOV.U32 R22, RZ, RZ, RZ ;  /* 0x000000ffff167224 */ /* 0x000fe200078e00ff */
[----:B------:R-:W-:Y:S06]  /*2cd0*/  BRA `(.L_x_11012) ;  /* 0x0000000000147947 */ /* 0x000fec0003800000 */
.L_x_11032:
[----:B------:R-:W2:Y:S02]  /*2ce0*/  LDG.E.64 R22, desc[UR36][R4.64] ;  /* 0x0000002404167981 */ /* 0x000ea4000c1e1b00 */
[----:B--2---:R0:W2:Y:S02]  /*2cf0*/  I2F.U64 R22, R22 ;  /* 0x0000001600167312 */ /* 0x0040a40000301000 */
[----:B0-2---:R-:W-:Y:S05]  /*2d00*/  BRA `(.L_x_11012) ;  /* 0x0000000000087947 */ /* 0x005fea0003800000 */
.L_x_11031:
[----:B------:R-:W2:Y:S02]  /*2d10*/  LDG.E R4, desc[UR36][R4.64] ;  /* 0x0000002404047981 */ /* 0x000ea4000c1e1900 */
[----:B--2---:R-:W-:-:S07]  /*2d20*/  I2FP.F32.U32 R22, R4 ;  /* 0x0000000400167245 */ /* 0x004fce0000201000 */
.L_x_11012:
[----:B------:R-:W-:Y:S05]  /*2d30*/  BSYNC.RECONVERGENT B6 ;  /* 0x0000000000067941 */ /* 0x000fea0003800200 */
.L_x_11006:
        /* <DEDUP_REMOVED lines=20> */
.L_x_11038:
[----:B------:R-:W2:Y:S02]  /*2e80*/  LDG.E.U8 R4, desc[UR36][R4.64] ;  /* 0x0000002404047981 */ /* 0x000ea4000c1e1100 */
[----:B--2---:R-:W-:Y:S01]  /*2e90*/  I2FP.F32.U32 R25, R4 ;  /* 0x0000000400197245 */ /* 0x004fe20000201000 */
[----:B------:R-:W-:Y:S06]  /*2ea0*/  BRA `(.L_x_11040) ;  /* 0x0000000c00447947 */ /* 0x000fec0003800000 */
.L_x_11037:
        /* <DEDUP_REMOVED lines=9> */
.L_x_11042:
[----:B------:R-:W2:Y:S02]  /*2f40*/  LDG.E R4, desc[UR36][R4.64] ;  /* 0x0000002404047981 */ /* 0x000ea4000c1e1900 */
[----:B--2---:R-:W-:Y:S01]  /*2f50*/  I2FP.F32.S32 R25, R4 ;  /* 0x0000000400197245 */ /* 0x004fe20000201400 */
[----:B------:R-:W-:Y:S06]  /*2f60*/  BRA `(.L_x_11040) ;  /* 0x0000000c00147947 */ /* 0x000fec0003800000 */
.L_x_11041:
[----:B------:R-:W2:Y:S02]  /*2f70*/  LDG.E.U16 R4, desc[UR36][R4.64] ;  /* 0x0000002404047981 */ /* 0x000ea4000c1e1500 */
[----:B--2---:R4:W0:Y:S01]  /*2f80*/  I2F.S16 R25, R4 ;  /* 0x0000000400197306 */ /* 0x0048220000101400 */
[----:B------:R-:W-:Y:S05]  /*2f90*/  BRA `(.L_x_11040) ;  /* 0x0000000c00087947 */ /* 0x000fea0003800000 */
.L_x_11036:
        /* <DEDUP_REMOVED lines=8> */
.L_x_11044:
[----:B------:R-:W2:Y:S02]  /*3020*/  LDG.E.U16 R4, desc[UR36][R4.64] ;  /* 0x0000002404047981 */ /* 0x000ea4000c1e1500 */
[----:B--2---:R-:W-:Y:S01]  /*3030*/  HADD2.F32 R25, -RZ, R4.H0_H0 ;  /* 0x20000004ff197230 */ /* 0x004fe20000004100 */
[----:B------:R-:W-:Y:S06]  /*3040*/  BRA `(.L_x_11040) ;  /* 0x0000000800dc7947 */ /* 0x000fec0003800000 */
.L_x_11043:
        /* <DEDUP_REMOVED lines=8> */
.L_x_11046:
[----:B------:R-:W2:Y:S02]  /*30d0*/  LDG.E.U16 R4, desc[UR36][R4.64] ;  /* 0x0000002404047981 */ /* 0x000ea4000c1e1500 */
[----:B--2---:R-:W-:Y:S01]  /*30e0*/  HADD2.F32 R25, -RZ, R4.H0_H0 ;  /* 0x20000004ff197230 */ /* 0x004fe20000004100 */
[----:B------:R-:W-:Y:S06]  /*30f0*/  BRA `(.L_x_11040) ;  /* 0x0000000800b07947 */ /* 0x000fec0003800000 */
.L_x_11045:
        /* <DEDUP_REMOVED lines=11> */
.L_x_11035:
        /* <DEDUP_REMOVED lines=12> */
.L_x_11049:
        /* <DEDUP_REMOVED lines=11> */
.L_x_11048:
        /* <DEDUP_REMOVED lines=25> */
.L_x_11051:
        /* <DEDUP_REMOVED lines=12> */
.L_x_11050:
[----:B------:R-:W2:Y:S02]  /*3570*/  LDG.E.U16 R4, desc[UR36][R4.64] ;  /* 0x0000002404047981 */ /* 0x000ea4000c1e1500 */
[----:B--2---:R-:W-:Y:S01]  /*3580*/  IMAD.U32 R25, R4, 0x10000, RZ ;  /* 0x0001000004197824 */ /* 0x004fe200078e00ff */
[----:B------:R-:W-:Y:S06]  /*3590*/  BRA `(.L_x_11040) ;  /* 0x0000000400887947 */ /* 0x000fec0003800000 */
.L_x_11047:
        /* <DEDUP_REMOVED lines=11> */
.L_x_11054:
        /* <DEDUP_REMOVED lines=20> */
.L_x_11056:
[----:B------:R-:W-:Y:S05]  /*3790*/  BSYNC.RECONVERGENT B0 ;  /* 0x0000000000007941 */ /* 0x000fea0003800200 */
.L_x_11055:
[----:B------:R-:W-:Y:S01]  /*37a0*/  IMAD.SHL.U32 R0, R0, 0x100000, RZ ;  /* 0x0010000000007824 */ /* 0x000fe200078e00ff */
[----:B------:R-:W-:-:S04]  /*37b0*/  LEA R3, R3, 0x3b800000, 0x17 ;  /* 0x3b80000003037811 */ /* 0x000fc800078eb8ff */
[----:B------:R-:W-:Y:S01]  /*37c0*/  LOP3.LUT R25, R3, R0, R25, 0xfe, !PT ;  /* 0x0000000003197212 */ /* 0x000fe200078efe19 */
[----:B------:R-:W-:Y:S06]  /*37d0*/  BRA `(.L_x_11040) ;  /* 0x0000000000f87947 */ /* 0x000fec0003800000 */
.L_x_11053:
        /* <DEDUP_REMOVED lines=20> */
.L_x_11058:
[----:B------:R-:W-:Y:S05]  /*3920*/  BSYNC.RECONVERGENT B0 ;  /* 0x0000000000007941 */ /* 0x000fea0003800200 */
.L_x_11057:
[----:B------:R-:W-:Y:S01]  /*3930*/  IMAD.SHL.U32 R0, R0, 0x200000, RZ ;  /* 0x0020000000007824 */ /* 0x000fe200078e00ff */
[----:B------:R-:W-:-:S04]  /*3940*/  LEA R3, R3, 0x37800000, 0x17 ;  /* 0x3780000003037811 */ /* 0x000fc800078eb8ff */
[----:B------:R-:W-:Y:S01]  /*3950*/  LOP3.LUT R25, R3, R0, R25, 0xfe, !PT ;  /* 0x0000000003197212 */ /* 0x000fe200078efe19 */
[----:B------:R-:W-:Y:S06]  /*3960*/  BRA `(.L_x_11040) ;  /* 0x0000000000947947 */ /* 0x000fec0003800000 */
.L_x_11052:
        /* <DEDUP_REMOVED lines=14> */
.L_x_11039:
        /* <DEDUP_REMOVED lines=16> */
.L_x_11061:
[----:B------:R-:W-:Y:S01]  /*3b50*/  IMAD.MOV.U32 R25, RZ, RZ, RZ ;  /* 0x000000ffff197224 */ /* 0x000fe200078e00ff */
[----:B------:R-:W-:Y:S06]  /*3b60*/  BRA `(.L_x_11040) ;  /* 0x0000000000147947 */ /* 0x000fec0003800000 */
.L_x_11060:
[----:B------:R-:W2:Y:S02]  /*3b70*/  LDG.E.64 R4, desc[UR36][R4.64] ;  /* 0x0000002404047981 */ /* 0x000ea4000c1e1b00 */
[----:B--2---:R0:W2:Y:S02]  /*3b80*/  I2F.U64 R25, R4 ;  /* 0x0000000400197312 */ /* 0x0040a40000301000 */
[----:B0-2---:R-:W-:Y:S05]  /*3b90*/  BRA `(.L_x_11040) ;  /* 0x0000000000087947 */ /* 0x005fea0003800000 */
.L_x_11059:
[----:B------:R-:W2:Y:S02]  /*3ba0*/  LDG.E R4, desc[UR36][R4.64] ;  /* 0x0000002404047981 */ /* 0x000ea4000c1e1900 */
[----:B--2---:R-:W-:-:S07]  /*3bb0*/  I2FP.F32.U32 R25, R4 ;  /* 0x0000000400197245 */ /* 0x004fce0000201000 */
.L_x_11040:
[----:B------:R-:W-:Y:S05]  /*3bc0*/  BSYNC.RECONVERGENT B6 ;  /* 0x0000000000067941 */ /* 0x000fea0003800200 */
.L_x_11034:
[----:B------:R-:W-:-:S07]  /*3bd0*/  VIADD R16, R16, 0x80 ;  /* 0x0000008010107836 */ /* 0x000fce0000000000 */
.L_x_11005:
[----:B------:R-:W-:Y:S05]  /*3be0*/  BSYNC.RECONVERGENT B7 ;  /* 0x0000000000077941 */ /* 0x000fea0003800200 */
.L_x_11004:
        /* <DEDUP_REMOVED lines=26> */
.L_x_11068:
[----:B------:R-:W2:Y:S02]  /*3d90*/  LDG.E.U8 R4, desc[UR36][R4.64] ;  /* 0x0000002404047981 */ /* 0x000ea4000c1e1100 */
[----:B--2---:R-:W-:Y:S01]  /*3da0*/  I2FP.F32.U32 R23, R4 ;  /* 0x0000000400177245 */ /* 0x004fe20000201000 */
[----:B------:R-:W-:Y:S06]  /*3db0*/  BRA `(.L_x_11070) ;  /* 0x0000000c00447947 */ /* 0x000fec0003800000 */
.L_x_11067:
        /* <DEDUP_REMOVED lines=9> */
.L_x_11072:
[----:B------:R-:W2:Y:S02]  /*3e50*/  LDG.E R4, desc[UR36][R4.64] ;  /* 0x0000002404047981 */ /* 0x000ea4000c1e1900 */
[----:B--2---:R-:W-:Y:S01]  /*3e60*/  I2FP.F32.S32 R23, R4 ;  /* 0x0000000400177245 */ /* 0x004fe20000201400 */
[----:B------:R-:W-:Y:S06]  /*3e70*/  BRA `(.L_x_11070) ;  /* 0x0000000c00147947 */ /* 0x000fec0003800000 */
.L_x_11071:
[----:B------:R-:W2:Y:S02]  /*3e80*/  LDG.E.U16 R4, desc[UR36][R4.64] ;  /* 0x0000002404047981 */ /* 0x000ea4000c1e1500 */
[----:B--2---:R0:W2:Y:S01]  /*3e90*/  I2F.S16 R23, R4 ;  /* 0x0000000400177306 */ /* 0x0040a20000101400 */
[----:B------:R-:W-:Y:S05]  /*3ea0*/  BRA `(.L_x_11070) ;  /* 0x0000000c00087947 */ /* 0x000fea0003800000 */
.L_x_11066:
        /* <DEDUP_REMOVED lines=8> */
.L_x_11074:
[----:B------:R-:W2:Y:S02]  /*3f30*/  LDG.E.U16 R4, desc[UR36][R4.64] ;  /* 0x0000002404047981 */ /* 0x000ea4000c1e1500 */
[----:B--2---:R-:W-:Y:S01]  /*3f40*/  HADD2.F32 R23, -RZ, R4.H0_H0 ;  /* 0x20000004ff177230 */ /* 0x004fe20000004100 */
[----:B------:R-:W-:Y:S06]  /*3f50*/  BRA `(.L_x_11070) ;  /* 0x0000000800dc7947 */ /* 0x000fec0003800000 */
.L_x_11073:
        /* <DEDUP_REMOVED lines=8> */
.L_x_11076:
[----:B------:R-:W2:Y:S02]  /*3fe0*/  LDG.E.U16 R4, desc[UR36][R4.64] ;  /* 0x0000002404047981 */ /* 0x000ea4000c1e1500 */
[----:B--2---:R-:W-:Y:S01]  /*3ff0*/  HADD2.F32 R23, -RZ, R4.H0_H0 ;  /* 0x20000004ff177230 */ /* 0x004fe20000004100 */
[----:B------:R-:W-:Y:S06]  /*4000*/  BRA `(.L_x_11070) ;  /* 0x0000000800b07947 */ /* 0x000fec0003800000 */
.L_x_11075:
        /* <DEDUP_REMOVED lines=11> */
.L_x_11065:
        /* <DEDUP_REMOVED lines=12> */
.L_x_11079:
        /* <DEDUP_REMOVED lines=11> */
.L_x_11078:
        /* <DEDUP_REMOVED lines=25> */
.L_x_11081:
        /* <DEDUP_REMOVED lines=12> */
.L_x_11080:
[----:B------:R-:W2:Y:S02]  /*4480*/  LDG.E.U16 R4, desc[UR36][R4.64] ;  /* 0x0000002404047981 */ /* 0x000ea4000c1e1500 */
[----:B--2---:R-:W-:Y:S01]  /*4490*/  IMAD.U32 R23, R4, 0x10000, RZ ;  /* 0x0001000004177824 */ /* 0x004fe200078e00ff */
[----:B------:R-:W-:Y:S06]  /*44a0*/  BRA `(.L_x_11070) ;  /* 0x0000000400887947 */ /* 0x000fec0003800000 */
.L_x_11077:
        /* <DEDUP_REMOVED lines=11> */
.L_x_11084:
        /* <DEDUP_REMOVED lines=20> */
.L_x_11086:
[----:B------:R-:W-:Y:S05]  /*46a0*/  BSYNC.RECONVERGENT B0 ;  /* 0x0000000000007941 */ /* 0x000fea0003800200 */
.L_x_11085:
[----:B------:R-:W-:Y:S01]  /*46b0*/  IMAD.SHL.U32 R0, R0, 0x100000, RZ ;  /* 0x0010000000007824 */ /* 0x000fe200078e00ff */
[----:B------:R-:W-:-:S04]  /*46c0*/  LEA R3, R3, 0x3b800000, 0x17 ;  /* 0x3b80000003037811 */ /* 0x000fc800078eb8ff */
[----:B------:R-:W-:Y:S01]  /*46d0*/  LOP3.LUT R23, R3, R0, R23, 0xfe, !PT ;  /* 0x0000000003177212 */ /* 0x000fe200078efe17 */
[----:B------:R-:W-:Y:S06]  /*46e0*/  BRA `(.L_x_11070) ;  /* 0x0000000000f87947 */ /* 0x000fec0003800000 */
.L_x_11083:
        /* <DEDUP_REMOVED lines=20> */
.L_x_11088:
[----:B------:R-:W-:Y:S05]  /*4830*/  BSYNC.RECONVERGENT B0 ;  /* 0x0000000000007941 */ /* 0x000fea0003800200 */
.L_x_11087:
[----:B------:R-:W-:Y:S01]  /*4840*/  IMAD.SHL.U32 R0, R0, 0x200000, RZ ;  /* 0x0020000000007824 */ /* 0x000fe200078e00ff */
[----:B------:R-:W-:-:S04]  /*4850*/  LEA R3, R3, 0x37800000, 0x17 ;  /* 0x3780000003037811 */ /* 0x000fc800078eb8ff */
[----:B------:R-:W-:Y:S01]  /*4860*/  LOP3.LUT R23, R3, R0, R23, 0xfe, !PT ;  /* 0x0000000003177212 */ /* 0x000fe200078efe17 */
[----:B------:R-:W-:Y:S06]  /*4870*/  BRA `(.L_x_11070) ;  /* 0x0000000000947947 */ /* 0x000fec0003800000 */
.L_x_11082:
        /* <DEDUP_REMOVED lines=14> */
.L_x_11069:
        /* <DEDUP_REMOVED lines=16> */
.L_x_11091:
[----:B------:R-:W-:Y:S01]  /*4a60*/  IMAD.MOV.U32 R23, RZ, RZ, RZ ;  /* 0x000000ffff177224 */ /* 0x000fe200078e00ff */
[----:B------:R-:W-:Y:S06]  /*4a70*/  BRA `(.L_x_11070) ;  /* 0x0000000000147947 */ /* 0x000fec0003800000 */
.L_x_11090:
[----:B------:R-:W2:Y:S02]  /*4a80*/  LDG.E.64 R4, desc[UR36][R4.64] ;  /* 0x0000002404047981 */ /* 0x000ea4000c1e1b00 */
[----:B--2---:R0:W2:Y:S02]  /*4a90*/  I2F.U64 R23, R4 ;  /* 0x0000000400177312 */ /* 0x0040a40000301000 */
[----:B0-2---:R-:W-:Y:S05]  /*4aa0*/  BRA `(.L_x_11070) ;  /* 0x0000000000087947 */ /* 0x005fea0003800000 */
.L_x_11089:
[----:B------:R-:W2:Y:S02]  /*4ab0*/  LDG.E R4, desc[UR36][R4.64] ;  /* 0x0000002404047981 */ /* 0x000ea4000c1e1900 */
[----:B--2---:R-:W-:-:S07]  /*4ac0*/  I2FP.F32.U32 R23, R4 ;  /* 0x0000000400177245 */ /* 0x004fce0000201000 */
.L_x_11070:
[----:B------:R-:W-:Y:S05]  /*4ad0*/  BSYNC.RECONVERGENT B6 ;  /* 0x0000000000067941 */ /* 0x000fea0003800200 */
.L_x_11064:
        /* <DEDUP_REMOVED lines=20> */
.L_x_11096:
[----:B------:R-:W4:Y:S02]  /*4c20*/  LDG.E.U8 R4, desc[UR36][R4.64] ;  /* 0x0000002404047981 */ /* 0x000f24000c1e1100 */
[----:B----4-:R-:W-:Y:S01]  /*4c30*/  I2FP.F32.U32 R27, R4 ;  /* 0x00000004001b7245 */ /* 0x010fe20000201000 */
[----:B------:R-:W-:Y:S06]  /*4c40*/  BRA `(.L_x_11098) ;  /* 0x0000000c00447947 */ /* 0x000fec0003800000 */
.L_x_11095:
        /* <DEDUP_REMOVED lines=9> */
.L_x_11100:
[----:B------:R-:W4:Y:S02]  /*4ce0*/  LDG.E R4, desc[UR36][R4.64] ;  /* 0x0000002404047981 */ /* 0x000f24000c1e1900 */
[----:B----4-:R-:W-:Y:S01]  /*4cf0*/  I2FP.F32.S32 R27, R4 ;  /* 0x00000004001b7245 */ /* 0x010fe20000201400 */
[----:B------:R-:W-:Y:S06]  /*4d00*/  BRA `(.L_x_11098) ;  /* 0x0000000c00147947 */ /* 0x000fec0003800000 */
.L_x_11099:
[----:B------:R-:W4:Y:S02]  /*4d10*/  LDG.E.U16 R4, desc[UR36][R4.64] ;  /* 0x0000002404047981 */ /* 0x000f24000c1e1500 */
[----:B----4-:R0:W4:Y:S01]  /*4d20*/  I2F.S16 R27, R4 ;  /* 0x00000004001b7306 */ /* 0x0101220000101400 */
[----:B------:R-:W-:Y:S05]  /*4d30*/  BRA `(.L_x_11098) ;  /* 0x0000000c00087947 */ /* 0x000fea0003800000 */
.L_x_11094:
        /* <DEDUP_REMOVED lines=8> */
.L_x_11102:
[----:B------:R-:W4:Y:S02]  /*4dc0*/  LDG.E.U16 R4, desc[UR36][R4.64] ;  /* 0x0000002404047981 */ /* 0x000f24000c1e1500 */
[----:B----4-:R-:W-:Y:S01]  /*4dd0*/  HADD2.F32 R27, -RZ, R4.H0_H0 ;  /* 0x20000004ff1b7230 */ /* 0x010fe20000004100 */
[----:B------:R-:W-:Y:S06]  /*4de0*/  BRA `(.L_x_11098) ;  /* 0x0000000800dc7947 */ /* 0x000fec0003800000 */
.L_x_11101:
        /* <DEDUP_REMOVED lines=8> */
.L_x_11104:
[----:B------:R-:W4:Y:S02]  /*4e70*/  LDG.E.U16 R4, desc[UR36][R4.64] ;  /* 0x0000002404047981 */ /* 0x000f24000c1e1500 */
[----:B----4-:R-:W-:Y:S01]  /*4e80*/  HADD2.F32 R27, -RZ, R4.H0_H0 ;  /* 0x20000004ff1b7230 */ /* 0x010fe20000004100 */
[----:B------:R-:W-:Y:S06]  /*4e90*/  BRA `(.L_x_11098) ;  /* 0x0000000800b07947 */ /* 0x000fec0003800000 */
.L_x_11103:
        /* <DEDUP_REMOVED lines=11> */
.L_x_11093:
        /* <DEDUP_REMOVED lines=12> */
.L_x_11107:
        /* <DEDUP_REMOVED lines=11> */
.L_x_11106:
        /* <DEDUP_REMOVED lines=25> */
.L_x_11109:
[----:B------:R-:W4:Y:S02]  /*5250*/  LDG.E.U8 R4, desc[UR36][R4.64] ;  /* 0x0000002404047981 */ /* 0x000f24000c1e1100 */
[C---:B----4-:R-:W-:Y:S02]  /*5260*/  IMAD.SHL.U32 R0, R4.reuse, 0x2000000, RZ ;  /* 0x0200000004007824 */ /* 0x050fe400078e00ff */
        /* <DEDUP_REMOVED lines=10> */
.L_x_11108:
[----:B------:R-:W4:Y:S02]  /*5310*/  LDG.E.U16 R4, desc[UR36][R4.64] ;  /* 0x0000002404047981 */ /* 0x000f24000c1e1500 */
[----:B----4-:R-:W-:Y:S01]  /*5320*/  IMAD.U32 R27, R4, 0x10000, RZ ;  /* 0x00010000041b7824 */ /* 0x010fe200078e00ff */
[----:B------:R-:W-:Y:S06]  /*5330*/  BRA `(.L_x_11098) ;  /* 0x0000000400887947 */ /* 0x000fec0003800000 */
.L_x_11105:
        /* <DEDUP_REMOVED lines=11> */
.L_x_11112:
        /* <DEDUP_REMOVED lines=20> */
.L_x_11114:
[----:B------:R-:W-:Y:S05]  /*5530*/  BSYNC.RECONVERGENT B0 ;  /* 0x0000000000007941 */ /* 0x000fea0003800200 */
.L_x_11113:
[----:B------:R-:W-:Y:S01]  /*5540*/  IMAD.SHL.U32 R0, R0, 0x100000, RZ ;  /* 0x0010000000007824 */ /* 0x000fe200078e00ff */
[----:B------:R-:W-:-:S04]  /*5550*/  LEA R3, R3, 0x3b800000, 0x17 ;  /* 0x3b80000003037811 */ /* 0x000fc800078eb8ff */
[----:B------:R-:W-:Y:S01]  /*5560*/  LOP3.LUT R27, R3, R0, R27, 0xfe, !PT ;  /* 0x00000000031b7212 */ /* 0x000fe200078efe1b */
[----:B------:R-:W-:Y:S06]  /*5570*/  BRA `(.L_x_11098) ;  /* 0x0000000000f87947 */ /* 0x000fec0003800000 */
.L_x_11111:
        /* <DEDUP_REMOVED lines=20> */
.L_x_11116:
[----:B------:R-:W-:Y:S05]  /*56c0*/  BSYNC.RECONVERGENT B0 ;  /* 0x0000000000007941 */ /* 0x000fea0003800200 */
.L_x_11115:
[----:B------:R-:W-:Y:S01]  /*56d0*/  IMAD.SHL.U32 R0, R0, 0x200000, RZ ;  /* 0x0020000000007824 */ /* 0x000fe200078e00ff */
[----:B------:R-:W-:-:S04]  /*56e0*/  LEA R3, R3, 0x37800000, 0x17 ;  /* 0x3780000003037811 */ /* 0x000fc800078eb8ff */
[----:B------:R-:W-:Y:S01]  /*56f0*/  LOP3.LUT R27, R3, R0, R27, 0xfe, !PT ;  /* 0x00000000031b7212 */ /* 0x000fe200078efe1b */
[----:B------:R-:W-:Y:S06]  /*5700*/  BRA `(.L_x_11098) ;  /* 0x0000000000947947 */ /* 0x000fec0003800000 */
.L_x_11110:
        /* <DEDUP_REMOVED lines=14> */
.L_x_11097:
        /* <DEDUP_REMOVED lines=16> */
.L_x_11119:
[----:B------:R-:W-:Y:S01]  /*58f0*/  IMAD.MOV.U32 R27, RZ, RZ, RZ ;  /* 0x000000ffff1b7224 */ /* 0x000fe200078e00ff */
[----:B------:R-:W-:Y:S06]  /*5900*/  BRA `(.L_x_11098) ;  /* 0x0000000000147947 */ /* 0x000fec0003800000 */
.L_x_11118:
[----:B------:R-:W4:Y:S02]  /*5910*/  LDG.E.64 R4, desc[UR36][R4.64] ;  /* 0x0000002404047981 */ /* 0x000f24000c1e1b00 */
[----:B----4-:R0:W4:Y:S02]  /*5920*/  I2F.U64 R27, R4 ;  /* 0x00000004001b7312 */ /* 0x0101240000301000 */
[----:B0---4-:R-:W-:Y:S05]  /*5930*/  BRA `(.L_x_11098) ;  /* 0x0000000000087947 */ /* 0x011fea0003800000 */
.L_x_11117:
[----:B------:R-:W4:Y:S02]  /*5940*/  LDG.E R4, desc[UR36][R4.64] ;  /* 0x0000002404047981 */ /* 0x000f24000c1e1900 */
[----:B----4-:R-:W-:-:S07]  /*5950*/  I2FP.F32.U32 R27, R4 ;  /* 0x00000004001b7245 */ /* 0x010fce0000201000 */
.L_x_11098:
[----:B------:R-:W-:Y:S05]  /*5960*/  BSYNC.RECONVERGENT B6 ;  /* 0x0000000000067941 */ /* 0x000fea0003800200 */
.L_x_11092:
[----:B------:R-:W-:-:S07]  /*5970*/  VIADD R16, R16, 0x80 ;  /* 0x0000008010107836 */ /* 0x000fce0000000000 */
.L_x_11063:
[----:B------:R-:W-:Y:S05]  /*5980*/  BSYNC.RECONVERGENT B7 ;  /* 0x0000000000077941 */ /* 0x000fea0003800200 */
.L_x_11062:
        /* <DEDUP_REMOVED lines=26> */
.L_x_11126:
[----:B------:R-:W2:Y:S02]  /*5b30*/  LDG.E.U8 R4, desc[UR36][R4.64] ;  /* 0x0000002404047981 */ /* 0x000ea4000c1e1100 */
[----:B--2---:R-:W-:Y:S01]  /*5b40*/  I2FP.F32.U32 R18, R4 ;  /* 0x0000000400127245 */ /* 0x004fe20000201000 */
[----:B------:R-:W-:Y:S06]  /*5b50*/  BRA `(.L_x_11128) ;  /* 0x0000000c00487947 */ /* 0x000fec0003800000 */
.L_x_11125:
        /* <DEDUP_REMOVED lines=9> */
.L_x_11130:
[----:B------:R-:W2:Y:S02]  /*5bf0*/  LDG.E R4, desc[UR36][R4.64] ;  /* 0x0000002404047981 */ /* 0x000ea4000c1e1900 */
[----:B--2---:R-:W-:Y:S01]  /*5c00*/  I2FP.F32.S32 R18, R4 ;  /* 0x0000000400127245 */ /* 0x004fe20000201400 */
[----:B------:R-:W-:Y:S06]  /*5c10*/  BRA `(.L_x_11128) ;  /* 0x0000000c00187947 */ /* 0x000fec0003800000 */
.L_x_11129:
[----:B------:R-:W2:Y:S02]  /*5c20*/  LDG.E.U16 R4, desc[UR36][R4.64] ;  /* 0x0000002404047981 */ /* 0x000ea4000c1e1500 */
[----:B--2---:R0:W2:Y:S01]  /*5c30*/  I2F.S16 R18, R4 ;  /* 0x0000000400127306 */ /* 0x0040a20000101400 */
[----:B------:R-:W-:Y:S05]  /*5c40*/  BRA `(.L_x_11128) ;  /* 0x0000000c000c7947 */ /* 0x000fea0003800000 */
.L_x_11124:
        /* <DEDUP_REMOVED lines=8> */
.L_x_11132:
[----:B------:R-:W2:Y:S02]  /*5cd0*/  LDG.E.U16 R4, desc[UR36][R4.64] ;  /* 0x0000002404047981 */ /* 0x000ea4000c1e1500 */
[----:B--2---:R-:W-:Y:S01]  /*5ce0*/  HADD2.F32 R18, -RZ, R4.H0_H0 ;  /* 0x20000004ff127230 */ /* 0x004fe20000004100 */
[----:B------:R-:W-:Y:S06]  /*5cf0*/  BRA `(.L_x_11128) ;  /* 0x0000000800e07947 */ /* 0x000fec0003800000 */
.L_x_11131:
        /* <DEDUP_REMOVED lines=8> */
.L_x_11134:
[----:B------:R-:W2:Y:S02]  /*5d80*/  LDG.E.U16 R4, desc[UR36][R4.64] ;  /* 0x0000002404047981 */ /* 0x000ea4000c1e1500 */
[----:B--2---:R-:W-:Y:S01]  /*5d90*/  HADD2.F32 R18, -RZ, R4.H0_H0 ;  /* 0x20000004ff127230 */ /* 0x004fe20000004100 */
[----:B------:R-:W-:Y:S06]  /*5da0*/  BRA `(.L_x_11128) ;  /* 0x0000000800b47947 */ /* 0x000fec0003800000 */
.L_x_11133:
        /* <DEDUP_REMOVED lines=11> */
.L_x_11123:
        /* <DEDUP_REMOVED lines=12> */
.L_x_11137:
        /* <DEDUP_REMOVED lines=11> */
.L_x_11136:
        /* <DEDUP_REMOVED lines=25> */
.L_x_11139:
        /* <DEDUP_REMOVED lines=13> */
.L_x_11138:
[----:B------:R-:W2:Y:S02]  /*6230*/  LDG.E.U16 R4, desc[UR36][R4.64] ;  /* 0x0000002404047981 */ /* 0x000ea4000c1e1500 */
[----:B--2---:R-:W-:Y:S01]  /*6240*/  IMAD.U32 R18, R4, 0x10000, RZ ;  /* 0x0001000004127824 */ /* 0x004fe200078e00ff */
[----:B------:R-:W-:Y:S06]  /*6250*/  BRA `(.L_x_11128) ;  /* 0x0000000400887947 */ /* 0x000fec0003800000 */
.L_x_11135:
        /* <DEDUP_REMOVED lines=11> */
.L_x_11142:
        /* <DEDUP_REMOVED lines=20> */
.L_x_11144:
[----:B------:R-:W-:Y:S05]  /*6450*/  BSYNC.RECONVERGENT B0 ;  /* 0x0000000000007941 */ /* 0x000fea0003800200 */
.L_x_11143:
[----:B------:R-:W-:Y:S01]  /*6460*/  IMAD.SHL.U32 R0, R0, 0x100000, RZ ;  /* 0x0010000000007824 */ /* 0x000fe200078e00ff */
[----:B------:R-:W-:-:S04]  /*6470*/  LEA R3, R3, 0x3b800000, 0x17 ;  /* 0x3b80000003037811 */ /* 0x000fc800078eb8ff */
[----:B------:R-:W-:Y:S01]  /*6480*/  LOP3.LUT R18, R3, R0, R7, 0xfe, !PT ;  /* 0x0000000003127212 */ /* 0x000fe200078efe07 */
[----:B------:R-:W-:Y:S06]  /*6490*/  BRA `(.L_x_11128) ;  /* 0x0000000000f87947 */ /* 0x000fec0003800000 */
.L_x_11141:
        /* <DEDUP_REMOVED lines=20> */
.L_x_11146:
[----:B------:R-:W-:Y:S05]  /*65e0*/  BSYNC.RECONVERGENT B0 ;  /* 0x0000000000007941 */ /* 0x000fea0003800200 */
.L_x_11145:
[----:B------:R-:W-:Y:S01]  /*65f0*/  IMAD.SHL.U32 R0, R0, 0x200000, RZ ;  /* 0x0020000000007824 */ /* 0x000fe200078e00ff */
[----:B------:R-:W-:-:S04]  /*6600*/  LEA R3, R3, 0x37800000, 0x17 ;  /* 0x3780000003037811 */ /* 0x000fc800078eb8ff */
[----:B------:R-:W-:Y:S01]  /*6610*/  LOP3.LUT R18, R3, R0, R7, 0xfe, !PT ;  /* 0x0000000003127212 */ /* 0x000fe200078efe07 */
[----:B------:R-:W-:Y:S06]  /*6620*/  BRA `(.L_x_11128) ;  /* 0x0000000000947947 */ /* 0x000fec0003800000 */
.L_x_11140:
        /* <DEDUP_REMOVED lines=14> */
.L_x_11127:
        /* <DEDUP_REMOVED lines=16> */
.L_x_11149:
[----:B------:R-:W-:Y:S01]  /*6810*/  IMAD.MOV.U32 R18, RZ, RZ, RZ ;  /* 0x000000ffff127224 */ /* 0x000fe200078e00ff */
[----:B------:R-:W-:Y:S06]  /*6820*/  BRA `(.L_x_11128) ;  /* 0x0000000000147947 */ /* 0x000fec0003800000 */
.L_x_11148:
[----:B------:R-:W2:Y:S02]  /*6830*/  LDG.E.64 R4, desc[UR36][R4.64] ;  /* 0x0000002404047981 */ /* 0x000ea4000c1e1b00 */
[----:B--2---:R0:W2:Y:S02]  /*6840*/  I2F.U64 R18, R4 ;  /* 0x0000000400127312 */ /* 0x0040a40000301000 */
[----:B0-2---:R-:W-:Y:S05]  /*6850*/  BRA `(.L_x_11128) ;  /* 0x0000000000087947 */ /* 0x005fea0003800000 */
.L_x_11147:
[----:B------:R-:W2:Y:S02]  /*6860*/  LDG.E R4, desc[UR36][R4.64] ;  /* 0x0000002404047981 */ /* 0x000ea4000c1e1900 */
[----:B--2---:R-:W-:-:S07]  /*6870*/  I2FP.F32.U32 R18, R4 ;  /* 0x0000000400127245 */ /* 0x004fce0000201000 */
.L_x_11128:
[----:B------:R-:W-:Y:S05]  /*6880*/  BSYNC.RECONVERGENT B6 ;  /* 0x0000000000067941 */ /* 0x000fea0003800200 */
.L_x_11122:
[----:B------:R-:W1:Y:S01]  /*6890*/  LDCU.U8 UR6, c[0x0][0x3a5] ;  /* 0x000074a0ff0677ac */ /* 0x000e620008000000 */
[----:B0---4-:R-:W0:Y:S01]  /*68a0*/  LDC.64 R4, c[0x0][0x398] ;  /* 0x0000e600ff047b82 */ /* 0x011e220000000a00 */
[----:B------:R-:W4:Y:S01]  /*68b0*/  LDCU UR5, c[0x0][0x3ac] ;  /* 0x00007580ff0577ac */ /* 0x000f220008000800 */
[----:B-1----:R-:W-:-:S04]  /*68c0*/  UPRMT UR4, UR6, 0x9910, URZ ;  /* 0x0000991006047896 */ /* 0x002fc800080000ff */
        /* <DEDUP_REMOVED lines=14> */
[----:B----4-:R0:W1:Y:S01]  /*69b0*/  I2F.S16 R28, R4 ;  /* 0x00000004001c7306 */ /* 0x0100620000101400 */
[----:B------:R-:W-:Y:S05]  /*69c0*/  BRA `(.L_x_11121) ;  /* 0x0000000c00487947 */ /* 0x000fea0003800000 */
.L_x_11153:
[----:B------:R-:W4:Y:S02]  /*69d0*/  LDG.E.U8 R4, desc[UR36][R4.64] ;  /* 0x0000002404047981 */ /* 0x000f24000c1e1100 */
[----:B----4-:R-:W-:Y:S01]  /*69e0*/  I2FP.F32.U32 R28, R4 ;  /* 0x00000004001c7245 */ /* 0x010fe20000201000 */
[----:B------:R-:W-:Y:S06]  /*69f0*/  BRA `(.L_x_11121) ;  /* 0x0000000c003c7947 */ /* 0x000fec0003800000 */
.L_x_11152:
[----:B------:R-:W-:-:S09]  /*6a00*/  UISETP.NE.AND UP0, UPT, UR4, 0x2, UPT ;  /* 0x000000020400788c */ /* 0x000fd2000bf05270 */
[----:B------:R-:W-:Y:S05]  /*6a10*/  BRA.U !UP0, `(.L_x_11155) ;  /* 0x0000000108287547 */ /* 0x000fea000b800000 */
[----:B------:R-:W-:-:S09]  /*6a20*/  UISETP.NE.AND UP0, UPT, UR4, 0x3, UPT ;  /* 0x000000030400788c */ /* 0x000fd2000bf05270 */
[----:B------:R-:W-:Y:S05]  /*6a30*/  BRA.U !UP0, `(.L_x_11156) ;  /* 0x0000000108147547 */ /* 0x000fea000b800000 */
[----:B------:R-:W-:-:S09]  /*6a40*/  UISETP.NE.AND UP0, UPT, UR4, 0x4, UPT ;  /* 0x000000040400788c */ /* 0x000fd2000bf05270 */
[----:B------:R-:W-:Y:S05]  /*6a50*/  BRA.U UP0, `(.L_x_11154) ;  /* 0x0000000900cc7547 */ /* 0x000fea000b800000 */
[----:B------:R-:W4:Y:S02]  /*6a60*/  LDG.E.64 R4, desc[UR36][R4.64] ;  /* 0x0000002404047981 */ /* 0x000f24000c1e1b00 */
[----:B----4-:R0:W1:Y:S02]  /*6a70*/  I2F.S64 R28, R4 ;  /* 0x00000004001c7312 */ /* 0x0100640000301400 */
[----:B01----:R-:W-:Y:S05]  /*6a80*/  BRA `(.L_x_11121) ;  /* 0x0000000c00187947 */ /* 0x003fea0003800000 */
.L_x_11156:
[----:B------:R-:W4:Y:S02]  /*6a90*/  LDG.E R4, desc[UR36][R4.64] ;  /* 0x0000002404047981 */ /* 0x000f24000c1e1900 */
[----:B----4-:R-:W-:Y:S01]  /*6aa0*/  I2FP.F32.S32 R28, R4 ;  /* 0x00000004001c7245 */ /* 0x010fe20000201400 */
[----:B------:R-:W-:Y:S06]  /*6ab0*/  BRA `(.L_x_11121) ;  /* 0x0000000c000c7947 */ /* 0x000fec0003800000 */
.L_x_11155:
[----:B------:R-:W4:Y:S02]  /*6ac0*/  LDG.E.U16 R4, desc[UR36][R4.64] ;  /* 0x0000002404047981 */ /* 0x000f24000c1e1500 */
[----:B----4-:R0:W1:Y:S01]  /*6ad0*/  I2F.S16 R28, R4 ;  /* 0x00000004001c7306 */ /* 0x0100620000101400 */
[----:B------:R-:W-:Y:S05]  /*6ae0*/  BRA `(.L_x_11121) ;  /* 0x0000000c00007947 */ /* 0x000fea0003800000 */
.L_x_11151:
        /* <DEDUP_REMOVED lines=8> */
.L_x_11158:
[----:B------:R-:W4:Y:S02]  /*6b70*/  LDG.E.U16 R4, desc[UR36][R4.64] ;  /* 0x0000002404047981 */ /* 0x000f24000c1e1500 */
[----:B----4-:R-:W-:Y:S01]  /*6b80*/  HADD2.F32 R28, -RZ, R4.H0_H0 ;  /* 0x20000004ff1c7230 */ /* 0x010fe20000004100 */
[----:B------:R-:W-:Y:S06]  /*6b90*/  BRA `(.L_x_11121) ;  /* 0x0000000800d47947 */ /* 0x000fec0003800000 */
.L_x_11157:
        /* <DEDUP_REMOVED lines=8> */
.L_x_11160:
[----:B------:R-:W4:Y:S02]  /*6c20*/  LDG.E.U16 R4, desc[UR36][R4.64] ;  /* 0x0000002404047981 */ /* 0x000f24000c1e1500 */
[----:B----4-:R-:W-:Y:S01]  /*6c30*/  HADD2.F32 R28, -RZ, R4.H0_H0 ;  /* 0x20000004ff1c7230 */ /* 0x010fe20000004100 */
[----:B------:R-:W-:Y:S06]  /*6c40*/  BRA `(.L_x_11121) ;  /* 0x0000000800a87947 */ /* 0x000fec0003800000 */
.L_x_11159:
        /* <DEDUP_REMOVED lines=11> */
.L_x_11150:
        /* <DEDUP_REMOVED lines=12> */
.L_x_11163:
        /* <DEDUP_REMOVED lines=11> */
.L_x_11162:
        /* <DEDUP_REMOVED lines=25> */
.L_x_11165:
        /* <DEDUP_REMOVED lines=13> */
.L_x_11164:
[----:B------:R-:W4:Y:S02]  /*70d0*/  LDG.E.U16 R4, desc[UR36][R4.64] ;  /* 0x0000002404047981 */ /* 0x000f24000c1e1500 */
[----:B----4-:R-:W-:Y:S01]  /*70e0*/  IMAD.U32 R28, R4, 0x10000, RZ ;  /* 0x00010000041c7824 */ /* 0x010fe200078e00ff */
[----:B------:R-:W-:Y:S06]  /*70f0*/  BRA `(.L_x_11121) ;  /* 0x00000004007c7947 */ /* 0x000fec0003800000 */
.L_x_11161:
        /* <DEDUP_REMOVED lines=11> */
.L_x_11168:
[----:B------:R-:W4:Y:S02]  /*71b0*/  LDG.E.U8 R4, desc[UR36][R4.64] ;  /* 0x0000002404047981 */ /* 0x000f24000c1e1100 */
        /* <DEDUP_REMOVED lines=18> */
.L_x_11170:
[----:B------:R-:W-:Y:S05]  /*72e0*/  BSYNC.RECONVERGENT B0 ;  /* 0x0000000000007941 */ /* 0x000fea0003800200 */
.L_x_11169:
[----:B------:R-:W-:Y:S01]  /*72f0*/  IMAD.SHL.U32 R0, R0, 0x100000, RZ ;  /* 0x0010000000007824 */ /* 0x000fe200078e00ff */
[----:B------:R-:W-:-:S04]  /*7300*/  LEA R3, R3, 0x3b800000, 0x17 ;  /* 0x3b80000003037811 */ /* 0x000fc800078eb8ff */
[----:B------:R-:W-:Y:S01]  /*7310*/  LOP3.LUT R28, R3, R0, R7, 0xfe, !PT ;  /* 0x00000000031c7212 */ /* 0x000fe200078efe07 */
[----:B------:R-:W-:Y:S06]  /*7320*/  BRA `(.L_x_11121) ;  /* 0x0000000000f07947 */ /* 0x000fec0003800000 */
.L_x_11167:
        /* <DEDUP_REMOVED lines=19> */
.L_x_11172:
[----:B------:R-:W-:Y:S05]  /*7460*/  BSYNC.RECONVERGENT B0 ;  /* 0x0000000000007941 */ /* 0x000fea0003800200 */
.L_x_11171:
[----:B------:R-:W-:Y:S01]  /*7470*/  IMAD.SHL.U32 R0, R0, 0x200000, RZ ;  /* 0x0020000000007824 */ /* 0x000fe200078e00ff */
[----:B------:R-:W-:-:S04]  /*7480*/  LEA R3, R3, 0x37800000, 0x17 ;  /* 0x3780000003037811 */ /* 0x000fc800078eb8ff */
[----:B------:R-:W-:Y:S01]  /*7490*/  LOP3.LUT R28, R3, R0, R7, 0xfe, !PT ;  /* 0x00000000031c7212 */ /* 0x000fe200078efe07 */
[----:B------:R-:W-:Y:S06]  /*74a0*/  BRA `(.L_x_11121) ;  /* 0x0000000000907947 */ /* 0x000fec0003800000 */
.L_x_11166:
        /* <DEDUP_REMOVED lines=14> */
.L_x_11154:
        /* <DEDUP_REMOVED lines=16> */
.L_x_11175:
[----:B------:R-:W-:Y:S05]  /*7690*/  BRA `(.L_x_11121) ;  /* 0x0000000000147947 */ /* 0x000fea0003800000 */
.L_x_11174:
[----:B------:R-:W4:Y:S02]  /*76a0*/  LDG.E.64 R4, desc[UR36][R4.64] ;  /* 0x0000002404047981 */ /* 0x000f24000c1e1b00 */
[----:B----4-:R0:W1:Y:S02]  /*76b0*/  I2F.U64 R28, R4 ;  /* 0x00000004001c7312 */ /* 0x0100640000301000 */
[----:B01----:R-:W-:Y:S05]  /*76c0*/  BRA `(.L_x_11121) ;  /* 0x0000000000087947 */ /* 0x003fea0003800000 */
.L_x_11173:
[----:B------:R-:W4:Y:S02]  /*76d0*/  LDG.E R4, desc[UR36][R4.64] ;  /* 0x0000002404047981 */ /* 0x000f24000c1e1900 */
[----:B----4-:R-:W-:-:S07]  /*76e0*/  I2FP.F32.U32 R28, R4 ;  /* 0x00000004001c7245 */ /* 0x010fce0000201000 */
.L_x_11121:
[----:B------:R-:W-:Y:S05]  /*76f0*/  BSYNC.RECONVERGENT B7 ;  /* 0x0000000000077941 */ /* 0x000fea0003800200 */
.L_x_11120:
[C---:B------:R-:W-:Y:S01]  /*7700*/  VIADD R26, R19.reuse, 0x80 ;  /* 0x00000080131a7836 */ /* 0x040fe20000000000 */
[CC--:B------:R-:W-:Y:S01]  /*7710*/  ISETP.GE.AND P0, PT, R19.reuse, R17.reuse, PT ;  /* 0x000000111300720c */ /* 0x0c0fe20003f06270 */
[C---:B------:R-:W-:Y:S01]  /*7720*/  VIADD R0, R19.reuse, 0x100 ;  /* 0x0000010013007836 */ /* 0x040fe20000000000 */
[----:B------:R-:W1:Y:S01]  /*7730*/  LDC.U8 R16, c[0x0][0x3b0] ;  /* 0x0000ec00ff107b82 */ /* 0x000e620000000000 */
[----:B------:R-:W-:Y:S01]  /*7740*/  VIADD R6, R19, 0x180 ;  /* 0x0000018013067836 */ /* 0x000fe20000000000 */
[-C--:B------:R-:W-:Y:S01]  /*7750*/  ISETP.GE.AND P1, PT, R26, R17.reuse, PT ;  /* 0x000000111a00720c */ /* 0x080fe20003f26270 */
[----:B------:R-:W-:Y:S01]  /*7760*/  BSSY.RECONVERGENT B6, `(.L_x_11176) ;  /* 0x0000106000067945 */ /* 0x000fe20003800200 */
[-C--:B------:R-:W-:Y:S02]  /*7770*/  ISETP.GE.AND P2, PT, R0, R17.reuse, PT ;  /* 0x000000110000720c */ /* 0x080fe40003f46270 */
[----:B------:R-:W-:-:S05]  /*7780*/  ISETP.GE.AND P3, PT, R6, R17, PT ;  /* 0x000000110600720c */ /* 0x000fca0003f66270 */
[----:B0-2--5:R-:W1:Y:S08]  /*7790*/  @!P0 MUFU.RCP R29, R29 ;  /* 0x0000001d001d8308 */ /* 0x025e700000001000 */
[----:B------:R-:W0:Y:S08]  /*77a0*/  @!P1 MUFU.RCP R25, R25 ;  /* 0x0000001900199308 */ /* 0x000e300000001000 */
[----:B----4-:R-:W2:Y:S01]  /*77b0*/  @!P2 MUFU.RCP R0, R27 ;  /* 0x0000001b0000a308 */ /* 0x010ea20000001000 */
[----:B-1-3--:R-:W-:-:S07]  /*77c0*/  @!P0 FMUL.FTZ R4, R29, R24 ;  /* 0x000000181d048220 */ /* 0x00afce0000410000 */
[----:B------:R-:W1:Y:S01]  /*77d0*/  @!P3 MUFU.RCP R3, R28 ;  /* 0x0000001c0003b308 */ /* 0x000e620000001000 */
[----:B0-----:R-:W-:Y:S01]  /*77e0*/  @!P1 FMUL.FTZ R22, R25, R22 ;  /* 0x0000001619169220 */ /* 0x001fe20000410000 */
[----:B--2---:R-:W-:Y:S01]  /*77f0*/  @!P2 FMUL.FTZ R24, R0, R23 ;  /* 0x000000170018a220 */ /* 0x004fe20000410000 */
[----:B-1----:R-:W-:Y:S01]  /*7800*/  @!P3 FMUL.FTZ R18, R3, R18 ;  /* 0x000000120312b220 */ /* 0x002fe20000410000 */
        /* <DEDUP_REMOVED lines=23> */
.L_x_11181:
[----:B------:R-:W0:Y:S01]  /*7980*/  F2I.S64.TRUNC R4, R4 ;  /* 0x0000000400047311 */ /* 0x000e22000020d900 */
[----:B------:R-:W-:Y:S02]  /*7990*/  IMAD.MOV.U32 R19, RZ, RZ, R26 ;  /* 0x000000ffff137224 */ /* 0x000fe400078e001a */
[----:B0-----:R-:W-:-:S05]  /*79a0*/  IMAD.MOV.U32 R3, RZ, RZ, R4 ;  /* 0x000000ffff037224 */ /* 0x001fca00078e0004 */
[----:B------:R0:W-:Y:S01]  /*79b0*/  STG.E.U8 desc[UR36][R8.64], R3 ;  /* 0x0000000308007986 */ /* 0x0001e2000c101124 */
[----:B------:R-:W-:Y:S05]  /*79c0*/  BRA `(.L_x_11177) ;  /* 0x0000000c007c7947 */ /* 0x000fea0003800000 */
.L_x_11180:
        /* <DEDUP_REMOVED lines=10> */
.L_x_11184:
[----:B------:R-:W0:Y:S01]  /*7a70*/  F2I.FTZ.TRUNC.NTZ R3, R4 ;  /* 0x0000000400037305 */ /* 0x000e22000021f100 */
[----:B------:R-:W-:Y:S01]  /*7a80*/  IMAD.MOV.U32 R19, RZ, RZ, R26 ;  /* 0x000000ffff137224 */ /* 0x000fe200078e001a */
[----:B0-----:R0:W-:Y:S01]  /*7a90*/  STG.E desc[UR36][R8.64], R3 ;  /* 0x0000000308007986 */ /* 0x0011e2000c101924 */
[----:B------:R-:W-:Y:S05]  /*7aa0*/  BRA `(.L_x_11177) ;  /* 0x0000000c00447947 */ /* 0x000fea0003800000 */
.L_x_11183:
[----:B------:R-:W0:Y:S01]  /*7ab0*/  F2I.FTZ.TRUNC.NTZ R3, R4 ;  /* 0x0000000400037305 */ /* 0x000e22000021f100 */
[----:B------:R-:W-:Y:S01]  /*7ac0*/  IMAD.MOV.U32 R19, RZ, RZ, R26 ;  /* 0x000000ffff137224 */ /* 0x000fe200078e001a */
[----:B0-----:R0:W-:Y:S01]  /*7ad0*/  STG.E.U16 desc[UR36][R8.64], R3 ;  /* 0x0000000308007986 */ /* 0x0011e2000c101524 */
[----:B------:R-:W-:Y:S05]  /*7ae0*/  BRA `(.L_x_11177) ;  /* 0x0000000c00347947 */ /* 0x000fea0003800000 */
.L_x_11179:
        /* <DEDUP_REMOVED lines=9> */
.L_x_11186:
[----:B------:R-:W-:Y:S01]  /*7b80*/  F2FP.F16.F32.PACK_AB R4, RZ, R4 ;  /* 0x00000004ff04723e */ /* 0x000fe200000000ff */
[----:B------:R-:W-:-:S04]  /*7b90*/  IMAD.MOV.U32 R19, RZ, RZ, R26 ;  /* 0x000000ffff137224 */ /* 0x000fc800078e001a */
[----:B------:R4:W-:Y:S01]  /*7ba0*/  STG.E.U16 desc[UR36][R8.64], R4 ;  /* 0x0000000408007986 */ /* 0x0009e2000c101524 */
[----:B------:R-:W-:Y:S05]  /*7bb0*/  BRA `(.L_x_11177) ;  /* 0x0000000c00007947 */ /* 0x000fea0003800000 */
.L_x_11185:
[----:B------:R-:W-:-:S13]  /*7bc0*/  ISETP.NE.AND P0, PT, R0, 0x7, PT ;  /* 0x000000070000780c */ /* 0x000fda0003f05270 */
[----:B------:R-:W-:Y:S05]  /*7bd0*/  @!P0 BRA `(.L_x_11187) ;  /* 0x0000000000348947 */ /* 0x000fea0003800000 */
[----:B------:R-:W-:-:S13]  /*7be0*/  ISETP.NE.AND P0, PT, R0, 0x8, PT ;  /* 0x000000080000780c */ /* 0x000fda0003f05270 */
[----:B------:R-:W-:Y:S05]  /*7bf0*/  @!P0 BRA `(.L_x_11188) ;  /* 0x0000000000188947 */ /* 0x000fea0003800000 */
[----:B------:R-:W-:-:S13]  /*7c00*/  ISETP.NE.AND P0, PT, R0, 0x9, PT ;  /* 0x000000090000780c */ /* 0x000fda0003f05270 */
[----:B------:R-:W-:Y:S05]  /*7c10*/  @P0 BRA `(.L_x_11182) ;  /* 0x0000000800440947 */ /* 0x000fea0003800000 */
[----:B------:R-:W-:Y:S02]  /*7c20*/  IMAD.MOV.U32 R5, RZ, RZ, RZ ;  /* 0x000000ffff057224 */ /* 0x000fe400078e00ff */
[----:B------:R-:W-:-:S03]  /*7c30*/  IMAD.MOV.U32 R19, RZ, RZ, R26 ;  /* 0x000000ffff137224 */ /* 0x000fc600078e001a */
[----:B------:R1:W-:Y:S01]  /*7c40*/  STG.E.64 desc[UR36][R8.64], R4 ;  /* 0x0000000408007986 */ /* 0x0003e2000c101b24 */
[----:B------:R-:W-:Y:S05]  /*7c50*/  BRA `(.L_x_11177) ;  /* 0x0000000800d87947 */ /* 0x000fea0003800000 */
.L_x_11188:
[----:B------:R-:W-:Y:S01]  /*7c60*/  F2FP.F16.F32.PACK_AB R3, RZ, R4 ;  /* 0x00000004ff03723e */ /* 0x000fe200000000ff */
[----:B------:R-:W-:-:S03]  /*7c70*/  IMAD.MOV.U32 R19, RZ, RZ, R26 ;  /* 0x000000ffff137224 */ /* 0x000fc600078e001a */
[----:B------:R-:W-:-:S05]  /*7c80*/  PRMT R3, R3, 0x5410, RZ ;  /* 0x0000541003037816 */ /* 0x000fca00000000ff */
[----:B------:R2:W-:Y:S01]  /*7c90*/  STG.E desc[UR36][R8.64], R3 ;  /* 0x0000000308007986 */ /* 0x0005e2000c101924 */
[----:B------:R-:W-:Y:S05]  /*7ca0*/  BRA `(.L_x_11177) ;  /* 0x0000000800c47947 */ /* 0x000fea0003800000 */
.L_x_11187:
[----:B------:R-:W-:Y:S01]  /*7cb0*/  FMUL.FTZ R4, R4, 1 ;  /* 0x3f80000004047820 */ /* 0x000fe20000410000 */
[----:B------:R-:W-:-:S05]  /*7cc0*/  IMAD.MOV.U32 R19, RZ, RZ, R26 ;  /* 0x000000ffff137224 */ /* 0x000fca00078e001a */
[----:B------:R-:W0:Y:S02]  /*7cd0*/  F2F.F64.F32 R4, R4 ;  /* 0x0000000400047310 */ /* 0x000e240000201800 */
[----:B0-----:R0:W-:Y:S01]  /*7ce0*/  STG.E.64 desc[UR36][R8.64], R4 ;  /* 0x0000000408007986 */ /* 0x0011e2000c101b24 */
[----:B------:R-:W-:Y:S05]  /*7cf0*/  BRA `(.L_x_11177) ;  /* 0x0000000800b07947 */ /* 0x000fea0003800000 */
.L_x_11178:
        /* <DEDUP_REMOVED lines=9> */
[----:B------:R-:W-:-:S03]  /*7d90*/  IMAD.MOV.U32 R19, RZ, RZ, R26 ;  /* 0x000000ffff137224 */ /* 0x000fc600078e001a */
[----:B------:R-:W-:-:S05]  /*7da0*/  SEL R3, RZ, 0x1, !P0 ;  /* 0x00000001ff037807 */ /* 0x000fca0004000000 */
[----:B------:R0:W-:Y:S01]  /*7db0*/  STG.E.U8 desc[UR36][R8.64], R3 ;  /* 0x0000000308007986 */ /* 0x0001e2000c101124 */
[----:B------:R-:W-:Y:S05]  /*7dc0*/  BRA `(.L_x_11177) ;  /* 0x00000008007c7947 */ /* 0x000fea0003800000 */
.L_x_11191:
[----:B------:R-:W-:Y:S01]  /*7dd0*/  FMUL.FTZ R4, R4, 1 ;  /* 0x3f80000004047820 */ /* 0x000fe20000410000 */
[----:B------:R-:W-:Y:S01]  /*7de0*/  CS2R R6, SRZ ;  /* 0x0000000000067805 */ /* 0x000fe2000001ff00 */
[----:B------:R-:W-:-:S04]  /*7df0*/  IMAD.MOV.U32 R19, RZ, RZ, R26 ;  /* 0x000000ffff137224 */ /* 0x000fc800078e001a */
[----:B------:R-:W0:Y:S02]  /*7e00*/  F2F.F64.F32 R4, R4 ;  /* 0x0000000400047310 */ /* 0x000e240000201800 */
[----:B0-----:R0:W-:Y:S01]  /*7e10*/  STG.E.128 desc[UR36][R8.64], R4 ;  /* 0x0000000408007986 */ /* 0x0011e2000c101d24 */
[----:B------:R-:W-:Y:S05]  /*7e20*/  BRA `(.L_x_11177) ;  /* 0x0000000800647947 */ /* 0x000fea0003800000 */
.L_x_11190:
        /* <DEDUP_REMOVED lines=18> */
.L_x_11195:
[----:B------:R-:W-:Y:S05]  /*7f50*/  BSYNC.RECONVERGENT B0 ;  /* 0x0000000000007941 */ /* 0x000fea0003800200 */
.L_x_11194:
[----:B------:R-:W-:Y:S01]  /*7f60*/  LOP3.LUT R5, R0, 0x80, R5, 0xf8, !PT ;  /* 0x0000008000057812 */ /* 0x000fe200078ef805 */
[----:B------:R-:W-:-:S04]  /*7f70*/  IMAD.MOV.U32 R19, RZ, RZ, R26 ;  /* 0x000000ffff137224 */ /* 0x000fc800078e001a */
[----:B------:R0:W-:Y:S01]  /*7f80*/  STG.E.U8 desc[UR36][R8.64], R5 ;  /* 0x0000000508007986 */ /* 0x0001e2000c101124 */
[----:B------:R-:W-:Y:S05]  /*7f90*/  BRA `(.L_x_11177) ;  /* 0x0000000800087947 */ /* 0x000fea0003800000 */
.L_x_11193:
        /* <DEDUP_REMOVED lines=14> */
.L_x_11197:
[----:B------:R-:W-:Y:S05]  /*8080*/  BSYNC.RECONVERGENT B0 ;  /* 0x0000000000007941 */ /* 0x000fea0003800200 */
.L_x_11196:
[----:B------:R-:W-:Y:S01]  /*8090*/  LOP3.LUT R3, R0, 0x80, R7, 0xf8, !PT ;  /* 0x0000008000037812 */ /* 0x000fe200078ef807 */
[----:B------:R-:W-:-:S04]  /*80a0*/  IMAD.MOV.U32 R19, RZ, RZ, R26 ;  /* 0x000000ffff137224 */ /* 0x000fc800078e001a */
[----:B------:R0:W-:Y:S01]  /*80b0*/  STG.E.U8 desc[UR36][R8.64], R3 ;  /* 0x0000000308007986 */ /* 0x0001e2000c101124 */
[----:B------:R-:W-:Y:S05]  /*80c0*/  BRA `(.L_x_11177) ;  /* 0x0000000400bc7947 */ /* 0x000fea0003800000 */
.L_x_11192:
[----:B------:R-:W-:Y:S01]  /*80d0*/  F2FP.BF16.F32.PACK_AB R4, RZ, R4 ;  /* 0x00000004ff04723e */ /* 0x000fe200000010ff */
[----:B------:R-:W-:-:S04]  /*80e0*/  IMAD.MOV.U32 R19, RZ, RZ, R26 ;  /* 0x000000ffff137224 */ /* 0x000fc800078e001a */
[----:B------:R0:W-:Y:S01]  /*80f0*/  STG.E.U16 desc[UR36][R8.64], R4 ;  /* 0x0000000408007986 */ /* 0x0001e2000c101524 */
[----:B------:R-:W-:Y:S05]  /*8100*/  BRA `(.L_x_11177) ;  /* 0x0000000400ac7947 */ /* 0x000fea0003800000 */
.L_x_11189:
        /* <DEDUP_REMOVED lines=12> */
.L_x_11200:
        /* <DEDUP_REMOVED lines=12> */
.L_x_11203:
[----:B------:R-:W-:-:S04]  /*8290*/  SHF.R.U32.HI R0, RZ, 0x14, R4 ;  /* 0x00000014ff007819 */ /* 0x000fc80000011604 */
[----:B------:R-:W-:-:S04]  /*82a0*/  LOP3.LUT R3, R0, 0x1, RZ, 0xc0, !PT ;  /* 0x0000000100037812 */ /* 0x000fc800078ec0ff */
[----:B------:R-:W-:-:S04]  /*82b0*/  IADD3 R0, PT, PT, R4, 0x487ffff, R3 ;  /* 0x0487ffff04007810 */ /* 0x000fc80007ffe003 */
[----:B------:R-:W-:-:S04]  /*82c0*/  SHF.R.U32.HI R0, RZ, 0x14, R0 ;  /* 0x00000014ff007819 */ /* 0x000fc80000011600 */
[----:B------:R-:W-:-:S07]  /*82d0*/  LOP3.LUT R3, R0, 0xff, RZ, 0xc0, !PT ;  /* 0x000000ff00037812 */ /* 0x000fce00078ec0ff */
.L_x_11204:
[----:B------:R-:W-:-:S04]  /*82e0*/  SHF.R.U32.HI R4, RZ, 0x18, R4 ;  /* 0x00000018ff047819 */ /* 0x000fc80000011604 */
[----:B------:R-:W-:-:S04]  /*82f0*/  LOP3.LUT R3, R3, 0x80, R4, 0xf8, !PT ;  /* 0x0000008003037812 */ /* 0x000fc800078ef804 */
[----:B------:R-:W-:-:S07]  /*8300*/  PRMT R0, R3, 0x7610, R0 ;  /* 0x0000761003007816 */ /* 0x000fce0000000000 */
.L_x_11202:
[----:B------:R-:W-:Y:S05]  /*8310*/  BSYNC.RECONVERGENT B0 ;  /* 0x0000000000007941 */ /* 0x000fea0003800200 */
.L_x_11201:
[----:B------:R0:W-:Y:S01]  /*8320*/  STG.E.U8 desc[UR36][R8.64], R0 ;  /* 0x0000000008007986 */ /* 0x0001e2000c101124 */
[----:B------:R-:W-:Y:S01]  /*8330*/  IMAD.MOV.U32 R19, RZ, RZ, R26 ;  /* 0x000000ffff137224 */ /* 0x000fe200078e001a */
[----:B------:R-:W-:Y:S06]  /*8340*/  BRA `(.L_x_11177) ;  /* 0x00000004001c7947 */ /* 0x000fec0003800000 */
.L_x_11199:
        /* <DEDUP_REMOVED lines=12> */
.L_x_11207:
[----:B------:R-:W-:-:S04]  /*8410*/  SHF.R.U32.HI R0, RZ, 0x15, R4 ;  /* 0x00000015ff007819 */ /* 0x000fc80000011604 */
[----:B------:R-:W-:-:S04]  /*8420*/  LOP3.LUT R3, R0, 0x1, RZ, 0xc0, !PT ;  /* 0x0000000100037812 */ /* 0x000fc800078ec0ff */
[----:B------:R-:W-:-:S04]  /*8430*/  IADD3 R0, PT, PT, R4, 0x88fffff, R3 ;  /* 0x088fffff04007810 */ /* 0x000fc80007ffe003 */
[----:B------:R-:W-:-:S04]  /*8440*/  SHF.R.U32.HI R0, RZ, 0x15, R0 ;  /* 0x00000015ff007819 */ /* 0x000fc80000011600 */
[----:B------:R-:W-:-:S07]  /*8450*/  LOP3.LUT R3, R0, 0xff, RZ, 0xc0, !PT ;  /* 0x000000ff00037812 */ /* 0x000fce00078ec0ff */
.L_x_11208:
[----:B------:R-:W-:-:S04]  /*8460*/  SHF.R.U32.HI R4, RZ, 0x18, R4 ;  /* 0x00000018ff047819 */ /* 0x000fc80000011604 */
[----:B------:R-:W-:-:S04]  /*8470*/  LOP3.LUT R3, R3, 0x80, R4, 0xf8, !PT ;  /* 0x0000008003037812 */ /* 0x000fc800078ef804 */
[----:B------:R-:W-:-:S07]  /*8480*/  PRMT R0, R3, 0x7610, R0 ;  /* 0x0000761003007816 */ /* 0x000fce0000000000 */
.L_x_11206:
[----:B------:R-:W-:Y:S05]  /*8490*/  BSYNC.RECONVERGENT B0 ;  /* 0x0000000000007941 */ /* 0x000fea0003800200 */
.L_x_11205:
[----:B------:R0:W-:Y:S01]  /*84a0*/  STG.E.U8 desc[UR36][R8.64], R0 ;  /* 0x0000000008007986 */ /* 0x0001e2000c101124 */
[----:B------:R-:W-:Y:S01]  /*84b0*/  IMAD.MOV.U32 R19, RZ, RZ, R26 ;  /* 0x000000ffff137224 */ /* 0x000fe200078e001a */
[----:B------:R-:W-:Y:S06]  /*84c0*/  BRA `(.L_x_11177) ;  /* 0x0000000000bc7947 */ /* 0x000fec0003800000 */
.L_x_11198:
[----:B------:R-:W-:-:S13]  /*84d0*/  ISETP.NE.AND P0, PT, R0, 0x1c, PT ;  /* 0x0000001c0000780c */ /* 0x000fda0003f05270 */
[----:B------:R-:W-:Y:S05]  /*84e0*/  @!P0 BRA `(.L_x_11209) ;  /* 0x0000000000a88947 */ /* 0x000fea0003800000 */
[----:B------:R-:W-:-:S13]  /*84f0*/  ISETP.NE.AND P0, PT, R0, 0x1d, PT ;  /* 0x0000001d0000780c */ /* 0x000fda0003f05270 */
[----:B------:R-:W-:Y:S05]  /*8500*/  @!P0 BRA `(.L_x_11210) ;  /* 0x0000000000908947 */ /* 0x000fea0003800000 */
[----:B------:R-:W-:-:S13]  /*8510*/  ISETP.NE.AND P0, PT, R0, 0x2c, PT ;  /* 0x0000002c0000780c */ /* 0x000fda0003f05270 */
[----:B------:R-:W-:Y:S05]  /*8520*/  @!P0 BRA `(.L_x_11211) ;  /* 0x0000000000488947 */ /* 0x000fea0003800000 */
.L_x_11182:
        /* <DEDUP_REMOVED lines=16> */
.L_x_11212:
[----:B------:R-:W-:Y:S01]  /*8630*/  IMAD.MOV.U32 R19, RZ, RZ, R26 ;  /* 0x000000ffff137224 */ /* 0x000fe200078e001a */
[----:B------:R-:W-:Y:S06]  /*8640*/  BRA `(.L_x_11177) ;  /* 0x00000000005c7947 */ /* 0x000fec0003800000 */
.L_x_11211:
        /* <DEDUP_REMOVED lines=16> */
.L_x_11210:
[----:B------:R-:W0:Y:S01]  /*8750*/  F2I.U64.TRUNC R4, R4 ;  /* 0x0000000400047311 */ /* 0x000e22000020d800 */
[----:B------:R-:W-:Y:S01]  /*8760*/  IMAD.MOV.U32 R19, RZ, RZ, R26 ;  /* 0x000000ffff137224 */ /* 0x000fe200078e001a */
[----:B0-----:R0:W-:Y:S01]  /*8770*/  STG.E.64 desc[UR36][R8.64], R4 ;  /* 0x0000000408007986 */ /* 0x0011e2000c101b24 */
[----:B------:R-:W-:Y:S05]  /*8780*/  BRA `(.L_x_11177) ;  /* 0x00000000000c7947 */ /* 0x000fea0003800000 */
.L_x_11209:
[----:B------:R-:W0:Y:S01]  /*8790*/  F2I.FTZ.U32.TRUNC.NTZ R3, R4 ;  /* 0x0000000400037305 */ /* 0x000e22000021f000 */
[----:B------:R-:W-:Y:S01]  /*87a0*/  IMAD.MOV.U32 R19, RZ, RZ, R26 ;  /* 0x000000ffff137224 */ /* 0x000fe200078e001a */
[----:B0-----:R0:W-:Y:S06]  /*87b0*/  STG.E desc[UR36][R8.64], R3 ;  /* 0x0000000308007986 */ /* 0x0011ec000c101924 */
.L_x_11177:
[----:B------:R-:W-:Y:S05]  /*87c0*/  BSYNC.RECONVERGENT B6 ;  /* 0x0000000000067941 */ /* 0x000fea0003800200 */
.L_x_11176:
        /* <DEDUP_REMOVED lines=24> */
.L_x_11218:
[----:B------:R-:W0:Y:S02]  /*8950*/  F2I.S64.TRUNC R22, R22 ;  /* 0x0000001600167311 */ /* 0x000e24000020d900 */
[----:B0-----:R-:W-:-:S05]  /*8960*/  IMAD.MOV.U32 R3, RZ, RZ, R22 ;  /* 0x000000ffff037224 */ /* 0x001fca00078e0016 */
[----:B------:R4:W-:Y:S01]  /*8970*/  STG.E.U8 desc[UR36][R8.64], R3 ;  /* 0x0000000308007986 */ /* 0x0009e2000c101124 */
[----:B------:R-:W-:Y:S05]  /*8980*/  BRA `(.L_x_11220) ;  /* 0x0000000c00287947 */ /* 0x000fea0003800000 */
.L_x_11217:
        /* <DEDUP_REMOVED lines=9> */
.L_x_11222:
[----:B------:R-:W0:Y:S02]  /*8a20*/  F2I.FTZ.TRUNC.NTZ R3, R22 ;  /* 0x0000001600037305 */ /* 0x000e24000021f100 */
[----:B0-----:R2:W-:Y:S01]  /*8a30*/  STG.E desc[UR36][R8.64], R3 ;  /* 0x0000000308007986 */ /* 0x0015e2000c101924 */
[----:B------:R-:W-:Y:S05]  /*8a40*/  BRA `(.L_x_11220) ;  /* 0x0000000800f87947 */ /* 0x000fea0003800000 */
.L_x_11221:
[----:B------:R-:W0:Y:S02]  /*8a50*/  F2I.FTZ.TRUNC.NTZ R3, R22 ;  /* 0x0000001600037305 */ /* 0x000e24000021f100 */
[----:B0-----:R0:W-:Y:S01]  /*8a60*/  STG.E.U16 desc[UR36][R8.64], R3 ;  /* 0x0000000308007986 */ /* 0x0011e2000c101524 */
[----:B------:R-:W-:Y:S05]  /*8a70*/  BRA `(.L_x_11220) ;  /* 0x0000000800ec7947 */ /* 0x000fea0003800000 */
.L_x_11216:
        /* <DEDUP_REMOVED lines=8> */
.L_x_11224:
[----:B------:R-:W-:-:S05]  /*8b00*/  F2FP.F16.F32.PACK_AB R22, RZ, R22 ;  /* 0x00000016ff16723e */ /* 0x000fca00000000ff */
[----:B------:R0:W-:Y:S01]  /*8b10*/  STG.E.U16 desc[UR36][R8.64], R22 ;  /* 0x0000001608007986 */ /* 0x0001e2000c101524 */
[----:B------:R-:W-:Y:S05]  /*8b20*/  BRA `(.L_x_11220) ;  /* 0x0000000800c07947 */ /* 0x000fea0003800000 */
.L_x_11223:
[----:B------:R-:W-:-:S13]  /*8b30*/  ISETP.NE.AND P0, PT, R0, 0x7, PT ;  /* 0x000000070000780c */ /* 0x000fda0003f05270 */
[----:B------:R-:W-:Y:S05]  /*8b40*/  @!P0 BRA `(.L_x_11225) ;  /* 0x00000000002c8947 */ /* 0x000fea0003800000 */
[----:B------:R-:W-:-:S13]  /*8b50*/  ISETP.NE.AND P0, PT, R0, 0x8, PT ;  /* 0x000000080000780c */ /* 0x000fda0003f05270 */
[----:B------:R-:W-:Y:S05]  /*8b60*/  @!P0 BRA `(.L_x_11226) ;  /* 0x0000000000148947 */ /* 0x000fea0003800000 */
[----:B------:R-:W-:-:S13]  /*8b70*/  ISETP.NE.AND P0, PT, R0, 0x9, PT ;  /* 0x000000090000780c */ /* 0x000fda0003f05270 */
[----:B------:R-:W-:Y:S05]  /*8b80*/  @P0 BRA `(.L_x_11219) ;  /* 0x0000000400d00947 */ /* 0x000fea0003800000 */
[----:B------:R-:W-:-:S05]  /*8b90*/  IMAD.MOV.U32 R23, RZ, RZ, RZ ;  /* 0x000000ffff177224 */ /* 0x000fca00078e00ff */
[----:B------:R0:W-:Y:S01]  /*8ba0*/  STG.E.64 desc[UR36][R8.64], R22 ;  /* 0x0000001608007986 */ /* 0x0001e2000c101b24 */
[----:B------:R-:W-:Y:S05]  /*8bb0*/  BRA `(.L_x_11220) ;  /* 0x00000008009c7947 */ /* 0x000fea0003800000 */
.L_x_11226:
[----:B------:R-:W-:-:S04]  /*8bc0*/  F2FP.F16.F32.PACK_AB R3, RZ, R22 ;  /* 0x00000016ff03723e */ /* 0x000fc800000000ff */
[----:B------:R-:W-:-:S05]  /*8bd0*/  PRMT R3, R3, 0x5410, RZ ;  /* 0x0000541003037816 */ /* 0x000fca00000000ff */
[----:B------:R0:W-:Y:S01]  /*8be0*/  STG.E desc[UR36][R8.64], R3 ;  /* 0x0000000308007986 */ /* 0x0001e2000c101924 */
[----:B------:R-:W-:Y:S05]  /*8bf0*/  BRA `(.L_x_11220) ;  /* 0x00000008008c7947 */ /* 0x000fea0003800000 */
.L_x_11225:
[----:B------:R-:W-:-:S06]  /*8c00*/  FMUL.FTZ R4, R22, 1 ;  /* 0x3f80000016047820 */ /* 0x000fcc0000410000 */
[----:B------:R-:W0:Y:S02]  /*8c10*/  F2F.F64.F32 R4, R4 ;  /* 0x0000000400047310 */ /* 0x000e240000201800 */
[----:B0-----:R0:W-:Y:S01]  /*8c20*/  STG.E.64 desc[UR36][R8.64], R4 ;  /* 0x0000000408007986 */ /* 0x0011e2000c101b24 */
[----:B------:R-:W-:Y:S05]  /*8c30*/  BRA `(.L_x_11220) ;  /* 0x00000008007c7947 */ /* 0x000fea0003800000 */
.L_x_11215:
        /* <DEDUP_REMOVED lines=13> */
.L_x_11230:
        /* <DEDUP_REMOVED lines=16> */
.L_x_11233:
[----:B------:R-:W-:-:S04]  /*8e10*/  SHF.R.U32.HI R22, RZ, 0x18, R22 ;  /* 0x00000018ff167819 */ /* 0x000fc80000011616 */
[----:B------:R-:W-:-:S04]  /*8e20*/  LOP3.LUT R3, R3, 0x80, R22, 0xf8, !PT ;  /* 0x0000008003037812 */ /* 0x000fc800078ef816 */
[----:B------:R-:W-:-:S07]  /*8e30*/  PRMT R4, R3, 0x7610, R4 ;  /* 0x0000761003047816 */ /* 0x000fce0000000004 */
.L_x_11232:
[----:B------:R-:W-:Y:S05]  /*8e40*/  BSYNC.RECONVERGENT B0 ;  /* 0x0000000000007941 */ /* 0x000fea0003800200 */
.L_x_11231:
[----:B------:R0:W-:Y:S01]  /*8e50*/  STG.E.U8 desc[UR36][R8.64], R4 ;  /* 0x0000000408007986 */ /* 0x0001e2000c101124 */
[----:B------:R-:W-:Y:S05]  /*8e60*/  BRA `(.L_x_11220) ;  /* 0x0000000400f07947 */ /* 0x000fea0003800000 */
.L_x_11229:
        /* <DEDUP_REMOVED lines=16> */
.L_x_11236:
[----:B------:R-:W-:-:S04]  /*8f70*/  SHF.R.U32.HI R22, RZ, 0x18, R22 ;  /* 0x00000018ff167819 */ /* 0x000fc80000011616 */
[----:B------:R-:W-:-:S04]  /*8f80*/  LOP3.LUT R3, R3, 0x80, R22, 0xf8, !PT ;  /* 0x0000008003037812 */ /* 0x000fc800078ef816 */
[----:B------:R-:W-:-:S07]  /*8f90*/  PRMT R4, R3, 0x7610, R4 ;  /* 0x0000761003047816 */ /* 0x000fce0000000004 */
.L_x_11235:
[----:B------:R-:W-:Y:S05]  /*8fa0*/  BSYNC.RECONVERGENT B0 ;  /* 0x0000000000007941 */ /* 0x000fea0003800200 */
.L_x_11234:
[----:B------:R0:W-:Y:S01]  /*8fb0*/  STG.E.U8 desc[UR36][R8.64], R4 ;  /* 0x0000000408007986 */ /* 0x0001e2000c101124 */
[----:B------:R-:W-:Y:S05]  /*8fc0*/  BRA `(.L_x_11220) ;  /* 0x0000000400987947 */ /* 0x000fea0003800000 */
.L_x_11228:
        /* <DEDUP_REMOVED lines=21> */
.L_x_11238:
[----:B------:R-:W0:Y:S02]  /*9120*/  F2I.U64.TRUNC R22, R22 ;  /* 0x0000001600167311 */ /* 0x000e24000020d800 */
[----:B0-----:R0:W-:Y:S01]  /*9130*/  STG.E.64 desc[UR36][R8.64], R22 ;  /* 0x0000001608007986 */ /* 0x0011e2000c101b24 */
[----:B------:R-:W-:Y:S05]  /*9140*/  BRA `(.L_x_11220) ;  /* 0x0000000400387947 */ /* 0x000fea0003800000 */
.L_x_11237:
[----:B------:R-:W0:Y:S02]  /*9150*/  F2I.FTZ.U32.TRUNC.NTZ R3, R22 ;  /* 0x0000001600037305 */ /* 0x000e24000021f000 */
[----:B0-----:R0:W-:Y:S01]  /*9160*/  STG.E desc[UR36][R8.64], R3 ;  /* 0x0000000308007986 */ /* 0x0011e2000c101924 */
[----:B------:R-:W-:Y:S05]  /*9170*/  BRA `(.L_x_11220) ;  /* 0x00000004002c7947 */ /* 0x000fea0003800000 */
.L_x_11227:
[----:B------:R-:W-:-:S13]  /*9180*/  ISETP.GT.AND P0, PT, R0, 0xe, PT ;  /* 0x0000000e0000780c */ /* 0x000fda0003f04270 */
[----:B------:R-:W-:Y:S05]  /*9190*/  @P0 BRA `(.L_x_11239) ;  /* 0x0000000000340947 */ /* 0x000fea0003800000 */
[----:B------:R-:W-:-:S13]  /*91a0*/  ISETP.NE.AND P0, PT, R0, 0xa, PT ;  /* 0x0000000a0000780c */ /* 0x000fda0003f05270 */
[----:B------:R-:W-:Y:S05]  /*91b0*/  @!P0 BRA `(.L_x_11240) ;  /* 0x0000000000188947 */ /* 0x000fea0003800000 */
[----:B------:R-:W-:-:S13]  /*91c0*/  ISETP.NE.AND P0, PT, R0, 0xb, PT ;  /* 0x0000000b0000780c */ /* 0x000fda0003f05270 */
[----:B------:R-:W-:Y:S05]  /*91d0*/  @P0 BRA `(.L_x_11219) ;  /* 0x00000000003c0947 */ /* 0x000fea0003800000 */
[----:B------:R-:W-:-:S04]  /*91e0*/  FSETP.NEU.FTZ.AND P0, PT, R22, RZ, PT ;  /* 0x000000ff1600720b */ /* 0x000fc80003f1d000 */
[----:B------:R-:W-:-:S05]  /*91f0*/  SEL R3, RZ, 0x1, !P0 ;  /* 0x00000001ff037807 */ /* 0x000fca0004000000 */
[----:B------:R0:W-:Y:S01]  /*9200*/  STG.E.U8 desc[UR36][R8.64], R3 ;  /* 0x0000000308007986 */ /* 0x0001e2000c101124 */
[----:B------:R-:W-:Y:S05]  /*9210*/  BRA `(.L_x_11220) ;  /* 0x0000000400047947 */ /* 0x000fea0003800000 */
.L_x_11240:
[----:B------:R-:W-:Y:S01]  /*9220*/  FMUL.FTZ R4, R22, 1 ;  /* 0x3f80000016047820 */ /* 0x000fe20000410000 */
[----:B------:R-:W-:-:S05]  /*9230*/  CS2R R6, SRZ ;  /* 0x0000000000067805 */ /* 0x000fca000001ff00 */
[----:B------:R-:W0:Y:S02]  /*9240*/  F2F.F64.F32 R4, R4 ;  /* 0x0000000400047310 */ /* 0x000e240000201800 */
[----:B0-----:R0:W-:Y:S01]  /*9250*/  STG.E.128 desc[UR36][R8.64], R4 ;  /* 0x0000000408007986 */ /* 0x0011e2000c101d24 */
[----:B------:R-:W-:Y:S05]  /*9260*/  BRA `(.L_x_11220) ;  /* 0x0000000000f07947 */ /* 0x000fea0003800000 */
.L_x_11239:
[----:B------:R-:W-:-:S13]  /*9270*/  ISETP.NE.AND P0, PT, R0, 0xf, PT ;  /* 0x0000000f0000780c */ /* 0x000fda0003f05270 */
[----:B------:R-:W-:Y:S05]  /*9280*/  @!P0 BRA `(.L_x_11241) ;  /* 0x0000000000e08947 */ /* 0x000fea0003800000 */
[----:B------:R-:W-:-:S13]  /*9290*/  ISETP.NE.AND P0, PT, R0, 0x17, PT ;  /* 0x000000170000780c */ /* 0x000fda0003f05270 */
[----:B------:R-:W-:Y:S05]  /*92a0*/  @!P0 BRA `(.L_x_11242) ;  /* 0x00000000008c8947 */ /* 0x000fea0003800000 */
[----:B------:R-:W-:-:S13]  /*92b0*/  ISETP.NE.AND P0, PT, R0, 0x18, PT ;  /* 0x000000180000780c */ /* 0x000fda0003f05270 */
[----:B------:R-:W-:Y:S05]  /*92c0*/  @!P0 BRA `(.L_x_11243) ;  /* 0x0000000000448947 */ /* 0x000fea0003800000 */
.L_x_11219:
        /* <DEDUP_REMOVED lines=16> */
.L_x_11244:
[----:B------:R-:W-:Y:S05]  /*93d0*/  BRA `(.L_x_11220) ;  /* 0x0000000000947947 */ /* 0x000fea0003800000 */
.L_x_11243:
        /* <DEDUP_REMOVED lines=12> */
.L_x_11246:
[----:B------:R-:W-:Y:S05]  /*94a0*/  BSYNC.RECONVERGENT B0 ;  /* 0x0000000000007941 */ /* 0x000fea0003800200 */
.L_x_11245:
[----:B------:R-:W-:-:S05]  /*94b0*/  LOP3.LUT R3, R0, 0x80, R5, 0xf8, !PT ;  /* 0x0000008000037812 */ /* 0x000fca00078ef805 */
[----:B------:R0:W-:Y:S01]  /*94c0*/  STG.E.U8 desc[UR36][R8.64], R3 ;  /* 0x0000000308007986 */ /* 0x0001e2000c101124 */
[----:B------:R-:W-:Y:S05]  /*94d0*/  BRA `(.L_x_11220) ;  /* 0x0000000000547947 */ /* 0x000fea0003800000 */
.L_x_11242:
        /* <DEDUP_REMOVED lines=11> */
.L_x_11248:
[----:B------:R-:W-:Y:S01]  /*9590*/  IMAD.MOV.U32 R0, RZ, RZ, 0x7f ;  /* 0x0000007fff007424 */ /* 0x000fe200078e00ff */
[----:B------:R-:W-:-:S04]  /*95a0*/  ISETP.GT.U32.AND P0, PT, R4, 0x7f800000, PT ;  /* 0x7f8000000400780c */ /* 0x000fc80003f04070 */
[----:B------:R-:W-:-:S09]  /*95b0*/  SEL R0, R0, 0x7c, P0 ;  /* 0x0000007c00007807 */ /* 0x000fd20000000000 */
.L_x_11249:
[----:B------:R-:W-:Y:S05]  /*95c0*/  BSYNC.RECONVERGENT B0 ;  /* 0x0000000000007941 */ /* 0x000fea0003800200 */
.L_x_11247:
[----:B------:R-:W-:-:S04]  /*95d0*/  SHF.R.U32.HI R3, RZ, 0x18, R22 ;  /* 0x00000018ff037819 */ /* 0x000fc80000011616 */
[----:B------:R-:W-:-:S05]  /*95e0*/  LOP3.LUT R3, R0, 0x80, R3, 0xf8, !PT ;  /* 0x0000008000037812 */ /* 0x000fca00078ef803 */
[----:B------:R0:W-:Y:S01]  /*95f0*/  STG.E.U8 desc[UR36][R8.64], R3 ;  /* 0x0000000308007986 */ /* 0x0001e2000c101124 */
[----:B------:R-:W-:Y:S05]  /*9600*/  BRA `(.L_x_11220) ;  /* 0x0000000000087947 */ /* 0x000fea0003800000 */
.L_x_11241:
[----:B------:R-:W-:-:S05]  /*9610*/  F2FP.BF16.F32.PACK_AB R22, RZ, R22 ;  /* 0x00000016ff16723e */ /* 0x000fca00000010ff */
[----:B------:R0:W-:Y:S02]  /*9620*/  STG.E.U16 desc[UR36][R8.64], R22 ;  /* 0x0000001608007986 */ /* 0x0001e4000c101524 */
.L_x_11220:
        /* <DEDUP_REMOVED lines=24> */
.L_x_11253:
[----:B------:R-:W0:Y:S02]  /*97b0*/  F2I.S64.TRUNC R24, R24 ;  /* 0x0000001800187311 */ /* 0x000e24000020d900 */
[----:B0-----:R-:W-:-:S05]  /*97c0*/  IMAD.MOV.U32 R3, RZ, RZ, R24 ;  /* 0x000000ffff037224 */ /* 0x001fca00078e0018 */
[----:B------:R0:W-:Y:S01]  /*97d0*/  STG.E.U8 desc[UR36][R8.64], R3 ;  /* 0x0000000308007986 */ /* 0x0001e2000c101124 */
[----:B------:R-:W-:Y:S05]  /*97e0*/  BRA `(.L_x_11255) ;  /* 0x0000000c00287947 */ /* 0x000fea0003800000 */
.L_x_11252:
        /* <DEDUP_REMOVED lines=9> */
.L_x_11257:
[----:B------:R-:W0:Y:S02]  /*9880*/  F2I.FTZ.TRUNC.NTZ R3, R24 ;  /* 0x0000001800037305 */ /* 0x000e24000021f100 */
[----:B0-----:R0:W-:Y:S01]  /*9890*/  STG.E desc[UR36][R8.64], R3 ;  /* 0x0000000308007986 */ /* 0x0011e2000c101924 */
[----:B------:R-:W-:Y:S05]  /*98a0*/  BRA `(.L_x_11255) ;  /* 0x0000000800f87947 */ /* 0x000fea0003800000 */
.L_x_11256:
[----:B------:R-:W0:Y:S02]  /*98b0*/  F2I.FTZ.TRUNC.NTZ R3, R24 ;  /* 0x0000001800037305 */ /* 0x000e24000021f100 */
[----:B0-----:R0:W-:Y:S01]  /*98c0*/  STG.E.U16 desc[UR36][R8.64], R3 ;  /* 0x0000000308007986 */ /* 0x0011e2000c101524 */
[----:B------:R-:W-:Y:S05]  /*98d0*/  BRA `(.L_x_11255) ;  /* 0x0000000800ec7947 */ /* 0x000fea0003800000 */
.L_x_11251:
        /* <DEDUP_REMOVED lines=8> */
.L_x_11259:
[----:B------:R-:W-:-:S05]  /*9960*/  F2FP.F16.F32.PACK_AB R24, RZ, R24 ;  /* 0x00000018ff18723e */ /* 0x000fca00000000ff */
[----:B------:R0:W-:Y:S01]  /*9970*/  STG.E.U16 desc[UR36][R8.64], R24 ;  /* 0x0000001808007986 */ /* 0x0001e2000c101524 */
[----:B------:R-:W-:Y:S05]  /*9980*/  BRA `(.L_x_11255) ;  /* 0x0000000800c07947 */ /* 0x000fea0003800000 */
.L_x_11258:
        /* <DEDUP_REMOVED lines=9> */
.L_x_11261:
[----:B------:R-:W-:-:S04]  /*9a20*/  F2FP.F16.F32.PACK_AB R3, RZ, R24 ;  /* 0x00000018ff03723e */ /* 0x000fc800000000ff */
[----:B------:R-:W-:-:S05]  /*9a30*/  PRMT R3, R3, 0x5410, RZ ;  /* 0x0000541003037816 */ /* 0x000fca00000000ff */
[----:B------:R0:W-:Y:S01]  /*9a40*/  STG.E desc[UR36][R8.64], R3 ;  /* 0x0000000308007986 */ /* 0x0001e2000c101924 */
[----:B------:R-:W-:Y:S05]  /*9a50*/  BRA `(.L_x_11255) ;  /* 0x00000008008c7947 */ /* 0x000fea0003800000 */
.L_x_11260:
[----:B------:R-:W-:-:S06]  /*9a60*/  FMUL.FTZ R4, R24, 1 ;  /* 0x3f80000018047820 */ /* 0x000fcc0000410000 */
[----:B------:R-:W0:Y:S02]  /*9a70*/  F2F.F64.F32 R4, R4 ;  /* 0x0000000400047310 */ /* 0x000e240000201800 */
[----:B0-----:R0:W-:Y:S01]  /*9a80*/  STG.E.64 desc[UR36][R8.64], R4 ;  /* 0x0000000408007986 */ /* 0x0011e2000c101b24 */
[----:B------:R-:W-:Y:S05]  /*9a90*/  BRA `(.L_x_11255) ;  /* 0x00000008007c7947 */ /* 0x000fea0003800000 */
.L_x_11250:
        /* <DEDUP_REMOVED lines=13> */
.L_x_11265:
        /* <DEDUP_REMOVED lines=16> */
.L_x_11268:
[----:B------:R-:W-:-:S04]  /*9c70*/  SHF.R.U32.HI R24, RZ, 0x18, R24 ;  /* 0x00000018ff187819 */ /* 0x000fc80000011618 */
[----:B------:R-:W-:-:S04]  /*9c80*/  LOP3.LUT R3, R3, 0x80, R24, 0xf8, !PT ;  /* 0x0000008003037812 */ /* 0x000fc800078ef818 */
[----:B------:R-:W-:-:S07]  /*9c90*/  PRMT R4, R3, 0x7610, R4 ;  /* 0x0000761003047816 */ /* 0x000fce0000000004 */
.L_x_11267:
[----:B------:R-:W-:Y:S05]  /*9ca0*/  BSYNC.RECONVERGENT B0 ;  /* 0x0000000000007941 */ /* 0x000fea0003800200 */
.L_x_11266:
[----:B------:R0:W-:Y:S01]  /*9cb0*/  STG.E.U8 desc[UR36][R8.64], R4 ;  /* 0x0000000408007986 */ /* 0x0001e2000c101124 */
[----:B------:R-:W-:Y:S05]  /*9cc0*/  BRA `(.L_x_11255) ;  /* 0x0000000400f07947 */ /* 0x000fea0003800000 */
.L_x_11264:
        /* <DEDUP_REMOVED lines=16> */
.L_x_11271:
[----:B------:R-:W-:-:S04]  /*9dd0*/  SHF.R.U32.HI R24, RZ, 0x18, R24 ;  /* 0x00000018ff187819 */ /* 0x000fc80000011618 */
[----:B------:R-:W-:-:S04]  /*9de0*/  LOP3.LUT R3, R3, 0x80, R24, 0xf8, !PT ;  /* 0x0000008003037812 */ /* 0x000fc800078ef818 */
[----:B------:R-:W-:-:S07]  /*9df0*/  PRMT R4, R3, 0x7610, R4 ;  /* 0x0000761003047816 */ /* 0x000fce0000000004 */
.L_x_11270:
[----:B------:R-:W-:Y:S05]  /*9e00*/  BSYNC.RECONVERGENT B0 ;  /* 0x0000000000007941 */ /* 0x000fea0003800200 */
.L_x_11269:
[----:B------:R0:W-:Y:S01]  /*9e10*/  STG.E.U8 desc[UR36][R8.64], R4 ;  /* 0x0000000408007986 */ /* 0x0001e2000c101124 */
[----:B------:R-:W-:Y:S05]  /*9e20*/  BRA `(.L_x_11255) ;  /* 0x0000000400987947 */ /* 0x000fea0003800000 */
.L_x_11263:
        /* <DEDUP_REMOVED lines=21> */
.L_x_11273:
[----:B------:R-:W0:Y:S02]  /*9f80*/  F2I.U64.TRUNC R24, R24 ;  /* 0x0000001800187311 */ /* 0x000e24000020d800 */
[----:B0-----:R0:W-:Y:S01]  /*9f90*/  STG.E.64 desc[UR36][R8.64], R24 ;  /* 0x0000001808007986 */ /* 0x0011e2000c101b24 */
[----:B------:R-:W-:Y:S05]  /*9fa0*/  BRA `(.L_x_11255) ;  /* 0x0000000400387947 */ /* 0x000fea0003800000 */
.L_x_11272:
[----:B------:R-:W0:Y:S02]  /*9fb0*/  F2I.FTZ.U32.TRUNC.NTZ R3, R24 ;  /* 0x0000001800037305 */ /* 0x000e24000021f000 */
[----:B0-----:R0:W-:Y:S01]  /*9fc0*/  STG.E desc[UR36][R8.64], R3 ;  /* 0x0000000308007986 */ /* 0x0011e2000c101924 */
[----:B------:R-:W-:Y:S05]  /*9fd0*/  BRA `(.L_x_11255) ;  /* 0x00000004002c7947 */ /* 0x000fea0003800000 */
.L_x_11262:
        /* <DEDUP_REMOVED lines=10> */
.L_x_11275:
[----:B------:R-:W-:Y:S01]  /*a080*/  FMUL.FTZ R4, R24, 1 ;  /* 0x3f80000018047820 */ /* 0x000fe20000410000 */
[----:B------:R-:W-:-:S05]  /*a090*/  CS2R R6, SRZ ;  /* 0x0000000000067805 */ /* 0x000fca000001ff00 */
[----:B------:R-:W0:Y:S02]  /*a0a0*/  F2F.F64.F32 R4, R4 ;  /* 0x0000000400047310 */ /* 0x000e240000201800 */
[----:B0-----:R4:W-:Y:S01]  /*a0b0*/  STG.E.128 desc[UR36][R8.64], R4 ;  /* 0x0000000408007986 */ /* 0x0019e2000c101d24 */
[----:B------:R-:W-:Y:S05]  /*a0c0*/  BRA `(.L_x_11255) ;  /* 0x0000000000f07947 */ /* 0x000fea0003800000 */
.L_x_11274:
[----:B------:R-:W-:-:S13]  /*a0d0*/  ISETP.NE.AND P0, PT, R0, 0xf, PT ;  /* 0x0000000f0000780c */ /* 0x000fda0003f05270 */
[----:B------:R-:W-:Y:S05]  /*a0e0*/  @!P0 BRA `(.L_x_11276) ;  /* 0x0000000000e08947 */ /* 0x000fea0003800000 */
[----:B------:R-:W-:-:S13]  /*a0f0*/  ISETP.NE.AND P0, PT, R0, 0x17, PT ;  /* 0x000000170000780c */ /* 0x000fda0003f05270 */
[----:B------:R-:W-:Y:S05]  /*a100*/  @!P0 BRA `(.L_x_11277) ;  /* 0x00000000008c8947 */ /* 0x000fea0003800000 */
[----:B------:R-:W-:-:S13]  /*a110*/  ISETP.NE.AND P0, PT, R0, 0x18, PT ;  /* 0x000000180000780c */ /* 0x000fda0003f05270 */
[----:B------:R-:W-:Y:S05]  /*a120*/  @!P0 BRA `(.L_x_11278) ;  /* 0x0000000000448947 */ /* 0x000fea0003800000 */
.L_x_11254:
        /* <DEDUP_REMOVED lines=16> */
.L_x_11279:
[----:B------:R-:W-:Y:S05]  /*a230*/  BRA `(.L_x_11255) ;  /* 0x0000000000947947 */ /* 0x000fea0003800000 */
.L_x_11278:
        /* <DEDUP_REMOVED lines=12> */
.L_x_11281:
[----:B------:R-:W-:Y:S05]  /*a300*/  BSYNC.RECONVERGENT B0 ;  /* 0x0000000000007941 */ /* 0x000fea0003800200 */
.L_x_11280:
[----:B------:R-:W-:-:S05]  /*a310*/  LOP3.LUT R3, R0, 0x80, R5, 0xf8, !PT ;  /* 0x0000008000037812 */ /* 0x000fca00078ef805 */
[----:B------:R2:W-:Y:S01]  /*a320*/  STG.E.U8 desc[UR36][R8.64], R3 ;  /* 0x0000000308007986 */ /* 0x0005e2000c101124 */
[----:B------:R-:W-:Y:S05]  /*a330*/  BRA `(.L_x_11255) ;  /* 0x0000000000547947 */ /* 0x000fea0003800000 */
.L_x_11277:
        /* <DEDUP_REMOVED lines=11> */
.L_x_11283:
[----:B------:R-:W-:Y:S01]  /*a3f0*/  IMAD.MOV.U32 R0, RZ, RZ, 0x7f ;  /* 0x0000007fff007424 */ /* 0x000fe200078e00ff */
[----:B------:R-:W-:-:S04]  /*a400*/  ISETP.GT.U32.AND P0, PT, R4, 0x7f800000, PT ;  /* 0x7f8000000400780c */ /* 0x000fc80003f04070 */
[----:B------:R-:W-:-:S09]  /*a410*/  SEL R0, R0, 0x7c, P0 ;  /* 0x0000007c00007807 */ /* 0x000fd20000000000 */
.L_x_11284:
[----:B------:R-:W-:Y:S05]  /*a420*/  BSYNC.RECONVERGENT B0 ;  /* 0x0000000000007941 */ /* 0x000fea0003800200 */
.L_x_11282:
[----:B------:R-:W-:-:S04]  /*a430*/  SHF.R.U32.HI R3, RZ, 0x18, R24 ;  /* 0x00000018ff037819 */ /* 0x000fc80000011618 */
[----:B------:R-:W-:-:S05]  /*a440*/  LOP3.LUT R3, R0, 0x80, R3, 0xf8, !PT ;  /* 0x0000008000037812 */ /* 0x000fca00078ef803 */
[----:B------:R1:W-:Y:S01]  /*a450*/  STG.E.U8 desc[UR36][R8.64], R3 ;  /* 0x0000000308007986 */ /* 0x0003e2000c101124 */
[----:B------:R-:W-:Y:S05]  /*a460*/  BRA `(.L_x_11255) ;  /* 0x0000000000087947 */ /* 0x000fea0003800000 */
.L_x_11276:
[----:B------:R-:W-:-:S05]  /*a470*/  F2FP.BF16.F32.PACK_AB R24, RZ, R24 ;  /* 0x00000018ff18723e */ /* 0x000fca00000010ff */
[----:B------:R0:W-:Y:S02]  /*a480*/  STG.E.U16 desc[UR36][R8.64], R24 ;  /* 0x0000001808007986 */ /* 0x0001e4000c101524 */
.L_x_11255:
[----:B------:R-:W-:-:S07]  /*a490*/  VIADD R19, R19, 0x80 ;  /* 0x0000008013137836 */ /* 0x000fce0000000000 */
.L_x_11214:
[----:B------:R-:W-:Y:S05]  /*a4a0*/  BSYNC.RECONVERGENT B6 ;  /* 0x0000000000067941 */ /* 0x000fea0003800200 */
.L_x_11213:
        /* <DEDUP_REMOVED lines=22> */
.L_x_11288:
[----:B------:R-:W0:Y:S02]  /*a610*/  F2I.S64.TRUNC R18, R18 ;  /* 0x0000001200127311 */ /* 0x000e24000020d900 */
[----:B0-----:R-:W-:-:S05]  /*a620*/  IMAD.MOV.U32 R5, RZ, RZ, R18 ;  /* 0x000000ffff057224 */ /* 0x001fca00078e0012 */
[----:B------:R-:W-:Y:S01]  /*a630*/  STG.E.U8 desc[UR36][R2.64], R5 ;  /* 0x0000000502007986 */ /* 0x000fe2000c101124 */
[----:B------:R-:W-:Y:S05]  /*a640*/  EXIT ;  /* 0x000000000000794d */ /* 0x000fea0003800000 */
.L_x_11287:
        /* <DEDUP_REMOVED lines=9> */
.L_x_11291:
[----:B------:R-:W0:Y:S02]  /*a6e0*/  F2I.FTZ.TRUNC.NTZ R5, R18 ;  /* 0x0000001200057305 */ /* 0x000e24000021f100 */
[----:B0-----:R-:W-:Y:S01]  /*a6f0*/  STG.E desc[UR36][R2.64], R5 ;  /* 0x0000000502007986 */ /* 0x001fe2000c101924 */
[----:B------:R-:W-:Y:S05]  /*a700*/  EXIT ;  /* 0x000000000000794d */ /* 0x000fea0003800000 */
.L_x_11290:
[----:B------:R-:W0:Y:S02]  /*a710*/  F2I.FTZ.TRUNC.NTZ R5, R18 ;  /* 0x0000001200057305 */ /* 0x000e24000021f100 */
[----:B0-----:R-:W-:Y:S01]  /*a720*/  STG.E.U16 desc[UR36][R2.64], R5 ;  /* 0x0000000502007986 */ /* 0x001fe2000c101524 */
[----:B------:R-:W-:Y:S05]  /*a730*/  EXIT ;  /* 0x000000000000794d */ /* 0x000fea0003800000 */
.L_x_11286:
        /* <DEDUP_REMOVED lines=8> */
.L_x_11293:
[----:B------:R-:W-:-:S05]  /*a7c0*/  F2FP.F16.F32.PACK_AB R18, RZ, R18 ;  /* 0x00000012ff12723e */ /* 0x000fca00000000ff */
[----:B------:R-:W-:Y:S01]  /*a7d0*/  STG.E.U16 desc[UR36][R2.64], R18 ;  /* 0x0000001202007986 */ /* 0x000fe2000c101524 */
[----:B------:R-:W-:Y:S05]  /*a7e0*/  EXIT ;  /* 0x000000000000794d */ /* 0x000fea0003800000 */
.L_x_11292:
[----:B------:R-:W-:-:S13]  /*a7f0*/  ISETP.NE.AND P0, PT, R0, 0x7, PT ;  /* 0x000000070000780c */ /* 0x000fda0003f05270 */
[----:B------:R-:W-:Y:S05]  /*a800*/  @!P0 BRA `(.L_x_11294) ;  /* 0x00000000002c8947 */ /* 0x000fea0003800000 */
[----:B------:R-:W-:-:S13]  /*a810*/  ISETP.NE.AND P0, PT, R0, 0x8, PT ;  /* 0x000000080000780c */ /* 0x000fda0003f05270 */
[----:B------:R-:W-:Y:S05]  /*a820*/  @!P0 BRA `(.L_x_11295) ;  /* 0x0000000000148947 */ /* 0x000fea0003800000 */
[----:B------:R-:W-:-:S13]  /*a830*/  ISETP.NE.AND P0, PT, R0, 0x9, PT ;  /* 0x000000090000780c */ /* 0x000fda0003f05270 */
[----:B------:R-:W-:Y:S05]  /*a840*/  @P0 BRA `(.L_x_11289) ;  /* 0x0000000400d00947 */ /* 0x000fea0003800000 */
[----:B------:R-:W-:-:S05]  /*a850*/  IMAD.MOV.U32 R19, RZ, RZ, RZ ;  /* 0x000000ffff137224 */ /* 0x000fca00078e00ff */
[----:B------:R-:W-:Y:S01]  /*a860*/  STG.E.64 desc[UR36][R2.64], R18 ;  /* 0x0000001202007986 */ /* 0x000fe2000c101b24 */
[----:B------:R-:W-:Y:S05]  /*a870*/  EXIT ;  /* 0x000000000000794d */ /* 0x000fea0003800000 */
.L_x_11295:
[----:B------:R-:W-:-:S04]  /*a880*/  F2FP.F16.F32.PACK_AB R5, RZ, R18 ;  /* 0x00000012ff05723e */ /* 0x000fc800000000ff */
[----:B------:R-:W-:-:S05]  /*a890*/  PRMT R5, R5, 0x5410, RZ ;  /* 0x0000541005057816 */ /* 0x000fca00000000ff */
[----:B------:R-:W-:Y:S01]  /*a8a0*/  STG.E desc[UR36][R2.64], R5 ;  /* 0x0000000502007986 */ /* 0x000fe2000c101924 */
[----:B------:R-:W-:Y:S05]  /*a8b0*/  EXIT ;  /* 0x000000000000794d */ /* 0x000fea0003800000 */
.L_x_11294:
[----:B------:R-:W-:-:S06]  /*a8c0*/  FMUL.FTZ R4, R18, 1 ;  /* 0x3f80000012047820 */ /* 0x000fcc0000410000 */
[----:B------:R-:W0:Y:S02]  /*a8d0*/  F2F.F64.F32 R4, R4 ;  /* 0x0000000400047310 */ /* 0x000e240000201800 */
[----:B0-----:R-:W-:Y:S01]  /*a8e0*/  STG.E.64 desc[UR36][R2.64], R4 ;  /* 0x0000000402007986 */ /* 0x001fe2000c101b24 */
[----:B------:R-:W-:Y:S05]  /*a8f0*/  EXIT ;  /* 0x000000000000794d */ /* 0x000fea0003800000 */
.L_x_11285:
        /* <DEDUP_REMOVED lines=13> */
.L_x_11299:
        /* <DEDUP_REMOVED lines=16> */
.L_x_11302:
[----:B------:R-:W-:-:S04]  /*aad0*/  SHF.R.U32.HI R18, RZ, 0x18, R18 ;  /* 0x00000018ff127819 */ /* 0x000fc80000011612 */
[----:B------:R-:W-:-:S04]  /*aae0*/  LOP3.LUT R5, R5, 0x80, R18, 0xf8, !PT ;  /* 0x0000008005057812 */ /* 0x000fc800078ef812 */
[----:B------:R-:W-:-:S07]  /*aaf0*/  PRMT R0, R5, 0x7610, R0 ;  /* 0x0000761005007816 */ /* 0x000fce0000000000 */
.L_x_11301:
[----:B------:R-:W-:Y:S05]  /*ab00*/  BSYNC.RECONVERGENT B0 ;  /* 0x0000000000007941 */ /* 0x000fea0003800200 */
.L_x_11300:
[----:B------:R-:W-:Y:S01]  /*ab10*/  STG.E.U8 desc[UR36][R2.64], R0 ;  /* 0x0000000002007986 */ /* 0x000fe2000c101124 */
[----:B------:R-:W-:Y:S05]  /*ab20*/  EXIT ;  /* 0x000000000000794d */ /* 0x000fea0003800000 */
.L_x_11298:
        /* <DEDUP_REMOVED lines=16> */
.L_x_11305:
[----:B------:R-:W-:-:S04]  /*ac30*/  SHF.R.U32.HI R18, RZ, 0x18, R18 ;  /* 0x00000018ff127819 */ /* 0x000fc80000011612 */
[----:B------:R-:W-:-:S04]  /*ac40*/  LOP3.LUT R5, R5, 0x80, R18, 0xf8, !PT ;  /* 0x0000008005057812 */ /* 0x000fc800078ef812 */
[----:B------:R-:W-:-:S07]  /*ac50*/  PRMT R0, R5, 0x7610, R0 ;  /* 0x0000761005007816 */ /* 0x000fce0000000000 */
.L_x_11304:
[----:B------:R-:W-:Y:S05]  /*ac60*/  BSYNC.RECONVERGENT B0 ;  /* 0x0000000000007941 */ /* 0x000fea0003800200 */
.L_x_11303:
[----:B------:R-:W-:Y:S01]  /*ac70*/  STG.E.U8 desc[UR36][R2.64], R0 ;  /* 0x0000000002007986 */ /* 0x000fe2000c101124 */
[----:B------:R-:W-:Y:S05]  /*ac80*/  EXIT ;  /* 0x000000000000794d */ /* 0x000fea0003800000 */
.L_x_11297:
        /* <DEDUP_REMOVED lines=21> */
.L_x_11307:
[----:B------:R-:W0:Y:S02]  /*ade0*/  F2I.U64.TRUNC R18, R18 ;  /* 0x0000001200127311 */ /* 0x000e24000020d800 */
[----:B0-----:R-:W-:Y:S01]  /*adf0*/  STG.E.64 desc[UR36][R2.64], R18 ;  /* 0x0000001202007986 */ /* 0x001fe2000c101b24 */
[----:B------:R-:W-:Y:S05]  /*ae00*/  EXIT ;  /* 0x000000000000794d */ /* 0x000fea0003800000 */
.L_x_11306:
[----:B------:R-:W0:Y:S02]  /*ae10*/  F2I.FTZ.U32.TRUNC.NTZ R5, R18 ;  /* 0x0000001200057305 */ /* 0x000e24000021f000 */
[----:B0-----:R-:W-:Y:S01]  /*ae20*/  STG.E desc[UR36][R2.64], R5 ;  /* 0x0000000502007986 */ /* 0x001fe2000c101924 */
[----:B------:R-:W-:Y:S05]  /*ae30*/  EXIT ;  /* 0x000000000000794d */ /* 0x000fea0003800000 */
.L_x_11296:
        /* <DEDUP_REMOVED lines=8> */
[----:B------:R-:W-:Y:S01]  /*aec0*/  STG.E.U8 desc[UR36][R2.64], R5 ;  /* 0x0000000502007986 */ /* 0x000fe2000c101124 */
[----:B------:R-:W-:Y:S05]  /*aed0*/  EXIT ;  /* 0x000000000000794d */ /* 0x000fea0003800000 */
.L_x_11309:
[----:B------:R-:W-:Y:S01]  /*aee0*/  FMUL.FTZ R4, R18, 1 ;  /* 0x3f80000012047820 */ /* 0x000fe20000410000 */
[----:B------:R-:W-:-:S05]  /*aef0*/  CS2R R6, SRZ ;  /* 0x0000000000067805 */ /* 0x000fca000001ff00 */
[----:B------:R-:W0:Y:S02]  /*af00*/  F2F.F64.F32 R4, R4 ;  /* 0x0000000400047310 */ /* 0x000e240000201800 */
[----:B0-----:R-:W-:Y:S01]  /*af10*/  STG.E.128 desc[UR36][R2.64], R4 ;  /* 0x0000000402007986 */ /* 0x001fe2000c101d24 */
[----:B------:R-:W-:Y:S05]  /*af20*/  EXIT ;  /* 0x000000000000794d */ /* 0x000fea0003800000 */
.L_x_11308:
[----:B------:R-:W-:-:S13]  /*af30*/  ISETP.NE.AND P0, PT, R0, 0xf, PT ;  /* 0x0000000f0000780c */ /* 0x000fda0003f05270 */
[----:B------:R-:W-:Y:S05]  /*af40*/  @!P0 BRA `(.L_x_11310) ;  /* 0x0000000000e08947 */ /* 0x000fea0003800000 */
[----:B------:R-:W-:-:S13]  /*af50*/  ISETP.NE.AND P0, PT, R0, 0x17, PT ;  /* 0x000000170000780c */ /* 0x000fda0003f05270 */
[----:B------:R-:W-:Y:S05]  /*af60*/  @!P0 BRA `(.L_x_11311) ;  /* 0x00000000008c8947 */ /* 0x000fea0003800000 */
[----:B------:R-:W-:-:S13]  /*af70*/  ISETP.NE.AND P0, PT, R0, 0x18, PT ;  /* 0x000000180000780c */ /* 0x000fda0003f05270 */
[----:B------:R-:W-:Y:S05]  /*af80*/  @!P0 BRA `(.L_x_11312) ;  /* 0x0000000000448947 */ /* 0x000fea0003800000 */
.L_x_11289:
        /* <DEDUP_REMOVED lines=16> */
.L_x_11313:
[----:B------:R-:W-:Y:S05]  /*b090*/  EXIT ;  /* 0x000000000000794d */ /* 0x000fea0003800000 */
.L_x_11312:
        /* <DEDUP_REMOVED lines=12> */
.L_x_11315:
[----:B------:R-:W-:Y:S05]  /*b160*/  BSYNC.RECONVERGENT B0 ;  /* 0x0000000000007941 */ /* 0x000fea0003800200 */
.L_x_11314:
[----:B------:R-:W-:-:S05]  /*b170*/  LOP3.LUT R5, R0, 0x80, R7, 0xf8, !PT ;  /* 0x0000008000057812 */ /* 0x000fca00078ef807 */
[----:B------:R-:W-:Y:S01]  /*b180*/  STG.E.U8 desc[UR36][R2.64], R5 ;  /* 0x0000000502007986 */ /* 0x000fe2000c101124 */
[----:B------:R-:W-:Y:S05]  /*b190*/  EXIT ;  /* 0x000000000000794d */ /* 0x000fea0003800000 */
.L_x_11311:
        /* <DEDUP_REMOVED lines=11> */
.L_x_11317:
[----:B------:R-:W-:Y:S01]  /*b250*/  IMAD.MOV.U32 R0, RZ, RZ, 0x7f ;  /* 0x0000007fff007424 */ /* 0x000fe200078e00ff */
[----:B------:R-:W-:-:S04]  /*b260*/  ISETP.GT.U32.AND P0, PT, R4, 0x7f800000, PT ;  /* 0x7f8000000400780c */ /* 0x000fc80003f04070 */
[----:B------:R-:W-:-:S09]  /*b270*/  SEL R0, R0, 0x7c, P0 ;  /* 0x0000007c00007807 */ /* 0x000fd20000000000 */
.L_x_11318:
[----:B------:R-:W-:Y:S05]  /*b280*/  BSYNC.RECONVERGENT B0 ;  /* 0x0000000000007941 */ /* 0x000fea0003800200 */
.L_x_11316:
[----:B------:R-:W-:-:S04]  /*b290*/  SHF.R.U32.HI R5, RZ, 0x18, R18 ;  /* 0x00000018ff057819 */ /* 0x000fc80000011612 */
[----:B------:R-:W-:-:S05]  /*b2a0*/  LOP3.LUT R5, R0, 0x80, R5, 0xf8, !PT ;  /* 0x0000008000057812 */ /* 0x000fca00078ef805 */
[----:B------:R-:W-:Y:S01]  /*b2b0*/  STG.E.U8 desc[UR36][R2.64], R5 ;  /* 0x0000000502007986 */ /* 0x000fe2000c101124 */
[----:B------:R-:W-:Y:S05]  /*b2c0*/  EXIT ;  /* 0x000000000000794d */ /* 0x000fea0003800000 */
.L_x_11310:
[----:B------:R-:W-:-:S05]  /*b2d0*/  F2FP.BF16.F32.PACK_AB R18, RZ, R18 ;  /* 0x00000012ff12723e */ /* 0x000fca00000010ff */
[----:B------:R-:W-:Y:S01]  /*b2e0*/  STG.E.U16 desc[UR36][R2.64], R18 ;  /* 0x0000001202007986 */ /* 0x000fe2000c101524 */
[----:B------:R-:W-:Y:S05]  /*b2f0*/  EXIT ;  /* 0x000000000000794d */ /* 0x000fea0003800000 */
.L_x_11319:
        /* <DEDUP_REMOVED lines=16> */
.L_x_18329:


//--------------------- .text._ZN2at6native18elementwise_kernelILi128ELi2EZNS0_22gpu_kernel_impl_nocastINS0_13BinaryFunctorIfffNS0_15binary_internal10DivFunctorIfEEEEEEvRNS_18TensorIteratorBaseERKT_EUliE_EEviT1_ --------------------------
	.section	.text._ZN2at6native18elementwise_kernelILi128ELi2EZNS0_22gpu_kernel_impl_nocastINS0_13BinaryFunctorIfffNS0_15binary_internal10DivFunctorIfEEEEEEvRNS_18TensorIteratorBaseERKT_EUliE_EEviT1_,"ax",@progbits
	.align	128
        .global         _ZN2at6native18elementwise_kernelILi128ELi2EZNS0_22gpu_kernel_impl_nocastINS0_13BinaryFunctorIfffNS0_15binary_internal10DivFunctorIfEEEEEEvRNS_18TensorIteratorBaseERKT_EUliE_EEviT1_
        .type           _ZN2at6native18elementwise_kernelILi128ELi2EZNS0_22gpu_kernel_impl_nocastINS0_13BinaryFunctorIfffNS0_15binary_internal10DivFunctorIfEEEEEEvRNS_18TensorIteratorBaseERKT_EUliE_EEviT1_,@function
        .size           _ZN2at6native18elementwise_kernelILi128ELi2EZNS0_22gpu_kernel_impl_nocastINS0_13BinaryFunctorIfffNS0_15binary_internal10DivFunctorIfEEEEEEvRNS_18TensorIteratorBaseERKT_EUliE_EEviT1_,(.L_x_18330 - _ZN2at6native18elementwise_kernelILi128ELi2EZNS0_22gpu_kernel_impl_nocastINS0_13BinaryFunctorIfffNS0_15binary_internal10DivFunctorIfEEEEEEvRNS_18TensorIteratorBaseERKT_EUliE_EEviT1_)
        .other          _ZN2at6native18elementwise_kernelILi128ELi2EZNS0_22gpu_kernel_impl_nocastINS0_13BinaryFunctorIfffNS0_15binary_internal10DivFunctorIfEEEEEEvRNS_18TensorIteratorBaseERKT_EUliE_EEviT1_,@"STO_CUDA_ENTRY STV_DEFAULT"
_ZN2at6native18elementwise_kernelILi128ELi2EZNS0_22gpu_kernel_impl_nocastINS0_13BinaryFunctorIfffNS0_15binary_internal10DivFunctorIfEEEEEEvRNS_18TensorIteratorBaseERKT_EUliE_EEviT1_:
.text._ZN2at6native18elementwise_kernelILi128ELi2EZNS0_22gpu_kernel_impl_nocastINS0_13BinaryFunctorIfffNS0_15binary_internal10DivFunctorIfEEEEEEvRNS_18TensorIteratorBaseERKT_EUliE_EEviT1_:
        /* <DEDUP_REMOVED lines=15> */
[----:B0-----:R-:W2:Y:S04]  /*00f0*/  LDG.E R6, desc[UR6][R6.64] ;  /* 0x0000000606067981 */ /* 0x001ea8000c1e1900 */
[----:B-1----:R-:W3:Y:S03]  /*0100*/  LDG.E R4, desc[UR6][R4.64] ;  /* 0x0000000604047981 */ /* 0x002ee6000c1e1900 */
[----:B------:R-:W0:Y:S01]  /*0110*/  LDC.64 R8, c[0x0][0x5e8] ;  /* 0x00017a00ff087b82 */ /* 0x000e220000000a00 */
[----:B------:R-:W-:Y:S01]  /*0120*/  IADD3 R3, PT, PT, R3, 0x80, RZ ;  /* 0x0000008003037810 */ /* 0x000fe20007ffe0ff */
[----:B--2---:R-:W3:Y:S02]  /*0130*/  MUFU.RCP R11, R6 ;  /* 0x00000006000b7308 */ /* 0x004ee40000001000 */
[----:B---3--:R-:W-:-:S05]  /*0140*/  FMUL.FTZ R11, R4, R11 ;  /* 0x0000000b040b7220 */ /* 0x008fca0000410000 */
[----:B0-----:R0:W-:Y:S02]  /*0150*/  STG.E desc[UR6][R8.64], R11 ;  /* 0x0000000b08007986 */ /* 0x0011e4000c101906 */
.L_x_11322:
[----:B------:R-:W-:Y:S05]  /*0160*/  BSYNC.RECONVERGENT B0 ;  /* 0x0000000000007941 */ /* 0x000fea0003800200 */
.L_x_11321:
[----:B------:R-:W-:-:S13]  /*0170*/  ISETP.GE.AND P0, PT, R3, UR4, PT ;  /* 0x0000000403007c0c */ /* 0x000fda000bf06270 */
[----:B------:R-:W-:Y:S05]  /*0180*/  @P0 EXIT ;  /* 0x000000000000094d */ /* 0x000fea0003800000 */
[----:B------:R-:W1:Y:S08]  /*0190*/  LDC.64 R4, c[0x0][0x5f8] ;  /* 0x00017e00ff047b82 */ /* 0x000e700000000a00 */
[----:B------:R-:W2:Y:S01]  /*01a0*/  LDC.64 R2, c[0x0][0x5f0] ;  /* 0x00017c00ff027b82 */ /* 0x000ea20000000a00 */
[----:B-1----:R-:W0:Y:S04]  /*01b0*/  LDG.E R4, desc[UR6][R4.64] ;  /* 0x0000000604047981 */ /* 0x002e28000c1e1900 */
[----:B--2---:R-:W2:Y:S03]  /*01c0*/  LDG.E R2, desc[UR6][R2.64] ;  /* 0x0000000602027981 */ /* 0x004ea6000c1e1900 */
[----:B------:R-:W1:Y:S01]  /*01d0*/  LDC.64 R6, c[0x0][0x5e8] ;  /* 0x00017a00ff067b82 */ /* 0x000e620000000a00 */
[----:B0-----:R-:W2:Y:S02]  /*01e0*/  MUFU.RCP R9, R4 ;  /* 0x0000000400097308 */ /* 0x001ea40000001000 */
[----:B--2---:R-:W-:-:S05]  /*01f0*/  FMUL.FTZ R9, R2, R9 ;  /* 0x0000000902097220 */ /* 0x004fca0000410000 */
[----:B-1----:R-:W-:Y:S01]  /*0200*/  STG.E desc[UR6][R6.64], R9 ;  /* 0x0000000906007986 */ /* 0x002fe2000c101906 */
[----:B------:R-:W-:Y:S05]  /*0210*/  EXIT ;  /* 0x000000000000794d */ /* 0x000fea0003800000 */
.L_x_11320:
        /* <DEDUP_REMOVED lines=355> */
.L_x_11325:
[----:B------:R-:W0:Y:S02]  /*1850*/  LDCU.128 UR8, c[0x0][0x5f0] ;  /* 0x0000be00ff0877ac */ /* 0x000e240008000c00 */
[----:B0-----:R-:W-:-:S04]  /*1860*/  IADD3 R8, P0, PT, R6, UR10, RZ ;  /* 0x0000000a06087c10 */ /* 0x001fc8000ff1e0ff */
[----:B------:R-:W-:-:S05]  /*1870*/  IADD3.X R9, PT, PT, RZ, UR11, RZ, P0, !PT ;  /* 0x0000000bff097c10 */ /* 0x000fca00087fe4ff */
[----:B------:R-:W2:Y:S01]  /*1880*/  LDG.E R8, desc[UR6][R8.64] ;  /* 0x0000000608087981 */ /* 0x000ea2000c1e1900 */
[----:B------:R-:W-:-:S04]  /*1890*/  IADD3 R6, P0, PT, R4, UR8, RZ ;  /* 0x0000000804067c10 */ /* 0x000fc8000ff1e0ff */
[----:B------:R-:W-:Y:S01]  /*18a0*/  IADD3.X R7, PT, PT, RZ, UR9, RZ, P0, !PT ;  /* 0x00000009ff077c10 */ /* 0x000fe200087fe4ff */
[----:B------:R-:W0:Y:S04]  /*18b0*/  LDCU.64 UR8, c[0x0][0x5e8] ;  /* 0x0000bd00ff0877ac */ /* 0x000e280008000a00 */
[----:B------:R-:W3:Y:S01]  /*18c0*/  LDG.E R6, desc[UR6][R6.64] ;  /* 0x0000000606067981 */ /* 0x000ee2000c1e1900 */
[----:B------:R-:W-:Y:S02]  /*18d0*/  IADD3 R3, PT, PT, R3, 0x80, RZ ;  /* 0x0000008003037810 */ /* 0x000fe40007ffe0ff */
[----:B0-----:R-:W-:-:S04]  /*18e0*/  IADD3 R4, P0, PT, R5, UR8, RZ ;  /* 0x0000000805047c10 */ /* 0x001fc8000ff1e0ff */
[----:B------:R-:W-:Y:S01]  /*18f0*/  IADD3.X R5, PT, PT, RZ, UR9, RZ, P0, !PT ;  /* 0x00000009ff057c10 */ /* 0x000fe200087fe4ff */
[----:B--2---:R-:W3:Y:S02]  /*1900*/  MUFU.RCP R11, R8 ;  /* 0x00000008000b7308 */ /* 0x004ee40000001000 */
[----:B---3--:R-:W-:-:S05]  /*1910*/  FMUL.FTZ R11, R6, R11 ;  /* 0x0000000b060b7220 */ /* 0x008fca0000410000 */
[----:B------:R0:W-:Y:S02]  /*1920*/  STG.E desc[UR6][R4.64], R11 ;  /* 0x0000000b04007986 */ /* 0x0001e4000c101906 */
.L_x_11324:
[----:B------:R-:W-:Y:S05]  /*1930*/  BSYNC.RECONVERGENT B0 ;  /* 0x0000000000007941 */ /* 0x000fea0003800200 */
.L_x_11323:
        /* <DEDUP_REMOVED lines=350> */
.L_x_11326:
[----:B------:R-:W0:Y:S01]  /*2f20*/  LDCU.128 UR8, c[0x0][0x5f0] ;  /* 0x0000be00ff0877ac */ /* 0x000e220008000c00 */
[----:B------:R-:W1:Y:S01]  /*2f30*/  LDCU.64 UR4, c[0x0][0x5e8] ;  /* 0x0000bd00ff0477ac */ /* 0x000e620008000a00 */
[----:B0-----:R-:W-:-:S04]  /*2f40*/  IADD3 R6, P0, PT, R4, UR10, RZ ;  /* 0x0000000a04067c10 */ /* 0x001fc8000ff1e0ff */
[----:B------:R-:W-:-:S05]  /*2f50*/  IADD3.X R7, PT, PT, RZ, UR11, RZ, P0, !PT ;  /* 0x0000000bff077c10 */ /* 0x000fca00087fe4ff */
[----:B------:R-:W2:Y:S01]  /*2f60*/  LDG.E R6, desc[UR6][R6.64] ;  /* 0x0000000606067981 */ /* 0x000ea2000c1e1900 */
[----:B------:R-:W-:-:S04]  /*2f70*/  IADD3 R4, P0, PT, R2, UR8, RZ ;  /* 0x0000000802047c10 */ /* 0x000fc8000ff1e0ff */
[----:B------:R-:W-:-:S05]  /*2f80*/  IADD3.X R5, PT, PT, RZ, UR9, RZ, P0, !PT ;  /* 0x00000009ff057c10 */ /* 0x000fca00087fe4ff */
[----:B------:R-:W3:Y:S01]  /*2f90*/  LDG.E R4, desc[UR6][R4.64] ;  /* 0x0000000604047981 */ /* 0x000ee2000c1e1900 */
[----:B-1----:R-:W-:-:S04]  /*2fa0*/  IADD3 R2, P0, PT, R3, UR4, RZ ;  /* 0x0000000403027c10 */ /* 0x002fc8000ff1e0ff */
[----:B------:R-:W-:Y:S01]  /*2fb0*/  IADD3.X R3, PT, PT, RZ, UR5, RZ, P0, !PT ;  /* 0x00000005ff037c10 */ /* 0x000fe200087fe4ff */
[----:B--2---:R-:W3:Y:S02]  /*2fc0*/  MUFU.RCP R9, R6 ;  /* 0x0000000600097308 */ /* 0x004ee40000001000 */
[----:B---3--:R-:W-:-:S05]  /*2fd0*/  FMUL.FTZ R9, R4, R9 ;  /* 0x0000000904097220 */ /* 0x008fca0000410000 */
[----:B------:R-:W-:Y:S01]  /*2fe0*/  STG.E desc[UR6][R2.64], R9 ;  /* 0x0000000902007986 */ /* 0x000fe2000c101906 */
[----:B------:R-:W-:Y:S05]  /*2ff0*/  EXIT ;  /* 0x000000000000794d */ /* 0x000fea0003800000 */
.L_x_11327:
        /* <DEDUP_REMOVED lines=16> */
.L_x_18330:


//--------------------- .text._ZN2at6native27unrolled_elementwise_kernelINS0_13BinaryFunctorIfffNS0_15binary_internal10DivFunctorIfEEEESt5arrayIPcLm3EELi4E23TrivialOffsetCalculatorILi2EjESA_ILi1EjENS0_6memory15LoadWithoutCastENSD_16StoreWithoutCastEEEviT_T0_T2_T3_T4_T5_ --------------------------
	.section	.text._ZN2at6native27unrolled_elementwise_kernelINS0_13BinaryFunctorIfffNS0_15binary_internal10DivFunctorIfEEEESt5arrayIPcLm3EELi4E23TrivialOffsetCalculatorILi2EjESA_ILi1EjENS0_6memory15LoadWithoutCastENSD_16StoreWithoutCastEEEviT_T0_T2_T3_T4_T5_,"ax",@progbits
	.align	128
        .global         _ZN2at6native27unrolled_elementwise_kernelINS0_13BinaryFunctorIfffNS0_15binary_internal10DivFunctorIfEEEESt5arrayIPcLm3EELi4E23TrivialOffsetCalculatorILi2EjESA_ILi1EjENS0_6memory15LoadWithoutCastENSD_16StoreWithoutCastEEEviT_T0_T2_T3_T4_T5_
        .type           _ZN2at6native27unrolled_elementwise_kernelINS0_13BinaryFunctorIfffNS0_15binary_internal10DivFunctorIfEEEESt5arrayIPcLm3EELi4E23TrivialOffsetCalculatorILi2EjESA_ILi1EjENS0_6memory15LoadWithoutCastENSD_16StoreWithoutCastEEEviT_T0_T2_T3_T4_T5_,@function
        .size           _ZN2at6native27unrolled_elementwise_kernelINS0_13BinaryFunctorIfffNS0_15binary_internal10DivFunctorIfEEEESt5arrayIPcLm3EELi4E23TrivialOffsetCalculatorILi2EjESA_ILi1EjENS0_6memory15LoadWithoutCastENSD_16StoreWithoutCastEEEviT_T0_T2_T3_T4_T5_,(.L_x_18331 - _ZN2at6native27unrolled_elementwise_kernelINS0_13BinaryFunctorIfffNS0_15binary_internal10DivFunctorIfEEEESt5arrayIPcLm3EELi4E23TrivialOffsetCalculatorILi2EjESA_ILi1EjENS0_6memory15LoadWithoutCastENSD_16StoreWithoutCastEEEviT_T0_T2_T3_T4_T5_)
        .other          _ZN2at6native27unrolled_elementwise_kernelINS0_13BinaryFunctorIfffNS0_15binary_internal10DivFunctorIfEEEESt5arrayIPcLm3EELi4E23TrivialOffsetCalculatorILi2EjESA_ILi1EjENS0_6memory15LoadWithoutCastENSD_16StoreWithoutCastEEEviT_T0_T2_T3_T4_T5_,@"STO_CUDA_ENTRY STV_DEFAULT"
_ZN2at6native27unrolled_elementwise_kernelINS0_13BinaryFunctorIfffNS0_15binary_internal10DivFunctorIfEEEESt5arrayIPcLm3EELi4E23TrivialOffsetCalculatorILi2EjESA_ILi1EjENS0_6memory15LoadWithoutCastENSD_16StoreWithoutCastEEEviT_T0_T2_T3_T4_T5_:
.text._ZN2at6native27unrolled_elementwise_kernelINS0_13BinaryFunctorIfffNS0_15binary_internal10DivFunctorIfEEEESt5arrayIPcLm3EELi4E23TrivialOffsetCalculatorILi2EjESA_ILi1EjENS0_6memory15LoadWithoutCastENSD_16StoreWithoutCastEEEviT_T0_T2_T3_T4_T5_:
[----:B------:R-:W-:Y:S01]  /*0000*/  LDC R1, c[0x0][0x37c] ;  /* 0x0000df00ff017b82 */ /* 0x000fe20000000800 */
[----:B------:R-:W0:Y:S07]  /*0010*/  S2R R0, SR_CTAID.X ;  /* 0x0000000000007919 */ /* 0x000e2e0000002500 */
[----:B------:R-:W0:Y:S01]  /*0020*/  LDC R3, c[0x0][0x380] ;  /* 0x0000e000ff037b82 */ /* 0x000e220000000800 */
[----:B------:R-:W1:Y:S01]  /*0030*/  LDCU.64 UR4, c[0x0][0x358] ;  /* 0x00006b00ff0477ac */ /* 0x000e620008000a00 */
[----:B------:R-:W-:Y:S01]  /*0040*/  IMAD.MOV.U32 R16, RZ, RZ, RZ ;  /* 0x000000ffff107224 */ /* 0x000fe200078e00ff */
        /* <DEDUP_REMOVED lines=9> */
[----:B------:R-:W0:Y:S01]  /*00e0*/  LDC.64 R8, c[0x0][0x390] ;  /* 0x0000e400ff087b82 */ /* 0x000e220000000a00 */
[----:B------:R-:W-:Y:S01]  /*00f0*/  @!P0 VIADD R17, R15, 0x80 ;  /* 0x000000800f118836 */ /* 0x000fe20000000000 */
[----:B------:R-:W-:-:S04]  /*0100*/  @!P0 LEA R25, R0, R15, 0x9 ;  /* 0x0000000f00198211 */ /* 0x000fc800078e48ff */
[----:B------:R-:W-:Y:S01]  /*0110*/  ISETP.GE.AND P1, PT, R17, R14, PT ;  /* 0x0000000e1100720c */ /* 0x000fe20003f26270 */
[----:B---3--:R-:W-:-:S05]  /*0120*/  @!P0 IMAD.WIDE.U32 R12, R25, 0x4, R12 ;  /* 0x00000004190c8825 */ /* 0x008fca00078e000c */
[----:B-1----:R1:W3:Y:S07]  /*0130*/  @!P0 LDG.E R16, desc[UR4][R12.64] ;  /* 0x000000040c108981 */ /* 0x0022ee000c1e1900 */
[----:B------:R-:W-:Y:S01]  /*0140*/  @!P1 LEA R21, R0, R17, 0x9 ;  /* 0x0000001100159211 */ /* 0x000fe200078e48ff */
[----:B------:R-:W-:Y:S02]  /*0150*/  @!P1 VIADD R17, R17, 0x80 ;  /* 0x0000008011119836 */ /* 0x000fe40000000000 */
[----:B--2---:R-:W-:-:S04]  /*0160*/  @!P0 IMAD.WIDE.U32 R2, R25, 0x4, R2 ;  /* 0x0000000419028825 */ /* 0x004fc800078e0002 */
[----:B------:R-:W-:Y:S01]  /*0170*/  HFMA2 R24, -RZ, RZ, 0, 0 ;  /* 0x00000000ff187431 */ /* 0x000fe200000001ff */
[----:B-1----:R-:W1:Y:S01]  /*0180*/  LDC.64 R12, c[0x0][0x398] ;  /* 0x0000e600ff0c7b82 */ /* 0x002e620000000a00 */
[----:B------:R-:W-:Y:S01]  /*0190*/  ISETP.GE.AND P2, PT, R17, R14, PT ;  /* 0x0000000e1100720c */ /* 0x000fe20003f46270 */
[----:B------:R-:W-:Y:S02]  /*01a0*/  IMAD.MOV.U32 R25, RZ, RZ, RZ ;  /* 0x000000ffff197224 */ /* 0x000fe400078e00ff */
[----:B------:R-:W-:Y:S02]  /*01b0*/  IMAD.MOV.U32 R22, RZ, RZ, RZ ;  /* 0x000000ffff167224 */ /* 0x000fe400078e00ff */
[----:B----4-:R-:W-:Y:S02]  /*01c0*/  @!P1 IMAD.WIDE.U32 R10, R21, 0x4, R10 ;  /* 0x00000004150a9825 */ /* 0x010fe400078e000a */
[----:B------:R-:W2:Y:S04]  /*01d0*/  @!P0 LDG.E R25, desc[UR4][R2.64] ;  /* 0x0000000402198981 */ /* 0x000ea8000c1e1900 */
[----:B------:R-:W4:Y:S02]  /*01e0*/  @!P1 LDG.E R22, desc[UR4][R10.64] ;  /* 0x000000040a169981 */ /* 0x000f24000c1e1900 */
[----:B------:R-:W-:-:S05]  /*01f0*/  @!P2 LEA R23, R0, R17, 0x9 ;  /* 0x000000110017a211 */ /* 0x000fca00078e48ff */
[----:B------:R-:W-:-:S05]  /*0200*/  @!P2 IMAD.WIDE.U32 R6, R23, 0x4, R6 ;  /* 0x000000041706a825 */ /* 0x000fca00078e0006 */
[----:B------:R0:W4:Y:S02]  /*0210*/  @!P2 LDG.E R24, desc[UR4][R6.64] ;  /* 0x000000040618a981 */ /* 0x000124000c1e1900 */
[----:B0-----:R-:W-:Y:S01]  /*0220*/  @!P1 IMAD.WIDE.U32 R4, R21, 0x4, R4 ;  /* 0x0000000415049825 */ /* 0x001fe200078e0004 */
[----:B------:R-:W-:-:S03]  /*0230*/  MOV R21, RZ ;  /* 0x000000ff00157202 */ /* 0x000fc60000000f00 */
[----:B------:R-:W-:-:S03]  /*0240*/  @!P2 IMAD.WIDE.U32 R8, R23, 0x4, R8 ;  /* 0x000000041708a825 */ /* 0x000fc600078e0008 */
[----:B------:R0:W4:Y:S01]  /*0250*/  @!P1 LDG.E R21, desc[UR4][R4.64] ;  /* 0x0000000404159981 */ /* 0x000122000c1e1900 */
[----:B------:R-:W-:Y:S01]  /*0260*/  IMAD.MOV.U32 R23, RZ, RZ, RZ ;  /* 0x000000ffff177224 */ /* 0x000fe200078e00ff */
[----:B------:R-:W1:Y:S05]  /*0270*/  LDC.64 R6, c[0x0][0x390] ;  /* 0x0000e400ff067b82 */ /* 0x000e6a0000000a00 */
[----:B------:R1:W4:Y:S01]  /*0280*/  @!P2 LDG.E R23, desc[UR4][R8.64] ;  /* 0x000000040817a981 */ /* 0x000322000c1e1900 */
[----:B------:R-:W-:-:S04]  /*0290*/  @!P2 IADD3 R17, PT, PT, R17, 0x80, RZ ;  /* 0x000000801111a810 */ /* 0x000fc80007ffe0ff */
[----:B------:R-:W-:Y:S01]  /*02a0*/  ISETP.GE.AND P0, PT, R17, R14, PT ;  /* 0x0000000e1100720c */ /* 0x000fe20003f06270 */
[----:B------:R-:W-:Y:S02]  /*02b0*/  IMAD.MOV.U32 R10, RZ, RZ, RZ ;  /* 0x000000ffff0a7224 */ /* 0x000fe400078e00ff */
[----:B0-----:R-:W-:-:S10]  /*02c0*/  HFMA2 R4, -RZ, RZ, 0, 0 ;  /* 0x00000000ff047431 */ /* 0x001fd400000001ff */
[----:B------:R-:W-:-:S05]  /*02d0*/  @!P0 LEA R3, R0, R17, 0x9 ;  /* 0x0000001100038211 */ /* 0x000fca00078e48ff */
[----:B-1----:R-:W-:-:S04]  /*02e0*/  @!P0 IMAD.WIDE.U32 R12, R3, 0x4, R12 ;  /* 0x00000004030c8825 */ /* 0x002fc800078e000c */
[----:B------:R-:W-:Y:S01]  /*02f0*/  @!P0 IMAD.WIDE.U32 R6, R3, 0x4, R6 ;  /* 0x0000000403068825 */ /* 0x000fe200078e0006 */
[----:B------:R-:W5:Y:S04]  /*0300*/  @!P0 LDG.E R10, desc[UR4][R12.64] ;  /* 0x000000040c0a8981 */ /* 0x000f68000c1e1900 */
[----:B------:R0:W5:Y:S01]  /*0310*/  @!P0 LDG.E R4, desc[UR4][R6.64] ;  /* 0x0000000406048981 */ /* 0x000162000c1e1900 */
[C---:B------:R-:W-:Y:S01]  /*0320*/  ISETP.GE.AND P0, PT, R15.reuse, R14, PT ;  /* 0x0000000e0f00720c */ /* 0x040fe20003f06270 */
[----:B------:R-:W-:-:S05]  /*0330*/  VIADD R3, R15, 0x100 ;  /* 0x000001000f037836 */ /* 0x000fca0000000000 */
[----:B------:R-:W-:-:S07]  /*0340*/  ISETP.GE.AND P2, PT, R3, R14, PT ;  /* 0x0000000e0300720c */ /* 0x000fce0003f46270 */
[----:B------:R-:W1:Y:S01]  /*0350*/  @!P0 LDC.64 R2, c[0x0][0x388] ;  /* 0x0000e200ff028b82 */ /* 0x000e620000000a00 */
[----:B------:R-:W-:Y:S02]  /*0360*/  IADD3 R9, PT, PT, R15, 0x80, RZ ;  /* 0x000000800f097810 */ /* 0x000fe40007ffe0ff */
[----:B0-----:R-:W-:Y:S02]  /*0370*/  @!P0 LEA R7, R0, R15, 0x9 ;  /* 0x0000000f00078211 */ /* 0x001fe400078e48ff */
[----:B------:R-:W-:Y:S02]  /*0380*/  ISETP.GE.AND P1, PT, R9, R14, PT ;  /* 0x0000000e0900720c */ /* 0x000fe40003f26270 */
[----:B------:R-:W-:Y:S01]  /*0390*/  IADD3 R5, PT, PT, R15, 0x180, RZ ;  /* 0x000001800f057810 */ /* 0x000fe20007ffe0ff */
[----:B------:R-:W-:-:S05]  /*03a0*/  @!P0 IMAD.MOV.U32 R15, RZ, RZ, R9 ;  /* 0x000000ffff0f8224 */ /* 0x000fca00078e0009 */
[----:B------:R-:W-:Y:S01]  /*03b0*/  ISETP.GE.AND P3, PT, R15, R14, PT ;  /* 0x0000000e0f00720c */ /* 0x000fe20003f66270 */
[----:B-1----:R-:W-:Y:S01]  /*03c0*/  @!P0 IMAD.WIDE.U32 R2, R7, 0x4, R2 ;  /* 0x0000000407028825 */ /* 0x002fe200078e0002 */
[----:B------:R-:W-:Y:S01]  /*03d0*/  BSSY.RECONVERGENT B0, `(.L_x_11328) ;  /* 0x0000013000007945 */ /* 0x000fe20003800200 */
[----:B---3--:R-:W2:Y:S02]  /*03e0*/  @!P0 MUFU.RCP R16, R16 ;  /* 0x0000001000108308 */ /* 0x008ea40000001000 */
[----:B--2---:R-:W-:-:S05]  /*03f0*/  @!P0 FMUL.FTZ R20, R16, R25 ;  /* 0x0000001910148220 */ /* 0x004fca0000410000 */
[----:B------:R0:W-:Y:S01]  /*0400*/  @!P0 STG.E desc[UR4][R2.64], R20 ;  /* 0x0000001402008986 */ /* 0x0001e2000c101904 */
[----:B----4-:R-:W1:Y:S08]  /*0410*/  @!P1 MUFU.RCP R22, R22 ;  /* 0x0000001600169308 */ /* 0x010e700000001000 */
[----:B------:R-:W2:Y:S01]  /*0420*/  @!P2 MUFU.RCP R24, R24 ;  /* 0x000000180018a308 */ /* 0x000ea20000001000 */
[----:B-1----:R-:W-:Y:S01]  /*0430*/  @!P1 FMUL.FTZ R18, R22, R21 ;  /* 0x0000001516129220 */ /* 0x002fe20000410000 */
[----:B--2---:R-:W-:Y:S01]  /*0440*/  @!P2 FMUL.FTZ R19, R24, R23 ;  /* 0x000000171813a220 */ /* 0x004fe20000410000 */
[----:B0-----:R-:W-:Y:S06]  /*0450*/  @P3 BRA `(.L_x_11329) ;  /* 0x0000000000283947 */ /* 0x001fec0003800000 */
[----:B------:R-:W0:Y:S01]  /*0460*/  LDC.64 R2, c[0x0][0x388] ;  /* 0x0000e200ff027b82 */ /* 0x000e220000000a00 */
[----:B------:R-:W-:Y:S02]  /*0470*/  LEA R7, R0, R15, 0x9 ;  /* 0x0000000f00077211 */ /* 0x000fe400078e48ff */
[----:B------:R-:W-:-:S04]  /*0480*/  IADD3 R15, PT, PT, R15, 0x80, RZ ;  /* 0x000000800f0f7810 */ /* 0x000fc80007ffe0ff */
[----:B------:R-:W-:-:S13]  /*0490*/  ISETP.GE.AND P0, PT, R15, R14, PT ;  /* 0x0000000e0f00720c */ /* 0x000fda0003f06270 */
[----:B------:R-:W-:Y:S01]  /*04a0*/  @!P0 IMAD R9, R0, 0x200, R15 ;  /* 0x0000020000098824 */ /* 0x000fe200078e020f */
[----:B------:R-:W-:Y:S01]  /*04b0*/  @!P0 IADD3 R15, PT, PT, R15, 0x80, RZ ;  /* 0x000000800f0f8810 */ /* 0x000fe20007ffe0ff */
[----:B0-----:R-:W-:-:S04]  /*04c0*/  IMAD.WIDE.U32 R6, R7, 0x4, R2 ;  /* 0x0000000407067825 */ /* 0x001fc800078e0002 */
[----:B------:R-:W-:Y:S01]  /*04d0*/  @!P0 IMAD.WIDE.U32 R2, R9, 0x4, R2 ;  /* 0x0000000409028825 */ /* 0x000fe200078e0002 */
[----:B------:R0:W-:Y:S04]  /*04e0*/  STG.E desc[UR4][R6.64], R18 ;  /* 0x0000001206007986 */ /* 0x0001e8000c101904 */
[----:B------:R0:W-:Y:S02]  /*04f0*/  @!P0 STG.E desc[UR4][R2.64], R19 ;  /* 0x0000001302008986 */ /* 0x0001e4000c101904 */
.L_x_11329:
[----:B------:R-:W-:Y:S05]  /*0500*/  BSYNC.RECONVERGENT B0 ;  /* 0x0000000000007941 */ /* 0x000fea0003800200 */
.L_x_11328:
[-C--:B------:R-:W-:Y:S02]  /*0510*/  ISETP.GE.AND P1, PT, R15, R14.reuse, PT ;  /* 0x0000000e0f00720c */ /* 0x080fe40003f26270 */
[----:B------:R-:W-:-:S11]  /*0520*/  ISETP.GE.AND P0, PT, R5, R14, PT ;  /* 0x0000000e0500720c */ /* 0x000fd60003f06270 */
[----:B------:R-:W-:Y:S05]  /*0530*/  @P1 EXIT ;  /* 0x000000000000194d */ /* 0x000fea0003800000 */
[----:B0-----:R-:W0:Y:S01]  /*0540*/  LDC.64 R2, c[0x0][0x388] ;  /* 0x0000e200ff027b82 */ /* 0x001e220000000a00 */
[----:B-----5:R-:W1:Y:S01]  /*0550*/  @!P0 MUFU.RCP R7, R10 ;  /* 0x0000000a00078308 */ /* 0x020e620000001000 */
[----:B------:R-:W-:Y:S01]  /*0560*/  LEA R15, R0, R15, 0x9 ;  /* 0x0000000f000f7211 */ /* 0x000fe200078e48ff */
[----:B-1----:R-:W-:-:S04]  /*0570*/  @!P0 FMUL.FTZ R5, R7, R4 ;  /* 0x0000000407058220 */ /* 0x002fc80000410000 */
[----:B0-----:R-:W-:-:S05]  /*0580*/  IMAD.WIDE.U32 R2, R15, 0x4, R2 ;  /* 0x000000040f027825 */ /* 0x001fca00078e0002 */
[----:B------:R-:W-:Y:S01]  /*0590*/  STG.E desc[UR4][R2.64], R5 ;  /* 0x0000000502007986 */ /* 0x000fe2000c101904 */
[----:B------:R-:W-:Y:S05]  /*05a0*/  EXIT ;  /* 0x000000000000794d */ /* 0x000fea0003800000 */
.L_x_11330:
        /* <DEDUP_REMOVED lines=13> */
.L_x_18331:


//--------------------- .text._ZN2at6native29vectorized_elementwise_kernelILi2ENS0_13BinaryFunctorIfffNS0_15binary_internal10DivFunctorIfEEEESt5arrayIPcLm3EEEEviT0_T1_ --------------------------
	.section	.text._ZN2at6native29vectorized_elementwise_kernelILi2ENS0_13BinaryFunctorIfffNS0_15binary_internal10DivFunctorIfEEEESt5arrayIPcLm3EEEEviT0_T1_,"ax",@progbits
	.align	128
        .global         _ZN2at6native29vectorized_elementwise_kernelILi2ENS0_13BinaryFunctorIfffNS0_15binary_internal10DivFunctorIfEEEESt5arrayIPcLm3EEEEviT0_T1_
        .type           _ZN2at6native29vectorized_elementwise_kernelILi2ENS0_13BinaryFunctorIfffNS0_15binary_internal10DivFunctorIfEEEESt5arrayIPcLm3EEEEviT0_T1_,@function
        .size           _ZN2at6native29vectorized_elementwise_kernelILi2ENS0_13BinaryFunctorIfffNS0_15binary_internal10DivFunctorIfEEEESt5arrayIPcLm3EEEEviT0_T1_,(.L_x_18332 - _ZN2at6native29vectorized_elementwise_kernelILi2ENS0_13BinaryFunctorIfffNS0_15binary_internal10DivFunctorIfEEEESt5arrayIPcLm3EEEEviT0_T1_)
        .other          _ZN2at6native29vectorized_elementwise_kernelILi2ENS0_13BinaryFunctorIfffNS0_15binary_internal10DivFunctorIfEEEESt5arrayIPcLm3EEEEviT0_T1_,@"STO_CUDA_ENTRY STV_DEFAULT"
_ZN2at6native29vectorized_elementwise_kernelILi2ENS0_13BinaryFunctorIfffNS0_15binary_internal10DivFunctorIfEEEESt5arrayIPcLm3EEEEviT0_T1_:
.text._ZN2at6native29vectorized_elementwise_kernelILi2ENS0_13BinaryFunctorIfffNS0_15binary_internal10DivFunctorIfEEEESt5arrayIPcLm3EEEEviT0_T1_:
        /* <DEDUP_REMOVED lines=10> */
[----:B------:R-:W-:-:S07]  /*00a0*/  CS2R R14, SRZ ;  /* 0x00000000000e7805 */ /* 0x000fce000001ff00 */
[----:B------:R-:W2:Y:S08]  /*00b0*/  LDC.64 R28, c[0x0][0x398] ;  /* 0x0000e600ff1c7b82 */ /* 0x000eb00000000a00 */
[----:B------:R-:W3:Y:S08]  /*00c0*/  LDC.64 R24, c[0x0][0x390] ;  /* 0x0000e400ff187b82 */ /* 0x000ef00000000a00 */
[----:B------:R-:W4:Y:S01]  /*00d0*/  LDC.64 R22, c[0x0][0x398] ;  /* 0x0000e600ff167b82 */ /* 0x000f220000000a00 */
[----:B0-----:R-:W-:-:S07]  /*00e0*/  ISETP.GE.U32.AND P0, PT, R12, R3, PT ;  /* 0x000000030c00720c */ /* 0x001fce0003f06070 */
[----:B------:R-:W0:Y:S01]  /*00f0*/  LDC.64 R26, c[0x0][0x390] ;  /* 0x0000e400ff1a7b82 */ /* 0x000e220000000a00 */
[----:B------:R-:W-:-:S07]  /*0100*/  MOV R5, R12 ;  /* 0x0000000c00057202 */ /* 0x000fce0000000f00 */
[----:B------:R-:W5:Y:S01]  /*0110*/  LDC.64 R20, c[0x0][0x398] ;  /* 0x0000e600ff147b82 */ /* 0x000f620000000a00 */
[----:B------:R-:W-:Y:S02]  /*0120*/  @!P0 VIADD R12, R5, 0x80 ;  /* 0x00000080050c8836 */ /* 0x000fe40000000000 */
[----:B------:R-:W-:-:S05]  /*0130*/  @!P0 IMAD.IADD R13, R2, 0x1, R5 ;  /* 0x00000001020d8824 */ /* 0x000fca00078e0205 */
[----:B------:R-:W5:Y:S01]  /*0140*/  LDC.64 R36, c[0x0][0x398] ;  /* 0x0000e600ff247b82 */ /* 0x000f620000000a00 */
[----:B------:R-:W-:Y:S01]  /*0150*/  ISETP.GE.U32.AND P1, PT, R12, R3, PT ;  /* 0x000000030c00720c */ /* 0x000fe20003f26070 */
[----:B-1----:R-:W-:-:S04]  /*0160*/  @!P0 IMAD.WIDE.U32 R16, R13, 0x4, R16 ;  /* 0x000000040d108825 */ /* 0x002fc800078e0010 */
[----:B--2---:R-:W-:Y:S02]  /*0170*/  @!P0 IMAD.WIDE.U32 R28, R13, 0x4, R28 ;  /* 0x000000040d1c8825 */ /* 0x004fe400078e001c */
[----:B------:R-:W1:Y:S02]  /*0180*/  LDC.64 R18, c[0x0][0x390] ;  /* 0x0000e400ff127b82 */ /* 0x000e640000000a00 */
[----:B------:R-:W-:Y:S01]  /*0190*/  IMAD.MOV.U32 R13, RZ, RZ, RZ ;  /* 0x000000ffff0d7224 */ /* 0x000fe200078e00ff */
[----:B------:R2:W5:Y:S03]  /*01a0*/  @!P0 LDG.E R14, desc[UR4][R28.64] ;  /* 0x000000041c0e8981 */ /* 0x000566000c1e1900 */
[----:B------:R-:W-:Y:S02]  /*01b0*/  @!P1 IADD3 R31, PT, PT, R2, R12, RZ ;  /* 0x0000000c021f9210 */ /* 0x000fe40007ffe0ff */
[----:B------:R-:W-:Y:S01]  /*01c0*/  @!P1 IADD3 R12, PT, PT, R12, 0x80, RZ ;  /* 0x000000800c0c9810 */ /* 0x000fe20007ffe0ff */
[----:B------:R3:W5:Y:S03]  /*01d0*/  @!P0 LDG.E R13, desc[UR4][R16.64] ;  /* 0x00000004100d8981 */ /* 0x000766000c1e1900 */
[----:B------:R-:W-:-:S02]  /*01e0*/  ISETP.GE.U32.AND P2, PT, R12, R3, PT ;  /* 0x000000030c00720c */ /* 0x000fc40003f46070 */
[----:B--2---:R-:W-:Y:S01]  /*01f0*/  CS2R R28, SRZ ;  /* 0x00000000001c7805 */ /* 0x004fe2000001ff00 */
[----:B---3--:R-:W2:Y:S10]  /*0200*/  LDC.64 R16, c[0x0][0x390] ;  /* 0x0000e400ff107b82 */ /* 0x008eb40000000a00 */
[----:B------:R-:W-:-:S02]  /*0210*/  @!P2 IADD3 R11, PT, PT, R2, R12, RZ ;  /* 0x0000000c020ba210 */ /* 0x000fc40007ffe0ff */
[----:B------:R-:W-:-:S04]  /*0220*/  @!P2 IADD3 R12, PT, PT, R12, 0x80, RZ ;  /* 0x000000800c0ca810 */ /* 0x000fc80007ffe0ff */
[----:B------:R-:W-:-:S13]  /*0230*/  ISETP.GE.U32.AND P3, PT, R12, R3, PT ;  /* 0x000000030c00720c */ /* 0x000fda0003f66070 */
[----:B------:R-:W-:Y:S02]  /*0240*/  @!P3 IADD3 R33, PT, PT, R2, R12, RZ ;  /* 0x0000000c0221b210 */ /* 0x000fe40007ffe0ff */
[----:B------:R-:W-:-:S04]  /*0250*/  @!P3 IADD3 R12, PT, PT, R12, 0x80, RZ ;  /* 0x000000800c0cb810 */ /* 0x000fc80007ffe0ff */
[----:B------:R-:W-:Y:S01]  /*0260*/  ISETP.GE.U32.AND P0, PT, R12, R3, PT ;  /* 0x000000030c00720c */ /* 0x000fe20003f06070 */
[----:B------:R-:W-:-:S04]  /*0270*/  @!P1 IMAD.WIDE.U32 R24, R31, 0x4, R24 ;  /* 0x000000041f189825 */ /* 0x000fc800078e0018 */
[----:B----4-:R-:W-:Y:S01]  /*0280*/  @!P1 IMAD.WIDE.U32 R22, R31, 0x4, R22 ;  /* 0x000000041f169825 */ /* 0x010fe200078e0016 */
[----:B------:R3:W4:Y:S03]  /*0290*/  @!P1 LDG.E R15, desc[UR4][R24.64] ;  /* 0x00000004180f9981 */ /* 0x000726000c1e1900 */
[C---:B0-----:R-:W-:Y:S01]  /*02a0*/  @!P2 IMAD.WIDE.U32 R26, R11.reuse, 0x4, R26 ;  /* 0x000000040b1aa825 */ /* 0x041fe200078e001a */
[----:B------:R0:W4:Y:S03]  /*02b0*/  @!P1 LDG.E R29, desc[UR4][R22.64] ;  /* 0x00000004161d9981 */ /* 0x000126000c1e1900 */
[----:B-----5:R-:W-:Y:S01]  /*02c0*/  @!P2 IMAD.WIDE.U32 R20, R11, 0x4, R20 ;  /* 0x000000040b14a825 */ /* 0x020fe200078e0014 */
[----:B------:R-:W-:Y:S02]  /*02d0*/  @!P0 IADD3 R11, PT, PT, R2, R12, RZ ;  /* 0x0000000c020b8210 */ /* 0x000fe40007ffe0ff */
[----:B------:R-:W-:Y:S01]  /*02e0*/  @!P0 IADD3 R12, PT, PT, R12, 0x80, RZ ;  /* 0x000000800c0c8810 */ /* 0x000fe20007ffe0ff */
[----:B---3--:R-:W3:Y:S03]  /*02f0*/  LDC.64 R24, c[0x0][0x398] ;  /* 0x0000e600ff187b82 */ /* 0x008ee60000000a00 */
[----:B------:R-:W-:Y:S01]  /*0300*/  ISETP.GE.U32.AND P1, PT, R12, R3, PT ;  /* 0x000000030c00720c */ /* 0x000fe20003f26070 */
[----:B------:R-:W-:Y:S01]  /*0310*/  IMAD.MOV.U32 R32, RZ, RZ, RZ ;  /* 0x000000ffff207224 */ /* 0x000fe200078e00ff */
[----:B------:R-:W-:Y:S01]  /*0320*/  CS2R R30, SRZ ;  /* 0x00000000001e7805 */ /* 0x000fe2000001ff00 */
[----:B--2---:R-:W-:-:S02]  /*0330*/  @!P3 IMAD.WIDE.U32 R16, R33, 0x4, R16 ;  /* 0x000000042110b825 */ /* 0x004fc400078e0010 */
[----:B0-----:R-:W0:Y:S02]  /*0340*/  LDC.64 R22, c[0x0][0x390] ;  /* 0x0000e400ff167b82 */ /* 0x001e240000000a00 */
[----:B------:R-:W-:Y:S01]  /*0350*/  @!P3 IMAD.WIDE.U32 R36, R33, 0x4, R36 ;  /* 0x000000042124b825 */ /* 0x000fe200078e0024 */
[----:B------:R2:W5:Y:S04]  /*0360*/  @!P2 LDG.E R32, desc[UR4][R26.64] ;  /* 0x000000041a20a981 */ /* 0x000568000c1e1900 */
[----:B------:R2:W5:Y:S01]  /*0370*/  @!P2 LDG.E R31, desc[UR4][R20.64] ;  /* 0x00000004141fa981 */ /* 0x000562000c1e1900 */
[----:B------:R-:W-:Y:S02]  /*0380*/  @!P1 IADD3 R33, PT, PT, R2, R12, RZ ;  /* 0x0000000c02219210 */ /* 0x000fe40007ffe0ff */
[----:B------:R-:W-:Y:S01]  /*0390*/  @!P1 IADD3 R12, PT, PT, R12, 0x80, RZ ;  /* 0x000000800c0c9810 */ /* 0x000fe20007ffe0ff */
[----:B-1----:R-:W-:Y:S01]  /*03a0*/  @!P0 IMAD.WIDE.U32 R18, R11, 0x4, R18 ;  /* 0x000000040b128825 */ /* 0x002fe200078e0012 */
[----:B------:R1:W5:Y:S02]  /*03b0*/  @!P3 LDG.E R30, desc[UR4][R16.64] ;  /* 0x00000004101eb981 */ /* 0x000364000c1e1900 */
[----:B------:R-:W-:-:S02]  /*03c0*/  ISETP.GE.U32.AND P2, PT, R12, R3, PT ;  /* 0x000000030c00720c */ /* 0x000fc40003f46070 */
[----:B--2---:R-:W-:Y:S01]  /*03d0*/  CS2R R26, SRZ ;  /* 0x00000000001a7805 */ /* 0x004fe2000001ff00 */
[----:B------:R2:W5:Y:S01]  /*03e0*/  @!P0 LDG.E R28, desc[UR4][R18.64] ;  /* 0x00000004121c8981 */ /* 0x000562000c1e1900 */
[----:B------:R-:W0:Y:S01]  /*03f0*/  LDC.64 R20, c[0x0][0x398] ;  /* 0x0000e600ff147b82 */ /* 0x000e220000000a00 */
[----:B---3--:R-:W-:-:S05]  /*0400*/  @!P0 IMAD.WIDE.U32 R24, R11, 0x4, R24 ;  /* 0x000000040b188825 */ /* 0x008fca00078e0018 */
[----:B------:R3:W5:Y:S02]  /*0410*/  @!P0 LDG.E R27, desc[UR4][R24.64] ;  /* 0x00000004181b8981 */ /* 0x000764000c1e1900 */
[----:B-1----:R-:W1:Y:S01]  /*0420*/  LDC.64 R16, c[0x0][0x398] ;  /* 0x0000e600ff107b82 */ /* 0x002e620000000a00 */
[----:B------:R-:W-:Y:S01]  /*0430*/  @!P2 IMAD.IADD R11, R2, 0x1, R12 ;  /* 0x00000001020ba824 */ /* 0x000fe200078e020c */
[----:B------:R-:W-:-:S06]  /*0440*/  @!P2 IADD3 R12, PT, PT, R12, 0x80, RZ ;  /* 0x000000800c0ca810 */ /* 0x000fcc0007ffe0ff */
[----:B--2---:R-:W2:Y:S01]  /*0450*/  LDC.64 R18, c[0x0][0x398] ;  /* 0x0000e600ff127b82 */ /* 0x004ea20000000a00 */
[----:B------:R-:W-:Y:S01]  /*0460*/  ISETP.GE.U32.AND P0, PT, R12, R3, PT ;  /* 0x000000030c00720c */ /* 0x000fe20003f06070 */
[----:B0-----:R-:W-:-:S04]  /*0470*/  @!P1 IMAD.WIDE.U32 R22, R33, 0x4, R22 ;  /* 0x0000000421169825 */ /* 0x001fc800078e0016 */
[----:B------:R-:W-:Y:S01]  /*0480*/  IMAD.MOV.U32 R35, RZ, RZ, RZ ;  /* 0x000000ffff237224 */ /* 0x000fe200078e00ff */
[----:B------:R0:W5:Y:S01]  /*0490*/  @!P1 LDG.E R26, desc[UR4][R22.64] ;  /* 0x00000004161a9981 */ /* 0x000162000c1e1900 */
[----:B---3--:R-:W3:Y:S04]  /*04a0*/  LDC.64 R24, c[0x0][0x390] ;  /* 0x0000e400ff187b82 */ /* 0x008ee80000000a00 */
[----:B------:R1:W5:Y:S04]  /*04b0*/  @!P3 LDG.E R35, desc[UR4][R36.64] ;  /* 0x000000042423b981 */ /* 0x000368000c1e1900 */
[----:B0-----:R-:W0:Y:S01]  /*04c0*/  LDC.64 R22, c[0x0][0x390] ;  /* 0x0000e400ff167b82 */ /* 0x001e220000000a00 */
[----:B-1----:R-:W-:Y:S01]  /*04d0*/  @!P1 IMAD.WIDE.U32 R16, R33, 0x4, R16 ;  /* 0x0000000421109825 */ /* 0x002fe200078e0010 */
[----:B------:R-:W-:-:S03]  /*04e0*/  @!P0 IADD3 R37, PT, PT, R2, R12, RZ ;  /* 0x0000000c02258210 */ /* 0x000fc60007ffe0ff */
[----:B------:R-:W-:Y:S02]  /*04f0*/  HFMA2 R33, -RZ, RZ, 0, 0 ;  /* 0x00000000ff217431 */ /* 0x000fe400000001ff */
[----:B------:R-:W-:Y:S01]  /*0500*/  IMAD.MOV.U32 R36, RZ, RZ, RZ ;  /* 0x000000ffff247224 */ /* 0x000fe200078e00ff */
[----:B------:R-:W-:Y:S01]  /*0510*/  MOV R12, RZ ;  /* 0x000000ff000c7202 */ /* 0x000fe20000000f00 */
[----:B------:R-:W-:Y:S02]  /*0520*/  @!P2 IMAD.WIDE.U32 R20, R11, 0x4, R20 ;  /* 0x000000040b14a825 */ /* 0x000fe400078e0014 */
[----:B------:R-:W5:Y:S02]  /*0530*/  @!P1 LDG.E R33, desc[UR4][R16.64] ;  /* 0x0000000410219981 */ /* 0x000f64000c1e1900 */
[C---:B--2---:R-:W-:Y:S02]  /*0540*/  @!P0 IMAD.WIDE.U32 R18, R37.reuse, 0x4, R18 ;  /* 0x0000000425128825 */ /* 0x044fe400078e0012 */
[----:B------:R1:W2:Y:S04]  /*0550*/  @!P2 LDG.E R36, desc[UR4][R20.64] ;  /* 0x000000041424a981 */ /* 0x0002a8000c1e1900 */
[----:B------:R-:W2:Y:S01]  /*0560*/  @!P0 LDG.E R12, desc[UR4][R18.64] ;  /* 0x00000004120c8981 */ /* 0x000ea2000c1e1900 */
[----:B---3--:R-:W-:-:S04]  /*0570*/  @!P0 IMAD.WIDE.U32 R24, R37, 0x4, R24 ;  /* 0x0000000425188825 */ /* 0x008fc800078e0018 */
[----:B0-----:R-:W-:-:S04]  /*0580*/  @!P2 IMAD.WIDE.U32 R22, R11, 0x4, R22 ;  /* 0x000000040b16a825 */ /* 0x001fc800078e0016 */
[----:B------:R-:W-:Y:S02]  /*0590*/  HFMA2 R11, -RZ, RZ, 0, 0 ;  /* 0x00000000ff0b7431 */ /* 0x000fe400000001ff */
[----:B------:R-:W-:-:S04]  /*05a0*/  IMAD.MOV.U32 R37, RZ, RZ, RZ ;  /* 0x000000ffff257224 */ /* 0x000fc800078e00ff */
[----:B------:R-:W3:Y:S04]  /*05b0*/  @!P0 LDG.E R11, desc[UR4][R24.64] ;  /* 0x00000004180b8981 */ /* 0x000ee8000c1e1900 */
[----:B------:R0:W3:Y:S01]  /*05c0*/  @!P2 LDG.E R37, desc[UR4][R22.64] ;  /* 0x000000041625a981 */ /* 0x0000e2000c1e1900 */
[C---:B-1----:R-:W-:Y:S01]  /*05d0*/  IADD3 R20, PT, PT, R5.reuse, 0x80, RZ ;  /* 0x0000008005147810 */ /* 0x042fe20007ffe0ff */
[----:B------:R-:W-:-:S03]  /*05e0*/  VIADD R16, R5, 0x100 ;  /* 0x0000010005107836 */ /* 0x000fc60000000000 */
[-C--:B------:R-:W-:Y:S02]  /*05f0*/  ISETP.GE.U32.AND P6, PT, R20, R3.reuse, PT ;  /* 0x000000031400720c */ /* 0x080fe40003fc6070 */
[CC--:B------:R-:W-:Y:S02]  /*0600*/  ISETP.GE.U32.AND P0, PT, R5.reuse, R3.reuse, PT ;  /* 0x000000030500720c */ /* 0x0c0fe40003f06070 */
[----:B------:R-:W-:Y:S02]  /*0610*/  ISETP.GE.U32.AND P1, PT, R16, R3, PT ;  /* 0x000000031000720c */ /* 0x000fe40003f26070 */
[----:B------:R-:W-:-:S04]  /*0620*/  IADD3 R16, PT, PT, R5, 0x180, RZ ;  /* 0x0000018005107810 */ /* 0x000fc80007ffe0ff */
[----:B------:R-:W-:Y:S02]  /*0630*/  ISETP.GE.U32.AND P2, PT, R16, R3, PT ;  /* 0x000000031000720c */ /* 0x000fe40003f46070 */
[C---:B------:R-:W-:Y:S01]  /*0640*/  IADD3 R16, PT, PT, R5.reuse, 0x200, RZ ;  /* 0x0000020005107810 */ /* 0x040fe20007ffe0ff */
[----:B0-----:R-:W-:-:S03]  /*0650*/  VIADD R22, R5, 0x280 ;  /* 0x0000028005167836 */ /* 0x001fc60000000000 */
[-C--:B------:R-:W-:Y:S02]  /*0660*/  ISETP.GE.U32.AND P3, PT, R16, R3.reuse, PT ;  /* 0x000000031000720c */ /* 0x080fe40003f66070 */
[----:B------:R-:W0:Y:S01]  /*0670*/  @!P0 LDC.64 R16, c[0x0][0x388] ;  /* 0x0000e200ff108b82 */ /* 0x000e220000000a00 */
[----:B------:R-:W-:Y:S02]  /*0680*/  ISETP.GE.U32.AND P4, PT, R22, R3, PT ;  /* 0x000000031600720c */ /* 0x000fe40003f86070 */
[----:B------:R-:W-:-:S04]  /*0690*/  IADD3 R22, PT, PT, R5, 0x300, RZ ;  /* 0x0000030005167810 */ /* 0x000fc80007ffe0ff */
[----:B------:R-:W-:Y:S02]  /*06a0*/  ISETP.GE.U32.AND P5, PT, R22, R3, PT ;  /* 0x000000031600720c */ /* 0x000fe40003fa6070 */
[----:B------:R-:W-:Y:S01]  /*06b0*/  IADD3 R22, PT, PT, R5, 0x380, RZ ;  /* 0x0000038005167810 */ /* 0x000fe20007ffe0ff */
[----:B------:R-:W-:Y:S04]  /*06c0*/  BSSY.RECONVERGENT B0, `(.L_x_11332) ;  /* 0x0000042000007945 */ /* 0x000fe80003800200 */
[----:B------:R-:W-:Y:S01]  /*06d0*/  BSSY.RELIABLE B1, `(.L_x_11333) ;  /* 0x000003a000017945 */ /* 0x000fe20003800100 */
[----:B------:R-:W1:Y:S02]  /*06e0*/  @!P0 MUFU.RCP R14, R14 ;  /* 0x0000000e000e8308 */ /* 0x000e640000001000 */
[----:B-1----:R-:W-:-:S06]  /*06f0*/  @!P0 FMUL.FTZ R34, R14, R13 ;  /* 0x0000000d0e228220 */ /* 0x002fcc0000410000 */
[----:B----4-:R-:W1:Y:S02]  /*0700*/  @!P6 MUFU.RCP R18, R29 ;  /* 0x0000001d0012e308 */ /* 0x010e640000001000 */
[----:B-1----:R-:W-:Y:S01]  /*0710*/  @!P6 FMUL.FTZ R0, R18, R15 ;  /* 0x0000000f1200e220 */ /* 0x002fe20000410000 */
[----:B------:R-:W-:Y:S01]  /*0720*/  ISETP.GE.U32.AND P6, PT, R22, R3, PT ;  /* 0x000000031600720c */ /* 0x000fe20003fc6070 */
[----:B------:R-:W-:Y:S01]  /*0730*/  @!P0 IMAD.IADD R15, R2, 0x1, R5 ;  /* 0x00000001020f8824 */ /* 0x000fe200078e0205 */
[----:B------:R-:W-:-:S03]  /*0740*/  @!P0 MOV R5, R20 ;  /* 0x0000001400058202 */ /* 0x000fc60000000f00 */
[----:B0-----:R-:W-:Y:S01]  /*0750*/  @!P0 IMAD.WIDE.U32 R16, R15, 0x4, R16 ;  /* 0x000000040f108825 */ /* 0x001fe200078e0010 */
[----:B-----5:R-:W0:Y:S04]  /*0760*/  @!P1 MUFU.RCP R31, R31 ;  /* 0x0000001f001f9308 */ /* 0x020e280000001000 */
[----:B------:R1:W-:Y:S01]  /*0770*/  @!P0 STG.E desc[UR4][R16.64], R34 ;  /* 0x0000002210008986 */ /* 0x0003e2000c101904 */
[----:B------:R-:W-:-:S03]  /*0780*/  ISETP.GE.U32.AND P0, PT, R5, R3, PT ;  /* 0x000000030500720c */ /* 0x000fc60003f06070 */
[----:B------:R-:W-:Y:S08]  /*0790*/  @!P3 MUFU.RCP R27, R27 ;  /* 0x0000001b001bb308 */ /* 0x000ff00000001000 */
[----:B------:R-:W4:Y:S08]  /*07a0*/  @!P2 MUFU.RCP R35, R35 ;  /* 0x000000230023a308 */ /* 0x000f300000001000 */
[----:B------:R-:W5:Y:S08]  /*07b0*/  @!P4 MUFU.RCP R33, R33 ;  /* 0x000000210021c308 */ /* 0x000f700000001000 */
[----:B--2---:R-:W3:Y:S08]  /*07c0*/  @!P5 MUFU.RCP R36, R36 ;  /* 0x000000240024d308 */ /* 0x004ef00000001000 */
[----:B------:R-:W2:Y:S01]  /*07d0*/  @!P6 MUFU.RCP R12, R12 ;  /* 0x0000000c000ce308 */ /* 0x000ea20000001000 */
[----:B0-----:R-:W-:Y:S01]  /*07e0*/  @!P1 FMUL.FTZ R4, R31, R32 ;  /* 0x000000201f049220 */ /* 0x001fe20000410000 */
[----:B----4-:R-:W-:Y:S01]  /*07f0*/  @!P2 FMUL.FTZ R6, R35, R30 ;  /* 0x0000001e2306a220 */ /* 0x010fe20000410000 */
[----:B------:R-:W-:Y:S01]  /*0800*/  @!P3 FMUL.FTZ R7, R27, R28 ;  /* 0x0000001c1b07b220 */ /* 0x000fe20000410000 */
[----:B-----5:R-:W-:Y:S01]  /*0810*/  @!P4 FMUL.FTZ R8, R33, R26 ;  /* 0x0000001a2108c220 */ /* 0x020fe20000410000 */
[----:B---3--:R-:W-:Y:S01]  /*0820*/  @!P5 FMUL.FTZ R9, R36, R37 ;  /* 0x000000252409d220 */ /* 0x008fe20000410000 */
[----:B--2---:R-:W-:Y:S01]  /*0830*/  @!P6 FMUL.FTZ R10, R12, R11 ;  /* 0x0000000b0c0ae220 */ /* 0x004fe20000410000 */
[----:B-1----:R-:W-:Y:S06]  /*0840*/  @P0 BRA `(.L_x_11334) ;  /* 0x0000000000300947 */ /* 0x002fec0003800000 */
[----:B------:R-:W0:Y:S01]  /*0850*/  LDC.64 R12, c[0x0][0x388] ;  /* 0x0000e200ff0c7b82 */ /* 0x000e220000000a00 */
[----:B------:R-:W-:Y:S01]  /*0860*/  IADD3 R11, PT, PT, R2, R5, RZ ;  /* 0x00000005020b7210 */ /* 0x000fe20007ffe0ff */
[----:B------:R-:W-:-:S05]  /*0870*/  VIADD R5, R5, 0x80 ;  /* 0x0000008005057836 */ /* 0x000fca0000000000 */
[----:B------:R-:W-:Y:S01]  /*0880*/  ISETP.GE.U32.AND P0, PT, R5, R3, PT ;  /* 0x000000030500720c */ /* 0x000fe20003f06070 */
[----:B0-----:R-:W-:-:S05]  /*0890*/  IMAD.WIDE.U32 R12, R11, 0x4, R12 ;  /* 0x000000040b0c7825 */ /* 0x001fca00078e000c */
[----:B------:R0:W-:Y:S07]  /*08a0*/  STG.E desc[UR4][R12.64], R0 ;  /* 0x000000000c007986 */ /* 0x0001ee000c101904 */
[----:B------:R-:W-:Y:S05]  /*08b0*/  @P0 BRA `(.L_x_11335) ;  /* 0x0000000000300947 */ /* 0x000fea0003800000 */
[----:B0-----:R-:W0:Y:S01]  /*08c0*/  LDC.64 R12, c[0x0][0x388] ;  /* 0x0000e200ff0c7b82 */ /* 0x001e220000000a00 */
[----:B------:R-:W-:Y:S02]  /*08d0*/  IADD3 R11, PT, PT, R2, R5, RZ ;  /* 0x00000005020b7210 */ /* 0x000fe40007ffe0ff */
[----:B------:R-:W-:-:S03]  /*08e0*/  IADD3 R5, PT, PT, R5, 0x80, RZ ;  /* 0x0000008005057810 */ /* 0x000fc60007ffe0ff */
[----:B0-----:R-:W-:-:S05]  /*08f0*/  IMAD.WIDE.U32 R12, R11, 0x4, R12 ;  /* 0x000000040b0c7825 */ /* 0x001fca00078e000c */
[----:B------:R0:W-:Y:S02]  /*0900*/  STG.E desc[UR4][R12.64], R4 ;  /* 0x000000040c007986 */ /* 0x0001e4000c101904 */
.L_x_11334:
[----:B------:R-:W-:-:S13]  /*0910*/  ISETP.GE.U32.AND P0, PT, R5, R3, PT ;  /* 0x000000030500720c */ /* 0x000fda0003f06070 */
[----:B------:R-:W-:Y:S05]  /*0920*/  @P0 BRA `(.L_x_11336) ;  /* 0x0000000000300947 */ /* 0x000fea0003800000 */
[----:B0-----:R-:W0:Y:S01]  /*0930*/  LDC.64 R12, c[0x0][0x388] ;  /* 0x0000e200ff0c7b82 */ /* 0x001e220000000a00 */
[----:B------:R-:W-:Y:S01]  /*0940*/  IMAD.IADD R11, R2, 0x1, R5 ;  /* 0x00000001020b7824 */ /* 0x000fe200078e0205 */
[----:B------:R-:W-:-:S03]  /*0950*/  IADD3 R5, PT, PT, R5, 0x80, RZ ;  /* 0x0000008005057810 */ /* 0x000fc60007ffe0ff */
[----:B0-----:R-:W-:-:S05]  /*0960*/  IMAD.WIDE.U32 R12, R11, 0x4, R12 ;  /* 0x000000040b0c7825 */ /* 0x001fca00078e000c */
[----:B------:R1:W-:Y:S02]  /*0970*/  STG.E desc[UR4][R12.64], R6 ;  /* 0x000000060c007986 */ /* 0x0003e4000c101904 */
.L_x_11335:
[----:B------:R-:W-:-:S13]  /*0980*/  ISETP.GE.U32.AND P0, PT, R5, R3, PT ;  /* 0x000000030500720c */ /* 0x000fda0003f06070 */
[----:B------:R-:W-:Y:S05]  /*0990*/  @P0 BRA `(.L_x_11337) ;  /* 0x0000000000340947 */ /* 0x000fea0003800000 */
[----:B01----:R-:W0:Y:S01]  /*09a0*/  LDC.64 R12, c[0x0][0x388] ;  /* 0x0000e200ff0c7b82 */ /* 0x003e220000000a00 */
[----:B------:R-:W-:Y:S01]  /*09b0*/  IADD3 R11, PT, PT, R2, R5, RZ ;  /* 0x00000005020b7210 */ /* 0x000fe20007ffe0ff */
[----:B------:R-:W-:-:S04]  /*09c0*/  VIADD R5, R5, 0x80 ;  /* 0x0000008005057836 */ /* 0x000fc80000000000 */
[----:B0-----:R-:W-:-:S05]  /*09d0*/  IMAD.WIDE.U32 R12, R11, 0x4, R12 ;  /* 0x000000040b0c7825 */ /* 0x001fca00078e000c */
[----:B------:R1:W-:Y:S02]  /*09e0*/  STG.E desc[UR4][R12.64], R7 ;  /* 0x000000070c007986 */ /* 0x0003e4000c101904 */
.L_x_11336:
[----:B------:R-:W-:-:S13]  /*09f0*/  ISETP.GE.U32.AND P0, PT, R5, R3, PT ;  /* 0x000000030500720c */ /* 0x000fda0003f06070 */
[----:B------:R-:W-:Y:S05]  /*0a00*/  @P0 BREAK.RELIABLE B1 ;  /* 0x0000000000010942 */ /* 0x000fea0003800100 */
[----:B------:R-:W-:Y:S05]  /*0a10*/  @P0 BRA `(.L_x_11338) ;  /* 0x0000000000300947 */ /* 0x000fea0003800000 */
[----:B-1----:R-:W1:Y:S01]  /*0a20*/  LDC.64 R6, c[0x0][0x388] ;  /* 0x0000e200ff067b82 */ /* 0x002e620000000a00 */
[----:B------:R-:W-:Y:S02]  /*0a30*/  IADD3 R11, PT, PT, R2, R5, RZ ;  /* 0x00000005020b7210 */ /* 0x000fe40007ffe0ff */
[----:B------:R-:W-:-:S03]  /*0a40*/  IADD3 R5, PT, PT, R5, 0x80, RZ ;  /* 0x0000008005057810 */ /* 0x000fc60007ffe0ff */
[----:B-1----:R-:W-:-:S05]  /*0a50*/  IMAD.WIDE.U32 R6, R11, 0x4, R6 ;  /* 0x000000040b067825 */ /* 0x002fca00078e0006 */
[----:B------:R2:W-:Y:S02]  /*0a60*/  STG.E desc[UR4][R6.64], R8 ;  /* 0x0000000806007986 */ /* 0x0005e4000c101904 */
.L_x_11337:
[----:B------:R-:W-:Y:S05]  /*0a70*/  BSYNC.RELIABLE B1 ;  /* 0x0000000000017941 */ /* 0x000fea0003800100 */
.L_x_11333:
[----:B------:R-:W-:-:S13]  /*0a80*/  ISETP.GE.U32.AND P0, PT, R5, R3, PT ;  /* 0x000000030500720c */ /* 0x000fda0003f06070 */
[----:B-12---:R-:W1:Y:S01]  /*0a90*/  @!P0 LDC.64 R6, c[0x0][0x388] ;  /* 0x0000e200ff068b82 */ /* 0x006e620000000a00 */
[----:B------:R-:W-:Y:S01]  /*0aa0*/  @!P0 IMAD.IADD R11, R2, 0x1, R5 ;  /* 0x00000001020b8824 */ /* 0x000fe200078e0205 */
[----:B------:R-:W-:-:S03]  /*0ab0*/  @!P0 IADD3 R5, PT, PT, R5, 0x80, RZ ;  /* 0x0000008005058810 */ /* 0x000fc60007ffe0ff */
[----:B-1----:R-:W-:-:S05]  /*0ac0*/  @!P0 IMAD.WIDE.U32 R6, R11, 0x4, R6 ;  /* 0x000000040b068825 */ /* 0x002fca00078e0006 */
[----:B------:R2:W-:Y:S02]  /*0ad0*/  @!P0 STG.E desc[UR4][R6.64], R9 ;  /* 0x0000000906008986 */ /* 0x0005e4000c101904 */
.L_x_11338:
[----:B------:R-:W-:Y:S05]  /*0ae0*/  BSYNC.RECONVERGENT B0 ;  /* 0x0000000000007941 */ /* 0x000fea0003800200 */
.L_x_11332:
[----:B------:R-:W-:Y:S05]  /*0af0*/  WARPSYNC.ALL ;  /* 0x0000000000007948 */ /* 0x000fea0003800000 */
[----:B------:R-:W-:-:S13]  /*0b00*/  ISETP.GE.U32.AND P0, PT, R5, R3, PT ;  /* 0x000000030500720c */ /* 0x000fda0003f06070 */
[----:B------:R-:W-:Y:S05]  /*0b10*/  @P0 EXIT ;  /* 0x000000000000094d */ /* 0x000fea0003800000 */
[----:B-12---:R-:W1:Y:S01]  /*0b20*/  LDC.64 R6, c[0x0][0x388] ;  /* 0x0000e200ff067b82 */ /* 0x006e620000000a00 */
[----:B------:R-:W-:-:S05]  /*0b30*/  IADD3 R3, PT, PT, R2, R5, RZ ;  /* 0x0000000502037210 */ /* 0x000fca0007ffe0ff */
[----:B-1----:R-:W-:-:S05]  /*0b40*/  IMAD.WIDE.U32 R2, R3, 0x4, R6 ;  /* 0x0000000403027825 */ /* 0x002fca00078e0006 */
[----:B------:R-:W-:Y:S01]  /*0b50*/  STG.E desc[UR4][R2.64], R10 ;  /* 0x0000000a02007986 */ /* 0x000fe2000c101904 */
[----:B------:R-:W-:Y:S05]  /*0b60*/  EXIT ;  /* 0x000000000000794d */ /* 0x000fea0003800000 */
.L_x_11331:
[----:B------:R-:W0:Y:S01]  /*0b70*/  S2R R0, SR_TID.X ;  /* 0x0000000000007919 */ /* 0x000e220000002100 */
[----:B------:R-:W1:Y:S08]  /*0b80*/  LDC.64 R4, c[0x0][0x398] ;  /* 0x0000e600ff047b82 */ /* 0x000e700000000a00 */
[----:B------:R-:W2:Y:S08]  /*0b90*/  LDC.64 R6, c[0x0][0x390] ;  /* 0x0000e400ff067b82 */ /* 0x000eb00000000a00 */
[----:B------:R-:W3:Y:S01]  /*0ba0*/  LDC.64 R16, c[0x0][0x388] ;  /* 0x0000e200ff107b82 */ /* 0x000ee20000000a00 */
[----:B-1----:R-:W-:-:S04]  /*0bb0*/  IMAD.WIDE.U32 R4, R2, 0x4, R4 ;  /* 0x0000000402047825 */ /* 0x002fc800078e0004 */
[----:B0-----:R-:W-:-:S05]  /*0bc0*/  IMAD.WIDE.U32 R20, R0, 0x8, R4 ;  /* 0x0000000800147825 */ /* 0x001fca00078e0004 */
[----:B------:R-:W4:Y:S04]  /*0bd0*/  LDG.E.64 R22, desc[UR4][R20.64] ;  /* 0x0000000414167981 */ /* 0x000f28000c1e1b00 */
[----:B------:R-:W5:Y:S04]  /*0be0*/  LDG.E.64 R24, desc[UR4][R20.64+0x400] ;  /* 0x0004000414187981 */ /* 0x000f68000c1e1b00 */
[----:B------:R-:W5:Y:S01]  /*0bf0*/  LDG.E.64 R8, desc[UR4][R20.64+0x800] ;  /* 0x0008000414087981 */ /* 0x000f62000c1e1b00 */
[----:B--2---:R-:W-:-:S03]  /*0c00*/  IMAD.WIDE.U32 R4, R2, 0x4, R6 ;  /* 0x0000000402047825 */ /* 0x004fc600078e0006 */
[----:B------:R0:W2:Y:S01]  /*0c10*/  LDG.E.64 R14, desc[UR4][R20.64+0xc00] ;  /* 0x000c0004140e7981 */ /* 0x0000a2000c1e1b00 */
[----:B------:R-:W-:-:S05]  /*0c20*/  IMAD.WIDE.U32 R18, R0, 0x8, R4 ;  /* 0x0000000800127825 */ /* 0x000fca00078e0004 */
[----:B------:R-:W2:Y:S04]  /*0c30*/  LDG.E.64 R12, desc[UR4][R18.64] ;  /* 0x00000004120c7981 */ /* 0x000ea8000c1e1b00 */
[----:B------:R-:W2:Y:S04]  /*0c40*/  LDG.E.64 R10, desc[UR4][R18.64+0x400] ;  /* 0x00040004120a7981 */ /* 0x000ea8000c1e1b00 */
[----:B------:R-:W2:Y:S04]  /*0c50*/  LDG.E.64 R6, desc[UR4][R18.64+0x800] ;  /* 0x0008000412067981 */ /* 0x000ea8000c1e1b00 */
[----:B------:R-:W2:Y:S01]  /*0c60*/  LDG.E.64 R4, desc[UR4][R18.64+0xc00] ;  /* 0x000c000412047981 */ /* 0x000ea2000c1e1b00 */
[----:B---3--:R-:W-:-:S04]  /*0c70*/  IMAD.WIDE.U32 R16, R2, 0x4, R16 ;  /* 0x0000000402107825 */ /* 0x008fc800078e0010 */
[----:B------:R-:W-:Y:S01]  /*0c80*/  IMAD.WIDE.U32 R16, R0, 0x8, R16 ;  /* 0x0000000800107825 */ /* 0x000fe200078e0010 */
[----:B----4-:R-:W2:Y:S08]  /*0c90*/  MUFU.RCP R3, R22 ;  /* 0x0000001600037308 */ /* 0x010eb00000001000 */
[----:B------:R-:W1:Y:S08]  /*0ca0*/  MUFU.RCP R26, R23 ;  /* 0x00000017001a7308 */ /* 0x000e700000001000 */
[----:B-----5:R-:W3:Y:S01]  /*0cb0*/  MUFU.RCP R27, R24 ;  /* 0x00000018001b7308 */ /* 0x020ee20000001000 */
[----:B--2---:R-:W-:-:S07]  /*0cc0*/  FMUL.FTZ R12, R12, R3 ;  /* 0x000000030c0c7220 */ /* 0x004fce0000410000 */
[----:B------:R-:W2:Y:S01]  /*0cd0*/  MUFU.RCP R28, R25 ;  /* 0x00000019001c7308 */ /* 0x000ea20000001000 */
[----:B-1----:R-:W-:-:S05]  /*0ce0*/  FMUL.FTZ R13, R13, R26 ;  /* 0x0000001a0d0d7220 */ /* 0x002fca0000410000 */
[----:B------:R-:W-:Y:S02]  /*0cf0*/  STG.E.64 desc[UR4][R16.64], R12 ;  /* 0x0000000c10007986 */ /* 0x000fe4000c101b04 */
[----:B0-----:R-:W0:Y:S01]  /*0d00*/  MUFU.RCP R21, R8 ;  /* 0x0000000800157308 */ /* 0x001e220000001000 */
[----:B---3--:R-:W-:-:S07]  /*0d10*/  FMUL.FTZ R10, R10, R27 ;  /* 0x0000001b0a0a7220 */ /* 0x008fce0000410000 */
[----:B------:R-:W1:Y:S01]  /*0d20*/  MUFU.RCP R20, R9 ;  /* 0x0000000900147308 */ /* 0x000e620000001000 */
[----:B--2---:R-:W-:-:S05]  /*0d30*/  FMUL.FTZ R11, R11, R28 ;  /* 0x0000001c0b0b7220 */ /* 0x004fca0000410000 */
[----:B------:R-:W-:Y:S02]  /*0d40*/  STG.E.64 desc[UR4][R16.64+0x400], R10 ;  /* 0x0004000a10007986 */ /* 0x000fe4000c101b04 */
[----:B------:R-:W2:Y:S01]  /*0d50*/  MUFU.RCP R29, R14 ;  /* 0x0000000e001d7308 */ /* 0x000ea20000001000 */
[----:B0-----:R-:W-:-:S07]  /*0d60*/  FMUL.FTZ R6, R6, R21 ;  /* 0x0000001506067220 */ /* 0x001fce0000410000 */
[----:B------:R-:W0:Y:S01]  /*0d70*/  MUFU.RCP R30, R15 ;  /* 0x0000000f001e7308 */ /* 0x000e220000001000 */
[----:B-1----:R-:W-:-:S05]  /*0d80*/  FMUL.FTZ R7, R7, R20 ;  /* 0x0000001407077220 */ /* 0x002fca0000410000 */
[----:B------:R-:W-:Y:S01]  /*0d90*/  STG.E.64 desc[UR4][R16.64+0x800], R6 ;  /* 0x0008000610007986 */ /* 0x000fe2000c101b04 */
[----:B--2---:R-:W-:Y:S01]  /*0da0*/  FMUL.FTZ R4, R4, R29 ;  /* 0x0000001d04047220 */ /* 0x004fe20000410000 */
[----:B0-----:R-:W-:-:S05]  /*0db0*/  FMUL.FTZ R5, R5, R30 ;  /* 0x0000001e05057220 */ /* 0x001fca0000410000 */
[----:B------:R-:W-:Y:S01]  /*0dc0*/  STG.E.64 desc[UR4][R16.64+0xc00], R4 ;  /* 0x000c000410007986 */ /* 0x000fe2000c101b04 */
[----:B------:R-:W-:Y:S05]  /*0dd0*/  EXIT ;  /* 0x000000000000794d */ /* 0x000fea0003800000 */
.L_x_11339:
        /* <DEDUP_REMOVED lines=10> */
.L_x_18332:


//--------------------- .text._ZN2at6native29vectorized_elementwise_kernelILi4ENS0_13BinaryFunctorIfffNS0_15binary_internal10DivFunctorIfEEEESt5arrayIPcLm3EEEEviT0_T1_ --------------------------
	.section	.text._ZN2at6native29vectorized_elementwise_kernelILi4ENS0_13BinaryFunctorIfffNS0_15binary_internal10DivFunctorIfEEEESt5arrayIPcLm3EEEEviT0_T1_,"ax",@progbits
	.align	128
        .global         _ZN2at6native29vectorized_elementwise_kernelILi4ENS0_13BinaryFunctorIfffNS0_15binary_internal10DivFunctorIfEEEESt5arrayIPcLm3EEEEviT0_T1_
        .type           _ZN2at6native29vectorized_elementwise_kernelILi4ENS0_13BinaryFunctorIfffNS0_15binary_internal10DivFunctorIfEEEESt5arrayIPcLm3EEEEviT0_T1_,@function
        .size           _ZN2at6native29vectorized_elementwise_kernelILi4ENS0_13BinaryFunctorIfffNS0_15binary_internal10DivFunctorIfEEEESt5arrayIPcLm3EEEEviT0_T1_,(.L_x_18333 - _ZN2at6native29vectorized_elementwise_kernelILi4ENS0_13BinaryFunctorIfffNS0_15binary_internal10DivFunctorIfEEEESt5arrayIPcLm3EEEEviT0_T1_)
        .other          _ZN2at6native29vectorized_elementwise_kernelILi4ENS0_13BinaryFunctorIfffNS0_15binary_internal10DivFunctorIfEEEESt5arrayIPcLm3EEEEviT0_T1_,@"STO_CUDA_ENTRY STV_DEFAULT"
_ZN2at6native29vectorized_elementwise_kernelILi4ENS0_13BinaryFunctorIfffNS0_15binary_internal10DivFunctorIfEEEESt5arrayIPcLm3EEEEviT0_T1_:
.text._ZN2at6native29vectorized_elementwise_kernelILi4ENS0_13BinaryFunctorIfffNS0_15binary_internal10DivFunctorIfEEEESt5arrayIPcLm3EEEEviT0_T1_:
        /* <DEDUP_REMOVED lines=145> */
.L_x_11343:
[----:B------:R-:W-:-:S13]  /*0910*/  ISETP.GE.U32.AND P0, PT, R5, R3, PT ;  /* 0x000000030500720c */ /* 0x000fda0003f06070 */
[----:B------:R-:W-:Y:S05]  /*0920*/  @P0 BRA `(.L_x_11345) ;  /* 0x0000000000300947 */ /* 0x000fea0003800000 */
[----:B0-----:R-:W0:Y:S01]  /*0930*/  LDC.64 R12, c[0x0][0x388] ;  /* 0x0000e200ff0c7b82 */ /* 0x001e220000000a00 */
[----:B------:R-:W-:Y:S01]  /*0940*/  IMAD.IADD R11, R2, 0x1, R5 ;  /* 0x00000001020b7824 */ /* 0x000fe200078e0205 */
[----:B------:R-:W-:-:S03]  /*0950*/  IADD3 R5, PT, PT, R5, 0x80, RZ ;  /* 0x0000008005057810 */ /* 0x000fc60007ffe0ff */
[----:B0-----:R-:W-:-:S05]  /*0960*/  IMAD.WIDE.U32 R12, R11, 0x4, R12 ;  /* 0x000000040b0c7825 */ /* 0x001fca00078e000c */
[----:B------:R1:W-:Y:S02]  /*0970*/  STG.E desc[UR4][R12.64], R6 ;  /* 0x000000060c007986 */ /* 0x0003e4000c101904 */
.L_x_11344:
[----:B------:R-:W-:-:S13]  /*0980*/  ISETP.GE.U32.AND P0, PT, R5, R3, PT ;  /* 0x000000030500720c */ /* 0x000fda0003f06070 */
[----:B------:R-:W-:Y:S05]  /*0990*/  @P0 BRA `(.L_x_11346) ;  /* 0x0000000000340947 */ /* 0x000fea0003800000 */
[----:B01----:R-:W0:Y:S01]  /*09a0*/  LDC.64 R12, c[0x0][0x388] ;  /* 0x0000e200ff0c7b82 */ /* 0x003e220000000a00 */
[----:B------:R-:W-:Y:S01]  /*09b0*/  IADD3 R11, PT, PT, R2, R5, RZ ;  /* 0x00000005020b7210 */ /* 0x000fe20007ffe0ff */
[----:B------:R-:W-:-:S04]  /*09c0*/  VIADD R5, R5, 0x80 ;  /* 0x0000008005057836 */ /* 0x000fc80000000000 */
[----:B0-----:R-:W-:-:S05]  /*09d0*/  IMAD.WIDE.U32 R12, R11, 0x4, R12 ;  /* 0x000000040b0c7825 */ /* 0x001fca00078e000c */
[----:B------:R1:W-:Y:S02]  /*09e0*/  STG.E desc[UR4][R12.64], R7 ;  /* 0x000000070c007986 */ /* 0x0003e4000c101904 */
.L_x_11345:
        /* <DEDUP_REMOVED lines=8> */
.L_x_11346:
[----:B------:R-:W-:Y:S05]  /*0a70*/  BSYNC.RELIABLE B1 ;  /* 0x0000000000017941 */ /* 0x000fea0003800100 */
.L_x_11342:
[----:B------:R-:W-:-:S13]  /*0a80*/  ISETP.GE.U32.AND P0, PT, R5, R3, PT ;  /* 0x000000030500720c */ /* 0x000fda0003f06070 */
[----:B-12---:R-:W1:Y:S01]  /*0a90*/  @!P0 LDC.64 R6, c[0x0][0x388] ;  /* 0x0000e200ff068b82 */ /* 0x006e620000000a00 */
[----:B------:R-:W-:Y:S01]  /*0aa0*/  @!P0 IMAD.IADD R11, R2, 0x1, R5 ;  /* 0x00000001020b8824 */ /* 0x000fe200078e0205 */
[----:B------:R-:W-:-:S03]  /*0ab0*/  @!P0 IADD3 R5, PT, PT, R5, 0x80, RZ ;  /* 0x0000008005058810 */ /* 0x000fc60007ffe0ff */
[----:B-1----:R-:W-:-:S05]  /*0ac0*/  @!P0 IMAD.WIDE.U32 R6, R11, 0x4, R6 ;  /* 0x000000040b068825 */ /* 0x002fca00078e0006 */
[----:B------:R2:W-:Y:S02]  /*0ad0*/  @!P0 STG.E desc[UR4][R6.64], R9 ;  /* 0x0000000906008986 */ /* 0x0005e4000c101904 */
.L_x_11347:
[----:B------:R-:W-:Y:S05]  /*0ae0*/  BSYNC.RECONVERGENT B0 ;  /* 0x0000000000007941 */ /* 0x000fea0003800200 */
.L_x_11341:
        /* <DEDUP_REMOVED lines=8> */
.L_x_11340:
[----:B------:R-:W0:Y:S01]  /*0b70*/  S2R R0, SR_TID.X ;  /* 0x0000000000007919 */ /* 0x000e220000002100 */
[----:B------:R-:W1:Y:S08]  /*0b80*/  LDC.64 R4, c[0x0][0x398] ;  /* 0x0000e600ff047b82 */ /* 0x000e700000000a00 */
[----:B------:R-:W2:Y:S08]  /*0b90*/  LDC.64 R12, c[0x0][0x390] ;  /* 0x0000e400ff0c7b82 */ /* 0x000eb00000000a00 */
[----:B------:R-:W3:Y:S01]  /*0ba0*/  LDC.64 R20, c[0x0][0x388] ;  /* 0x0000e200ff147b82 */ /* 0x000ee20000000a00 */
[----:B-1----:R-:W-:-:S04]  /*0bb0*/  IMAD.WIDE.U32 R4, R2, 0x4, R4 ;  /* 0x0000000402047825 */ /* 0x002fc800078e0004 */
[----:B0-----:R-:W-:-:S05]  /*0bc0*/  IMAD.WIDE.U32 R24, R0, 0x10, R4 ;  /* 0x0000001000187825 */ /* 0x001fca00078e0004 */
[----:B------:R-:W4:Y:S04]  /*0bd0*/  LDG.E.128 R4, desc[UR4][R24.64] ;  /* 0x0000000418047981 */ /* 0x000f28000c1e1d00 */
[----:B------:R-:W5:Y:S01]  /*0be0*/  LDG.E.128 R8, desc[UR4][R24.64+0x800] ;  /* 0x0008000418087981 */ /* 0x000f62000c1e1d00 */
[----:B--2---:R-:W-:-:S04]  /*0bf0*/  IMAD.WIDE.U32 R12, R2, 0x4, R12 ;  /* 0x00000004020c7825 */ /* 0x004fc800078e000c */
[----:B------:R-:W-:-:S05]  /*0c00*/  IMAD.WIDE.U32 R22, R0, 0x10, R12 ;  /* 0x0000001000167825 */ /* 0x000fca00078e000c */
[----:B------:R-:W2:Y:S04]  /*0c10*/  LDG.E.128 R16, desc[UR4][R22.64] ;  /* 0x0000000416107981 */ /* 0x000ea8000c1e1d00 */
[----:B------:R-:W5:Y:S01]  /*0c20*/  LDG.E.128 R12, desc[UR4][R22.64+0x800] ;  /* 0x00080004160c7981 */ /* 0x000f62000c1e1d00 */
[----:B---3--:R-:W-:-:S04]  /*0c30*/  IMAD.WIDE.U32 R20, R2, 0x4, R20 ;  /* 0x0000000402147825 */ /* 0x008fc800078e0014 */
[----:B------:R-:W-:Y:S01]  /*0c40*/  IMAD.WIDE.U32 R20, R0, 0x10, R20 ;  /* 0x0000001000147825 */ /* 0x000fe200078e0014 */
[----:B----4-:R-:W2:Y:S08]  /*0c50*/  MUFU.RCP R3, R4 ;  /* 0x0000000400037308 */ /* 0x010eb00000001000 */
[----:B------:R-:W0:Y:S08]  /*0c60*/  MUFU.RCP R26, R5 ;  /* 0x00000005001a7308 */ /* 0x000e300000001000 */
[----:B------:R-:W1:Y:S01]  /*0c70*/  MUFU.RCP R27, R6 ;  /* 0x00000006001b7308 */ /* 0x000e620000001000 */
[----:B--2---:R-:W-:-:S07]  /*0c80*/  FMUL.FTZ R16, R16, R3 ;  /* 0x0000000310107220 */ /* 0x004fce0000410000 */
[----:B------:R-:W2:Y:S01]  /*0c90*/  MUFU.RCP R28, R7 ;  /* 0x00000007001c7308 */ /* 0x000ea20000001000 */
[----:B0-----:R-:W-:-:S07]  /*0ca0*/  FMUL.FTZ R17, R17, R26 ;  /* 0x0000001a11117220 */ /* 0x001fce0000410000 */
[----:B-----5:R-:W0:Y:S01]  /*0cb0*/  MUFU.RCP R29, R8 ;  /* 0x00000008001d7308 */ /* 0x020e220000001000 */
[----:B-1----:R-:W-:-:S07]  /*0cc0*/  FMUL.FTZ R18, R18, R27 ;  /* 0x0000001b12127220 */ /* 0x002fce0000410000 */
[----:B------:R-:W1:Y:S01]  /*0cd0*/  MUFU.RCP R24, R9 ;  /* 0x0000000900187308 */ /* 0x000e620000001000 */
[----:B--2---:R-:W-:-:S05]  /*0ce0*/  FMUL.FTZ R19, R19, R28 ;  /* 0x0000001c13137220 */ /* 0x004fca0000410000 */
[----:B------:R-:W-:Y:S02]  /*0cf0*/  STG.E.128 desc[UR4][R20.64], R16 ;  /* 0x0000001014007986 */ /* 0x000fe4000c101d04 */
[----:B------:R-:W2:Y:S01]  /*0d00*/  MUFU.RCP R25, R10 ;  /* 0x0000000a00197308 */ /* 0x000ea20000001000 */
[----:B0-----:R-:W-:-:S07]  /*0d10*/  FMUL.FTZ R12, R12, R29 ;  /* 0x0000001d0c0c7220 */ /* 0x001fce0000410000 */
[----:B------:R-:W0:Y:S01]  /*0d20*/  MUFU.RCP R30, R11 ;  /* 0x0000000b001e7308 */ /* 0x000e220000001000 */
[----:B-1----:R-:W-:Y:S01]  /*0d30*/  FMUL.FTZ R13, R13, R24 ;  /* 0x000000180d0d7220 */ /* 0x002fe20000410000 */
[----:B--2---:R-:W-:Y:S01]  /*0d40*/  FMUL.FTZ R14, R14, R25 ;  /* 0x000000190e0e7220 */ /* 0x004fe20000410000 */
[----:B0-----:R-:W-:-:S05]  /*0d50*/  FMUL.FTZ R15, R15, R30 ;  /* 0x0000001e0f0f7220 */ /* 0x001fca0000410000 */
[----:B------:R-:W-:Y:S01]  /*0d60*/  STG.E.128 desc[UR4][R20.64+0x800], R12 ;  /* 0x0008000c14007986 */ /* 0x000fe2000c101d04 */
[----:B------:R-:W-:Y:S05]  /*0d70*/  EXIT ;  /* 0x000000000000794d */ /* 0x000fea0003800000 */
.L_x_11348:
        /* <DEDUP_REMOVED lines=16> */
.L_x_18333:


//--------------------- .text._ZN2at6native29vectorized_elementwise_kernelILi8ENS0_13BinaryFunctorIfffNS0_15binary_internal10DivFunctorIfEEEESt5arrayIPcLm3EEEEviT0_T1_ --------------------------
	.section	.text._ZN2at6native29vectorized_elementwise_kernelILi8ENS0_13BinaryFunctorIfffNS0_15binary_internal10DivFunctorIfEEEESt5arrayIPcLm3EEEEviT0_T1_,"ax",@progbits
	.align	128
        .global         _ZN2at6native29vectorized_elementwise_kernelILi8ENS0_13BinaryFunctorIfffNS0_15binary_internal10DivFunctorIfEEEESt5arrayIPcLm3EEEEviT0_T1_
        .type           _ZN2at6native29vectorized_elementwise_kernelILi8ENS0_13BinaryFunctorIfffNS0_15binary_internal10DivFunctorIfEEEESt5arrayIPcLm3EEEEviT0_T1_,@function
        .size           _ZN2at6native29vectorized_elementwise_kernelILi8ENS0_13BinaryFunctorIfffNS0_15binary_internal10DivFunctorIfEEEESt5arrayIPcLm3EEEEviT0_T1_,(.L_x_18334 - _ZN2at6native29vectorized_elementwise_kernelILi8ENS0_13BinaryFunctorIfffNS0_15binary_internal10DivFunctorIfEEEESt5arrayIPcLm3EEEEviT0_T1_)
        .other          _ZN2at6native29vectorized_elementwise_kernelILi8ENS0_13BinaryFunctorIfffNS0_15binary_internal10DivFunctorIfEEEESt5arrayIPcLm3EEEEviT0_T1_,@"STO_CUDA_ENTRY STV_DEFAULT"
_ZN2at6native29vectorized_elementwise_kernelILi8ENS0_13BinaryFunctorIfffNS0_15binary_internal10DivFunctorIfEEEESt5arrayIPcLm3EEEEviT0_T1_:
.text._ZN2at6native29vectorized_elementwise_kernelILi8ENS0_13BinaryFunctorIfffNS0_15binary_internal10DivFunctorIfEEEESt5arrayIPcLm3EEEEviT0_T1_:
[----:B------:R-:W-:Y:S01]  /*0000*/  LDC R1, c[0x0][0x37c] ;  /* 0x0000df00ff017b82 */ /* 0x000fe20000000800 */
[----:B------:R-:W-:Y:S05]  /*0010*/  EXIT ;  /* 0x000000000000794d */ /* 0x000fea0003800000 */
.L_x_11349:
        /* <DEDUP_REMOVED lines=14> */
.L_x_18334:


//--------------------- .text._ZN2at6native18elementwise_kernelILi128ELi4EZNS0_15gpu_kernel_implINS0_13BUnaryFunctorIfffNS0_15binary_internal10DivFunctorIfEEEEEEvRNS_18TensorIteratorBaseERKT_EUliE_EEviT1_ --------------------------
	.section	.text._ZN2at6native18elementwise_kernelILi128ELi4EZNS0_15gpu_kernel_implINS0_13BUnaryFunctorIfffNS0_15binary_internal10DivFunctorIfEEEEEEvRNS_18TensorIteratorBaseERKT_EUliE_EEviT1_,"ax",@progbits
	.align	128
        .global         _ZN2at6native18elementwise_kernelILi128ELi4EZNS0_15gpu_kernel_implINS0_13BUnaryFunctorIfffNS0_15binary_internal10DivFunctorIfEEEEEEvRNS_18TensorIteratorBaseERKT_EUliE_EEviT1_
        .type           _ZN2at6native18elementwise_kernelILi128ELi4EZNS0_15gpu_kernel_implINS0_13BUnaryFunctorIfffNS0_15binary_internal10DivFunctorIfEEEEEEvRNS_18TensorIteratorBaseERKT_EUliE_EEviT1_,@function
        .size           _ZN2at6native18elementwise_kernelILi128ELi4EZNS0_15gpu_kernel_implINS0_13BUnaryFunctorIfffNS0_15binary_internal10DivFunctorIfEEEEEEvRNS_18TensorIteratorBaseERKT_EUliE_EEviT1_,(.L_x_18335 - _ZN2at6native18elementwise_kernelILi128ELi4EZNS0_15gpu_kernel_implINS0_13BUnaryFunctorIfffNS0_15binary_internal10DivFunctorIfEEEEEEvRNS_18TensorIteratorBaseERKT_EUliE_EEviT1_)
        .other          _ZN2at6native18elementwise_kernelILi128ELi4EZNS0_15gpu_kernel_implINS0_13BUnaryFunctorIfffNS0_15binary_internal10DivFunctorIfEEEEEEvRNS_18TensorIteratorBaseERKT_EUliE_EEviT1_,@"STO_CUDA_ENTRY STV_DEFAULT"
_ZN2at6native18elementwise_kernelILi128ELi4EZNS0_15gpu_kernel_implINS0_13BUnaryFunctorIfffNS0_15binary_internal10DivFunctorIfEEEEEEvRNS_18TensorIteratorBaseERKT_EUliE_EEviT1_:
.text._ZN2at6native18elementwise_kernelILi128ELi4EZNS0_15gpu_kernel_implINS0_13BUnaryFunctorIfffNS0_15binary_internal10DivFunctorIfEEEEEEvRNS_18TensorIteratorBaseERKT_EUliE_EEviT1_:
        /* <DEDUP_REMOVED lines=319> */
.L_x_11352:
        /* <DEDUP_REMOVED lines=18> */
.L_x_11357:
[----:B------:R-:W2:Y:S02]  /*1510*/  LDG.E.U8 R2, desc[UR36][R2.64] ;  /* 0x0000002402027981 */ /* 0x000ea4000c1e1100 */
[----:B--2---:R-:W-:Y:S01]  /*1520*/  I2FP.F32.U32 R4, R2 ;  /* 0x0000000200047245 */ /* 0x004fe20000201000 */
[----:B------:R-:W-:Y:S06]  /*1530*/  BRA `(.L_x_11359) ;  /* 0x0000000c00447947 */ /* 0x000fec0003800000 */
.L_x_11356:
        /* <DEDUP_REMOVED lines=9> */
.L_x_11361:
[----:B------:R-:W2:Y:S02]  /*15d0*/  LDG.E R2, desc[UR36][R2.64] ;  /* 0x0000002402027981 */ /* 0x000ea4000c1e1900 */
[----:B--2---:R-:W-:Y:S01]  /*15e0*/  I2FP.F32.S32 R4, R2 ;  /* 0x0000000200047245 */ /* 0x004fe20000201400 */
[----:B------:R-:W-:Y:S06]  /*15f0*/  BRA `(.L_x_11359) ;  /* 0x0000000c00147947 */ /* 0x000fec0003800000 */
.L_x_11360:
[----:B------:R-:W2:Y:S02]  /*1600*/  LDG.E.U16 R2, desc[UR36][R2.64] ;  /* 0x0000002402027981 */ /* 0x000ea4000c1e1500 */
[----:B--2---:R2:W3:Y:S01]  /*1610*/  I2F.S16 R4, R2 ;  /* 0x0000000200047306 */ /* 0x0044e20000101400 */
[----:B------:R-:W-:Y:S05]  /*1620*/  BRA `(.L_x_11359) ;  /* 0x0000000c00087947 */ /* 0x000fea0003800000 */
.L_x_11355:
        /* <DEDUP_REMOVED lines=8> */
.L_x_11363:
[----:B------:R-:W2:Y:S02]  /*16b0*/  LDG.E.U16 R2, desc[UR36][R2.64] ;  /* 0x0000002402027981 */ /* 0x000ea4000c1e1500 */
[----:B--2---:R-:W-:Y:S01]  /*16c0*/  HADD2.F32 R4, -RZ, R2.H0_H0 ;  /* 0x20000002ff047230 */ /* 0x004fe20000004100 */
[----:B------:R-:W-:Y:S06]  /*16d0*/  BRA `(.L_x_11359) ;  /* 0x0000000800dc7947 */ /* 0x000fec0003800000 */
.L_x_11362:
        /* <DEDUP_REMOVED lines=8> */
.L_x_11365:
[----:B------:R-:W2:Y:S02]  /*1760*/  LDG.E.U16 R2, desc[UR36][R2.64] ;  /* 0x0000002402027981 */ /* 0x000ea4000c1e1500 */
[----:B--2---:R-:W-:Y:S01]  /*1770*/  HADD2.F32 R4, -RZ, R2.H0_H0 ;  /* 0x20000002ff047230 */ /* 0x004fe20000004100 */
[----:B------:R-:W-:Y:S06]  /*1780*/  BRA `(.L_x_11359) ;  /* 0x0000000800b07947 */ /* 0x000fec0003800000 */
.L_x_11364:
        /* <DEDUP_REMOVED lines=11> */
.L_x_11354:
        /* <DEDUP_REMOVED lines=12> */
.L_x_11368:
        /* <DEDUP_REMOVED lines=11> */
.L_x_11367:
        /* <DEDUP_REMOVED lines=25> */
.L_x_11370:
        /* <DEDUP_REMOVED lines=12> */
.L_x_11369:
[----:B------:R-:W2:Y:S02]  /*1c00*/  LDG.E.U16 R2, desc[UR36][R2.64] ;  /* 0x0000002402027981 */ /* 0x000ea4000c1e1500 */
[----:B--2---:R-:W-:Y:S01]  /*1c10*/  SHF.L.U32 R4, R2, 0x10, RZ ;  /* 0x0000001002047819 */ /* 0x004fe200000006ff */
[----:B------:R-:W-:Y:S06]  /*1c20*/  BRA `(.L_x_11359) ;  /* 0x0000000400887947 */ /* 0x000fec0003800000 */
.L_x_11366:
        /* <DEDUP_REMOVED lines=11> */
.L_x_11373:
        /* <DEDUP_REMOVED lines=20> */
.L_x_11375:
[----:B------:R-:W-:Y:S05]  /*1e20*/  BSYNC.RECONVERGENT B0 ;  /* 0x0000000000007941 */ /* 0x000fea0003800200 */
.L_x_11374:
[----:B------:R-:W-:Y:S01]  /*1e30*/  IMAD.SHL.U32 R0, R0, 0x100000, RZ ;  /* 0x0010000000007824 */ /* 0x000fe200078e00ff */
[----:B------:R-:W-:-:S04]  /*1e40*/  LEA R2, R2, 0x3b800000, 0x17 ;  /* 0x3b80000002027811 */ /* 0x000fc800078eb8ff */
[----:B------:R-:W-:Y:S01]  /*1e50*/  LOP3.LUT R4, R2, R0, R7, 0xfe, !PT ;  /* 0x0000000002047212 */ /* 0x000fe200078efe07 */
[----:B------:R-:W-:Y:S06]  /*1e60*/  BRA `(.L_x_11359) ;  /* 0x0000000000f87947 */ /* 0x000fec0003800000 */
.L_x_11372:
        /* <DEDUP_REMOVED lines=20> */
.L_x_11377:
[----:B------:R-:W-:Y:S05]  /*1fb0*/  BSYNC.RECONVERGENT B0 ;  /* 0x0000000000007941 */ /* 0x000fea0003800200 */
.L_x_11376:
[----:B------:R-:W-:Y:S01]  /*1fc0*/  IMAD.SHL.U32 R0, R0, 0x200000, RZ ;  /* 0x0020000000007824 */ /* 0x000fe200078e00ff */
[----:B------:R-:W-:-:S04]  /*1fd0*/  LEA R2, R2, 0x37800000, 0x17 ;  /* 0x3780000002027811 */ /* 0x000fc800078eb8ff */
[----:B------:R-:W-:Y:S01]  /*1fe0*/  LOP3.LUT R4, R2, R0, R7, 0xfe, !PT ;  /* 0x0000000002047212 */ /* 0x000fe200078efe07 */
[----:B------:R-:W-:Y:S06]  /*1ff0*/  BRA `(.L_x_11359) ;  /* 0x0000000000947947 */ /* 0x000fec0003800000 */
.L_x_11371:
[----:B------:R-:W-:-:S09]  /*2000*/  UISETP.NE.AND UP0, UPT, UR4, 0x1c, UPT ;  /* 0x0000001c0400788c */ /* 0x000fd2000bf05270 */
[----:B------:R-:W-:Y:S05]  /*2010*/  BRA.U !UP0, `(.L_x_11378) ;  /* 0x0000000108847547 */ /* 0x000fea000b800000 */
[----:B------:R-:W-:-:S09]  /*2020*/  UISETP.NE.AND UP0, UPT, UR4, 0x1d, UPT ;  /* 0x0000001d0400788c */ /* 0x000fd2000bf05270 */
[----:B------:R-:W-:Y:S05]  /*2030*/  BRA.U !UP0, `(.L_x_11379) ;  /* 0x0000000108707547 */ /* 0x000fea000b800000 */
[----:B------:R-:W-:-:S09]  /*2040*/  UISETP.NE.AND UP0, UPT, UR4, 0x2c, UPT ;  /* 0x0000002c0400788c */ /* 0x000fd2000bf05270 */
[----:B------:R-:W-:Y:S05]  /*2050*/  BRA.U !UP0, `(.L_x_11380) ;  /* 0x0000000108487547 */ /* 0x000fea000b800000 */
.L_x_11358:
        /* <DEDUP_REMOVED lines=16> */
.L_x_11381:
[----:B------:R-:W-:Y:S01]  /*2160*/  IMAD.MOV.U32 R4, RZ, RZ, RZ ;  /* 0x000000ffff047224 */ /* 0x000fe200078e00ff */
[----:B------:R-:W-:Y:S06]  /*2170*/  BRA `(.L_x_11359) ;  /* 0x0000000000347947 */ /* 0x000fec0003800000 */
.L_x_11380:
[----:B------:R-:W2:Y:S01]  /*2180*/  LDG.E.U8 R2, desc[UR36][R2.64] ;  /* 0x0000002402027981 */ /* 0x000ea2000c1e1100 */
[----:B------:R-:W-:Y:S02]  /*2190*/  MOV R4, 0x400000 ;  /* 0x0040000000047802 */ /* 0x000fe40000000f00 */
[----:B--2---:R-:W-:-:S13]  /*21a0*/  ISETP.NE.AND P0, PT, R2, RZ, PT ;  /* 0x000000ff0200720c */ /* 0x004fda0003f05270 */
[----:B------:R-:W-:Y:S05]  /*21b0*/  @!P0 BRA `(.L_x_11359) ;  /* 0x0000000000248947 */ /* 0x000fea0003800000 */
[----:B------:R-:W-:-:S13]  /*21c0*/  ISETP.NE.AND P0, PT, R2, 0xff, PT ;  /* 0x000000ff0200780c */ /* 0x000fda0003f05270 */
[----:B------:R-:W-:Y:S02]  /*21d0*/  @!P0 IMAD.MOV.U32 R4, RZ, RZ, 0x7f800001 ;  /* 0x7f800001ff048424 */ /* 0x000fe400078e00ff */
[----:B------:R-:W-:Y:S01]  /*21e0*/  @P0 IMAD.SHL.U32 R4, R2, 0x800000, RZ ;  /* 0x0080000002040824 */ /* 0x000fe200078e00ff */
[----:B------:R-:W-:Y:S06]  /*21f0*/  BRA `(.L_x_11359) ;  /* 0x0000000000147947 */ /* 0x000fec0003800000 */
.L_x_11379:
[----:B------:R-:W2:Y:S02]  /*2200*/  LDG.E.64 R2, desc[UR36][R2.64] ;  /* 0x0000002402027981 */ /* 0x000ea4000c1e1b00 */
[----:B--2---:R0:W1:Y:S02]  /*2210*/  I2F.U64 R4, R2 ;  /* 0x0000000200047312 */ /* 0x0040640000301000 */
[----:B01----:R-:W-:Y:S05]  /*2220*/  BRA `(.L_x_11359) ;  /* 0x0000000000087947 */ /* 0x003fea0003800000 */
.L_x_11378:
[----:B------:R-:W2:Y:S02]  /*2230*/  LDG.E R2, desc[UR36][R2.64] ;  /* 0x0000002402027981 */ /* 0x000ea4000c1e1900 */
[----:B--2---:R-:W-:-:S07]  /*2240*/  I2FP.F32.U32 R4, R2 ;  /* 0x0000000200047245 */ /* 0x004fce0000201000 */
.L_x_11359:
[----:B------:R-:W-:Y:S05]  /*2250*/  BSYNC.RECONVERGENT B6 ;  /* 0x0000000000067941 */ /* 0x000fea0003800200 */
.L_x_11353:
[----:B------:R-:W1:Y:S01]  /*2260*/  LDCU UR4, c[0x0][0x594] ;  /* 0x0000b280ff0477ac */ /* 0x000e620008000800 */
[----:B------:R-:W0:Y:S01]  /*2270*/  LDCU.64 UR6, c[0x0][0x580] ;  /* 0x0000b000ff0677ac */ /* 0x000e220008000a00 */
[----:B-1----:R-:W3:Y:S01]  /*2280*/  MUFU.RCP R5, UR4 ;  /* 0x0000000400057d08 */ /* 0x002ee20008001000 */
[----:B------:R-:W-:Y:S01]  /*2290*/  UPRMT UR4, UR41, 0x9910, URZ ;  /* 0x0000991029047896 */ /* 0x000fe200080000ff */
[----:B0-2-4-:R-:W-:-:S03]  /*22a0*/  IADD3 R2, P0, PT, R16, UR6, RZ ;  /* 0x0000000610027c10 */ /* 0x015fc6000ff1e0ff */
[----:B------:R-:W-:Y:S01]  /*22b0*/  UISETP.GT.AND UP0, UPT, UR4, 0x9, UPT ;  /* 0x000000090400788c */ /* 0x000fe2000bf04270 */
[----:B------:R-:W-:Y:S01]  /*22c0*/  IADD3.X R3, PT, PT, RZ, UR7, RZ, P0, !PT ;  /* 0x00000007ff037c10 */ /* 0x000fe200087fe4ff */
[----:B---3-5:R-:W-:-:S07]  /*22d0*/  FMUL.FTZ R4, R5, R4 ;  /* 0x0000000405047220 */ /* 0x028fce0000410000 */
        /* <DEDUP_REMOVED lines=12> */
.L_x_11385:
[----:B------:R-:W0:Y:S02]  /*23a0*/  F2I.S64.TRUNC R4, R4 ;  /* 0x0000000400047311 */ /* 0x000e24000020d900 */
[----:B0-----:R-:W-:-:S05]  /*23b0*/  IMAD.MOV.U32 R7, RZ, RZ, R4 ;  /* 0x000000ffff077224 */ /* 0x001fca00078e0004 */
[----:B------:R0:W-:Y:S01]  /*23c0*/  STG.E.U8 desc[UR36][R2.64], R7 ;  /* 0x0000000702007986 */ /* 0x0001e2000c101124 */
[----:B------:R-:W-:Y:S05]  /*23d0*/  BRA `(.L_x_11387) ;  /* 0x0000000c002c7947 */ /* 0x000fea0003800000 */
.L_x_11384:
        /* <DEDUP_REMOVED lines=9> */
.L_x_11389:
[----:B------:R-:W0:Y:S02]  /*2470*/  F2I.FTZ.TRUNC.NTZ R5, R4 ;  /* 0x0000000400057305 */ /* 0x000e24000021f100 */
[----:B0-----:R0:W-:Y:S01]  /*2480*/  STG.E desc[UR36][R2.64], R5 ;  /* 0x0000000502007986 */ /* 0x0011e2000c101924 */
[----:B------:R-:W-:Y:S05]  /*2490*/  BRA `(.L_x_11387) ;  /* 0x0000000800fc7947 */ /* 0x000fea0003800000 */
.L_x_11388:
[----:B------:R-:W0:Y:S02]  /*24a0*/  F2I.FTZ.TRUNC.NTZ R5, R4 ;  /* 0x0000000400057305 */ /* 0x000e24000021f100 */
[----:B0-----:R0:W-:Y:S01]  /*24b0*/  STG.E.U16 desc[UR36][R2.64], R5 ;  /* 0x0000000502007986 */ /* 0x0011e2000c101524 */
[----:B------:R-:W-:Y:S05]  /*24c0*/  BRA `(.L_x_11387) ;  /* 0x0000000800f07947 */ /* 0x000fea0003800000 */
.L_x_11383:
        /* <DEDUP_REMOVED lines=8> */
.L_x_11391:
[----:B------:R-:W-:-:S05]  /*2550*/  F2FP.F16.F32.PACK_AB R4, RZ, R4 ;  /* 0x00000004ff04723e */ /* 0x000fca00000000ff */
[----:B------:R0:W-:Y:S01]  /*2560*/  STG.E.U16 desc[UR36][R2.64], R4 ;  /* 0x0000000402007986 */ /* 0x0001e2000c101524 */
[----:B------:R-:W-:Y:S05]  /*2570*/  BRA `(.L_x_11387) ;  /* 0x0000000800c47947 */ /* 0x000fea0003800000 */
.L_x_11390:
        /* <DEDUP_REMOVED lines=9> */
.L_x_11393:
[----:B------:R-:W-:-:S04]  /*2610*/  F2FP.F16.F32.PACK_AB R5, RZ, R4 ;  /* 0x00000004ff05723e */ /* 0x000fc800000000ff */
[----:B------:R-:W-:-:S05]  /*2620*/  PRMT R5, R5, 0x5410, RZ ;  /* 0x0000541005057816 */ /* 0x000fca00000000ff */
[----:B------:R0:W-:Y:S01]  /*2630*/  STG.E desc[UR36][R2.64], R5 ;  /* 0x0000000502007986 */ /* 0x0001e2000c101924 */
[----:B------:R-:W-:Y:S05]  /*2640*/  BRA `(.L_x_11387) ;  /* 0x0000000800907947 */ /* 0x000fea0003800000 */
.L_x_11392:
[----:B------:R-:W-:-:S06]  /*2650*/  FMUL.FTZ R4, R4, 1 ;  /* 0x3f80000004047820 */ /* 0x000fcc0000410000 */
[----:B------:R-:W0:Y:S02]  /*2660*/  F2F.F64.F32 R4, R4 ;  /* 0x0000000400047310 */ /* 0x000e240000201800 */
[----:B0-----:R0:W-:Y:S01]  /*2670*/  STG.E.64 desc[UR36][R2.64], R4 ;  /* 0x0000000402007986 */ /* 0x0011e2000c101b24 */
[----:B------:R-:W-:Y:S05]  /*2680*/  BRA `(.L_x_11387) ;  /* 0x0000000800807947 */ /* 0x000fea0003800000 */
.L_x_11382:
        /* <DEDUP_REMOVED lines=12> */
.L_x_11396:
[----:B------:R-:W-:Y:S01]  /*2750*/  FMUL.FTZ R4, R4, 1 ;  /* 0x3f80000004047820 */ /* 0x000fe20000410000 */
[----:B------:R-:W-:-:S05]  /*2760*/  CS2R R6, SRZ ;  /* 0x0000000000067805 */ /* 0x000fca000001ff00 */
[----:B------:R-:W0:Y:S02]  /*2770*/  F2F.F64.F32 R4, R4 ;  /* 0x0000000400047310 */ /* 0x000e240000201800 */
[----:B0-----:R0:W-:Y:S01]  /*2780*/  STG.E.128 desc[UR36][R2.64], R4 ;  /* 0x0000000402007986 */ /* 0x0011e2000c101d24 */
[----:B------:R-:W-:Y:S05]  /*2790*/  BRA `(.L_x_11387) ;  /* 0x00000008003c7947 */ /* 0x000fea0003800000 */
.L_x_11395:
        /* <DEDUP_REMOVED lines=8> */
[----:B------:R-:W-:Y:S01]  /*2820*/  HFMA2 R0, -RZ, RZ, 0, 7.569789886474609375e-06 ;  /* 0x0000007fff007431 */ /* 0x000fe200000001ff */
        /* <DEDUP_REMOVED lines=9> */
.L_x_11400:
[----:B------:R-:W-:Y:S05]  /*28c0*/  BSYNC.RECONVERGENT B0 ;  /* 0x0000000000007941 */ /* 0x000fea0003800200 */
.L_x_11399:
[----:B------:R-:W-:-:S05]  /*28d0*/  LOP3.LUT R7, R0, 0x80, R7, 0xf8, !PT ;  /* 0x0000008000077812 */ /* 0x000fca00078ef807 */
[----:B------:R0:W-:Y:S01]  /*28e0*/  STG.E.U8 desc[UR36][R2.64], R7 ;  /* 0x0000000702007986 */ /* 0x0001e2000c101124 */
[----:B------:R-:W-:Y:S05]  /*28f0*/  BRA `(.L_x_11387) ;  /* 0x0000000400e47947 */ /* 0x000fea0003800000 */
.L_x_11398:
        /* <DEDUP_REMOVED lines=14> */
.L_x_11402:
[----:B------:R-:W-:Y:S05]  /*29e0*/  BSYNC.RECONVERGENT B0 ;  /* 0x0000000000007941 */ /* 0x000fea0003800200 */
.L_x_11401:
[----:B------:R-:W-:-:S05]  /*29f0*/  LOP3.LUT R5, R0, 0x80, R7, 0xf8, !PT ;  /* 0x0000008000057812 */ /* 0x000fca00078ef807 */
[----:B------:R0:W-:Y:S01]  /*2a00*/  STG.E.U8 desc[UR36][R2.64], R5 ;  /* 0x0000000502007986 */ /* 0x0001e2000c101124 */
[----:B------:R-:W-:Y:S05]  /*2a10*/  BRA `(.L_x_11387) ;  /* 0x00000004009c7947 */ /* 0x000fea0003800000 */
.L_x_11397:
[----:B------:R-:W-:-:S05]  /*2a20*/  F2FP.BF16.F32.PACK_AB R4, RZ, R4 ;  /* 0x00000004ff04723e */ /* 0x000fca00000010ff */
[----:B------:R0:W-:Y:S01]  /*2a30*/  STG.E.U16 desc[UR36][R2.64], R4 ;  /* 0x0000000402007986 */ /* 0x0001e2000c101524 */
[----:B------:R-:W-:Y:S05]  /*2a40*/  BRA `(.L_x_11387) ;  /* 0x0000000400907947 */ /* 0x000fea0003800000 */
.L_x_11394:
        /* <DEDUP_REMOVED lines=11> */
.L_x_11405:
        /* <DEDUP_REMOVED lines=12> */
.L_x_11408:
[----:B------:R-:W-:-:S04]  /*2bc0*/  SHF.R.U32.HI R0, RZ, 0x14, R4 ;  /* 0x00000014ff007819 */ /* 0x000fc80000011604 */
[----:B------:R-:W-:-:S04]  /*2bd0*/  LOP3.LUT R5, R0, 0x1, RZ, 0xc0, !PT ;  /* 0x0000000100057812 */ /* 0x000fc800078ec0ff */
[----:B------:R-:W-:-:S04]  /*2be0*/  IADD3 R0, PT, PT, R4, 0x487ffff, R5 ;  /* 0x0487ffff04007810 */ /* 0x000fc80007ffe005 */
[----:B------:R-:W-:-:S04]  /*2bf0*/  SHF.R.U32.HI R0, RZ, 0x14, R0 ;  /* 0x00000014ff007819 */ /* 0x000fc80000011600 */
[----:B------:R-:W-:-:S07]  /*2c00*/  LOP3.LUT R5, R0, 0xff, RZ, 0xc0, !PT ;  /* 0x000000ff00057812 */ /* 0x000fce00078ec0ff */
.L_x_11409:
[----:B------:R-:W-:-:S04]  /*2c10*/  SHF.R.U32.HI R4, RZ, 0x18, R4 ;  /* 0x00000018ff047819 */ /* 0x000fc80000011604 */
[----:B------:R-:W-:-:S04]  /*2c20*/  LOP3.LUT R5, R5, 0x80, R4, 0xf8, !PT ;  /* 0x0000008005057812 */ /* 0x000fc800078ef804 */
[----:B------:R-:W-:-:S07]  /*2c30*/  PRMT R0, R5, 0x7610, R0 ;  /* 0x0000761005007816 */ /* 0x000fce0000000000 */
.L_x_11407:
[----:B------:R-:W-:Y:S05]  /*2c40*/  BSYNC.RECONVERGENT B0 ;  /* 0x0000000000007941 */ /* 0x000fea0003800200 */
.L_x_11406:
[----:B------:R4:W-:Y:S01]  /*2c50*/  STG.E.U8 desc[UR36][R2.64], R0 ;  /* 0x0000000002007986 */ /* 0x0009e2000c101124 */
[----:B------:R-:W-:Y:S05]  /*2c60*/  BRA `(.L_x_11387) ;  /* 0x0000000400087947 */ /* 0x000fea0003800000 */
.L_x_11404:
[----:B------:R-:W-:Y:S01]  /*2c70*/  LOP3.LUT R5, R4, 0x7fffffff, RZ, 0xc0, !PT ;  /* 0x7fffffff04057812 */ /* 0x000fe200078ec0ff */
[----:B------:R-:W-:Y:S01]  /*2c80*/  BSSY.RECONVERGENT B0, `(.L_x_11410) ;  /* 0x0000013000007945 */ /* 0x000fe20003800200 */
[----:B------:R-:W-:Y:S02]  /*2c90*/  MOV R0, 0x80 ;  /* 0x0000008000007802 */ /* 0x000fe40000000f00 */
        /* <DEDUP_REMOVED lines=9> */
.L_x_11412:
[----:B------:R-:W-:-:S04]  /*2d30*/  SHF.R.U32.HI R0, RZ, 0x15, R4 ;  /* 0x00000015ff007819 */ /* 0x000fc80000011604 */
[----:B------:R-:W-:-:S04]  /*2d40*/  LOP3.LUT R5, R0, 0x1, RZ, 0xc0, !PT ;  /* 0x0000000100057812 */ /* 0x000fc800078ec0ff */
[----:B------:R-:W-:-:S04]  /*2d50*/  IADD3 R0, PT, PT, R4, 0x88fffff, R5 ;  /* 0x088fffff04007810 */ /* 0x000fc80007ffe005 */
[----:B------:R-:W-:-:S04]  /*2d60*/  SHF.R.U32.HI R0, RZ, 0x15, R0 ;  /* 0x00000015ff007819 */ /* 0x000fc80000011600 */
[----:B------:R-:W-:-:S07]  /*2d70*/  LOP3.LUT R5, R0, 0xff, RZ, 0xc0, !PT ;  /* 0x000000ff00057812 */ /* 0x000fce00078ec0ff */
.L_x_11413:
[----:B------:R-:W-:-:S04]  /*2d80*/  SHF.R.U32.HI R4, RZ, 0x18, R4 ;  /* 0x00000018ff047819 */ /* 0x000fc80000011604 */
[----:B------:R-:W-:-:S04]  /*2d90*/  LOP3.LUT R5, R5, 0x80, R4, 0xf8, !PT ;  /* 0x0000008005057812 */ /* 0x000fc800078ef804 */
[----:B------:R-:W-:-:S07]  /*2da0*/  PRMT R0, R5, 0x7610, R0 ;  /* 0x0000761005007816 */ /* 0x000fce0000000000 */
.L_x_11411:
[----:B------:R-:W-:Y:S05]  /*2db0*/  BSYNC.RECONVERGENT B0 ;  /* 0x0000000000007941 */ /* 0x000fea0003800200 */
.L_x_11410:
[----:B------:R3:W-:Y:S01]  /*2dc0*/  STG.E.U8 desc[UR36][R2.64], R0 ;  /* 0x0000000002007986 */ /* 0x0007e2000c101124 */
[----:B------:R-:W-:Y:S05]  /*2dd0*/  BRA `(.L_x_11387) ;  /* 0x0000000000ac7947 */ /* 0x000fea0003800000 */
.L_x_11403:
[----:B------:R-:W-:-:S09]  /*2de0*/  UISETP.NE.AND UP0, UPT, UR4, 0x1c, UPT ;  /* 0x0000001c0400788c */ /* 0x000fd2000bf05270 */
[----:B------:R-:W-:Y:S05]  /*2df0*/  BRA.U !UP0, `(.L_x_11414) ;  /* 0x00000001089c7547 */ /* 0x000fea000b800000 */
[----:B------:R-:W-:-:S09]  /*2e00*/  UISETP.NE.AND UP0, UPT, UR4, 0x1d, UPT ;  /* 0x0000001d0400788c */ /* 0x000fd2000bf05270 */
[----:B------:R-:W-:Y:S05]  /*2e10*/  BRA.U !UP0, `(.L_x_11415) ;  /* 0x0000000108887547 */ /* 0x000fea000b800000 */
[----:B------:R-:W-:-:S09]  /*2e20*/  UISETP.NE.AND UP0, UPT, UR4, 0x2c, UPT ;  /* 0x0000002c0400788c */ /* 0x000fd2000bf05270 */
[----:B------:R-:W-:Y:S05]  /*2e30*/  BRA.U !UP0, `(.L_x_11416) ;  /* 0x0000000108447547 */ /* 0x000fea000b800000 */
.L_x_11386:
        /* <DEDUP_REMOVED lines=16> */
.L_x_11417:
[----:B------:R-:W-:Y:S05]  /*2f40*/  BRA `(.L_x_11387) ;  /* 0x0000000000507947 */ /* 0x000fea0003800000 */
.L_x_11416:
        /* <DEDUP_REMOVED lines=15> */
.L_x_11415:
[----:B------:R-:W0:Y:S02]  /*3040*/  F2I.U64.TRUNC R4, R4 ;  /* 0x0000000400047311 */ /* 0x000e24000020d800 */
[----:B0-----:R1:W-:Y:S01]  /*3050*/  STG.E.64 desc[UR36][R2.64], R4 ;  /* 0x0000000402007986 */ /* 0x0013e2000c101b24 */
[----:B------:R-:W-:Y:S05]  /*3060*/  BRA `(.L_x_11387) ;  /* 0x0000000000087947 */ /* 0x000fea0003800000 */
.L_x_11414:
[----:B------:R-:W0:Y:S02]  /*3070*/  F2I.FTZ.U32.TRUNC.NTZ R5, R4 ;  /* 0x0000000400057305 */ /* 0x000e24000021f000 */
[----:B0-----:R0:W-:Y:S02]  /*3080*/  STG.E desc[UR36][R2.64], R5 ;  /* 0x0000000502007986 */ /* 0x0011e4000c101924 */
.L_x_11387:
[----:B------:R-:W-:-:S07]  /*3090*/  VIADD R17, R17, 0x80 ;  /* 0x0000008011117836 */ /* 0x000fce0000000000 */
.L_x_11351:
[----:B------:R-:W-:Y:S05]  /*30a0*/  BSYNC.RECONVERGENT B7 ;  /* 0x0000000000077941 */ /* 0x000fea0003800200 */
.L_x_11350:
[----:B------:R-:W5:Y:S01]  /*30b0*/  LDCU UR4, c[0x0][0x380] ;  /* 0x00007000ff0477ac */ /* 0x000f620008000800 */
[----:B------:R-:W-:Y:S01]  /*30c0*/  BSSY.RECONVERGENT B7, `(.L_x_11418) ;  /* 0x00002fc000077945 */ /* 0x000fe20003800200 */
[----:B-----5:R-:W-:-:S13]  /*30d0*/  ISETP.GE.AND P0, PT, R17, UR4, PT ;  /* 0x0000000411007c0c */ /* 0x020fda000bf06270 */
[----:B------:R-:W-:Y:S05]  /*30e0*/  @P0 BRA `(.L_x_11419) ;  /* 0x0000002c00e40947 */ /* 0x000fea0003800000 */
[----:B------:R-:W5:Y:S01]  /*30f0*/  LDCU UR4, c[0x0][0x388] ;  /* 0x00007100ff0477ac */ /* 0x000f620008000800 */
[----:B---34-:R-:W-:Y:S02]  /*3100*/  HFMA2 R0, -RZ, RZ, 0, 0 ;  /* 0x00000000ff007431 */ /* 0x018fe400000001ff */
[----:B------:R-:W-:Y:S01]  /*3110*/  IMAD.MOV.U32 R16, RZ, RZ, RZ ;  /* 0x000000ffff107224 */ /* 0x000fe200078e00ff */
[----:B-----5:R-:W-:-:S09]  /*3120*/  UISETP.NE.AND UP0, UPT, UR4, URZ, UPT ;  /* 0x000000ff0400728c */ /* 0x020fd2000bf05270 */
[----:B------:R-:W-:Y:S05]  /*3130*/  BRA.U !UP0, `(.L_x_11420) ;  /* 0x0000001108a87547 */ /* 0x000fea000b800000 */
[----:B------:R-:W0:Y:S01]  /*3140*/  LDCU.64 UR4, c[0x0][0x390] ;  /* 0x00007200ff0477ac */ /* 0x000e220008000a00 */
[----:B------:R-:W-:Y:S01]  /*3150*/  IMAD.MOV.U32 R16, RZ, RZ, RZ ;  /* 0x000000ffff107224 */ /* 0x000fe200078e00ff */
[----:B------:R-:W3:Y:S01]  /*3160*/  LDCU UR6, c[0x0][0x38c] ;  /* 0x00007180ff0677ac */ /* 0x000ee20008000800 */
[----:B------:R-:W4:Y:S01]  /*3170*/  LDCU.64 UR8, c[0x0][0x4b8] ;  /* 0x00009700ff0877ac */ /* 0x000f220008000a00 */
[----:B------:R-:W-:Y:S01]  /*3180*/  UISETP.NE.AND UP0, UPT, UR40, URZ, UPT ;  /* 0x000000ff2800728c */ /* 0x000fe2000bf05270 */
[----:B012---:R-:W-:-:S05]  /*3190*/  IMAD.HI.U32 R2, R17, UR4, R16 ;  /* 0x0000000411027c27 */ /* 0x007fca000f8e0010 */
[----:B------:R-:W-:-:S04]  /*31a0*/  SHF.R.U32.HI R3, RZ, UR5, R2 ;  /* 0x00000005ff037c19 */ /* 0x000fc80008011602 */
[----:B------:R-:W-:-:S05]  /*31b0*/  IADD3 R0, PT, PT, -R3, RZ, RZ ;  /* 0x000000ff03007210 */ /* 0x000fca0007ffe1ff */
[----:B---3--:R-:W-:-:S04]  /*31c0*/  IMAD R0, R0, UR6, R17 ;  /* 0x0000000600007c24 */ /* 0x008fc8000f8e0211 */
[C---:B----4-:R-:W-:Y:S02]  /*31d0*/  IMAD R16, R0.reuse, UR8, RZ ;  /* 0x0000000800107c24 */ /* 0x050fe4000f8e02ff */
        /* <DEDUP_REMOVED lines=288> */
.L_x_11420:
[----:B------:R-:W0:Y:S01]  /*43e0*/  LDCU.64 UR6, c[0x0][0x588] ;  /* 0x0000b100ff0677ac */ /* 0x000e220008000a00 */
[----:B------:R-:W-:Y:S01]  /*43f0*/  BSSY.RECONVERGENT B6, `(.L_x_11421) ;  /* 0x00000e5000067945 */ /* 0x000fe20003800200 */
[----:B------:R-:W-:-:S04]  /*4400*/  UPRMT UR4, UR42, 0x9910, URZ ;  /* 0x000099102a047896 */ /* 0x000fc800080000ff */
[----:B------:R-:W-:Y:S01]  /*4410*/  UISETP.GT.AND UP0, UPT, UR4, 0x9, UPT ;  /* 0x000000090400788c */ /* 0x000fe2000bf04270 */
[----:B012---:R-:W-:-:S05]  /*4420*/  IADD3 R2, P0, PT, R0, UR6, RZ ;  /* 0x0000000600027c10 */ /* 0x007fca000ff1e0ff */
        /* <DEDUP_REMOVED lines=13> */
.L_x_11425:
[----:B------:R-:W2:Y:S02]  /*4500*/  LDG.E.U8 R2, desc[UR36][R2.64] ;  /* 0x0000002402027981 */ /* 0x000ea4000c1e1100 */
[----:B--2---:R-:W-:Y:S01]  /*4510*/  I2FP.F32.U32 R4, R2 ;  /* 0x0000000200047245 */ /* 0x004fe20000201000 */
[----:B------:R-:W-:Y:S06]  /*4520*/  BRA `(.L_x_11427) ;  /* 0x0000000c00447947 */ /* 0x000fec0003800000 */
.L_x_11424:
        /* <DEDUP_REMOVED lines=9> */
.L_x_11429:
[----:B------:R-:W2:Y:S02]  /*45c0*/  LDG.E R2, desc[UR36][R2.64] ;  /* 0x0000002402027981 */ /* 0x000ea4000c1e1900 */
[----:B--2---:R-:W-:Y:S01]  /*45d0*/  I2FP.F32.S32 R4, R2 ;  /* 0x0000000200047245 */ /* 0x004fe20000201400 */
[----:B------:R-:W-:Y:S06]  /*45e0*/  BRA `(.L_x_11427) ;  /* 0x0000000c00147947 */ /* 0x000fec0003800000 */
.L_x_11428:
[----:B------:R-:W2:Y:S02]  /*45f0*/  LDG.E.U16 R2, desc[UR36][R2.64] ;  /* 0x0000002402027981 */ /* 0x000ea4000c1e1500 */
[----:B--2---:R2:W3:Y:S01]  /*4600*/  I2F.S16 R4, R2 ;  /* 0x0000000200047306 */ /* 0x0044e20000101400 */
[----:B------:R-:W-:Y:S05]  /*4610*/  BRA `(.L_x_11427) ;  /* 0x0000000c00087947 */ /* 0x000fea0003800000 */
.L_x_11423:
        /* <DEDUP_REMOVED lines=8> */
.L_x_11431:
[----:B------:R-:W2:Y:S02]  /*46a0*/  LDG.E.U16 R2, desc[UR36][R2.64] ;  /* 0x0000002402027981 */ /* 0x000ea4000c1e1500 */
[----:B--2---:R-:W-:Y:S01]  /*46b0*/  HADD2.F32 R4, -RZ, R2.H0_H0 ;  /* 0x20000002ff047230 */ /* 0x004fe20000004100 */
[----:B------:R-:W-:Y:S06]  /*46c0*/  BRA `(.L_x_11427) ;  /* 0x0000000800dc7947 */ /* 0x000fec0003800000 */
.L_x_11430:
        /* <DEDUP_REMOVED lines=8> */
.L_x_11433:
[----:B------:R-:W2:Y:S02]  /*4750*/  LDG.E.U16 R2, desc[UR36][R2.64] ;  /* 0x0000002402027981 */ /* 0x000ea4000c1e1500 */
[----:B--2---:R-:W-:Y:S01]  /*4760*/  HADD2.F32 R4, -RZ, R2.H0_H0 ;  /* 0x20000002ff047230 */ /* 0x004fe20000004100 */
[----:B------:R-:W-:Y:S06]  /*4770*/  BRA `(.L_x_11427) ;  /* 0x0000000800b07947 */ /* 0x000fec0003800000 */
.L_x_11432:
        /* <DEDUP_REMOVED lines=11> */
.L_x_11422:
        /* <DEDUP_REMOVED lines=12> */
.L_x_11436:
        /* <DEDUP_REMOVED lines=11> */
.L_x_11435:
        /* <DEDUP_REMOVED lines=25> */
.L_x_11438:
        /* <DEDUP_REMOVED lines=12> */
.L_x_11437:
[----:B------:R-:W2:Y:S02]  /*4bf0*/  LDG.E.U16 R2, desc[UR36][R2.64] ;  /* 0x0000002402027981 */ /* 0x000ea4000c1e1500 */
[----:B--2---:R-:W-:Y:S01]  /*4c00*/  IMAD.U32 R4, R2, 0x10000, RZ ;  /* 0x0001000002047824 */ /* 0x004fe200078e00ff */
[----:B------:R-:W-:Y:S06]  /*4c10*/  BRA `(.L_x_11427) ;  /* 0x0000000400887947 */ /* 0x000fec0003800000 */
.L_x_11434:
        /* <DEDUP_REMOVED lines=11> */
.L_x_11441:
        /* <DEDUP_REMOVED lines=20> */
.L_x_11443:
[----:B------:R-:W-:Y:S05]  /*4e10*/  BSYNC.RECONVERGENT B0 ;  /* 0x0000000000007941 */ /* 0x000fea0003800200 */
.L_x_11442:
[----:B------:R-:W-:Y:S01]  /*4e20*/  IMAD.SHL.U32 R0, R0, 0x100000, RZ ;  /* 0x0010000000007824 */ /* 0x000fe200078e00ff */
[----:B------:R-:W-:-:S04]  /*4e30*/  LEA R2, R2, 0x3b800000, 0x17 ;  /* 0x3b80000002027811 */ /* 0x000fc800078eb8ff */
[----:B------:R-:W-:Y:S01]  /*4e40*/  LOP3.LUT R4, R2, R0, R7, 0xfe, !PT ;  /* 0x0000000002047212 */ /* 0x000fe200078efe07 */
[----:B------:R-:W-:Y:S06]  /*4e50*/  BRA `(.L_x_11427) ;  /* 0x0000000000f87947 */ /* 0x000fec0003800000 */
.L_x_11440:
        /* <DEDUP_REMOVED lines=20> */
.L_x_11445:
[----:B------:R-:W-:Y:S05]  /*4fa0*/  BSYNC.RECONVERGENT B0 ;  /* 0x0000000000007941 */ /* 0x000fea0003800200 */
.L_x_11444:
[----:B------:R-:W-:Y:S02]  /*4fb0*/  SHF.L.U32 R0, R0, 0x15, RZ ;  /* 0x0000001500007819 */ /* 0x000fe400000006ff */
[----:B------:R-:W-:-:S04]  /*4fc0*/  LEA R2, R2, 0x37800000, 0x17 ;  /* 0x3780000002027811 */ /* 0x000fc800078eb8ff */
[----:B------:R-:W-:Y:S01]  /*4fd0*/  LOP3.LUT R4, R2, R0, R7, 0xfe, !PT ;  /* 0x0000000002047212 */ /* 0x000fe200078efe07 */
[----:B------:R-:W-:Y:S06]  /*4fe0*/  BRA `(.L_x_11427) ;  /* 0x0000000000947947 */ /* 0x000fec0003800000 */
.L_x_11439:
        /* <DEDUP_REMOVED lines=14> */
.L_x_11426:
        /* <DEDUP_REMOVED lines=16> */
.L_x_11448:
[----:B------:R-:W-:Y:S01]  /*51d0*/  IMAD.MOV.U32 R4, RZ, RZ, RZ ;  /* 0x000000ffff047224 */ /* 0x000fe200078e00ff */
[----:B------:R-:W-:Y:S06]  /*51e0*/  BRA `(.L_x_11427) ;  /* 0x0000000000147947 */ /* 0x000fec0003800000 */
.L_x_11447:
[----:B------:R-:W2:Y:S02]  /*51f0*/  LDG.E.64 R2, desc[UR36][R2.64] ;  /* 0x0000002402027981 */ /* 0x000ea4000c1e1b00 */
[----:B--2---:R0:W1:Y:S02]  /*5200*/  I2F.U64 R4, R2 ;  /* 0x0000000200047312 */ /* 0x0040640000301000 */
[----:B01----:R-:W-:Y:S05]  /*5210*/  BRA `(.L_x_11427) ;  /* 0x0000000000087947 */ /* 0x003fea0003800000 */
.L_x_11446:
[----:B------:R-:W2:Y:S02]  /*5220*/  LDG.E R2, desc[UR36][R2.64] ;  /* 0x0000002402027981 */ /* 0x000ea4000c1e1900 */
[----:B--2---:R-:W-:-:S07]  /*5230*/  I2FP.F32.U32 R4, R2 ;  /* 0x0000000200047245 */ /* 0x004fce0000201000 */
.L_x_11427:
[----:B------:R-:W-:Y:S05]  /*5240*/  BSYNC.RECONVERGENT B6 ;  /* 0x0000000000067941 */ /* 0x000fea0003800200 */
.L_x_11421:
[----:B------:R-:W1:Y:S01]  /*5250*/  LDCU UR4, c[0x0][0x594] ;  /* 0x0000b280ff0477ac */ /* 0x000e620008000800 */
[----:B------:R-:W0:Y:S01]  /*5260*/  LDCU.64 UR6, c[0x0][0x580] ;  /* 0x0000b000ff0677ac */ /* 0x000e220008000a00 */
[----:B-1----:R-:W3:Y:S01]  /*5270*/  MUFU.RCP R5, UR4 ;  /* 0x0000000400057d08 */ /* 0x002ee20008001000 */
[----:B------:R-:W-:Y:S01]  /*5280*/  UPRMT UR4, UR41, 0x9910, URZ ;  /* 0x0000991029047896 */ /* 0x000fe200080000ff */
[----:B0-2-4-:R-:W-:-:S03]  /*5290*/  IADD3 R2, P0, PT, R16, UR6, RZ ;  /* 0x0000000610027c10 */ /* 0x015fc6000ff1e0ff */
[----:B------:R-:W-:Y:S02]  /*52a0*/  UISETP.GT.AND UP0, UPT, UR4, 0x9, UPT ;  /* 0x000000090400788c */ /* 0x000fe4000bf04270 */
[----:B------:R-:W-:Y:S02]  /*52b0*/  IMAD.X R3, RZ, RZ, UR7, P0 ;  /* 0x00000007ff037e24 */ /* 0x000fe400080e06ff */
[----:B---3-5:R-:W-:-:S05]  /*52c0*/  FMUL.FTZ R4, R5, R4 ;  /* 0x0000000405047220 */ /* 0x028fca0000410000 */
        /* <DEDUP_REMOVED lines=12> */
.L_x_11452:
[----:B------:R-:W0:Y:S02]  /*5390*/  F2I.S64.TRUNC R4, R4 ;  /* 0x0000000400047311 */ /* 0x000e24000020d900 */
[----:B0-----:R-:W-:-:S05]  /*53a0*/  MOV R7, R4 ;  /* 0x0000000400077202 */ /* 0x001fca0000000f00 */
[----:B------:R3:W-:Y:S01]  /*53b0*/  STG.E.U8 desc[UR36][R2.64], R7 ;  /* 0x0000000702007986 */ /* 0x0007e2000c101124 */
[----:B------:R-:W-:Y:S05]  /*53c0*/  BRA `(.L_x_11454) ;  /* 0x0000000c00287947 */ /* 0x000fea0003800000 */
.L_x_11451:
        /* <DEDUP_REMOVED lines=9> */
.L_x_11456:
[----:B------:R-:W0:Y:S02]  /*5460*/  F2I.FTZ.TRUNC.NTZ R5, R4 ;  /* 0x0000000400057305 */ /* 0x000e24000021f100 */
[----:B0-----:R2:W-:Y:S01]  /*5470*/  STG.E desc[UR36][R2.64], R5 ;  /* 0x0000000502007986 */ /* 0x0015e2000c101924 */
[----:B------:R-:W-:Y:S05]  /*5480*/  BRA `(.L_x_11454) ;  /* 0x0000000800f87947 */ /* 0x000fea0003800000 */
.L_x_11455:
[----:B------:R-:W0:Y:S02]  /*5490*/  F2I.FTZ.TRUNC.NTZ R5, R4 ;  /* 0x0000000400057305 */ /* 0x000e24000021f100 */
[----:B0-----:R0:W-:Y:S01]  /*54a0*/  STG.E.U16 desc[UR36][R2.64], R5 ;  /* 0x0000000502007986 */ /* 0x0011e2000c101524 */
[----:B------:R-:W-:Y:S05]  /*54b0*/  BRA `(.L_x_11454) ;  /* 0x0000000800ec7947 */ /* 0x000fea0003800000 */
.L_x_11450:
        /* <DEDUP_REMOVED lines=8> */
.L_x_11458:
[----:B------:R-:W-:-:S05]  /*5540*/  F2FP.F16.F32.PACK_AB R4, RZ, R4 ;  /* 0x00000004ff04723e */ /* 0x000fca00000000ff */
[----:B------:R0:W-:Y:S01]  /*5550*/  STG.E.U16 desc[UR36][R2.64], R4 ;  /* 0x0000000402007986 */ /* 0x0001e2000c101524 */
[----:B------:R-:W-:Y:S05]  /*5560*/  BRA `(.L_x_11454) ;  /* 0x0000000800c07947 */ /* 0x000fea0003800000 */
.L_x_11457:
        /* <DEDUP_REMOVED lines=9> */
.L_x_11460:
[----:B------:R-:W-:-:S04]  /*5600*/  F2FP.F16.F32.PACK_AB R5, RZ, R4 ;  /* 0x00000004ff05723e */ /* 0x000fc800000000ff */
[----:B------:R-:W-:-:S05]  /*5610*/  PRMT R5, R5, 0x5410, RZ ;  /* 0x0000541005057816 */ /* 0x000fca00000000ff */
[----:B------:R0:W-:Y:S01]  /*5620*/  STG.E desc[UR36][R2.64], R5 ;  /* 0x0000000502007986 */ /* 0x0001e2000c101924 */
[----:B------:R-:W-:Y:S05]  /*5630*/  BRA `(.L_x_11454) ;  /* 0x00000008008c7947 */ /* 0x000fea0003800000 */
.L_x_11459:
[----:B------:R-:W-:-:S06]  /*5640*/  FMUL.FTZ R4, R4, 1 ;  /* 0x3f80000004047820 */ /* 0x000fcc0000410000 */
[----:B------:R-:W0:Y:S02]  /*5650*/  F2F.F64.F32 R4, R4 ;  /* 0x0000000400047310 */ /* 0x000e240000201800 */
[----:B0-----:R0:W-:Y:S01]  /*5660*/  STG.E.64 desc[UR36][R2.64], R4 ;  /* 0x0000000402007986 */ /* 0x0011e2000c101b24 */
[----:B------:R-:W-:Y:S05]  /*5670*/  BRA `(.L_x_11454) ;  /* 0x00000008007c7947 */ /* 0x000fea0003800000 */
.L_x_11449:
        /* <DEDUP_REMOVED lines=13> */
.L_x_11464:
        /* <DEDUP_REMOVED lines=16> */
.L_x_11467:
[----:B------:R-:W-:-:S04]  /*5850*/  SHF.R.U32.HI R4, RZ, 0x18, R4 ;  /* 0x00000018ff047819 */ /* 0x000fc80000011604 */
[----:B------:R-:W-:-:S04]  /*5860*/  LOP3.LUT R4, R5, 0x80, R4, 0xf8, !PT ;  /* 0x0000008005047812 */ /* 0x000fc800078ef804 */
[----:B------:R-:W-:-:S07]  /*5870*/  PRMT R0, R4, 0x7610, R0 ;  /* 0x0000761004007816 */ /* 0x000fce0000000000 */
.L_x_11466:
[----:B------:R-:W-:Y:S05]  /*5880*/  BSYNC.RECONVERGENT B0 ;  /* 0x0000000000007941 */ /* 0x000fea0003800200 */
.L_x_11465:
[----:B------:R0:W-:Y:S01]  /*5890*/  STG.E.U8 desc[UR36][R2.64], R0 ;  /* 0x0000000002007986 */ /* 0x0001e2000c101124 */
[----:B------:R-:W-:Y:S05]  /*58a0*/  BRA `(.L_x_11454) ;  /* 0x0000000400f07947 */ /* 0x000fea0003800000 */
.L_x_11463:
        /* <DEDUP_REMOVED lines=16> */
.L_x_11470:
[----:B------:R-:W-:-:S04]  /*59b0*/  SHF.R.U32.HI R4, RZ, 0x18, R4 ;  /* 0x00000018ff047819 */ /* 0x000fc80000011604 */
[----:B------:R-:W-:-:S04]  /*59c0*/  LOP3.LUT R5, R5, 0x80, R4, 0xf8, !PT ;  /* 0x0000008005057812 */ /* 0x000fc800078ef804 */
[----:B------:R-:W-:-:S07]  /*59d0*/  PRMT R0, R5, 0x7610, R0 ;  /* 0x0000761005007816 */ /* 0x000fce0000000000 */
.L_x_11469:
[----:B------:R-:W-:Y:S05]  /*59e0*/  BSYNC.RECONVERGENT B0 ;  /* 0x0000000000007941 */ /* 0x000fea0003800200 */
.L_x_11468:
[----:B------:R0:W-:Y:S01]  /*59f0*/  STG.E.U8 desc[UR36][R2.64], R0 ;  /* 0x0000000002007986 */ /* 0x0001e2000c101124 */
[----:B------:R-:W-:Y:S05]  /*5a00*/  BRA `(.L_x_11454) ;  /* 0x0000000400987947 */ /* 0x000fea0003800000 */
.L_x_11462:
        /* <DEDUP_REMOVED lines=21> */
.L_x_11472:
[----:B------:R-:W0:Y:S02]  /*5b60*/  F2I.U64.TRUNC R4, R4 ;  /* 0x0000000400047311 */ /* 0x000e24000020d800 */
[----:B0-----:R0:W-:Y:S01]  /*5b70*/  STG.E.64 desc[UR36][R2.64], R4 ;  /* 0x0000000402007986 */ /* 0x0011e2000c101b24 */
[----:B------:R-:W-:Y:S05]  /*5b80*/  BRA `(.L_x_11454) ;  /* 0x0000000400387947 */ /* 0x000fea0003800000 */
.L_x_11471:
[----:B------:R-:W0:Y:S02]  /*5b90*/  F2I.FTZ.U32.TRUNC.NTZ R5, R4 ;  /* 0x0000000400057305 */ /* 0x000e24000021f000 */
[----:B0-----:R0:W-:Y:S01]  /*5ba0*/  STG.E desc[UR36][R2.64], R5 ;  /* 0x0000000502007986 */ /* 0x0011e2000c101924 */
[----:B------:R-:W-:Y:S05]  /*5bb0*/  BRA `(.L_x_11454) ;  /* 0x00000004002c7947 */ /* 0x000fea0003800000 */
.L_x_11461:
        /* <DEDUP_REMOVED lines=10> */
.L_x_11474:
[----:B------:R-:W-:Y:S01]  /*5c60*/  FMUL.FTZ R4, R4, 1 ;  /* 0x3f80000004047820 */ /* 0x000fe20000410000 */
[----:B------:R-:W-:-:S05]  /*5c70*/  CS2R R6, SRZ ;  /* 0x0000000000067805 */ /* 0x000fca000001ff00 */
[----:B------:R-:W0:Y:S02]  /*5c80*/  F2F.F64.F32 R4, R4 ;  /* 0x0000000400047310 */ /* 0x000e240000201800 */
[----:B0-----:R0:W-:Y:S01]  /*5c90*/  STG.E.128 desc[UR36][R2.64], R4 ;  /* 0x0000000402007986 */ /* 0x0011e2000c101d24 */
[----:B------:R-:W-:Y:S05]  /*5ca0*/  BRA `(.L_x_11454) ;  /* 0x0000000000f07947 */ /* 0x000fea0003800000 */
.L_x_11473:
[----:B------:R-:W-:-:S09]  /*5cb0*/  UISETP.NE.AND UP0, UPT, UR4, 0xf, UPT ;  /* 0x0000000f0400788c */ /* 0x000fd2000bf05270 */
[----:B------:R-:W-:Y:S05]  /*5cc0*/  BRA.U !UP0, `(.L_x_11475) ;  /* 0x0000000108e07547 */ /* 0x000fea000b800000 */
[----:B------:R-:W-:-:S09]  /*5cd0*/  UISETP.NE.AND UP0, UPT, UR4, 0x17, UPT ;  /* 0x000000170400788c */ /* 0x000fd2000bf05270 */
[----:B------:R-:W-:Y:S05]  /*5ce0*/  BRA.U !UP0, `(.L_x_11476) ;  /* 0x00000001088c7547 */ /* 0x000fea000b800000 */
[----:B------:R-:W-:-:S09]  /*5cf0*/  UISETP.NE.AND UP0, UPT, UR4, 0x18, UPT ;  /* 0x000000180400788c */ /* 0x000fd2000bf05270 */
[----:B------:R-:W-:Y:S05]  /*5d00*/  BRA.U !UP0, `(.L_x_11477) ;  /* 0x0000000108447547 */ /* 0x000fea000b800000 */
.L_x_11453:
        /* <DEDUP_REMOVED lines=16> */
.L_x_11478:
[----:B------:R-:W-:Y:S05]  /*5e10*/  BRA `(.L_x_11454) ;  /* 0x0000000000947947 */ /* 0x000fea0003800000 */
.L_x_11477:
        /* <DEDUP_REMOVED lines=12> */
.L_x_11480:
[----:B------:R-:W-:Y:S05]  /*5ee0*/  BSYNC.RECONVERGENT B0 ;  /* 0x0000000000007941 */ /* 0x000fea0003800200 */
.L_x_11479:
[----:B------:R-:W-:-:S05]  /*5ef0*/  LOP3.LUT R5, R0, 0x80, R7, 0xf8, !PT ;  /* 0x0000008000057812 */ /* 0x000fca00078ef807 */
[----:B------:R0:W-:Y:S01]  /*5f00*/  STG.E.U8 desc[UR36][R2.64], R5 ;  /* 0x0000000502007986 */ /* 0x0001e2000c101124 */
[----:B------:R-:W-:Y:S05]  /*5f10*/  BRA `(.L_x_11454) ;  /* 0x0000000000547947 */ /* 0x000fea0003800000 */
.L_x_11476:
        /* <DEDUP_REMOVED lines=11> */
.L_x_11482:
[----:B------:R-:W-:Y:S02]  /*5fd0*/  ISETP.GT.U32.AND P0, PT, R6, 0x7f800000, PT ;  /* 0x7f8000000600780c */ /* 0x000fe40003f04070 */
[----:B------:R-:W-:-:S04]  /*5fe0*/  MOV R0, 0x7f ;  /* 0x0000007f00007802 */ /* 0x000fc80000000f00 */
[----:B------:R-:W-:-:S07]  /*5ff0*/  SEL R0, R0, 0x7c, P0 ;  /* 0x0000007c00007807 */ /* 0x000fce0000000000 */
.L_x_11483:
[----:B------:R-:W-:Y:S05]  /*6000*/  BSYNC.RECONVERGENT B0 ;  /* 0x0000000000007941 */ /* 0x000fea0003800200 */
.L_x_11481:
[----:B------:R-:W-:-:S04]  /*6010*/  SHF.R.U32.HI R5, RZ, 0x18, R4 ;  /* 0x00000018ff057819 */ /* 0x000fc80000011604 */
[----:B------:R-:W-:-:S05]  /*6020*/  LOP3.LUT R5, R0, 0x80, R5, 0xf8, !PT ;  /* 0x0000008000057812 */ /* 0x000fca00078ef805 */
[----:B------:R0:W-:Y:S01]  /*6030*/  STG.E.U8 desc[UR36][R2.64], R5 ;  /* 0x0000000502007986 */ /* 0x0001e2000c101124 */
[----:B------:R-:W-:Y:S05]  /*6040*/  BRA `(.L_x_11454) ;  /* 0x0000000000087947 */ /* 0x000fea0003800000 */
.L_x_11475:
[----:B------:R-:W-:-:S05]  /*6050*/  F2FP.BF16.F32.PACK_AB R4, RZ, R4 ;  /* 0x00000004ff04723e */ /* 0x000fca00000010ff */
[----:B------:R0:W-:Y:S02]  /*6060*/  STG.E.U16 desc[UR36][R2.64], R4 ;  /* 0x0000000402007986 */ /* 0x0001e4000c101524 */
.L_x_11454:
[----:B------:R-:W-:-:S07]  /*6070*/  VIADD R17, R17, 0x80 ;  /* 0x0000008011117836 */ /* 0x000fce0000000000 */
.L_x_11419:
[----:B------:R-:W-:Y:S05]  /*6080*/  BSYNC.RECONVERGENT B7 ;  /* 0x0000000000077941 */ /* 0x000fea0003800200 */
.L_x_11418:
[----:B------:R-:W5:Y:S01]  /*6090*/  LDCU UR4, c[0x0][0x380] ;  /* 0x00007000ff0477ac */ /* 0x000f620008000800 */
[----:B------:R-:W-:Y:S01]  /*60a0*/  BSSY.RECONVERGENT B7, `(.L_x_11484) ;  /* 0x00002fc000077945 */ /* 0x000fe20003800200 */
[----:B-----5:R-:W-:-:S13]  /*60b0*/  ISETP.GE.AND P0, PT, R17, UR4, PT ;  /* 0x0000000411007c0c */ /* 0x020fda000bf06270 */
[----:B------:R-:W-:Y:S05]  /*60c0*/  @P0 BRA `(.L_x_11485) ;  /* 0x0000002c00e40947 */ /* 0x000fea0003800000 */
[----:B------:R-:W5:Y:S01]  /*60d0*/  LDCU UR4, c[0x0][0x388] ;  /* 0x00007100ff0477ac */ /* 0x000f620008000800 */
[----:B------:R-:W-:Y:S02]  /*60e0*/  HFMA2 R16, -RZ, RZ, 0, 0 ;  /* 0x00000000ff107431 */ /* 0x000fe400000001ff */
[----:B0--34-:R-:W-:Y:S01]  /*60f0*/  IMAD.MOV.U32 R0, RZ, RZ, RZ ;  /* 0x000000ffff007224 */ /* 0x019fe200078e00ff */
[----:B-----5:R-:W-:-:S09]  /*6100*/  UISETP.NE.AND UP0, UPT, UR4, URZ, UPT ;  /* 0x000000ff0400728c */ /* 0x020fd2000bf05270 */
[----:B------:R-:W-:Y:S05]  /*6110*/  BRA.U !UP0, `(.L_x_11486) ;  /* 0x0000001108a87547 */ /* 0x000fea000b800000 */
[----:B------:R-:W1:Y:S01]  /*6120*/  LDCU.64 UR4, c[0x0][0x390] ;  /* 0x00007200ff0477ac */ /* 0x000e620008000a00 */
[----:B------:R-:W-:Y:S01]  /*6130*/  IMAD.MOV.U32 R16, RZ, RZ, RZ ;  /* 0x000000ffff107224 */ /* 0x000fe200078e00ff */
[----:B------:R-:W0:Y:S01]  /*6140*/  LDCU UR6, c[0x0][0x38c] ;  /* 0x00007180ff0677ac */ /* 0x000e220008000800 */
[----:B------:R-:W3:Y:S01]  /*6150*/  LDCU.64 UR8, c[0x0][0x4b8] ;  /* 0x00009700ff0877ac */ /* 0x000ee20008000a00 */
[----:B------:R-:W-:Y:S01]  /*6160*/  UISETP.NE.AND UP0, UPT, UR40, URZ, UPT ;  /* 0x000000ff2800728c */ /* 0x000fe2000bf05270 */
[----:B-12---:R-:W-:-:S05]  /*6170*/  IMAD.HI.U32 R2, R17, UR4, R16 ;  /* 0x0000000411027c27 */ /* 0x006fca000f8e0010 */
[----:B------:R-:W-:-:S05]  /*6180*/  SHF.R.U32.HI R3, RZ, UR5, R2 ;  /* 0x00000005ff037c19 */ /* 0x000fca0008011602 */
[----:B------:R-:W-:-:S04]  /*6190*/  IMAD.MOV R0, RZ, RZ, -R3 ;  /* 0x000000ffff007224 */ /* 0x000fc800078e0a03 */
[----:B0-----:R-:W-:-:S04]  /*61a0*/  IMAD R0, R0, UR6, R17 ;  /* 0x0000000600007c24 */ /* 0x001fc8000f8e0211 */
[C---:B---3--:R-:W-:Y:S02]  /*61b0*/  IMAD R16, R0.reuse, UR8, RZ ;  /* 0x0000000800107c24 */ /* 0x048fe4000f8e02ff */
        /* <DEDUP_REMOVED lines=288> */
.L_x_11486:
[----:B------:R-:W1:Y:S01]  /*73c0*/  LDCU.64 UR6, c[0x0][0x588] ;  /* 0x0000b100ff0677ac */ /* 0x000e620008000a00 */
[----:B------:R-:W-:Y:S01]  /*73d0*/  BSSY.RECONVERGENT B6, `(.L_x_11487) ;  /* 0x00000e5000067945 */ /* 0x000fe20003800200 */
[----:B------:R-:W-:-:S04]  /*73e0*/  UPRMT UR4, UR42, 0x9910, URZ ;  /* 0x000099102a047896 */ /* 0x000fc800080000ff */
[----:B------:R-:W-:Y:S01]  /*73f0*/  UISETP.GT.AND UP0, UPT, UR4, 0x9, UPT ;  /* 0x000000090400788c */ /* 0x000fe2000bf04270 */
[----:B-12---:R-:W-:-:S04]  /*7400*/  IADD3 R2, P0, PT, R0, UR6, RZ ;  /* 0x0000000600027c10 */ /* 0x006fc8000ff1e0ff */
        /* <DEDUP_REMOVED lines=13> */
.L_x_11491:
[----:B------:R-:W2:Y:S02]  /*74e0*/  LDG.E.U8 R2, desc[UR36][R2.64] ;  /* 0x0000002402027981 */ /* 0x000ea4000c1e1100 */
[----:B--2---:R-:W-:Y:S01]  /*74f0*/  I2FP.F32.U32 R4, R2 ;  /* 0x0000000200047245 */ /* 0x004fe20000201000 */
[----:B------:R-:W-:Y:S06]  /*7500*/  BRA `(.L_x_11493) ;  /* 0x0000000c00447947 */ /* 0x000fec0003800000 */
.L_x_11490:
        /* <DEDUP_REMOVED lines=9> */
.L_x_11495:
[----:B------:R-:W2:Y:S02]  /*75a0*/  LDG.E R2, desc[UR36][R2.64] ;  /* 0x0000002402027981 */ /* 0x000ea4000c1e1900 */
[----:B--2---:R-:W-:Y:S01]  /*75b0*/  I2FP.F32.S32 R4, R2 ;  /* 0x0000000200047245 */ /* 0x004fe20000201400 */
[----:B------:R-:W-:Y:S06]  /*75c0*/  BRA `(.L_x_11493) ;  /* 0x0000000c00147947 */ /* 0x000fec0003800000 */
.L_x_11494:
[----:B------:R-:W2:Y:S02]  /*75d0*/  LDG.E.U16 R2, desc[UR36][R2.64] ;  /* 0x0000002402027981 */ /* 0x000ea4000c1e1500 */
[----:B--2---:R2:W3:Y:S01]  /*75e0*/  I2F.S16 R4, R2 ;  /* 0x0000000200047306 */ /* 0x0044e20000101400 */
[----:B------:R-:W-:Y:S05]  /*75f0*/  BRA `(.L_x_11493) ;  /* 0x0000000c00087947 */ /* 0x000fea0003800000 */
.L_x_11489:
        /* <DEDUP_REMOVED lines=8> */
.L_x_11497:
[----:B------:R-:W2:Y:S02]  /*7680*/  LDG.E.U16 R2, desc[UR36][R2.64] ;  /* 0x0000002402027981 */ /* 0x000ea4000c1e1500 */
[----:B--2---:R-:W-:Y:S01]  /*7690*/  HADD2.F32 R4, -RZ, R2.H0_H0 ;  /* 0x20000002ff047230 */ /* 0x004fe20000004100 */
[----:B------:R-:W-:Y:S06]  /*76a0*/  BRA `(.L_x_11493) ;  /* 0x0000000800dc7947 */ /* 0x000fec0003800000 */
.L_x_11496:
        /* <DEDUP_REMOVED lines=8> */
.L_x_11499:
[----:B------:R-:W2:Y:S02]  /*7730*/  LDG.E.U16 R2, desc[UR36][R2.64] ;  /* 0x0000002402027981 */ /* 0x000ea4000c1e1500 */
[----:B--2---:R-:W-:Y:S01]  /*7740*/  HADD2.F32 R4, -RZ, R2.H0_H0 ;  /* 0x20000002ff047230 */ /* 0x004fe20000004100 */
[----:B------:R-:W-:Y:S06]  /*7750*/  BRA `(.L_x_11493) ;  /* 0x0000000800b07947 */ /* 0x000fec0003800000 */
.L_x_11498:
        /* <DEDUP_REMOVED lines=11> */
.L_x_11488:
        /* <DEDUP_REMOVED lines=12> */
.L_x_11502:
        /* <DEDUP_REMOVED lines=11> */
.L_x_11501:
        /* <DEDUP_REMOVED lines=25> */
.L_x_11504:
        /* <DEDUP_REMOVED lines=12> */
.L_x_11503:
[----:B------:R-:W2:Y:S02]  /*7bd0*/  LDG.E.U16 R2, desc[UR36][R2.64] ;  /* 0x0000002402027981 */ /* 0x000ea4000c1e1500 */
[----:B--2---:R-:W-:Y:S01]  /*7be0*/  IMAD.U32 R4, R2, 0x10000, RZ ;  /* 0x0001000002047824 */ /* 0x004fe200078e00ff */
[----:B------:R-:W-:Y:S06]  /*7bf0*/  BRA `(.L_x_11493) ;  /* 0x0000000400887947 */ /* 0x000fec0003800000 */
.L_x_11500:
        /* <DEDUP_REMOVED lines=11> */
.L_x_11507:
        /* <DEDUP_REMOVED lines=20> */
.L_x_11509:
[----:B------:R-:W-:Y:S05]  /*7df0*/  BSYNC.RECONVERGENT B0 ;  /* 0x0000000000007941 */ /* 0x000fea0003800200 */
.L_x_11508:
[----:B------:R-:W-:Y:S02]  /*7e00*/  SHF.L.U32 R0, R0, 0x14, RZ ;  /* 0x0000001400007819 */ /* 0x000fe400000006ff */
[----:B------:R-:W-:-:S04]  /*7e10*/  LEA R2, R2, 0x3b800000, 0x17 ;  /* 0x3b80000002027811 */ /* 0x000fc800078eb8ff */
[----:B------:R-:W-:Y:S01]  /*7e20*/  LOP3.LUT R4, R2, R0, R7, 0xfe, !PT ;  /* 0x0000000002047212 */ /* 0x000fe200078efe07 */
[----:B------:R-:W-:Y:S06]  /*7e30*/  BRA `(.L_x_11493) ;  /* 0x0000000000f87947 */ /* 0x000fec0003800000 */
.L_x_11506:
        /* <DEDUP_REMOVED lines=20> */
.L_x_11511:
[----:B------:R-:W-:Y:S05]  /*7f80*/  BSYNC.RECONVERGENT B0 ;  /* 0x0000000000007941 */ /* 0x000fea0003800200 */
.L_x_11510:
[----:B------:R-:W-:Y:S01]  /*7f90*/  IMAD.SHL.U32 R0, R0, 0x200000, RZ ;  /* 0x0020000000007824 */ /* 0x000fe200078e00ff */
[----:B------:R-:W-:-:S04]  /*7fa0*/  LEA R2, R2, 0x37800000, 0x17 ;  /* 0x3780000002027811 */ /* 0x000fc800078eb8ff */
[----:B------:R-:W-:Y:S01]  /*7fb0*/  LOP3.LUT R4, R2, R0, R7, 0xfe, !PT ;  /* 0x0000000002047212 */ /* 0x000fe200078efe07 */
[----:B------:R-:W-:Y:S06]  /*7fc0*/  BRA `(.L_x_11493) ;  /* 0x0000000000947947 */ /* 0x000fec0003800000 */
.L_x_11505:
        /* <DEDUP_REMOVED lines=14> */
.L_x_11492:
        /* <DEDUP_REMOVED lines=16> */
.L_x_11514:
[----:B------:R-:W-:Y:S01]  /*81b0*/  MOV R4, RZ ;  /* 0x000000ff00047202 */ /* 0x000fe20000000f00 */
[----:B------:R-:W-:Y:S06]  /*81c0*/  BRA `(.L_x_11493) ;  /* 0x0000000000147947 */ /* 0x000fec0003800000 */
.L_x_11513:
[----:B------:R-:W2:Y:S02]  /*81d0*/  LDG.E.64 R2, desc[UR36][R2.64] ;  /* 0x0000002402027981 */ /* 0x000ea4000c1e1b00 */
[----:B--2---:R0:W1:Y:S02]  /*81e0*/  I2F.U64 R4, R2 ;  /* 0x0000000200047312 */ /* 0x0040640000301000 */
[----:B01----:R-:W-:Y:S05]  /*81f0*/  BRA `(.L_x_11493) ;  /* 0x0000000000087947 */ /* 0x003fea0003800000 */
.L_x_11512:
[----:B------:R-:W2:Y:S02]  /*8200*/  LDG.E R2, desc[UR36][R2.64] ;  /* 0x0000002402027981 */ /* 0x000ea4000c1e1900 */
[----:B--2---:R-:W-:-:S07]  /*8210*/  I2FP.F32.U32 R4, R2 ;  /* 0x0000000200047245 */ /* 0x004fce0000201000 */
.L_x_11493:
[----:B------:R-:W-:Y:S05]  /*8220*/  BSYNC.RECONVERGENT B6 ;  /* 0x0000000000067941 */ /* 0x000fea0003800200 */
.L_x_11487:
[----:B------:R-:W0:Y:S01]  /*8230*/  LDCU UR4, c[0x0][0x594] ;  /* 0x0000b280ff0477ac */ /* 0x000e220008000800 */
[----:B------:R-:W2:Y:S01]  /*8240*/  LDCU.64 UR6, c[0x0][0x580] ;  /* 0x0000b000ff0677ac */ /* 0x000ea20008000a00 */
[----:B0-----:R-:W1:Y:S01]  /*8250*/  MUFU.RCP R5, UR4 ;  /* 0x0000000400057d08 */ /* 0x001e620008001000 */
[----:B------:R-:W-:Y:S01]  /*8260*/  UPRMT UR4, UR41, 0x9910, URZ ;  /* 0x0000991029047896 */ /* 0x000fe200080000ff */
[----:B--2-4-:R-:W-:-:S03]  /*8270*/  IADD3 R2, P0, PT, R16, UR6, RZ ;  /* 0x0000000610027c10 */ /* 0x014fc6000ff1e0ff */
[----:B------:R-:W-:Y:S02]  /*8280*/  UISETP.GT.AND UP0, UPT, UR4, 0x9, UPT ;  /* 0x000000090400788c */ /* 0x000fe4000bf04270 */
[----:B------:R-:W-:Y:S02]  /*8290*/  IMAD.X R3, RZ, RZ, UR7, P0 ;  /* 0x00000007ff037e24 */ /* 0x000fe400080e06ff */
[----:B-1-3-5:R-:W-:-:S05]  /*82a0*/  FMUL.FTZ R4, R5, R4 ;  /* 0x0000000405047220 */ /* 0x02afca0000410000 */
        /* <DEDUP_REMOVED lines=12> */
.L_x_11518:
[----:B------:R-:W0:Y:S02]  /*8370*/  F2I.S64.TRUNC R4, R4 ;  /* 0x0000000400047311 */ /* 0x000e24000020d900 */
[----:B0-----:R-:W-:-:S05]  /*8380*/  IMAD.MOV.U32 R7, RZ, RZ, R4 ;  /* 0x000000ffff077224 */ /* 0x001fca00078e0004 */
[----:B------:R0:W-:Y:S01]  /*8390*/  STG.E.U8 desc[UR36][R2.64], R7 ;  /* 0x0000000702007986 */ /* 0x0001e2000c101124 */
[----:B------:R-:W-:Y:S05]  /*83a0*/  BRA `(.L_x_11520) ;  /* 0x0000000c00287947 */ /* 0x000fea0003800000 */
.L_x_11517:
        /* <DEDUP_REMOVED lines=9> */
.L_x_11522:
[----:B------:R-:W0:Y:S02]  /*8440*/  F2I.FTZ.TRUNC.NTZ R5, R4 ;  /* 0x0000000400057305 */ /* 0x000e24000021f100 */
[----:B0-----:R0:W-:Y:S01]  /*8450*/  STG.E desc[UR36][R2.64], R5 ;  /* 0x0000000502007986 */ /* 0x0011e2000c101924 */
[----:B------:R-:W-:Y:S05]  /*8460*/  BRA `(.L_x_11520) ;  /* 0x0000000800f87947 */ /* 0x000fea0003800000 */
.L_x_11521:
[----:B------:R-:W0:Y:S02]  /*8470*/  F2I.FTZ.TRUNC.NTZ R5, R4 ;  /* 0x0000000400057305 */ /* 0x000e24000021f100 */
[----:B0-----:R0:W-:Y:S01]  /*8480*/  STG.E.U16 desc[UR36][R2.64], R5 ;  /* 0x0000000502007986 */ /* 0x0011e2000c101524 */
[----:B------:R-:W-:Y:S05]  /*8490*/  BRA `(.L_x_11520) ;  /* 0x0000000800ec7947 */ /* 0x000fea0003800000 */
.L_x_11516:
        /* <DEDUP_REMOVED lines=8> */
.L_x_11524:
[----:B------:R-:W-:-:S05]  /*8520*/  F2FP.F16.F32.PACK_AB R4, RZ, R4 ;  /* 0x00000004ff04723e */ /* 0x000fca00000000ff */
[----:B------:R0:W-:Y:S01]  /*8530*/  STG.E.U16 desc[UR36][R2.64], R4 ;  /* 0x0000000402007986 */ /* 0x0001e2000c101524 */
[----:B------:R-:W-:Y:S05]  /*8540*/  BRA `(.L_x_11520) ;  /* 0x0000000800c07947 */ /* 0x000fea0003800000 */
.L_x_11523:
        /* <DEDUP_REMOVED lines=9> */
.L_x_11526:
[----:B------:R-:W-:-:S04]  /*85e0*/  F2FP.F16.F32.PACK_AB R5, RZ, R4 ;  /* 0x00000004ff05723e */ /* 0x000fc800000000ff */
[----:B------:R-:W-:-:S05]  /*85f0*/  PRMT R5, R5, 0x5410, RZ ;  /* 0x0000541005057816 */ /* 0x000fca00000000ff */
[----:B------:R0:W-:Y:S01]  /*8600*/  STG.E desc[UR36][R2.64], R5 ;  /* 0x0000000502007986 */ /* 0x0001e2000c101924 */
[----:B------:R-:W-:Y:S05]  /*8610*/  BRA `(.L_x_11520) ;  /* 0x00000008008c7947 */ /* 0x000fea0003800000 */
.L_x_11525:
[----:B------:R-:W-:-:S06]  /*8620*/  FMUL.FTZ R4, R4, 1 ;  /* 0x3f80000004047820 */ /* 0x000fcc0000410000 */
[----:B------:R-:W0:Y:S02]  /*8630*/  F2F.F64.F32 R4, R4 ;  /* 0x0000000400047310 */ /* 0x000e240000201800 */
[----:B0-----:R0:W-:Y:S01]  /*8640*/  STG.E.64 desc[UR36][R2.64], R4 ;  /* 0x0000000402007986 */ /* 0x0011e2000c101b24 */
[----:B------:R-:W-:Y:S05]  /*8650*/  BRA `(.L_x_11520) ;  /* 0x00000008007c7947 */ /* 0x000fea0003800000 */
.L_x_11515:
        /* <DEDUP_REMOVED lines=13> */
.L_x_11530:
        /* <DEDUP_REMOVED lines=16> */
.L_x_11533:
[----:B------:R-:W-:-:S04]  /*8830*/  SHF.R.U32.HI R4, RZ, 0x18, R4 ;  /* 0x00000018ff047819 */ /* 0x000fc80000011604 */
[----:B------:R-:W-:-:S04]  /*8840*/  LOP3.LUT R4, R5, 0x80, R4, 0xf8, !PT ;  /* 0x0000008005047812 */ /* 0x000fc800078ef804 */
[----:B------:R-:W-:-:S07]  /*8850*/  PRMT R0, R4, 0x7610, R0 ;  /* 0x0000761004007816 */ /* 0x000fce0000000000 */
.L_x_11532:
[----:B------:R-:W-:Y:S05]  /*8860*/  BSYNC.RECONVERGENT B0 ;  /* 0x0000000000007941 */ /* 0x000fea0003800200 */
.L_x_11531:
[----:B------:R0:W-:Y:S01]  /*8870*/  STG.E.U8 desc[UR36][R2.64], R0 ;  /* 0x0000000002007986 */ /* 0x0001e2000c101124 */
[----:B------:R-:W-:Y:S05]  /*8880*/  BRA `(.L_x_11520) ;  /* 0x0000000400f07947 */ /* 0x000fea0003800000 */
.L_x_11529:
        /* <DEDUP_REMOVED lines=16> */
.L_x_11536:
[----:B------:R-:W-:-:S04]  /*8990*/  SHF.R.U32.HI R4, RZ, 0x18, R4 ;  /* 0x00000018ff047819 */ /* 0x000fc80000011604 */
[----:B------:R-:W-:-:S04]  /*89a0*/  LOP3.LUT R5, R5, 0x80, R4, 0xf8, !PT ;  /* 0x0000008005057812 */ /* 0x000fc800078ef804 */
[----:B------:R-:W-:-:S07]  /*89b0*/  PRMT R0, R5, 0x7610, R0 ;  /* 0x0000761005007816 */ /* 0x000fce0000000000 */
.L_x_11535:
[----:B------:R-:W-:Y:S05]  /*89c0*/  BSYNC.RECONVERGENT B0 ;  /* 0x0000000000007941 */ /* 0x000fea0003800200 */
.L_x_11534:
[----:B------:R0:W-:Y:S01]  /*89d0*/  STG.E.U8 desc[UR36][R2.64], R0 ;  /* 0x0000000002007986 */ /* 0x0001e2000c101124 */
[----:B------:R-:W-:Y:S05]  /*89e0*/  BRA `(.L_x_11520) ;  /* 0x0000000400987947 */ /* 0x000fea0003800000 */
.L_x_11528:
        /* <DEDUP_REMOVED lines=21> */
.L_x_11538:
[----:B------:R-:W0:Y:S02]  /*8b40*/  F2I.U64.TRUNC R4, R4 ;  /* 0x0000000400047311 */ /* 0x000e24000020d800 */
[----:B0-----:R0:W-:Y:S01]  /*8b50*/  STG.E.64 desc[UR36][R2.64], R4 ;  /* 0x0000000402007986 */ /* 0x0011e2000c101b24 */
[----:B------:R-:W-:Y:S05]  /*8b60*/  BRA `(.L_x_11520) ;  /* 0x0000000400387947 */ /* 0x000fea0003800000 */
.L_x_11537:
[----:B------:R-:W0:Y:S02]  /*8b70*/  F2I.FTZ.U32.TRUNC.NTZ R5, R4 ;  /* 0x0000000400057305 */ /* 0x000e24000021f000 */
[----:B0-----:R0:W-:Y:S01]  /*8b80*/  STG.E desc[UR36][R2.64], R5 ;  /* 0x0000000502007986 */ /* 0x0011e2000c101924 */
[----:B------:R-:W-:Y:S05]  /*8b90*/  BRA `(.L_x_11520) ;  /* 0x00000004002c7947 */ /* 0x000fea0003800000 */
.L_x_11527:
        /* <DEDUP_REMOVED lines=10> */
.L_x_11540:
[----:B------:R-:W-:Y:S01]  /*8c40*/  FMUL.FTZ R4, R4, 1 ;  /* 0x3f80000004047820 */ /* 0x000fe20000410000 */
[----:B------:R-:W-:-:S05]  /*8c50*/  CS2R R6, SRZ ;  /* 0x0000000000067805 */ /* 0x000fca000001ff00 */
[----:B------:R-:W0:Y:S02]  /*8c60*/  F2F.F64.F32 R4, R4 ;  /* 0x0000000400047310 */ /* 0x000e240000201800 */
[----:B0-----:R4:W-:Y:S01]  /*8c70*/  STG.E.128 desc[UR36][R2.64], R4 ;  /* 0x0000000402007986 */ /* 0x0019e2000c101d24 */
[----:B------:R-:W-:Y:S05]  /*8c80*/  BRA `(.L_x_11520) ;  /* 0x0000000000f07947 */ /* 0x000fea0003800000 */
.L_x_11539:
[----:B------:R-:W-:-:S09]  /*8c90*/  UISETP.NE.AND UP0, UPT, UR4, 0xf, UPT ;  /* 0x0000000f0400788c */ /* 0x000fd2000bf05270 */
[----:B------:R-:W-:Y:S05]  /*8ca0*/  BRA.U !UP0, `(.L_x_11541) ;  /* 0x0000000108e07547 */ /* 0x000fea000b800000 */
[----:B------:R-:W-:-:S09]  /*8cb0*/  UISETP.NE.AND UP0, UPT, UR4, 0x17, UPT ;  /* 0x000000170400788c */ /* 0x000fd2000bf05270 */
[----:B------:R-:W-:Y:S05]  /*8cc0*/  BRA.U !UP0, `(.L_x_11542) ;  /* 0x00000001088c7547 */ /* 0x000fea000b800000 */
[----:B------:R-:W-:-:S09]  /*8cd0*/  UISETP.NE.AND UP0, UPT, UR4, 0x18, UPT ;  /* 0x000000180400788c */ /* 0x000fd2000bf05270 */
[----:B------:R-:W-:Y:S05]  /*8ce0*/  BRA.U !UP0, `(.L_x_11543) ;  /* 0x0000000108447547 */ /* 0x000fea000b800000 */
.L_x_11519:
        /* <DEDUP_REMOVED lines=16> */
.L_x_11544:
[----:B------:R-:W-:Y:S05]  /*8df0*/  BRA `(.L_x_11520) ;  /* 0x0000000000947947 */ /* 0x000fea0003800000 */
.L_x_11543:
        /* <DEDUP_REMOVED lines=12> */
.L_x_11546:
[----:B------:R-:W-:Y:S05]  /*8ec0*/  BSYNC.RECONVERGENT B0 ;  /* 0x0000000000007941 */ /* 0x000fea0003800200 */
.L_x_11545:
[----:B------:R-:W-:-:S05]  /*8ed0*/  LOP3.LUT R5, R0, 0x80, R7, 0xf8, !PT ;  /* 0x0000008000057812 */ /* 0x000fca00078ef807 */
[----:B------:R2:W-:Y:S01]  /*8ee0*/  STG.E.U8 desc[UR36][R2.64], R5 ;  /* 0x0000000502007986 */ /* 0x0005e2000c101124 */
[----:B------:R-:W-:Y:S05]  /*8ef0*/  BRA `(.L_x_11520) ;  /* 0x0000000000547947 */ /* 0x000fea0003800000 */
.L_x_11542:
        /* <DEDUP_REMOVED lines=11> */
.L_x_11548:
[----:B------:R-:W-:Y:S01]  /*8fb0*/  IMAD.MOV.U32 R0, RZ, RZ, 0x7f ;  /* 0x0000007fff007424 */ /* 0x000fe200078e00ff */
[----:B------:R-:W-:-:S04]  /*8fc0*/  ISETP.GT.U32.AND P0, PT, R6, 0x7f800000, PT ;  /* 0x7f8000000600780c */ /* 0x000fc80003f04070 */
[----:B------:R-:W-:-:S09]  /*8fd0*/  SEL R0, R0, 0x7c, P0 ;  /* 0x0000007c00007807 */ /* 0x000fd20000000000 */
.L_x_11549:
[----:B------:R-:W-:Y:S05]  /*8fe0*/  BSYNC.RECONVERGENT B0 ;  /* 0x0000000000007941 */ /* 0x000fea0003800200 */
.L_x_11547:
[----:B------:R-:W-:-:S04]  /*8ff0*/  SHF.R.U32.HI R5, RZ, 0x18, R4 ;  /* 0x00000018ff057819 */ /* 0x000fc80000011604 */
[----:B------:R-:W-:-:S05]  /*9000*/  LOP3.LUT R5, R0, 0x80, R5, 0xf8, !PT ;  /* 0x0000008000057812 */ /* 0x000fca00078ef805 */
[----:B------:R1:W-:Y:S01]  /*9010*/  STG.E.U8 desc[UR36][R2.64], R5 ;  /* 0x0000000502007986 */ /* 0x0003e2000c101124 */
[----:B------:R-:W-:Y:S05]  /*9020*/  BRA `(.L_x_11520) ;  /* 0x0000000000087947 */ /* 0x000fea0003800000 */
.L_x_11541:
[----:B------:R-:W-:-:S05]  /*9030*/  F2FP.BF16.F32.PACK_AB R4, RZ, R4 ;  /* 0x00000004ff04723e */ /* 0x000fca00000010ff */
[----:B------:R0:W-:Y:S02]  /*9040*/  STG.E.U16 desc[UR36][R2.64], R4 ;  /* 0x0000000402007986 */ /* 0x0001e4000c101524 */
.L_x_11520:
[----:B------:R-:W-:-:S07]  /*9050*/  IADD3 R17, PT, PT, R17, 0x80, RZ ;  /* 0x0000008011117810 */ /* 0x000fce0007ffe0ff */
.L_x_11485:
[----:B------:R-:W-:Y:S05]  /*9060*/  BSYNC.RECONVERGENT B7 ;  /* 0x0000000000077941 */ /* 0x000fea0003800200 */
.L_x_11484:
[----:B------:R-:W5:Y:S02]  /*9070*/  LDCU UR4, c[0x0][0x380] ;  /* 0x00007000ff0477ac */ /* 0x000f640008000800 */
[----:B-----5:R-:W-:-:S13]  /*9080*/  ISETP.GE.AND P0, PT, R17, UR4, PT ;  /* 0x0000000411007c0c */ /* 0x020fda000bf06270 */
[----:B------:R-:W-:Y:S05]  /*9090*/  @P0 EXIT ;  /* 0x000000000000094d */ /* 0x000fea0003800000 */
[----:B------:R-:W5:Y:S01]  /*90a0*/  LDCU UR4, c[0x0][0x388] ;  /* 0x00007100ff0477ac */ /* 0x000f620008000800 */
[----:B0--34-:R-:W-:Y:S02]  /*90b0*/  IMAD.MOV.U32 R0, RZ, RZ, RZ ;  /* 0x000000ffff007224 */ /* 0x019fe400078e00ff */
[----:B------:R-:W-:Y:S01]  /*90c0*/  IMAD.MOV.U32 R16, RZ, RZ, RZ ;  /* 0x000000ffff107224 */ /* 0x000fe200078e00ff */
[----:B-----5:R-:W-:-:S09]  /*90d0*/  UISETP.NE.AND UP0, UPT, UR4, URZ, UPT ;  /* 0x000000ff0400728c */ /* 0x020fd2000bf05270 */
[----:B------:R-:W-:Y:S05]  /*90e0*/  BRA.U !UP0, `(.L_x_11550) ;  /* 0x0000001108a87547 */ /* 0x000fea000b800000 */
[----:B------:R-:W1:Y:S01]  /*90f0*/  LDCU.64 UR4, c[0x0][0x390] ;  /* 0x00007200ff0477ac */ /* 0x000e620008000a00 */
[----:B------:R-:W-:Y:S01]  /*9100*/  MOV R16, RZ ;  /* 0x000000ff00107202 */ /* 0x000fe20000000f00 */
[----:B------:R-:W0:Y:S01]  /*9110*/  LDCU UR6, c[0x0][0x38c] ;  /* 0x00007180ff0677ac */ /* 0x000e220008000800 */
[----:B------:R-:W3:Y:S01]  /*9120*/  LDCU.64 UR8, c[0x0][0x4b8] ;  /* 0x00009700ff0877ac */ /* 0x000ee20008000a00 */
[----:B------:R-:W-:Y:S02]  /*9130*/  UISETP.NE.AND UP0, UPT, UR40, URZ, UPT ;  /* 0x000000ff2800728c */ /* 0x000fe4000bf05270 */
        /* <DEDUP_REMOVED lines=293> */
.L_x_11550:
[----:B------:R-:W0:Y:S01]  /*a390*/  LDCU.128 UR8, c[0x0][0x580] ;  /* 0x0000b000ff0877ac */ /* 0x000e220008000c00 */
[----:B------:R-:W-:Y:S01]  /*a3a0*/  BSSY.RECONVERGENT B6, `(.L_x_11551) ;  /* 0x00000e7000067945 */ /* 0x000fe20003800200 */
        /* <DEDUP_REMOVED lines=18> */
.L_x_11555:
[----:B------:R-:W2:Y:S02]  /*a4d0*/  LDG.E.U8 R0, desc[UR36][R2.64] ;  /* 0x0000002402007981 */ /* 0x000ea4000c1e1100 */
[----:B--2---:R-:W-:Y:S01]  /*a4e0*/  I2FP.F32.U32 R0, R0 ;  /* 0x0000000000007245 */ /* 0x004fe20000201000 */
[----:B------:R-:W-:Y:S06]  /*a4f0*/  BRA `(.L_x_11557) ;  /* 0x0000000c00447947 */ /* 0x000fec0003800000 */
.L_x_11554:
        /* <DEDUP_REMOVED lines=9> */
.L_x_11559:
[----:B------:R-:W2:Y:S02]  /*a590*/  LDG.E R0, desc[UR36][R2.64] ;  /* 0x0000002402007981 */ /* 0x000ea4000c1e1900 */
[----:B--2---:R-:W-:Y:S01]  /*a5a0*/  I2FP.F32.S32 R0, R0 ;  /* 0x0000000000007245 */ /* 0x004fe20000201400 */
[----:B------:R-:W-:Y:S06]  /*a5b0*/  BRA `(.L_x_11557) ;  /* 0x0000000c00147947 */ /* 0x000fec0003800000 */
.L_x_11558:
[----:B------:R-:W2:Y:S02]  /*a5c0*/  LDG.E.U16 R0, desc[UR36][R2.64] ;  /* 0x0000002402007981 */ /* 0x000ea4000c1e1500 */
[----:B--2---:R-:W4:Y:S01]  /*a5d0*/  I2F.S16 R0, R0 ;  /* 0x0000000000007306 */ /* 0x004f220000101400 */
[----:B------:R-:W-:Y:S05]  /*a5e0*/  BRA `(.L_x_11557) ;  /* 0x0000000c00087947 */ /* 0x000fea0003800000 */
.L_x_11553:
        /* <DEDUP_REMOVED lines=8> */
.L_x_11561:
[----:B------:R-:W2:Y:S02]  /*a670*/  LDG.E.U16 R0, desc[UR36][R2.64] ;  /* 0x0000002402007981 */ /* 0x000ea4000c1e1500 */
[----:B--2---:R-:W-:Y:S01]  /*a680*/  HADD2.F32 R0, -RZ, R0.H0_H0 ;  /* 0x20000000ff007230 */ /* 0x004fe20000004100 */
[----:B------:R-:W-:Y:S06]  /*a690*/  BRA `(.L_x_11557) ;  /* 0x0000000800dc7947 */ /* 0x000fec0003800000 */
.L_x_11560:
        /* <DEDUP_REMOVED lines=8> */
.L_x_11563:
[----:B------:R-:W2:Y:S02]  /*a720*/  LDG.E.U16 R0, desc[UR36][R2.64] ;  /* 0x0000002402007981 */ /* 0x000ea4000c1e1500 */
[----:B--2---:R-:W-:Y:S01]  /*a730*/  HADD2.F32 R0, -RZ, R0.H0_H0 ;  /* 0x20000000ff007230 */ /* 0x004fe20000004100 */
[----:B------:R-:W-:Y:S06]  /*a740*/  BRA `(.L_x_11557) ;  /* 0x0000000800b07947 */ /* 0x000fec0003800000 */
.L_x_11562:
        /* <DEDUP_REMOVED lines=11> */
.L_x_11552:
        /* <DEDUP_REMOVED lines=12> */
.L_x_11566:
        /* <DEDUP_REMOVED lines=11> */
.L_x_11565:
        /* <DEDUP_REMOVED lines=23> */
[----:B------:R-:W-:Y:S01]  /*aae0*/  LOP3.LUT R0, R5, 0x80000000, R0, 0xf8, !PT ;  /* 0x8000000005007812 */ /* 0x000fe200078ef800 */
[----:B------:R-:W-:Y:S06]  /*aaf0*/  BRA `(.L_x_11557) ;  /* 0x0000000400c47947 */ /* 0x000fec0003800000 */
.L_x_11568:
        /* <DEDUP_REMOVED lines=12> */
.L_x_11567:
[----:B------:R-:W2:Y:S02]  /*abc0*/  LDG.E.U16 R0, desc[UR36][R2.64] ;  /* 0x0000002402007981 */ /* 0x000ea4000c1e1500 */
[----:B--2---:R-:W-:Y:S01]  /*abd0*/  SHF.L.U32 R0, R0, 0x10, RZ ;  /* 0x0000001000007819 */ /* 0x004fe200000006ff */
[----:B------:R-:W-:Y:S06]  /*abe0*/  BRA `(.L_x_11557) ;  /* 0x0000000400887947 */ /* 0x000fec0003800000 */
.L_x_11564:
        /* <DEDUP_REMOVED lines=11> */
.L_x_11571:
        /* <DEDUP_REMOVED lines=20> */
.L_x_11573:
[----:B------:R-:W-:Y:S05]  /*ade0*/  BSYNC.RECONVERGENT B0 ;  /* 0x0000000000007941 */ /* 0x000fea0003800200 */
.L_x_11572:
[----:B------:R-:W-:Y:S01]  /*adf0*/  IMAD.SHL.U32 R0, R0, 0x100000, RZ ;  /* 0x0010000000007824 */ /* 0x000fe200078e00ff */
[----:B------:R-:W-:-:S04]  /*ae00*/  LEA R2, R2, 0x3b800000, 0x17 ;  /* 0x3b80000002027811 */ /* 0x000fc800078eb8ff */
[----:B------:R-:W-:Y:S01]  /*ae10*/  LOP3.LUT R0, R2, R0, R7, 0xfe, !PT ;  /* 0x0000000002007212 */ /* 0x000fe200078efe07 */
[----:B------:R-:W-:Y:S06]  /*ae20*/  BRA `(.L_x_11557) ;  /* 0x0000000000f87947 */ /* 0x000fec0003800000 */
.L_x_11570:
        /* <DEDUP_REMOVED lines=20> */
.L_x_11575:
[----:B------:R-:W-:Y:S05]  /*af70*/  BSYNC.RECONVERGENT B0 ;  /* 0x0000000000007941 */ /* 0x000fea0003800200 */
.L_x_11574:
[----:B------:R-:W-:Y:S02]  /*af80*/  SHF.L.U32 R0, R0, 0x15, RZ ;  /* 0x0000001500007819 */ /* 0x000fe400000006ff */
[----:B------:R-:W-:-:S04]  /*af90*/  LEA R2, R2, 0x37800000, 0x17 ;  /* 0x3780000002027811 */ /* 0x000fc800078eb8ff */
[----:B------:R-:W-:Y:S01]  /*afa0*/  LOP3.LUT R0, R2, R0, R7, 0xfe, !PT ;  /* 0x0000000002007212 */ /* 0x000fe200078efe07 */
[----:B------:R-:W-:Y:S06]  /*afb0*/  BRA `(.L_x_11557) ;  /* 0x0000000000947947 */ /* 0x000fec0003800000 */
.L_x_11569:
        /* <DEDUP_REMOVED lines=14> */
.L_x_11556:
        /* <DEDUP_REMOVED lines=16> */
.L_x_11578:
[----:B------:R-:W-:Y:S01]  /*b1a0*/  IMAD.MOV.U32 R0, RZ, RZ, RZ ;  /* 0x000000ffff007224 */ /* 0x000fe200078e00ff */
[----:B------:R-:W-:Y:S06]  /*b1b0*/  BRA `(.L_x_11557) ;  /* 0x0000000000147947 */ /* 0x000fec0003800000 */
.L_x_11577:
[----:B------:R-:W2:Y:S02]  /*b1c0*/  LDG.E.64 R2, desc[UR36][R2.64] ;  /* 0x0000002402027981 */ /* 0x000ea4000c1e1b00 */
[----:B--2---:R0:W1:Y:S02]  /*b1d0*/  I2F.U64 R0, R2 ;  /* 0x0000000200007312 */ /* 0x0040640000301000 */
[----:B01----:R-:W-:Y:S05]  /*b1e0*/  BRA `(.L_x_11557) ;  /* 0x0000000000087947 */ /* 0x003fea0003800000 */
.L_x_11576:
[----:B------:R-:W2:Y:S02]  /*b1f0*/  LDG.E R0, desc[UR36][R2.64] ;  /* 0x0000002402007981 */ /* 0x000ea4000c1e1900 */
[----:B--2---:R-:W-:-:S07]  /*b200*/  I2FP.F32.U32 R0, R0 ;  /* 0x0000000000007245 */ /* 0x004fce0000201000 */
.L_x_11557:
[----:B------:R-:W-:Y:S05]  /*b210*/  BSYNC.RECONVERGENT B6 ;  /* 0x0000000000067941 */ /* 0x000fea0003800200 */
.L_x_11551:
[----:B------:R-:W0:Y:S02]  /*b220*/  LDCU UR4, c[0x0][0x594] ;  /* 0x0000b280ff0477ac */ /* 0x000e240008000800 */
[----:B01----:R-:W2:Y:S01]  /*b230*/  MUFU.RCP R3, UR4 ;  /* 0x0000000400037d08 */ /* 0x003ea20008001000 */
[----:B------:R-:W-:-:S04]  /*b240*/  UPRMT UR4, UR41, 0x9910, URZ ;  /* 0x0000991029047896 */ /* 0x000fc800080000ff */
[----:B------:R-:W-:Y:S01]  /*b250*/  UISETP.GT.AND UP0, UPT, UR4, 0x9, UPT ;  /* 0x000000090400788c */ /* 0x000fe2000bf04270 */
[----:B--2345:R-:W-:-:S08]  /*b260*/  FMUL.FTZ R2, R3, R0 ;  /* 0x0000000003027220 */ /* 0x03cfd00000410000 */
        /* <DEDUP_REMOVED lines=12> */
.L_x_11582:
[----:B------:R-:W0:Y:S02]  /*b330*/  F2I.S64.TRUNC R2, R2 ;  /* 0x0000000200027311 */ /* 0x000e24000020d900 */
[----:B0-----:R-:W-:-:S05]  /*b340*/  MOV R5, R2 ;  /* 0x0000000200057202 */ /* 0x001fca0000000f00 */
[----:B------:R-:W-:Y:S01]  /*b350*/  STG.E.U8 desc[UR36][R16.64], R5 ;  /* 0x0000000510007986 */ /* 0x000fe2000c101124 */
[----:B------:R-:W-:Y:S05]  /*b360*/  EXIT ;  /* 0x000000000000794d */ /* 0x000fea0003800000 */
.L_x_11581:
        /* <DEDUP_REMOVED lines=9> */
.L_x_11585:
[----:B------:R-:W0:Y:S02]  /*b400*/  F2I.FTZ.TRUNC.NTZ R3, R2 ;  /* 0x0000000200037305 */ /* 0x000e24000021f100 */
[----:B0-----:R-:W-:Y:S01]  /*b410*/  STG.E desc[UR36][R16.64], R3 ;  /* 0x0000000310007986 */ /* 0x001fe2000c101924 */
[----:B------:R-:W-:Y:S05]  /*b420*/  EXIT ;  /* 0x000000000000794d */ /* 0x000fea0003800000 */
.L_x_11584:
[----:B------:R-:W0:Y:S02]  /*b430*/  F2I.FTZ.TRUNC.NTZ R3, R2 ;  /* 0x0000000200037305 */ /* 0x000e24000021f100 */
[----:B0-----:R-:W-:Y:S01]  /*b440*/  STG.E.U16 desc[UR36][R16.64], R3 ;  /* 0x0000000310007986 */ /* 0x001fe2000c101524 */
[----:B------:R-:W-:Y:S05]  /*b450*/  EXIT ;  /* 0x000000000000794d */ /* 0x000fea0003800000 */
.L_x_11580:
        /* <DEDUP_REMOVED lines=8> */
.L_x_11587:
[----:B------:R-:W-:-:S05]  /*b4e0*/  F2FP.F16.F32.PACK_AB R2, RZ, R2 ;  /* 0x00000002ff02723e */ /* 0x000fca00000000ff */
[----:B------:R-:W-:Y:S01]  /*b4f0*/  STG.E.U16 desc[UR36][R16.64], R2 ;  /* 0x0000000210007986 */ /* 0x000fe2000c101524 */
[----:B------:R-:W-:Y:S05]  /*b500*/  EXIT ;  /* 0x000000000000794d */ /* 0x000fea0003800000 */
.L_x_11586:
        /* <DEDUP_REMOVED lines=9> */
.L_x_11589:
[----:B------:R-:W-:-:S04]  /*b5a0*/  F2FP.F16.F32.PACK_AB R3, RZ, R2 ;  /* 0x00000002ff03723e */ /* 0x000fc800000000ff */
[----:B------:R-:W-:-:S05]  /*b5b0*/  PRMT R3, R3, 0x5410, RZ ;  /* 0x0000541003037816 */ /* 0x000fca00000000ff */
[----:B------:R-:W-:Y:S01]  /*b5c0*/  STG.E desc[UR36][R16.64], R3 ;  /* 0x0000000310007986 */ /* 0x000fe2000c101924 */
[----:B------:R-:W-:Y:S05]  /*b5d0*/  EXIT ;  /* 0x000000000000794d */ /* 0x000fea0003800000 */
.L_x_11588:
[----:B------:R-:W-:-:S06]  /*b5e0*/  FMUL.FTZ R2, R2, 1 ;  /* 0x3f80000002027820 */ /* 0x000fcc0000410000 */
[----:B------:R-:W0:Y:S02]  /*b5f0*/  F2F.F64.F32 R2, R2 ;  /* 0x0000000200027310 */ /* 0x000e240000201800 */
[----:B0-----:R-:W-:Y:S01]  /*b600*/  STG.E.64 desc[UR36][R16.64], R2 ;  /* 0x0000000210007986 */ /* 0x001fe2000c101b24 */
[----:B------:R-:W-:Y:S05]  /*b610*/  EXIT ;  /* 0x000000000000794d */ /* 0x000fea0003800000 */
.L_x_11579:
        /* <DEDUP_REMOVED lines=13> */
.L_x_11593:
        /* <DEDUP_REMOVED lines=16> */
.L_x_11596:
[----:B------:R-:W-:-:S04]  /*b7f0*/  SHF.R.U32.HI R2, RZ, 0x18, R2 ;  /* 0x00000018ff027819 */ /* 0x000fc80000011602 */
[----:B------:R-:W-:-:S04]  /*b800*/  LOP3.LUT R2, R3, 0x80, R2, 0xf8, !PT ;  /* 0x0000008003027812 */ /* 0x000fc800078ef802 */
[----:B------:R-:W-:-:S07]  /*b810*/  PRMT R8, R2, 0x7610, R8 ;  /* 0x0000761002087816 */ /* 0x000fce0000000008 */
.L_x_11595:
[----:B------:R-:W-:Y:S05]  /*b820*/  BSYNC.RECONVERGENT B0 ;  /* 0x0000000000007941 */ /* 0x000fea0003800200 */
.L_x_11594:
[----:B------:R-:W-:Y:S01]  /*b830*/  STG.E.U8 desc[UR36][R16.64], R8 ;  /* 0x0000000810007986 */ /* 0x000fe2000c101124 */
[----:B------:R-:W-:Y:S05]  /*b840*/  EXIT ;  /* 0x000000000000794d */ /* 0x000fea0003800000 */
.L_x_11592:
        /* <DEDUP_REMOVED lines=16> */
.L_x_11599:
[----:B------:R-:W-:-:S04]  /*b950*/  SHF.R.U32.HI R2, RZ, 0x18, R2 ;  /* 0x00000018ff027819 */ /* 0x000fc80000011602 */
[----:B------:R-:W-:-:S04]  /*b960*/  LOP3.LUT R3, R3, 0x80, R2, 0xf8, !PT ;  /* 0x0000008003037812 */ /* 0x000fc800078ef802 */
[----:B------:R-:W-:-:S07]  /*b970*/  PRMT R8, R3, 0x7610, R8 ;  /* 0x0000761003087816 */ /* 0x000fce0000000008 */
.L_x_11598:
[----:B------:R-:W-:Y:S05]  /*b980*/  BSYNC.RECONVERGENT B0 ;  /* 0x0000000000007941 */ /* 0x000fea0003800200 */
.L_x_11597:
[----:B------:R-:W-:Y:S01]  /*b990*/  STG.E.U8 desc[UR36][R16.64], R8 ;  /* 0x0000000810007986 */ /* 0x000fe2000c101124 */
[----:B------:R-:W-:Y:S05]  /*b9a0*/  EXIT ;  /* 0x000000000000794d */ /* 0x000fea0003800000 */
.L_x_11591:
        /* <DEDUP_REMOVED lines=21> */
.L_x_11601:
[----:B------:R-:W0:Y:S02]  /*bb00*/  F2I.U64.TRUNC R2, R2 ;  /* 0x0000000200027311 */ /* 0x000e24000020d800 */
[----:B0-----:R-:W-:Y:S01]  /*bb10*/  STG.E.64 desc[UR36][R16.64], R2 ;  /* 0x0000000210007986 */ /* 0x001fe2000c101b24 */
[----:B------:R-:W-:Y:S05]  /*bb20*/  EXIT ;  /* 0x000000000000794d */ /* 0x000fea0003800000 */
.L_x_11600:
[----:B------:R-:W0:Y:S02]  /*bb30*/  F2I.FTZ.U32.TRUNC.NTZ R3, R2 ;  /* 0x0000000200037305 */ /* 0x000e24000021f000 */
[----:B0-----:R-:W-:Y:S01]  /*bb40*/  STG.E desc[UR36][R16.64], R3 ;  /* 0x0000000310007986 */ /* 0x001fe2000c101924 */
[----:B------:R-:W-:Y:S05]  /*bb50*/  EXIT ;  /* 0x000000000000794d */ /* 0x000fea0003800000 */
.L_x_11590:
        /* <DEDUP_REMOVED lines=10> */
.L_x_11603:
[----:B------:R-:W-:Y:S01]  /*bc00*/  FMUL.FTZ R4, R2, 1 ;  /* 0x3f80000002047820 */ /* 0x000fe20000410000 */
[----:B------:R-:W-:-:S05]  /*bc10*/  CS2R R6, SRZ ;  /* 0x0000000000067805 */ /* 0x000fca000001ff00 */
[----:B------:R-:W0:Y:S02]  /*bc20*/  F2F.F64.F32 R4, R4 ;  /* 0x0000000400047310 */ /* 0x000e240000201800 */
[----:B0-----:R-:W-:Y:S01]  /*bc30*/  STG.E.128 desc[UR36][R16.64], R4 ;  /* 0x0000000410007986 */ /* 0x001fe2000c101d24 */
[----:B------:R-:W-:Y:S05]  /*bc40*/  EXIT ;  /* 0x000000000000794d */ /* 0x000fea0003800000 */
.L_x_11602:
[----:B------:R-:W-:-:S09]  /*bc50*/  UISETP.NE.AND UP0, UPT, UR4, 0xf, UPT ;  /* 0x0000000f0400788c */ /* 0x000fd2000bf05270 */
[----:B------:R-:W-:Y:S05]  /*bc60*/  BRA.U !UP0, `(.L_x_11604) ;  /* 0x0000000108e07547 */ /* 0x000fea000b800000 */
[----:B------:R-:W-:-:S09]  /*bc70*/  UISETP.NE.AND UP0, UPT, UR4, 0x17, UPT ;  /* 0x000000170400788c */ /* 0x000fd2000bf05270 */
[----:B------:R-:W-:Y:S05]  /*bc80*/  BRA.U !UP0, `(.L_x_11605) ;  /* 0x00000001088c7547 */ /* 0x000fea000b800000 */
[----:B------:R-:W-:-:S09]  /*bc90*/  UISETP.NE.AND UP0, UPT, UR4, 0x18, UPT ;  /* 0x000000180400788c */ /* 0x000fd2000bf05270 */
[----:B------:R-:W-:Y:S05]  /*bca0*/  BRA.U !UP0, `(.L_x_11606) ;  /* 0x0000000108447547 */ /* 0x000fea000b800000 */
.L_x_11583:
        /* <DEDUP_REMOVED lines=16> */
.L_x_11607:
[----:B------:R-:W-:Y:S05]  /*bdb0*/  EXIT ;  /* 0x000000000000794d */ /* 0x000fea0003800000 */
.L_x_11606:
        /* <DEDUP_REMOVED lines=12> */
.L_x_11609:
[----:B------:R-:W-:Y:S05]  /*be80*/  BSYNC.RECONVERGENT B0 ;  /* 0x0000000000007941 */ /* 0x000fea0003800200 */
.L_x_11608:
[----:B------:R-:W-:-:S05]  /*be90*/  LOP3.LUT R3, R0, 0x80, R5, 0xf8, !PT ;  /* 0x0000008000037812 */ /* 0x000fca00078ef805 */
[----:B------:R-:W-:Y:S01]  /*bea0*/  STG.E.U8 desc[UR36][R16.64], R3 ;  /* 0x0000000310007986 */ /* 0x000fe2000c101124 */
[----:B------:R-:W-:Y:S05]  /*beb0*/  EXIT ;  /* 0x000000000000794d */ /* 0x000fea0003800000 */
.L_x_11605:
        /* <DEDUP_REMOVED lines=11> */
.L_x_11611:
[----:B------:R-:W-:Y:S01]  /*bf70*/  HFMA2 R0, -RZ, RZ, 0, 7.569789886474609375e-06 ;  /* 0x0000007fff007431 */ /* 0x000fe200000001ff */
[----:B------:R-:W-:-:S04]  /*bf80*/  ISETP.GT.U32.AND P0, PT, R4, 0x7f800000, PT ;  /* 0x7f8000000400780c */ /* 0x000fc80003f04070 */
[----:B------:R-:W-:-:S09]  /*bf90*/  SEL R0, R0, 0x7c, P0 ;  /* 0x0000007c00007807 */ /* 0x000fd20000000000 */
.L_x_11612:
[----:B------:R-:W-:Y:S05]  /*bfa0*/  BSYNC.RECONVERGENT B0 ;  /* 0x0000000000007941 */ /* 0x000fea0003800200 */
.L_x_11610:
[----:B------:R-:W-:-:S04]  /*bfb0*/  SHF.R.U32.HI R3, RZ, 0x18, R2 ;  /* 0x00000018ff037819 */ /* 0x000fc80000011602 */
[----:B------:R-:W-:-:S05]  /*bfc0*/  LOP3.LUT R3, R0, 0x80, R3, 0xf8, !PT ;  /* 0x0000008000037812 */ /* 0x000fca00078ef803 */
[----:B------:R-:W-:Y:S01]  /*bfd0*/  STG.E.U8 desc[UR36][R16.64], R3 ;  /* 0x0000000310007986 */ /* 0x000fe2000c101124 */
[----:B------:R-:W-:Y:S05]  /*bfe0*/  EXIT ;  /* 0x000000000000794d */ /* 0x000fea0003800000 */
.L_x_11604:
[----:B------:R-:W-:-:S05]  /*bff0*/  F2FP.BF16.F32.PACK_AB R2, RZ, R2 ;  /* 0x00000002ff02723e */ /* 0x000fca00000010ff */
[----:B------:R-:W-:Y:S01]  /*c000*/  STG.E.U16 desc[UR36][R16.64], R2 ;  /* 0x0000000210007986 */ /* 0x000fe2000c101524 */
[----:B------:R-:W-:Y:S05]  /*c010*/  EXIT ;  /* 0x000000000000794d */ /* 0x000fea0003800000 */
.L_x_11613:
        /* <DEDUP_REMOVED lines=14> */
.L_x_18335:


//--------------------- .text._ZN2at6native27unrolled_elementwise_kernelINS0_13BUnaryFunctorIfffNS0_15binary_internal10DivFunctorIfEEEESt5arrayIPcLm2EELi4E23TrivialOffsetCalculatorILi1EjESB_NS0_6memory12LoadWithCastILi1EEENSC_13StoreWithCastILi1EEEEEviT_T0_T2_T3_T4_T5_ --------------------------
	.section	.text._ZN2at6native27unrolled_elementwise_kernelINS0_13BUnaryFunctorIfffNS0_15binary_internal10DivFunctorIfEEEESt5arrayIPcLm2EELi4E23TrivialOffsetCalculatorILi1EjESB_NS0_6memory12LoadWithCastILi1EEENSC_13StoreWithCastILi1EEEEEviT_T0_T2_T3_T4_T5_,"ax",@progbits
	.align	128
        .global         _ZN2at6native27unrolled_elementwise_kernelINS0_13BUnaryFunctorIfffNS0_15binary_internal10DivFunctorIfEEEESt5arrayIPcLm2EELi4E23TrivialOffsetCalculatorILi1EjESB_NS0_6memory12LoadWithCastILi1EEENSC_13StoreWithCastILi1EEEEEviT_T0_T2_T3_T4_T5_
        .type           _ZN2at6native27unrolled_elementwise_kernelINS0_13BUnaryFunctorIfffNS0_15binary_internal10DivFunctorIfEEEESt5arrayIPcLm2EELi4E23TrivialOffsetCalculatorILi1EjESB_NS0_6memory12LoadWithCastILi1EEENSC_13StoreWithCastILi1EEEEEviT_T0_T2_T3_T4_T5_,@function
        .size           _ZN2at6native27unrolled_elementwise_kernelINS0_13BUnaryFunctorIfffNS0_15binary_internal10DivFunctorIfEEEESt5arrayIPcLm2EELi4E23TrivialOffsetCalculatorILi1EjESB_NS0_6memory12LoadWithCastILi1EEENSC_13StoreWithCastILi1EEEEEviT_T0_T2_T3_T4_T5_,(.L_x_18336 - _ZN2at6native27unrolled_elementwise_kernelINS0_13BUnaryFunctorIfffNS0_15binary_internal10DivFunctorIfEEEESt5arrayIPcLm2EELi4E23TrivialOffsetCalculatorILi1EjESB_NS0_6memory12LoadWithCastILi1EEENSC_13StoreWithCastILi1EEEEEviT_T0_T2_T3_T4_T5_)
        .other          _ZN2at6native27unrolled_elementwise_kernelINS0_13BUnaryFunctorIfffNS0_15binary_internal10DivFunctorIfEEEESt5arrayIPcLm2EELi4E23TrivialOffsetCalculatorILi1EjESB_NS0_6memory12LoadWithCastILi1EEENSC_13StoreWithCastILi1EEEEEviT_T0_T2_T3_T4_T5_,@"STO_CUDA_ENTRY STV_DEFAULT"
_ZN2at6native27unrolled_elementwise_kernelINS0_13BUnaryFunctorIfffNS0_15binary_internal10DivFunctorIfEEEESt5arrayIPcLm2EELi4E23TrivialOffsetCalculatorILi1EjESB_NS0_6memory12LoadWithCastILi1EEENSC_13StoreWithCastILi1EEEEEviT_T0_T2_T3_T4_T5_:
.text._ZN2at6native27unrolled_elementwise_kernelINS0_13BUnaryFunctorIfffNS0_15binary_internal10DivFunctorIfEEEESt5arrayIPcLm2EELi4E23TrivialOffsetCalculatorILi1EjESB_NS0_6memory12LoadWithCastILi1EEENSC_13StoreWithCastILi1EEEEEviT_T0_T2_T3_T4_T5_:
        /* <DEDUP_REMOVED lines=33> */
.L_x_11620:
[----:B------:R-:W2:Y:S02]  /*0210*/  LDG.E.U8 R4, desc[UR36][R4.64] ;  /* 0x0000002404047981 */ /* 0x000ea4000c1e1100 */
[----:B--2---:R-:W-:Y:S01]  /*0220*/  I2FP.F32.U32 R22, R4 ;  /* 0x0000000400167245 */ /* 0x004fe20000201000 */
[----:B------:R-:W-:Y:S06]  /*0230*/  BRA `(.L_x_11622) ;  /* 0x0000000c00487947 */ /* 0x000fec0003800000 */
.L_x_11619:
        /* <DEDUP_REMOVED lines=9> */
.L_x_11624:
[----:B------:R-:W2:Y:S02]  /*02d0*/  LDG.E R4, desc[UR36][R4.64] ;  /* 0x0000002404047981 */ /* 0x000ea4000c1e1900 */
[----:B--2---:R-:W-:Y:S01]  /*02e0*/  I2FP.F32.S32 R22, R4 ;  /* 0x0000000400167245 */ /* 0x004fe20000201400 */
[----:B------:R-:W-:Y:S06]  /*02f0*/  BRA `(.L_x_11622) ;  /* 0x0000000c00187947 */ /* 0x000fec0003800000 */
.L_x_11623:
[----:B------:R-:W2:Y:S02]  /*0300*/  LDG.E.U16 R4, desc[UR36][R4.64] ;  /* 0x0000002404047981 */ /* 0x000ea4000c1e1500 */
[----:B--2---:R0:W1:Y:S01]  /*0310*/  I2F.S16 R22, R4 ;  /* 0x0000000400167306 */ /* 0x0040620000101400 */
[----:B------:R-:W-:Y:S05]  /*0320*/  BRA `(.L_x_11622) ;  /* 0x0000000c000c7947 */ /* 0x000fea0003800000 */
.L_x_11618:
        /* <DEDUP_REMOVED lines=8> */
.L_x_11626:
[----:B------:R-:W2:Y:S02]  /*03b0*/  LDG.E.U16 R4, desc[UR36][R4.64] ;  /* 0x0000002404047981 */ /* 0x000ea4000c1e1500 */
[----:B--2---:R-:W-:Y:S01]  /*03c0*/  HADD2.F32 R22, -RZ, R4.H0_H0 ;  /* 0x20000004ff167230 */ /* 0x004fe20000004100 */
[----:B------:R-:W-:Y:S06]  /*03d0*/  BRA `(.L_x_11622) ;  /* 0x0000000800e07947 */ /* 0x000fec0003800000 */
.L_x_11625:
        /* <DEDUP_REMOVED lines=8> */
.L_x_11628:
[----:B------:R-:W2:Y:S02]  /*0460*/  LDG.E.U16 R4, desc[UR36][R4.64] ;  /* 0x0000002404047981 */ /* 0x000ea4000c1e1500 */
[----:B--2---:R-:W-:Y:S01]  /*0470*/  HADD2.F32 R22, -RZ, R4.H0_H0 ;  /* 0x20000004ff167230 */ /* 0x004fe20000004100 */
[----:B------:R-:W-:Y:S06]  /*0480*/  BRA `(.L_x_11622) ;  /* 0x0000000800b47947 */ /* 0x000fec0003800000 */
.L_x_11627:
        /* <DEDUP_REMOVED lines=11> */
.L_x_11617:
        /* <DEDUP_REMOVED lines=12> */
.L_x_11631:
        /* <DEDUP_REMOVED lines=11> */
.L_x_11630:
        /* <DEDUP_REMOVED lines=25> */
.L_x_11633:
        /* <DEDUP_REMOVED lines=13> */
.L_x_11632:
[----:B------:R-:W2:Y:S02]  /*0910*/  LDG.E.U16 R4, desc[UR36][R4.64] ;  /* 0x0000002404047981 */ /* 0x000ea4000c1e1500 */
[----:B--2---:R-:W-:Y:S01]  /*0920*/  IMAD.U32 R22, R4, 0x10000, RZ ;  /* 0x0001000004167824 */ /* 0x004fe200078e00ff */
[----:B------:R-:W-:Y:S06]  /*0930*/  BRA `(.L_x_11622) ;  /* 0x0000000400887947 */ /* 0x000fec0003800000 */
.L_x_11629:
        /* <DEDUP_REMOVED lines=11> */
.L_x_11636:
        /* <DEDUP_REMOVED lines=20> */
.L_x_11638:
[----:B------:R-:W-:Y:S05]  /*0b30*/  BSYNC.RECONVERGENT B0 ;  /* 0x0000000000007941 */ /* 0x000fea0003800200 */
.L_x_11637:
[----:B------:R-:W-:Y:S01]  /*0b40*/  IMAD.SHL.U32 R0, R0, 0x100000, RZ ;  /* 0x0010000000007824 */ /* 0x000fe200078e00ff */
[----:B------:R-:W-:-:S04]  /*0b50*/  LEA R3, R3, 0x3b800000, 0x17 ;  /* 0x3b80000003037811 */ /* 0x000fc800078eb8ff */
[----:B------:R-:W-:Y:S01]  /*0b60*/  LOP3.LUT R22, R3, R0, R7, 0xfe, !PT ;  /* 0x0000000003167212 */ /* 0x000fe200078efe07 */
[----:B------:R-:W-:Y:S06]  /*0b70*/  BRA `(.L_x_11622) ;  /* 0x0000000000f87947 */ /* 0x000fec0003800000 */
.L_x_11635:
        /* <DEDUP_REMOVED lines=20> */
.L_x_11640:
[----:B------:R-:W-:Y:S05]  /*0cc0*/  BSYNC.RECONVERGENT B0 ;  /* 0x0000000000007941 */ /* 0x000fea0003800200 */
.L_x_11639:
[----:B------:R-:W-:Y:S01]  /*0cd0*/  IMAD.SHL.U32 R0, R0, 0x200000, RZ ;  /* 0x0020000000007824 */ /* 0x000fe200078e00ff */
[----:B------:R-:W-:-:S04]  /*0ce0*/  LEA R3, R3, 0x37800000, 0x17 ;  /* 0x3780000003037811 */ /* 0x000fc800078eb8ff */
[----:B------:R-:W-:Y:S01]  /*0cf0*/  LOP3.LUT R22, R3, R0, R7, 0xfe, !PT ;  /* 0x0000000003167212 */ /* 0x000fe200078efe07 */
[----:B------:R-:W-:Y:S06]  /*0d00*/  BRA `(.L_x_11622) ;  /* 0x0000000000947947 */ /* 0x000fec0003800000 */
.L_x_11634:
[----:B------:R-:W-:-:S09]  /*0d10*/  UISETP.NE.AND UP0, UPT, UR4, 0x1c, UPT ;  /* 0x0000001c0400788c */ /* 0x000fd2000bf05270 */
[----:B------:R-:W-:Y:S05]  /*0d20*/  BRA.U !UP0, `(.L_x_11641) ;  /* 0x0000000108847547 */ /* 0x000fea000b800000 */
[----:B------:R-:W-:-:S09]  /*0d30*/  UISETP.NE.AND UP0, UPT, UR4, 0x1d, UPT ;  /* 0x0000001d0400788c */ /* 0x000fd2000bf05270 */
[----:B------:R-:W-:Y:S05]  /*0d40*/  BRA.U !UP0, `(.L_x_11642) ;  /* 0x0000000108707547 */ /* 0x000fea000b800000 */
[----:B------:R-:W-:-:S09]  /*0d50*/  UISETP.NE.AND UP0, UPT, UR4, 0x2c, UPT ;  /* 0x0000002c0400788c */ /* 0x000fd2000bf05270 */
[----:B------:R-:W-:Y:S05]  /*0d60*/  BRA.U !UP0, `(.L_x_11643) ;  /* 0x0000000108487547 */ /* 0x000fea000b800000 */
.L_x_11621:
        /* <DEDUP_REMOVED lines=16> */
.L_x_11644:
[----:B------:R-:W-:Y:S01]  /*0e70*/  IMAD.MOV.U32 R22, RZ, RZ, RZ ;  /* 0x000000ffff167224 */ /* 0x000fe200078e00ff */
[----:B------:R-:W-:Y:S06]  /*0e80*/  BRA `(.L_x_11622) ;  /* 0x0000000000347947 */ /* 0x000fec0003800000 */
.L_x_11643:
        /* <DEDUP_REMOVED lines=8> */
.L_x_11642:
[----:B------:R-:W2:Y:S02]  /*0f10*/  LDG.E.64 R22, desc[UR36][R4.64] ;  /* 0x0000002404167981 */ /* 0x000ea4000c1e1b00 */
[----:B--2---:R0:W1:Y:S02]  /*0f20*/  I2F.U64 R22, R22 ;  /* 0x0000001600167312 */ /* 0x0040640000301000 */
[----:B01----:R-:W-:Y:S05]  /*0f30*/  BRA `(.L_x_11622) ;  /* 0x0000000000087947 */ /* 0x003fea0003800000 */
.L_x_11641:
[----:B------:R-:W2:Y:S02]  /*0f40*/  LDG.E R4, desc[UR36][R4.64] ;  /* 0x0000002404047981 */ /* 0x000ea4000c1e1900 */
[----:B--2---:R-:W-:-:S07]  /*0f50*/  I2FP.F32.U32 R22, R4 ;  /* 0x0000000400167245 */ /* 0x004fce0000201000 */
.L_x_11622:
[----:B------:R-:W-:Y:S05]  /*0f60*/  BSYNC.RECONVERGENT B6 ;  /* 0x0000000000067941 */ /* 0x000fea0003800200 */
.L_x_11616:
[----:B------:R-:W-:-:S07]  /*0f70*/  VIADD R16, R25, 0x80 ;  /* 0x0000008019107836 */ /* 0x000fce0000000000 */
.L_x_11615:
[----:B------:R-:W-:Y:S05]  /*0f80*/  BSYNC.RECONVERGENT B7 ;  /* 0x0000000000077941 */ /* 0x000fea0003800200 */
.L_x_11614:
[----:B------:R-:W-:Y:S01]  /*0f90*/  ISETP.GE.AND P0, PT, R16, R17, PT ;  /* 0x000000111000720c */ /* 0x000fe20003f06270 */
[----:B------:R-:W-:Y:S01]  /*0fa0*/  BSSY.RECONVERGENT B7, `(.L_x_11645) ;  /* 0x00000ef000077945 */ /* 0x000fe20003800200 */
[----:B------:R-:W-:-:S11]  /*0fb0*/  IMAD.MOV.U32 R18, RZ, RZ, RZ ;  /* 0x000000ffff127224 */ /* 0x000fd600078e00ff */
        /* <DEDUP_REMOVED lines=22> */
.L_x_11651:
[----:B------:R-:W2:Y:S02]  /*1120*/  LDG.E.U8 R4, desc[UR36][R4.64] ;  /* 0x0000002404047981 */ /* 0x000ea4000c1e1100 */
[----:B--2---:R-:W-:Y:S01]  /*1130*/  I2FP.F32.U32 R18, R4 ;  /* 0x0000000400127245 */ /* 0x004fe20000201000 */
[----:B------:R-:W-:Y:S06]  /*1140*/  BRA `(.L_x_11653) ;  /* 0x0000000c00487947 */ /* 0x000fec0003800000 */
.L_x_11650:
        /* <DEDUP_REMOVED lines=9> */
.L_x_11655:
[----:B------:R-:W2:Y:S02]  /*11e0*/  LDG.E R4, desc[UR36][R4.64] ;  /* 0x0000002404047981 */ /* 0x000ea4000c1e1900 */
[----:B--2---:R-:W-:Y:S01]  /*11f0*/  I2FP.F32.S32 R18, R4 ;  /* 0x0000000400127245 */ /* 0x004fe20000201400 */
[----:B------:R-:W-:Y:S06]  /*1200*/  BRA `(.L_x_11653) ;  /* 0x0000000c00187947 */ /* 0x000fec0003800000 */
.L_x_11654:
[----:B------:R-:W2:Y:S02]  /*1210*/  LDG.E.U16 R4, desc[UR36][R4.64] ;  /* 0x0000002404047981 */ /* 0x000ea4000c1e1500 */
[----:B--2---:R0:W2:Y:S01]  /*1220*/  I2F.S16 R18, R4 ;  /* 0x0000000400127306 */ /* 0x0040a20000101400 */
[----:B------:R-:W-:Y:S05]  /*1230*/  BRA `(.L_x_11653) ;  /* 0x0000000c000c7947 */ /* 0x000fea0003800000 */
.L_x_11649:
        /* <DEDUP_REMOVED lines=8> */
.L_x_11657:
[----:B------:R-:W2:Y:S02]  /*12c0*/  LDG.E.U16 R4, desc[UR36][R4.64] ;  /* 0x0000002404047981 */ /* 0x000ea4000c1e1500 */
[----:B--2---:R-:W-:Y:S01]  /*12d0*/  HADD2.F32 R18, -RZ, R4.H0_H0 ;  /* 0x20000004ff127230 */ /* 0x004fe20000004100 */
[----:B------:R-:W-:Y:S06]  /*12e0*/  BRA `(.L_x_11653) ;  /* 0x0000000800e07947 */ /* 0x000fec0003800000 */
.L_x_11656:
        /* <DEDUP_REMOVED lines=8> */
.L_x_11659:
[----:B------:R-:W2:Y:S02]  /*1370*/  LDG.E.U16 R4, desc[UR36][R4.64] ;  /* 0x0000002404047981 */ /* 0x000ea4000c1e1500 */
[----:B--2---:R-:W-:Y:S01]  /*1380*/  HADD2.F32 R18, -RZ, R4.H0_H0 ;  /* 0x20000004ff127230 */ /* 0x004fe20000004100 */
[----:B------:R-:W-:Y:S06]  /*1390*/  BRA `(.L_x_11653) ;  /* 0x0000000800b47947 */ /* 0x000fec0003800000 */
.L_x_11658:
        /* <DEDUP_REMOVED lines=11> */
.L_x_11648:
        /* <DEDUP_REMOVED lines=12> */
.L_x_11662:
        /* <DEDUP_REMOVED lines=11> */
.L_x_11661:
        /* <DEDUP_REMOVED lines=25> */
.L_x_11664:
        /* <DEDUP_REMOVED lines=13> */
.L_x_11663:
[----:B------:R-:W2:Y:S02]  /*1820*/  LDG.E.U16 R4, desc[UR36][R4.64] ;  /* 0x0000002404047981 */ /* 0x000ea4000c1e1500 */
[----:B--2---:R-:W-:Y:S01]  /*1830*/  IMAD.U32 R18, R4, 0x10000, RZ ;  /* 0x0001000004127824 */ /* 0x004fe200078e00ff */
[----:B------:R-:W-:Y:S06]  /*1840*/  BRA `(.L_x_11653) ;  /* 0x0000000400887947 */ /* 0x000fec0003800000 */
.L_x_11660:
        /* <DEDUP_REMOVED lines=11> */
.L_x_11667:
        /* <DEDUP_REMOVED lines=20> */
.L_x_11669:
[----:B------:R-:W-:Y:S05]  /*1a40*/  BSYNC.RECONVERGENT B0 ;  /* 0x0000000000007941 */ /* 0x000fea0003800200 */
.L_x_11668:
[----:B------:R-:W-:Y:S01]  /*1a50*/  IMAD.SHL.U32 R0, R0, 0x100000, RZ ;  /* 0x0010000000007824 */ /* 0x000fe200078e00ff */
[----:B------:R-:W-:-:S04]  /*1a60*/  LEA R3, R3, 0x3b800000, 0x17 ;  /* 0x3b80000003037811 */ /* 0x000fc800078eb8ff */
[----:B------:R-:W-:Y:S01]  /*1a70*/  LOP3.LUT R18, R3, R0, R7, 0xfe, !PT ;  /* 0x0000000003127212 */ /* 0x000fe200078efe07 */
[----:B------:R-:W-:Y:S06]  /*1a80*/  BRA `(.L_x_11653) ;  /* 0x0000000000f87947 */ /* 0x000fec0003800000 */
.L_x_11666:
        /* <DEDUP_REMOVED lines=20> */
.L_x_11671:
[----:B------:R-:W-:Y:S05]  /*1bd0*/  BSYNC.RECONVERGENT B0 ;  /* 0x0000000000007941 */ /* 0x000fea0003800200 */
.L_x_11670:
[----:B------:R-:W-:Y:S01]  /*1be0*/  IMAD.SHL.U32 R0, R0, 0x200000, RZ ;  /* 0x0020000000007824 */ /* 0x000fe200078e00ff */
[----:B------:R-:W-:-:S04]  /*1bf0*/  LEA R3, R3, 0x37800000, 0x17 ;  /* 0x3780000003037811 */ /* 0x000fc800078eb8ff */
[----:B------:R-:W-:Y:S01]  /*1c00*/  LOP3.LUT R18, R3, R0, R7, 0xfe, !PT ;  /* 0x0000000003127212 */ /* 0x000fe200078efe07 */
[----:B------:R-:W-:Y:S06]  /*1c10*/  BRA `(.L_x_11653) ;  /* 0x0000000000947947 */ /* 0x000fec0003800000 */
.L_x_11665:
        /* <DEDUP_REMOVED lines=14> */
.L_x_11652:
        /* <DEDUP_REMOVED lines=16> */
.L_x_11674:
[----:B------:R-:W-:Y:S01]  /*1e00*/  IMAD.MOV.U32 R18, RZ, RZ, RZ ;  /* 0x000000ffff127224 */ /* 0x000fe200078e00ff */
[----:B------:R-:W-:Y:S06]  /*1e10*/  BRA `(.L_x_11653) ;  /* 0x0000000000147947 */ /* 0x000fec0003800000 */
.L_x_11673:
[----:B------:R-:W2:Y:S02]  /*1e20*/  LDG.E.64 R18, desc[UR36][R4.64] ;  /* 0x0000002404127981 */ /* 0x000ea4000c1e1b00 */
[----:B--2---:R0:W2:Y:S02]  /*1e30*/  I2F.U64 R18, R18 ;  /* 0x0000001200127312 */ /* 0x0040a40000301000 */
[----:B0-2---:R-:W-:Y:S05]  /*1e40*/  BRA `(.L_x_11653) ;  /* 0x0000000000087947 */ /* 0x005fea0003800000 */
.L_x_11672:
[----:B------:R-:W2:Y:S02]  /*1e50*/  LDG.E R4, desc[UR36][R4.64] ;  /* 0x0000002404047981 */ /* 0x000ea4000c1e1900 */
[----:B--2---:R-:W-:-:S07]  /*1e60*/  I2FP.F32.U32 R18, R4 ;  /* 0x0000000400127245 */ /* 0x004fce0000201000 */
.L_x_11653:
[----:B------:R-:W-:Y:S05]  /*1e70*/  BSYNC.RECONVERGENT B6 ;  /* 0x0000000000067941 */ /* 0x000fea0003800200 */
.L_x_11647:
[----:B------:R-:W-:-:S07]  /*1e80*/  VIADD R16, R16, 0x80 ;  /* 0x0000008010107836 */ /* 0x000fce0000000000 */
.L_x_11646:
[----:B------:R-:W-:Y:S05]  /*1e90*/  BSYNC.RECONVERGENT B7 ;  /* 0x0000000000077941 */ /* 0x000fea0003800200 */
.L_x_11645:
        /* <DEDUP_REMOVED lines=25> */
.L_x_11681:
[----:B------:R-:W2:Y:S02]  /*2030*/  LDG.E.U8 R4, desc[UR36][R4.64] ;  /* 0x0000002404047981 */ /* 0x000ea4000c1e1100 */
[----:B--2---:R-:W-:Y:S01]  /*2040*/  I2FP.F32.U32 R23, R4 ;  /* 0x0000000400177245 */ /* 0x004fe20000201000 */
[----:B------:R-:W-:Y:S06]  /*2050*/  BRA `(.L_x_11683) ;  /* 0x0000000c00447947 */ /* 0x000fec0003800000 */
.L_x_11680:
        /* <DEDUP_REMOVED lines=9> */
.L_x_11685:
[----:B------:R-:W2:Y:S02]  /*20f0*/  LDG.E R4, desc[UR36][R4.64] ;  /* 0x0000002404047981 */ /* 0x000ea4000c1e1900 */
[----:B--2---:R-:W-:Y:S01]  /*2100*/  I2FP.F32.S32 R23, R4 ;  /* 0x0000000400177245 */ /* 0x004fe20000201400 */
[----:B------:R-:W-:Y:S06]  /*2110*/  BRA `(.L_x_11683) ;  /* 0x0000000c00147947 */ /* 0x000fec0003800000 */
.L_x_11684:
[----:B------:R-:W2:Y:S02]  /*2120*/  LDG.E.U16 R4, desc[UR36][R4.64] ;  /* 0x0000002404047981 */ /* 0x000ea4000c1e1500 */
[----:B--2---:R0:W2:Y:S01]  /*2130*/  I2F.S16 R23, R4 ;  /* 0x0000000400177306 */ /* 0x0040a20000101400 */
[----:B------:R-:W-:Y:S05]  /*2140*/  BRA `(.L_x_11683) ;  /* 0x0000000c00087947 */ /* 0x000fea0003800000 */
.L_x_11679:
        /* <DEDUP_REMOVED lines=8> */
.L_x_11687:
[----:B------:R-:W2:Y:S02]  /*21d0*/  LDG.E.U16 R4, desc[UR36][R4.64] ;  /* 0x0000002404047981 */ /* 0x000ea4000c1e1500 */
[----:B--2---:R-:W-:Y:S01]  /*21e0*/  HADD2.F32 R23, -RZ, R4.H0_H0 ;  /* 0x20000004ff177230 */ /* 0x004fe20000004100 */
[----:B------:R-:W-:Y:S06]  /*21f0*/  BRA `(.L_x_11683) ;  /* 0x0000000800dc7947 */ /* 0x000fec0003800000 */
.L_x_11686:
        /* <DEDUP_REMOVED lines=8> */
.L_x_11689:
[----:B------:R-:W2:Y:S02]  /*2280*/  LDG.E.U16 R4, desc[UR36][R4.64] ;  /* 0x0000002404047981 */ /* 0x000ea4000c1e1500 */
[----:B--2---:R-:W-:Y:S01]  /*2290*/  HADD2.F32 R23, -RZ, R4.H0_H0 ;  /* 0x20000004ff177230 */ /* 0x004fe20000004100 */
[----:B------:R-:W-:Y:S06]  /*22a0*/  BRA `(.L_x_11683) ;  /* 0x0000000800b07947 */ /* 0x000fec0003800000 */
.L_x_11688:
        /* <DEDUP_REMOVED lines=11> */
.L_x_11678:
        /* <DEDUP_REMOVED lines=12> */
.L_x_11692:
        /* <DEDUP_REMOVED lines=11> */
.L_x_11691:
        /* <DEDUP_REMOVED lines=25> */
.L_x_11694:
        /* <DEDUP_REMOVED lines=12> */
.L_x_11693:
[----:B------:R-:W2:Y:S02]  /*2720*/  LDG.E.U16 R4, desc[UR36][R4.64] ;  /* 0x0000002404047981 */ /* 0x000ea4000c1e1500 */
[----:B--2---:R-:W-:Y:S01]  /*2730*/  IMAD.U32 R23, R4, 0x10000, RZ ;  /* 0x0001000004177824 */ /* 0x004fe200078e00ff */
[----:B------:R-:W-:Y:S06]  /*2740*/  BRA `(.L_x_11683) ;  /* 0x0000000400887947 */ /* 0x000fec0003800000 */
.L_x_11690:
        /* <DEDUP_REMOVED lines=11> */
.L_x_11697:
        /* <DEDUP_REMOVED lines=20> */
.L_x_11699:
[----:B------:R-:W-:Y:S05]  /*2940*/  BSYNC.RECONVERGENT B0 ;  /* 0x0000000000007941 */ /* 0x000fea0003800200 */
.L_x_11698:
[----:B------:R-:W-:Y:S01]  /*2950*/  IMAD.SHL.U32 R0, R0, 0x100000, RZ ;  /* 0x0010000000007824 */ /* 0x000fe200078e00ff */
[----:B------:R-:W-:-:S04]  /*2960*/  LEA R3, R3, 0x3b800000, 0x17 ;  /* 0x3b80000003037811 */ /* 0x000fc800078eb8ff */
[----:B------:R-:W-:Y:S01]  /*2970*/  LOP3.LUT R23, R3, R0, R23, 0xfe, !PT ;  /* 0x0000000003177212 */ /* 0x000fe200078efe17 */
[----:B------:R-:W-:Y:S06]  /*2980*/  BRA `(.L_x_11683) ;  /* 0x0000000000f87947 */ /* 0x000fec0003800000 */
.L_x_11696:
        /* <DEDUP_REMOVED lines=20> */
.L_x_11701:
[----:B------:R-:W-:Y:S05]  /*2ad0*/  BSYNC.RECONVERGENT B0 ;  /* 0x0000000000007941 */ /* 0x000fea0003800200 */
.L_x_11700:
[----:B------:R-:W-:Y:S01]  /*2ae0*/  IMAD.SHL.U32 R0, R0, 0x200000, RZ ;  /* 0x0020000000007824 */ /* 0x000fe200078e00ff */
[----:B------:R-:W-:-:S04]  /*2af0*/  LEA R3, R3, 0x37800000, 0x17 ;  /* 0x3780000003037811 */ /* 0x000fc800078eb8ff */
[----:B------:R-:W-:Y:S01]  /*2b00*/  LOP3.LUT R23, R3, R0, R23, 0xfe, !PT ;  /* 0x0000000003177212 */ /* 0x000fe200078efe17 */
[----:B------:R-:W-:Y:S06]  /*2b10*/  BRA `(.L_x_11683) ;  /* 0x0000000000947947 */ /* 0x000fec0003800000 */
.L_x_11695:
        /* <DEDUP_REMOVED lines=14> */
.L_x_11682:
        /* <DEDUP_REMOVED lines=16> */
.L_x_11704:
[----:B------:R-:W-:Y:S01]  /*2d00*/  IMAD.MOV.U32 R23, RZ, RZ, RZ ;  /* 0x000000ffff177224 */ /* 0x000fe200078e00ff */
[----:B------:R-:W-:Y:S06]  /*2d10*/  BRA `(.L_x_11683) ;  /* 0x0000000000147947 */ /* 0x000fec0003800000 */
.L_x_11703:
[----:B------:R-:W2:Y:S02]  /*2d20*/  LDG.E.64 R4, desc[UR36][R4.64] ;  /* 0x0000002404047981 */ /* 0x000ea4000c1e1b00 */
[----:B--2---:R0:W2:Y:S02]  /*2d30*/  I2F.U64 R23, R4 ;  /* 0x0000000400177312 */ /* 0x0040a40000301000 */
[----:B0-2---:R-:W-:Y:S05]  /*2d40*/  BRA `(.L_x_11683) ;  /* 0x0000000000087947 */ /* 0x005fea0003800000 */
.L_x_11702:
[----:B------:R-:W2:Y:S02]  /*2d50*/  LDG.E R4, desc[UR36][R4.64] ;  /* 0x0000002404047981 */ /* 0x000ea4000c1e1900 */
[----:B--2---:R-:W-:-:S07]  /*2d60*/  I2FP.F32.U32 R23, R4 ;  /* 0x0000000400177245 */ /* 0x004fce0000201000 */
.L_x_11683:
[----:B------:R-:W-:Y:S05]  /*2d70*/  BSYNC.RECONVERGENT B6 ;  /* 0x0000000000067941 */ /* 0x000fea0003800200 */
.L_x_11677:
[----:B------:R-:W-:-:S07]  /*2d80*/  VIADD R16, R16, 0x80 ;  /* 0x0000008010107836 */ /* 0x000fce0000000000 */
.L_x_11676:
[----:B------:R-:W-:Y:S05]  /*2d90*/  BSYNC.RECONVERGENT B7 ;  /* 0x0000000000077941 */ /* 0x000fea0003800200 */
.L_x_11675:
[----:B------:R-:W-:Y:S01]  /*2da0*/  ISETP.GE.AND P0, PT, R16, R17, PT ;  /* 0x000000111000720c */ /* 0x000fe20003f06270 */
[----:B------:R-:W-:Y:S01]  /*2db0*/  BSSY.RECONVERGENT B6, `(.L_x_11705) ;  /* 0x00000e8000067945 */ /* 0x000fe20003800200 */
[----:B------:R-:W-:-:S11]  /*2dc0*/  IMAD.MOV.U32 R19, RZ, RZ, RZ ;  /* 0x000000ffff137224 */ /* 0x000fd600078e00ff */
        /* <DEDUP_REMOVED lines=21> */
.L_x_11710:
[----:B------:R-:W2:Y:S02]  /*2f20*/  LDG.E.U8 R4, desc[UR36][R4.64] ;  /* 0x0000002404047981 */ /* 0x000ea4000c1e1100 */
[----:B--2---:R-:W-:Y:S01]  /*2f30*/  I2FP.F32.U32 R19, R4 ;  /* 0x0000000400137245 */ /* 0x004fe20000201000 */
[----:B------:R-:W-:Y:S06]  /*2f40*/  BRA `(.L_x_11706) ;  /* 0x0000000c00387947 */ /* 0x000fec0003800000 */
.L_x_11709:
        /* <DEDUP_REMOVED lines=9> */
.L_x_11713:
[----:B------:R-:W2:Y:S02]  /*2fe0*/  LDG.E R4, desc[UR36][R4.64] ;  /* 0x0000002404047981 */ /* 0x000ea4000c1e1900 */
[----:B--2---:R-:W-:Y:S01]  /*2ff0*/  I2FP.F32.S32 R19, R4 ;  /* 0x0000000400137245 */ /* 0x004fe20000201400 */
[----:B------:R-:W-:Y:S06]  /*3000*/  BRA `(.L_x_11706) ;  /* 0x0000000c00087947 */ /* 0x000fec0003800000 */
.L_x_11712:
[----:B------:R-:W2:Y:S02]  /*3010*/  LDG.E.U16 R4, desc[UR36][R4.64] ;  /* 0x0000002404047981 */ /* 0x000ea4000c1e1500 */
[----:B--2---:R0:W2:Y:S01]  /*3020*/  I2F.S16 R19, R4 ;  /* 0x0000000400137306 */ /* 0x0040a20000101400 */
[----:B------:R-:W-:Y:S05]  /*3030*/  BRA `(.L_x_11706) ;  /* 0x0000000800fc7947 */ /* 0x000fea0003800000 */
.L_x_11708:
        /* <DEDUP_REMOVED lines=8> */
.L_x_11715:
[----:B------:R-:W2:Y:S02]  /*30c0*/  LDG.E.U16 R4, desc[UR36][R4.64] ;  /* 0x0000002404047981 */ /* 0x000ea4000c1e1500 */
[----:B--2---:R-:W-:Y:S01]  /*30d0*/  HADD2.F32 R19, -RZ, R4.H0_H0 ;  /* 0x20000004ff137230 */ /* 0x004fe20000004100 */
[----:B------:R-:W-:Y:S06]  /*30e0*/  BRA `(.L_x_11706) ;  /* 0x0000000800d07947 */ /* 0x000fec0003800000 */
.L_x_11714:
        /* <DEDUP_REMOVED lines=8> */
.L_x_11717:
[----:B------:R-:W2:Y:S02]  /*3170*/  LDG.E.U16 R4, desc[UR36][R4.64] ;  /* 0x0000002404047981 */ /* 0x000ea4000c1e1500 */
[----:B--2---:R-:W-:Y:S01]  /*3180*/  HADD2.F32 R19, -RZ, R4.H0_H0 ;  /* 0x20000004ff137230 */ /* 0x004fe20000004100 */
[----:B------:R-:W-:Y:S06]  /*3190*/  BRA `(.L_x_11706) ;  /* 0x0000000800a47947 */ /* 0x000fec0003800000 */
.L_x_11716:
        /* <DEDUP_REMOVED lines=11> */
.L_x_11707:
        /* <DEDUP_REMOVED lines=12> */
.L_x_11720:
        /* <DEDUP_REMOVED lines=11> */
.L_x_11719:
        /* <DEDUP_REMOVED lines=25> */
.L_x_11722:
        /* <DEDUP_REMOVED lines=12> */
.L_x_11721:
[----:B------:R-:W2:Y:S02]  /*3610*/  LDG.E.U16 R4, desc[UR36][R4.64] ;  /* 0x0000002404047981 */ /* 0x000ea4000c1e1500 */
[----:B--2---:R-:W-:Y:S01]  /*3620*/  IMAD.U32 R19, R4, 0x10000, RZ ;  /* 0x0001000004137824 */ /* 0x004fe200078e00ff */
[----:B------:R-:W-:Y:S06]  /*3630*/  BRA `(.L_x_11706) ;  /* 0x00000004007c7947 */ /* 0x000fec0003800000 */
.L_x_11718:
        /* <DEDUP_REMOVED lines=11> */
.L_x_11725:
[----:B------:R-:W2:Y:S02]  /*36f0*/  LDG.E.U8 R4, desc[UR36][R4.64] ;  /* 0x0000002404047981 */ /* 0x000ea4000c1e1100 */
        /* <DEDUP_REMOVED lines=18> */
.L_x_11727:
[----:B------:R-:W-:Y:S05]  /*3820*/  BSYNC.RECONVERGENT B0 ;  /* 0x0000000000007941 */ /* 0x000fea0003800200 */
.L_x_11726:
[----:B------:R-:W-:Y:S01]  /*3830*/  IMAD.SHL.U32 R0, R0, 0x100000, RZ ;  /* 0x0010000000007824 */ /* 0x000fe200078e00ff */
[----:B------:R-:W-:-:S04]  /*3840*/  LEA R3, R3, 0x3b800000, 0x17 ;  /* 0x3b80000003037811 */ /* 0x000fc800078eb8ff */
[----:B------:R-:W-:Y:S01]  /*3850*/  LOP3.LUT R19, R3, R0, R19, 0xfe, !PT ;  /* 0x0000000003137212 */ /* 0x000fe200078efe13 */
[----:B------:R-:W-:Y:S06]  /*3860*/  BRA `(.L_x_11706) ;  /* 0x0000000000f07947 */ /* 0x000fec0003800000 */
.L_x_11724:
        /* <DEDUP_REMOVED lines=19> */
.L_x_11729:
[----:B------:R-:W-:Y:S05]  /*39a0*/  BSYNC.RECONVERGENT B0 ;  /* 0x0000000000007941 */ /* 0x000fea0003800200 */
.L_x_11728:
[----:B------:R-:W-:Y:S01]  /*39b0*/  IMAD.SHL.U32 R0, R0, 0x200000, RZ ;  /* 0x0020000000007824 */ /* 0x000fe200078e00ff */
[----:B------:R-:W-:-:S04]  /*39c0*/  LEA R3, R3, 0x37800000, 0x17 ;  /* 0x3780000003037811 */ /* 0x000fc800078eb8ff */
[----:B------:R-:W-:Y:S01]  /*39d0*/  LOP3.LUT R19, R3, R0, R19, 0xfe, !PT ;  /* 0x0000000003137212 */ /* 0x000fe200078efe13 */
[----:B------:R-:W-:Y:S06]  /*39e0*/  BRA `(.L_x_11706) ;  /* 0x0000000000907947 */ /* 0x000fec0003800000 */
.L_x_11723:
        /* <DEDUP_REMOVED lines=14> */
.L_x_11711:
        /* <DEDUP_REMOVED lines=16> */
.L_x_11732:
[----:B------:R-:W-:Y:S05]  /*3bd0*/  BRA `(.L_x_11706) ;  /* 0x0000000000147947 */ /* 0x000fea0003800000 */
.L_x_11731:
[----:B------:R-:W2:Y:S02]  /*3be0*/  LDG.E.64 R4, desc[UR36][R4.64] ;  /* 0x0000002404047981 */ /* 0x000ea4000c1e1b00 */
[----:B--2---:R0:W2:Y:S02]  /*3bf0*/  I2F.U64 R19, R4 ;  /* 0x0000000400137312 */ /* 0x0040a40000301000 */
[----:B0-2---:R-:W-:Y:S05]  /*3c00*/  BRA `(.L_x_11706) ;  /* 0x0000000000087947 */ /* 0x005fea0003800000 */
.L_x_11730:
[----:B------:R-:W2:Y:S02]  /*3c10*/  LDG.E R4, desc[UR36][R4.64] ;  /* 0x0000002404047981 */ /* 0x000ea4000c1e1900 */
[----:B--2---:R-:W-:-:S07]  /*3c20*/  I2FP.F32.U32 R19, R4 ;  /* 0x0000000400137245 */ /* 0x004fce0000201000 */
.L_x_11706:
[----:B------:R-:W-:Y:S05]  /*3c30*/  BSYNC.RECONVERGENT B6 ;  /* 0x0000000000067941 */ /* 0x000fea0003800200 */
.L_x_11705:
[C---:B------:R-:W-:Y:S01]  /*3c40*/  VIADD R0, R25.reuse, 0x100 ;  /* 0x0000010019007836 */ /* 0x040fe20000000000 */
[CC--:B------:R-:W-:Y:S01]  /*3c50*/  ISETP.GE.AND P0, PT, R25.reuse, R17.reuse, PT ;  /* 0x000000111900720c */ /* 0x0c0fe20003f06270 */
[C---:B------:R-:W-:Y:S01]  /*3c60*/  VIADD R6, R25.reuse, 0x180 ;  /* 0x0000018019067836 */ /* 0x040fe20000000000 */
[----:B------:R-:W0:Y:S01]  /*3c70*/  LDC.U8 R16, c[0x0][0x3ac] ;  /* 0x0000eb00ff107b82 */ /* 0x000e220000000000 */
[----:B------:R-:W-:Y:S01]  /*3c80*/  VIADD R26, R25, 0x80 ;  /* 0x00000080191a7836 */ /* 0x000fe20000000000 */
[-C--:B------:R-:W-:Y:S01]  /*3c90*/  ISETP.GE.AND P2, PT, R0, R17.reuse, PT ;  /* 0x000000110000720c */ /* 0x080fe20003f46270 */
[----:B------:R-:W-:Y:S01]  /*3ca0*/  BSSY.RECONVERGENT B6, `(.L_x_11733) ;  /* 0x000010a000067945 */ /* 0x000fe20003800200 */
[-C--:B------:R-:W-:Y:S02]  /*3cb0*/  ISETP.GE.AND P3, PT, R6, R17.reuse, PT ;  /* 0x000000110600720c */ /* 0x080fe40003f66270 */
[----:B------:R-:W-:-:S05]  /*3cc0*/  ISETP.GE.AND P1, PT, R26, R17, PT ;  /* 0x000000111a00720c */ /* 0x000fca0003f26270 */
[----:B------:R-:W1:Y:S08]  /*3cd0*/  @!P0 LDC R3, c[0x0][0x388] ;  /* 0x0000e200ff038b82 */ /* 0x000e700000000800 */
[----:B------:R-:W3:Y:S08]  /*3ce0*/  @!P2 LDC R6, c[0x0][0x388] ;  /* 0x0000e200ff06ab82 */ /* 0x000ef00000000800 */
[----:B------:R-:W4:Y:S08]  /*3cf0*/  @!P3 LDC R7, c[0x0][0x388] ;  /* 0x0000e200ff07bb82 */ /* 0x000f300000000800 */
[----:B------:R-:W0:Y:S01]  /*3d00*/  @!P1 LDC R0, c[0x0][0x388] ;  /* 0x0000e200ff009b82 */ /* 0x000e220000000800 */
[----:B-1----:R-:W0:Y:S08]  /*3d10*/  @!P0 MUFU.RCP R3, R3 ;  /* 0x0000000300038308 */ /* 0x002e300000001000 */
[----:B---3--:R-:W1:Y:S08]  /*3d20*/  @!P2 MUFU.RCP R6, R6 ;  /* 0x000000060006a308 */ /* 0x008e700000001000 */
[----:B----4-:R-:W3:Y:S01]  /*3d30*/  @!P3 MUFU.RCP R8, R7 ;  /* 0x000000070008b308 */ /* 0x010ee20000001000 */
[----:B0-2--5:R-:W-:-:S07]  /*3d40*/  @!P0 FMUL.FTZ R4, R3, R22 ;  /* 0x0000001603048220 */ /* 0x025fce0000410000 */
[----:B------:R-:W0:Y:S01]  /*3d50*/  @!P1 MUFU.RCP R5, R0 ;  /* 0x0000000000059308 */ /* 0x000e220000001000 */
[----:B-1----:R-:W-:Y:S01]  /*3d60*/  @!P2 FMUL.FTZ R22, R6, R23 ;  /* 0x000000170616a220 */ /* 0x002fe20000410000 */
[----:B---3--:R-:W-:Y:S01]  /*3d70*/  @!P3 FMUL.FTZ R24, R8, R19 ;  /* 0x000000130818b220 */ /* 0x008fe20000410000 */
[----:B0-----:R-:W-:Y:S01]  /*3d80*/  @!P1 FMUL.FTZ R18, R5, R18 ;  /* 0x0000001205129220 */ /* 0x001fe20000410000 */
        /* <DEDUP_REMOVED lines=23> */
.L_x_11738:
[----:B------:R-:W0:Y:S01]  /*3f00*/  F2I.S64.TRUNC R4, R4 ;  /* 0x0000000400047311 */ /* 0x000e22000020d900 */
[----:B------:R-:W-:Y:S02]  /*3f10*/  IMAD.MOV.U32 R25, RZ, RZ, R26 ;  /* 0x000000ffff197224 */ /* 0x000fe400078e001a */
[----:B0-----:R-:W-:-:S05]  /*3f20*/  IMAD.MOV.U32 R3, RZ, RZ, R4 ;  /* 0x000000ffff037224 */ /* 0x001fca00078e0004 */
[----:B------:R0:W-:Y:S01]  /*3f30*/  STG.E.U8 desc[UR36][R8.64], R3 ;  /* 0x0000000308007986 */ /* 0x0001e2000c101124 */
[----:B------:R-:W-:Y:S05]  /*3f40*/  BRA `(.L_x_11734) ;  /* 0x0000000c007c7947 */ /* 0x000fea0003800000 */
.L_x_11737:
        /* <DEDUP_REMOVED lines=10> */
.L_x_11741:
[----:B------:R-:W0:Y:S01]  /*3ff0*/  F2I.FTZ.TRUNC.NTZ R3, R4 ;  /* 0x0000000400037305 */ /* 0x000e22000021f100 */
[----:B------:R-:W-:Y:S01]  /*4000*/  IMAD.MOV.U32 R25, RZ, RZ, R26 ;  /* 0x000000ffff197224 */ /* 0x000fe200078e001a */
[----:B0-----:R0:W-:Y:S01]  /*4010*/  STG.E desc[UR36][R8.64], R3 ;  /* 0x0000000308007986 */ /* 0x0011e2000c101924 */
[----:B------:R-:W-:Y:S05]  /*4020*/  BRA `(.L_x_11734) ;  /* 0x0000000c00447947 */ /* 0x000fea0003800000 */
.L_x_11740:
[----:B------:R-:W0:Y:S01]  /*4030*/  F2I.FTZ.TRUNC.NTZ R3, R4 ;  /* 0x0000000400037305 */ /* 0x000e22000021f100 */
[----:B------:R-:W-:Y:S01]  /*4040*/  IMAD.MOV.U32 R25, RZ, RZ, R26 ;  /* 0x000000ffff197224 */ /* 0x000fe200078e001a */
[----:B0-----:R0:W-:Y:S01]  /*4050*/  STG.E.U16 desc[UR36][R8.64], R3 ;  /* 0x0000000308007986 */ /* 0x0011e2000c101524 */
[----:B------:R-:W-:Y:S05]  /*4060*/  BRA `(.L_x_11734) ;  /* 0x0000000c00347947 */ /* 0x000fea0003800000 */
.L_x_11736:
        /* <DEDUP_REMOVED lines=9> */
.L_x_11743:
[----:B------:R-:W-:Y:S01]  /*4100*/  F2FP.F16.F32.PACK_AB R4, RZ, R4 ;  /* 0x00000004ff04723e */ /* 0x000fe200000000ff */
[----:B------:R-:W-:-:S04]  /*4110*/  IMAD.MOV.U32 R25, RZ, RZ, R26 ;  /* 0x000000ffff197224 */ /* 0x000fc800078e001a */
[----:B------:R0:W-:Y:S01]  /*4120*/  STG.E.U16 desc[UR36][R8.64], R4 ;  /* 0x0000000408007986 */ /* 0x0001e2000c101524 */
[----:B------:R-:W-:Y:S05]  /*4130*/  BRA `(.L_x_11734) ;  /* 0x0000000c00007947 */ /* 0x000fea0003800000 */
.L_x_11742:
        /* <DEDUP_REMOVED lines=10> */
.L_x_11745:
[----:B------:R-:W-:Y:S01]  /*41e0*/  F2FP.F16.F32.PACK_AB R3, RZ, R4 ;  /* 0x00000004ff03723e */ /* 0x000fe200000000ff */
[----:B------:R-:W-:-:S03]  /*41f0*/  IMAD.MOV.U32 R25, RZ, RZ, R26 ;  /* 0x000000ffff197224 */ /* 0x000fc600078e001a */
[----:B------:R-:W-:-:S05]  /*4200*/  PRMT R3, R3, 0x5410, RZ ;  /* 0x0000541003037816 */ /* 0x000fca00000000ff */
[----:B------:R0:W-:Y:S01]  /*4210*/  STG.E desc[UR36][R8.64], R3 ;  /* 0x0000000308007986 */ /* 0x0001e2000c101924 */
[----:B------:R-:W-:Y:S05]  /*4220*/  BRA `(.L_x_11734) ;  /* 0x0000000800c47947 */ /* 0x000fea0003800000 */
.L_x_11744:
[----:B------:R-:W-:Y:S01]  /*4230*/  FMUL.FTZ R4, R4, 1 ;  /* 0x3f80000004047820 */ /* 0x000fe20000410000 */
[----:B------:R-:W-:-:S05]  /*4240*/  IMAD.MOV.U32 R25, RZ, RZ, R26 ;  /* 0x000000ffff197224 */ /* 0x000fca00078e001a */
[----:B------:R-:W0:Y:S02]  /*4250*/  F2F.F64.F32 R4, R4 ;  /* 0x0000000400047310 */ /* 0x000e240000201800 */
[----:B0-----:R0:W-:Y:S01]  /*4260*/  STG.E.64 desc[UR36][R8.64], R4 ;  /* 0x0000000408007986 */ /* 0x0011e2000c101b24 */
[----:B------:R-:W-:Y:S05]  /*4270*/  BRA `(.L_x_11734) ;  /* 0x0000000800b07947 */ /* 0x000fea0003800000 */
.L_x_11735:
        /* <DEDUP_REMOVED lines=13> */
.L_x_11748:
[----:B------:R-:W-:Y:S01]  /*4350*/  FMUL.FTZ R4, R4, 1 ;  /* 0x3f80000004047820 */ /* 0x000fe20000410000 */
[----:B------:R-:W-:Y:S01]  /*4360*/  CS2R R6, SRZ ;  /* 0x0000000000067805 */ /* 0x000fe2000001ff00 */
[----:B------:R-:W-:-:S04]  /*4370*/  IMAD.MOV.U32 R25, RZ, RZ, R26 ;  /* 0x000000ffff197224 */ /* 0x000fc800078e001a */
[----:B------:R-:W0:Y:S02]  /*4380*/  F2F.F64.F32 R4, R4 ;  /* 0x0000000400047310 */ /* 0x000e240000201800 */
[----:B0-----:R0:W-:Y:S01]  /*4390*/  STG.E.128 desc[UR36][R8.64], R4 ;  /* 0x0000000408007986 */ /* 0x0011e2000c101d24 */
[----:B------:R-:W-:Y:S05]  /*43a0*/  BRA `(.L_x_11734) ;  /* 0x0000000800647947 */ /* 0x000fea0003800000 */
.L_x_11747:
        /* <DEDUP_REMOVED lines=18> */
.L_x_11752:
[----:B------:R-:W-:Y:S05]  /*44d0*/  BSYNC.RECONVERGENT B0 ;  /* 0x0000000000007941 */ /* 0x000fea0003800200 */
.L_x_11751:
[----:B------:R-:W-:Y:S01]  /*44e0*/  LOP3.LUT R5, R0, 0x80, R5, 0xf8, !PT ;  /* 0x0000008000057812 */ /* 0x000fe200078ef805 */
[----:B------:R-:W-:-:S04]  /*44f0*/  IMAD.MOV.U32 R25, RZ, RZ, R26 ;  /* 0x000000ffff197224 */ /* 0x000fc800078e001a */
[----:B------:R0:W-:Y:S01]  /*4500*/  STG.E.U8 desc[UR36][R8.64], R5 ;  /* 0x0000000508007986 */ /* 0x0001e2000c101124 */
[----:B------:R-:W-:Y:S05]  /*4510*/  BRA `(.L_x_11734) ;  /* 0x0000000800087947 */ /* 0x000fea0003800000 */
.L_x_11750:
        /* <DEDUP_REMOVED lines=14> */
.L_x_11754:
[----:B------:R-:W-:Y:S05]  /*4600*/  BSYNC.RECONVERGENT B0 ;  /* 0x0000000000007941 */ /* 0x000fea0003800200 */
.L_x_11753:
[----:B------:R-:W-:Y:S01]  /*4610*/  LOP3.LUT R3, R0, 0x80, R7, 0xf8, !PT ;  /* 0x0000008000037812 */ /* 0x000fe200078ef807 */
[----:B------:R-:W-:-:S04]  /*4620*/  IMAD.MOV.U32 R25, RZ, RZ, R26 ;  /* 0x000000ffff197224 */ /* 0x000fc800078e001a */
[----:B------:R0:W-:Y:S01]  /*4630*/  STG.E.U8 desc[UR36][R8.64], R3 ;  /* 0x0000000308007986 */ /* 0x0001e2000c101124 */
[----:B------:R-:W-:Y:S05]  /*4640*/  BRA `(.L_x_11734) ;  /* 0x0000000400bc7947 */ /* 0x000fea0003800000 */
.L_x_11749:
[----:B------:R-:W-:Y:S01]  /*4650*/  F2FP.BF16.F32.PACK_AB R4, RZ, R4 ;  /* 0x00000004ff04723e */ /* 0x000fe200000010ff */
[----:B------:R-:W-:-:S04]  /*4660*/  IMAD.MOV.U32 R25, RZ, RZ, R26 ;  /* 0x000000ffff197224 */ /* 0x000fc800078e001a */
[----:B------:R0:W-:Y:S01]  /*4670*/  STG.E.U16 desc[UR36][R8.64], R4 ;  /* 0x0000000408007986 */ /* 0x0001e2000c101524 */
[----:B------:R-:W-:Y:S05]  /*4680*/  BRA `(.L_x_11734) ;  /* 0x0000000400ac7947 */ /* 0x000fea0003800000 */
.L_x_11746:
        /* <DEDUP_REMOVED lines=12> */
.L_x_11757:
        /* <DEDUP_REMOVED lines=12> */
.L_x_11760:
[----:B------:R-:W-:-:S04]  /*4810*/  SHF.R.U32.HI R0, RZ, 0x14, R4 ;  /* 0x00000014ff007819 */ /* 0x000fc80000011604 */
[----:B------:R-:W-:-:S04]  /*4820*/  LOP3.LUT R3, R0, 0x1, RZ, 0xc0, !PT ;  /* 0x0000000100037812 */ /* 0x000fc800078ec0ff */
[----:B------:R-:W-:-:S04]  /*4830*/  IADD3 R0, PT, PT, R4, 0x487ffff, R3 ;  /* 0x0487ffff04007810 */ /* 0x000fc80007ffe003 */
[----:B------:R-:W-:-:S04]  /*4840*/  SHF.R.U32.HI R0, RZ, 0x14, R0 ;  /* 0x00000014ff007819 */ /* 0x000fc80000011600 */
[----:B------:R-:W-:-:S07]  /*4850*/  LOP3.LUT R3, R0, 0xff, RZ, 0xc0, !PT ;  /* 0x000000ff00037812 */ /* 0x000fce00078ec0ff */
.L_x_11761:
[----:B------:R-:W-:-:S04]  /*4860*/  SHF.R.U32.HI R4, RZ, 0x18, R4 ;  /* 0x00000018ff047819 */ /* 0x000fc80000011604 */
[----:B------:R-:W-:-:S04]  /*4870*/  LOP3.LUT R3, R3, 0x80, R4, 0xf8, !PT ;  /* 0x0000008003037812 */ /* 0x000fc800078ef804 */
[----:B------:R-:W-:-:S07]  /*4880*/  PRMT R0, R3, 0x7610, R0 ;  /* 0x0000761003007816 */ /* 0x000fce0000000000 */
.L_x_11759:
[----:B------:R-:W-:Y:S05]  /*4890*/  BSYNC.RECONVERGENT B0 ;  /* 0x0000000000007941 */ /* 0x000fea0003800200 */
.L_x_11758:
[----:B------:R1:W-:Y:S01]  /*48a0*/  STG.E.U8 desc[UR36][R8.64], R0 ;  /* 0x0000000008007986 */ /* 0x0003e2000c101124 */
[----:B------:R-:W-:Y:S01]  /*48b0*/  IMAD.MOV.U32 R25, RZ, RZ, R26 ;  /* 0x000000ffff197224 */ /* 0x000fe200078e001a */
[----:B------:R-:W-:Y:S06]  /*48c0*/  BRA `(.L_x_11734) ;  /* 0x00000004001c7947 */ /* 0x000fec0003800000 */
.L_x_11756:
        /* <DEDUP_REMOVED lines=12> */
.L_x_11764:
[----:B------:R-:W-:-:S04]  /*4990*/  SHF.R.U32.HI R0, RZ, 0x15, R4 ;  /* 0x00000015ff007819 */ /* 0x000fc80000011604 */
[----:B------:R-:W-:-:S04]  /*49a0*/  LOP3.LUT R3, R0, 0x1, RZ, 0xc0, !PT ;  /* 0x0000000100037812 */ /* 0x000fc800078ec0ff */
[----:B------:R-:W-:-:S04]  /*49b0*/  IADD3 R0, PT, PT, R4, 0x88fffff, R3 ;  /* 0x088fffff04007810 */ /* 0x000fc80007ffe003 */
[----:B------:R-:W-:-:S04]  /*49c0*/  SHF.R.U32.HI R0, RZ, 0x15, R0 ;  /* 0x00000015ff007819 */ /* 0x000fc80000011600 */
[----:B------:R-:W-:-:S07]  /*49d0*/  LOP3.LUT R3, R0, 0xff, RZ, 0xc0, !PT ;  /* 0x000000ff00037812 */ /* 0x000fce00078ec0ff */
.L_x_11765:
[----:B------:R-:W-:-:S04]  /*49e0*/  SHF.R.U32.HI R4, RZ, 0x18, R4 ;  /* 0x00000018ff047819 */ /* 0x000fc80000011604 */
[----:B------:R-:W-:-:S04]  /*49f0*/  LOP3.LUT R3, R3, 0x80, R4, 0xf8, !PT ;  /* 0x0000008003037812 */ /* 0x000fc800078ef804 */
[----:B------:R-:W-:-:S07]  /*4a00*/  PRMT R0, R3, 0x7610, R0 ;  /* 0x0000761003007816 */ /* 0x000fce0000000000 */
.L_x_11763:
[----:B------:R-:W-:Y:S05]  /*4a10*/  BSYNC.RECONVERGENT B0 ;  /* 0x0000000000007941 */ /* 0x000fea0003800200 */
.L_x_11762:
[----:B------:R2:W-:Y:S01]  /*4a20*/  STG.E.U8 desc[UR36][R8.64], R0 ;  /* 0x0000000008007986 */ /* 0x0005e2000c101124 */
[----:B------:R-:W-:Y:S01]  /*4a30*/  IMAD.MOV.U32 R25, RZ, RZ, R26 ;  /* 0x000000ffff197224 */ /* 0x000fe200078e001a */
[----:B------:R-:W-:Y:S06]  /*4a40*/  BRA `(.L_x_11734) ;  /* 0x0000000000bc7947 */ /* 0x000fec0003800000 */
.L_x_11755:
[----:B------:R-:W-:-:S13]  /*4a50*/  ISETP.NE.AND P0, PT, R0, 0x1c, PT ;  /* 0x0000001c0000780c */ /* 0x000fda0003f05270 */
[----:B------:R-:W-:Y:S05]  /*4a60*/  @!P0 BRA `(.L_x_11766) ;  /* 0x0000000000a88947 */ /* 0x000fea0003800000 */
[----:B------:R-:W-:-:S13]  /*4a70*/  ISETP.NE.AND P0, PT, R0, 0x1d, PT ;  /* 0x0000001d0000780c */ /* 0x000fda0003f05270 */
[----:B------:R-:W-:Y:S05]  /*4a80*/  @!P0 BRA `(.L_x_11767) ;  /* 0x0000000000908947 */ /* 0x000fea0003800000 */
[----:B------:R-:W-:-:S13]  /*4a90*/  ISETP.NE.AND P0, PT, R0, 0x2c, PT ;  /* 0x0000002c0000780c */ /* 0x000fda0003f05270 */
[----:B------:R-:W-:Y:S05]  /*4aa0*/  @!P0 BRA `(.L_x_11768) ;  /* 0x0000000000488947 */ /* 0x000fea0003800000 */
.L_x_11739:
        /* <DEDUP_REMOVED lines=16> */
.L_x_11769:
[----:B------:R-:W-:Y:S01]  /*4bb0*/  IMAD.MOV.U32 R25, RZ, RZ, R26 ;  /* 0x000000ffff197224 */ /* 0x000fe200078e001a */
[----:B------:R-:W-:Y:S06]  /*4bc0*/  BRA `(.L_x_11734) ;  /* 0x00000000005c7947 */ /* 0x000fec0003800000 */
.L_x_11768:
        /* <DEDUP_REMOVED lines=16> */
.L_x_11767:
[----:B------:R-:W0:Y:S01]  /*4cd0*/  F2I.U64.TRUNC R4, R4 ;  /* 0x0000000400047311 */ /* 0x000e22000020d800 */
[----:B------:R-:W-:Y:S01]  /*4ce0*/  IMAD.MOV.U32 R25, RZ, RZ, R26 ;  /* 0x000000ffff197224 */ /* 0x000fe200078e001a */
[----:B0-----:R0:W-:Y:S01]  /*4cf0*/  STG.E.64 desc[UR36][R8.64], R4 ;  /* 0x0000000408007986 */ /* 0x0011e2000c101b24 */
[----:B------:R-:W-:Y:S05]  /*4d00*/  BRA `(.L_x_11734) ;  /* 0x00000000000c7947 */ /* 0x000fea0003800000 */
.L_x_11766:
[----:B------:R-:W0:Y:S01]  /*4d10*/  F2I.FTZ.U32.TRUNC.NTZ R3, R4 ;  /* 0x0000000400037305 */ /* 0x000e22000021f000 */
[----:B------:R-:W-:Y:S01]  /*4d20*/  IMAD.MOV.U32 R25, RZ, RZ, R26 ;  /* 0x000000ffff197224 */ /* 0x000fe200078e001a */
[----:B0-----:R3:W-:Y:S06]  /*4d30*/  STG.E desc[UR36][R8.64], R3 ;  /* 0x0000000308007986 */ /* 0x0017ec000c101924 */
.L_x_11734:
[----:B------:R-:W-:Y:S05]  /*4d40*/  BSYNC.RECONVERGENT B6 ;  /* 0x0000000000067941 */ /* 0x000fea0003800200 */
.L_x_11733:
        /* <DEDUP_REMOVED lines=24> */
.L_x_11775:
[----:B------:R-:W0:Y:S02]  /*4ed0*/  F2I.S64.TRUNC R18, R18 ;  /* 0x0000001200127311 */ /* 0x000e24000020d900 */
[----:B0-----:R-:W-:-:S05]  /*4ee0*/  IMAD.MOV.U32 R3, RZ, RZ, R18 ;  /* 0x000000ffff037224 */ /* 0x001fca00078e0012 */
[----:B------:R0:W-:Y:S01]  /*4ef0*/  STG.E.U8 desc[UR36][R8.64], R3 ;  /* 0x0000000308007986 */ /* 0x0001e2000c101124 */
[----:B------:R-:W-:Y:S05]  /*4f00*/  BRA `(.L_x_11777) ;  /* 0x0000000c00287947 */ /* 0x000fea0003800000 */
.L_x_11774:
        /* <DEDUP_REMOVED lines=9> */
.L_x_11779:
[----:B------:R-:W0:Y:S02]  /*4fa0*/  F2I.FTZ.TRUNC.NTZ R3, R18 ;  /* 0x0000001200037305 */ /* 0x000e24000021f100 */
[----:B0-----:R0:W-:Y:S01]  /*4fb0*/  STG.E desc[UR36][R8.64], R3 ;  /* 0x0000000308007986 */ /* 0x0011e2000c101924 */
[----:B------:R-:W-:Y:S05]  /*4fc0*/  BRA `(.L_x_11777) ;  /* 0x0000000800f87947 */ /* 0x000fea0003800000 */
.L_x_11778:
[----:B------:R-:W0:Y:S02]  /*4fd0*/  F2I.FTZ.TRUNC.NTZ R3, R18 ;  /* 0x0000001200037305 */ /* 0x000e24000021f100 */
[----:B0-----:R0:W-:Y:S01]  /*4fe0*/  STG.E.U16 desc[UR36][R8.64], R3 ;  /* 0x0000000308007986 */ /* 0x0011e2000c101524 */
[----:B------:R-:W-:Y:S05]  /*4ff0*/  BRA `(.L_x_11777) ;  /* 0x0000000800ec7947 */ /* 0x000fea0003800000 */
.L_x_11773:
        /* <DEDUP_REMOVED lines=8> */
.L_x_11781:
[----:B------:R-:W-:-:S05]  /*5080*/  F2FP.F16.F32.PACK_AB R18, RZ, R18 ;  /* 0x00000012ff12723e */ /* 0x000fca00000000ff */
[----:B------:R0:W-:Y:S01]  /*5090*/  STG.E.U16 desc[UR36][R8.64], R18 ;  /* 0x0000001208007986 */ /* 0x0001e2000c101524 */
[----:B------:R-:W-:Y:S05]  /*50a0*/  BRA `(.L_x_11777) ;  /* 0x0000000800c07947 */ /* 0x000fea0003800000 */
.L_x_11780:
        /* <DEDUP_REMOVED lines=9> */
.L_x_11783:
[----:B------:R-:W-:-:S04]  /*5140*/  F2FP.F16.F32.PACK_AB R3, RZ, R18 ;  /* 0x00000012ff03723e */ /* 0x000fc800000000ff */
[----:B------:R-:W-:-:S05]  /*5150*/  PRMT R3, R3, 0x5410, RZ ;  /* 0x0000541003037816 */ /* 0x000fca00000000ff */
[----:B------:R0:W-:Y:S01]  /*5160*/  STG.E desc[UR36][R8.64], R3 ;  /* 0x0000000308007986 */ /* 0x0001e2000c101924 */
[----:B------:R-:W-:Y:S05]  /*5170*/  BRA `(.L_x_11777) ;  /* 0x00000008008c7947 */ /* 0x000fea0003800000 */
.L_x_11782:
[----:B------:R-:W-:-:S06]  /*5180*/  FMUL.FTZ R4, R18, 1 ;  /* 0x3f80000012047820 */ /* 0x000fcc0000410000 */
[----:B------:R-:W0:Y:S02]  /*5190*/  F2F.F64.F32 R4, R4 ;  /* 0x0000000400047310 */ /* 0x000e240000201800 */
[----:B0-----:R0:W-:Y:S01]  /*51a0*/  STG.E.64 desc[UR36][R8.64], R4 ;  /* 0x0000000408007986 */ /* 0x0011e2000c101b24 */
[----:B------:R-:W-:Y:S05]  /*51b0*/  BRA `(.L_x_11777) ;  /* 0x00000008007c7947 */ /* 0x000fea0003800000 */
.L_x_11772:
        /* <DEDUP_REMOVED lines=13> */
.L_x_11787:
        /* <DEDUP_REMOVED lines=16> */
.L_x_11790:
[----:B------:R-:W-:-:S04]  /*5390*/  SHF.R.U32.HI R18, RZ, 0x18, R18 ;  /* 0x00000018ff127819 */ /* 0x000fc80000011612 */
[----:B------:R-:W-:-:S04]  /*53a0*/  LOP3.LUT R3, R3, 0x80, R18, 0xf8, !PT ;  /* 0x0000008003037812 */ /* 0x000fc800078ef812 */
[----:B------:R-:W-:-:S07]  /*53b0*/  PRMT R4, R3, 0x7610, R4 ;  /* 0x0000761003047816 */ /* 0x000fce0000000004 */
.L_x_11789:
[----:B------:R-:W-:Y:S05]  /*53c0*/  BSYNC.RECONVERGENT B0 ;  /* 0x0000000000007941 */ /* 0x000fea0003800200 */
.L_x_11788:
[----:B------:R0:W-:Y:S01]  /*53d0*/  STG.E.U8 desc[UR36][R8.64], R4 ;  /* 0x0000000408007986 */ /* 0x0001e2000c101124 */
[----:B------:R-:W-:Y:S05]  /*53e0*/  BRA `(.L_x_11777) ;  /* 0x0000000400f07947 */ /* 0x000fea0003800000 */
.L_x_11786:
        /* <DEDUP_REMOVED lines=16> */
.L_x_11793:
[----:B------:R-:W-:-:S04]  /*54f0*/  SHF.R.U32.HI R18, RZ, 0x18, R18 ;  /* 0x00000018ff127819 */ /* 0x000fc80000011612 */
[----:B------:R-:W-:-:S04]  /*5500*/  LOP3.LUT R3, R3, 0x80, R18, 0xf8, !PT ;  /* 0x0000008003037812 */ /* 0x000fc800078ef812 */
[----:B------:R-:W-:-:S07]  /*5510*/  PRMT R4, R3, 0x7610, R4 ;  /* 0x0000761003047816 */ /* 0x000fce0000000004 */
.L_x_11792:
[----:B------:R-:W-:Y:S05]  /*5520*/  BSYNC.RECONVERGENT B0 ;  /* 0x0000000000007941 */ /* 0x000fea0003800200 */
.L_x_11791:
[----:B------:R0:W-:Y:S01]  /*5530*/  STG.E.U8 desc[UR36][R8.64], R4 ;  /* 0x0000000408007986 */ /* 0x0001e2000c101124 */
[----:B------:R-:W-:Y:S05]  /*5540*/  BRA `(.L_x_11777) ;  /* 0x0000000400987947 */ /* 0x000fea0003800000 */
.L_x_11785:
        /* <DEDUP_REMOVED lines=21> */
.L_x_11795:
[----:B------:R-:W0:Y:S02]  /*56a0*/  F2I.U64.TRUNC R18, R18 ;  /* 0x0000001200127311 */ /* 0x000e24000020d800 */
[----:B0-----:R0:W-:Y:S01]  /*56b0*/  STG.E.64 desc[UR36][R8.64], R18 ;  /* 0x0000001208007986 */ /* 0x0011e2000c101b24 */
[----:B------:R-:W-:Y:S05]  /*56c0*/  BRA `(.L_x_11777) ;  /* 0x0000000400387947 */ /* 0x000fea0003800000 */
.L_x_11794:
[----:B------:R-:W0:Y:S02]  /*56d0*/  F2I.FTZ.U32.TRUNC.NTZ R3, R18 ;  /* 0x0000001200037305 */ /* 0x000e24000021f000 */
[----:B0-----:R0:W-:Y:S01]  /*56e0*/  STG.E desc[UR36][R8.64], R3 ;  /* 0x0000000308007986 */ /* 0x0011e2000c101924 */
[----:B------:R-:W-:Y:S05]  /*56f0*/  BRA `(.L_x_11777) ;  /* 0x00000004002c7947 */ /* 0x000fea0003800000 */
.L_x_11784:
        /* <DEDUP_REMOVED lines=10> */
.L_x_11797:
[----:B------:R-:W-:Y:S01]  /*57a0*/  FMUL.FTZ R4, R18, 1 ;  /* 0x3f80000012047820 */ /* 0x000fe20000410000 */
[----:B------:R-:W-:-:S05]  /*57b0*/  CS2R R6, SRZ ;  /* 0x0000000000067805 */ /* 0x000fca000001ff00 */
[----:B------:R-:W0:Y:S02]  /*57c0*/  F2F.F64.F32 R4, R4 ;  /* 0x0000000400047310 */ /* 0x000e240000201800 */
[----:B0-----:R4:W-:Y:S01]  /*57d0*/  STG.E.128 desc[UR36][R8.64], R4 ;  /* 0x0000000408007986 */ /* 0x0019e2000c101d24 */
[----:B------:R-:W-:Y:S05]  /*57e0*/  BRA `(.L_x_11777) ;  /* 0x0000000000f07947 */ /* 0x000fea0003800000 */
.L_x_11796:
[----:B------:R-:W-:-:S13]  /*57f0*/  ISETP.NE.AND P0, PT, R0, 0xf, PT ;  /* 0x0000000f0000780c */ /* 0x000fda0003f05270 */
[----:B------:R-:W-:Y:S05]  /*5800*/  @!P0 BRA `(.L_x_11798) ;  /* 0x0000000000e08947 */ /* 0x000fea0003800000 */
[----:B------:R-:W-:-:S13]  /*5810*/  ISETP.NE.AND P0, PT, R0, 0x17, PT ;  /* 0x000000170000780c */ /* 0x000fda0003f05270 */
[----:B------:R-:W-:Y:S05]  /*5820*/  @!P0 BRA `(.L_x_11799) ;  /* 0x00000000008c8947 */ /* 0x000fea0003800000 */
[----:B------:R-:W-:-:S13]  /*5830*/  ISETP.NE.AND P0, PT, R0, 0x18, PT ;  /* 0x000000180000780c */ /* 0x000fda0003f05270 */
[----:B------:R-:W-:Y:S05]  /*5840*/  @!P0 BRA `(.L_x_11800) ;  /* 0x0000000000448947 */ /* 0x000fea0003800000 */
.L_x_11776:
        /* <DEDUP_REMOVED lines=16> */
.L_x_11801:
[----:B------:R-:W-:Y:S05]  /*5950*/  BRA `(.L_x_11777) ;  /* 0x0000000000947947 */ /* 0x000fea0003800000 */
.L_x_11800:
        /* <DEDUP_REMOVED lines=12> */
.L_x_11803:
[----:B------:R-:W-:Y:S05]  /*5a20*/  BSYNC.RECONVERGENT B0 ;  /* 0x0000000000007941 */ /* 0x000fea0003800200 */
.L_x_11802:
[----:B------:R-:W-:-:S05]  /*5a30*/  LOP3.LUT R3, R0, 0x80, R5, 0xf8, !PT ;  /* 0x0000008000037812 */ /* 0x000fca00078ef805 */
[----:B------:R1:W-:Y:S01]  /*5a40*/  STG.E.U8 desc[UR36][R8.64], R3 ;  /* 0x0000000308007986 */ /* 0x0003e2000c101124 */
[----:B------:R-:W-:Y:S05]  /*5a50*/  BRA `(.L_x_11777) ;  /* 0x0000000000547947 */ /* 0x000fea0003800000 */
.L_x_11799:
        /* <DEDUP_REMOVED lines=11> */
.L_x_11805:
[----:B------:R-:W-:Y:S01]  /*5b10*/  IMAD.MOV.U32 R0, RZ, RZ, 0x7f ;  /* 0x0000007fff007424 */ /* 0x000fe200078e00ff */
[----:B------:R-:W-:-:S04]  /*5b20*/  ISETP.GT.U32.AND P0, PT, R4, 0x7f800000, PT ;  /* 0x7f8000000400780c */ /* 0x000fc80003f04070 */
[----:B------:R-:W-:-:S09]  /*5b30*/  SEL R0, R0, 0x7c, P0 ;  /* 0x0000007c00007807 */ /* 0x000fd20000000000 */
.L_x_11806:
[----:B------:R-:W-:Y:S05]  /*5b40*/  BSYNC.RECONVERGENT B0 ;  /* 0x0000000000007941 */ /* 0x000fea0003800200 */
.L_x_11804:
[----:B------:R-:W-:-:S04]  /*5b50*/  SHF.R.U32.HI R3, RZ, 0x18, R18 ;  /* 0x00000018ff037819 */ /* 0x000fc80000011612 */
[----:B------:R-:W-:-:S05]  /*5b60*/  LOP3.LUT R3, R0, 0x80, R3, 0xf8, !PT ;  /* 0x0000008000037812 */ /* 0x000fca00078ef803 */
[----:B------:R2:W-:Y:S01]  /*5b70*/  STG.E.U8 desc[UR36][R8.64], R3 ;  /* 0x0000000308007986 */ /* 0x0005e2000c101124 */
[----:B------:R-:W-:Y:S05]  /*5b80*/  BRA `(.L_x_11777) ;  /* 0x0000000000087947 */ /* 0x000fea0003800000 */
.L_x_11798:
[----:B------:R-:W-:-:S05]  /*5b90*/  F2FP.BF16.F32.PACK_AB R18, RZ, R18 ;  /* 0x00000012ff12723e */ /* 0x000fca00000010ff */
[----:B------:R0:W-:Y:S02]  /*5ba0*/  STG.E.U16 desc[UR36][R8.64], R18 ;  /* 0x0000001208007986 */ /* 0x0001e4000c101524 */
.L_x_11777:
        /* <DEDUP_REMOVED lines=24> */
.L_x_11810:
[----:B------:R-:W0:Y:S02]  /*5d30*/  F2I.S64.TRUNC R22, R22 ;  /* 0x0000001600167311 */ /* 0x000e24000020d900 */
[----:B0-----:R-:W-:-:S05]  /*5d40*/  IMAD.MOV.U32 R3, RZ, RZ, R22 ;  /* 0x000000ffff037224 */ /* 0x001fca00078e0016 */
[----:B------:R0:W-:Y:S01]  /*5d50*/  STG.E.U8 desc[UR36][R8.64], R3 ;  /* 0x0000000308007986 */ /* 0x0001e2000c101124 */
[----:B------:R-:W-:Y:S05]  /*5d60*/  BRA `(.L_x_11812) ;  /* 0x0000000c00287947 */ /* 0x000fea0003800000 */
.L_x_11809:
        /* <DEDUP_REMOVED lines=9> */
.L_x_11814:
[----:B------:R-:W0:Y:S02]  /*5e00*/  F2I.FTZ.TRUNC.NTZ R3, R22 ;  /* 0x0000001600037305 */ /* 0x000e24000021f100 */
[----:B0-----:R0:W-:Y:S01]  /*5e10*/  STG.E desc[UR36][R8.64], R3 ;  /* 0x0000000308007986 */ /* 0x0011e2000c101924 */
[----:B------:R-:W-:Y:S05]  /*5e20*/  BRA `(.L_x_11812) ;  /* 0x0000000800f87947 */ /* 0x000fea0003800000 */
.L_x_11813:
[----:B------:R-:W0:Y:S02]  /*5e30*/  F2I.FTZ.TRUNC.NTZ R3, R22 ;  /* 0x0000001600037305 */ /* 0x000e24000021f100 */
[----:B0-----:R0:W-:Y:S01]  /*5e40*/  STG.E.U16 desc[UR36][R8.64], R3 ;  /* 0x0000000308007986 */ /* 0x0011e2000c101524 */
[----:B------:R-:W-:Y:S05]  /*5e50*/  BRA `(.L_x_11812) ;  /* 0x0000000800ec7947 */ /* 0x000fea0003800000 */
.L_x_11808:
        /* <DEDUP_REMOVED lines=8> */
.L_x_11816:
[----:B------:R-:W-:-:S05]  /*5ee0*/  F2FP.F16.F32.PACK_AB R22, RZ, R22 ;  /* 0x00000016ff16723e */ /* 0x000fca00000000ff */
[----:B------:R0:W-:Y:S01]  /*5ef0*/  STG.E.U16 desc[UR36][R8.64], R22 ;  /* 0x0000001608007986 */ /* 0x0001e2000c101524 */
[----:B------:R-:W-:Y:S05]  /*5f00*/  BRA `(.L_x_11812) ;  /* 0x0000000800c07947 */ /* 0x000fea0003800000 */
.L_x_11815:
        /* <DEDUP_REMOVED lines=9> */
.L_x_11818:
[----:B------:R-:W-:-:S04]  /*5fa0*/  F2FP.F16.F32.PACK_AB R3, RZ, R22 ;  /* 0x00000016ff03723e */ /* 0x000fc800000000ff */
[----:B------:R-:W-:-:S05]  /*5fb0*/  PRMT R3, R3, 0x5410, RZ ;  /* 0x0000541003037816 */ /* 0x000fca00000000ff */
[----:B------:R0:W-:Y:S01]  /*5fc0*/  STG.E desc[UR36][R8.64], R3 ;  /* 0x0000000308007986 */ /* 0x0001e2000c101924 */
[----:B------:R-:W-:Y:S05]  /*5fd0*/  BRA `(.L_x_11812) ;  /* 0x00000008008c7947 */ /* 0x000fea0003800000 */
.L_x_11817:
[----:B------:R-:W-:-:S06]  /*5fe0*/  FMUL.FTZ R4, R22, 1 ;  /* 0x3f80000016047820 */ /* 0x000fcc0000410000 */
[----:B------:R-:W0:Y:S02]  /*5ff0*/  F2F.F64.F32 R4, R4 ;  /* 0x0000000400047310 */ /* 0x000e240000201800 */
[----:B0-----:R0:W-:Y:S01]  /*6000*/  STG.E.64 desc[UR36][R8.64], R4 ;  /* 0x0000000408007986 */ /* 0x0011e2000c101b24 */
[----:B------:R-:W-:Y:S05]  /*6010*/  BRA `(.L_x_11812) ;  /* 0x00000008007c7947 */ /* 0x000fea0003800000 */
.L_x_11807:
        /* <DEDUP_REMOVED lines=13> */
.L_x_11822:
        /* <DEDUP_REMOVED lines=16> */
.L_x_11825:
[----:B------:R-:W-:-:S04]  /*61f0*/  SHF.R.U32.HI R22, RZ, 0x18, R22 ;  /* 0x00000018ff167819 */ /* 0x000fc80000011616 */
[----:B------:R-:W-:-:S04]  /*6200*/  LOP3.LUT R3, R3, 0x80, R22, 0xf8, !PT ;  /* 0x0000008003037812 */ /* 0x000fc800078ef816 */
[----:B------:R-:W-:-:S07]  /*6210*/  PRMT R4, R3, 0x7610, R4 ;  /* 0x0000761003047816 */ /* 0x000fce0000000004 */
.L_x_11824:
[----:B------:R-:W-:Y:S05]  /*6220*/  BSYNC.RECONVERGENT B0 ;  /* 0x0000000000007941 */ /* 0x000fea0003800200 */
.L_x_11823:
[----:B------:R0:W-:Y:S01]  /*6230*/  STG.E.U8 desc[UR36][R8.64], R4 ;  /* 0x0000000408007986 */ /* 0x0001e2000c101124 */
[----:B------:R-:W-:Y:S05]  /*6240*/  BRA `(.L_x_11812) ;  /* 0x0000000400f07947 */ /* 0x000fea0003800000 */
.L_x_11821:
        /* <DEDUP_REMOVED lines=16> */
.L_x_11828:
[----:B------:R-:W-:-:S04]  /*6350*/  SHF.R.U32.HI R22, RZ, 0x18, R22 ;  /* 0x00000018ff167819 */ /* 0x000fc80000011616 */
[----:B------:R-:W-:-:S04]  /*6360*/  LOP3.LUT R3, R3, 0x80, R22, 0xf8, !PT ;  /* 0x0000008003037812 */ /* 0x000fc800078ef816 */
[----:B------:R-:W-:-:S07]  /*6370*/  PRMT R4, R3, 0x7610, R4 ;  /* 0x0000761003047816 */ /* 0x000fce0000000004 */
.L_x_11827:
[----:B------:R-:W-:Y:S05]  /*6380*/  BSYNC.RECONVERGENT B0 ;  /* 0x0000000000007941 */ /* 0x000fea0003800200 */
.L_x_11826:
[----:B------:R0:W-:Y:S01]  /*6390*/  STG.E.U8 desc[UR36][R8.64], R4 ;  /* 0x0000000408007986 */ /* 0x0001e2000c101124 */
[----:B------:R-:W-:Y:S05]  /*63a0*/  BRA `(.L_x_11812) ;  /* 0x0000000400987947 */ /* 0x000fea0003800000 */
.L_x_11820:
        /* <DEDUP_REMOVED lines=21> */
.L_x_11830:
[----:B------:R-:W0:Y:S02]  /*6500*/  F2I.U64.TRUNC R22, R22 ;  /* 0x0000001600167311 */ /* 0x000e24000020d800 */
[----:B0-----:R0:W-:Y:S01]  /*6510*/  STG.E.64 desc[UR36][R8.64], R22 ;  /* 0x0000001608007986 */ /* 0x0011e2000c101b24 */
[----:B------:R-:W-:Y:S05]  /*6520*/  BRA `(.L_x_11812) ;  /* 0x0000000400387947 */ /* 0x000fea0003800000 */
.L_x_11829:
[----:B------:R-:W0:Y:S02]  /*6530*/  F2I.FTZ.U32.TRUNC.NTZ R3, R22 ;  /* 0x0000001600037305 */ /* 0x000e24000021f000 */
[----:B0-----:R0:W-:Y:S01]  /*6540*/  STG.E desc[UR36][R8.64], R3 ;  /* 0x0000000308007986 */ /* 0x0011e2000c101924 */
[----:B------:R-:W-:Y:S05]  /*6550*/  BRA `(.L_x_11812) ;  /* 0x00000004002c7947 */ /* 0x000fea0003800000 */
.L_x_11819:
        /* <DEDUP_REMOVED lines=10> */
.L_x_11832:
[----:B------:R-:W-:Y:S01]  /*6600*/  FMUL.FTZ R4, R22, 1 ;  /* 0x3f80000016047820 */ /* 0x000fe20000410000 */
[----:B------:R-:W-:-:S05]  /*6610*/  CS2R R6, SRZ ;  /* 0x0000000000067805 */ /* 0x000fca000001ff00 */
[----:B------:R-:W0:Y:S02]  /*6620*/  F2F.F64.F32 R4, R4 ;  /* 0x0000000400047310 */ /* 0x000e240000201800 */
[----:B0-----:R0:W-:Y:S01]  /*6630*/  STG.E.128 desc[UR36][R8.64], R4 ;  /* 0x0000000408007986 */ /* 0x0011e2000c101d24 */
[----:B------:R-:W-:Y:S05]  /*6640*/  BRA `(.L_x_11812) ;  /* 0x0000000000f07947 */ /* 0x000fea0003800000 */
.L_x_11831:
[----:B------:R-:W-:-:S13]  /*6650*/  ISETP.NE.AND P0, PT, R0, 0xf, PT ;  /* 0x0000000f0000780c */ /* 0x000fda0003f05270 */
[----:B------:R-:W-:Y:S05]  /*6660*/  @!P0 BRA `(.L_x_11833) ;  /* 0x0000000000e08947 */ /* 0x000fea0003800000 */
[----:B------:R-:W-:-:S13]  /*6670*/  ISETP.NE.AND P0, PT, R0, 0x17, PT ;  /* 0x000000170000780c */ /* 0x000fda0003f05270 */
[----:B------:R-:W-:Y:S05]  /*6680*/  @!P0 BRA `(.L_x_11834) ;  /* 0x00000000008c8947 */ /* 0x000fea0003800000 */
[----:B------:R-:W-:-:S13]  /*6690*/  ISETP.NE.AND P0, PT, R0, 0x18, PT ;  /* 0x000000180000780c */ /* 0x000fda0003f05270 */
[----:B------:R-:W-:Y:S05]  /*66a0*/  @!P0 BRA `(.L_x_11835) ;  /* 0x0000000000448947 */ /* 0x000fea0003800000 */
.L_x_11811:
        /* <DEDUP_REMOVED lines=16> */
.L_x_11836:
[----:B------:R-:W-:Y:S05]  /*67b0*/  BRA `(.L_x_11812) ;  /* 0x0000000000947947 */ /* 0x000fea0003800000 */
.L_x_11835:
        /* <DEDUP_REMOVED lines=12> */
.L_x_11838:
[----:B------:R-:W-:Y:S05]  /*6880*/  BSYNC.RECONVERGENT B0 ;  /* 0x0000000000007941 */ /* 0x000fea0003800200 */
.L_x_11837:
[----:B------:R-:W-:-:S05]  /*6890*/  LOP3.LUT R3, R0, 0x80, R5, 0xf8, !PT ;  /* 0x0000008000037812 */ /* 0x000fca00078ef805 */
[----:B------:R3:W-:Y:S01]  /*68a0*/  STG.E.U8 desc[UR36][R8.64], R3 ;  /* 0x0000000308007986 */ /* 0x0007e2000c101124 */
[----:B------:R-:W-:Y:S05]  /*68b0*/  BRA `(.L_x_11812) ;  /* 0x0000000000547947 */ /* 0x000fea0003800000 */
.L_x_11834:
        /* <DEDUP_REMOVED lines=11> */
.L_x_11840:
[----:B------:R-:W-:Y:S01]  /*6970*/  IMAD.MOV.U32 R0, RZ, RZ, 0x7f ;  /* 0x0000007fff007424 */ /* 0x000fe200078e00ff */
[----:B------:R-:W-:-:S04]  /*6980*/  ISETP.GT.U32.AND P0, PT, R4, 0x7f800000, PT ;  /* 0x7f8000000400780c */ /* 0x000fc80003f04070 */
[----:B------:R-:W-:-:S09]  /*6990*/  SEL R0, R0, 0x7c, P0 ;  /* 0x0000007c00007807 */ /* 0x000fd20000000000 */
.L_x_11841:
[----:B------:R-:W-:Y:S05]  /*69a0*/  BSYNC.RECONVERGENT B0 ;  /* 0x0000000000007941 */ /* 0x000fea0003800200 */
.L_x_11839:
[----:B------:R-:W-:-:S04]  /*69b0*/  SHF.R.U32.HI R3, RZ, 0x18, R22 ;  /* 0x00000018ff037819 */ /* 0x000fc80000011616 */
[----:B------:R-:W-:-:S05]  /*69c0*/  LOP3.LUT R3, R0, 0x80, R3, 0xf8, !PT ;  /* 0x0000008000037812 */ /* 0x000fca00078ef803 */
[----:B------:R2:W-:Y:S01]  /*69d0*/  STG.E.U8 desc[UR36][R8.64], R3 ;  /* 0x0000000308007986 */ /* 0x0005e2000c101124 */
[----:B------:R-:W-:Y:S05]  /*69e0*/  BRA `(.L_x_11812) ;  /* 0x0000000000087947 */ /* 0x000fea0003800000 */
.L_x_11833:
[----:B------:R-:W-:-:S05]  /*69f0*/  F2FP.BF16.F32.PACK_AB R22, RZ, R22 ;  /* 0x00000016ff16723e */ /* 0x000fca00000010ff */
[----:B------:R4:W-:Y:S02]  /*6a00*/  STG.E.U16 desc[UR36][R8.64], R22 ;  /* 0x0000001608007986 */ /* 0x0009e4000c101524 */
.L_x_11812:
[----:B------:R-:W-:-:S07]  /*6a10*/  VIADD R25, R25, 0x80 ;  /* 0x0000008019197836 */ /* 0x000fce0000000000 */
.L_x_11771:
[----:B------:R-:W-:Y:S05]  /*6a20*/  BSYNC.RECONVERGENT B6 ;  /* 0x0000000000067941 */ /* 0x000fea0003800200 */
.L_x_11770:
[----:B------:R-:W-:-:S13]  /*6a30*/  ISETP.GE.AND P0, PT, R25, R17, PT ;  /* 0x000000111900720c */ /* 0x000fda0003f06270 */
[----:B------:R-:W-:Y:S05]  /*6a40*/  @P0 EXIT ;  /* 0x000000000000094d */ /* 0x000fea0003800000 */
[----:B0---4-:R-:W0:Y:S01]  /*6a50*/  LDC.64 R4, c[0x0][0x390] ;  /* 0x0000e400ff047b82 */ /* 0x011e220000000a00 */
[----:B------:R-:W3:Y:S01]  /*6a60*/  LDCU UR4, c[0x0][0x3b0] ;  /* 0x00007600ff0477ac */ /* 0x000ee20008000800 */
[----:B-12---:R-:W-:Y:S01]  /*6a70*/  PRMT R0, R16, 0x9910, RZ ;  /* 0x0000991010007816 */ /* 0x006fe200000000ff */
[----:B------:R-:W-:-:S03]  /*6a80*/  IMAD R2, R2, 0x200, R25 ;  /* 0x0000020002027824 */ /* 0x000fc600078e0219 */
[----:B------:R-:W-:Y:S01]  /*6a90*/  ISETP.GT.AND P1, PT, R0, 0x9, PT ;  /* 0x000000090000780c */ /* 0x000fe20003f24270 */
[----:B---3--:R-:W-:-:S05]  /*6aa0*/  IMAD R3, R2, UR4, RZ ;  /* 0x0000000402037c24 */ /* 0x008fca000f8e02ff */
        /* <DEDUP_REMOVED lines=14> */
.L_x_11845:
[----:B------:R-:W0:Y:S02]  /*6b90*/  F2I.S64.TRUNC R24, R24 ;  /* 0x0000001800187311 */ /* 0x000e24000020d900 */
[----:B0-----:R-:W-:-:S05]  /*6ba0*/  IMAD.MOV.U32 R5, RZ, RZ, R24 ;  /* 0x000000ffff057224 */ /* 0x001fca00078e0018 */
[----:B------:R-:W-:Y:S01]  /*6bb0*/  STG.E.U8 desc[UR36][R2.64], R5 ;  /* 0x0000000502007986 */ /* 0x000fe2000c101124 */
[----:B------:R-:W-:Y:S05]  /*6bc0*/  EXIT ;  /* 0x000000000000794d */ /* 0x000fea0003800000 */
.L_x_11844:
        /* <DEDUP_REMOVED lines=9> */
.L_x_11848:
[----:B------:R-:W0:Y:S02]  /*6c60*/  F2I.FTZ.TRUNC.NTZ R5, R24 ;  /* 0x0000001800057305 */ /* 0x000e24000021f100 */
[----:B0-----:R-:W-:Y:S01]  /*6c70*/  STG.E desc[UR36][R2.64], R5 ;  /* 0x0000000502007986 */ /* 0x001fe2000c101924 */
[----:B------:R-:W-:Y:S05]  /*6c80*/  EXIT ;  /* 0x000000000000794d */ /* 0x000fea0003800000 */
.L_x_11847:
[----:B------:R-:W0:Y:S02]  /*6c90*/  F2I.FTZ.TRUNC.NTZ R5, R24 ;  /* 0x0000001800057305 */ /* 0x000e24000021f100 */
[----:B0-----:R-:W-:Y:S01]  /*6ca0*/  STG.E.U16 desc[UR36][R2.64], R5 ;  /* 0x0000000502007986 */ /* 0x001fe2000c101524 */
[----:B------:R-:W-:Y:S05]  /*6cb0*/  EXIT ;  /* 0x000000000000794d */ /* 0x000fea0003800000 */
.L_x_11843:
        /* <DEDUP_REMOVED lines=8> */
.L_x_11850:
[----:B------:R-:W-:-:S05]  /*6d40*/  F2FP.F16.F32.PACK_AB R24, RZ, R24 ;  /* 0x00000018ff18723e */ /* 0x000fca00000000ff */
[----:B------:R-:W-:Y:S01]  /*6d50*/  STG.E.U16 desc[UR36][R2.64], R24 ;  /* 0x0000001802007986 */ /* 0x000fe2000c101524 */
[----:B------:R-:W-:Y:S05]  /*6d60*/  EXIT ;  /* 0x000000000000794d */ /* 0x000fea0003800000 */
.L_x_11849:
        /* <DEDUP_REMOVED lines=9> */
.L_x_11852:
[----:B------:R-:W-:-:S04]  /*6e00*/  F2FP.F16.F32.PACK_AB R5, RZ, R24 ;  /* 0x00000018ff05723e */ /* 0x000fc800000000ff */
[----:B------:R-:W-:-:S05]  /*6e10*/  PRMT R5, R5, 0x5410, RZ ;  /* 0x0000541005057816 */ /* 0x000fca00000000ff */
[----:B------:R-:W-:Y:S01]  /*6e20*/  STG.E desc[UR36][R2.64], R5 ;  /* 0x0000000502007986 */ /* 0x000fe2000c101924 */
[----:B------:R-:W-:Y:S05]  /*6e30*/  EXIT ;  /* 0x000000000000794d */ /* 0x000fea0003800000 */
.L_x_11851:
[----:B------:R-:W-:-:S06]  /*6e40*/  FMUL.FTZ R4, R24, 1 ;  /* 0x3f80000018047820 */ /* 0x000fcc0000410000 */
[----:B------:R-:W0:Y:S02]  /*6e50*/  F2F.F64.F32 R4, R4 ;  /* 0x0000000400047310 */ /* 0x000e240000201800 */
[----:B0-----:R-:W-:Y:S01]  /*6e60*/  STG.E.64 desc[UR36][R2.64], R4 ;  /* 0x0000000402007986 */ /* 0x001fe2000c101b24 */
[----:B------:R-:W-:Y:S05]  /*6e70*/  EXIT ;  /* 0x000000000000794d */ /* 0x000fea0003800000 */
.L_x_11842:
        /* <DEDUP_REMOVED lines=13> */
.L_x_11856:
        /* <DEDUP_REMOVED lines=16> */
.L_x_11859:
[----:B------:R-:W-:-:S04]  /*7050*/  SHF.R.U32.HI R24, RZ, 0x18, R24 ;  /* 0x00000018ff187819 */ /* 0x000fc80000011618 */
[----:B------:R-:W-:-:S04]  /*7060*/  LOP3.LUT R5, R5, 0x80, R24, 0xf8, !PT ;  /* 0x0000008005057812 */ /* 0x000fc800078ef818 */
[----:B------:R-:W-:-:S07]  /*7070*/  PRMT R0, R5, 0x7610, R0 ;  /* 0x0000761005007816 */ /* 0x000fce0000000000 */
.L_x_11858:
[----:B------:R-:W-:Y:S05]  /*7080*/  BSYNC.RECONVERGENT B0 ;  /* 0x0000000000007941 */ /* 0x000fea0003800200 */
.L_x_11857:
[----:B------:R-:W-:Y:S01]  /*7090*/  STG.E.U8 desc[UR36][R2.64], R0 ;  /* 0x0000000002007986 */ /* 0x000fe2000c101124 */
[----:B------:R-:W-:Y:S05]  /*70a0*/  EXIT ;  /* 0x000000000000794d */ /* 0x000fea0003800000 */
.L_x_11855:
        /* <DEDUP_REMOVED lines=16> */
.L_x_11862:
[----:B------:R-:W-:-:S04]  /*71b0*/  SHF.R.U32.HI R24, RZ, 0x18, R24 ;  /* 0x00000018ff187819 */ /* 0x000fc80000011618 */
[----:B------:R-:W-:-:S04]  /*71c0*/  LOP3.LUT R5, R5, 0x80, R24, 0xf8, !PT ;  /* 0x0000008005057812 */ /* 0x000fc800078ef818 */
[----:B------:R-:W-:-:S07]  /*71d0*/  PRMT R0, R5, 0x7610, R0 ;  /* 0x0000761005007816 */ /* 0x000fce0000000000 */
.L_x_11861:
[----:B------:R-:W-:Y:S05]  /*71e0*/  BSYNC.RECONVERGENT B0 ;  /* 0x0000000000007941 */ /* 0x000fea0003800200 */
.L_x_11860:
[----:B------:R-:W-:Y:S01]  /*71f0*/  STG.E.U8 desc[UR36][R2.64], R0 ;  /* 0x0000000002007986 */ /* 0x000fe2000c101124 */
[----:B------:R-:W-:Y:S05]  /*7200*/  EXIT ;  /* 0x000000000000794d */ /* 0x000fea0003800000 */
.L_x_11854:
        /* <DEDUP_REMOVED lines=21> */
.L_x_11864:
[----:B------:R-:W0:Y:S02]  /*7360*/  F2I.U64.TRUNC R24, R24 ;  /* 0x0000001800187311 */ /* 0x000e24000020d800 */
[----:B0-----:R-:W-:Y:S01]  /*7370*/  STG.E.64 desc[UR36][R2.64], R24 ;  /* 0x0000001802007986 */ /* 0x001fe2000c101b24 */
[----:B------:R-:W-:Y:S05]  /*7380*/  EXIT ;  /* 0x000000000000794d */ /* 0x000fea0003800000 */
.L_x_11863:
[----:B------:R-:W0:Y:S02]  /*7390*/  F2I.FTZ.U32.TRUNC.NTZ R5, R24 ;  /* 0x0000001800057305 */ /* 0x000e24000021f000 */
[----:B0-----:R-:W-:Y:S01]  /*73a0*/  STG.E desc[UR36][R2.64], R5 ;  /* 0x0000000502007986 */ /* 0x001fe2000c101924 */
[----:B------:R-:W-:Y:S05]  /*73b0*/  EXIT ;  /* 0x000000000000794d */ /* 0x000fea0003800000 */
.L_x_11853:
        /* <DEDUP_REMOVED lines=10> */
.L_x_11866:
[----:B------:R-:W-:Y:S01]  /*7460*/  FMUL.FTZ R4, R24, 1 ;  /* 0x3f80000018047820 */ /* 0x000fe20000410000 */
[----:B------:R-:W-:-:S05]  /*7470*/  CS2R R6, SRZ ;  /* 0x0000000000067805 */ /* 0x000fca000001ff00 */
[----:B------:R-:W0:Y:S02]  /*7480*/  F2F.F64.F32 R4, R4 ;  /* 0x0000000400047310 */ /* 0x000e240000201800 */
[----:B0-----:R-:W-:Y:S01]  /*7490*/  STG.E.128 desc[UR36][R2.64], R4 ;  /* 0x0000000402007986 */ /* 0x001fe2000c101d24 */
[----:B------:R-:W-:Y:S05]  /*74a0*/  EXIT ;  /* 0x000000000000794d */ /* 0x000fea0003800000 */
.L_x_11865:
[----:B------:R-:W-:-:S13]  /*74b0*/  ISETP.NE.AND P0, PT, R0, 0xf, PT ;  /* 0x0000000f0000780c */ /* 0x000fda0003f05270 */
[----:B------:R-:W-:Y:S05]  /*74c0*/  @!P0 BRA `(.L_x_11867) ;  /* 0x0000000000e08947 */ /* 0x000fea0003800000 */
[----:B------:R-:W-:-:S13]  /*74d0*/  ISETP.NE.AND P0, PT, R0, 0x17, PT ;  /* 0x000000170000780c */ /* 0x000fda0003f05270 */
[----:B------:R-:W-:Y:S05]  /*74e0*/  @!P0 BRA `(.L_x_11868) ;  /* 0x00000000008c8947 */ /* 0x000fea0003800000 */
[----:B------:R-:W-:-:S13]  /*74f0*/  ISETP.NE.AND P0, PT, R0, 0x18, PT ;  /* 0x000000180000780c */ /* 0x000fda0003f05270 */
[----:B------:R-:W-:Y:S05]  /*7500*/  @!P0 BRA `(.L_x_11869) ;  /* 0x0000000000448947 */ /* 0x000fea0003800000 */
.L_x_11846:
        /* <DEDUP_REMOVED lines=16> */
.L_x_11870:
[----:B------:R-:W-:Y:S05]  /*7610*/  EXIT ;  /* 0x000000000000794d */ /* 0x000fea0003800000 */
.L_x_11869:
        /* <DEDUP_REMOVED lines=12> */
.L_x_11872:
[----:B------:R-:W-:Y:S05]  /*76e0*/  BSYNC.RECONVERGENT B0 ;  /* 0x0000000000007941 */ /* 0x000fea0003800200 */
.L_x_11871:
[----:B------:R-:W-:-:S05]  /*76f0*/  LOP3.LUT R5, R0, 0x80, R7, 0xf8, !PT ;  /* 0x0000008000057812 */ /* 0x000fca00078ef807 */
[----:B------:R-:W-:Y:S01]  /*7700*/  STG.E.U8 desc[UR36][R2.64], R5 ;  /* 0x0000000502007986 */ /* 0x000fe2000c101124 */
[----:B------:R-:W-:Y:S05]  /*7710*/  EXIT ;  /* 0x000000000000794d */ /* 0x000fea0003800000 */
.L_x_11868:
        /* <DEDUP_REMOVED lines=11> */
.L_x_11874:
[----:B------:R-:W-:Y:S01]  /*77d0*/  IMAD.MOV.U32 R0, RZ, RZ, 0x7f ;  /* 0x0000007fff007424 */ /* 0x000fe200078e00ff */
[----:B------:R-:W-:-:S04]  /*77e0*/  ISETP.GT.U32.AND P0, PT, R4, 0x7f800000, PT ;  /* 0x7f8000000400780c */ /* 0x000fc80003f04070 */
[----:B------:R-:W-:-:S09]  /*77f0*/  SEL R0, R0, 0x7c, P0 ;  /* 0x0000007c00007807 */ /* 0x000fd20000000000 */
.L_x_11875:
[----:B------:R-:W-:Y:S05]  /*7800*/  BSYNC.RECONVERGENT B0 ;  /* 0x0000000000007941 */ /* 0x000fea0003800200 */
.L_x_11873:
[----:B------:R-:W-:-:S04]  /*7810*/  SHF.R.U32.HI R5, RZ, 0x18, R24 ;  /* 0x00000018ff057819 */ /* 0x000fc80000011618 */
[----:B------:R-:W-:-:S05]  /*7820*/  LOP3.LUT R5, R0, 0x80, R5, 0xf8, !PT ;  /* 0x0000008000057812 */ /* 0x000fca00078ef805 */
[----:B------:R-:W-:Y:S01]  /*7830*/  STG.E.U8 desc[UR36][R2.64], R5 ;  /* 0x0000000502007986 */ /* 0x000fe2000c101124 */
[----:B------:R-:W-:Y:S05]  /*7840*/  EXIT ;  /* 0x000000000000794d */ /* 0x000fea0003800000 */
.L_x_11867:
[----:B------:R-:W-:-:S05]  /*7850*/  F2FP.BF16.F32.PACK_AB R24, RZ, R24 ;  /* 0x00000018ff18723e */ /* 0x000fca00000010ff */
[----:B------:R-:W-:Y:S01]  /*7860*/  STG.E.U16 desc[UR36][R2.64], R24 ;  /* 0x0000001802007986 */ /* 0x000fe2000c101524 */
[----:B------:R-:W-:Y:S05]  /*7870*/  EXIT ;  /* 0x000000000000794d */ /* 0x000fea0003800000 */
.L_x_11876:
        /* <DEDUP_REMOVED lines=16> */
.L_x_18336:


//--------------------- .text._ZN2at6native18elementwise_kernelILi128ELi2EZNS0_22gpu_kernel_impl_nocastINS0_13BUnaryFunctorIfffNS0_15binary_internal10DivFunctorIfEEEEEEvRNS_18TensorIteratorBaseERKT_EUliE_EEviT1_ --------------------------
	.section	.text._ZN2at6native18elementwise_kernelILi128ELi2EZNS0_22gpu_kernel_impl_nocastINS0_13BUnaryFunctorIfffNS0_15binary_internal10DivFunctorIfEEEEEEvRNS_18TensorIteratorBaseERKT_EUliE_EEviT1_,"ax",@progbits
	.align	128
        .global         _ZN2at6native18elementwise_kernelILi128ELi2EZNS0_22gpu_kernel_impl_nocastINS0_13BUnaryFunctorIfffNS0_15binary_internal10DivFunctorIfEEEEEEvRNS_18TensorIteratorBaseERKT_EUliE_EEviT1_
        .type           _ZN2at6native18elementwise_kernelILi128ELi2EZNS0_22gpu_kernel_impl_nocastINS0_13BUnaryFunctorIfffNS0_15binary_internal10DivFunctorIfEEEEEEvRNS_18TensorIteratorBaseERKT_EUliE_EEviT1_,@function
        .size           _ZN2at6native18elementwise_kernelILi128ELi2EZNS0_22gpu_kernel_impl_nocastINS0_13BUnaryFunctorIfffNS0_15binary_internal10DivFunctorIfEEEEEEvRNS_18TensorIteratorBaseERKT_EUliE_EEviT1_,(.L_x_18337 - _ZN2at6native18elementwise_kernelILi128ELi2EZNS0_22gpu_kernel_impl_nocastINS0_13BUnaryFunctorIfffNS0_15binary_internal10DivFunctorIfEEEEEEvRNS_18TensorIteratorBaseERKT_EUliE_EEviT1_)
        .other          _ZN2at6native18elementwise_kernelILi128ELi2EZNS0_22gpu_kernel_impl_nocastINS0_13BUnaryFunctorIfffNS0_15binary_internal10DivFunctorIfEEEEEEvRNS_18TensorIteratorBaseERKT_EUliE_EEviT1_,@"STO_CUDA_ENTRY STV_DEFAULT"
_ZN2at6native18elementwise_kernelILi128ELi2EZNS0_22gpu_kernel_impl_nocastINS0_13BUnaryFunctorIfffNS0_15binary_internal10DivFunctorIfEEEEEEvRNS_18TensorIteratorBaseERKT_EUliE_EEviT1_:
.text._ZN2at6native18elementwise_kernelILi128ELi2EZNS0_22gpu_kernel_impl_nocastINS0_13BUnaryFunctorIfffNS0_15binary_internal10DivFunctorIfEEEEEEvRNS_18TensorIteratorBaseERKT_EUliE_EEviT1_:
        /* <DEDUP_REMOVED lines=13> */
[----:B------:R-:W0:Y:S01]  /*00d0*/  LDC.64 R4, c[0x0][0x588] ;  /* 0x00016200ff047b82 */ /* 0x000e220000000a00 */
[----:B------:R-:W1:Y:S01]  /*00e0*/  LDCU UR5, c[0x0][0x594] ;  /* 0x0000b280ff0577ac */ /* 0x000e620008000800 */
[----:B0-----:R-:W2:Y:S06]  /*00f0*/  LDG.E R4, desc[UR6][R4.64] ;  /* 0x0000000604047981 */ /* 0x001eac000c1e1900 */
[----:B------:R-:W0:Y:S01]  /*0100*/  LDC.64 R6, c[0x0][0x580] ;  /* 0x00016000ff067b82 */ /* 0x000e220000000a00 */
[----:B-1----:R-:W2:Y:S01]  /*0110*/  MUFU.RCP R9, UR5 ;  /* 0x0000000500097d08 */ /* 0x002ea20008001000 */
[----:B------:R-:W-:Y:S01]  /*0120*/  IADD3 R3, PT, PT, R3, 0x80, RZ ;  /* 0x0000008003037810 */ /* 0x000fe20007ffe0ff */
[----:B--2---:R-:W-:-:S05]  /*0130*/  FMUL.FTZ R9, R4, R9 ;  /* 0x0000000904097220 */ /* 0x004fca0000410000 */
[----:B0-----:R0:W-:Y:S02]  /*0140*/  STG.E desc[UR6][R6.64], R9 ;  /* 0x0000000906007986 */ /* 0x0011e4000c101906 */
.L_x_11879:
[----:B------:R-:W-:Y:S05]  /*0150*/  BSYNC.RECONVERGENT B0 ;  /* 0x0000000000007941 */ /* 0x000fea0003800200 */
.L_x_11878:
[----:B------:R-:W-:-:S13]  /*0160*/  ISETP.GE.AND P0, PT, R3, UR4, PT ;  /* 0x0000000403007c0c */ /* 0x000fda000bf06270 */
[----:B------:R-:W-:Y:S05]  /*0170*/  @P0 EXIT ;  /* 0x000000000000094d */ /* 0x000fea0003800000 */
[----:B------:R-:W1:Y:S01]  /*0180*/  LDC.64 R2, c[0x0][0x588] ;  /* 0x00016200ff027b82 */ /* 0x000e620000000a00 */
[----:B------:R-:W0:Y:S01]  /*0190*/  LDCU UR4, c[0x0][0x594] ;  /* 0x0000b280ff0477ac */ /* 0x000e220008000800 */
[----:B-1----:R-:W2:Y:S06]  /*01a0*/  LDG.E R2, desc[UR6][R2.64] ;  /* 0x0000000602027981 */ /* 0x002eac000c1e1900 */
[----:B------:R-:W1:Y:S01]  /*01b0*/  LDC.64 R4, c[0x0][0x580] ;  /* 0x00016000ff047b82 */ /* 0x000e620000000a00 */
[----:B0-----:R-:W2:Y:S02]  /*01c0*/  MUFU.RCP R7, UR4 ;  /* 0x0000000400077d08 */ /* 0x001ea40008001000 */
[----:B--2---:R-:W-:-:S05]  /*01d0*/  FMUL.FTZ R7, R2, R7 ;  /* 0x0000000702077220 */ /* 0x004fca0000410000 */
[----:B-1----:R-:W-:Y:S01]  /*01e0*/  STG.E desc[UR6][R4.64], R7 ;  /* 0x0000000704007986 */ /* 0x002fe2000c101906 */
[----:B------:R-:W-:Y:S05]  /*01f0*/  EXIT ;  /* 0x000000000000794d */ /* 0x000fea0003800000 */
.L_x_11877:
        /* <DEDUP_REMOVED lines=305> */
.L_x_11882:
[----:B------:R-:W0:Y:S01]  /*1510*/  LDCU.128 UR8, c[0x0][0x580] ;  /* 0x0000b000ff0877ac */ /* 0x000e220008000c00 */
[----:B------:R-:W1:Y:S01]  /*1520*/  LDCU UR5, c[0x0][0x594] ;  /* 0x0000b280ff0577ac */ /* 0x000e620008000800 */
[----:B0-----:R-:W-:-:S05]  /*1530*/  IADD3 R6, P0, PT, R4, UR10, RZ ;  /* 0x0000000a04067c10 */ /* 0x001fca000ff1e0ff */
[----:B------:R-:W-:-:S05]  /*1540*/  IMAD.X R7, RZ, RZ, UR11, P0 ;  /* 0x0000000bff077e24 */ /* 0x000fca00080e06ff */
[----:B------:R-:W2:Y:S01]  /*1550*/  LDG.E R6, desc[UR6][R6.64] ;  /* 0x0000000606067981 */ /* 0x000ea2000c1e1900 */
[----:B-1----:R-:W2:Y:S01]  /*1560*/  MUFU.RCP R9, UR5 ;  /* 0x0000000500097d08 */ /* 0x002ea20008001000 */
[----:B------:R-:W-:Y:S02]  /*1570*/  IADD3 R4, P0, PT, R5, UR8, RZ ;  /* 0x0000000805047c10 */ /* 0x000fe4000ff1e0ff */
[----:B------:R-:W-:Y:S02]  /*1580*/  IADD3 R3, PT, PT, R3, 0x80, RZ ;  /* 0x0000008003037810 */ /* 0x000fe40007ffe0ff */
[----:B------:R-:W-:Y:S01]  /*1590*/  IADD3.X R5, PT, PT, RZ, UR9, RZ, P0, !PT ;  /* 0x00000009ff057c10 */ /* 0x000fe200087fe4ff */
[----:B--2---:R-:W-:-:S05]  /*15a0*/  FMUL.FTZ R9, R6, R9 ;  /* 0x0000000906097220 */ /* 0x004fca0000410000 */
[----:B------:R0:W-:Y:S03]  /*15b0*/  STG.E desc[UR6][R4.64], R9 ;  /* 0x0000000904007986 */ /* 0x0001e6000c101906 */
.L_x_11881:
[----:B------:R-:W-:Y:S05]  /*15c0*/  BSYNC.RECONVERGENT B0 ;  /* 0x0000000000007941 */ /* 0x000fea0003800200 */
.L_x_11880:
[----:B------:R-:W-:-:S13]  /*15d0*/  ISETP.GE.AND P0, PT, R3, UR4, PT ;  /* 0x0000000403007c0c */ /* 0x000fda000bf06270 */
[----:B------:R-:W-:Y:S05]  /*15e0*/  @P0 EXIT ;  /* 0x000000000000094d */ /* 0x000fea0003800000 */
        /* <DEDUP_REMOVED lines=298> */
.L_x_11883:
[----:B------:R-:W0:Y:S01]  /*2890*/  LDCU.128 UR8, c[0x0][0x580] ;  /* 0x0000b000ff0877ac */ /* 0x000e220008000c00 */
[----:B------:R-:W1:Y:S01]  /*28a0*/  LDCU UR4, c[0x0][0x594] ;  /* 0x0000b280ff0477ac */ /* 0x000e620008000800 */
[----:B0-----:R-:W-:-:S04]  /*28b0*/  IADD3 R4, P0, PT, R2, UR10, RZ ;  /* 0x0000000a02047c10 */ /* 0x001fc8000ff1e0ff */
[----:B------:R-:W-:-:S05]  /*28c0*/  IADD3.X R5, PT, PT, RZ, UR11, RZ, P0, !PT ;  /* 0x0000000bff057c10 */ /* 0x000fca00087fe4ff */
[----:B------:R-:W2:Y:S01]  /*28d0*/  LDG.E R4, desc[UR6][R4.64] ;  /* 0x0000000604047981 */ /* 0x000ea2000c1e1900 */
[----:B-1----:R-:W2:Y:S01]  /*28e0*/  MUFU.RCP R7, UR4 ;  /* 0x0000000400077d08 */ /* 0x002ea20008001000 */
[----:B------:R-:W-:-:S04]  /*28f0*/  IADD3 R2, P0, PT, R3, UR8, RZ ;  /* 0x0000000803027c10 */ /* 0x000fc8000ff1e0ff */
[----:B------:R-:W-:Y:S01]  /*2900*/  IADD3.X R3, PT, PT, RZ, UR9, RZ, P0, !PT ;  /* 0x00000009ff037c10 */ /* 0x000fe200087fe4ff */
[----:B--2---:R-:W-:-:S05]  /*2910*/  FMUL.FTZ R7, R4, R7 ;  /* 0x0000000704077220 */ /* 0x004fca0000410000 */
[----:B------:R-:W-:Y:S01]  /*2920*/  STG.E desc[UR6][R2.64], R7 ;  /* 0x0000000702007986 */ /* 0x000fe2000c101906 */
[----:B------:R-:W-:Y:S05]  /*2930*/  EXIT ;  /* 0x000000000000794d */ /* 0x000fea0003800000 */
.L_x_11884:
        /* <DEDUP_REMOVED lines=12> */
.L_x_18337:


//--------------------- .text._ZN2at6native27unrolled_elementwise_kernelINS0_13BUnaryFunctorIfffNS0_15binary_internal10DivFunctorIfEEEESt5arrayIPcLm2EELi4E23TrivialOffsetCalculatorILi1EjESB_NS0_6memory15LoadWithoutCastENSC_16StoreWithoutCastEEEviT_T0_T2_T3_T4_T5_ --------------------------
	.section	.text._ZN2at6native27unrolled_elementwise_kernelINS0_13BUnaryFunctorIfffNS0_15binary_internal10DivFunctorIfEEEESt5arrayIPcLm2EELi4E23TrivialOffsetCalculatorILi1EjESB_NS0_6memory15LoadWithoutCastENSC_16StoreWithoutCastEEEviT_T0_T2_T3_T4_T5_,"ax",@progbits
	.align	128
        .global         _ZN2at6native27unrolled_elementwise_kernelINS0_13BUnaryFunctorIfffNS0_15binary_internal10DivFunctorIfEEEESt5arrayIPcLm2EELi4E23TrivialOffsetCalculatorILi1EjESB_NS0_6memory15LoadWithoutCastENSC_16StoreWithoutCastEEEviT_T0_T2_T3_T4_T5_
        .type           _ZN2at6native27unrolled_elementwise_kernelINS0_13BUnaryFunctorIfffNS0_15binary_internal10DivFunctorIfEEEESt5arrayIPcLm2EELi4E23TrivialOffsetCalculatorILi1EjESB_NS0_6memory15LoadWithoutCastENSC_16StoreWithoutCastEEEviT_T0_T2_T3_T4_T5_,@function
        .size           _ZN2at6native27unrolled_elementwise_kernelINS0_13BUnaryFunctorIfffNS0_15binary_internal10DivFunctorIfEEEESt5arrayIPcLm2EELi4E23TrivialOffsetCalculatorILi1EjESB_NS0_6memory15LoadWithoutCastENSC_16StoreWithoutCastEEEviT_T0_T2_T3_T4_T5_,(.L_x_18338 - _ZN2at6native27unrolled_elementwise_kernelINS0_13BUnaryFunctorIfffNS0_15binary_internal10DivFunctorIfEEEESt5arrayIPcLm2EELi4E23TrivialOffsetCalculatorILi1EjESB_NS0_6memory15LoadWithoutCastENSC_16StoreWithoutCastEEEviT_T0_T2_T3_T4_T5_)
        .other          _ZN2at6native27unrolled_elementwise_kernelINS0_13BUnaryFunctorIfffNS0_15binary_internal10DivFunctorIfEEEESt5arrayIPcLm2EELi4E23TrivialOffsetCalculatorILi1EjESB_NS0_6memory15LoadWithoutCastENSC_16StoreWithoutCastEEEviT_T0_T2_T3_T4_T5_,@"STO_CUDA_ENTRY STV_DEFAULT"
_ZN2at6native27unrolled_elementwise_kernelINS0_13BUnaryFunctorIfffNS0_15binary_internal10DivFunctorIfEEEESt5arrayIPcLm2EELi4E23TrivialOffsetCalculatorILi1EjESB_NS0_6memory15LoadWithoutCastENSC_16StoreWithoutCastEEEviT_T0_T2_T3_T4_T5_:
.text._ZN2at6native27unrolled_elementwise_kernelINS0_13BUnaryFunctorIfffNS0_15binary_internal10DivFunctorIfEEEESt5arrayIPcLm2EELi4E23TrivialOffsetCalculatorILi1EjESB_NS0_6memory15LoadWithoutCastENSC_16StoreWithoutCastEEEviT_T0_T2_T3_T4_T5_:
[----:B------:R-:W-:Y:S01]  /*0000*/  LDC R1, c[0x0][0x37c] ;  /* 0x0000df00ff017b82 */ /* 0x000fe20000000800 */
[----:B------:R-:W0:Y:S07]  /*0010*/  S2R R0, SR_CTAID.X ;  /* 0x0000000000007919 */ /* 0x000e2e0000002500 */
[----:B------:R-:W0:Y:S01]  /*0020*/  LDC R3, c[0x0][0x380] ;  /* 0x0000e000ff037b82 */ /* 0x000e220000000800 */
[----:B------:R-:W1:Y:S01]  /*0030*/  LDCU.64 UR4, c[0x0][0x358] ;  /* 0x00006b00ff0477ac */ /* 0x000e620008000a00 */
[----:B------:R-:W-:Y:S01]  /*0040*/  HFMA2 R12, -RZ, RZ, 0, 0 ;  /* 0x00000000ff0c7431 */ /* 0x000fe200000001ff */
        /* <DEDUP_REMOVED lines=12> */
[----:B0-----:R-:W-:-:S04]  /*0110*/  @!P0 IMAD.WIDE.U32 R14, R7, 0x4, R14 ;  /* 0x00000004070e8825 */ /* 0x001fc800078e000e */
[----:B------:R-:W-:Y:S01]  /*0120*/  IMAD.MOV.U32 R7, RZ, RZ, RZ ;  /* 0x000000ffff077224 */ /* 0x000fe200078e00ff */
[----:B-1----:R0:W3:Y:S07]  /*0130*/  @!P0 LDG.E R12, desc[UR4][R14.64] ;  /* 0x000000040e0c8981 */ /* 0x0020ee000c1e1900 */
[----:B------:R-:W1:Y:S01]  /*0140*/  @!P2 LDC.64 R10, c[0x0][0x398] ;  /* 0x0000e600ff0aab82 */ /* 0x000e620000000a00 */
[----:B------:R-:W-:Y:S02]  /*0150*/  @!P2 IMAD R19, R0, 0x200, R13 ;  /* 0x000002000013a824 */ /* 0x000fe400078e020d */
[----:B--2---:R-:W-:Y:S01]  /*0160*/  @!P1 IMAD.WIDE.U32 R16, R17, 0x4, R8 ;  /* 0x0000000411109825 */ /* 0x004fe200078e0008 */
[----:B------:R-:W-:-:S06]  /*0170*/  CS2R R8, SRZ ;  /* 0x0000000000087805 */ /* 0x000fcc000001ff00 */
[----:B------:R-:W2:Y:S01]  /*0180*/  @!P1 LDG.E R9, desc[UR4][R16.64] ;  /* 0x0000000410099981 */ /* 0x000ea2000c1e1900 */
[----:B-1----:R-:W-:-:S05]  /*0190*/  @!P2 IMAD.WIDE.U32 R10, R19, 0x4, R10 ;  /* 0x00000004130aa825 */ /* 0x002fca00078e000a */
[----:B------:R1:W4:Y:S01]  /*01a0*/  @!P2 LDG.E R7, desc[UR4][R10.64] ;  /* 0x000000040a07a981 */ /* 0x000322000c1e1900 */
[----:B------:R-:W-:-:S04]  /*01b0*/  @!P2 IADD3 R13, PT, PT, R13, 0x80, RZ ;  /* 0x000000800d0da810 */ /* 0x000fc80007ffe0ff */
[-C--:B------:R-:W-:Y:S02]  /*01c0*/  ISETP.GE.AND P0, PT, R13, R2.reuse, PT ;  /* 0x000000020d00720c */ /* 0x080fe40003f06270 */
[----:B------:R-:W-:-:S11]  /*01d0*/  ISETP.GE.AND P1, PT, R3, R2, PT ;  /* 0x000000020300720c */ /* 0x000fd60003f26270 */
[----:B------:R-:W1:Y:S01]  /*01e0*/  @!P0 LDC.64 R18, c[0x0][0x398] ;  /* 0x0000e600ff128b82 */ /* 0x000e620000000a00 */
[----:B------:R-:W-:-:S07]  /*01f0*/  @!P0 IMAD R13, R0, 0x200, R13 ;  /* 0x00000200000d8824 */ /* 0x000fce00078e020d */
[----:B0-----:R-:W0:Y:S01]  /*0200*/  @!P1 LDC R15, c[0x0][0x388] ;  /* 0x0000e200ff0f9b82 */ /* 0x001e220000000800 */
[C---:B------:R-:W-:Y:S01]  /*0210*/  VIADD R21, R3.reuse, 0x80 ;  /* 0x0000008003157836 */ /* 0x040fe20000000000 */
[----:B-1----:R-:W-:-:S04]  /*0220*/  IADD3 R11, PT, PT, R3, 0x180, RZ ;  /* 0x00000180030b7810 */ /* 0x002fc80007ffe0ff */
[----:B------:R-:W-:Y:S01]  /*0230*/  ISETP.GE.AND P2, PT, R21, R2, PT ;  /* 0x000000021500720c */ /* 0x000fe20003f46270 */
[----:B------:R-:W-:Y:S01]  /*0240*/  @!P0 IMAD.WIDE.U32 R18, R13, 0x4, R18 ;  /* 0x000000040d128825 */ /* 0x000fe200078e0012 */
[----:B------:R-:W-:-:S11]  /*0250*/  IADD3 R13, PT, PT, R3, 0x100, RZ ;  /* 0x00000100030d7810 */ /* 0x000fd60007ffe0ff */
[----:B------:R-:W1:Y:S01]  /*0260*/  @!P2 LDC R14, c[0x0][0x388] ;  /* 0x0000e200ff0eab82 */ /* 0x000e620000000800 */
[-C--:B------:R-:W-:Y:S01]  /*0270*/  ISETP.GE.AND P3, PT, R13, R2.reuse, PT ;  /* 0x000000020d00720c */ /* 0x080fe20003f66270 */
[----:B------:R1:W5:Y:S01]  /*0280*/  @!P0 LDG.E R8, desc[UR4][R18.64] ;  /* 0x0000000412088981 */ /* 0x000362000c1e1900 */
[----:B------:R-:W-:-:S05]  /*0290*/  ISETP.GE.AND P0, PT, R11, R2, PT ;  /* 0x000000020b00720c */ /* 0x000fca0003f06270 */
[----:B------:R-:W1:Y:S01]  /*02a0*/  @!P1 LDC.64 R10, c[0x0][0x390] ;  /* 0x0000e400ff0a9b82 */ /* 0x000e620000000a00 */
[----:B0-----:R-:W3:Y:S07]  /*02b0*/  @!P1 MUFU.RCP R15, R15 ;  /* 0x0000000f000f9308 */ /* 0x001eee0000001000 */
[----:B------:R-:W0:Y:S01]  /*02c0*/  @!P3 LDC R16, c[0x0][0x388] ;  /* 0x0000e200ff10bb82 */ /* 0x000e220000000800 */
[----:B------:R-:W-:Y:S01]  /*02d0*/  @!P1 IMAD R17, R0, 0x200, R3 ;  /* 0x0000020000119824 */ /* 0x000fe200078e0203 */
[----:B------:R-:W-:-:S06]  /*02e0*/  @!P1 MOV R3, R21 ;  /* 0x0000001500039202 */ /* 0x000fcc0000000f00 */
[----:B------:R-:W2:Y:S01]  /*02f0*/  @!P0 LDC R13, c[0x0][0x388] ;  /* 0x0000e200ff0d8b82 */ /* 0x000ea20000000800 */
[----:B-1----:R-:W2:Y:S01]  /*0300*/  @!P2 MUFU.RCP R14, R14 ;  /* 0x0000000e000ea308 */ /* 0x002ea20000001000 */
[----:B------:R-:W-:Y:S01]  /*0310*/  @!P1 IMAD.WIDE.U32 R10, R17, 0x4, R10 ;  /* 0x00000004110a9825 */ /* 0x000fe200078e000a */
[----:B------:R-:W-:-:S06]  /*0320*/  ISETP.GE.AND P4, PT, R3, R2, PT ;  /* 0x000000020300720c */ /* 0x000fcc0003f86270 */
[----:B0-----:R-:W4:Y:S01]  /*0330*/  @!P3 MUFU.RCP R16, R16 ;  /* 0x000000100010b308 */ /* 0x001f220000001000 */
[----:B------:R-:W-:Y:S01]  /*0340*/  BSSY.RECONVERGENT B0, `(.L_x_11885) ;  /* 0x0000010000007945 */ /* 0x000fe20003800200 */
[----:B---3--:R-:W-:-:S05]  /*0350*/  @!P1 FMUL.FTZ R4, R15, R12 ;  /* 0x0000000c0f049220 */ /* 0x008fca0000410000 */
[----:B------:R0:W-:Y:S01]  /*0360*/  @!P1 STG.E desc[UR4][R10.64], R4 ;  /* 0x000000040a009986 */ /* 0x0001e2000c101904 */
[----:B--2---:R-:W-:Y:S01]  /*0370*/  @!P2 FMUL.FTZ R6, R14, R9 ;  /* 0x000000090e06a220 */ /* 0x004fe20000410000 */
[----:B----4-:R-:W-:Y:S01]  /*0380*/  @!P3 FMUL.FTZ R5, R16, R7 ;  /* 0x000000071005b220 */ /* 0x010fe20000410000 */
[----:B0-----:R-:W-:Y:S06]  /*0390*/  @P4 BRA `(.L_x_11886) ;  /* 0x0000000000284947 */ /* 0x001fec0003800000 */
        /* <DEDUP_REMOVED lines=10> */
.L_x_11886:
[----:B------:R-:W-:Y:S05]  /*0440*/  BSYNC.RECONVERGENT B0 ;  /* 0x0000000000007941 */ /* 0x000fea0003800200 */
.L_x_11885:
[----:B------:R-:W-:-:S13]  /*0450*/  ISETP.GE.AND P1, PT, R3, R2, PT ;  /* 0x000000020300720c */ /* 0x000fda0003f26270 */
[----:B------:R-:W-:Y:S05]  /*0460*/  @P1 EXIT ;  /* 0x000000000000194d */ /* 0x000fea0003800000 */
[----:B0-----:R-:W0:Y:S01]  /*0470*/  LDC.64 R4, c[0x0][0x390] ;  /* 0x0000e400ff047b82 */ /* 0x001e220000000a00 */
[----:B------:R-:W1:Y:S01]  /*0480*/  @!P0 MUFU.RCP R13, R13 ;  /* 0x0000000d000d8308 */ /* 0x000e620000001000 */
[----:B------:R-:W-:Y:S01]  /*0490*/  LEA R3, R0, R3, 0x9 ;  /* 0x0000000300037211 */ /* 0x000fe200078e48ff */
[----:B-1---5:R-:W-:-:S04]  /*04a0*/  @!P0 FMUL.FTZ R7, R13, R8 ;  /* 0x000000080d078220 */ /* 0x022fc80000410000 */
[----:B0-----:R-:W-:-:S05]  /*04b0*/  IMAD.WIDE.U32 R2, R3, 0x4, R4 ;  /* 0x0000000403027825 */ /* 0x001fca00078e0004 */
[----:B------:R-:W-:Y:S01]  /*04c0*/  STG.E desc[UR4][R2.64], R7 ;  /* 0x0000000702007986 */ /* 0x000fe2000c101904 */
[----:B------:R-:W-:Y:S05]  /*04d0*/  EXIT ;  /* 0x000000000000794d */ /* 0x000fea0003800000 */
.L_x_11887:
        /* <DEDUP_REMOVED lines=10> */
.L_x_18338:


//--------------------- .text._ZN2at6native29vectorized_elementwise_kernelILi2ENS0_13BUnaryFunctorIfffNS0_15binary_internal10DivFunctorIfEEEESt5arrayIPcLm2EEEEviT0_T1_ --------------------------
	.section	.text._ZN2at6native29vectorized_elementwise_kernelILi2ENS0_13BUnaryFunctorIfffNS0_15binary_internal10DivFunctorIfEEEESt5arrayIPcLm2EEEEviT0_T1_,"ax",@progbits
	.align	128
        .global         _ZN2at6native29vectorized_elementwise_kernelILi2ENS0_13BUnaryFunctorIfffNS0_15binary_internal10DivFunctorIfEEEESt5arrayIPcLm2EEEEviT0_T1_
        .type           _ZN2at6native29vectorized_elementwise_kernelILi2ENS0_13BUnaryFunctorIfffNS0_15binary_internal10DivFunctorIfEEEESt5arrayIPcLm2EEEEviT0_T1_,@function
        .size           _ZN2at6native29vectorized_elementwise_kernelILi2ENS0_13BUnaryFunctorIfffNS0_15binary_internal10DivFunctorIfEEEESt5arrayIPcLm2EEEEviT0_T1_,(.L_x_18339 - _ZN2at6native29vectorized_elementwise_kernelILi2ENS0_13BUnaryFunctorIfffNS0_15binary_internal10DivFunctorIfEEEESt5arrayIPcLm2EEEEviT0_T1_)
        .other          _ZN2at6native29vectorized_elementwise_kernelILi2ENS0_13BUnaryFunctorIfffNS0_15binary_internal10DivFunctorIfEEEESt5arrayIPcLm2EEEEviT0_T1_,@"STO_CUDA_ENTRY STV_DEFAULT"
_ZN2at6native29vectorized_elementwise_kernelILi2ENS0_13BUnaryFunctorIfffNS0_15binary_internal10DivFunctorIfEEEESt5arrayIPcLm2EEEEviT0_T1_:
.text._ZN2at6native29vectorized_elementwise_kernelILi2ENS0_13BUnaryFunctorIfffNS0_15binary_internal10DivFunctorIfEEEESt5arrayIPcLm2EEEEviT0_T1_:
        /* <DEDUP_REMOVED lines=9> */
[----:B------:R-:W-:Y:S01]  /*0090*/  IMAD.MOV.U32 R27, RZ, RZ, RZ ;  /* 0x000000ffff1b7224 */ /* 0x000fe200078e00ff */
[----:B0-----:R-:W-:Y:S01]  /*00a0*/  ISETP.GE.U32.AND P4, PT, R19, R2, PT ;  /* 0x000000021300720c */ /* 0x001fe20003f86070 */
[----:B------:R-:W-:-:S12]  /*00b0*/  IMAD.MOV.U32 R3, RZ, RZ, R19 ;  /* 0x000000ffff037224 */ /* 0x000fd800078e0013 */
[----:B------:R-:W-:Y:S01]  /*00c0*/  @!P4 IADD3 R19, PT, PT, R3, 0x80, RZ ;  /* 0x000000800313c810 */ /* 0x000fe20007ffe0ff */
[----:B------:R-:W0:Y:S03]  /*00d0*/  @!P4 LDC.64 R20, c[0x0][0x398] ;  /* 0x0000e600ff14cb82 */ /* 0x000e260000000a00 */
[----:B------:R-:W-:-:S13]  /*00e0*/  ISETP.GE.U32.AND P0, PT, R19, R2, PT ;  /* 0x000000021300720c */ /* 0x000fda0003f06070 */
[----:B------:R-:W-:Y:S01]  /*00f0*/  @!P0 IMAD.IADD R26, R0, 0x1, R19 ;  /* 0x00000001001a8824 */ /* 0x000fe200078e0213 */
[----:B------:R-:W-:-:S04]  /*0100*/  @!P0 IADD3 R19, PT, PT, R19, 0x80, RZ ;  /* 0x0000008013138810 */ /* 0x000fc80007ffe0ff */
[----:B------:R-:W-:-:S13]  /*0110*/  ISETP.GE.U32.AND P5, PT, R19, R2, PT ;  /* 0x000000021300720c */ /* 0x000fda0003fa6070 */
[----:B------:R-:W-:Y:S01]  /*0120*/  @!P5 IMAD.IADD R11, R0, 0x1, R19 ;  /* 0x00000001000bd824 */ /* 0x000fe200078e0213 */
[----:B------:R-:W-:Y:S01]  /*0130*/  @!P5 IADD3 R19, PT, PT, R19, 0x80, RZ ;  /* 0x000000801313d810 */ /* 0x000fe20007ffe0ff */
[----:B------:R-:W1:Y:S03]  /*0140*/  @!P5 LDC.64 R28, c[0x0][0x398] ;  /* 0x0000e600ff1cdb82 */ /* 0x000e660000000a00 */
[----:B------:R-:W-:-:S13]  /*0150*/  ISETP.GE.U32.AND P1, PT, R19, R2, PT ;  /* 0x000000021300720c */ /* 0x000fda0003f26070 */
[----:B------:R-:W-:Y:S01]  /*0160*/  @!P1 IMAD.IADD R22, R0, 0x1, R19 ;  /* 0x0000000100169824 */ /* 0x000fe200078e0213 */
[----:B------:R-:W-:Y:S01]  /*0170*/  @!P1 IADD3 R19, PT, PT, R19, 0x80, RZ ;  /* 0x0000008013139810 */ /* 0x000fe20007ffe0ff */
[----:B------:R-:W2:Y:S03]  /*0180*/  @!P1 LDC.64 R12, c[0x0][0x398] ;  /* 0x0000e600ff0c9b82 */ /* 0x000ea60000000a00 */
[----:B------:R-:W-:Y:S01]  /*0190*/  ISETP.GE.U32.AND P3, PT, R19, R2, PT ;  /* 0x000000021300720c */ /* 0x000fe20003f66070 */
[----:B-1----:R-:W-:-:S05]  /*01a0*/  @!P5 IMAD.WIDE.U32 R28, R11, 0x4, R28 ;  /* 0x000000040b1cd825 */ /* 0x002fca00078e001c */
[----:B------:R1:W3:Y:S07]  /*01b0*/  @!P5 LDG.E R27, desc[UR4][R28.64] ;  /* 0x000000041c1bd981 */ /* 0x0002ee000c1e1900 */
[----:B------:R-:W-:Y:S01]  /*01c0*/  @!P3 IMAD.IADD R18, R0, 0x1, R19 ;  /* 0x000000010012b824 */ /* 0x000fe200078e0213 */
[----:B------:R-:W-:Y:S01]  /*01d0*/  @!P3 IADD3 R19, PT, PT, R19, 0x80, RZ ;  /* 0x000000801313b810 */ /* 0x000fe20007ffe0ff */
[----:B------:R-:W-:Y:S01]  /*01e0*/  HFMA2 R24, -RZ, RZ, 0, 0 ;  /* 0x00000000ff187431 */ /* 0x000fe200000001ff */
[----:B------:R-:W4:Y:S02]  /*01f0*/  @!P3 LDC.64 R14, c[0x0][0x398] ;  /* 0x0000e600ff0ebb82 */ /* 0x000f240000000a00 */
[----:B------:R-:W-:-:S13]  /*0200*/  ISETP.GE.U32.AND P2, PT, R19, R2, PT ;  /* 0x000000021300720c */ /* 0x000fda0003f46070 */
[C---:B------:R-:W-:Y:S01]  /*0210*/  @!P2 IADD3 R23, PT, PT, R0.reuse, R19, RZ ;  /* 0x000000130017a210 */ /* 0x040fe20007ffe0ff */
[----:B------:R-:W-:Y:S01]  /*0220*/  @!P2 VIADD R19, R19, 0x80 ;  /* 0x000000801313a836 */ /* 0x000fe20000000000 */
[----:B------:R-:W-:Y:S01]  /*0230*/  @!P4 IADD3 R11, PT, PT, R0, R3, RZ ;  /* 0x00000003000bc210 */ /* 0x000fe20007ffe0ff */
[----:B------:R-:W5:Y:S03]  /*0240*/  @!P2 LDC.64 R16, c[0x0][0x398] ;  /* 0x0000e600ff10ab82 */ /* 0x000f660000000a00 */
[----:B------:R-:W-:Y:S01]  /*0250*/  ISETP.GE.U32.AND P5, PT, R19, R2, PT ;  /* 0x000000021300720c */ /* 0x000fe20003fa6070 */
[----:B0-----:R-:W-:-:S04]  /*0260*/  @!P4 IMAD.WIDE.U32 R20, R11, 0x4, R20 ;  /* 0x000000040b14c825 */ /* 0x001fc800078e0014 */
[----:B------:R-:W-:-:S06]  /*0270*/  IMAD.MOV.U32 R11, RZ, RZ, RZ ;  /* 0x000000ffff0b7224 */ /* 0x000fcc00078e00ff */
[----:B------:R0:W3:Y:S02]  /*0280*/  @!P4 LDG.E R11, desc[UR4][R20.64] ;  /* 0x00000004140bc981 */ /* 0x0000e4000c1e1900 */
[----:B-1----:R-:W-:Y:S01]  /*0290*/  @!P5 IADD3 R29, PT, PT, R0, R19, RZ ;  /* 0x00000013001dd210 */ /* 0x002fe20007ffe0ff */
[----:B------:R-:W-:-:S05]  /*02a0*/  @!P5 VIADD R19, R19, 0x80 ;  /* 0x000000801313d836 */ /* 0x000fca0000000000 */
[----:B------:R-:W-:Y:S01]  /*02b0*/  ISETP.GE.U32.AND P4, PT, R19, R2, PT ;  /* 0x000000021300720c */ /* 0x000fe20003f86070 */
[----:B--2---:R-:W-:Y:S01]  /*02c0*/  @!P1 IMAD.WIDE.U32 R12, R22, 0x4, R12 ;  /* 0x00000004160c9825 */ /* 0x004fe200078e000c */
[----:B0-----:R-:W0:Y:S03]  /*02d0*/  @!P5 LDC.64 R20, c[0x0][0x398] ;  /* 0x0000e600ff14db82 */ /* 0x001e260000000a00 */
[----:B-----5:R-:W-:Y:S01]  /*02e0*/  @!P2 IMAD.WIDE.U32 R16, R23, 0x4, R16 ;  /* 0x000000041710a825 */ /* 0x020fe200078e0010 */
[----:B------:R1:W2:Y:S07]  /*02f0*/  @!P1 LDG.E R24, desc[UR4][R12.64] ;  /* 0x000000040c189981 */ /* 0x0002ae000c1e1900 */
[----:B------:R-:W5:Y:S08]  /*0300*/  @!P4 LDC.64 R22, c[0x0][0x398] ;  /* 0x0000e600ff16cb82 */ /* 0x000f700000000a00 */
[----:B-1----:R-:W1:Y:S01]  /*0310*/  @!P0 LDC.64 R12, c[0x0][0x398] ;  /* 0x0000e600ff0c8b82 */ /* 0x002e620000000a00 */
[----:B------:R-:W-:Y:S01]  /*0320*/  @!P4 IADD3 R19, PT, PT, R0, R19, RZ ;  /* 0x000000130013c210 */ /* 0x000fe20007ffe0ff */
[----:B----4-:R-:W-:Y:S01]  /*0330*/  @!P3 IMAD.WIDE.U32 R14, R18, 0x4, R14 ;  /* 0x00000004120eb825 */ /* 0x010fe200078e000e */
[----:B------:R-:W-:-:S03]  /*0340*/  MOV R18, RZ ;  /* 0x000000ff00127202 */ /* 0x000fc60000000f00 */
[----:B0-----:R-:W-:-:S04]  /*0350*/  @!P5 IMAD.WIDE.U32 R20, R29, 0x4, R20 ;  /* 0x000000041d14d825 */ /* 0x001fc800078e0014 */
[----:B------:R-:W-:Y:S01]  /*0360*/  HFMA2 R29, -RZ, RZ, 0, 0 ;  /* 0x00000000ff1d7431 */ /* 0x000fe200000001ff */
[----:B------:R0:W4:Y:S01]  /*0370*/  @!P3 LDG.E R18, desc[UR4][R14.64] ;  /* 0x000000040e12b981 */ /* 0x000122000c1e1900 */
[----:B------:R-:W-:-:S04]  /*0380*/  IMAD.MOV.U32 R28, RZ, RZ, RZ ;  /* 0x000000ffff1c7224 */ /* 0x000fc800078e00ff */
[----:B------:R-:W2:Y:S01]  /*0390*/  @!P5 LDG.E R29, desc[UR4][R20.64] ;  /* 0x00000004141dd981 */ /* 0x000ea2000c1e1900 */
[----:B-----5:R-:W-:Y:S01]  /*03a0*/  @!P4 IMAD.WIDE.U32 R22, R19, 0x4, R22 ;  /* 0x000000041316c825 */ /* 0x020fe200078e0016 */
[----:B------:R-:W-:Y:S02]  /*03b0*/  MOV R19, RZ ;  /* 0x000000ff00137202 */ /* 0x000fe40000000f00 */
[----:B------:R5:W2:Y:S01]  /*03c0*/  @!P2 LDG.E R28, desc[UR4][R16.64] ;  /* 0x00000004101ca981 */ /* 0x000aa2000c1e1900 */
[----:B-1----:R-:W-:-:S04]  /*03d0*/  @!P0 IMAD.WIDE.U32 R12, R26, 0x4, R12 ;  /* 0x000000041a0c8825 */ /* 0x002fc800078e000c */
[----:B------:R-:W-:Y:S01]  /*03e0*/  IMAD.MOV.U32 R26, RZ, RZ, RZ ;  /* 0x000000ffff1a7224 */ /* 0x000fe200078e00ff */
[----:B------:R1:W2:Y:S05]  /*03f0*/  @!P0 LDG.E R19, desc[UR4][R12.64] ;  /* 0x000000040c138981 */ /* 0x0002aa000c1e1900 */
[----:B------:R1:W2:Y:S01]  /*0400*/  @!P4 LDG.E R26, desc[UR4][R22.64] ;  /* 0x00000004161ac981 */ /* 0x0002a2000c1e1900 */
[----:B0-----:R-:W-:-:S04]  /*0410*/  IADD3 R15, PT, PT, R3, 0x100, RZ ;  /* 0x00000100030f7810 */ /* 0x001fc80007ffe0ff */
[-C--:B------:R-:W-:Y:S02]  /*0420*/  ISETP.GE.U32.AND P6, PT, R15, R2.reuse, PT ;  /* 0x000000020f00720c */ /* 0x080fe40003fc6070 */
[----:B------:R-:W-:-:S11]  /*0430*/  ISETP.GE.U32.AND P0, PT, R3, R2, PT ;  /* 0x000000020300720c */ /* 0x000fd60003f06070 */
[----:B-----5:R-:W0:Y:S08]  /*0440*/  @!P6 LDC R16, c[0x0][0x388] ;  /* 0x0000e200ff10eb82 */ /* 0x020e300000000800 */
[----:B------:R-:W5:Y:S01]  /*0450*/  @!P0 LDC R20, c[0x0][0x388] ;  /* 0x0000e200ff148b82 */ /* 0x000f620000000800 */
[C---:B------:R-:W-:Y:S01]  /*0460*/  VIADD R17, R3.reuse, 0x180 ;  /* 0x0000018003117836 */ /* 0x040fe20000000000 */
[----:B------:R-:W-:-:S02]  /*0470*/  IADD3 R21, PT, PT, R3, 0x200, RZ ;  /* 0x0000020003157810 */ /* 0x000fc40007ffe0ff */
[----:B-1----:R-:W-:-:S04]  /*0480*/  IADD3 R13, PT, PT, R3, 0x280, RZ ;  /* 0x00000280030d7810 */ /* 0x002fc80007ffe0ff */
[----:B------:R-:W1:Y:S01]  /*0490*/  @!P0 LDC.64 R14, c[0x0][0x390] ;  /* 0x0000e400ff0e8b82 */ /* 0x000e620000000a00 */
[----:B0-----:R-:W3:Y:S01]  /*04a0*/  @!P6 MUFU.RCP R16, R16 ;  /* 0x000000100010e308 */ /* 0x001ee20000001000 */
[-C--:B------:R-:W-:Y:S01]  /*04b0*/  ISETP.GE.U32.AND P1, PT, R17, R2.reuse, PT ;  /* 0x000000021100720c */ /* 0x080fe20003f26070 */
[----:B------:R-:W-:Y:S01]  /*04c0*/  VIADD R17, R3, 0x300 ;  /* 0x0000030003117836 */ /* 0x000fe20000000000 */
[-C--:B------:R-:W-:Y:S02]  /*04d0*/  ISETP.GE.U32.AND P2, PT, R21, R2.reuse, PT ;  /* 0x000000021500720c */ /* 0x080fe40003f46070 */
[----:B------:R-:W-:-:S03]  /*04e0*/  ISETP.GE.U32.AND P3, PT, R13, R2, PT ;  /* 0x000000020d00720c */ /* 0x000fc60003f66070 */
[----:B-----5:R-:W0:Y:S01]  /*04f0*/  @!P0 MUFU.RCP R20, R20 ;  /* 0x0000001400148308 */ /* 0x020e220000001000 */
[C---:B------:R-:W-:Y:S02]  /*0500*/  IADD3 R21, PT, PT, R3.reuse, 0x380, RZ ;  /* 0x0000038003157810 */ /* 0x040fe40007ffe0ff */
[----:B------:R-:W-:Y:S02]  /*0510*/  IADD3 R13, PT, PT, R3, 0x80, RZ ;  /* 0x00000080030d7810 */ /* 0x000fe40007ffe0ff */
[-C--:B------:R-:W-:Y:S02]  /*0520*/  ISETP.GE.U32.AND P4, PT, R17, R2.reuse, PT ;  /* 0x000000021100720c */ /* 0x080fe40003f86070 */
[----:B------:R-:W-:Y:S01]  /*0530*/  ISETP.GE.U32.AND P5, PT, R21, R2, PT ;  /* 0x000000021500720c */ /* 0x000fe20003fa6070 */
[----:B------:R-:W-:-:S04]  /*0540*/  @!P0 IMAD.IADD R17, R0, 0x1, R3 ;  /* 0x0000000100118824 */ /* 0x000fc800078e0203 */
[----:B-1----:R-:W-:Y:S02]  /*0550*/  @!P0 IMAD.WIDE.U32 R14, R17, 0x4, R14 ;  /* 0x00000004110e8825 */ /* 0x002fe400078e000e */
[----:B------:R-:W1:Y:S08]  /*0560*/  @!P2 LDC R17, c[0x0][0x388] ;  /* 0x0000e200ff11ab82 */ /* 0x000e700000000800 */
[----:B------:R-:W5:Y:S01]  /*0570*/  @!P4 LDC R22, c[0x0][0x388] ;  /* 0x0000e200ff16cb82 */ /* 0x000f620000000800 */
[----:B------:R-:W-:Y:S01]  /*0580*/  @!P0 MOV R3, R13 ;  /* 0x0000000d00038202 */ /* 0x000fe20000000f00 */
[----:B------:R-:W-:Y:S01]  /*0590*/  BSSY.RECONVERGENT B0, `(.L_x_11889) ;  /* 0x0000041000007945 */ /* 0x000fe20003800200 */
[----:B-1----:R-:W4:Y:S08]  /*05a0*/  @!P2 MUFU.RCP R17, R17 ;  /* 0x000000110011a308 */ /* 0x002f300000001000 */
[----:B-----5:R-:W2:Y:S01]  /*05b0*/  @!P4 MUFU.RCP R22, R22 ;  /* 0x000000160016c308 */ /* 0x020ea20000001000 */
[----:B------:R-:W-:Y:S01]  /*05c0*/  BSSY.RELIABLE B1, `(.L_x_11890) ;  /* 0x0000037000017945 */ /* 0x000fe20003800100 */
[----:B---3--:R-:W-:Y:S01]  /*05d0*/  @!P6 FMUL.FTZ R4, R16, R27 ;  /* 0x0000001b1004e220 */ /* 0x008fe20000410000 */
[----:B------:R-:W-:Y:S01]  /*05e0*/  ISETP.GE.U32.AND P6, PT, R13, R2, PT ;  /* 0x000000020d00720c */ /* 0x000fe20003fc6070 */
[----:B------:R-:W1:-:S12]  /*05f0*/  @!P5 LDC R16, c[0x0][0x388] ;  /* 0x0000e200ff10db82 */ /* 0x000e580000000800 */
[----:B------:R-:W3:Y:S01]  /*0600*/  @!P6 LDC R12, c[0x0][0x388] ;  /* 0x0000e200ff0ceb82 */ /* 0x000ee20000000800 */
[----:B0-----:R-:W-:-:S07]  /*0610*/  @!P0 FMUL.FTZ R25, R20, R11 ;  /* 0x0000000b14198220 */ /* 0x001fce0000410000 */
[----:B------:R-:W0:Y:S08]  /*0620*/  @!P1 LDC R11, c[0x0][0x388] ;  /* 0x0000e200ff0b9b82 */ /* 0x000e300000000800 */
[----:B------:R-:W5:Y:S01]  /*0630*/  @!P3 LDC R20, c[0x0][0x388] ;  /* 0x0000e200ff14bb82 */ /* 0x000f620000000800 */
[----:B-1----:R-:W-:Y:S01]  /*0640*/  @!P5 MUFU.RCP R23, R16 ;  /* 0x000000100017d308 */ /* 0x002fe20000001000 */
[----:B------:R1:W-:Y:S01]  /*0650*/  @!P0 STG.E desc[UR4][R14.64], R25 ;  /* 0x000000190e008986 */ /* 0x0003e2000c101904 */
[----:B------:R-:W-:-:S06]  /*0660*/  ISETP.GE.U32.AND P0, PT, R3, R2, PT ;  /* 0x000000020300720c */ /* 0x000fcc0003f06070 */
[----:B---3--:R-:W-:Y:S08]  /*0670*/  @!P6 MUFU.RCP R12, R12 ;  /* 0x0000000c000ce308 */ /* 0x008ff00000001000 */
[----:B0-----:R-:W0:Y:S08]  /*0680*/  @!P1 MUFU.RCP R11, R11 ;  /* 0x0000000b000b9308 */ /* 0x001e300000001000 */
[----:B-----5:R-:W3:Y:S01]  /*0690*/  @!P3 MUFU.RCP R21, R20 ;  /* 0x000000140015b308 */ /* 0x020ee20000001000 */
[----:B----4-:R-:W-:Y:S01]  /*06a0*/  @!P2 FMUL.FTZ R6, R17, R18 ;  /* 0x000000121106a220 */ /* 0x010fe20000410000 */
[----:B--2---:R-:W-:Y:S01]  /*06b0*/  @!P4 FMUL.FTZ R8, R22, R29 ;  /* 0x0000001d1608c220 */ /* 0x004fe20000410000 */
[----:B0-----:R-:W-:Y:S01]  /*06c0*/  @!P1 FMUL.FTZ R5, R11, R24 ;  /* 0x000000180b059220 */ /* 0x001fe20000410000 */
[----:B---3--:R-:W-:Y:S01]  /*06d0*/  @!P3 FMUL.FTZ R7, R21, R28 ;  /* 0x0000001c1507b220 */ /* 0x008fe20000410000 */
[----:B------:R-:W-:Y:S01]  /*06e0*/  @!P6 FMUL.FTZ R10, R12, R19 ;  /* 0x000000130c0ae220 */ /* 0x000fe20000410000 */
[----:B------:R-:W-:Y:S01]  /*06f0*/  @!P5 FMUL.FTZ R9, R23, R26 ;  /* 0x0000001a1709d220 */ /* 0x000fe20000410000 */
        /* <DEDUP_REMOVED lines=13> */
.L_x_11891:
[----:B------:R-:W-:-:S13]  /*07d0*/  ISETP.GE.U32.AND P0, PT, R3, R2, PT ;  /* 0x000000020300720c */ /* 0x000fda0003f06070 */
[----:B------:R-:W-:Y:S05]  /*07e0*/  @P0 BRA `(.L_x_11893) ;  /* 0x0000000000300947 */ /* 0x000fea0003800000 */
[----:B0-----:R-:W0:Y:S01]  /*07f0*/  LDC.64 R10, c[0x0][0x390] ;  /* 0x0000e400ff0a7b82 */ /* 0x001e220000000a00 */
[----:B------:R-:W-:Y:S01]  /*0800*/  IMAD.IADD R13, R0, 0x1, R3 ;  /* 0x00000001000d7824 */ /* 0x000fe200078e0203 */
[----:B------:R-:W-:-:S03]  /*0810*/  IADD3 R3, PT, PT, R3, 0x80, RZ ;  /* 0x0000008003037810 */ /* 0x000fc60007ffe0ff */
[----:B0-----:R-:W-:-:S05]  /*0820*/  IMAD.WIDE.U32 R10, R13, 0x4, R10 ;  /* 0x000000040d0a7825 */ /* 0x001fca00078e000a */
[----:B------:R1:W-:Y:S02]  /*0830*/  STG.E desc[UR4][R10.64], R5 ;  /* 0x000000050a007986 */ /* 0x0003e4000c101904 */
.L_x_11892:
[----:B------:R-:W-:-:S13]  /*0840*/  ISETP.GE.U32.AND P0, PT, R3, R2, PT ;  /* 0x000000020300720c */ /* 0x000fda0003f06070 */
[----:B------:R-:W-:Y:S05]  /*0850*/  @P0 BRA `(.L_x_11894) ;  /* 0x0000000000340947 */ /* 0x000fea0003800000 */
[----:B-1----:R-:W1:Y:S01]  /*0860*/  LDC.64 R4, c[0x0][0x390] ;  /* 0x0000e400ff047b82 */ /* 0x002e620000000a00 */
[----:B------:R-:W-:Y:S01]  /*0870*/  IADD3 R11, PT, PT, R0, R3, RZ ;  /* 0x00000003000b7210 */ /* 0x000fe20007ffe0ff */
[----:B------:R-:W-:-:S04]  /*0880*/  VIADD R3, R3, 0x80 ;  /* 0x0000008003037836 */ /* 0x000fc80000000000 */
[----:B-1----:R-:W-:-:S05]  /*0890*/  IMAD.WIDE.U32 R4, R11, 0x4, R4 ;  /* 0x000000040b047825 */ /* 0x002fca00078e0004 */
[----:B------:R1:W-:Y:S02]  /*08a0*/  STG.E desc[UR4][R4.64], R6 ;  /* 0x0000000604007986 */ /* 0x0003e4000c101904 */
.L_x_11893:
[----:B------:R-:W-:-:S13]  /*08b0*/  ISETP.GE.U32.AND P0, PT, R3, R2, PT ;  /* 0x000000020300720c */ /* 0x000fda0003f06070 */
[----:B------:R-:W-:Y:S05]  /*08c0*/  @P0 BREAK.RELIABLE B1 ;  /* 0x0000000000010942 */ /* 0x000fea0003800100 */
[----:B------:R-:W-:Y:S05]  /*08d0*/  @P0 BRA `(.L_x_11895) ;  /* 0x0000000000300947 */ /* 0x000fea0003800000 */
[----:B01----:R-:W0:Y:S01]  /*08e0*/  LDC.64 R4, c[0x0][0x390] ;  /* 0x0000e400ff047b82 */ /* 0x003e220000000a00 */
[----:B------:R-:W-:Y:S02]  /*08f0*/  IADD3 R11, PT, PT, R0, R3, RZ ;  /* 0x00000003000b7210 */ /* 0x000fe40007ffe0ff */
[----:B------:R-:W-:-:S03]  /*0900*/  IADD3 R3, PT, PT, R3, 0x80, RZ ;  /* 0x0000008003037810 */ /* 0x000fc60007ffe0ff */
[----:B0-----:R-:W-:-:S05]  /*0910*/  IMAD.WIDE.U32 R4, R11, 0x4, R4 ;  /* 0x000000040b047825 */ /* 0x001fca00078e0004 */
[----:B------:R2:W-:Y:S02]  /*0920*/  STG.E desc[UR4][R4.64], R7 ;  /* 0x0000000704007986 */ /* 0x0005e4000c101904 */
.L_x_11894:
[----:B------:R-:W-:Y:S05]  /*0930*/  BSYNC.RELIABLE B1 ;  /* 0x0000000000017941 */ /* 0x000fea0003800100 */
.L_x_11890:
[----:B------:R-:W-:-:S13]  /*0940*/  ISETP.GE.U32.AND P0, PT, R3, R2, PT ;  /* 0x000000020300720c */ /* 0x000fda0003f06070 */
[----:B-12---:R-:W1:Y:S01]  /*0950*/  @!P0 LDC.64 R4, c[0x0][0x390] ;  /* 0x0000e400ff048b82 */ /* 0x006e620000000a00 */
[----:B------:R-:W-:Y:S01]  /*0960*/  @!P0 IMAD.IADD R7, R0, 0x1, R3 ;  /* 0x0000000100078824 */ /* 0x000fe200078e0203 */
[----:B------:R-:W-:-:S03]  /*0970*/  @!P0 IADD3 R3, PT, PT, R3, 0x80, RZ ;  /* 0x0000008003038810 */ /* 0x000fc60007ffe0ff */
[----:B-1----:R-:W-:-:S05]  /*0980*/  @!P0 IMAD.WIDE.U32 R4, R7, 0x4, R4 ;  /* 0x0000000407048825 */ /* 0x002fca00078e0004 */
[----:B------:R2:W-:Y:S02]  /*0990*/  @!P0 STG.E desc[UR4][R4.64], R8 ;  /* 0x0000000804008986 */ /* 0x0005e4000c101904 */
.L_x_11895:
[----:B------:R-:W-:Y:S05]  /*09a0*/  BSYNC.RECONVERGENT B0 ;  /* 0x0000000000007941 */ /* 0x000fea0003800200 */
.L_x_11889:
[----:B------:R-:W-:Y:S05]  /*09b0*/  WARPSYNC.ALL ;  /* 0x0000000000007948 */ /* 0x000fea0003800000 */
[----:B------:R-:W-:-:S13]  /*09c0*/  ISETP.GE.U32.AND P0, PT, R3, R2, PT ;  /* 0x000000020300720c */ /* 0x000fda0003f06070 */
[----:B------:R-:W-:Y:S05]  /*09d0*/  @P0 EXIT ;  /* 0x000000000000094d */ /* 0x000fea0003800000 */
[----:B012---:R-:W0:Y:S01]  /*09e0*/  LDC.64 R4, c[0x0][0x390] ;  /* 0x0000e400ff047b82 */ /* 0x007e220000000a00 */
[----:B------:R-:W-:-:S05]  /*09f0*/  IADD3 R3, PT, PT, R0, R3, RZ ;  /* 0x0000000300037210 */ /* 0x000fca0007ffe0ff */
[----:B0-----:R-:W-:-:S05]  /*0a00*/  IMAD.WIDE.U32 R2, R3, 0x4, R4 ;  /* 0x0000000403027825 */ /* 0x001fca00078e0004 */
[----:B------:R-:W-:Y:S01]  /*0a10*/  STG.E desc[UR4][R2.64], R9 ;  /* 0x0000000902007986 */ /* 0x000fe2000c101904 */
[----:B------:R-:W-:Y:S05]  /*0a20*/  EXIT ;  /* 0x000000000000794d */ /* 0x000fea0003800000 */
.L_x_11888:
[----:B------:R-:W0:Y:S01]  /*0a30*/  S2R R15, SR_TID.X ;  /* 0x00000000000f7919 */ /* 0x000e220000002100 */
[----:B------:R-:W1:Y:S01]  /*0a40*/  LDC.64 R2, c[0x0][0x398] ;  /* 0x0000e600ff027b82 */ /* 0x000e620000000a00 */
[----:B------:R-:W2:Y:S07]  /*0a50*/  LDCU UR6, c[0x0][0x388] ;  /* 0x00007100ff0677ac */ /* 0x000eae0008000800 */
[----:B------:R-:W3:Y:S01]  /*0a60*/  LDC.64 R4, c[0x0][0x390] ;  /* 0x0000e400ff047b82 */ /* 0x000ee20000000a00 */
[----:B-1----:R-:W-:-:S04]  /*0a70*/  IMAD.WIDE.U32 R2, R0, 0x4, R2 ;  /* 0x0000000400027825 */ /* 0x002fc800078e0002 */
[----:B0-----:R-:W-:-:S05]  /*0a80*/  IMAD.WIDE.U32 R2, R15, 0x8, R2 ;  /* 0x000000080f027825 */ /* 0x001fca00078e0002 */
[----:B------:R-:W4:Y:S04]  /*0a90*/  LDG.E.64 R6, desc[UR4][R2.64] ;  /* 0x0000000402067981 */ /* 0x000f28000c1e1b00 */
[----:B------:R-:W5:Y:S04]  /*0aa0*/  LDG.E.64 R8, desc[UR4][R2.64+0x400] ;  /* 0x0004000402087981 */ /* 0x000f68000c1e1b00 */
[----:B------:R-:W5:Y:S04]  /*0ab0*/  LDG.E.64 R10, desc[UR4][R2.64+0x800] ;  /* 0x00080004020a7981 */ /* 0x000f68000c1e1b00 */
[----:B------:R-:W5:Y:S01]  /*0ac0*/  LDG.E.64 R12, desc[UR4][R2.64+0xc00] ;  /* 0x000c0004020c7981 */ /* 0x000f62000c1e1b00 */
[----:B--2---:R-:W4:Y:S01]  /*0ad0*/  MUFU.RCP R14, UR6 ;  /* 0x00000006000e7d08 */ /* 0x004f220008001000 */
[----:B---3--:R-:W-:-:S04]  /*0ae0*/  IMAD.WIDE.U32 R4, R0, 0x4, R4 ;  /* 0x0000000400047825 */ /* 0x008fc800078e0004 */
[----:B------:R-:W-:-:S04]  /*0af0*/  IMAD.WIDE.U32 R4, R15, 0x8, R4 ;  /* 0x000000080f047825 */ /* 0x000fc800078e0004 */
[-C--:B----4-:R-:W-:Y:S01]  /*0b00*/  FMUL.FTZ R6, R6, R14.reuse ;  /* 0x0000000e06067220 */ /* 0x090fe20000410000 */
[-C--:B------:R-:W-:Y:S01]  /*0b10*/  FMUL.FTZ R7, R7, R14.reuse ;  /* 0x0000000e07077220 */ /* 0x080fe20000410000 */
[-C--:B-----5:R-:W-:Y:S01]  /*0b20*/  FMUL.FTZ R8, R8, R14.reuse ;  /* 0x0000000e08087220 */ /* 0x0a0fe20000410000 */
[----:B------:R-:W-:-:S03]  /*0b30*/  FMUL.FTZ R9, R9, R14 ;  /* 0x0000000e09097220 */ /* 0x000fc60000410000 */
[----:B------:R-:W-:Y:S01]  /*0b40*/  STG.E.64 desc[UR4][R4.64], R6 ;  /* 0x0000000604007986 */ /* 0x000fe2000c101b04 */
[-C--:B------:R-:W-:Y:S01]  /*0b50*/  FMUL.FTZ R10, R10, R14.reuse ;  /* 0x0000000e0a0a7220 */ /* 0x080fe20000410000 */
[-C--:B------:R-:W-:Y:S02]  /*0b60*/  FMUL.FTZ R11, R11, R14.reuse ;  /* 0x0000000e0b0b7220 */ /* 0x080fe40000410000 */
[----:B------:R-:W-:Y:S01]  /*0b70*/  STG.E.64 desc[UR4][R4.64+0x400], R8 ;  /* 0x0004000804007986 */ /* 0x000fe2000c101b04 */
[-C--:B------:R-:W-:Y:S01]  /*0b80*/  FMUL.FTZ R12, R12, R14.reuse ;  /* 0x0000000e0c0c7220 */ /* 0x080fe20000410000 */
[----:B------:R-:W-:Y:S02]  /*0b90*/  FMUL.FTZ R13, R13, R14 ;  /* 0x0000000e0d0d7220 */ /* 0x000fe40000410000 */
[----:B------:R-:W-:Y:S04]  /*0ba0*/  STG.E.64 desc[UR4][R4.64+0x800], R10 ;  /* 0x0008000a04007986 */ /* 0x000fe8000c101b04 */
[----:B------:R-:W-:Y:S01]  /*0bb0*/  STG.E.64 desc[UR4][R4.64+0xc00], R12 ;  /* 0x000c000c04007986 */ /* 0x000fe2000c101b04 */
[----:B------:R-:W-:Y:S05]  /*0bc0*/  EXIT ;  /* 0x000000000000794d */ /* 0x000fea0003800000 */
.L_x_11896:
        /* <DEDUP_REMOVED lines=11> */
.L_x_18339:


//--------------------- .text._ZN2at6native29vectorized_elementwise_kernelILi4ENS0_13BUnaryFunctorIfffNS0_15binary_internal10DivFunctorIfEEEESt5arrayIPcLm2EEEEviT0_T1_ --------------------------
	.section	.text._ZN2at6native29vectorized_elementwise_kernelILi4ENS0_13BUnaryFunctorIfffNS0_15binary_internal10DivFunctorIfEEEESt5arrayIPcLm2EEEEviT0_T1_,"ax",@progbits
	.align	128
        .global         _ZN2at6native29vectorized_elementwise_kernelILi4ENS0_13BUnaryFunctorIfffNS0_15binary_internal10DivFunctorIfEEEESt5arrayIPcLm2EEEEviT0_T1_
        .type           _ZN2at6native29vectorized_elementwise_kernelILi4ENS0_13BUnaryFunctorIfffNS0_15binary_internal10DivFunctorIfEEEESt5arrayIPcLm2EEEEviT0_T1_,@function
        .size           _ZN2at6native29vectorized_elementwise_kernelILi4ENS0_13BUnaryFunctorIfffNS0_15binary_internal10DivFunctorIfEEEESt5arrayIPcLm2EEEEviT0_T1_,(.L_x_18340 - _ZN2at6native29vectorized_elementwise_kernelILi4ENS0_13BUnaryFunctorIfffNS0_15binary_internal10DivFunctorIfEEEESt5arrayIPcLm2EEEEviT0_T1_)
        .other          _ZN2at6native29vectorized_elementwise_kernelILi4ENS0_13BUnaryFunctorIfffNS0_15binary_internal10DivFunctorIfEEEESt5arrayIPcLm2EEEEviT0_T1_,@"STO_CUDA_ENTRY STV_DEFAULT"
_ZN2at6native29vectorized_elementwise_kernelILi4ENS0_13BUnaryFunctorIfffNS0_15binary_internal10DivFunctorIfEEEESt5arrayIPcLm2EEEEviT0_T1_:
.text._ZN2at6native29vectorized_elementwise_kernelILi4ENS0_13BUnaryFunctorIfffNS0_15binary_internal10DivFunctorIfEEEESt5arrayIPcLm2EEEEviT0_T1_:
        /* <DEDUP_REMOVED lines=125> */
.L_x_11900:
[----:B------:R-:W-:-:S13]  /*07d0*/  ISETP.GE.U32.AND P0, PT, R3, R2, PT ;  /* 0x000000020300720c */ /* 0x000fda0003f06070 */
[----:B------:R-:W-:Y:S05]  /*07e0*/  @P0 BRA `(.L_x_11902) ;  /* 0x0000000000300947 */ /* 0x000fea0003800000 */
[----:B0-----:R-:W0:Y:S01]  /*07f0*/  LDC.64 R10, c[0x0][0x390] ;  /* 0x0000e400ff0a7b82 */ /* 0x001e220000000a00 */
[----:B------:R-:W-:Y:S01]  /*0800*/  IMAD.IADD R13, R0, 0x1, R3 ;  /* 0x00000001000d7824 */ /* 0x000fe200078e0203 */
[----:B------:R-:W-:-:S03]  /*0810*/  IADD3 R3, PT, PT, R3, 0x80, RZ ;  /* 0x0000008003037810 */ /* 0x000fc60007ffe0ff */
[----:B0-----:R-:W-:-:S05]  /*0820*/  IMAD.WIDE.U32 R10, R13, 0x4, R10 ;  /* 0x000000040d0a7825 */ /* 0x001fca00078e000a */
[----:B------:R1:W-:Y:S02]  /*0830*/  STG.E desc[UR4][R10.64], R5 ;  /* 0x000000050a007986 */ /* 0x0003e4000c101904 */
.L_x_11901:
[----:B------:R-:W-:-:S13]  /*0840*/  ISETP.GE.U32.AND P0, PT, R3, R2, PT ;  /* 0x000000020300720c */ /* 0x000fda0003f06070 */
[----:B------:R-:W-:Y:S05]  /*0850*/  @P0 BRA `(.L_x_11903) ;  /* 0x0000000000340947 */ /* 0x000fea0003800000 */
[----:B-1----:R-:W1:Y:S01]  /*0860*/  LDC.64 R4, c[0x0][0x390] ;  /* 0x0000e400ff047b82 */ /* 0x002e620000000a00 */
[----:B------:R-:W-:Y:S01]  /*0870*/  IADD3 R11, PT, PT, R0, R3, RZ ;  /* 0x00000003000b7210 */ /* 0x000fe20007ffe0ff */
[----:B------:R-:W-:-:S04]  /*0880*/  VIADD R3, R3, 0x80 ;  /* 0x0000008003037836 */ /* 0x000fc80000000000 */
[----:B-1----:R-:W-:-:S05]  /*0890*/  IMAD.WIDE.U32 R4, R11, 0x4, R4 ;  /* 0x000000040b047825 */ /* 0x002fca00078e0004 */
[----:B------:R1:W-:Y:S02]  /*08a0*/  STG.E desc[UR4][R4.64], R6 ;  /* 0x0000000604007986 */ /* 0x0003e4000c101904 */
.L_x_11902:
        /* <DEDUP_REMOVED lines=8> */
.L_x_11903:
[----:B------:R-:W-:Y:S05]  /*0930*/  BSYNC.RELIABLE B1 ;  /* 0x0000000000017941 */ /* 0x000fea0003800100 */
.L_x_11899:
[----:B------:R-:W-:-:S13]  /*0940*/  ISETP.GE.U32.AND P0, PT, R3, R2, PT ;  /* 0x000000020300720c */ /* 0x000fda0003f06070 */
[----:B-12---:R-:W1:Y:S01]  /*0950*/  @!P0 LDC.64 R4, c[0x0][0x390] ;  /* 0x0000e400ff048b82 */ /* 0x006e620000000a00 */
[----:B------:R-:W-:Y:S01]  /*0960*/  @!P0 IMAD.IADD R7, R0, 0x1, R3 ;  /* 0x0000000100078824 */ /* 0x000fe200078e0203 */
[----:B------:R-:W-:-:S03]  /*0970*/  @!P0 IADD3 R3, PT, PT, R3, 0x80, RZ ;  /* 0x0000008003038810 */ /* 0x000fc60007ffe0ff */
[----:B-1----:R-:W-:-:S05]  /*0980*/  @!P0 IMAD.WIDE.U32 R4, R7, 0x4, R4 ;  /* 0x0000000407048825 */ /* 0x002fca00078e0004 */
[----:B------:R2:W-:Y:S02]  /*0990*/  @!P0 STG.E desc[UR4][R4.64], R8 ;  /* 0x0000000804008986 */ /* 0x0005e4000c101904 */
.L_x_11904:
[----:B------:R-:W-:Y:S05]  /*09a0*/  BSYNC.RECONVERGENT B0 ;  /* 0x0000000000007941 */ /* 0x000fea0003800200 */
.L_x_11898:
        /* <DEDUP_REMOVED lines=8> */
.L_x_11897:
[----:B------:R-:W0:Y:S01]  /*0a30*/  S2R R15, SR_TID.X ;  /* 0x00000000000f7919 */ /* 0x000e220000002100 */
[----:B------:R-:W1:Y:S01]  /*0a40*/  LDC.64 R2, c[0x0][0x398] ;  /* 0x0000e600ff027b82 */ /* 0x000e620000000a00 */
[----:B------:R-:W2:Y:S07]  /*0a50*/  LDCU UR6, c[0x0][0x388] ;  /* 0x00007100ff0677ac */ /* 0x000eae0008000800 */
[----:B------:R-:W3:Y:S01]  /*0a60*/  LDC.64 R12, c[0x0][0x390] ;  /* 0x0000e400ff0c7b82 */ /* 0x000ee20000000a00 */
[----:B-1----:R-:W-:-:S04]  /*0a70*/  IMAD.WIDE.U32 R2, R0, 0x4, R2 ;  /* 0x0000000400027825 */ /* 0x002fc800078e0002 */
[----:B0-----:R-:W-:-:S05]  /*0a80*/  IMAD.WIDE.U32 R2, R15, 0x10, R2 ;  /* 0x000000100f027825 */ /* 0x001fca00078e0002 */
[----:B------:R-:W4:Y:S04]  /*0a90*/  LDG.E.128 R4, desc[UR4][R2.64] ;  /* 0x0000000402047981 */ /* 0x000f28000c1e1d00 */
[----:B------:R-:W5:Y:S01]  /*0aa0*/  LDG.E.128 R8, desc[UR4][R2.64+0x800] ;  /* 0x0008000402087981 */ /* 0x000f62000c1e1d00 */
[----:B--2---:R-:W4:Y:S01]  /*0ab0*/  MUFU.RCP R14, UR6 ;  /* 0x00000006000e7d08 */ /* 0x004f220008001000 */
[----:B---3--:R-:W-:-:S04]  /*0ac0*/  IMAD.WIDE.U32 R12, R0, 0x4, R12 ;  /* 0x00000004000c7825 */ /* 0x008fc800078e000c */
[----:B------:R-:W-:-:S04]  /*0ad0*/  IMAD.WIDE.U32 R12, R15, 0x10, R12 ;  /* 0x000000100f0c7825 */ /* 0x000fc800078e000c */
[-C--:B----4-:R-:W-:Y:S01]  /*0ae0*/  FMUL.FTZ R4, R4, R14.reuse ;  /* 0x0000000e04047220 */ /* 0x090fe20000410000 */
[-C--:B------:R-:W-:Y:S01]  /*0af0*/  FMUL.FTZ R5, R5, R14.reuse ;  /* 0x0000000e05057220 */ /* 0x080fe20000410000 */
[-C--:B------:R-:W-:Y:S01]  /*0b00*/  FMUL.FTZ R6, R6, R14.reuse ;  /* 0x0000000e06067220 */ /* 0x080fe20000410000 */
[-C--:B------:R-:W-:Y:S01]  /*0b10*/  FMUL.FTZ R7, R7, R14.reuse ;  /* 0x0000000e07077220 */ /* 0x080fe20000410000 */
[-C--:B-----5:R-:W-:Y:S01]  /*0b20*/  FMUL.FTZ R8, R8, R14.reuse ;  /* 0x0000000e08087220 */ /* 0x0a0fe20000410000 */
[-C--:B------:R-:W-:Y:S01]  /*0b30*/  FMUL.FTZ R9, R9, R14.reuse ;  /* 0x0000000e09097220 */ /* 0x080fe20000410000 */
[-C--:B------:R-:W-:Y:S01]  /*0b40*/  FMUL.FTZ R10, R10, R14.reuse ;  /* 0x0000000e0a0a7220 */ /* 0x080fe20000410000 */
[----:B------:R-:W-:Y:S01]  /*0b50*/  FMUL.FTZ R11, R11, R14 ;  /* 0x0000000e0b0b7220 */ /* 0x000fe20000410000 */
[----:B------:R-:W-:Y:S04]  /*0b60*/  STG.E.128 desc[UR4][R12.64], R4 ;  /* 0x000000040c007986 */ /* 0x000fe8000c101d04 */
[----:B------:R-:W-:Y:S01]  /*0b70*/  STG.E.128 desc[UR4][R12.64+0x800], R8 ;  /* 0x000800080c007986 */ /* 0x000fe2000c101d04 */
[----:B------:R-:W-:Y:S05]  /*0b80*/  EXIT ;  /* 0x000000000000794d */ /* 0x000fea0003800000 */
.L_x_11905:
        /* <DEDUP_REMOVED lines=15> */
.L_x_18340:


//--------------------- .text._ZN2at6native29vectorized_elementwise_kernelILi8ENS0_13BUnaryFunctorIfffNS0_15binary_internal10DivFunctorIfEEEESt5arrayIPcLm2EEEEviT0_T1_ --------------------------
	.section	.text._ZN2at6native29vectorized_elementwise_kernelILi8ENS0_13BUnaryFunctorIfffNS0_15binary_internal10DivFunctorIfEEEESt5arrayIPcLm2EEEEviT0_T1_,"ax",@progbits
	.align	128
        .global         _ZN2at6native29vectorized_elementwise_kernelILi8ENS0_13BUnaryFunctorIfffNS0_15binary_internal10DivFunctorIfEEEESt5arrayIPcLm2EEEEviT0_T1_
        .type           _ZN2at6native29vectorized_elementwise_kernelILi8ENS0_13BUnaryFunctorIfffNS0_15binary_internal10DivFunctorIfEEEESt5arrayIPcLm2EEEEviT0_T1_,@function
        .size           _ZN2at6native29vectorized_elementwise_kernelILi8ENS0_13BUnaryFunctorIfffNS0_15binary_internal10DivFunctorIfEEEESt5arrayIPcLm2EEEEviT0_T1_,(.L_x_18341 - _ZN2at6native29vectorized_elementwise_kernelILi8ENS0_13BUnaryFunctorIfffNS0_15binary_internal10DivFunctorIfEEEESt5arrayIPcLm2EEEEviT0_T1_)
        .other          _ZN2at6native29vectorized_elementwise_kernelILi8ENS0_13BUnaryFunctorIfffNS0_15binary_internal10DivFunctorIfEEEESt5arrayIPcLm2EEEEviT0_T1_,@"STO_CUDA_ENTRY STV_DEFAULT"
_ZN2at6native29vectorized_elementwise_kernelILi8ENS0_13BUnaryFunctorIfffNS0_15binary_internal10DivFunctorIfEEEESt5arrayIPcLm2EEEEviT0_T1_:
.text._ZN2at6native29vectorized_elementwise_kernelILi8ENS0_13BUnaryFunctorIfffNS0_15binary_internal10DivFunctorIfEEEESt5arrayIPcLm2EEEEviT0_T1_:
[----:B------:R-:W-:Y:S01]  /*0000*/  LDC R1, c[0x0][0x37c] ;  /* 0x0000df00ff017b82 */ /* 0x000fe20000000800 */
[----:B------:R-:W-:Y:S05]  /*0010*/  EXIT ;  /* 0x000000000000794d */ /* 0x000fea0003800000 */
.L_x_11906:
        /* <DEDUP_REMOVED lines=14> */
.L_x_18341:


//--------------------- .text._ZN2at6native18elementwise_kernelILi128ELi4EZNS0_15gpu_kernel_implINS0_13AUnaryFunctorIfffNS0_15binary_internal10DivFunctorIfEEEEEEvRNS_18TensorIteratorBaseERKT_EUliE_EEviT1_ --------------------------
	.section	.text._ZN2at6native18elementwise_kernelILi128ELi4EZNS0_15gpu_kernel_implINS0_13AUnaryFunctorIfffNS0_15binary_internal10DivFunctorIfEEEEEEvRNS_18TensorIteratorBaseERKT_EUliE_EEviT1_,"ax",@progbits
	.align	128
        .global         _ZN2at6native18elementwise_kernelILi128ELi4EZNS0_15gpu_kernel_implINS0_13AUnaryFunctorIfffNS0_15binary_internal10DivFunctorIfEEEEEEvRNS_18TensorIteratorBaseERKT_EUliE_EEviT1_
        .type           _ZN2at6native18elementwise_kernelILi128ELi4EZNS0_15gpu_kernel_implINS0_13AUnaryFunctorIfffNS0_15binary_internal10DivFunctorIfEEEEEEvRNS_18TensorIteratorBaseERKT_EUliE_EEviT1_,@function
        .size           _ZN2at6native18elementwise_kernelILi128ELi4EZNS0_15gpu_kernel_implINS0_13AUnaryFunctorIfffNS0_15binary_internal10DivFunctorIfEEEEEEvRNS_18TensorIteratorBaseERKT_EUliE_EEviT1_,(.L_x_18342 - _ZN2at6native18elementwise_kernelILi128ELi4EZNS0_15gpu_kernel_implINS0_13AUnaryFunctorIfffNS0_15binary_internal10DivFunctorIfEEEEEEvRNS_18TensorIteratorBaseERKT_EUliE_EEviT1_)
        .other          _ZN2at6native18elementwise_kernelILi128ELi4EZNS0_15gpu_kernel_implINS0_13AUnaryFunctorIfffNS0_15binary_internal10DivFunctorIfEEEEEEvRNS_18TensorIteratorBaseERKT_EUliE_EEviT1_,@"STO_CUDA_ENTRY STV_DEFAULT"
_ZN2at6native18elementwise_kernelILi128ELi4EZNS0_15gpu_kernel_implINS0_13AUnaryFunctorIfffNS0_15binary_internal10DivFunctorIfEEEEEEvRNS_18TensorIteratorBaseERKT_EUliE_EEviT1_:
.text._ZN2at6native18elementwise_kernelILi128ELi4EZNS0_15gpu_kernel_implINS0_13AUnaryFunctorIfffNS0_15binary_internal10DivFunctorIfEEEEEEvRNS_18TensorIteratorBaseERKT_EUliE_EEviT1_:
        /* <DEDUP_REMOVED lines=319> */
.L_x_11909:
        /* <DEDUP_REMOVED lines=16> */
[----:B--2---:R3:W4:Y:S01]  /*14f0*/  I2F.S16 R0, R2 ;  /* 0x0000000200007306 */ /* 0x0047220000101400 */
[----:B------:R-:W-:Y:S05]  /*1500*/  BRA `(.L_x_11916) ;  /* 0x0000000c00507947 */ /* 0x000fea0003800000 */
.L_x_11914:
[----:B------:R-:W2:Y:S02]  /*1510*/  LDG.E.U8 R0, desc[UR36][R2.64] ;  /* 0x0000002402007981 */ /* 0x000ea4000c1e1100 */
[----:B--2---:R-:W-:Y:S01]  /*1520*/  I2FP.F32.U32 R0, R0 ;  /* 0x0000000000007245 */ /* 0x004fe20000201000 */
[----:B------:R-:W-:Y:S06]  /*1530*/  BRA `(.L_x_11916) ;  /* 0x0000000c00447947 */ /* 0x000fec0003800000 */
.L_x_11913:
        /* <DEDUP_REMOVED lines=9> */
.L_x_11918:
[----:B------:R-:W2:Y:S02]  /*15d0*/  LDG.E R0, desc[UR36][R2.64] ;  /* 0x0000002402007981 */ /* 0x000ea4000c1e1900 */
[----:B--2---:R-:W-:Y:S01]  /*15e0*/  I2FP.F32.S32 R0, R0 ;  /* 0x0000000000007245 */ /* 0x004fe20000201400 */
[----:B------:R-:W-:Y:S06]  /*15f0*/  BRA `(.L_x_11916) ;  /* 0x0000000c00147947 */ /* 0x000fec0003800000 */
.L_x_11917:
[----:B------:R-:W2:Y:S02]  /*1600*/  LDG.E.U16 R0, desc[UR36][R2.64] ;  /* 0x0000002402007981 */ /* 0x000ea4000c1e1500 */
[----:B--2---:R-:W2:Y:S01]  /*1610*/  I2F.S16 R0, R0 ;  /* 0x0000000000007306 */ /* 0x004ea20000101400 */
[----:B------:R-:W-:Y:S05]  /*1620*/  BRA `(.L_x_11916) ;  /* 0x0000000c00087947 */ /* 0x000fea0003800000 */
.L_x_11912:
        /* <DEDUP_REMOVED lines=8> */
.L_x_11920:
[----:B------:R-:W2:Y:S02]  /*16b0*/  LDG.E.U16 R0, desc[UR36][R2.64] ;  /* 0x0000002402007981 */ /* 0x000ea4000c1e1500 */
[----:B--2---:R-:W-:Y:S01]  /*16c0*/  HADD2.F32 R0, -RZ, R0.H0_H0 ;  /* 0x20000000ff007230 */ /* 0x004fe20000004100 */
[----:B------:R-:W-:Y:S06]  /*16d0*/  BRA `(.L_x_11916) ;  /* 0x0000000800dc7947 */ /* 0x000fec0003800000 */
.L_x_11919:
        /* <DEDUP_REMOVED lines=8> */
.L_x_11922:
[----:B------:R-:W2:Y:S02]  /*1760*/  LDG.E.U16 R0, desc[UR36][R2.64] ;  /* 0x0000002402007981 */ /* 0x000ea4000c1e1500 */
[----:B--2---:R-:W-:Y:S01]  /*1770*/  HADD2.F32 R0, -RZ, R0.H0_H0 ;  /* 0x20000000ff007230 */ /* 0x004fe20000004100 */
[----:B------:R-:W-:Y:S06]  /*1780*/  BRA `(.L_x_11916) ;  /* 0x0000000800b07947 */ /* 0x000fec0003800000 */
.L_x_11921:
        /* <DEDUP_REMOVED lines=11> */
.L_x_11911:
        /* <DEDUP_REMOVED lines=12> */
.L_x_11925:
        /* <DEDUP_REMOVED lines=11> */
.L_x_11924:
        /* <DEDUP_REMOVED lines=25> */
.L_x_11927:
        /* <DEDUP_REMOVED lines=12> */
.L_x_11926:
[----:B------:R-:W2:Y:S02]  /*1c00*/  LDG.E.U16 R0, desc[UR36][R2.64] ;  /* 0x0000002402007981 */ /* 0x000ea4000c1e1500 */
[----:B--2---:R-:W-:Y:S01]  /*1c10*/  SHF.L.U32 R0, R0, 0x10, RZ ;  /* 0x0000001000007819 */ /* 0x004fe200000006ff */
[----:B------:R-:W-:Y:S06]  /*1c20*/  BRA `(.L_x_11916) ;  /* 0x0000000400887947 */ /* 0x000fec0003800000 */
.L_x_11923:
        /* <DEDUP_REMOVED lines=11> */
.L_x_11930:
        /* <DEDUP_REMOVED lines=20> */
.L_x_11932:
[----:B------:R-:W-:Y:S05]  /*1e20*/  BSYNC.RECONVERGENT B0 ;  /* 0x0000000000007941 */ /* 0x000fea0003800200 */
.L_x_11931:
[----:B------:R-:W-:Y:S01]  /*1e30*/  IMAD.SHL.U32 R0, R0, 0x100000, RZ ;  /* 0x0010000000007824 */ /* 0x000fe200078e00ff */
[----:B------:R-:W-:-:S04]  /*1e40*/  LEA R2, R2, 0x3b800000, 0x17 ;  /* 0x3b80000002027811 */ /* 0x000fc800078eb8ff */
[----:B------:R-:W-:Y:S01]  /*1e50*/  LOP3.LUT R0, R2, R0, R7, 0xfe, !PT ;  /* 0x0000000002007212 */ /* 0x000fe200078efe07 */
[----:B------:R-:W-:Y:S06]  /*1e60*/  BRA `(.L_x_11916) ;  /* 0x0000000000f87947 */ /* 0x000fec0003800000 */
.L_x_11929:
        /* <DEDUP_REMOVED lines=20> */
.L_x_11934:
[----:B------:R-:W-:Y:S05]  /*1fb0*/  BSYNC.RECONVERGENT B0 ;  /* 0x0000000000007941 */ /* 0x000fea0003800200 */
.L_x_11933:
[----:B------:R-:W-:Y:S01]  /*1fc0*/  IMAD.SHL.U32 R0, R0, 0x200000, RZ ;  /* 0x0020000000007824 */ /* 0x000fe200078e00ff */
[----:B------:R-:W-:-:S04]  /*1fd0*/  LEA R2, R2, 0x37800000, 0x17 ;  /* 0x3780000002027811 */ /* 0x000fc800078eb8ff */
[----:B------:R-:W-:Y:S01]  /*1fe0*/  LOP3.LUT R0, R2, R0, R7, 0xfe, !PT ;  /* 0x0000000002007212 */ /* 0x000fe200078efe07 */
[----:B------:R-:W-:Y:S06]  /*1ff0*/  BRA `(.L_x_11916) ;  /* 0x0000000000947947 */ /* 0x000fec0003800000 */
.L_x_11928:
[----:B------:R-:W-:-:S09]  /*2000*/  UISETP.NE.AND UP0, UPT, UR4, 0x1c, UPT ;  /* 0x0000001c0400788c */ /* 0x000fd2000bf05270 */
[----:B------:R-:W-:Y:S05]  /*2010*/  BRA.U !UP0, `(.L_x_11935) ;  /* 0x0000000108847547 */ /* 0x000fea000b800000 */
[----:B------:R-:W-:-:S09]  /*2020*/  UISETP.NE.AND UP0, UPT, UR4, 0x1d, UPT ;  /* 0x0000001d0400788c */ /* 0x000fd2000bf05270 */
[----:B------:R-:W-:Y:S05]  /*2030*/  BRA.U !UP0, `(.L_x_11936) ;  /* 0x0000000108707547 */ /* 0x000fea000b800000 */
[----:B------:R-:W-:-:S09]  /*2040*/  UISETP.NE.AND UP0, UPT, UR4, 0x2c, UPT ;  /* 0x0000002c0400788c */ /* 0x000fd2000bf05270 */
[----:B------:R-:W-:Y:S05]  /*2050*/  BRA.U !UP0, `(.L_x_11937) ;  /* 0x0000000108487547 */ /* 0x000fea000b800000 */
.L_x_11915:
        /* <DEDUP_REMOVED lines=16> */
.L_x_11938:
[----:B------:R-:W-:Y:S01]  /*2160*/  IMAD.MOV.U32 R0, RZ, RZ, RZ ;  /* 0x000000ffff007224 */ /* 0x000fe200078e00ff */
[----:B------:R-:W-:Y:S06]  /*2170*/  BRA `(.L_x_11916) ;  /* 0x0000000000347947 */ /* 0x000fec0003800000 */
.L_x_11937:
        /* <DEDUP_REMOVED lines=8> */
.L_x_11936:
[----:B------:R-:W2:Y:S02]  /*2200*/  LDG.E.64 R2, desc[UR36][R2.64] ;  /* 0x0000002402027981 */ /* 0x000ea4000c1e1b00 */
[----:B--2---:R0:W1:Y:S02]  /*2210*/  I2F.U64 R0, R2 ;  /* 0x0000000200007312 */ /* 0x0040640000301000 */
[----:B01----:R-:W-:Y:S05]  /*2220*/  BRA `(.L_x_11916) ;  /* 0x0000000000087947 */ /* 0x003fea0003800000 */
.L_x_11935:
[----:B------:R-:W2:Y:S02]  /*2230*/  LDG.E R0, desc[UR36][R2.64] ;  /* 0x0000002402007981 */ /* 0x000ea4000c1e1900 */
[----:B--2---:R-:W-:-:S07]  /*2240*/  I2FP.F32.U32 R0, R0 ;  /* 0x0000000000007245 */ /* 0x004fce0000201000 */
.L_x_11916:
[----:B------:R-:W-:Y:S05]  /*2250*/  BSYNC.RECONVERGENT B6 ;  /* 0x0000000000067941 */ /* 0x000fea0003800200 */
.L_x_11910:
[----:B------:R-:W0:Y:S01]  /*2260*/  LDCU.64 UR6, c[0x0][0x580] ;  /* 0x0000b000ff0677ac */ /* 0x000e220008000a00 */
[----:B--2-45:R-:W2:Y:S01]  /*2270*/  MUFU.RCP R4, R0 ;  /* 0x0000000000047308 */ /* 0x034ea20000001000 */
[----:B------:R-:W2:Y:S01]  /*2280*/  LDCU UR5, c[0x0][0x594] ;  /* 0x0000b280ff0577ac */ /* 0x000ea20008000800 */
[----:B------:R-:W-:-:S04]  /*2290*/  UPRMT UR4, UR41, 0x9910, URZ ;  /* 0x0000991029047896 */ /* 0x000fc800080000ff */
[----:B------:R-:W-:Y:S01]  /*22a0*/  UISETP.GT.AND UP0, UPT, UR4, 0x9, UPT ;  /* 0x000000090400788c */ /* 0x000fe2000bf04270 */
[----:B01-3--:R-:W-:-:S04]  /*22b0*/  IADD3 R2, P0, PT, R16, UR6, RZ ;  /* 0x0000000610027c10 */ /* 0x00bfc8000ff1e0ff */
[----:B------:R-:W-:Y:S01]  /*22c0*/  IADD3.X R3, PT, PT, RZ, UR7, RZ, P0, !PT ;  /* 0x00000007ff037c10 */ /* 0x000fe200087fe4ff */
[----:B--2---:R-:W-:-:S03]  /*22d0*/  FMUL.FTZ R4, R4, UR5 ;  /* 0x0000000504047c20 */ /* 0x004fc60008410000 */
        /* <DEDUP_REMOVED lines=12> */
.L_x_11942:
[----:B------:R-:W0:Y:S02]  /*23a0*/  F2I.S64.TRUNC R4, R4 ;  /* 0x0000000400047311 */ /* 0x000e24000020d900 */
[----:B0-----:R-:W-:-:S05]  /*23b0*/  IMAD.MOV.U32 R7, RZ, RZ, R4 ;  /* 0x000000ffff077224 */ /* 0x001fca00078e0004 */
[----:B------:R0:W-:Y:S01]  /*23c0*/  STG.E.U8 desc[UR36][R2.64], R7 ;  /* 0x0000000702007986 */ /* 0x0001e2000c101124 */
[----:B------:R-:W-:Y:S05]  /*23d0*/  BRA `(.L_x_11944) ;  /* 0x0000000c002c7947 */ /* 0x000fea0003800000 */
.L_x_11941:
        /* <DEDUP_REMOVED lines=9> */
.L_x_11946:
[----:B------:R-:W0:Y:S02]  /*2470*/  F2I.FTZ.TRUNC.NTZ R5, R4 ;  /* 0x0000000400057305 */ /* 0x000e24000021f100 */
[----:B0-----:R0:W-:Y:S01]  /*2480*/  STG.E desc[UR36][R2.64], R5 ;  /* 0x0000000502007986 */ /* 0x0011e2000c101924 */
[----:B------:R-:W-:Y:S05]  /*2490*/  BRA `(.L_x_11944) ;  /* 0x0000000800fc7947 */ /* 0x000fea0003800000 */
.L_x_11945:
[----:B------:R-:W0:Y:S02]  /*24a0*/  F2I.FTZ.TRUNC.NTZ R5, R4 ;  /* 0x0000000400057305 */ /* 0x000e24000021f100 */
[----:B0-----:R0:W-:Y:S01]  /*24b0*/  STG.E.U16 desc[UR36][R2.64], R5 ;  /* 0x0000000502007986 */ /* 0x0011e2000c101524 */
[----:B------:R-:W-:Y:S05]  /*24c0*/  BRA `(.L_x_11944) ;  /* 0x0000000800f07947 */ /* 0x000fea0003800000 */
.L_x_11940:
        /* <DEDUP_REMOVED lines=8> */
.L_x_11948:
[----:B------:R-:W-:-:S05]  /*2550*/  F2FP.F16.F32.PACK_AB R4, RZ, R4 ;  /* 0x00000004ff04723e */ /* 0x000fca00000000ff */
[----:B------:R0:W-:Y:S01]  /*2560*/  STG.E.U16 desc[UR36][R2.64], R4 ;  /* 0x0000000402007986 */ /* 0x0001e2000c101524 */
[----:B------:R-:W-:Y:S05]  /*2570*/  BRA `(.L_x_11944) ;  /* 0x0000000800c47947 */ /* 0x000fea0003800000 */
.L_x_11947:
        /* <DEDUP_REMOVED lines=9> */
.L_x_11950:
[----:B------:R-:W-:-:S04]  /*2610*/  F2FP.F16.F32.PACK_AB R5, RZ, R4 ;  /* 0x00000004ff05723e */ /* 0x000fc800000000ff */
[----:B------:R-:W-:-:S05]  /*2620*/  PRMT R5, R5, 0x5410, RZ ;  /* 0x0000541005057816 */ /* 0x000fca00000000ff */
[----:B------:R0:W-:Y:S01]  /*2630*/  STG.E desc[UR36][R2.64], R5 ;  /* 0x0000000502007986 */ /* 0x0001e2000c101924 */
[----:B------:R-:W-:Y:S05]  /*2640*/  BRA `(.L_x_11944) ;  /* 0x0000000800907947 */ /* 0x000fea0003800000 */
.L_x_11949:
[----:B------:R-:W-:-:S06]  /*2650*/  FMUL.FTZ R4, R4, 1 ;  /* 0x3f80000004047820 */ /* 0x000fcc0000410000 */
[----:B------:R-:W0:Y:S02]  /*2660*/  F2F.F64.F32 R4, R4 ;  /* 0x0000000400047310 */ /* 0x000e240000201800 */
[----:B0-----:R0:W-:Y:S01]  /*2670*/  STG.E.64 desc[UR36][R2.64], R4 ;  /* 0x0000000402007986 */ /* 0x0011e2000c101b24 */
[----:B------:R-:W-:Y:S05]  /*2680*/  BRA `(.L_x_11944) ;  /* 0x0000000800807947 */ /* 0x000fea0003800000 */
.L_x_11939:
        /* <DEDUP_REMOVED lines=12> */
.L_x_11953:
[----:B------:R-:W-:Y:S01]  /*2750*/  FMUL.FTZ R4, R4, 1 ;  /* 0x3f80000004047820 */ /* 0x000fe20000410000 */
[----:B------:R-:W-:-:S05]  /*2760*/  CS2R R6, SRZ ;  /* 0x0000000000067805 */ /* 0x000fca000001ff00 */
[----:B------:R-:W0:Y:S02]  /*2770*/  F2F.F64.F32 R4, R4 ;  /* 0x0000000400047310 */ /* 0x000e240000201800 */
[----:B0-----:R0:W-:Y:S01]  /*2780*/  STG.E.128 desc[UR36][R2.64], R4 ;  /* 0x0000000402007986 */ /* 0x0011e2000c101d24 */
[----:B------:R-:W-:Y:S05]  /*2790*/  BRA `(.L_x_11944) ;  /* 0x00000008003c7947 */ /* 0x000fea0003800000 */
.L_x_11952:
        /* <DEDUP_REMOVED lines=18> */
.L_x_11957:
[----:B------:R-:W-:Y:S05]  /*28c0*/  BSYNC.RECONVERGENT B0 ;  /* 0x0000000000007941 */ /* 0x000fea0003800200 */
.L_x_11956:
[----:B------:R-:W-:-:S05]  /*28d0*/  LOP3.LUT R7, R0, 0x80, R7, 0xf8, !PT ;  /* 0x0000008000077812 */ /* 0x000fca00078ef807 */
[----:B------:R0:W-:Y:S01]  /*28e0*/  STG.E.U8 desc[UR36][R2.64], R7 ;  /* 0x0000000702007986 */ /* 0x0001e2000c101124 */
[----:B------:R-:W-:Y:S05]  /*28f0*/  BRA `(.L_x_11944) ;  /* 0x0000000400e47947 */ /* 0x000fea0003800000 */
.L_x_11955:
        /* <DEDUP_REMOVED lines=14> */
.L_x_11959:
[----:B------:R-:W-:Y:S05]  /*29e0*/  BSYNC.RECONVERGENT B0 ;  /* 0x0000000000007941 */ /* 0x000fea0003800200 */
.L_x_11958:
[----:B------:R-:W-:-:S05]  /*29f0*/  LOP3.LUT R5, R0, 0x80, R7, 0xf8, !PT ;  /* 0x0000008000057812 */ /* 0x000fca00078ef807 */
[----:B------:R0:W-:Y:S01]  /*2a00*/  STG.E.U8 desc[UR36][R2.64], R5 ;  /* 0x0000000502007986 */ /* 0x0001e2000c101124 */
[----:B------:R-:W-:Y:S05]  /*2a10*/  BRA `(.L_x_11944) ;  /* 0x00000004009c7947 */ /* 0x000fea0003800000 */
.L_x_11954:
[----:B------:R-:W-:-:S05]  /*2a20*/  F2FP.BF16.F32.PACK_AB R4, RZ, R4 ;  /* 0x00000004ff04723e */ /* 0x000fca00000010ff */
[----:B------:R0:W-:Y:S01]  /*2a30*/  STG.E.U16 desc[UR36][R2.64], R4 ;  /* 0x0000000402007986 */ /* 0x0001e2000c101524 */
[----:B------:R-:W-:Y:S05]  /*2a40*/  BRA `(.L_x_11944) ;  /* 0x0000000400907947 */ /* 0x000fea0003800000 */
.L_x_11951:
        /* <DEDUP_REMOVED lines=11> */
.L_x_11962:
        /* <DEDUP_REMOVED lines=12> */
.L_x_11965:
[----:B------:R-:W-:-:S04]  /*2bc0*/  SHF.R.U32.HI R0, RZ, 0x14, R4 ;  /* 0x00000014ff007819 */ /* 0x000fc80000011604 */
[----:B------:R-:W-:-:S04]  /*2bd0*/  LOP3.LUT R5, R0, 0x1, RZ, 0xc0, !PT ;  /* 0x0000000100057812 */ /* 0x000fc800078ec0ff */
[----:B------:R-:W-:-:S04]  /*2be0*/  IADD3 R0, PT, PT, R4, 0x487ffff, R5 ;  /* 0x0487ffff04007810 */ /* 0x000fc80007ffe005 */
[----:B------:R-:W-:-:S04]  /*2bf0*/  SHF.R.U32.HI R0, RZ, 0x14, R0 ;  /* 0x00000014ff007819 */ /* 0x000fc80000011600 */
[----:B------:R-:W-:-:S07]  /*2c00*/  LOP3.LUT R5, R0, 0xff, RZ, 0xc0, !PT ;  /* 0x000000ff00057812 */ /* 0x000fce00078ec0ff */
.L_x_11966:
[----:B------:R-:W-:-:S04]  /*2c10*/  SHF.R.U32.HI R4, RZ, 0x18, R4 ;  /* 0x00000018ff047819 */ /* 0x000fc80000011604 */
[----:B------:R-:W-:-:S04]  /*2c20*/  LOP3.LUT R5, R5, 0x80, R4, 0xf8, !PT ;  /* 0x0000008005057812 */ /* 0x000fc800078ef804 */
[----:B------:R-:W-:-:S07]  /*2c30*/  PRMT R0, R5, 0x7610, R0 ;  /* 0x0000761005007816 */ /* 0x000fce0000000000 */
.L_x_11964:
[----:B------:R-:W-:Y:S05]  /*2c40*/  BSYNC.RECONVERGENT B0 ;  /* 0x0000000000007941 */ /* 0x000fea0003800200 */
.L_x_11963:
[----:B------:R4:W-:Y:S01]  /*2c50*/  STG.E.U8 desc[UR36][R2.64], R0 ;  /* 0x0000000002007986 */ /* 0x0009e2000c101124 */
[----:B------:R-:W-:Y:S05]  /*2c60*/  BRA `(.L_x_11944) ;  /* 0x0000000400087947 */ /* 0x000fea0003800000 */
.L_x_11961:
        /* <DEDUP_REMOVED lines=12> */
.L_x_11969:
[----:B------:R-:W-:-:S04]  /*2d30*/  SHF.R.U32.HI R0, RZ, 0x15, R4 ;  /* 0x00000015ff007819 */ /* 0x000fc80000011604 */
[----:B------:R-:W-:-:S04]  /*2d40*/  LOP3.LUT R5, R0, 0x1, RZ, 0xc0, !PT ;  /* 0x0000000100057812 */ /* 0x000fc800078ec0ff */
[----:B------:R-:W-:-:S04]  /*2d50*/  IADD3 R0, PT, PT, R4, 0x88fffff, R5 ;  /* 0x088fffff04007810 */ /* 0x000fc80007ffe005 */
[----:B------:R-:W-:-:S04]  /*2d60*/  SHF.R.U32.HI R0, RZ, 0x15, R0 ;  /* 0x00000015ff007819 */ /* 0x000fc80000011600 */
[----:B------:R-:W-:-:S07]  /*2d70*/  LOP3.LUT R5, R0, 0xff, RZ, 0xc0, !PT ;  /* 0x000000ff00057812 */ /* 0x000fce00078ec0ff */
.L_x_11970:
[----:B------:R-:W-:-:S04]  /*2d80*/  SHF.R.U32.HI R4, RZ, 0x18, R4 ;  /* 0x00000018ff047819 */ /* 0x000fc80000011604 */
[----:B------:R-:W-:-:S04]  /*2d90*/  LOP3.LUT R5, R5, 0x80, R4, 0xf8, !PT ;  /* 0x0000008005057812 */ /* 0x000fc800078ef804 */
[----:B------:R-:W-:-:S07]  /*2da0*/  PRMT R0, R5, 0x7610, R0 ;  /* 0x0000761005007816 */ /* 0x000fce0000000000 */
.L_x_11968:
[----:B------:R-:W-:Y:S05]  /*2db0*/  BSYNC.RECONVERGENT B0 ;  /* 0x0000000000007941 */ /* 0x000fea0003800200 */
.L_x_11967:
[----:B------:R3:W-:Y:S01]  /*2dc0*/  STG.E.U8 desc[UR36][R2.64], R0 ;  /* 0x0000000002007986 */ /* 0x0007e2000c101124 */
[----:B------:R-:W-:Y:S05]  /*2dd0*/  BRA `(.L_x_11944) ;  /* 0x0000000000ac7947 */ /* 0x000fea0003800000 */
.L_x_11960:
[----:B------:R-:W-:-:S09]  /*2de0*/  UISETP.NE.AND UP0, UPT, UR4, 0x1c, UPT ;  /* 0x0000001c0400788c */ /* 0x000fd2000bf05270 */
[----:B------:R-:W-:Y:S05]  /*2df0*/  BRA.U !UP0, `(.L_x_11971) ;  /* 0x00000001089c7547 */ /* 0x000fea000b800000 */
[----:B------:R-:W-:-:S09]  /*2e00*/  UISETP.NE.AND UP0, UPT, UR4, 0x1d, UPT ;  /* 0x0000001d0400788c */ /* 0x000fd2000bf05270 */
[----:B------:R-:W-:Y:S05]  /*2e10*/  BRA.U !UP0, `(.L_x_11972) ;  /* 0x0000000108887547 */ /* 0x000fea000b800000 */
[----:B------:R-:W-:-:S09]  /*2e20*/  UISETP.NE.AND UP0, UPT, UR4, 0x2c, UPT ;  /* 0x0000002c0400788c */ /* 0x000fd2000bf05270 */
[----:B------:R-:W-:Y:S05]  /*2e30*/  BRA.U !UP0, `(.L_x_11973) ;  /* 0x0000000108447547 */ /* 0x000fea000b800000 */
.L_x_11943:
        /* <DEDUP_REMOVED lines=16> */
.L_x_11974:
[----:B------:R-:W-:Y:S05]  /*2f40*/  BRA `(.L_x_11944) ;  /* 0x0000000000507947 */ /* 0x000fea0003800000 */
.L_x_11973:
        /* <DEDUP_REMOVED lines=15> */
.L_x_11972:
[----:B------:R-:W0:Y:S02]  /*3040*/  F2I.U64.TRUNC R4, R4 ;  /* 0x0000000400047311 */ /* 0x000e24000020d800 */
[----:B0-----:R1:W-:Y:S01]  /*3050*/  STG.E.64 desc[UR36][R2.64], R4 ;  /* 0x0000000402007986 */ /* 0x0013e2000c101b24 */
[----:B------:R-:W-:Y:S05]  /*3060*/  BRA `(.L_x_11944) ;  /* 0x0000000000087947 */ /* 0x000fea0003800000 */
.L_x_11971:
[----:B------:R-:W0:Y:S02]  /*3070*/  F2I.FTZ.U32.TRUNC.NTZ R5, R4 ;  /* 0x0000000400057305 */ /* 0x000e24000021f000 */
[----:B0-----:R0:W-:Y:S02]  /*3080*/  STG.E desc[UR36][R2.64], R5 ;  /* 0x0000000502007986 */ /* 0x0011e4000c101924 */
.L_x_11944:
[----:B------:R-:W-:-:S07]  /*3090*/  VIADD R17, R17, 0x80 ;  /* 0x0000008011117836 */ /* 0x000fce0000000000 */
.L_x_11908:
[----:B------:R-:W-:Y:S05]  /*30a0*/  BSYNC.RECONVERGENT B7 ;  /* 0x0000000000077941 */ /* 0x000fea0003800200 */
.L_x_11907:
        /* <DEDUP_REMOVED lines=307> */
.L_x_11977:
        /* <DEDUP_REMOVED lines=18> */
.L_x_11982:
[----:B------:R-:W2:Y:S02]  /*4500*/  LDG.E.U8 R0, desc[UR36][R2.64] ;  /* 0x0000002402007981 */ /* 0x000ea4000c1e1100 */
[----:B--2---:R-:W-:Y:S01]  /*4510*/  I2FP.F32.U32 R0, R0 ;  /* 0x0000000000007245 */ /* 0x004fe20000201000 */
[----:B------:R-:W-:Y:S06]  /*4520*/  BRA `(.L_x_11984) ;  /* 0x0000000c00447947 */ /* 0x000fec0003800000 */
.L_x_11981:
        /* <DEDUP_REMOVED lines=9> */
.L_x_11986:
[----:B------:R-:W2:Y:S02]  /*45c0*/  LDG.E R0, desc[UR36][R2.64] ;  /* 0x0000002402007981 */ /* 0x000ea4000c1e1900 */
[----:B--2---:R-:W-:Y:S01]  /*45d0*/  I2FP.F32.S32 R0, R0 ;  /* 0x0000000000007245 */ /* 0x004fe20000201400 */
[----:B------:R-:W-:Y:S06]  /*45e0*/  BRA `(.L_x_11984) ;  /* 0x0000000c00147947 */ /* 0x000fec0003800000 */
.L_x_11985:
[----:B------:R-:W2:Y:S02]  /*45f0*/  LDG.E.U16 R0, desc[UR36][R2.64] ;  /* 0x0000002402007981 */ /* 0x000ea4000c1e1500 */
[----:B--2---:R-:W2:Y:S01]  /*4600*/  I2F.S16 R0, R0 ;  /* 0x0000000000007306 */ /* 0x004ea20000101400 */
[----:B------:R-:W-:Y:S05]  /*4610*/  BRA `(.L_x_11984) ;  /* 0x0000000c00087947 */ /* 0x000fea0003800000 */
.L_x_11980:
        /* <DEDUP_REMOVED lines=8> */
.L_x_11988:
[----:B------:R-:W2:Y:S02]  /*46a0*/  LDG.E.U16 R0, desc[UR36][R2.64] ;  /* 0x0000002402007981 */ /* 0x000ea4000c1e1500 */
[----:B--2---:R-:W-:Y:S01]  /*46b0*/  HADD2.F32 R0, -RZ, R0.H0_H0 ;  /* 0x20000000ff007230 */ /* 0x004fe20000004100 */
[----:B------:R-:W-:Y:S06]  /*46c0*/  BRA `(.L_x_11984) ;  /* 0x0000000800dc7947 */ /* 0x000fec0003800000 */
.L_x_11987:
        /* <DEDUP_REMOVED lines=8> */
.L_x_11990:
[----:B------:R-:W2:Y:S02]  /*4750*/  LDG.E.U16 R0, desc[UR36][R2.64] ;  /* 0x0000002402007981 */ /* 0x000ea4000c1e1500 */
[----:B--2---:R-:W-:Y:S01]  /*4760*/  HADD2.F32 R0, -RZ, R0.H0_H0 ;  /* 0x20000000ff007230 */ /* 0x004fe20000004100 */
[----:B------:R-:W-:Y:S06]  /*4770*/  BRA `(.L_x_11984) ;  /* 0x0000000800b07947 */ /* 0x000fec0003800000 */
.L_x_11989:
        /* <DEDUP_REMOVED lines=11> */
.L_x_11979:
        /* <DEDUP_REMOVED lines=12> */
.L_x_11993:
        /* <DEDUP_REMOVED lines=11> */
.L_x_11992:
        /* <DEDUP_REMOVED lines=25> */
.L_x_11995:
        /* <DEDUP_REMOVED lines=12> */
.L_x_11994:
[----:B------:R-:W2:Y:S02]  /*4bf0*/  LDG.E.U16 R0, desc[UR36][R2.64] ;  /* 0x0000002402007981 */ /* 0x000ea4000c1e1500 */
[----:B--2---:R-:W-:Y:S01]  /*4c00*/  IMAD.U32 R0, R0, 0x10000, RZ ;  /* 0x0001000000007824 */ /* 0x004fe200078e00ff */
[----:B------:R-:W-:Y:S06]  /*4c10*/  BRA `(.L_x_11984) ;  /* 0x0000000400887947 */ /* 0x000fec0003800000 */
.L_x_11991:
        /* <DEDUP_REMOVED lines=11> */
.L_x_11998:
        /* <DEDUP_REMOVED lines=20> */
.L_x_12000:
[----:B------:R-:W-:Y:S05]  /*4e10*/  BSYNC.RECONVERGENT B0 ;  /* 0x0000000000007941 */ /* 0x000fea0003800200 */
.L_x_11999:
[----:B------:R-:W-:Y:S01]  /*4e20*/  IMAD.SHL.U32 R0, R0, 0x100000, RZ ;  /* 0x0010000000007824 */ /* 0x000fe200078e00ff */
[----:B------:R-:W-:-:S04]  /*4e30*/  LEA R2, R2, 0x3b800000, 0x17 ;  /* 0x3b80000002027811 */ /* 0x000fc800078eb8ff */
[----:B------:R-:W-:Y:S01]  /*4e40*/  LOP3.LUT R0, R2, R0, R7, 0xfe, !PT ;  /* 0x0000000002007212 */ /* 0x000fe200078efe07 */
[----:B------:R-:W-:Y:S06]  /*4e50*/  BRA `(.L_x_11984) ;  /* 0x0000000000f87947 */ /* 0x000fec0003800000 */
.L_x_11997:
        /* <DEDUP_REMOVED lines=20> */
.L_x_12002:
[----:B------:R-:W-:Y:S05]  /*4fa0*/  BSYNC.RECONVERGENT B0 ;  /* 0x0000000000007941 */ /* 0x000fea0003800200 */
.L_x_12001:
[----:B------:R-:W-:Y:S02]  /*4fb0*/  SHF.L.U32 R0, R0, 0x15, RZ ;  /* 0x0000001500007819 */ /* 0x000fe400000006ff */
[----:B------:R-:W-:-:S04]  /*4fc0*/  LEA R2, R2, 0x37800000, 0x17 ;  /* 0x3780000002027811 */ /* 0x000fc800078eb8ff */
[----:B------:R-:W-:Y:S01]  /*4fd0*/  LOP3.LUT R0, R2, R0, R7, 0xfe, !PT ;  /* 0x0000000002007212 */ /* 0x000fe200078efe07 */
[----:B------:R-:W-:Y:S06]  /*4fe0*/  BRA `(.L_x_11984) ;  /* 0x0000000000947947 */ /* 0x000fec0003800000 */
.L_x_11996:
        /* <DEDUP_REMOVED lines=14> */
.L_x_11983:
        /* <DEDUP_REMOVED lines=16> */
.L_x_12005:
[----:B------:R-:W-:Y:S01]  /*51d0*/  IMAD.MOV.U32 R0, RZ, RZ, RZ ;  /* 0x000000ffff007224 */ /* 0x000fe200078e00ff */
[----:B------:R-:W-:Y:S06]  /*51e0*/  BRA `(.L_x_11984) ;  /* 0x0000000000147947 */ /* 0x000fec0003800000 */
.L_x_12004:
[----:B------:R-:W2:Y:S02]  /*51f0*/  LDG.E.64 R2, desc[UR36][R2.64] ;  /* 0x0000002402027981 */ /* 0x000ea4000c1e1b00 */
[----:B--2---:R0:W1:Y:S02]  /*5200*/  I2F.U64 R0, R2 ;  /* 0x0000000200007312 */ /* 0x0040640000301000 */
[----:B01----:R-:W-:Y:S05]  /*5210*/  BRA `(.L_x_11984) ;  /* 0x0000000000087947 */ /* 0x003fea0003800000 */
.L_x_12003:
[----:B------:R-:W2:Y:S02]  /*5220*/  LDG.E R0, desc[UR36][R2.64] ;  /* 0x0000002402007981 */ /* 0x000ea4000c1e1900 */
[----:B--2---:R-:W-:-:S07]  /*5230*/  I2FP.F32.U32 R0, R0 ;  /* 0x0000000000007245 */ /* 0x004fce0000201000 */
.L_x_11984:
[----:B------:R-:W-:Y:S05]  /*5240*/  BSYNC.RECONVERGENT B6 ;  /* 0x0000000000067941 */ /* 0x000fea0003800200 */
.L_x_11978:
[----:B------:R-:W0:Y:S01]  /*5250*/  LDCU.64 UR6, c[0x0][0x580] ;  /* 0x0000b000ff0677ac */ /* 0x000e220008000a00 */
[----:B--2-45:R-:W2:Y:S01]  /*5260*/  MUFU.RCP R4, R0 ;  /* 0x0000000000047308 */ /* 0x034ea20000001000 */
[----:B------:R-:W2:Y:S01]  /*5270*/  LDCU UR5, c[0x0][0x594] ;  /* 0x0000b280ff0577ac */ /* 0x000ea20008000800 */
[----:B------:R-:W-:-:S04]  /*5280*/  UPRMT UR4, UR41, 0x9910, URZ ;  /* 0x0000991029047896 */ /* 0x000fc800080000ff */
[----:B------:R-:W-:Y:S01]  /*5290*/  UISETP.GT.AND UP0, UPT, UR4, 0x9, UPT ;  /* 0x000000090400788c */ /* 0x000fe2000bf04270 */
[----:B01-3--:R-:W-:Y:S01]  /*52a0*/  IADD3 R2, P0, PT, R16, UR6, RZ ;  /* 0x0000000610027c10 */ /* 0x00bfe2000ff1e0ff */
[----:B--2---:R-:W-:-:S04]  /*52b0*/  FMUL.FTZ R4, R4, UR5 ;  /* 0x0000000504047c20 */ /* 0x004fc80008410000 */
        /* <DEDUP_REMOVED lines=13> */
.L_x_12009:
[----:B------:R-:W0:Y:S02]  /*5390*/  F2I.S64.TRUNC R4, R4 ;  /* 0x0000000400047311 */ /* 0x000e24000020d900 */
[----:B0-----:R-:W-:-:S05]  /*53a0*/  MOV R7, R4 ;  /* 0x0000000400077202 */ /* 0x001fca0000000f00 */
[----:B------:R3:W-:Y:S01]  /*53b0*/  STG.E.U8 desc[UR36][R2.64], R7 ;  /* 0x0000000702007986 */ /* 0x0007e2000c101124 */
[----:B------:R-:W-:Y:S05]  /*53c0*/  BRA `(.L_x_12011) ;  /* 0x0000000c00287947 */ /* 0x000fea0003800000 */
.L_x_12008:
        /* <DEDUP_REMOVED lines=9> */
.L_x_12013:
[----:B------:R-:W0:Y:S02]  /*5460*/  F2I.FTZ.TRUNC.NTZ R5, R4 ;  /* 0x0000000400057305 */ /* 0x000e24000021f100 */
[----:B0-----:R2:W-:Y:S01]  /*5470*/  STG.E desc[UR36][R2.64], R5 ;  /* 0x0000000502007986 */ /* 0x0015e2000c101924 */
[----:B------:R-:W-:Y:S05]  /*5480*/  BRA `(.L_x_12011) ;  /* 0x0000000800f87947 */ /* 0x000fea0003800000 */
.L_x_12012:
[----:B------:R-:W0:Y:S02]  /*5490*/  F2I.FTZ.TRUNC.NTZ R5, R4 ;  /* 0x0000000400057305 */ /* 0x000e24000021f100 */
[----:B0-----:R0:W-:Y:S01]  /*54a0*/  STG.E.U16 desc[UR36][R2.64], R5 ;  /* 0x0000000502007986 */ /* 0x0011e2000c101524 */
[----:B------:R-:W-:Y:S05]  /*54b0*/  BRA `(.L_x_12011) ;  /* 0x0000000800ec7947 */ /* 0x000fea0003800000 */
.L_x_12007:
        /* <DEDUP_REMOVED lines=8> */
.L_x_12015:
[----:B------:R-:W-:-:S05]  /*5540*/  F2FP.F16.F32.PACK_AB R4, RZ, R4 ;  /* 0x00000004ff04723e */ /* 0x000fca00000000ff */
[----:B------:R0:W-:Y:S01]  /*5550*/  STG.E.U16 desc[UR36][R2.64], R4 ;  /* 0x0000000402007986 */ /* 0x0001e2000c101524 */
[----:B------:R-:W-:Y:S05]  /*5560*/  BRA `(.L_x_12011) ;  /* 0x0000000800c07947 */ /* 0x000fea0003800000 */
.L_x_12014:
        /* <DEDUP_REMOVED lines=9> */
.L_x_12017:
[----:B------:R-:W-:-:S04]  /*5600*/  F2FP.F16.F32.PACK_AB R5, RZ, R4 ;  /* 0x00000004ff05723e */ /* 0x000fc800000000ff */
[----:B------:R-:W-:-:S05]  /*5610*/  PRMT R5, R5, 0x5410, RZ ;  /* 0x0000541005057816 */ /* 0x000fca00000000ff */
[----:B------:R0:W-:Y:S01]  /*5620*/  STG.E desc[UR36][R2.64], R5 ;  /* 0x0000000502007986 */ /* 0x0001e2000c101924 */
[----:B------:R-:W-:Y:S05]  /*5630*/  BRA `(.L_x_12011) ;  /* 0x00000008008c7947 */ /* 0x000fea0003800000 */
.L_x_12016:
[----:B------:R-:W-:-:S06]  /*5640*/  FMUL.FTZ R4, R4, 1 ;  /* 0x3f80000004047820 */ /* 0x000fcc0000410000 */
[----:B------:R-:W0:Y:S02]  /*5650*/  F2F.F64.F32 R4, R4 ;  /* 0x0000000400047310 */ /* 0x000e240000201800 */
[----:B0-----:R0:W-:Y:S01]  /*5660*/  STG.E.64 desc[UR36][R2.64], R4 ;  /* 0x0000000402007986 */ /* 0x0011e2000c101b24 */
[----:B------:R-:W-:Y:S05]  /*5670*/  BRA `(.L_x_12011) ;  /* 0x00000008007c7947 */ /* 0x000fea0003800000 */
.L_x_12006:
        /* <DEDUP_REMOVED lines=13> */
.L_x_12021:
        /* <DEDUP_REMOVED lines=16> */
.L_x_12024:
[----:B------:R-:W-:-:S04]  /*5850*/  SHF.R.U32.HI R4, RZ, 0x18, R4 ;  /* 0x00000018ff047819 */ /* 0x000fc80000011604 */
[----:B------:R-:W-:-:S04]  /*5860*/  LOP3.LUT R4, R5, 0x80, R4, 0xf8, !PT ;  /* 0x0000008005047812 */ /* 0x000fc800078ef804 */
[----:B------:R-:W-:-:S07]  /*5870*/  PRMT R0, R4, 0x7610, R0 ;  /* 0x0000761004007816 */ /* 0x000fce0000000000 */
.L_x_12023:
[----:B------:R-:W-:Y:S05]  /*5880*/  BSYNC.RECONVERGENT B0 ;  /* 0x0000000000007941 */ /* 0x000fea0003800200 */
.L_x_12022:
[----:B------:R0:W-:Y:S01]  /*5890*/  STG.E.U8 desc[UR36][R2.64], R0 ;  /* 0x0000000002007986 */ /* 0x0001e2000c101124 */
[----:B------:R-:W-:Y:S05]  /*58a0*/  BRA `(.L_x_12011) ;  /* 0x0000000400f07947 */ /* 0x000fea0003800000 */
.L_x_12020:
        /* <DEDUP_REMOVED lines=16> */
.L_x_12027:
[----:B------:R-:W-:-:S04]  /*59b0*/  SHF.R.U32.HI R4, RZ, 0x18, R4 ;  /* 0x00000018ff047819 */ /* 0x000fc80000011604 */
[----:B------:R-:W-:-:S04]  /*59c0*/  LOP3.LUT R5, R5, 0x80, R4, 0xf8, !PT ;  /* 0x0000008005057812 */ /* 0x000fc800078ef804 */
[----:B------:R-:W-:-:S07]  /*59d0*/  PRMT R0, R5, 0x7610, R0 ;  /* 0x0000761005007816 */ /* 0x000fce0000000000 */
.L_x_12026:
[----:B------:R-:W-:Y:S05]  /*59e0*/  BSYNC.RECONVERGENT B0 ;  /* 0x0000000000007941 */ /* 0x000fea0003800200 */
.L_x_12025:
[----:B------:R0:W-:Y:S01]  /*59f0*/  STG.E.U8 desc[UR36][R2.64], R0 ;  /* 0x0000000002007986 */ /* 0x0001e2000c101124 */
[----:B------:R-:W-:Y:S05]  /*5a00*/  BRA `(.L_x_12011) ;  /* 0x0000000400987947 */ /* 0x000fea0003800000 */
.L_x_12019:
        /* <DEDUP_REMOVED lines=21> */
.L_x_12029:
[----:B------:R-:W0:Y:S02]  /*5b60*/  F2I.U64.TRUNC R4, R4 ;  /* 0x0000000400047311 */ /* 0x000e24000020d800 */
[----:B0-----:R0:W-:Y:S01]  /*5b70*/  STG.E.64 desc[UR36][R2.64], R4 ;  /* 0x0000000402007986 */ /* 0x0011e2000c101b24 */
[----:B------:R-:W-:Y:S05]  /*5b80*/  BRA `(.L_x_12011) ;  /* 0x0000000400387947 */ /* 0x000fea0003800000 */
.L_x_12028:
[----:B------:R-:W0:Y:S02]  /*5b90*/  F2I.FTZ.U32.TRUNC.NTZ R5, R4 ;  /* 0x0000000400057305 */ /* 0x000e24000021f000 */
[----:B0-----:R0:W-:Y:S01]  /*5ba0*/  STG.E desc[UR36][R2.64], R5 ;  /* 0x0000000502007986 */ /* 0x0011e2000c101924 */
[----:B------:R-:W-:Y:S05]  /*5bb0*/  BRA `(.L_x_12011) ;  /* 0x00000004002c7947 */ /* 0x000fea0003800000 */
.L_x_12018:
        /* <DEDUP_REMOVED lines=10> */
.L_x_12031:
[----:B------:R-:W-:Y:S01]  /*5c60*/  FMUL.FTZ R4, R4, 1 ;  /* 0x3f80000004047820 */ /* 0x000fe20000410000 */
[----:B------:R-:W-:-:S05]  /*5c70*/  CS2R R6, SRZ ;  /* 0x0000000000067805 */ /* 0x000fca000001ff00 */
[----:B------:R-:W0:Y:S02]  /*5c80*/  F2F.F64.F32 R4, R4 ;  /* 0x0000000400047310 */ /* 0x000e240000201800 */
[----:B0-----:R0:W-:Y:S01]  /*5c90*/  STG.E.128 desc[UR36][R2.64], R4 ;  /* 0x0000000402007986 */ /* 0x0011e2000c101d24 */
[----:B------:R-:W-:Y:S05]  /*5ca0*/  BRA `(.L_x_12011) ;  /* 0x0000000000f07947 */ /* 0x000fea0003800000 */
.L_x_12030:
[----:B------:R-:W-:-:S09]  /*5cb0*/  UISETP.NE.AND UP0, UPT, UR4, 0xf, UPT ;  /* 0x0000000f0400788c */ /* 0x000fd2000bf05270 */
[----:B------:R-:W-:Y:S05]  /*5cc0*/  BRA.U !UP0, `(.L_x_12032) ;  /* 0x0000000108e07547 */ /* 0x000fea000b800000 */
[----:B------:R-:W-:-:S09]  /*5cd0*/  UISETP.NE.AND UP0, UPT, UR4, 0x17, UPT ;  /* 0x000000170400788c */ /* 0x000fd2000bf05270 */
[----:B------:R-:W-:Y:S05]  /*5ce0*/  BRA.U !UP0, `(.L_x_12033) ;  /* 0x00000001088c7547 */ /* 0x000fea000b800000 */
[----:B------:R-:W-:-:S09]  /*5cf0*/  UISETP.NE.AND UP0, UPT, UR4, 0x18, UPT ;  /* 0x000000180400788c */ /* 0x000fd2000bf05270 */
[----:B------:R-:W-:Y:S05]  /*5d00*/  BRA.U !UP0, `(.L_x_12034) ;  /* 0x0000000108447547 */ /* 0x000fea000b800000 */
.L_x_12010:
        /* <DEDUP_REMOVED lines=16> */
.L_x_12035:
[----:B------:R-:W-:Y:S05]  /*5e10*/  BRA `(.L_x_12011) ;  /* 0x0000000000947947 */ /* 0x000fea0003800000 */
.L_x_12034:
        /* <DEDUP_REMOVED lines=12> */
.L_x_12037:
[----:B------:R-:W-:Y:S05]  /*5ee0*/  BSYNC.RECONVERGENT B0 ;  /* 0x0000000000007941 */ /* 0x000fea0003800200 */
.L_x_12036:
[----:B------:R-:W-:-:S05]  /*5ef0*/  LOP3.LUT R5, R0, 0x80, R7, 0xf8, !PT ;  /* 0x0000008000057812 */ /* 0x000fca00078ef807 */
[----:B------:R0:W-:Y:S01]  /*5f00*/  STG.E.U8 desc[UR36][R2.64], R5 ;  /* 0x0000000502007986 */ /* 0x0001e2000c101124 */
[----:B------:R-:W-:Y:S05]  /*5f10*/  BRA `(.L_x_12011) ;  /* 0x0000000000547947 */ /* 0x000fea0003800000 */
.L_x_12033:
        /* <DEDUP_REMOVED lines=11> */
.L_x_12039:
[----:B------:R-:W-:Y:S02]  /*5fd0*/  ISETP.GT.U32.AND P0, PT, R6, 0x7f800000, PT ;  /* 0x7f8000000600780c */ /* 0x000fe40003f04070 */
[----:B------:R-:W-:-:S04]  /*5fe0*/  MOV R0, 0x7f ;  /* 0x0000007f00007802 */ /* 0x000fc80000000f00 */
[----:B------:R-:W-:-:S07]  /*5ff0*/  SEL R0, R0, 0x7c, P0 ;  /* 0x0000007c00007807 */ /* 0x000fce0000000000 */
.L_x_12040:
[----:B------:R-:W-:Y:S05]  /*6000*/  BSYNC.RECONVERGENT B0 ;  /* 0x0000000000007941 */ /* 0x000fea0003800200 */
.L_x_12038:
[----:B------:R-:W-:-:S04]  /*6010*/  SHF.R.U32.HI R5, RZ, 0x18, R4 ;  /* 0x00000018ff057819 */ /* 0x000fc80000011604 */
[----:B------:R-:W-:-:S05]  /*6020*/  LOP3.LUT R5, R0, 0x80, R5, 0xf8, !PT ;  /* 0x0000008000057812 */ /* 0x000fca00078ef805 */
[----:B------:R0:W-:Y:S01]  /*6030*/  STG.E.U8 desc[UR36][R2.64], R5 ;  /* 0x0000000502007986 */ /* 0x0001e2000c101124 */
[----:B------:R-:W-:Y:S05]  /*6040*/  BRA `(.L_x_12011) ;  /* 0x0000000000087947 */ /* 0x000fea0003800000 */
.L_x_12032:
[----:B------:R-:W-:-:S05]  /*6050*/  F2FP.BF16.F32.PACK_AB R4, RZ, R4 ;  /* 0x00000004ff04723e */ /* 0x000fca00000010ff */
[----:B------:R0:W-:Y:S02]  /*6060*/  STG.E.U16 desc[UR36][R2.64], R4 ;  /* 0x0000000402007986 */ /* 0x0001e4000c101524 */
.L_x_12011:
[----:B------:R-:W-:-:S07]  /*6070*/  VIADD R17, R17, 0x80 ;  /* 0x0000008011117836 */ /* 0x000fce0000000000 */
.L_x_11976:
[----:B------:R-:W-:Y:S05]  /*6080*/  BSYNC.RECONVERGENT B7 ;  /* 0x0000000000077941 */ /* 0x000fea0003800200 */
.L_x_11975:
        /* <DEDUP_REMOVED lines=307> */
.L_x_12043:
        /* <DEDUP_REMOVED lines=18> */
.L_x_12048:
[----:B------:R-:W2:Y:S02]  /*74e0*/  LDG.E.U8 R0, desc[UR36][R2.64] ;  /* 0x0000002402007981 */ /* 0x000ea4000c1e1100 */
[----:B--2---:R-:W-:Y:S01]  /*74f0*/  I2FP.F32.U32 R0, R0 ;  /* 0x0000000000007245 */ /* 0x004fe20000201000 */
[----:B------:R-:W-:Y:S06]  /*7500*/  BRA `(.L_x_12050) ;  /* 0x0000000c00447947 */ /* 0x000fec0003800000 */
.L_x_12047:
        /* <DEDUP_REMOVED lines=8> */
[----:B---34-:R-:W-:Y:S05]  /*7590*/  BRA `(.L_x_12050) ;  /* 0x0000000c00207947 */ /* 0x018fea0003800000 */
.L_x_12052:
[----:B------:R-:W2:Y:S02]  /*75a0*/  LDG.E R0, desc[UR36][R2.64] ;  /* 0x0000002402007981 */ /* 0x000ea4000c1e1900 */
[----:B--2---:R-:W-:Y:S01]  /*75b0*/  I2FP.F32.S32 R0, R0 ;  /* 0x0000000000007245 */ /* 0x004fe20000201400 */
[----:B------:R-:W-:Y:S06]  /*75c0*/  BRA `(.L_x_12050) ;  /* 0x0000000c00147947 */ /* 0x000fec0003800000 */
.L_x_12051:
[----:B------:R-:W2:Y:S02]  /*75d0*/  LDG.E.U16 R0, desc[UR36][R2.64] ;  /* 0x0000002402007981 */ /* 0x000ea4000c1e1500 */
[----:B--2---:R-:W2:Y:S01]  /*75e0*/  I2F.S16 R0, R0 ;  /* 0x0000000000007306 */ /* 0x004ea20000101400 */
[----:B------:R-:W-:Y:S05]  /*75f0*/  BRA `(.L_x_12050) ;  /* 0x0000000c00087947 */ /* 0x000fea0003800000 */
.L_x_12046:
        /* <DEDUP_REMOVED lines=8> */
.L_x_12054:
[----:B------:R-:W2:Y:S02]  /*7680*/  LDG.E.U16 R0, desc[UR36][R2.64] ;  /* 0x0000002402007981 */ /* 0x000ea4000c1e1500 */
[----:B--2---:R-:W-:Y:S01]  /*7690*/  HADD2.F32 R0, -RZ, R0.H0_H0 ;  /* 0x20000000ff007230 */ /* 0x004fe20000004100 */
[----:B------:R-:W-:Y:S06]  /*76a0*/  BRA `(.L_x_12050) ;  /* 0x0000000800dc7947 */ /* 0x000fec0003800000 */
.L_x_12053:
        /* <DEDUP_REMOVED lines=8> */
.L_x_12056:
[----:B------:R-:W2:Y:S02]  /*7730*/  LDG.E.U16 R0, desc[UR36][R2.64] ;  /* 0x0000002402007981 */ /* 0x000ea4000c1e1500 */
[----:B--2---:R-:W-:Y:S01]  /*7740*/  HADD2.F32 R0, -RZ, R0.H0_H0 ;  /* 0x20000000ff007230 */ /* 0x004fe20000004100 */
[----:B------:R-:W-:Y:S06]  /*7750*/  BRA `(.L_x_12050) ;  /* 0x0000000800b07947 */ /* 0x000fec0003800000 */
.L_x_12055:
        /* <DEDUP_REMOVED lines=11> */
.L_x_12045:
        /* <DEDUP_REMOVED lines=12> */
.L_x_12059:
        /* <DEDUP_REMOVED lines=11> */
.L_x_12058:
        /* <DEDUP_REMOVED lines=25> */
.L_x_12061:
        /* <DEDUP_REMOVED lines=12> */
.L_x_12060:
[----:B------:R-:W2:Y:S02]  /*7bd0*/  LDG.E.U16 R0, desc[UR36][R2.64] ;  /* 0x0000002402007981 */ /* 0x000ea4000c1e1500 */
[----:B--2---:R-:W-:Y:S01]  /*7be0*/  IMAD.U32 R0, R0, 0x10000, RZ ;  /* 0x0001000000007824 */ /* 0x004fe200078e00ff */
[----:B------:R-:W-:Y:S06]  /*7bf0*/  BRA `(.L_x_12050) ;  /* 0x0000000400887947 */ /* 0x000fec0003800000 */
.L_x_12057:
        /* <DEDUP_REMOVED lines=11> */
.L_x_12064:
        /* <DEDUP_REMOVED lines=20> */
.L_x_12066:
[----:B------:R-:W-:Y:S05]  /*7df0*/  BSYNC.RECONVERGENT B0 ;  /* 0x0000000000007941 */ /* 0x000fea0003800200 */
.L_x_12065:
[----:B------:R-:W-:Y:S02]  /*7e00*/  SHF.L.U32 R0, R0, 0x14, RZ ;  /* 0x0000001400007819 */ /* 0x000fe400000006ff */
[----:B------:R-:W-:-:S04]  /*7e10*/  LEA R2, R2, 0x3b800000, 0x17 ;  /* 0x3b80000002027811 */ /* 0x000fc800078eb8ff */
[----:B------:R-:W-:Y:S01]  /*7e20*/  LOP3.LUT R0, R2, R0, R7, 0xfe, !PT ;  /* 0x0000000002007212 */ /* 0x000fe200078efe07 */
[----:B------:R-:W-:Y:S06]  /*7e30*/  BRA `(.L_x_12050) ;  /* 0x0000000000f87947 */ /* 0x000fec0003800000 */
.L_x_12063:
        /* <DEDUP_REMOVED lines=20> */
.L_x_12068:
[----:B------:R-:W-:Y:S05]  /*7f80*/  BSYNC.RECONVERGENT B0 ;  /* 0x0000000000007941 */ /* 0x000fea0003800200 */
.L_x_12067:
[----:B------:R-:W-:Y:S01]  /*7f90*/  IMAD.SHL.U32 R0, R0, 0x200000, RZ ;  /* 0x0020000000007824 */ /* 0x000fe200078e00ff */
[----:B------:R-:W-:-:S04]  /*7fa0*/  LEA R2, R2, 0x37800000, 0x17 ;  /* 0x3780000002027811 */ /* 0x000fc800078eb8ff */
[----:B------:R-:W-:Y:S01]  /*7fb0*/  LOP3.LUT R0, R2, R0, R7, 0xfe, !PT ;  /* 0x0000000002007212 */ /* 0x000fe200078efe07 */
[----:B------:R-:W-:Y:S06]  /*7fc0*/  BRA `(.L_x_12050) ;  /* 0x0000000000947947 */ /* 0x000fec0003800000 */
.L_x_12062:
        /* <DEDUP_REMOVED lines=14> */
.L_x_12049:
        /* <DEDUP_REMOVED lines=16> */
.L_x_12071:
[----:B------:R-:W-:Y:S01]  /*81b0*/  MOV R0, RZ ;  /* 0x000000ff00007202 */ /* 0x000fe20000000f00 */
[----:B------:R-:W-:Y:S06]  /*81c0*/  BRA `(.L_x_12050) ;  /* 0x0000000000147947 */ /* 0x000fec0003800000 */
.L_x_12070:
[----:B------:R-:W2:Y:S02]  /*81d0*/  LDG.E.64 R2, desc[UR36][R2.64] ;  /* 0x0000002402027981 */ /* 0x000ea4000c1e1b00 */
[----:B--2---:R0:W1:Y:S02]  /*81e0*/  I2F.U64 R0, R2 ;  /* 0x0000000200007312 */ /* 0x0040640000301000 */
[----:B01----:R-:W-:Y:S05]  /*81f0*/  BRA `(.L_x_12050) ;  /* 0x0000000000087947 */ /* 0x003fea0003800000 */
.L_x_12069:
[----:B------:R-:W2:Y:S02]  /*8200*/  LDG.E R0, desc[UR36][R2.64] ;  /* 0x0000002402007981 */ /* 0x000ea4000c1e1900 */
[----:B--2---:R-:W-:-:S07]  /*8210*/  I2FP.F32.U32 R0, R0 ;  /* 0x0000000000007245 */ /* 0x004fce0000201000 */
.L_x_12050:
[----:B------:R-:W-:Y:S05]  /*8220*/  BSYNC.RECONVERGENT B6 ;  /* 0x0000000000067941 */ /* 0x000fea0003800200 */
.L_x_12044:
[----:B------:R-:W0:Y:S01]  /*8230*/  LDCU.64 UR6, c[0x0][0x580] ;  /* 0x0000b000ff0677ac */ /* 0x000e220008000a00 */
[----:B-12--5:R-:W1:Y:S01]  /*8240*/  MUFU.RCP R4, R0 ;  /* 0x0000000000047308 */ /* 0x026e620000001000 */
[----:B------:R-:W1:Y:S01]  /*8250*/  LDCU UR5, c[0x0][0x594] ;  /* 0x0000b280ff0577ac */ /* 0x000e620008000800 */
[----:B------:R-:W-:-:S04]  /*8260*/  UPRMT UR4, UR41, 0x9910, URZ ;  /* 0x0000991029047896 */ /* 0x000fc800080000ff */
[----:B------:R-:W-:Y:S01]  /*8270*/  UISETP.GT.AND UP0, UPT, UR4, 0x9, UPT ;  /* 0x000000090400788c */ /* 0x000fe2000bf04270 */
[----:B0--34-:R-:W-:Y:S01]  /*8280*/  IADD3 R2, P0, PT, R16, UR6, RZ ;  /* 0x0000000610027c10 */ /* 0x019fe2000ff1e0ff */
[----:B-1----:R-:W-:-:S04]  /*8290*/  FMUL.FTZ R4, R4, UR5 ;  /* 0x0000000504047c20 */ /* 0x002fc80008410000 */
        /* <DEDUP_REMOVED lines=13> */
.L_x_12075:
[----:B------:R-:W0:Y:S02]  /*8370*/  F2I.S64.TRUNC R4, R4 ;  /* 0x0000000400047311 */ /* 0x000e24000020d900 */
[----:B0-----:R-:W-:-:S05]  /*8380*/  IMAD.MOV.U32 R7, RZ, RZ, R4 ;  /* 0x000000ffff077224 */ /* 0x001fca00078e0004 */
[----:B------:R0:W-:Y:S01]  /*8390*/  STG.E.U8 desc[UR36][R2.64], R7 ;  /* 0x0000000702007986 */ /* 0x0001e2000c101124 */
[----:B------:R-:W-:Y:S05]  /*83a0*/  BRA `(.L_x_12077) ;  /* 0x0000000c00287947 */ /* 0x000fea0003800000 */
.L_x_12074:
        /* <DEDUP_REMOVED lines=9> */
.L_x_12079:
[----:B------:R-:W0:Y:S02]  /*8440*/  F2I.FTZ.TRUNC.NTZ R5, R4 ;  /* 0x0000000400057305 */ /* 0x000e24000021f100 */
[----:B0-----:R0:W-:Y:S01]  /*8450*/  STG.E desc[UR36][R2.64], R5 ;  /* 0x0000000502007986 */ /* 0x0011e2000c101924 */
[----:B------:R-:W-:Y:S05]  /*8460*/  BRA `(.L_x_12077) ;  /* 0x0000000800f87947 */ /* 0x000fea0003800000 */
.L_x_12078:
[----:B------:R-:W0:Y:S02]  /*8470*/  F2I.FTZ.TRUNC.NTZ R5, R4 ;  /* 0x0000000400057305 */ /* 0x000e24000021f100 */
[----:B0-----:R0:W-:Y:S01]  /*8480*/  STG.E.U16 desc[UR36][R2.64], R5 ;  /* 0x0000000502007986 */ /* 0x0011e2000c101524 */
[----:B------:R-:W-:Y:S05]  /*8490*/  BRA `(.L_x_12077) ;  /* 0x0000000800ec7947 */ /* 0x000fea0003800000 */
.L_x_12073:
        /* <DEDUP_REMOVED lines=8> */
.L_x_12081:
[----:B------:R-:W-:-:S05]  /*8520*/  F2FP.F16.F32.PACK_AB R4, RZ, R4 ;  /* 0x00000004ff04723e */ /* 0x000fca00000000ff */
[----:B------:R0:W-:Y:S01]  /*8530*/  STG.E.U16 desc[UR36][R2.64], R4 ;  /* 0x0000000402007986 */ /* 0x0001e2000c101524 */
[----:B------:R-:W-:Y:S05]  /*8540*/  BRA `(.L_x_12077) ;  /* 0x0000000800c07947 */ /* 0x000fea0003800000 */
.L_x_12080:
        /* <DEDUP_REMOVED lines=9> */
.L_x_12083:
[----:B------:R-:W-:-:S04]  /*85e0*/  F2FP.F16.F32.PACK_AB R5, RZ, R4 ;  /* 0x00000004ff05723e */ /* 0x000fc800000000ff */
[----:B------:R-:W-:-:S05]  /*85f0*/  PRMT R5, R5, 0x5410, RZ ;  /* 0x0000541005057816 */ /* 0x000fca00000000ff */
[----:B------:R0:W-:Y:S01]  /*8600*/  STG.E desc[UR36][R2.64], R5 ;  /* 0x0000000502007986 */ /* 0x0001e2000c101924 */
[----:B------:R-:W-:Y:S05]  /*8610*/  BRA `(.L_x_12077) ;  /* 0x00000008008c7947 */ /* 0x000fea0003800000 */
.L_x_12082:
[----:B------:R-:W-:-:S06]  /*8620*/  FMUL.FTZ R4, R4, 1 ;  /* 0x3f80000004047820 */ /* 0x000fcc0000410000 */
[----:B------:R-:W0:Y:S02]  /*8630*/  F2F.F64.F32 R4, R4 ;  /* 0x0000000400047310 */ /* 0x000e240000201800 */
[----:B0-----:R0:W-:Y:S01]  /*8640*/  STG.E.64 desc[UR36][R2.64], R4 ;  /* 0x0000000402007986 */ /* 0x0011e2000c101b24 */
[----:B------:R-:W-:Y:S05]  /*8650*/  BRA `(.L_x_12077) ;  /* 0x00000008007c7947 */ /* 0x000fea0003800000 */
.L_x_12072:
        /* <DEDUP_REMOVED lines=13> */
.L_x_12087:
        /* <DEDUP_REMOVED lines=16> */
.L_x_12090:
[----:B------:R-:W-:-:S04]  /*8830*/  SHF.R.U32.HI R4, RZ, 0x18, R4 ;  /* 0x00000018ff047819 */ /* 0x000fc80000011604 */
[----:B------:R-:W-:-:S04]  /*8840*/  LOP3.LUT R4, R5, 0x80, R4, 0xf8, !PT ;  /* 0x0000008005047812 */ /* 0x000fc800078ef804 */
[----:B------:R-:W-:-:S07]  /*8850*/  PRMT R0, R4, 0x7610, R0 ;  /* 0x0000761004007816 */ /* 0x000fce0000000000 */
.L_x_12089:
[----:B------:R-:W-:Y:S05]  /*8860*/  BSYNC.RECONVERGENT B0 ;  /* 0x0000000000007941 */ /* 0x000fea0003800200 */
.L_x_12088:
[----:B------:R0:W-:Y:S01]  /*8870*/  STG.E.U8 desc[UR36][R2.64], R0 ;  /* 0x0000000002007986 */ /* 0x0001e2000c101124 */
[----:B------:R-:W-:Y:S05]  /*8880*/  BRA `(.L_x_12077) ;  /* 0x0000000400f07947 */ /* 0x000fea0003800000 */
.L_x_12086:
        /* <DEDUP_REMOVED lines=16> */
.L_x_12093:
[----:B------:R-:W-:-:S04]  /*8990*/  SHF.R.U32.HI R4, RZ, 0x18, R4 ;  /* 0x00000018ff047819 */ /* 0x000fc80000011604 */
[----:B------:R-:W-:-:S04]  /*89a0*/  LOP3.LUT R5, R5, 0x80, R4, 0xf8, !PT ;  /* 0x0000008005057812 */ /* 0x000fc800078ef804 */
[----:B------:R-:W-:-:S07]  /*89b0*/  PRMT R0, R5, 0x7610, R0 ;  /* 0x0000761005007816 */ /* 0x000fce0000000000 */
.L_x_12092:
[----:B------:R-:W-:Y:S05]  /*89c0*/  BSYNC.RECONVERGENT B0 ;  /* 0x0000000000007941 */ /* 0x000fea0003800200 */
.L_x_12091:
[----:B------:R0:W-:Y:S01]  /*89d0*/  STG.E.U8 desc[UR36][R2.64], R0 ;  /* 0x0000000002007986 */ /* 0x0001e2000c101124 */
[----:B------:R-:W-:Y:S05]  /*89e0*/  BRA `(.L_x_12077) ;  /* 0x0000000400987947 */ /* 0x000fea0003800000 */
.L_x_12085:
        /* <DEDUP_REMOVED lines=21> */
.L_x_12095:
[----:B------:R-:W0:Y:S02]  /*8b40*/  F2I.U64.TRUNC R4, R4 ;  /* 0x0000000400047311 */ /* 0x000e24000020d800 */
[----:B0-----:R0:W-:Y:S01]  /*8b50*/  STG.E.64 desc[UR36][R2.64], R4 ;  /* 0x0000000402007986 */ /* 0x0011e2000c101b24 */
[----:B------:R-:W-:Y:S05]  /*8b60*/  BRA `(.L_x_12077) ;  /* 0x0000000400387947 */ /* 0x000fea0003800000 */
.L_x_12094:
[----:B------:R-:W0:Y:S02]  /*8b70*/  F2I.FTZ.U32.TRUNC.NTZ R5, R4 ;  /* 0x0000000400057305 */ /* 0x000e24000021f000 */
[----:B0-----:R0:W-:Y:S01]  /*8b80*/  STG.E desc[UR36][R2.64], R5 ;  /* 0x0000000502007986 */ /* 0x0011e2000c101924 */
[----:B------:R-:W-:Y:S05]  /*8b90*/  BRA `(.L_x_12077) ;  /* 0x00000004002c7947 */ /* 0x000fea0003800000 */
.L_x_12084:
        /* <DEDUP_REMOVED lines=10> */
.L_x_12097:
[----:B------:R-:W-:Y:S01]  /*8c40*/  FMUL.FTZ R4, R4, 1 ;  /* 0x3f80000004047820 */ /* 0x000fe20000410000 */
[----:B------:R-:W-:-:S05]  /*8c50*/  CS2R R6, SRZ ;  /* 0x0000000000067805 */ /* 0x000fca000001ff00 */
[----:B------:R-:W0:Y:S02]  /*8c60*/  F2F.F64.F32 R4, R4 ;  /* 0x0000000400047310 */ /* 0x000e240000201800 */
[----:B0-----:R4:W-:Y:S01]  /*8c70*/  STG.E.128 desc[UR36][R2.64], R4 ;  /* 0x0000000402007986 */ /* 0x0019e2000c101d24 */
[----:B------:R-:W-:Y:S05]  /*8c80*/  BRA `(.L_x_12077) ;  /* 0x0000000000f07947 */ /* 0x000fea0003800000 */
.L_x_12096:
[----:B------:R-:W-:-:S09]  /*8c90*/  UISETP.NE.AND UP0, UPT, UR4, 0xf, UPT ;  /* 0x0000000f0400788c */ /* 0x000fd2000bf05270 */
[----:B------:R-:W-:Y:S05]  /*8ca0*/  BRA.U !UP0, `(.L_x_12098) ;  /* 0x0000000108e07547 */ /* 0x000fea000b800000 */
[----:B------:R-:W-:-:S09]  /*8cb0*/  UISETP.NE.AND UP0, UPT, UR4, 0x17, UPT ;  /* 0x000000170400788c */ /* 0x000fd2000bf05270 */
[----:B------:R-:W-:Y:S05]  /*8cc0*/  BRA.U !UP0, `(.L_x_12099) ;  /* 0x00000001088c7547 */ /* 0x000fea000b800000 */
[----:B------:R-:W-:-:S09]  /*8cd0*/  UISETP.NE.AND UP0, UPT, UR4, 0x18, UPT ;  /* 0x000000180400788c */ /* 0x000fd2000bf05270 */
[----:B------:R-:W-:Y:S05]  /*8ce0*/  BRA.U !UP0, `(.L_x_12100) ;  /* 0x0000000108447547 */ /* 0x000fea000b800000 */
.L_x_12076:
        /* <DEDUP_REMOVED lines=16> */
.L_x_12101:
[----:B------:R-:W-:Y:S05]  /*8df0*/  BRA `(.L_x_12077) ;  /* 0x0000000000947947 */ /* 0x000fea0003800000 */
.L_x_12100:
        /* <DEDUP_REMOVED lines=12> */
.L_x_12103:
[----:B------:R-:W-:Y:S05]  /*8ec0*/  BSYNC.RECONVERGENT B0 ;  /* 0x0000000000007941 */ /* 0x000fea0003800200 */
.L_x_12102:
[----:B------:R-:W-:-:S05]  /*8ed0*/  LOP3.LUT R5, R0, 0x80, R7, 0xf8, !PT ;  /* 0x0000008000057812 */ /* 0x000fca00078ef807 */
[----:B------:R2:W-:Y:S01]  /*8ee0*/  STG.E.U8 desc[UR36][R2.64], R5 ;  /* 0x0000000502007986 */ /* 0x0005e2000c101124 */
[----:B------:R-:W-:Y:S05]  /*8ef0*/  BRA `(.L_x_12077) ;  /* 0x0000000000547947 */ /* 0x000fea0003800000 */
.L_x_12099:
        /* <DEDUP_REMOVED lines=11> */
.L_x_12105:
[----:B------:R-:W-:Y:S01]  /*8fb0*/  IMAD.MOV.U32 R0, RZ, RZ, 0x7f ;  /* 0x0000007fff007424 */ /* 0x000fe200078e00ff */
[----:B------:R-:W-:-:S04]  /*8fc0*/  ISETP.GT.U32.AND P0, PT, R6, 0x7f800000, PT ;  /* 0x7f8000000600780c */ /* 0x000fc80003f04070 */
[----:B------:R-:W-:-:S09]  /*8fd0*/  SEL R0, R0, 0x7c, P0 ;  /* 0x0000007c00007807 */ /* 0x000fd20000000000 */
.L_x_12106:
[----:B------:R-:W-:Y:S05]  /*8fe0*/  BSYNC.RECONVERGENT B0 ;  /* 0x0000000000007941 */ /* 0x000fea0003800200 */
.L_x_12104:
[----:B------:R-:W-:-:S04]  /*8ff0*/  SHF.R.U32.HI R5, RZ, 0x18, R4 ;  /* 0x00000018ff057819 */ /* 0x000fc80000011604 */
[----:B------:R-:W-:-:S05]  /*9000*/  LOP3.LUT R5, R0, 0x80, R5, 0xf8, !PT ;  /* 0x0000008000057812 */ /* 0x000fca00078ef805 */
[----:B------:R1:W-:Y:S01]  /*9010*/  STG.E.U8 desc[UR36][R2.64], R5 ;  /* 0x0000000502007986 */ /* 0x0003e2000c101124 */
[----:B------:R-:W-:Y:S05]  /*9020*/  BRA `(.L_x_12077) ;  /* 0x0000000000087947 */ /* 0x000fea0003800000 */
.L_x_12098:
[----:B------:R-:W-:-:S05]  /*9030*/  F2FP.BF16.F32.PACK_AB R4, RZ, R4 ;  /* 0x00000004ff04723e */ /* 0x000fca00000010ff */
[----:B------:R0:W-:Y:S02]  /*9040*/  STG.E.U16 desc[UR36][R2.64], R4 ;  /* 0x0000000402007986 */ /* 0x0001e4000c101524 */
.L_x_12077:
[----:B------:R-:W-:-:S07]  /*9050*/  IADD3 R17, PT, PT, R17, 0x80, RZ ;  /* 0x0000008011117810 */ /* 0x000fce0007ffe0ff */
.L_x_12042:
[----:B------:R-:W-:Y:S05]  /*9060*/  BSYNC.RECONVERGENT B7 ;  /* 0x0000000000077941 */ /* 0x000fea0003800200 */
.L_x_12041:
        /* <DEDUP_REMOVED lines=306> */
.L_x_12107:
        /* <DEDUP_REMOVED lines=20> */
.L_x_12112:
[----:B------:R-:W2:Y:S02]  /*a4d0*/  LDG.E.U8 R0, desc[UR36][R2.64] ;  /* 0x0000002402007981 */ /* 0x000ea4000c1e1100 */
[----:B--2---:R-:W-:Y:S01]  /*a4e0*/  I2FP.F32.U32 R0, R0 ;  /* 0x0000000000007245 */ /* 0x004fe20000201000 */
[----:B------:R-:W-:Y:S06]  /*a4f0*/  BRA `(.L_x_12114) ;  /* 0x0000000c00447947 */ /* 0x000fec0003800000 */
.L_x_12111:
        /* <DEDUP_REMOVED lines=9> */
.L_x_12116:
[----:B------:R-:W2:Y:S02]  /*a590*/  LDG.E R0, desc[UR36][R2.64] ;  /* 0x0000002402007981 */ /* 0x000ea4000c1e1900 */
[----:B--2---:R-:W-:Y:S01]  /*a5a0*/  I2FP.F32.S32 R0, R0 ;  /* 0x0000000000007245 */ /* 0x004fe20000201400 */
[----:B------:R-:W-:Y:S06]  /*a5b0*/  BRA `(.L_x_12114) ;  /* 0x0000000c00147947 */ /* 0x000fec0003800000 */
.L_x_12115:
[----:B------:R-:W2:Y:S02]  /*a5c0*/  LDG.E.U16 R0, desc[UR36][R2.64] ;  /* 0x0000002402007981 */ /* 0x000ea4000c1e1500 */
[----:B--2---:R-:W4:Y:S01]  /*a5d0*/  I2F.S16 R0, R0 ;  /* 0x0000000000007306 */ /* 0x004f220000101400 */
[----:B------:R-:W-:Y:S05]  /*a5e0*/  BRA `(.L_x_12114) ;  /* 0x0000000c00087947 */ /* 0x000fea0003800000 */
.L_x_12110:
        /* <DEDUP_REMOVED lines=8> */
.L_x_12118:
[----:B------:R-:W2:Y:S02]  /*a670*/  LDG.E.U16 R0, desc[UR36][R2.64] ;  /* 0x0000002402007981 */ /* 0x000ea4000c1e1500 */
[----:B--2---:R-:W-:Y:S01]  /*a680*/  HADD2.F32 R0, -RZ, R0.H0_H0 ;  /* 0x20000000ff007230 */ /* 0x004fe20000004100 */
[----:B------:R-:W-:Y:S06]  /*a690*/  BRA `(.L_x_12114) ;  /* 0x0000000800dc7947 */ /* 0x000fec0003800000 */
.L_x_12117:
        /* <DEDUP_REMOVED lines=8> */
.L_x_12120:
[----:B------:R-:W2:Y:S02]  /*a720*/  LDG.E.U16 R0, desc[UR36][R2.64] ;  /* 0x0000002402007981 */ /* 0x000ea4000c1e1500 */
[----:B--2---:R-:W-:Y:S01]  /*a730*/  HADD2.F32 R0, -RZ, R0.H0_H0 ;  /* 0x20000000ff007230 */ /* 0x004fe20000004100 */
[----:B------:R-:W-:Y:S06]  /*a740*/  BRA `(.L_x_12114) ;  /* 0x0000000800b07947 */ /* 0x000fec0003800000 */
.L_x_12119:
        /* <DEDUP_REMOVED lines=11> */
.L_x_12109:
        /* <DEDUP_REMOVED lines=12> */
.L_x_12123:
        /* <DEDUP_REMOVED lines=11> */
.L_x_12122:
        /* <DEDUP_REMOVED lines=25> */
.L_x_12125:
        /* <DEDUP_REMOVED lines=12> */
.L_x_12124:
[----:B------:R-:W2:Y:S02]  /*abc0*/  LDG.E.U16 R0, desc[UR36][R2.64] ;  /* 0x0000002402007981 */ /* 0x000ea4000c1e1500 */
[----:B--2---:R-:W-:Y:S01]  /*abd0*/  SHF.L.U32 R0, R0, 0x10, RZ ;  /* 0x0000001000007819 */ /* 0x004fe200000006ff */
[----:B------:R-:W-:Y:S06]  /*abe0*/  BRA `(.L_x_12114) ;  /* 0x0000000400887947 */ /* 0x000fec0003800000 */
.L_x_12121:
        /* <DEDUP_REMOVED lines=11> */
.L_x_12128:
        /* <DEDUP_REMOVED lines=20> */
.L_x_12130:
[----:B------:R-:W-:Y:S05]  /*ade0*/  BSYNC.RECONVERGENT B0 ;  /* 0x0000000000007941 */ /* 0x000fea0003800200 */
.L_x_12129:
[----:B------:R-:W-:Y:S01]  /*adf0*/  IMAD.SHL.U32 R0, R0, 0x100000, RZ ;  /* 0x0010000000007824 */ /* 0x000fe200078e00ff */
[----:B------:R-:W-:-:S04]  /*ae00*/  LEA R2, R2, 0x3b800000, 0x17 ;  /* 0x3b80000002027811 */ /* 0x000fc800078eb8ff */
[----:B------:R-:W-:Y:S01]  /*ae10*/  LOP3.LUT R0, R2, R0, R7, 0xfe, !PT ;  /* 0x0000000002007212 */ /* 0x000fe200078efe07 */
[----:B------:R-:W-:Y:S06]  /*ae20*/  BRA `(.L_x_12114) ;  /* 0x0000000000f87947 */ /* 0x000fec0003800000 */
.L_x_12127:
        /* <DEDUP_REMOVED lines=20> */
.L_x_12132:
[----:B------:R-:W-:Y:S05]  /*af70*/  BSYNC.RECONVERGENT B0 ;  /* 0x0000000000007941 */ /* 0x000fea0003800200 */
.L_x_12131:
[----:B------:R-:W-:Y:S02]  /*af80*/  SHF.L.U32 R0, R0, 0x15, RZ ;  /* 0x0000001500007819 */ /* 0x000fe400000006ff */
[----:B------:R-:W-:-:S04]  /*af90*/  LEA R2, R2, 0x37800000, 0x17 ;  /* 0x3780000002027811 */ /* 0x000fc800078eb8ff */
[----:B------:R-:W-:Y:S01]  /*afa0*/  LOP3.LUT R0, R2, R0, R7, 0xfe, !PT ;  /* 0x0000000002007212 */ /* 0x000fe200078efe07 */
[----:B------:R-:W-:Y:S06]  /*afb0*/  BRA `(.L_x_12114) ;  /* 0x0000000000947947 */ /* 0x000fec0003800000 */
.L_x_12126:
        /* <DEDUP_REMOVED lines=14> */
.L_x_12113:
        /* <DEDUP_REMOVED lines=16> */
.L_x_12135:
[----:B------:R-:W-:Y:S01]  /*b1a0*/  IMAD.MOV.U32 R0, RZ, RZ, RZ ;  /* 0x000000ffff007224 */ /* 0x000fe200078e00ff */
[----:B------:R-:W-:Y:S06]  /*b1b0*/  BRA `(.L_x_12114) ;  /* 0x0000000000147947 */ /* 0x000fec0003800000 */
.L_x_12134:
[----:B------:R-:W2:Y:S02]  /*b1c0*/  LDG.E.64 R2, desc[UR36][R2.64] ;  /* 0x0000002402027981 */ /* 0x000ea4000c1e1b00 */
[----:B--2---:R0:W1:Y:S02]  /*b1d0*/  I2F.U64 R0, R2 ;  /* 0x0000000200007312 */ /* 0x0040640000301000 */
[----:B01----:R-:W-:Y:S05]  /*b1e0*/  BRA `(.L_x_12114) ;  /* 0x0000000000087947 */ /* 0x003fea0003800000 */
.L_x_12133:
[----:B------:R-:W2:Y:S02]  /*b1f0*/  LDG.E R0, desc[UR36][R2.64] ;  /* 0x0000002402007981 */ /* 0x000ea4000c1e1900 */
[----:B--2---:R-:W-:-:S07]  /*b200*/  I2FP.F32.U32 R0, R0 ;  /* 0x0000000000007245 */ /* 0x004fce0000201000 */
.L_x_12114:
[----:B------:R-:W-:Y:S05]  /*b210*/  BSYNC.RECONVERGENT B6 ;  /* 0x0000000000067941 */ /* 0x000fea0003800200 */
.L_x_12108:
[----:B012345:R-:W0:Y:S01]  /*b220*/  MUFU.RCP R2, R0 ;  /* 0x0000000000027308 */ /* 0x03fe220000001000 */
[----:B------:R-:W0:Y:S01]  /*b230*/  LDCU UR5, c[0x0][0x594] ;  /* 0x0000b280ff0577ac */ /* 0x000e220008000800 */
[----:B------:R-:W-:-:S04]  /*b240*/  UPRMT UR4, UR41, 0x9910, URZ ;  /* 0x0000991029047896 */ /* 0x000fc800080000ff */
[----:B------:R-:W-:Y:S01]  /*b250*/  UISETP.GT.AND UP0, UPT, UR4, 0x9, UPT ;  /* 0x000000090400788c */ /* 0x000fe2000bf04270 */
[----:B0-----:R-:W-:-:S08]  /*b260*/  FMUL.FTZ R2, R2, UR5 ;  /* 0x0000000502027c20 */ /* 0x001fd00008410000 */
        /* <DEDUP_REMOVED lines=12> */
.L_x_12139:
[----:B------:R-:W0:Y:S02]  /*b330*/  F2I.S64.TRUNC R2, R2 ;  /* 0x0000000200027311 */ /* 0x000e24000020d900 */
[----:B0-----:R-:W-:-:S05]  /*b340*/  MOV R5, R2 ;  /* 0x0000000200057202 */ /* 0x001fca0000000f00 */
[----:B------:R-:W-:Y:S01]  /*b350*/  STG.E.U8 desc[UR36][R16.64], R5 ;  /* 0x0000000510007986 */ /* 0x000fe2000c101124 */
[----:B------:R-:W-:Y:S05]  /*b360*/  EXIT ;  /* 0x000000000000794d */ /* 0x000fea0003800000 */
.L_x_12138:
        /* <DEDUP_REMOVED lines=9> */
.L_x_12142:
[----:B------:R-:W0:Y:S02]  /*b400*/  F2I.FTZ.TRUNC.NTZ R3, R2 ;  /* 0x0000000200037305 */ /* 0x000e24000021f100 */
[----:B0-----:R-:W-:Y:S01]  /*b410*/  STG.E desc[UR36][R16.64], R3 ;  /* 0x0000000310007986 */ /* 0x001fe2000c101924 */
[----:B------:R-:W-:Y:S05]  /*b420*/  EXIT ;  /* 0x000000000000794d */ /* 0x000fea0003800000 */
.L_x_12141:
[----:B------:R-:W0:Y:S02]  /*b430*/  F2I.FTZ.TRUNC.NTZ R3, R2 ;  /* 0x0000000200037305 */ /* 0x000e24000021f100 */
[----:B0-----:R-:W-:Y:S01]  /*b440*/  STG.E.U16 desc[UR36][R16.64], R3 ;  /* 0x0000000310007986 */ /* 0x001fe2000c101524 */
[----:B------:R-:W-:Y:S05]  /*b450*/  EXIT ;  /* 0x000000000000794d */ /* 0x000fea0003800000 */
.L_x_12137:
        /* <DEDUP_REMOVED lines=8> */
.L_x_12144:
[----:B------:R-:W-:-:S05]  /*b4e0*/  F2FP.F16.F32.PACK_AB R2, RZ, R2 ;  /* 0x00000002ff02723e */ /* 0x000fca00000000ff */
[----:B------:R-:W-:Y:S01]  /*b4f0*/  STG.E.U16 desc[UR36][R16.64], R2 ;  /* 0x0000000210007986 */ /* 0x000fe2000c101524 */
[----:B------:R-:W-:Y:S05]  /*b500*/  EXIT ;  /* 0x000000000000794d */ /* 0x000fea0003800000 */
.L_x_12143:
        /* <DEDUP_REMOVED lines=9> */
.L_x_12146:
[----:B------:R-:W-:-:S04]  /*b5a0*/  F2FP.F16.F32.PACK_AB R3, RZ, R2 ;  /* 0x00000002ff03723e */ /* 0x000fc800000000ff */
[----:B------:R-:W-:-:S05]  /*b5b0*/  PRMT R3, R3, 0x5410, RZ ;  /* 0x0000541003037816 */ /* 0x000fca00000000ff */
[----:B------:R-:W-:Y:S01]  /*b5c0*/  STG.E desc[UR36][R16.64], R3 ;  /* 0x0000000310007986 */ /* 0x000fe2000c101924 */
[----:B------:R-:W-:Y:S05]  /*b5d0*/  EXIT ;  /* 0x000000000000794d */ /* 0x000fea0003800000 */
.L_x_12145:
[----:B------:R-:W-:-:S06]  /*b5e0*/  FMUL.FTZ R2, R2, 1 ;  /* 0x3f80000002027820 */ /* 0x000fcc0000410000 */
[----:B------:R-:W0:Y:S02]  /*b5f0*/  F2F.F64.F32 R2, R2 ;  /* 0x0000000200027310 */ /* 0x000e240000201800 */
[----:B0-----:R-:W-:Y:S01]  /*b600*/  STG.E.64 desc[UR36][R16.64], R2 ;  /* 0x0000000210007986 */ /* 0x001fe2000c101b24 */
[----:B------:R-:W-:Y:S05]  /*b610*/  EXIT ;  /* 0x000000000000794d */ /* 0x000fea0003800000 */
.L_x_12136:
        /* <DEDUP_REMOVED lines=13> */
.L_x_12150:
        /* <DEDUP_REMOVED lines=16> */
.L_x_12153:
[----:B------:R-:W-:-:S04]  /*b7f0*/  SHF.R.U32.HI R2, RZ, 0x18, R2 ;  /* 0x00000018ff027819 */ /* 0x000fc80000011602 */
[----:B------:R-:W-:-:S04]  /*b800*/  LOP3.LUT R2, R3, 0x80, R2, 0xf8, !PT ;  /* 0x0000008003027812 */ /* 0x000fc800078ef802 */
[----:B------:R-:W-:-:S07]  /*b810*/  PRMT R8, R2, 0x7610, R8 ;  /* 0x0000761002087816 */ /* 0x000fce0000000008 */
.L_x_12152:
[----:B------:R-:W-:Y:S05]  /*b820*/  BSYNC.RECONVERGENT B0 ;  /* 0x0000000000007941 */ /* 0x000fea0003800200 */
.L_x_12151:
[----:B------:R-:W-:Y:S01]  /*b830*/  STG.E.U8 desc[UR36][R16.64], R8 ;  /* 0x0000000810007986 */ /* 0x000fe2000c101124 */
[----:B------:R-:W-:Y:S05]  /*b840*/  EXIT ;  /* 0x000000000000794d */ /* 0x000fea0003800000 */
.L_x_12149:
        /* <DEDUP_REMOVED lines=16> */
.L_x_12156:
[----:B------:R-:W-:-:S04]  /*b950*/  SHF.R.U32.HI R2, RZ, 0x18, R2 ;  /* 0x00000018ff027819 */ /* 0x000fc80000011602 */
[----:B------:R-:W-:-:S04]  /*b960*/  LOP3.LUT R3, R3, 0x80, R2, 0xf8, !PT ;  /* 0x0000008003037812 */ /* 0x000fc800078ef802 */
[----:B------:R-:W-:-:S07]  /*b970*/  PRMT R8, R3, 0x7610, R8 ;  /* 0x0000761003087816 */ /* 0x000fce0000000008 */
.L_x_12155:
[----:B------:R-:W-:Y:S05]  /*b980*/  BSYNC.RECONVERGENT B0 ;  /* 0x0000000000007941 */ /* 0x000fea0003800200 */
.L_x_12154:
[----:B------:R-:W-:Y:S01]  /*b990*/  STG.E.U8 desc[UR36][R16.64], R8 ;  /* 0x0000000810007986 */ /* 0x000fe2000c101124 */
[----:B------:R-:W-:Y:S05]  /*b9a0*/  EXIT ;  /* 0x000000000000794d */ /* 0x000fea0003800000 */
.L_x_12148:
        /* <DEDUP_REMOVED lines=21> */
.L_x_12158:
[----:B------:R-:W0:Y:S02]  /*bb00*/  F2I.U64.TRUNC R2, R2 ;  /* 0x0000000200027311 */ /* 0x000e24000020d800 */
[----:B0-----:R-:W-:Y:S01]  /*bb10*/  STG.E.64 desc[UR36][R16.64], R2 ;  /* 0x0000000210007986 */ /* 0x001fe2000c101b24 */
[----:B------:R-:W-:Y:S05]  /*bb20*/  EXIT ;  /* 0x000000000000794d */ /* 0x000fea0003800000 */
.L_x_12157:
[----:B------:R-:W0:Y:S02]  /*bb30*/  F2I.FTZ.U32.TRUNC.NTZ R3, R2 ;  /* 0x0000000200037305 */ /* 0x000e24000021f000 */
[----:B0-----:R-:W-:Y:S01]  /*bb40*/  STG.E desc[UR36][R16.64], R3 ;  /* 0x0000000310007986 */ /* 0x001fe2000c101924 */
[----:B------:R-:W-:Y:S05]  /*bb50*/  EXIT ;  /* 0x000000000000794d */ /* 0x000fea0003800000 */
.L_x_12147:
        /* <DEDUP_REMOVED lines=10> */
.L_x_12160:
[----:B------:R-:W-:Y:S01]  /*bc00*/  FMUL.FTZ R4, R2, 1 ;  /* 0x3f80000002047820 */ /* 0x000fe20000410000 */
[----:B------:R-:W-:-:S05]  /*bc10*/  CS2R R6, SRZ ;  /* 0x0000000000067805 */ /* 0x000fca000001ff00 */
[----:B------:R-:W0:Y:S02]  /*bc20*/  F2F.F64.F32 R4, R4 ;  /* 0x0000000400047310 */ /* 0x000e240000201800 */
[----:B0-----:R-:W-:Y:S01]  /*bc30*/  STG.E.128 desc[UR36][R16.64], R4 ;  /* 0x0000000410007986 */ /* 0x001fe2000c101d24 */
[----:B------:R-:W-:Y:S05]  /*bc40*/  EXIT ;  /* 0x000000000000794d */ /* 0x000fea0003800000 */
.L_x_12159:
[----:B------:R-:W-:-:S09]  /*bc50*/  UISETP.NE.AND UP0, UPT, UR4, 0xf, UPT ;  /* 0x0000000f0400788c */ /* 0x000fd2000bf05270 */
[----:B------:R-:W-:Y:S05]  /*bc60*/  BRA.U !UP0, `(.L_x_12161) ;  /* 0x0000000108e07547 */ /* 0x000fea000b800000 */
[----:B------:R-:W-:-:S09]  /*bc70*/  UISETP.NE.AND UP0, UPT, UR4, 0x17, UPT ;  /* 0x000000170400788c */ /* 0x000fd2000bf05270 */
[----:B------:R-:W-:Y:S05]  /*bc80*/  BRA.U !UP0, `(.L_x_12162) ;  /* 0x00000001088c7547 */ /* 0x000fea000b800000 */
[----:B------:R-:W-:-:S09]  /*bc90*/  UISETP.NE.AND UP0, UPT, UR4, 0x18, UPT ;  /* 0x000000180400788c */ /* 0x000fd2000bf05270 */
[----:B------:R-:W-:Y:S05]  /*bca0*/  BRA.U !UP0, `(.L_x_12163) ;  /* 0x0000000108447547 */ /* 0x000fea000b800000 */
.L_x_12140:
        /* <DEDUP_REMOVED lines=16> */
.L_x_12164:
[----:B------:R-:W-:Y:S05]  /*bdb0*/  EXIT ;  /* 0x000000000000794d */ /* 0x000fea0003800000 */
.L_x_12163:
        /* <DEDUP_REMOVED lines=12> */
.L_x_12166:
[----:B------:R-:W-:Y:S05]  /*be80*/  BSYNC.RECONVERGENT B0 ;  /* 0x0000000000007941 */ /* 0x000fea0003800200 */
.L_x_12165:
[----:B------:R-:W-:-:S05]  /*be90*/  LOP3.LUT R3, R0, 0x80, R5, 0xf8, !PT ;  /* 0x0000008000037812 */ /* 0x000fca00078ef805 */
[----:B------:R-:W-:Y:S01]  /*bea0*/  STG.E.U8 desc[UR36][R16.64], R3 ;  /* 0x0000000310007986 */ /* 0x000fe2000c101124 */
[----:B------:R-:W-:Y:S05]  /*beb0*/  EXIT ;  /* 0x000000000000794d */ /* 0x000fea0003800000 */
.L_x_12162:
        /* <DEDUP_REMOVED lines=11> */
.L_x_12168:
[----:B------:R-:W-:Y:S01]  /*bf70*/  HFMA2 R0, -RZ, RZ, 0, 7.569789886474609375e-06 ;  /* 0x0000007fff007431 */ /* 0x000fe200000001ff */
[----:B------:R-:W-:-:S04]  /*bf80*/  ISETP.GT.U32.AND P0, PT, R4, 0x7f800000, PT ;  /* 0x7f8000000400780c */ /* 0x000fc80003f04070 */
[----:B------:R-:W-:-:S09]  /*bf90*/  SEL R0, R0, 0x7c, P0 ;  /* 0x0000007c00007807 */ /* 0x000fd20000000000 */
.L_x_12169:
[----:B------:R-:W-:Y:S05]  /*bfa0*/  BSYNC.RECONVERGENT B0 ;  /* 0x0000000000007941 */ /* 0x000fea0003800200 */
.L_x_12167:
[----:B------:R-:W-:-:S04]  /*bfb0*/  SHF.R.U32.HI R3, RZ, 0x18, R2 ;  /* 0x00000018ff037819 */ /* 0x000fc80000011602 */
[----:B------:R-:W-:-:S05]  /*bfc0*/  LOP3.LUT R3, R0, 0x80, R3, 0xf8, !PT ;  /* 0x0000008000037812 */ /* 0x000fca00078ef803 */
[----:B------:R-:W-:Y:S01]  /*bfd0*/  STG.E.U8 desc[UR36][R16.64], R3 ;  /* 0x0000000310007986 */ /* 0x000fe2000c101124 */
[----:B------:R-:W-:Y:S05]  /*bfe0*/  EXIT ;  /* 0x000000000000794d */ /* 0x000fea0003800000 */
.L_x_12161:
[----:B------:R-:W-:-:S05]  /*bff0*/  F2FP.BF16.F32.PACK_AB R2, RZ, R2 ;  /* 0x00000002ff02723e */ /* 0x000fca00000010ff */
[----:B------:R-:W-:Y:S01]  /*c000*/  STG.E.U16 desc[UR36][R16.64], R2 ;  /* 0x0000000210007986 */ /* 0x000fe2000c101524 */
[----:B------:R-:W-:Y:S05]  /*c010*/  EXIT ;  /* 0x000000000000794d */ /* 0x000fea0003800000 */
.L_x_12170:
        /* <DEDUP_REMOVED lines=14> */
.L_x_18342:


//--------------------- .text._ZN2at6native27unrolled_elementwise_kernelINS0_13AUnaryFunctorIfffNS0_15binary_internal10DivFunctorIfEEEESt5arrayIPcLm2EELi4E23TrivialOffsetCalculatorILi1EjESB_NS0_6memory12LoadWithCastILi1EEENSC_13StoreWithCastILi1EEEEEviT_T0_T2_T3_T4_T5_ --------------------------
	.section	.text._ZN2at6native27unrolled_elementwise_kernelINS0_13AUnaryFunctorIfffNS0_15binary_internal10DivFunctorIfEEEESt5arrayIPcLm2EELi4E23TrivialOffsetCalculatorILi1EjESB_NS0_6memory12LoadWithCastILi1EEENSC_13StoreWithCastILi1EEEEEviT_T0_T2_T3_T4_T5_,"ax",@progbits
	.align	128
        .global         _ZN2at6native27unrolled_elementwise_kernelINS0_13AUnaryFunctorIfffNS0_15binary_internal10DivFunctorIfEEEESt5arrayIPcLm2EELi4E23TrivialOffsetCalculatorILi1EjESB_NS0_6memory12LoadWithCastILi1EEENSC_13StoreWithCastILi1EEEEEviT_T0_T2_T3_T4_T5_
        .type           _ZN2at6native27unrolled_elementwise_kernelINS0_13AUnaryFunctorIfffNS0_15binary_internal10DivFunctorIfEEEESt5arrayIPcLm2EELi4E23TrivialOffsetCalculatorILi1EjESB_NS0_6memory12LoadWithCastILi1EEENSC_13StoreWithCastILi1EEEEEviT_T0_T2_T3_T4_T5_,@function
        .size           _ZN2at6native27unrolled_elementwise_kernelINS0_13AUnaryFunctorIfffNS0_15binary_internal10DivFunctorIfEEEESt5arrayIPcLm2EELi4E23TrivialOffsetCalculatorILi1EjESB_NS0_6memory12LoadWithCastILi1EEENSC_13StoreWithCastILi1EEEEEviT_T0_T2_T3_T4_T5_,(.L_x_18343 - _ZN2at6native27unrolled_elementwise_kernelINS0_13AUnaryFunctorIfffNS0_15binary_internal10DivFunctorIfEEEESt5arrayIPcLm2EELi4E23TrivialOffsetCalculatorILi1EjESB_NS0_6memory12LoadWithCastILi1EEENSC_13StoreWithCastILi1EEEEEviT_T0_T2_T3_T4_T5_)
        .other          _ZN2at6native27unrolled_elementwise_kernelINS0_13AUnaryFunctorIfffNS0_15binary_internal10DivFunctorIfEEEESt5arrayIPcLm2EELi4E23TrivialOffsetCalculatorILi1EjESB_NS0_6memory12LoadWithCastILi1EEENSC_13StoreWithCastILi1EEEEEviT_T0_T2_T3_T4_T5_,@"STO_CUDA_ENTRY STV_DEFAULT"
_ZN2at6native27unrolled_elementwise_kernelINS0_13AUnaryFunctorIfffNS0_15binary_internal10DivFunctorIfEEEESt5arrayIPcLm2EELi4E23TrivialOffsetCalculatorILi1EjESB_NS0_6memory12LoadWithCastILi1EEENSC_13StoreWithCastILi1EEEEEviT_T0_T2_T3_T4_T5_:
.text._ZN2at6native27unrolled_elementwise_kernelINS0_13AUnaryFunctorIfffNS0_15binary_internal10DivFunctorIfEEEESt5arrayIPcLm2EELi4E23TrivialOffsetCalculatorILi1EjESB_NS0_6memory12LoadWithCastILi1EEENSC_13StoreWithCastILi1EEEEEviT_T0_T2_T3_T4_T5_:
        /* <DEDUP_REMOVED lines=33> */
.L_x_12177:
[----:B------:R-:W2:Y:S02]  /*0210*/  LDG.E.U8 R4, desc[UR36][R4.64] ;  /* 0x0000002404047981 */ /* 0x000ea4000c1e1100 */
[----:B--2---:R-:W-:Y:S01]  /*0220*/  I2FP.F32.U32 R18, R4 ;  /* 0x0000000400127245 */ /* 0x004fe20000201000 */
[----:B------:R-:W-:Y:S06]  /*0230*/  BRA `(.L_x_12179) ;  /* 0x0000000c00487947 */ /* 0x000fec0003800000 */
.L_x_12176:
        /* <DEDUP_REMOVED lines=9> */
.L_x_12181:
[----:B------:R-:W2:Y:S02]  /*02d0*/  LDG.E R4, desc[UR36][R4.64] ;  /* 0x0000002404047981 */ /* 0x000ea4000c1e1900 */
[----:B--2---:R-:W-:Y:S01]  /*02e0*/  I2FP.F32.S32 R18, R4 ;  /* 0x0000000400127245 */ /* 0x004fe20000201400 */
[----:B------:R-:W-:Y:S06]  /*02f0*/  BRA `(.L_x_12179) ;  /* 0x0000000c00187947 */ /* 0x000fec0003800000 */
.L_x_12180:
[----:B------:R-:W2:Y:S02]  /*0300*/  LDG.E.U16 R4, desc[UR36][R4.64] ;  /* 0x0000002404047981 */ /* 0x000ea4000c1e1500 */
[----:B--2---:R0:W1:Y:S01]  /*0310*/  I2F.S16 R18, R4 ;  /* 0x0000000400127306 */ /* 0x0040620000101400 */
[----:B------:R-:W-:Y:S05]  /*0320*/  BRA `(.L_x_12179) ;  /* 0x0000000c000c7947 */ /* 0x000fea0003800000 */
.L_x_12175:
        /* <DEDUP_REMOVED lines=8> */
.L_x_12183:
[----:B------:R-:W2:Y:S02]  /*03b0*/  LDG.E.U16 R4, desc[UR36][R4.64] ;  /* 0x0000002404047981 */ /* 0x000ea4000c1e1500 */
[----:B--2---:R-:W-:Y:S01]  /*03c0*/  HADD2.F32 R18, -RZ, R4.H0_H0 ;  /* 0x20000004ff127230 */ /* 0x004fe20000004100 */
[----:B------:R-:W-:Y:S06]  /*03d0*/  BRA `(.L_x_12179) ;  /* 0x0000000800e07947 */ /* 0x000fec0003800000 */
.L_x_12182:
        /* <DEDUP_REMOVED lines=8> */
.L_x_12185:
[----:B------:R-:W2:Y:S02]  /*0460*/  LDG.E.U16 R4, desc[UR36][R4.64] ;  /* 0x0000002404047981 */ /* 0x000ea4000c1e1500 */
[----:B--2---:R-:W-:Y:S01]  /*0470*/  HADD2.F32 R18, -RZ, R4.H0_H0 ;  /* 0x20000004ff127230 */ /* 0x004fe20000004100 */
[----:B------:R-:W-:Y:S06]  /*0480*/  BRA `(.L_x_12179) ;  /* 0x0000000800b47947 */ /* 0x000fec0003800000 */
.L_x_12184:
        /* <DEDUP_REMOVED lines=11> */
.L_x_12174:
        /* <DEDUP_REMOVED lines=12> */
.L_x_12188:
        /* <DEDUP_REMOVED lines=11> */
.L_x_12187:
        /* <DEDUP_REMOVED lines=25> */
.L_x_12190:
        /* <DEDUP_REMOVED lines=13> */
.L_x_12189:
[----:B------:R-:W2:Y:S02]  /*0910*/  LDG.E.U16 R4, desc[UR36][R4.64] ;  /* 0x0000002404047981 */ /* 0x000ea4000c1e1500 */
[----:B--2---:R-:W-:Y:S01]  /*0920*/  IMAD.U32 R18, R4, 0x10000, RZ ;  /* 0x0001000004127824 */ /* 0x004fe200078e00ff */
[----:B------:R-:W-:Y:S06]  /*0930*/  BRA `(.L_x_12179) ;  /* 0x0000000400887947 */ /* 0x000fec0003800000 */
.L_x_12186:
        /* <DEDUP_REMOVED lines=11> */
.L_x_12193:
        /* <DEDUP_REMOVED lines=20> */
.L_x_12195:
[----:B------:R-:W-:Y:S05]  /*0b30*/  BSYNC.RECONVERGENT B0 ;  /* 0x0000000000007941 */ /* 0x000fea0003800200 */
.L_x_12194:
[----:B------:R-:W-:Y:S01]  /*0b40*/  IMAD.SHL.U32 R0, R0, 0x100000, RZ ;  /* 0x0010000000007824 */ /* 0x000fe200078e00ff */
[----:B------:R-:W-:-:S04]  /*0b50*/  LEA R3, R3, 0x3b800000, 0x17 ;  /* 0x3b80000003037811 */ /* 0x000fc800078eb8ff */
[----:B------:R-:W-:Y:S01]  /*0b60*/  LOP3.LUT R18, R3, R0, R7, 0xfe, !PT ;  /* 0x0000000003127212 */ /* 0x000fe200078efe07 */
[----:B------:R-:W-:Y:S06]  /*0b70*/  BRA `(.L_x_12179) ;  /* 0x0000000000f87947 */ /* 0x000fec0003800000 */
.L_x_12192:
        /* <DEDUP_REMOVED lines=20> */
.L_x_12197:
[----:B------:R-:W-:Y:S05]  /*0cc0*/  BSYNC.RECONVERGENT B0 ;  /* 0x0000000000007941 */ /* 0x000fea0003800200 */
.L_x_12196:
[----:B------:R-:W-:Y:S01]  /*0cd0*/  IMAD.SHL.U32 R0, R0, 0x200000, RZ ;  /* 0x0020000000007824 */ /* 0x000fe200078e00ff */
[----:B------:R-:W-:-:S04]  /*0ce0*/  LEA R3, R3, 0x37800000, 0x17 ;  /* 0x3780000003037811 */ /* 0x000fc800078eb8ff */
[----:B------:R-:W-:Y:S01]  /*0cf0*/  LOP3.LUT R18, R3, R0, R7, 0xfe, !PT ;  /* 0x0000000003127212 */ /* 0x000fe200078efe07 */
[----:B------:R-:W-:Y:S06]  /*0d00*/  BRA `(.L_x_12179) ;  /* 0x0000000000947947 */ /* 0x000fec0003800000 */
.L_x_12191:
[----:B------:R-:W-:-:S09]  /*0d10*/  UISETP.NE.AND UP0, UPT, UR4, 0x1c, UPT ;  /* 0x0000001c0400788c */ /* 0x000fd2000bf05270 */
[----:B------:R-:W-:Y:S05]  /*0d20*/  BRA.U !UP0, `(.L_x_12198) ;  /* 0x0000000108847547 */ /* 0x000fea000b800000 */
[----:B------:R-:W-:-:S09]  /*0d30*/  UISETP.NE.AND UP0, UPT, UR4, 0x1d, UPT ;  /* 0x0000001d0400788c */ /* 0x000fd2000bf05270 */
[----:B------:R-:W-:Y:S05]  /*0d40*/  BRA.U !UP0, `(.L_x_12199) ;  /* 0x0000000108707547 */ /* 0x000fea000b800000 */
[----:B------:R-:W-:-:S09]  /*0d50*/  UISETP.NE.AND UP0, UPT, UR4, 0x2c, UPT ;  /* 0x0000002c0400788c */ /* 0x000fd2000bf05270 */
[----:B------:R-:W-:Y:S05]  /*0d60*/  BRA.U !UP0, `(.L_x_12200) ;  /* 0x0000000108487547 */ /* 0x000fea000b800000 */
.L_x_12178:
        /* <DEDUP_REMOVED lines=16> */
.L_x_12201:
[----:B------:R-:W-:Y:S01]  /*0e70*/  IMAD.MOV.U32 R18, RZ, RZ, RZ ;  /* 0x000000ffff127224 */ /* 0x000fe200078e00ff */
[----:B------:R-:W-:Y:S06]  /*0e80*/  BRA `(.L_x_12179) ;  /* 0x0000000000347947 */ /* 0x000fec0003800000 */
.L_x_12200:
        /* <DEDUP_REMOVED lines=8> */
.L_x_12199:
[----:B------:R-:W2:Y:S02]  /*0f10*/  LDG.E.64 R18, desc[UR36][R4.64] ;  /* 0x0000002404127981 */ /* 0x000ea4000c1e1b00 */
[----:B--2---:R0:W1:Y:S02]  /*0f20*/  I2F.U64 R18, R18 ;  /* 0x0000001200127312 */ /* 0x0040640000301000 */
[----:B01----:R-:W-:Y:S05]  /*0f30*/  BRA `(.L_x_12179) ;  /* 0x0000000000087947 */ /* 0x003fea0003800000 */
.L_x_12198:
[----:B------:R-:W2:Y:S02]  /*0f40*/  LDG.E R4, desc[UR36][R4.64] ;  /* 0x0000002404047981 */ /* 0x000ea4000c1e1900 */
[----:B--2---:R-:W-:-:S07]  /*0f50*/  I2FP.F32.U32 R18, R4 ;  /* 0x0000000400127245 */ /* 0x004fce0000201000 */
.L_x_12179:
[----:B------:R-:W-:Y:S05]  /*0f60*/  BSYNC.RECONVERGENT B6 ;  /* 0x0000000000067941 */ /* 0x000fea0003800200 */
.L_x_12173:
[----:B------:R-:W-:-:S07]  /*0f70*/  VIADD R16, R25, 0x80 ;  /* 0x0000008019107836 */ /* 0x000fce0000000000 */
.L_x_12172:
[----:B------:R-:W-:Y:S05]  /*0f80*/  BSYNC.RECONVERGENT B7 ;  /* 0x0000000000077941 */ /* 0x000fea0003800200 */
.L_x_12171:
        /* <DEDUP_REMOVED lines=25> */
.L_x_12208:
[----:B------:R-:W2:Y:S02]  /*1120*/  LDG.E.U8 R4, desc[UR36][R4.64] ;  /* 0x0000002404047981 */ /* 0x000ea4000c1e1100 */
[----:B--2---:R-:W-:Y:S01]  /*1130*/  I2FP.F32.U32 R19, R4 ;  /* 0x0000000400137245 */ /* 0x004fe20000201000 */
[----:B------:R-:W-:Y:S06]  /*1140*/  BRA `(.L_x_12210) ;  /* 0x0000000c00447947 */ /* 0x000fec0003800000 */
.L_x_12207:
        /* <DEDUP_REMOVED lines=9> */
.L_x_12212:
[----:B------:R-:W2:Y:S02]  /*11e0*/  LDG.E R4, desc[UR36][R4.64] ;  /* 0x0000002404047981 */ /* 0x000ea4000c1e1900 */
[----:B--2---:R-:W-:Y:S01]  /*11f0*/  I2FP.F32.S32 R19, R4 ;  /* 0x0000000400137245 */ /* 0x004fe20000201400 */
[----:B------:R-:W-:Y:S06]  /*1200*/  BRA `(.L_x_12210) ;  /* 0x0000000c00147947 */ /* 0x000fec0003800000 */
.L_x_12211:
[----:B------:R-:W2:Y:S02]  /*1210*/  LDG.E.U16 R4, desc[UR36][R4.64] ;  /* 0x0000002404047981 */ /* 0x000ea4000c1e1500 */
[----:B--2---:R0:W2:Y:S01]  /*1220*/  I2F.S16 R19, R4 ;  /* 0x0000000400137306 */ /* 0x0040a20000101400 */
[----:B------:R-:W-:Y:S05]  /*1230*/  BRA `(.L_x_12210) ;  /* 0x0000000c00087947 */ /* 0x000fea0003800000 */
.L_x_12206:
        /* <DEDUP_REMOVED lines=8> */
.L_x_12214:
[----:B------:R-:W2:Y:S02]  /*12c0*/  LDG.E.U16 R4, desc[UR36][R4.64] ;  /* 0x0000002404047981 */ /* 0x000ea4000c1e1500 */
[----:B--2---:R-:W-:Y:S01]  /*12d0*/  HADD2.F32 R19, -RZ, R4.H0_H0 ;  /* 0x20000004ff137230 */ /* 0x004fe20000004100 */
[----:B------:R-:W-:Y:S06]  /*12e0*/  BRA `(.L_x_12210) ;  /* 0x0000000800dc7947 */ /* 0x000fec0003800000 */
.L_x_12213:
        /* <DEDUP_REMOVED lines=8> */
.L_x_12216:
[----:B------:R-:W2:Y:S02]  /*1370*/  LDG.E.U16 R4, desc[UR36][R4.64] ;  /* 0x0000002404047981 */ /* 0x000ea4000c1e1500 */
[----:B--2---:R-:W-:Y:S01]  /*1380*/  HADD2.F32 R19, -RZ, R4.H0_H0 ;  /* 0x20000004ff137230 */ /* 0x004fe20000004100 */
[----:B------:R-:W-:Y:S06]  /*1390*/  BRA `(.L_x_12210) ;  /* 0x0000000800b07947 */ /* 0x000fec0003800000 */
.L_x_12215:
        /* <DEDUP_REMOVED lines=11> */
.L_x_12205:
        /* <DEDUP_REMOVED lines=12> */
.L_x_12219:
        /* <DEDUP_REMOVED lines=11> */
.L_x_12218:
        /* <DEDUP_REMOVED lines=25> */
.L_x_12221:
        /* <DEDUP_REMOVED lines=12> */
.L_x_12220:
[----:B------:R-:W2:Y:S02]  /*1810*/  LDG.E.U16 R4, desc[UR36][R4.64] ;  /* 0x0000002404047981 */ /* 0x000ea4000c1e1500 */
[----:B--2---:R-:W-:Y:S01]  /*1820*/  IMAD.U32 R19, R4, 0x10000, RZ ;  /* 0x0001000004137824 */ /* 0x004fe200078e00ff */
[----:B------:R-:W-:Y:S06]  /*1830*/  BRA `(.L_x_12210) ;  /* 0x0000000400887947 */ /* 0x000fec0003800000 */
.L_x_12217:
        /* <DEDUP_REMOVED lines=11> */
.L_x_12224:
        /* <DEDUP_REMOVED lines=20> */
.L_x_12226:
[----:B------:R-:W-:Y:S05]  /*1a30*/  BSYNC.RECONVERGENT B0 ;  /* 0x0000000000007941 */ /* 0x000fea0003800200 */
.L_x_12225:
[----:B------:R-:W-:Y:S01]  /*1a40*/  IMAD.SHL.U32 R0, R0, 0x100000, RZ ;  /* 0x0010000000007824 */ /* 0x000fe200078e00ff */
[----:B------:R-:W-:-:S04]  /*1a50*/  LEA R3, R3, 0x3b800000, 0x17 ;  /* 0x3b80000003037811 */ /* 0x000fc800078eb8ff */
[----:B------:R-:W-:Y:S01]  /*1a60*/  LOP3.LUT R19, R3, R0, R19, 0xfe, !PT ;  /* 0x0000000003137212 */ /* 0x000fe200078efe13 */
[----:B------:R-:W-:Y:S06]  /*1a70*/  BRA `(.L_x_12210) ;  /* 0x0000000000f87947 */ /* 0x000fec0003800000 */
.L_x_12223:
        /* <DEDUP_REMOVED lines=20> */
.L_x_12228:
[----:B------:R-:W-:Y:S05]  /*1bc0*/  BSYNC.RECONVERGENT B0 ;  /* 0x0000000000007941 */ /* 0x000fea0003800200 */
.L_x_12227:
[----:B------:R-:W-:Y:S01]  /*1bd0*/  IMAD.SHL.U32 R0, R0, 0x200000, RZ ;  /* 0x0020000000007824 */ /* 0x000fe200078e00ff */
[----:B------:R-:W-:-:S04]  /*1be0*/  LEA R3, R3, 0x37800000, 0x17 ;  /* 0x3780000003037811 */ /* 0x000fc800078eb8ff */
[----:B------:R-:W-:Y:S01]  /*1bf0*/  LOP3.LUT R19, R3, R0, R19, 0xfe, !PT ;  /* 0x0000000003137212 */ /* 0x000fe200078efe13 */
[----:B------:R-:W-:Y:S06]  /*1c00*/  BRA `(.L_x_12210) ;  /* 0x0000000000947947 */ /* 0x000fec0003800000 */
.L_x_12222:
        /* <DEDUP_REMOVED lines=14> */
.L_x_12209:
        /* <DEDUP_REMOVED lines=16> */
.L_x_12231:
[----:B------:R-:W-:Y:S01]  /*1df0*/  IMAD.MOV.U32 R19, RZ, RZ, RZ ;  /* 0x000000ffff137224 */ /* 0x000fe200078e00ff */
[----:B------:R-:W-:Y:S06]  /*1e00*/  BRA `(.L_x_12210) ;  /* 0x0000000000147947 */ /* 0x000fec0003800000 */
.L_x_12230:
[----:B------:R-:W2:Y:S02]  /*1e10*/  LDG.E.64 R4, desc[UR36][R4.64] ;  /* 0x0000002404047981 */ /* 0x000ea4000c1e1b00 */
[----:B--2---:R0:W2:Y:S02]  /*1e20*/  I2F.U64 R19, R4 ;  /* 0x0000000400137312 */ /* 0x0040a40000301000 */
[----:B0-2---:R-:W-:Y:S05]  /*1e30*/  BRA `(.L_x_12210) ;  /* 0x0000000000087947 */ /* 0x005fea0003800000 */
.L_x_12229:
[----:B------:R-:W2:Y:S02]  /*1e40*/  LDG.E R4, desc[UR36][R4.64] ;  /* 0x0000002404047981 */ /* 0x000ea4000c1e1900 */
[----:B--2---:R-:W-:-:S07]  /*1e50*/  I2FP.F32.U32 R19, R4 ;  /* 0x0000000400137245 */ /* 0x004fce0000201000 */
.L_x_12210:
[----:B------:R-:W-:Y:S05]  /*1e60*/  BSYNC.RECONVERGENT B6 ;  /* 0x0000000000067941 */ /* 0x000fea0003800200 */
.L_x_12204:
[----:B------:R-:W-:-:S07]  /*1e70*/  VIADD R16, R16, 0x80 ;  /* 0x0000008010107836 */ /* 0x000fce0000000000 */
.L_x_12203:
[----:B------:R-:W-:Y:S05]  /*1e80*/  BSYNC.RECONVERGENT B7 ;  /* 0x0000000000077941 */ /* 0x000fea0003800200 */
.L_x_12202:
        /* <DEDUP_REMOVED lines=25> */
.L_x_12238:
[----:B------:R-:W2:Y:S02]  /*2020*/  LDG.E.U8 R4, desc[UR36][R4.64] ;  /* 0x0000002404047981 */ /* 0x000ea4000c1e1100 */
[----:B--2---:R-:W-:Y:S01]  /*2030*/  I2FP.F32.U32 R23, R4 ;  /* 0x0000000400177245 */ /* 0x004fe20000201000 */
[----:B------:R-:W-:Y:S06]  /*2040*/  BRA `(.L_x_12240) ;  /* 0x0000000c00447947 */ /* 0x000fec0003800000 */
.L_x_12237:
        /* <DEDUP_REMOVED lines=9> */
.L_x_12242:
[----:B------:R-:W2:Y:S02]  /*20e0*/  LDG.E R4, desc[UR36][R4.64] ;  /* 0x0000002404047981 */ /* 0x000ea4000c1e1900 */
[----:B--2---:R-:W-:Y:S01]  /*20f0*/  I2FP.F32.S32 R23, R4 ;  /* 0x0000000400177245 */ /* 0x004fe20000201400 */
[----:B------:R-:W-:Y:S06]  /*2100*/  BRA `(.L_x_12240) ;  /* 0x0000000c00147947 */ /* 0x000fec0003800000 */
.L_x_12241:
[----:B------:R-:W2:Y:S02]  /*2110*/  LDG.E.U16 R4, desc[UR36][R4.64] ;  /* 0x0000002404047981 */ /* 0x000ea4000c1e1500 */
[----:B--2---:R0:W2:Y:S01]  /*2120*/  I2F.S16 R23, R4 ;  /* 0x0000000400177306 */ /* 0x0040a20000101400 */
[----:B------:R-:W-:Y:S05]  /*2130*/  BRA `(.L_x_12240) ;  /* 0x0000000c00087947 */ /* 0x000fea0003800000 */
.L_x_12236:
        /* <DEDUP_REMOVED lines=8> */
.L_x_12244:
[----:B------:R-:W2:Y:S02]  /*21c0*/  LDG.E.U16 R4, desc[UR36][R4.64] ;  /* 0x0000002404047981 */ /* 0x000ea4000c1e1500 */
[----:B--2---:R-:W-:Y:S01]  /*21d0*/  HADD2.F32 R23, -RZ, R4.H0_H0 ;  /* 0x20000004ff177230 */ /* 0x004fe20000004100 */
[----:B------:R-:W-:Y:S06]  /*21e0*/  BRA `(.L_x_12240) ;  /* 0x0000000800dc7947 */ /* 0x000fec0003800000 */
.L_x_12243:
        /* <DEDUP_REMOVED lines=8> */
.L_x_12246:
[----:B------:R-:W2:Y:S02]  /*2270*/  LDG.E.U16 R4, desc[UR36][R4.64] ;  /* 0x0000002404047981 */ /* 0x000ea4000c1e1500 */
[----:B--2---:R-:W-:Y:S01]  /*2280*/  HADD2.F32 R23, -RZ, R4.H0_H0 ;  /* 0x20000004ff177230 */ /* 0x004fe20000004100 */
[----:B------:R-:W-:Y:S06]  /*2290*/  BRA `(.L_x_12240) ;  /* 0x0000000800b07947 */ /* 0x000fec0003800000 */
.L_x_12245:
        /* <DEDUP_REMOVED lines=11> */
.L_x_12235:
        /* <DEDUP_REMOVED lines=12> */
.L_x_12249:
        /* <DEDUP_REMOVED lines=11> */
.L_x_12248:
        /* <DEDUP_REMOVED lines=25> */
.L_x_12251:
        /* <DEDUP_REMOVED lines=12> */
.L_x_12250:
[----:B------:R-:W2:Y:S02]  /*2710*/  LDG.E.U16 R4, desc[UR36][R4.64] ;  /* 0x0000002404047981 */ /* 0x000ea4000c1e1500 */
[----:B--2---:R-:W-:Y:S01]  /*2720*/  IMAD.U32 R23, R4, 0x10000, RZ ;  /* 0x0001000004177824 */ /* 0x004fe200078e00ff */
[----:B------:R-:W-:Y:S06]  /*2730*/  BRA `(.L_x_12240) ;  /* 0x0000000400887947 */ /* 0x000fec0003800000 */
.L_x_12247:
        /* <DEDUP_REMOVED lines=11> */
.L_x_12254:
        /* <DEDUP_REMOVED lines=20> */
.L_x_12256:
[----:B------:R-:W-:Y:S05]  /*2930*/  BSYNC.RECONVERGENT B0 ;  /* 0x0000000000007941 */ /* 0x000fea0003800200 */
.L_x_12255:
[----:B------:R-:W-:Y:S01]  /*2940*/  IMAD.SHL.U32 R0, R0, 0x100000, RZ ;  /* 0x0010000000007824 */ /* 0x000fe200078e00ff */
[----:B------:R-:W-:-:S04]  /*2950*/  LEA R3, R3, 0x3b800000, 0x17 ;  /* 0x3b80000003037811 */ /* 0x000fc800078eb8ff */
[----:B------:R-:W-:Y:S01]  /*2960*/  LOP3.LUT R23, R3, R0, R23, 0xfe, !PT ;  /* 0x0000000003177212 */ /* 0x000fe200078efe17 */
[----:B------:R-:W-:Y:S06]  /*2970*/  BRA `(.L_x_12240) ;  /* 0x0000000000f87947 */ /* 0x000fec0003800000 */
.L_x_12253:
        /* <DEDUP_REMOVED lines=20> */
.L_x_12258:
[----:B------:R-:W-:Y:S05]  /*2ac0*/  BSYNC.RECONVERGENT B0 ;  /* 0x0000000000007941 */ /* 0x000fea0003800200 */
.L_x_12257:
[----:B------:R-:W-:Y:S01]  /*2ad0*/  IMAD.SHL.U32 R0, R0, 0x200000, RZ ;  /* 0x0020000000007824 */ /* 0x000fe200078e00ff */
[----:B------:R-:W-:-:S04]  /*2ae0*/  LEA R3, R3, 0x37800000, 0x17 ;  /* 0x3780000003037811 */ /* 0x000fc800078eb8ff */
[----:B------:R-:W-:Y:S01]  /*2af0*/  LOP3.LUT R23, R3, R0, R23, 0xfe, !PT ;  /* 0x0000000003177212 */ /* 0x000fe200078efe17 */
[----:B------:R-:W-:Y:S06]  /*2b00*/  BRA `(.L_x_12240) ;  /* 0x0000000000947947 */ /* 0x000fec0003800000 */
.L_x_12252:
        /* <DEDUP_REMOVED lines=14> */
.L_x_12239:
        /* <DEDUP_REMOVED lines=16> */
.L_x_12261:
[----:B------:R-:W-:Y:S01]  /*2cf0*/  IMAD.MOV.U32 R23, RZ, RZ, RZ ;  /* 0x000000ffff177224 */ /* 0x000fe200078e00ff */
[----:B------:R-:W-:Y:S06]  /*2d00*/  BRA `(.L_x_12240) ;  /* 0x0000000000147947 */ /* 0x000fec0003800000 */
.L_x_12260:
[----:B------:R-:W2:Y:S02]  /*2d10*/  LDG.E.64 R4, desc[UR36][R4.64] ;  /* 0x0000002404047981 */ /* 0x000ea4000c1e1b00 */
[----:B--2---:R0:W2:Y:S02]  /*2d20*/  I2F.U64 R23, R4 ;  /* 0x0000000400177312 */ /* 0x0040a40000301000 */
[----:B0-2---:R-:W-:Y:S05]  /*2d30*/  BRA `(.L_x_12240) ;  /* 0x0000000000087947 */ /* 0x005fea0003800000 */
.L_x_12259:
[----:B------:R-:W2:Y:S02]  /*2d40*/  LDG.E R4, desc[UR36][R4.64] ;  /* 0x0000002404047981 */ /* 0x000ea4000c1e1900 */
[----:B--2---:R-:W-:-:S07]  /*2d50*/  I2FP.F32.U32 R23, R4 ;  /* 0x0000000400177245 */ /* 0x004fce0000201000 */
.L_x_12240:
[----:B------:R-:W-:Y:S05]  /*2d60*/  BSYNC.RECONVERGENT B6 ;  /* 0x0000000000067941 */ /* 0x000fea0003800200 */
.L_x_12234:
[----:B------:R-:W-:-:S07]  /*2d70*/  VIADD R16, R16, 0x80 ;  /* 0x0000008010107836 */ /* 0x000fce0000000000 */
.L_x_12233:
[----:B------:R-:W-:Y:S05]  /*2d80*/  BSYNC.RECONVERGENT B7 ;  /* 0x0000000000077941 */ /* 0x000fea0003800200 */
.L_x_12232:
        /* <DEDUP_REMOVED lines=24> */
.L_x_12267:
[----:B------:R-:W2:Y:S02]  /*2f10*/  LDG.E.U8 R4, desc[UR36][R4.64] ;  /* 0x0000002404047981 */ /* 0x000ea4000c1e1100 */
[----:B--2---:R-:W-:Y:S01]  /*2f20*/  I2FP.F32.U32 R27, R4 ;  /* 0x00000004001b7245 */ /* 0x004fe20000201000 */
[----:B------:R-:W-:Y:S06]  /*2f30*/  BRA `(.L_x_12263) ;  /* 0x0000000c00387947 */ /* 0x000fec0003800000 */
.L_x_12266:
        /* <DEDUP_REMOVED lines=9> */
.L_x_12270:
[----:B------:R-:W2:Y:S02]  /*2fd0*/  LDG.E R4, desc[UR36][R4.64] ;  /* 0x0000002404047981 */ /* 0x000ea4000c1e1900 */
[----:B--2---:R-:W-:Y:S01]  /*2fe0*/  I2FP.F32.S32 R27, R4 ;  /* 0x00000004001b7245 */ /* 0x004fe20000201400 */
[----:B------:R-:W-:Y:S06]  /*2ff0*/  BRA `(.L_x_12263) ;  /* 0x0000000c00087947 */ /* 0x000fec0003800000 */
.L_x_12269:
[----:B------:R-:W2:Y:S02]  /*3000*/  LDG.E.U16 R4, desc[UR36][R4.64] ;  /* 0x0000002404047981 */ /* 0x000ea4000c1e1500 */
[----:B--2---:R0:W2:Y:S01]  /*3010*/  I2F.S16 R27, R4 ;  /* 0x00000004001b7306 */ /* 0x0040a20000101400 */
[----:B------:R-:W-:Y:S05]  /*3020*/  BRA `(.L_x_12263) ;  /* 0x0000000800fc7947 */ /* 0x000fea0003800000 */
.L_x_12265:
        /* <DEDUP_REMOVED lines=8> */
.L_x_12272:
[----:B------:R-:W2:Y:S02]  /*30b0*/  LDG.E.U16 R4, desc[UR36][R4.64] ;  /* 0x0000002404047981 */ /* 0x000ea4000c1e1500 */
[----:B--2---:R-:W-:Y:S01]  /*30c0*/  HADD2.F32 R27, -RZ, R4.H0_H0 ;  /* 0x20000004ff1b7230 */ /* 0x004fe20000004100 */
[----:B------:R-:W-:Y:S06]  /*30d0*/  BRA `(.L_x_12263) ;  /* 0x0000000800d07947 */ /* 0x000fec0003800000 */
.L_x_12271:
        /* <DEDUP_REMOVED lines=8> */
.L_x_12274:
[----:B------:R-:W2:Y:S02]  /*3160*/  LDG.E.U16 R4, desc[UR36][R4.64] ;  /* 0x0000002404047981 */ /* 0x000ea4000c1e1500 */
[----:B--2---:R-:W-:Y:S01]  /*3170*/  HADD2.F32 R27, -RZ, R4.H0_H0 ;  /* 0x20000004ff1b7230 */ /* 0x004fe20000004100 */
[----:B------:R-:W-:Y:S06]  /*3180*/  BRA `(.L_x_12263) ;  /* 0x0000000800a47947 */ /* 0x000fec0003800000 */
.L_x_12273:
        /* <DEDUP_REMOVED lines=11> */
.L_x_12264:
        /* <DEDUP_REMOVED lines=12> */
.L_x_12277:
        /* <DEDUP_REMOVED lines=11> */
.L_x_12276:
        /* <DEDUP_REMOVED lines=25> */
.L_x_12279:
        /* <DEDUP_REMOVED lines=12> */
.L_x_12278:
[----:B------:R-:W2:Y:S02]  /*3600*/  LDG.E.U16 R4, desc[UR36][R4.64] ;  /* 0x0000002404047981 */ /* 0x000ea4000c1e1500 */
[----:B--2---:R-:W-:Y:S01]  /*3610*/  IMAD.U32 R27, R4, 0x10000, RZ ;  /* 0x00010000041b7824 */ /* 0x004fe200078e00ff */
[----:B------:R-:W-:Y:S06]  /*3620*/  BRA `(.L_x_12263) ;  /* 0x00000004007c7947 */ /* 0x000fec0003800000 */
.L_x_12275:
        /* <DEDUP_REMOVED lines=11> */
.L_x_12282:
        /* <DEDUP_REMOVED lines=19> */
.L_x_12284:
[----:B------:R-:W-:Y:S05]  /*3810*/  BSYNC.RECONVERGENT B0 ;  /* 0x0000000000007941 */ /* 0x000fea0003800200 */
.L_x_12283:
[----:B------:R-:W-:Y:S01]  /*3820*/  IMAD.SHL.U32 R0, R0, 0x100000, RZ ;  /* 0x0010000000007824 */ /* 0x000fe200078e00ff */
[----:B------:R-:W-:-:S04]  /*3830*/  LEA R3, R3, 0x3b800000, 0x17 ;  /* 0x3b80000003037811 */ /* 0x000fc800078eb8ff */
[----:B------:R-:W-:Y:S01]  /*3840*/  LOP3.LUT R27, R3, R0, R27, 0xfe, !PT ;  /* 0x00000000031b7212 */ /* 0x000fe200078efe1b */
[----:B------:R-:W-:Y:S06]  /*3850*/  BRA `(.L_x_12263) ;  /* 0x0000000000f07947 */ /* 0x000fec0003800000 */
.L_x_12281:
        /* <DEDUP_REMOVED lines=19> */
.L_x_12286:
[----:B------:R-:W-:Y:S05]  /*3990*/  BSYNC.RECONVERGENT B0 ;  /* 0x0000000000007941 */ /* 0x000fea0003800200 */
.L_x_12285:
[----:B------:R-:W-:Y:S01]  /*39a0*/  IMAD.SHL.U32 R0, R0, 0x200000, RZ ;  /* 0x0020000000007824 */ /* 0x000fe200078e00ff */
[----:B------:R-:W-:-:S04]  /*39b0*/  LEA R3, R3, 0x37800000, 0x17 ;  /* 0x3780000003037811 */ /* 0x000fc800078eb8ff */
[----:B------:R-:W-:Y:S01]  /*39c0*/  LOP3.LUT R27, R3, R0, R27, 0xfe, !PT ;  /* 0x00000000031b7212 */ /* 0x000fe200078efe1b */
[----:B------:R-:W-:Y:S06]  /*39d0*/  BRA `(.L_x_12263) ;  /* 0x0000000000907947 */ /* 0x000fec0003800000 */
.L_x_12280:
        /* <DEDUP_REMOVED lines=14> */
.L_x_12268:
        /* <DEDUP_REMOVED lines=16> */
.L_x_12289:
[----:B------:R-:W-:Y:S05]  /*3bc0*/  BRA `(.L_x_12263) ;  /* 0x0000000000147947 */ /* 0x000fea0003800000 */
.L_x_12288:
[----:B------:R-:W2:Y:S02]  /*3bd0*/  LDG.E.64 R4, desc[UR36][R4.64] ;  /* 0x0000002404047981 */ /* 0x000ea4000c1e1b00 */
[----:B--2---:R0:W2:Y:S02]  /*3be0*/  I2F.U64 R27, R4 ;  /* 0x00000004001b7312 */ /* 0x0040a40000301000 */
[----:B0-2---:R-:W-:Y:S05]  /*3bf0*/  BRA `(.L_x_12263) ;  /* 0x0000000000087947 */ /* 0x005fea0003800000 */
.L_x_12287:
[----:B------:R-:W2:Y:S02]  /*3c00*/  LDG.E R4, desc[UR36][R4.64] ;  /* 0x0000002404047981 */ /* 0x000ea4000c1e1900 */
[----:B--2---:R-:W-:-:S07]  /*3c10*/  I2FP.F32.U32 R27, R4 ;  /* 0x00000004001b7245 */ /* 0x004fce0000201000 */
.L_x_12263:
[----:B------:R-:W-:Y:S05]  /*3c20*/  BSYNC.RECONVERGENT B6 ;  /* 0x0000000000067941 */ /* 0x000fea0003800200 */
.L_x_12262:
[C---:B------:R-:W-:Y:S01]  /*3c30*/  VIADD R0, R25.reuse, 0x100 ;  /* 0x0000010019007836 */ /* 0x040fe20000000000 */
[CC--:B------:R-:W-:Y:S01]  /*3c40*/  ISETP.GE.AND P0, PT, R25.reuse, R17.reuse, PT ;  /* 0x000000111900720c */ /* 0x0c0fe20003f06270 */
[C---:B------:R-:W-:Y:S01]  /*3c50*/  VIADD R6, R25.reuse, 0x180 ;  /* 0x0000018019067836 */ /* 0x040fe20000000000 */
[----:B------:R-:W4:Y:S01]  /*3c60*/  LDC.U8 R16, c[0x0][0x3ac] ;  /* 0x0000eb00ff107b82 */ /* 0x000f220000000000 */
[----:B------:R-:W-:Y:S01]  /*3c70*/  VIADD R26, R25, 0x80 ;  /* 0x00000080191a7836 */ /* 0x000fe20000000000 */
[-C--:B------:R-:W-:Y:S01]  /*3c80*/  ISETP.GE.AND P2, PT, R0, R17.reuse, PT ;  /* 0x000000110000720c */ /* 0x080fe20003f46270 */
[----:B------:R-:W-:Y:S01]  /*3c90*/  BSSY.RECONVERGENT B6, `(.L_x_12290) ;  /* 0x000010a000067945 */ /* 0x000fe20003800200 */
[-C--:B------:R-:W-:Y:S02]  /*3ca0*/  ISETP.GE.AND P3, PT, R6, R17.reuse, PT ;  /* 0x000000110600720c */ /* 0x080fe40003f66270 */
[----:B------:R-:W-:-:S05]  /*3cb0*/  ISETP.GE.AND P1, PT, R26, R17, PT ;  /* 0x000000111a00720c */ /* 0x000fca0003f26270 */
[----:B------:R-:W4:Y:S01]  /*3cc0*/  @!P0 LDC R3, c[0x0][0x388] ;  /* 0x0000e200ff038b82 */ /* 0x000f220000000800 */
[----:B-1-3-5:R-:W4:Y:S07]  /*3cd0*/  @!P0 MUFU.RCP R0, R18 ;  /* 0x0000001200008308 */ /* 0x02af2e0000001000 */
[----:B------:R-:W1:Y:S01]  /*3ce0*/  @!P2 LDC R8, c[0x0][0x388] ;  /* 0x0000e200ff08ab82 */ /* 0x000e620000000800 */
[----:B0-2---:R-:W1:Y:S07]  /*3cf0*/  @!P2 MUFU.RCP R23, R23 ;  /* 0x000000170017a308 */ /* 0x005e6e0000001000 */
[----:B------:R-:W0:Y:S01]  /*3d00*/  @!P3 LDC R10, c[0x0][0x388] ;  /* 0x0000e200ff0abb82 */ /* 0x000e220000000800 */
[----:B------:R-:W0:Y:S07]  /*3d10*/  @!P3 MUFU.RCP R27, R27 ;  /* 0x0000001b001bb308 */ /* 0x000e2e0000001000 */
[----:B------:R-:W2:Y:S01]  /*3d20*/  @!P1 LDC R6, c[0x0][0x388] ;  /* 0x0000e200ff069b82 */ /* 0x000ea20000000800 */
[----:B------:R-:W2:Y:S01]  /*3d30*/  @!P1 MUFU.RCP R19, R19 ;  /* 0x0000001300139308 */ /* 0x000ea20000001000 */
[----:B----4-:R-:W-:Y:S01]  /*3d40*/  @!P0 FMUL.FTZ R4, R0, R3 ;  /* 0x0000000300048220 */ /* 0x010fe20000410000 */
[----:B-1----:R-:W-:Y:S01]  /*3d50*/  @!P2 FMUL.FTZ R22, R23, R8 ;  /* 0x000000081716a220 */ /* 0x002fe20000410000 */
[----:B0-----:R-:W-:Y:S01]  /*3d60*/  @!P3 FMUL.FTZ R24, R27, R10 ;  /* 0x0000000a1b18b220 */ /* 0x001fe20000410000 */
[----:B--2---:R-:W-:Y:S01]  /*3d70*/  @!P1 FMUL.FTZ R18, R19, R6 ;  /* 0x0000000613129220 */ /* 0x004fe20000410000 */
        /* <DEDUP_REMOVED lines=23> */
.L_x_12295:
[----:B------:R-:W0:Y:S01]  /*3ef0*/  F2I.S64.TRUNC R4, R4 ;  /* 0x0000000400047311 */ /* 0x000e22000020d900 */
[----:B------:R-:W-:Y:S02]  /*3f00*/  IMAD.MOV.U32 R25, RZ, RZ, R26 ;  /* 0x000000ffff197224 */ /* 0x000fe400078e001a */
[----:B0-----:R-:W-:-:S05]  /*3f10*/  IMAD.MOV.U32 R3, RZ, RZ, R4 ;  /* 0x000000ffff037224 */ /* 0x001fca00078e0004 */
[----:B------:R0:W-:Y:S01]  /*3f20*/  STG.E.U8 desc[UR36][R8.64], R3 ;  /* 0x0000000308007986 */ /* 0x0001e2000c101124 */
[----:B------:R-:W-:Y:S05]  /*3f30*/  BRA `(.L_x_12291) ;  /* 0x0000000c007c7947 */ /* 0x000fea0003800000 */
.L_x_12294:
        /* <DEDUP_REMOVED lines=10> */
.L_x_12298:
[----:B------:R-:W0:Y:S01]  /*3fe0*/  F2I.FTZ.TRUNC.NTZ R3, R4 ;  /* 0x0000000400037305 */ /* 0x000e22000021f100 */
[----:B------:R-:W-:Y:S01]  /*3ff0*/  IMAD.MOV.U32 R25, RZ, RZ, R26 ;  /* 0x000000ffff197224 */ /* 0x000fe200078e001a */
[----:B0-----:R0:W-:Y:S01]  /*4000*/  STG.E desc[UR36][R8.64], R3 ;  /* 0x0000000308007986 */ /* 0x0011e2000c101924 */
[----:B------:R-:W-:Y:S05]  /*4010*/  BRA `(.L_x_12291) ;  /* 0x0000000c00447947 */ /* 0x000fea0003800000 */
.L_x_12297:
[----:B------:R-:W0:Y:S01]  /*4020*/  F2I.FTZ.TRUNC.NTZ R3, R4 ;  /* 0x0000000400037305 */ /* 0x000e22000021f100 */
[----:B------:R-:W-:Y:S01]  /*4030*/  IMAD.MOV.U32 R25, RZ, RZ, R26 ;  /* 0x000000ffff197224 */ /* 0x000fe200078e001a */
[----:B0-----:R0:W-:Y:S01]  /*4040*/  STG.E.U16 desc[UR36][R8.64], R3 ;  /* 0x0000000308007986 */ /* 0x0011e2000c101524 */
[----:B------:R-:W-:Y:S05]  /*4050*/  BRA `(.L_x_12291) ;  /* 0x0000000c00347947 */ /* 0x000fea0003800000 */
.L_x_12293:
        /* <DEDUP_REMOVED lines=9> */
.L_x_12300:
[----:B------:R-:W-:Y:S01]  /*40f0*/  F2FP.F16.F32.PACK_AB R4, RZ, R4 ;  /* 0x00000004ff04723e */ /* 0x000fe200000000ff */
[----:B------:R-:W-:-:S04]  /*4100*/  IMAD.MOV.U32 R25, RZ, RZ, R26 ;  /* 0x000000ffff197224 */ /* 0x000fc800078e001a */
[----:B------:R0:W-:Y:S01]  /*4110*/  STG.E.U16 desc[UR36][R8.64], R4 ;  /* 0x0000000408007986 */ /* 0x0001e2000c101524 */
[----:B------:R-:W-:Y:S05]  /*4120*/  BRA `(.L_x_12291) ;  /* 0x0000000c00007947 */ /* 0x000fea0003800000 */
.L_x_12299:
        /* <DEDUP_REMOVED lines=10> */
.L_x_12302:
[----:B------:R-:W-:Y:S01]  /*41d0*/  F2FP.F16.F32.PACK_AB R3, RZ, R4 ;  /* 0x00000004ff03723e */ /* 0x000fe200000000ff */
[----:B------:R-:W-:-:S03]  /*41e0*/  IMAD.MOV.U32 R25, RZ, RZ, R26 ;  /* 0x000000ffff197224 */ /* 0x000fc600078e001a */
[----:B------:R-:W-:-:S05]  /*41f0*/  PRMT R3, R3, 0x5410, RZ ;  /* 0x0000541003037816 */ /* 0x000fca00000000ff */
[----:B------:R0:W-:Y:S01]  /*4200*/  STG.E desc[UR36][R8.64], R3 ;  /* 0x0000000308007986 */ /* 0x0001e2000c101924 */
[----:B------:R-:W-:Y:S05]  /*4210*/  BRA `(.L_x_12291) ;  /* 0x0000000800c47947 */ /* 0x000fea0003800000 */
.L_x_12301:
[----:B------:R-:W-:Y:S01]  /*4220*/  FMUL.FTZ R4, R4, 1 ;  /* 0x3f80000004047820 */ /* 0x000fe20000410000 */
[----:B------:R-:W-:-:S05]  /*4230*/  IMAD.MOV.U32 R25, RZ, RZ, R26 ;  /* 0x000000ffff197224 */ /* 0x000fca00078e001a */
[----:B------:R-:W0:Y:S02]  /*4240*/  F2F.F64.F32 R4, R4 ;  /* 0x0000000400047310 */ /* 0x000e240000201800 */
[----:B0-----:R0:W-:Y:S01]  /*4250*/  STG.E.64 desc[UR36][R8.64], R4 ;  /* 0x0000000408007986 */ /* 0x0011e2000c101b24 */
[----:B------:R-:W-:Y:S05]  /*4260*/  BRA `(.L_x_12291) ;  /* 0x0000000800b07947 */ /* 0x000fea0003800000 */
.L_x_12292:
        /* <DEDUP_REMOVED lines=13> */
.L_x_12305:
[----:B------:R-:W-:Y:S01]  /*4340*/  FMUL.FTZ R4, R4, 1 ;  /* 0x3f80000004047820 */ /* 0x000fe20000410000 */
[----:B------:R-:W-:Y:S01]  /*4350*/  CS2R R6, SRZ ;  /* 0x0000000000067805 */ /* 0x000fe2000001ff00 */
[----:B------:R-:W-:-:S04]  /*4360*/  IMAD.MOV.U32 R25, RZ, RZ, R26 ;  /* 0x000000ffff197224 */ /* 0x000fc800078e001a */
[----:B------:R-:W0:Y:S02]  /*4370*/  F2F.F64.F32 R4, R4 ;  /* 0x0000000400047310 */ /* 0x000e240000201800 */
[----:B0-----:R0:W-:Y:S01]  /*4380*/  STG.E.128 desc[UR36][R8.64], R4 ;  /* 0x0000000408007986 */ /* 0x0011e2000c101d24 */
[----:B------:R-:W-:Y:S05]  /*4390*/  BRA `(.L_x_12291) ;  /* 0x0000000800647947 */ /* 0x000fea0003800000 */
.L_x_12304:
        /* <DEDUP_REMOVED lines=18> */
.L_x_12309:
[----:B------:R-:W-:Y:S05]  /*44c0*/  BSYNC.RECONVERGENT B0 ;  /* 0x0000000000007941 */ /* 0x000fea0003800200 */
.L_x_12308:
[----:B------:R-:W-:Y:S01]  /*44d0*/  LOP3.LUT R5, R0, 0x80, R5, 0xf8, !PT ;  /* 0x0000008000057812 */ /* 0x000fe200078ef805 */
[----:B------:R-:W-:-:S04]  /*44e0*/  IMAD.MOV.U32 R25, RZ, RZ, R26 ;  /* 0x000000ffff197224 */ /* 0x000fc800078e001a */
[----:B------:R0:W-:Y:S01]  /*44f0*/  STG.E.U8 desc[UR36][R8.64], R5 ;  /* 0x0000000508007986 */ /* 0x0001e2000c101124 */
[----:B------:R-:W-:Y:S05]  /*4500*/  BRA `(.L_x_12291) ;  /* 0x0000000800087947 */ /* 0x000fea0003800000 */
.L_x_12307:
        /* <DEDUP_REMOVED lines=14> */
.L_x_12311:
[----:B------:R-:W-:Y:S05]  /*45f0*/  BSYNC.RECONVERGENT B0 ;  /* 0x0000000000007941 */ /* 0x000fea0003800200 */
.L_x_12310:
[----:B------:R-:W-:Y:S01]  /*4600*/  LOP3.LUT R3, R0, 0x80, R7, 0xf8, !PT ;  /* 0x0000008000037812 */ /* 0x000fe200078ef807 */
[----:B------:R-:W-:-:S04]  /*4610*/  IMAD.MOV.U32 R25, RZ, RZ, R26 ;  /* 0x000000ffff197224 */ /* 0x000fc800078e001a */
[----:B------:R0:W-:Y:S01]  /*4620*/  STG.E.U8 desc[UR36][R8.64], R3 ;  /* 0x0000000308007986 */ /* 0x0001e2000c101124 */
[----:B------:R-:W-:Y:S05]  /*4630*/  BRA `(.L_x_12291) ;  /* 0x0000000400bc7947 */ /* 0x000fea0003800000 */
.L_x_12306:
[----:B------:R-:W-:Y:S01]  /*4640*/  F2FP.BF16.F32.PACK_AB R4, RZ, R4 ;  /* 0x00000004ff04723e */ /* 0x000fe200000010ff */
[----:B------:R-:W-:-:S04]  /*4650*/  IMAD.MOV.U32 R25, RZ, RZ, R26 ;  /* 0x000000ffff197224 */ /* 0x000fc800078e001a */
[----:B------:R0:W-:Y:S01]  /*4660*/  STG.E.U16 desc[UR36][R8.64], R4 ;  /* 0x0000000408007986 */ /* 0x0001e2000c101524 */
[----:B------:R-:W-:Y:S05]  /*4670*/  BRA `(.L_x_12291) ;  /* 0x0000000400ac7947 */ /* 0x000fea0003800000 */
.L_x_12303:
        /* <DEDUP_REMOVED lines=12> */
.L_x_12314:
        /* <DEDUP_REMOVED lines=12> */
.L_x_12317:
[----:B------:R-:W-:-:S04]  /*4800*/  SHF.R.U32.HI R0, RZ, 0x14, R4 ;  /* 0x00000014ff007819 */ /* 0x000fc80000011604 */
[----:B------:R-:W-:-:S04]  /*4810*/  LOP3.LUT R3, R0, 0x1, RZ, 0xc0, !PT ;  /* 0x0000000100037812 */ /* 0x000fc800078ec0ff */
[----:B------:R-:W-:-:S04]  /*4820*/  IADD3 R0, PT, PT, R4, 0x487ffff, R3 ;  /* 0x0487ffff04007810 */ /* 0x000fc80007ffe003 */
[----:B------:R-:W-:-:S04]  /*4830*/  SHF.R.U32.HI R0, RZ, 0x14, R0 ;  /* 0x00000014ff007819 */ /* 0x000fc80000011600 */
[----:B------:R-:W-:-:S07]  /*4840*/  LOP3.LUT R3, R0, 0xff, RZ, 0xc0, !PT ;  /* 0x000000ff00037812 */ /* 0x000fce00078ec0ff */
.L_x_12318:
[----:B------:R-:W-:-:S04]  /*4850*/  SHF.R.U32.HI R4, RZ, 0x18, R4 ;  /* 0x00000018ff047819 */ /* 0x000fc80000011604 */
[----:B------:R-:W-:-:S04]  /*4860*/  LOP3.LUT R3, R3, 0x80, R4, 0xf8, !PT ;  /* 0x0000008003037812 */ /* 0x000fc800078ef804 */
[----:B------:R-:W-:-:S07]  /*4870*/  PRMT R0, R3, 0x7610, R0 ;  /* 0x0000761003007816 */ /* 0x000fce0000000000 */
.L_x_12316:
[----:B------:R-:W-:Y:S05]  /*4880*/  BSYNC.RECONVERGENT B0 ;  /* 0x0000000000007941 */ /* 0x000fea0003800200 */
.L_x_12315:
[----:B------:R1:W-:Y:S01]  /*4890*/  STG.E.U8 desc[UR36][R8.64], R0 ;  /* 0x0000000008007986 */ /* 0x0003e2000c101124 */
[----:B------:R-:W-:Y:S01]  /*48a0*/  IMAD.MOV.U32 R25, RZ, RZ, R26 ;  /* 0x000000ffff197224 */ /* 0x000fe200078e001a */
[----:B------:R-:W-:Y:S06]  /*48b0*/  BRA `(.L_x_12291) ;  /* 0x00000004001c7947 */ /* 0x000fec0003800000 */
.L_x_12313:
        /* <DEDUP_REMOVED lines=12> */
.L_x_12321:
[----:B------:R-:W-:-:S04]  /*4980*/  SHF.R.U32.HI R0, RZ, 0x15, R4 ;  /* 0x00000015ff007819 */ /* 0x000fc80000011604 */
[----:B------:R-:W-:-:S04]  /*4990*/  LOP3.LUT R3, R0, 0x1, RZ, 0xc0, !PT ;  /* 0x0000000100037812 */ /* 0x000fc800078ec0ff */
[----:B------:R-:W-:-:S04]  /*49a0*/  IADD3 R0, PT, PT, R4, 0x88fffff, R3 ;  /* 0x088fffff04007810 */ /* 0x000fc80007ffe003 */
[----:B------:R-:W-:-:S04]  /*49b0*/  SHF.R.U32.HI R0, RZ, 0x15, R0 ;  /* 0x00000015ff007819 */ /* 0x000fc80000011600 */
[----:B------:R-:W-:-:S07]  /*49c0*/  LOP3.LUT R3, R0, 0xff, RZ, 0xc0, !PT ;  /* 0x000000ff00037812 */ /* 0x000fce00078ec0ff */
.L_x_12322:
[----:B------:R-:W-:-:S04]  /*49d0*/  SHF.R.U32.HI R4, RZ, 0x18, R4 ;  /* 0x00000018ff047819 */ /* 0x000fc80000011604 */
[----:B------:R-:W-:-:S04]  /*49e0*/  LOP3.LUT R3, R3, 0x80, R4, 0xf8, !PT ;  /* 0x0000008003037812 */ /* 0x000fc800078ef804 */
[----:B------:R-:W-:-:S07]  /*49f0*/  PRMT R0, R3, 0x7610, R0 ;  /* 0x0000761003007816 */ /* 0x000fce0000000000 */
.L_x_12320:
[----:B------:R-:W-:Y:S05]  /*4a00*/  BSYNC.RECONVERGENT B0 ;  /* 0x0000000000007941 */ /* 0x000fea0003800200 */
.L_x_12319:
[----:B------:R2:W-:Y:S01]  /*4a10*/  STG.E.U8 desc[UR36][R8.64], R0 ;  /* 0x0000000008007986 */ /* 0x0005e2000c101124 */
[----:B------:R-:W-:Y:S01]  /*4a20*/  IMAD.MOV.U32 R25, RZ, RZ, R26 ;  /* 0x000000ffff197224 */ /* 0x000fe200078e001a */
[----:B------:R-:W-:Y:S06]  /*4a30*/  BRA `(.L_x_12291) ;  /* 0x0000000000bc7947 */ /* 0x000fec0003800000 */
.L_x_12312:
[----:B------:R-:W-:-:S13]  /*4a40*/  ISETP.NE.AND P0, PT, R0, 0x1c, PT ;  /* 0x0000001c0000780c */ /* 0x000fda0003f05270 */
[----:B------:R-:W-:Y:S05]  /*4a50*/  @!P0 BRA `(.L_x_12323) ;  /* 0x0000000000a88947 */ /* 0x000fea0003800000 */
[----:B------:R-:W-:-:S13]  /*4a60*/  ISETP.NE.AND P0, PT, R0, 0x1d, PT ;  /* 0x0000001d0000780c */ /* 0x000fda0003f05270 */
[----:B------:R-:W-:Y:S05]  /*4a70*/  @!P0 BRA `(.L_x_12324) ;  /* 0x0000000000908947 */ /* 0x000fea0003800000 */
[----:B------:R-:W-:-:S13]  /*4a80*/  ISETP.NE.AND P0, PT, R0, 0x2c, PT ;  /* 0x0000002c0000780c */ /* 0x000fda0003f05270 */
[----:B------:R-:W-:Y:S05]  /*4a90*/  @!P0 BRA `(.L_x_12325) ;  /* 0x0000000000488947 */ /* 0x000fea0003800000 */
.L_x_12296:
        /* <DEDUP_REMOVED lines=16> */
.L_x_12326:
[----:B------:R-:W-:Y:S01]  /*4ba0*/  IMAD.MOV.U32 R25, RZ, RZ, R26 ;  /* 0x000000ffff197224 */ /* 0x000fe200078e001a */
[----:B------:R-:W-:Y:S06]  /*4bb0*/  BRA `(.L_x_12291) ;  /* 0x00000000005c7947 */ /* 0x000fec0003800000 */
.L_x_12325:
        /* <DEDUP_REMOVED lines=16> */
.L_x_12324:
[----:B------:R-:W0:Y:S01]  /*4cc0*/  F2I.U64.TRUNC R4, R4 ;  /* 0x0000000400047311 */ /* 0x000e22000020d800 */
[----:B------:R-:W-:Y:S01]  /*4cd0*/  IMAD.MOV.U32 R25, RZ, RZ, R26 ;  /* 0x000000ffff197224 */ /* 0x000fe200078e001a */
[----:B0-----:R0:W-:Y:S01]  /*4ce0*/  STG.E.64 desc[UR36][R8.64], R4 ;  /* 0x0000000408007986 */ /* 0x0011e2000c101b24 */
[----:B------:R-:W-:Y:S05]  /*4cf0*/  BRA `(.L_x_12291) ;  /* 0x00000000000c7947 */ /* 0x000fea0003800000 */
.L_x_12323:
[----:B------:R-:W0:Y:S01]  /*4d00*/  F2I.FTZ.U32.TRUNC.NTZ R3, R4 ;  /* 0x0000000400037305 */ /* 0x000e22000021f000 */
[----:B------:R-:W-:Y:S01]  /*4d10*/  IMAD.MOV.U32 R25, RZ, RZ, R26 ;  /* 0x000000ffff197224 */ /* 0x000fe200078e001a */
[----:B0-----:R3:W-:Y:S06]  /*4d20*/  STG.E desc[UR36][R8.64], R3 ;  /* 0x0000000308007986 */ /* 0x0017ec000c101924 */
.L_x_12291:
[----:B------:R-:W-:Y:S05]  /*4d30*/  BSYNC.RECONVERGENT B6 ;  /* 0x0000000000067941 */ /* 0x000fea0003800200 */
.L_x_12290:
        /* <DEDUP_REMOVED lines=24> */
.L_x_12332:
[----:B------:R-:W0:Y:S02]  /*4ec0*/  F2I.S64.TRUNC R18, R18 ;  /* 0x0000001200127311 */ /* 0x000e24000020d900 */
[----:B0-----:R-:W-:-:S05]  /*4ed0*/  IMAD.MOV.U32 R3, RZ, RZ, R18 ;  /* 0x000000ffff037224 */ /* 0x001fca00078e0012 */
[----:B------:R0:W-:Y:S01]  /*4ee0*/  STG.E.U8 desc[UR36][R8.64], R3 ;  /* 0x0000000308007986 */ /* 0x0001e2000c101124 */
[----:B------:R-:W-:Y:S05]  /*4ef0*/  BRA `(.L_x_12334) ;  /* 0x0000000c00287947 */ /* 0x000fea0003800000 */
.L_x_12331:
        /* <DEDUP_REMOVED lines=9> */
.L_x_12336:
[----:B------:R-:W0:Y:S02]  /*4f90*/  F2I.FTZ.TRUNC.NTZ R3, R18 ;  /* 0x0000001200037305 */ /* 0x000e24000021f100 */
[----:B0-----:R0:W-:Y:S01]  /*4fa0*/  STG.E desc[UR36][R8.64], R3 ;  /* 0x0000000308007986 */ /* 0x0011e2000c101924 */
[----:B------:R-:W-:Y:S05]  /*4fb0*/  BRA `(.L_x_12334) ;  /* 0x0000000800f87947 */ /* 0x000fea0003800000 */
.L_x_12335:
[----:B------:R-:W0:Y:S02]  /*4fc0*/  F2I.FTZ.TRUNC.NTZ R3, R18 ;  /* 0x0000001200037305 */ /* 0x000e24000021f100 */
[----:B0-----:R0:W-:Y:S01]  /*4fd0*/  STG.E.U16 desc[UR36][R8.64], R3 ;  /* 0x0000000308007986 */ /* 0x0011e2000c101524 */
[----:B------:R-:W-:Y:S05]  /*4fe0*/  BRA `(.L_x_12334) ;  /* 0x0000000800ec7947 */ /* 0x000fea0003800000 */
.L_x_12330:
        /* <DEDUP_REMOVED lines=8> */
.L_x_12338:
[----:B------:R-:W-:-:S05]  /*5070*/  F2FP.F16.F32.PACK_AB R18, RZ, R18 ;  /* 0x00000012ff12723e */ /* 0x000fca00000000ff */
[----:B------:R0:W-:Y:S01]  /*5080*/  STG.E.U16 desc[UR36][R8.64], R18 ;  /* 0x0000001208007986 */ /* 0x0001e2000c101524 */
[----:B------:R-:W-:Y:S05]  /*5090*/  BRA `(.L_x_12334) ;  /* 0x0000000800c07947 */ /* 0x000fea0003800000 */
.L_x_12337:
        /* <DEDUP_REMOVED lines=9> */
.L_x_12340:
[----:B------:R-:W-:-:S04]  /*5130*/  F2FP.F16.F32.PACK_AB R3, RZ, R18 ;  /* 0x00000012ff03723e */ /* 0x000fc800000000ff */
[----:B------:R-:W-:-:S05]  /*5140*/  PRMT R3, R3, 0x5410, RZ ;  /* 0x0000541003037816 */ /* 0x000fca00000000ff */
[----:B------:R0:W-:Y:S01]  /*5150*/  STG.E desc[UR36][R8.64], R3 ;  /* 0x0000000308007986 */ /* 0x0001e2000c101924 */
[----:B------:R-:W-:Y:S05]  /*5160*/  BRA `(.L_x_12334) ;  /* 0x00000008008c7947 */ /* 0x000fea0003800000 */
.L_x_12339:
[----:B------:R-:W-:-:S06]  /*5170*/  FMUL.FTZ R4, R18, 1 ;  /* 0x3f80000012047820 */ /* 0x000fcc0000410000 */
[----:B------:R-:W0:Y:S02]  /*5180*/  F2F.F64.F32 R4, R4 ;  /* 0x0000000400047310 */ /* 0x000e240000201800 */
[----:B0-----:R0:W-:Y:S01]  /*5190*/  STG.E.64 desc[UR36][R8.64], R4 ;  /* 0x0000000408007986 */ /* 0x0011e2000c101b24 */
[----:B------:R-:W-:Y:S05]  /*51a0*/  BRA `(.L_x_12334) ;  /* 0x00000008007c7947 */ /* 0x000fea0003800000 */
.L_x_12329:
        /* <DEDUP_REMOVED lines=13> */
.L_x_12344:
        /* <DEDUP_REMOVED lines=16> */
.L_x_12347:
[----:B------:R-:W-:-:S04]  /*5380*/  SHF.R.U32.HI R18, RZ, 0x18, R18 ;  /* 0x00000018ff127819 */ /* 0x000fc80000011612 */
[----:B------:R-:W-:-:S04]  /*5390*/  LOP3.LUT R3, R3, 0x80, R18, 0xf8, !PT ;  /* 0x0000008003037812 */ /* 0x000fc800078ef812 */
[----:B------:R-:W-:-:S07]  /*53a0*/  PRMT R4, R3, 0x7610, R4 ;  /* 0x0000761003047816 */ /* 0x000fce0000000004 */
.L_x_12346:
[----:B------:R-:W-:Y:S05]  /*53b0*/  BSYNC.RECONVERGENT B0 ;  /* 0x0000000000007941 */ /* 0x000fea0003800200 */
.L_x_12345:
[----:B------:R0:W-:Y:S01]  /*53c0*/  STG.E.U8 desc[UR36][R8.64], R4 ;  /* 0x0000000408007986 */ /* 0x0001e2000c101124 */
[----:B------:R-:W-:Y:S05]  /*53d0*/  BRA `(.L_x_12334) ;  /* 0x0000000400f07947 */ /* 0x000fea0003800000 */
.L_x_12343:
        /* <DEDUP_REMOVED lines=16> */
.L_x_12350:
[----:B------:R-:W-:-:S04]  /*54e0*/  SHF.R.U32.HI R18, RZ, 0x18, R18 ;  /* 0x00000018ff127819 */ /* 0x000fc80000011612 */
[----:B------:R-:W-:-:S04]  /*54f0*/  LOP3.LUT R3, R3, 0x80, R18, 0xf8, !PT ;  /* 0x0000008003037812 */ /* 0x000fc800078ef812 */
[----:B------:R-:W-:-:S07]  /*5500*/  PRMT R4, R3, 0x7610, R4 ;  /* 0x0000761003047816 */ /* 0x000fce0000000004 */
.L_x_12349:
[----:B------:R-:W-:Y:S05]  /*5510*/  BSYNC.RECONVERGENT B0 ;  /* 0x0000000000007941 */ /* 0x000fea0003800200 */
.L_x_12348:
[----:B------:R0:W-:Y:S01]  /*5520*/  STG.E.U8 desc[UR36][R8.64], R4 ;  /* 0x0000000408007986 */ /* 0x0001e2000c101124 */
[----:B------:R-:W-:Y:S05]  /*5530*/  BRA `(.L_x_12334) ;  /* 0x0000000400987947 */ /* 0x000fea0003800000 */
.L_x_12342:
        /* <DEDUP_REMOVED lines=21> */
.L_x_12352:
[----:B------:R-:W0:Y:S02]  /*5690*/  F2I.U64.TRUNC R18, R18 ;  /* 0x0000001200127311 */ /* 0x000e24000020d800 */
[----:B0-----:R0:W-:Y:S01]  /*56a0*/  STG.E.64 desc[UR36][R8.64], R18 ;  /* 0x0000001208007986 */ /* 0x0011e2000c101b24 */
[----:B------:R-:W-:Y:S05]  /*56b0*/  BRA `(.L_x_12334) ;  /* 0x0000000400387947 */ /* 0x000fea0003800000 */
.L_x_12351:
[----:B------:R-:W0:Y:S02]  /*56c0*/  F2I.FTZ.U32.TRUNC.NTZ R3, R18 ;  /* 0x0000001200037305 */ /* 0x000e24000021f000 */
[----:B0-----:R0:W-:Y:S01]  /*56d0*/  STG.E desc[UR36][R8.64], R3 ;  /* 0x0000000308007986 */ /* 0x0011e2000c101924 */
[----:B------:R-:W-:Y:S05]  /*56e0*/  BRA `(.L_x_12334) ;  /* 0x00000004002c7947 */ /* 0x000fea0003800000 */
.L_x_12341:
        /* <DEDUP_REMOVED lines=10> */
.L_x_12354:
[----:B------:R-:W-:Y:S01]  /*5790*/  FMUL.FTZ R4, R18, 1 ;  /* 0x3f80000012047820 */ /* 0x000fe20000410000 */
[----:B------:R-:W-:-:S05]  /*57a0*/  CS2R R6, SRZ ;  /* 0x0000000000067805 */ /* 0x000fca000001ff00 */
[----:B------:R-:W0:Y:S02]  /*57b0*/  F2F.F64.F32 R4, R4 ;  /* 0x0000000400047310 */ /* 0x000e240000201800 */
[----:B0-----:R4:W-:Y:S01]  /*57c0*/  STG.E.128 desc[UR36][R8.64], R4 ;  /* 0x0000000408007986 */ /* 0x0019e2000c101d24 */
[----:B------:R-:W-:Y:S05]  /*57d0*/  BRA `(.L_x_12334) ;  /* 0x0000000000f07947 */ /* 0x000fea0003800000 */
.L_x_12353:
[----:B------:R-:W-:-:S13]  /*57e0*/  ISETP.NE.AND P0, PT, R0, 0xf, PT ;  /* 0x0000000f0000780c */ /* 0x000fda0003f05270 */
[----:B------:R-:W-:Y:S05]  /*57f0*/  @!P0 BRA `(.L_x_12355) ;  /* 0x0000000000e08947 */ /* 0x000fea0003800000 */
[----:B------:R-:W-:-:S13]  /*5800*/  ISETP.NE.AND P0, PT, R0, 0x17, PT ;  /* 0x000000170000780c */ /* 0x000fda0003f05270 */
[----:B------:R-:W-:Y:S05]  /*5810*/  @!P0 BRA `(.L_x_12356) ;  /* 0x00000000008c8947 */ /* 0x000fea0003800000 */
[----:B------:R-:W-:-:S13]  /*5820*/  ISETP.NE.AND P0, PT, R0, 0x18, PT ;  /* 0x000000180000780c */ /* 0x000fda0003f05270 */
[----:B------:R-:W-:Y:S05]  /*5830*/  @!P0 BRA `(.L_x_12357) ;  /* 0x0000000000448947 */ /* 0x000fea0003800000 */
.L_x_12333:
        /* <DEDUP_REMOVED lines=16> */
.L_x_12358:
[----:B------:R-:W-:Y:S05]  /*5940*/  BRA `(.L_x_12334) ;  /* 0x0000000000947947 */ /* 0x000fea0003800000 */
.L_x_12357:
        /* <DEDUP_REMOVED lines=12> */
.L_x_12360:
[----:B------:R-:W-:Y:S05]  /*5a10*/  BSYNC.RECONVERGENT B0 ;  /* 0x0000000000007941 */ /* 0x000fea0003800200 */
.L_x_12359:
[----:B------:R-:W-:-:S05]  /*5a20*/  LOP3.LUT R3, R0, 0x80, R5, 0xf8, !PT ;  /* 0x0000008000037812 */ /* 0x000fca00078ef805 */
[----:B------:R1:W-:Y:S01]  /*5a30*/  STG.E.U8 desc[UR36][R8.64], R3 ;  /* 0x0000000308007986 */ /* 0x0003e2000c101124 */
[----:B------:R-:W-:Y:S05]  /*5a40*/  BRA `(.L_x_12334) ;  /* 0x0000000000547947 */ /* 0x000fea0003800000 */
.L_x_12356:
        /* <DEDUP_REMOVED lines=11> */
.L_x_12362:
[----:B------:R-:W-:Y:S01]  /*5b00*/  IMAD.MOV.U32 R0, RZ, RZ, 0x7f ;  /* 0x0000007fff007424 */ /* 0x000fe200078e00ff */
[----:B------:R-:W-:-:S04]  /*5b10*/  ISETP.GT.U32.AND P0, PT, R4, 0x7f800000, PT ;  /* 0x7f8000000400780c */ /* 0x000fc80003f04070 */
[----:B------:R-:W-:-:S09]  /*5b20*/  SEL R0, R0, 0x7c, P0 ;  /* 0x0000007c00007807 */ /* 0x000fd20000000000 */
.L_x_12363:
[----:B------:R-:W-:Y:S05]  /*5b30*/  BSYNC.RECONVERGENT B0 ;  /* 0x0000000000007941 */ /* 0x000fea0003800200 */
.L_x_12361:
[----:B------:R-:W-:-:S04]  /*5b40*/  SHF.R.U32.HI R3, RZ, 0x18, R18 ;  /* 0x00000018ff037819 */ /* 0x000fc80000011612 */
[----:B------:R-:W-:-:S05]  /*5b50*/  LOP3.LUT R3, R0, 0x80, R3, 0xf8, !PT ;  /* 0x0000008000037812 */ /* 0x000fca00078ef803 */
[----:B------:R2:W-:Y:S01]  /*5b60*/  STG.E.U8 desc[UR36][R8.64], R3 ;  /* 0x0000000308007986 */ /* 0x0005e2000c101124 */
[----:B------:R-:W-:Y:S05]  /*5b70*/  BRA `(.L_x_12334) ;  /* 0x0000000000087947 */ /* 0x000fea0003800000 */
.L_x_12355:
[----:B------:R-:W-:-:S05]  /*5b80*/  F2FP.BF16.F32.PACK_AB R18, RZ, R18 ;  /* 0x00000012ff12723e */ /* 0x000fca00000010ff */
[----:B------:R0:W-:Y:S02]  /*5b90*/  STG.E.U16 desc[UR36][R8.64], R18 ;  /* 0x0000001208007986 */ /* 0x0001e4000c101524 */
.L_x_12334:
        /* <DEDUP_REMOVED lines=24> */
.L_x_12367:
[----:B------:R-:W0:Y:S02]  /*5d20*/  F2I.S64.TRUNC R22, R22 ;  /* 0x0000001600167311 */ /* 0x000e24000020d900 */
[----:B0-----:R-:W-:-:S05]  /*5d30*/  IMAD.MOV.U32 R3, RZ, RZ, R22 ;  /* 0x000000ffff037224 */ /* 0x001fca00078e0016 */
[----:B------:R0:W-:Y:S01]  /*5d40*/  STG.E.U8 desc[UR36][R8.64], R3 ;  /* 0x0000000308007986 */ /* 0x0001e2000c101124 */
[----:B------:R-:W-:Y:S05]  /*5d50*/  BRA `(.L_x_12369) ;  /* 0x0000000c00287947 */ /* 0x000fea0003800000 */
.L_x_12366:
        /* <DEDUP_REMOVED lines=9> */
.L_x_12371:
[----:B------:R-:W0:Y:S02]  /*5df0*/  F2I.FTZ.TRUNC.NTZ R3, R22 ;  /* 0x0000001600037305 */ /* 0x000e24000021f100 */
[----:B0-----:R0:W-:Y:S01]  /*5e00*/  STG.E desc[UR36][R8.64], R3 ;  /* 0x0000000308007986 */ /* 0x0011e2000c101924 */
[----:B------:R-:W-:Y:S05]  /*5e10*/  BRA `(.L_x_12369) ;  /* 0x0000000800f87947 */ /* 0x000fea0003800000 */
.L_x_12370:
[----:B------:R-:W0:Y:S02]  /*5e20*/  F2I.FTZ.TRUNC.NTZ R3, R22 ;  /* 0x0000001600037305 */ /* 0x000e24000021f100 */
[----:B0-----:R0:W-:Y:S01]  /*5e30*/  STG.E.U16 desc[UR36][R8.64], R3 ;  /* 0x0000000308007986 */ /* 0x0011e2000c101524 */
[----:B------:R-:W-:Y:S05]  /*5e40*/  BRA `(.L_x_12369) ;  /* 0x0000000800ec7947 */ /* 0x000fea0003800000 */
.L_x_12365:
        /* <DEDUP_REMOVED lines=8> */
.L_x_12373:
[----:B------:R-:W-:-:S05]  /*5ed0*/  F2FP.F16.F32.PACK_AB R22, RZ, R22 ;  /* 0x00000016ff16723e */ /* 0x000fca00000000ff */
[----:B------:R0:W-:Y:S01]  /*5ee0*/  STG.E.U16 desc[UR36][R8.64], R22 ;  /* 0x0000001608007986 */ /* 0x0001e2000c101524 */
[----:B------:R-:W-:Y:S05]  /*5ef0*/  BRA `(.L_x_12369) ;  /* 0x0000000800c07947 */ /* 0x000fea0003800000 */
.L_x_12372:
        /* <DEDUP_REMOVED lines=9> */
.L_x_12375:
[----:B------:R-:W-:-:S04]  /*5f90*/  F2FP.F16.F32.PACK_AB R3, RZ, R22 ;  /* 0x00000016ff03723e */ /* 0x000fc800000000ff */
[----:B------:R-:W-:-:S05]  /*5fa0*/  PRMT R3, R3, 0x5410, RZ ;  /* 0x0000541003037816 */ /* 0x000fca00000000ff */
[----:B------:R0:W-:Y:S01]  /*5fb0*/  STG.E desc[UR36][R8.64], R3 ;  /* 0x0000000308007986 */ /* 0x0001e2000c101924 */
[----:B------:R-:W-:Y:S05]  /*5fc0*/  BRA `(.L_x_12369) ;  /* 0x00000008008c7947 */ /* 0x000fea0003800000 */
.L_x_12374:
[----:B------:R-:W-:-:S06]  /*5fd0*/  FMUL.FTZ R4, R22, 1 ;  /* 0x3f80000016047820 */ /* 0x000fcc0000410000 */
[----:B------:R-:W0:Y:S02]  /*5fe0*/  F2F.F64.F32 R4, R4 ;  /* 0x0000000400047310 */ /* 0x000e240000201800 */
[----:B0-----:R0:W-:Y:S01]  /*5ff0*/  STG.E.64 desc[UR36][R8.64], R4 ;  /* 0x0000000408007986 */ /* 0x0011e2000c101b24 */
[----:B------:R-:W-:Y:S05]  /*6000*/  BRA `(.L_x_12369) ;  /* 0x00000008007c7947 */ /* 0x000fea0003800000 */
.L_x_12364:
        /* <DEDUP_REMOVED lines=13> */
.L_x_12379:
        /* <DEDUP_REMOVED lines=16> */
.L_x_12382:
[----:B------:R-:W-:-:S04]  /*61e0*/  SHF.R.U32.HI R22, RZ, 0x18, R22 ;  /* 0x00000018ff167819 */ /* 0x000fc80000011616 */
[----:B------:R-:W-:-:S04]  /*61f0*/  LOP3.LUT R3, R3, 0x80, R22, 0xf8, !PT ;  /* 0x0000008003037812 */ /* 0x000fc800078ef816 */
[----:B------:R-:W-:-:S07]  /*6200*/  PRMT R4, R3, 0x7610, R4 ;  /* 0x0000761003047816 */ /* 0x000fce0000000004 */
.L_x_12381:
[----:B------:R-:W-:Y:S05]  /*6210*/  BSYNC.RECONVERGENT B0 ;  /* 0x0000000000007941 */ /* 0x000fea0003800200 */
.L_x_12380:
[----:B------:R0:W-:Y:S01]  /*6220*/  STG.E.U8 desc[UR36][R8.64], R4 ;  /* 0x0000000408007986 */ /* 0x0001e2000c101124 */
[----:B------:R-:W-:Y:S05]  /*6230*/  BRA `(.L_x_12369) ;  /* 0x0000000400f07947 */ /* 0x000fea0003800000 */
.L_x_12378:
        /* <DEDUP_REMOVED lines=16> */
.L_x_12385:
[----:B------:R-:W-:-:S04]  /*6340*/  SHF.R.U32.HI R22, RZ, 0x18, R22 ;  /* 0x00000018ff167819 */ /* 0x000fc80000011616 */
[----:B------:R-:W-:-:S04]  /*6350*/  LOP3.LUT R3, R3, 0x80, R22, 0xf8, !PT ;  /* 0x0000008003037812 */ /* 0x000fc800078ef816 */
[----:B------:R-:W-:-:S07]  /*6360*/  PRMT R4, R3, 0x7610, R4 ;  /* 0x0000761003047816 */ /* 0x000fce0000000004 */
.L_x_12384:
[----:B------:R-:W-:Y:S05]  /*6370*/  BSYNC.RECONVERGENT B0 ;  /* 0x0000000000007941 */ /* 0x000fea0003800200 */
.L_x_12383:
[----:B------:R0:W-:Y:S01]  /*6380*/  STG.E.U8 desc[UR36][R8.64], R4 ;  /* 0x0000000408007986 */ /* 0x0001e2000c101124 */
[----:B------:R-:W-:Y:S05]  /*6390*/  BRA `(.L_x_12369) ;  /* 0x0000000400987947 */ /* 0x000fea0003800000 */
.L_x_12377:
        /* <DEDUP_REMOVED lines=21> */
.L_x_12387:
[----:B------:R-:W0:Y:S02]  /*64f0*/  F2I.U64.TRUNC R22, R22 ;  /* 0x0000001600167311 */ /* 0x000e24000020d800 */
[----:B0-----:R0:W-:Y:S01]  /*6500*/  STG.E.64 desc[UR36][R8.64], R22 ;  /* 0x0000001608007986 */ /* 0x0011e2000c101b24 */
[----:B------:R-:W-:Y:S05]  /*6510*/  BRA `(.L_x_12369) ;  /* 0x0000000400387947 */ /* 0x000fea0003800000 */
.L_x_12386:
[----:B------:R-:W0:Y:S02]  /*6520*/  F2I.FTZ.U32.TRUNC.NTZ R3, R22 ;  /* 0x0000001600037305 */ /* 0x000e24000021f000 */
[----:B0-----:R0:W-:Y:S01]  /*6530*/  STG.E desc[UR36][R8.64], R3 ;  /* 0x0000000308007986 */ /* 0x0011e2000c101924 */
[----:B------:R-:W-:Y:S05]  /*6540*/  BRA `(.L_x_12369) ;  /* 0x00000004002c7947 */ /* 0x000fea0003800000 */
.L_x_12376:
        /* <DEDUP_REMOVED lines=10> */
.L_x_12389:
[----:B------:R-:W-:Y:S01]  /*65f0*/  FMUL.FTZ R4, R22, 1 ;  /* 0x3f80000016047820 */ /* 0x000fe20000410000 */
[----:B------:R-:W-:-:S05]  /*6600*/  CS2R R6, SRZ ;  /* 0x0000000000067805 */ /* 0x000fca000001ff00 */
[----:B------:R-:W0:Y:S02]  /*6610*/  F2F.F64.F32 R4, R4 ;  /* 0x0000000400047310 */ /* 0x000e240000201800 */
[----:B0-----:R0:W-:Y:S01]  /*6620*/  STG.E.128 desc[UR36][R8.64], R4 ;  /* 0x0000000408007986 */ /* 0x0011e2000c101d24 */
[----:B------:R-:W-:Y:S05]  /*6630*/  BRA `(.L_x_12369) ;  /* 0x0000000000f07947 */ /* 0x000fea0003800000 */
.L_x_12388:
[----:B------:R-:W-:-:S13]  /*6640*/  ISETP.NE.AND P0, PT, R0, 0xf, PT ;  /* 0x0000000f0000780c */ /* 0x000fda0003f05270 */
[----:B------:R-:W-:Y:S05]  /*6650*/  @!P0 BRA `(.L_x_12390) ;  /* 0x0000000000e08947 */ /* 0x000fea0003800000 */
[----:B------:R-:W-:-:S13]  /*6660*/  ISETP.NE.AND P0, PT, R0, 0x17, PT ;  /* 0x000000170000780c */ /* 0x000fda0003f05270 */
[----:B------:R-:W-:Y:S05]  /*6670*/  @!P0 BRA `(.L_x_12391) ;  /* 0x00000000008c8947 */ /* 0x000fea0003800000 */
[----:B------:R-:W-:-:S13]  /*6680*/  ISETP.NE.AND P0, PT, R0, 0x18, PT ;  /* 0x000000180000780c */ /* 0x000fda0003f05270 */
[----:B------:R-:W-:Y:S05]  /*6690*/  @!P0 BRA `(.L_x_12392) ;  /* 0x0000000000448947 */ /* 0x000fea0003800000 */
.L_x_12368:
        /* <DEDUP_REMOVED lines=16> */
.L_x_12393:
[----:B------:R-:W-:Y:S05]  /*67a0*/  BRA `(.L_x_12369) ;  /* 0x0000000000947947 */ /* 0x000fea0003800000 */
.L_x_12392:
        /* <DEDUP_REMOVED lines=12> */
.L_x_12395:
[----:B------:R-:W-:Y:S05]  /*6870*/  BSYNC.RECONVERGENT B0 ;  /* 0x0000000000007941 */ /* 0x000fea0003800200 */
.L_x_12394:
[----:B------:R-:W-:-:S05]  /*6880*/  LOP3.LUT R3, R0, 0x80, R5, 0xf8, !PT ;  /* 0x0000008000037812 */ /* 0x000fca00078ef805 */
[----:B------:R3:W-:Y:S01]  /*6890*/  STG.E.U8 desc[UR36][R8.64], R3 ;  /* 0x0000000308007986 */ /* 0x0007e2000c101124 */
[----:B------:R-:W-:Y:S05]  /*68a0*/  BRA `(.L_x_12369) ;  /* 0x0000000000547947 */ /* 0x000fea0003800000 */
.L_x_12391:
        /* <DEDUP_REMOVED lines=11> */
.L_x_12397:
[----:B------:R-:W-:Y:S01]  /*6960*/  IMAD.MOV.U32 R0, RZ, RZ, 0x7f ;  /* 0x0000007fff007424 */ /* 0x000fe200078e00ff */
[----:B------:R-:W-:-:S04]  /*6970*/  ISETP.GT.U32.AND P0, PT, R4, 0x7f800000, PT ;  /* 0x7f8000000400780c */ /* 0x000fc80003f04070 */
[----:B------:R-:W-:-:S09]  /*6980*/  SEL R0, R0, 0x7c, P0 ;  /* 0x0000007c00007807 */ /* 0x000fd20000000000 */
.L_x_12398:
[----:B------:R-:W-:Y:S05]  /*6990*/  BSYNC.RECONVERGENT B0 ;  /* 0x0000000000007941 */ /* 0x000fea0003800200 */
.L_x_12396:
[----:B------:R-:W-:-:S04]  /*69a0*/  SHF.R.U32.HI R3, RZ, 0x18, R22 ;  /* 0x00000018ff037819 */ /* 0x000fc80000011616 */
[----:B------:R-:W-:-:S05]  /*69b0*/  LOP3.LUT R3, R0, 0x80, R3, 0xf8, !PT ;  /* 0x0000008000037812 */ /* 0x000fca00078ef803 */
[----:B------:R2:W-:Y:S01]  /*69c0*/  STG.E.U8 desc[UR36][R8.64], R3 ;  /* 0x0000000308007986 */ /* 0x0005e2000c101124 */
[----:B------:R-:W-:Y:S05]  /*69d0*/  BRA `(.L_x_12369) ;  /* 0x0000000000087947 */ /* 0x000fea0003800000 */
.L_x_12390:
[----:B------:R-:W-:-:S05]  /*69e0*/  F2FP.BF16.F32.PACK_AB R22, RZ, R22 ;  /* 0x00000016ff16723e */ /* 0x000fca00000010ff */
[----:B------:R4:W-:Y:S02]  /*69f0*/  STG.E.U16 desc[UR36][R8.64], R22 ;  /* 0x0000001608007986 */ /* 0x0009e4000c101524 */
.L_x_12369:
[----:B------:R-:W-:-:S07]  /*6a00*/  VIADD R25, R25, 0x80 ;  /* 0x0000008019197836 */ /* 0x000fce0000000000 */
.L_x_12328:
[----:B------:R-:W-:Y:S05]  /*6a10*/  BSYNC.RECONVERGENT B6 ;  /* 0x0000000000067941 */ /* 0x000fea0003800200 */
.L_x_12327:
        /* <DEDUP_REMOVED lines=22> */
.L_x_12402:
[----:B------:R-:W0:Y:S02]  /*6b80*/  F2I.S64.TRUNC R24, R24 ;  /* 0x0000001800187311 */ /* 0x000e24000020d900 */
[----:B0-----:R-:W-:-:S05]  /*6b90*/  IMAD.MOV.U32 R5, RZ, RZ, R24 ;  /* 0x000000ffff057224 */ /* 0x001fca00078e0018 */
[----:B------:R-:W-:Y:S01]  /*6ba0*/  STG.E.U8 desc[UR36][R2.64], R5 ;  /* 0x0000000502007986 */ /* 0x000fe2000c101124 */
[----:B------:R-:W-:Y:S05]  /*6bb0*/  EXIT ;  /* 0x000000000000794d */ /* 0x000fea0003800000 */
.L_x_12401:
        /* <DEDUP_REMOVED lines=9> */
.L_x_12405:
[----:B------:R-:W0:Y:S02]  /*6c50*/  F2I.FTZ.TRUNC.NTZ R5, R24 ;  /* 0x0000001800057305 */ /* 0x000e24000021f100 */
[----:B0-----:R-:W-:Y:S01]  /*6c60*/  STG.E desc[UR36][R2.64], R5 ;  /* 0x0000000502007986 */ /* 0x001fe2000c101924 */
[----:B------:R-:W-:Y:S05]  /*6c70*/  EXIT ;  /* 0x000000000000794d */ /* 0x000fea0003800000 */
.L_x_12404:
[----:B------:R-:W0:Y:S02]  /*6c80*/  F2I.FTZ.TRUNC.NTZ R5, R24 ;  /* 0x0000001800057305 */ /* 0x000e24000021f100 */
[----:B0-----:R-:W-:Y:S01]  /*6c90*/  STG.E.U16 desc[UR36][R2.64], R5 ;  /* 0x0000000502007986 */ /* 0x001fe2000c101524 */
[----:B------:R-:W-:Y:S05]  /*6ca0*/  EXIT ;  /* 0x000000000000794d */ /* 0x000fea0003800000 */
.L_x_12400:
        /* <DEDUP_REMOVED lines=8> */
.L_x_12407:
[----:B------:R-:W-:-:S05]  /*6d30*/  F2FP.F16.F32.PACK_AB R24, RZ, R24 ;  /* 0x00000018ff18723e */ /* 0x000fca00000000ff */
[----:B------:R-:W-:Y:S01]  /*6d40*/  STG.E.U16 desc[UR36][R2.64], R24 ;  /* 0x0000001802007986 */ /* 0x000fe2000c101524 */
[----:B------:R-:W-:Y:S05]  /*6d50*/  EXIT ;  /* 0x000000000000794d */ /* 0x000fea0003800000 */
.L_x_12406:
        /* <DEDUP_REMOVED lines=9> */
.L_x_12409:
[----:B------:R-:W-:-:S04]  /*6df0*/  F2FP.F16.F32.PACK_AB R5, RZ, R24 ;  /* 0x00000018ff05723e */ /* 0x000fc800000000ff */
[----:B------:R-:W-:-:S05]  /*6e00*/  PRMT R5, R5, 0x5410, RZ ;  /* 0x0000541005057816 */ /* 0x000fca00000000ff */
[----:B------:R-:W-:Y:S01]  /*6e10*/  STG.E desc[UR36][R2.64], R5 ;  /* 0x0000000502007986 */ /* 0x000fe2000c101924 */
[----:B------:R-:W-:Y:S05]  /*6e20*/  EXIT ;  /* 0x000000000000794d */ /* 0x000fea0003800000 */
.L_x_12408:
[----:B------:R-:W-:-:S06]  /*6e30*/  FMUL.FTZ R4, R24, 1 ;  /* 0x3f80000018047820 */ /* 0x000fcc0000410000 */
[----:B------:R-:W0:Y:S02]  /*6e40*/  F2F.F64.F32 R4, R4 ;  /* 0x0000000400047310 */ /* 0x000e240000201800 */
[----:B0-----:R-:W-:Y:S01]  /*6e50*/  STG.E.64 desc[UR36][R2.64], R4 ;  /* 0x0000000402007986 */ /* 0x001fe2000c101b24 */
[----:B------:R-:W-:Y:S05]  /*6e60*/  EXIT ;  /* 0x000000000000794d */ /* 0x000fea0003800000 */
.L_x_12399:
        /* <DEDUP_REMOVED lines=13> */
.L_x_12413:
        /* <DEDUP_REMOVED lines=16> */
.L_x_12416:
[----:B------:R-:W-:-:S04]  /*7040*/  SHF.R.U32.HI R24, RZ, 0x18, R24 ;  /* 0x00000018ff187819 */ /* 0x000fc80000011618 */
[----:B------:R-:W-:-:S04]  /*7050*/  LOP3.LUT R5, R5, 0x80, R24, 0xf8, !PT ;  /* 0x0000008005057812 */ /* 0x000fc800078ef818 */
[----:B------:R-:W-:-:S07]  /*7060*/  PRMT R0, R5, 0x7610, R0 ;  /* 0x0000761005007816 */ /* 0x000fce0000000000 */
.L_x_12415:
[----:B------:R-:W-:Y:S05]  /*7070*/  BSYNC.RECONVERGENT B0 ;  /* 0x0000000000007941 */ /* 0x000fea0003800200 */
.L_x_12414:
[----:B------:R-:W-:Y:S01]  /*7080*/  STG.E.U8 desc[UR36][R2.64], R0 ;  /* 0x0000000002007986 */ /* 0x000fe2000c101124 */
[----:B------:R-:W-:Y:S05]  /*7090*/  EXIT ;  /* 0x000000000000794d */ /* 0x000fea0003800000 */
.L_x_12412:
        /* <DEDUP_REMOVED lines=16> */
.L_x_12419:
[----:B------:R-:W-:-:S04]  /*71a0*/  SHF.R.U32.HI R24, RZ, 0x18, R24 ;  /* 0x00000018ff187819 */ /* 0x000fc80000011618 */
[----:B------:R-:W-:-:S04]  /*71b0*/  LOP3.LUT R5, R5, 0x80, R24, 0xf8, !PT ;  /* 0x0000008005057812 */ /* 0x000fc800078ef818 */
[----:B------:R-:W-:-:S07]  /*71c0*/  PRMT R0, R5, 0x7610, R0 ;  /* 0x0000761005007816 */ /* 0x000fce0000000000 */
.L_x_12418:
[----:B------:R-:W-:Y:S05]  /*71d0*/  BSYNC.RECONVERGENT B0 ;  /* 0x0000000000007941 */ /* 0x000fea0003800200 */
.L_x_12417:
[----:B------:R-:W-:Y:S01]  /*71e0*/  STG.E.U8 desc[UR36][R2.64], R0 ;  /* 0x0000000002007986 */ /* 0x000fe2000c101124 */
[----:B------:R-:W-:Y:S05]  /*71f0*/  EXIT ;  /* 0x000000000000794d */ /* 0x000fea0003800000 */
.L_x_12411:
        /* <DEDUP_REMOVED lines=21> */
.L_x_12421:
[----:B------:R-:W0:Y:S02]  /*7350*/  F2I.U64.TRUNC R24, R24 ;  /* 0x0000001800187311 */ /* 0x000e24000020d800 */
[----:B0-----:R-:W-:Y:S01]  /*7360*/  STG.E.64 desc[UR36][R2.64], R24 ;  /* 0x0000001802007986 */ /* 0x001fe2000c101b24 */
[----:B------:R-:W-:Y:S05]  /*7370*/  EXIT ;  /* 0x000000000000794d */ /* 0x000fea0003800000 */
.L_x_12420:
[----:B------:R-:W0:Y:S02]  /*7380*/  F2I.FTZ.U32.TRUNC.NTZ R5, R24 ;  /* 0x0000001800057305 */ /* 0x000e24000021f000 */
[----:B0-----:R-:W-:Y:S01]  /*7390*/  STG.E desc[UR36][R2.64], R5 ;  /* 0x0000000502007986 */ /* 0x001fe2000c101924 */
[----:B------:R-:W-:Y:S05]  /*73a0*/  EXIT ;  /* 0x000000000000794d */ /* 0x000fea0003800000 */
.L_x_12410:
        /* <DEDUP_REMOVED lines=10> */
.L_x_12423:
[----:B------:R-:W-:Y:S01]  /*7450*/  FMUL.FTZ R4, R24, 1 ;  /* 0x3f80000018047820 */ /* 0x000fe20000410000 */
[----:B------:R-:W-:-:S05]  /*7460*/  CS2R R6, SRZ ;  /* 0x0000000000067805 */ /* 0x000fca000001ff00 */
[----:B------:R-:W0:Y:S02]  /*7470*/  F2F.F64.F32 R4, R4 ;  /* 0x0000000400047310 */ /* 0x000e240000201800 */
[----:B0-----:R-:W-:Y:S01]  /*7480*/  STG.E.128 desc[UR36][R2.64], R4 ;  /* 0x0000000402007986 */ /* 0x001fe2000c101d24 */
[----:B------:R-:W-:Y:S05]  /*7490*/  EXIT ;  /* 0x000000000000794d */ /* 0x000fea0003800000 */
.L_x_12422:
[----:B------:R-:W-:-:S13]  /*74a0*/  ISETP.NE.AND P0, PT, R0, 0xf, PT ;  /* 0x0000000f0000780c */ /* 0x000fda0003f05270 */
[----:B------:R-:W-:Y:S05]  /*74b0*/  @!P0 BRA `(.L_x_12424) ;  /* 0x0000000000e08947 */ /* 0x000fea0003800000 */
[----:B------:R-:W-:-:S13]  /*74c0*/  ISETP.NE.AND P0, PT, R0, 0x17, PT ;  /* 0x000000170000780c */ /* 0x000fda0003f05270 */
[----:B------:R-:W-:Y:S05]  /*74d0*/  @!P0 BRA `(.L_x_12425) ;  /* 0x00000000008c8947 */ /* 0x000fea0003800000 */
[----:B------:R-:W-:-:S13]  /*74e0*/  ISETP.NE.AND P0, PT, R0, 0x18, PT ;  /* 0x000000180000780c */ /* 0x000fda0003f05270 */
[----:B------:R-:W-:Y:S05]  /*74f0*/  @!P0 BRA `(.L_x_12426) ;  /* 0x0000000000448947 */ /* 0x000fea0003800000 */
.L_x_12403:
        /* <DEDUP_REMOVED lines=16> */
.L_x_12427:
[----:B------:R-:W-:Y:S05]  /*7600*/  EXIT ;  /* 0x000000000000794d */ /* 0x000fea0003800000 */
.L_x_12426:
        /* <DEDUP_REMOVED lines=12> */
.L_x_12429:
[----:B------:R-:W-:Y:S05]  /*76d0*/  BSYNC.RECONVERGENT B0 ;  /* 0x0000000000007941 */ /* 0x000fea0003800200 */
.L_x_12428:
[----:B------:R-:W-:-:S05]  /*76e0*/  LOP3.LUT R5, R0, 0x80, R7, 0xf8, !PT ;  /* 0x0000008000057812 */ /* 0x000fca00078ef807 */
[----:B------:R-:W-:Y:S01]  /*76f0*/  STG.E.U8 desc[UR36][R2.64], R5 ;  /* 0x0000000502007986 */ /* 0x000fe2000c101124 */
[----:B------:R-:W-:Y:S05]  /*7700*/  EXIT ;  /* 0x000000000000794d */ /* 0x000fea0003800000 */
.L_x_12425:
        /* <DEDUP_REMOVED lines=11> */
.L_x_12431:
[----:B------:R-:W-:Y:S01]  /*77c0*/  IMAD.MOV.U32 R0, RZ, RZ, 0x7f ;  /* 0x0000007fff007424 */ /* 0x000fe200078e00ff */
[----:B------:R-:W-:-:S04]  /*77d0*/  ISETP.GT.U32.AND P0, PT, R4, 0x7f800000, PT ;  /* 0x7f8000000400780c */ /* 0x000fc80003f04070 */
[----:B------:R-:W-:-:S09]  /*77e0*/  SEL R0, R0, 0x7c, P0 ;  /* 0x0000007c00007807 */ /* 0x000fd20000000000 */
.L_x_12432:
[----:B------:R-:W-:Y:S05]  /*77f0*/  BSYNC.RECONVERGENT B0 ;  /* 0x0000000000007941 */ /* 0x000fea0003800200 */
.L_x_12430:
[----:B------:R-:W-:-:S04]  /*7800*/  SHF.R.U32.HI R5, RZ, 0x18, R24 ;  /* 0x00000018ff057819 */ /* 0x000fc80000011618 */
[----:B------:R-:W-:-:S05]  /*7810*/  LOP3.LUT R5, R0, 0x80, R5, 0xf8, !PT ;  /* 0x0000008000057812 */ /* 0x000fca00078ef805 */
[----:B------:R-:W-:Y:S01]  /*7820*/  STG.E.U8 desc[UR36][R2.64], R5 ;  /* 0x0000000502007986 */ /* 0x000fe2000c101124 */
[----:B------:R-:W-:Y:S05]  /*7830*/  EXIT ;  /* 0x000000000000794d */ /* 0x000fea0003800000 */
.L_x_12424:
[----:B------:R-:W-:-:S05]  /*7840*/  F2FP.BF16.F32.PACK_AB R24, RZ, R24 ;  /* 0x00000018ff18723e */ /* 0x000fca00000010ff */
[----:B------:R-:W-:Y:S01]  /*7850*/  STG.E.U16 desc[UR36][R2.64], R24 ;  /* 0x0000001802007986 */ /* 0x000fe2000c101524 */
[----:B------:R-:W-:Y:S05]  /*7860*/  EXIT ;  /* 0x000000000000794d */ /* 0x000fea0003800000 */
.L_x_12433:
        /* <DEDUP_REMOVED lines=9> */
.L_x_18343:


//--------------------- .text._ZN2at6native18elementwise_kernelILi128ELi2EZNS0_22gpu_kernel_impl_nocastINS0_13AUnaryFunctorIfffNS0_15binary_internal10DivFunctorIfEEEEEEvRNS_18TensorIteratorBaseERKT_EUliE_EEviT1_ --------------------------
	.section	.text._ZN2at6native18elementwise_kernelILi128ELi2EZNS0_22gpu_kernel_impl_nocastINS0_13AUnaryFunctorIfffNS0_15binary_internal10DivFunctorIfEEEEEEvRNS_18TensorIteratorBaseERKT_EUliE_EEviT1_,"ax",@progbits
	.align	128
        .global         _ZN2at6native18elementwise_kernelILi128ELi2EZNS0_22gpu_kernel_impl_nocastINS0_13AUnaryFunctorIfffNS0_15binary_internal10DivFunctorIfEEEEEEvRNS_18TensorIteratorBaseERKT_EUliE_EEviT1_
        .type           _ZN2at6native18elementwise_kernelILi128ELi2EZNS0_22gpu_kernel_impl_nocastINS0_13AUnaryFunctorIfffNS0_15binary_internal10DivFunctorIfEEEEEEvRNS_18TensorIteratorBaseERKT_EUliE_EEviT1_,@function
        .size           _ZN2at6native18elementwise_kernelILi128ELi2EZNS0_22gpu_kernel_impl_nocastINS0_13AUnaryFunctorIfffNS0_15binary_internal10DivFunctorIfEEEEEEvRNS_18TensorIteratorBaseERKT_EUliE_EEviT1_,(.L_x_18344 - _ZN2at6native18elementwise_kernelILi128ELi2EZNS0_22gpu_kernel_impl_nocastINS0_13AUnaryFunctorIfffNS0_15binary_internal10DivFunctorIfEEEEEEvRNS_18TensorIteratorBaseERKT_EUliE_EEviT1_)
        .other          _ZN2at6native18elementwise_kernelILi128ELi2EZNS0_22gpu_kernel_impl_nocastINS0_13AUnaryFunctorIfffNS0_15binary_internal10DivFunctorIfEEEEEEvRNS_18TensorIteratorBaseERKT_EUliE_EEviT1_,@"STO_CUDA_ENTRY STV_DEFAULT"
_ZN2at6native18elementwise_kernelILi128ELi2EZNS0_22gpu_kernel_impl_nocastINS0_13AUnaryFunctorIfffNS0_15binary_internal10DivFunctorIfEEEEEEvRNS_18TensorIteratorBaseERKT_EUliE_EEviT1_:
.text._ZN2at6native18elementwise_kernelILi128ELi2EZNS0_22gpu_kernel_impl_nocastINS0_13AUnaryFunctorIfffNS0_15binary_internal10DivFunctorIfEEEEEEvRNS_18TensorIteratorBaseERKT_EUliE_EEviT1_:
        /* <DEDUP_REMOVED lines=17> */
[----:B------:R-:W-:Y:S01]  /*0110*/  IADD3 R3, PT, PT, R3, 0x80, RZ ;  /* 0x0000008003037810 */ /* 0x000fe20007ffe0ff */
[----:B--2---:R-:W1:Y:S02]  /*0120*/  MUFU.RCP R9, R4 ;  /* 0x0000000400097308 */ /* 0x004e640000001000 */
[----:B-1----:R-:W-:-:S05]  /*0130*/  FMUL.FTZ R9, R9, UR5 ;  /* 0x0000000509097c20 */ /* 0x002fca0008410000 */
[----:B0-----:R0:W-:Y:S02]  /*0140*/  STG.E desc[UR6][R6.64], R9 ;  /* 0x0000000906007986 */ /* 0x0011e4000c101906 */
.L_x_12436:
[----:B------:R-:W-:Y:S05]  /*0150*/  BSYNC.RECONVERGENT B0 ;  /* 0x0000000000007941 */ /* 0x000fea0003800200 */
.L_x_12435:
[----:B------:R-:W-:-:S13]  /*0160*/  ISETP.GE.AND P0, PT, R3, UR4, PT ;  /* 0x0000000403007c0c */ /* 0x000fda000bf06270 */
[----:B------:R-:W-:Y:S05]  /*0170*/  @P0 EXIT ;  /* 0x000000000000094d */ /* 0x000fea0003800000 */
[----:B------:R-:W1:Y:S01]  /*0180*/  LDC.64 R2, c[0x0][0x588] ;  /* 0x00016200ff027b82 */ /* 0x000e620000000a00 */
[----:B------:R-:W2:Y:S01]  /*0190*/  LDCU UR4, c[0x0][0x594] ;  /* 0x0000b280ff0477ac */ /* 0x000ea20008000800 */
[----:B-1----:R-:W0:Y:S06]  /*01a0*/  LDG.E R2, desc[UR6][R2.64] ;  /* 0x0000000602027981 */ /* 0x002e2c000c1e1900 */
[----:B------:R-:W1:Y:S01]  /*01b0*/  LDC.64 R4, c[0x0][0x580] ;  /* 0x00016000ff047b82 */ /* 0x000e620000000a00 */
[----:B0-----:R-:W2:Y:S02]  /*01c0*/  MUFU.RCP R7, R2 ;  /* 0x0000000200077308 */ /* 0x001ea40000001000 */
[----:B--2---:R-:W-:-:S05]  /*01d0*/  FMUL.FTZ R7, R7, UR4 ;  /* 0x0000000407077c20 */ /* 0x004fca0008410000 */
[----:B-1----:R-:W-:Y:S01]  /*01e0*/  STG.E desc[UR6][R4.64], R7 ;  /* 0x0000000704007986 */ /* 0x002fe2000c101906 */
[----:B------:R-:W-:Y:S05]  /*01f0*/  EXIT ;  /* 0x000000000000794d */ /* 0x000fea0003800000 */
.L_x_12434:
        /* <DEDUP_REMOVED lines=305> */
.L_x_12439:
[----:B------:R-:W0:Y:S01]  /*1510*/  LDCU.128 UR8, c[0x0][0x580] ;  /* 0x0000b000ff0877ac */ /* 0x000e220008000c00 */
[----:B------:R-:W1:Y:S01]  /*1520*/  LDCU UR5, c[0x0][0x594] ;  /* 0x0000b280ff0577ac */ /* 0x000e620008000800 */
[----:B0-----:R-:W-:-:S05]  /*1530*/  IADD3 R6, P0, PT, R4, UR10, RZ ;  /* 0x0000000a04067c10 */ /* 0x001fca000ff1e0ff */
[----:B------:R-:W-:-:S05]  /*1540*/  IMAD.X R7, RZ, RZ, UR11, P0 ;  /* 0x0000000bff077e24 */ /* 0x000fca00080e06ff */
[----:B------:R-:W2:Y:S01]  /*1550*/  LDG.E R6, desc[UR6][R6.64] ;  /* 0x0000000606067981 */ /* 0x000ea2000c1e1900 */
[----:B------:R-:W-:Y:S02]  /*1560*/  IADD3 R4, P0, PT, R5, UR8, RZ ;  /* 0x0000000805047c10 */ /* 0x000fe4000ff1e0ff */
[----:B------:R-:W-:Y:S02]  /*1570*/  IADD3 R3, PT, PT, R3, 0x80, RZ ;  /* 0x0000008003037810 */ /* 0x000fe40007ffe0ff */
[----:B------:R-:W-:Y:S01]  /*1580*/  IADD3.X R5, PT, PT, RZ, UR9, RZ, P0, !PT ;  /* 0x00000009ff057c10 */ /* 0x000fe200087fe4ff */
[----:B--2---:R-:W1:Y:S02]  /*1590*/  MUFU.RCP R9, R6 ;  /* 0x0000000600097308 */ /* 0x004e640000001000 */
[----:B-1----:R-:W-:-:S05]  /*15a0*/  FMUL.FTZ R9, R9, UR5 ;  /* 0x0000000509097c20 */ /* 0x002fca0008410000 */
[----:B------:R0:W-:Y:S02]  /*15b0*/  STG.E desc[UR6][R4.64], R9 ;  /* 0x0000000904007986 */ /* 0x0001e4000c101906 */
.L_x_12438:
[----:B------:R-:W-:Y:S05]  /*15c0*/  BSYNC.RECONVERGENT B0 ;  /* 0x0000000000007941 */ /* 0x000fea0003800200 */
.L_x_12437:
        /* <DEDUP_REMOVED lines=300> */
.L_x_12440:
[----:B------:R-:W0:Y:S01]  /*2890*/  LDCU.128 UR8, c[0x0][0x580] ;  /* 0x0000b000ff0877ac */ /* 0x000e220008000c00 */
[----:B------:R-:W1:Y:S01]  /*28a0*/  LDCU UR4, c[0x0][0x594] ;  /* 0x0000b280ff0477ac */ /* 0x000e620008000800 */
[----:B0-----:R-:W-:-:S04]  /*28b0*/  IADD3 R4, P0, PT, R2, UR10, RZ ;  /* 0x0000000a02047c10 */ /* 0x001fc8000ff1e0ff */
[----:B------:R-:W-:-:S05]  /*28c0*/  IADD3.X R5, PT, PT, RZ, UR11, RZ, P0, !PT ;  /* 0x0000000bff057c10 */ /* 0x000fca00087fe4ff */
[----:B------:R-:W2:Y:S01]  /*28d0*/  LDG.E R4, desc[UR6][R4.64] ;  /* 0x0000000604047981 */ /* 0x000ea2000c1e1900 */
[----:B------:R-:W-:-:S04]  /*28e0*/  IADD3 R2, P0, PT, R3, UR8, RZ ;  /* 0x0000000803027c10 */ /* 0x000fc8000ff1e0ff */
[----:B------:R-:W-:Y:S01]  /*28f0*/  IADD3.X R3, PT, PT, RZ, UR9, RZ, P0, !PT ;  /* 0x00000009ff037c10 */ /* 0x000fe200087fe4ff */
[----:B--2---:R-:W1:Y:S02]  /*2900*/  MUFU.RCP R7, R4 ;  /* 0x0000000400077308 */ /* 0x004e640000001000 */
[----:B-1----:R-:W-:-:S05]  /*2910*/  FMUL.FTZ R7, R7, UR4 ;  /* 0x0000000407077c20 */ /* 0x002fca0008410000 */
[----:B------:R-:W-:Y:S01]  /*2920*/  STG.E desc[UR6][R2.64], R7 ;  /* 0x0000000702007986 */ /* 0x000fe2000c101906 */
[----:B------:R-:W-:Y:S05]  /*2930*/  EXIT ;  /* 0x000000000000794d */ /* 0x000fea0003800000 */
.L_x_12441:
        /* <DEDUP_REMOVED lines=12> */
.L_x_18344:


//--------------------- .text._ZN2at6native27unrolled_elementwise_kernelINS0_13AUnaryFunctorIfffNS0_15binary_internal10DivFunctorIfEEEESt5arrayIPcLm2EELi4E23TrivialOffsetCalculatorILi1EjESB_NS0_6memory15LoadWithoutCastENSC_16StoreWithoutCastEEEviT_T0_T2_T3_T4_T5_ --------------------------
	.section	.text._ZN2at6native27unrolled_elementwise_kernelINS0_13AUnaryFunctorIfffNS0_15binary_internal10DivFunctorIfEEEESt5arrayIPcLm2EELi4E23TrivialOffsetCalculatorILi1EjESB_NS0_6memory15LoadWithoutCastENSC_16StoreWithoutCastEEEviT_T0_T2_T3_T4_T5_,"ax",@progbits
	.align	128
        .global         _ZN2at6native27unrolled_elementwise_kernelINS0_13AUnaryFunctorIfffNS0_15binary_internal10DivFunctorIfEEEESt5arrayIPcLm2EELi4E23TrivialOffsetCalculatorILi1EjESB_NS0_6memory15LoadWithoutCastENSC_16StoreWithoutCastEEEviT_T0_T2_T3_T4_T5_
        .type           _ZN2at6native27unrolled_elementwise_kernelINS0_13AUnaryFunctorIfffNS0_15binary_internal10DivFunctorIfEEEESt5arrayIPcLm2EELi4E23TrivialOffsetCalculatorILi1EjESB_NS0_6memory15LoadWithoutCastENSC_16StoreWithoutCastEEEviT_T0_T2_T3_T4_T5_,@function
        .size           _ZN2at6native27unrolled_elementwise_kernelINS0_13AUnaryFunctorIfffNS0_15binary_internal10DivFunctorIfEEEESt5arrayIPcLm2EELi4E23TrivialOffsetCalculatorILi1EjESB_NS0_6memory15LoadWithoutCastENSC_16StoreWithoutCastEEEviT_T0_T2_T3_T4_T5_,(.L_x_18345 - _ZN2at6native27unrolled_elementwise_kernelINS0_13AUnaryFunctorIfffNS0_15binary_internal10DivFunctorIfEEEESt5arrayIPcLm2EELi4E23TrivialOffsetCalculatorILi1EjESB_NS0_6memory15LoadWithoutCastENSC_16StoreWithoutCastEEEviT_T0_T2_T3_T4_T5_)
        .other          _ZN2at6native27unrolled_elementwise_kernelINS0_13AUnaryFunctorIfffNS0_15binary_internal10DivFunctorIfEEEESt5arrayIPcLm2EELi4E23TrivialOffsetCalculatorILi1EjESB_NS0_6memory15LoadWithoutCastENSC_16StoreWithoutCastEEEviT_T0_T2_T3_T4_T5_,@"STO_CUDA_ENTRY STV_DEFAULT"
_ZN2at6native27unrolled_elementwise_kernelINS0_13AUnaryFunctorIfffNS0_15binary_internal10DivFunctorIfEEEESt5arrayIPcLm2EELi4E23TrivialOffsetCalculatorILi1EjESB_NS0_6memory15LoadWithoutCastENSC_16StoreWithoutCastEEEviT_T0_T2_T3_T4_T5_:
.text._ZN2at6native27unrolled_elementwise_kernelINS0_13AUnaryFunctorIfffNS0_15binary_internal10DivFunctorIfEEEESt5arrayIPcLm2EELi4E23TrivialOffsetCalculatorILi1EjESB_NS0_6memory15LoadWithoutCastENSC_16StoreWithoutCastEEEviT_T0_T2_T3_T4_T5_:
[----:B------:R-:W-:Y:S01]  /*0000*/  LDC R1, c[0x0][0x37c] ;  /* 0x0000df00ff017b82 */ /* 0x000fe20000000800 */
[----:B------:R-:W0:Y:S07]  /*0010*/  S2R R3, SR_CTAID.X ;  /* 0x0000000000037919 */ /* 0x000e2e0000002500 */
[----:B------:R-:W0:Y:S01]  /*0020*/  LDC R0, c[0x0][0x380] ;  /* 0x0000e000ff007b82 */ /* 0x000e220000000800 */
[----:B------:R-:W1:Y:S01]  /*0030*/  LDCU.64 UR4, c[0x0][0x358] ;  /* 0x00006b00ff0477ac */ /* 0x000e620008000a00 */
[----:B------:R-:W-:Y:S01]  /*0040*/  IMAD.MOV.U32 R12, RZ, RZ, RZ ;  /* 0x000000ffff0c7224 */ /* 0x000fe200078e00ff */
        /* <DEDUP_REMOVED lines=12> */
[----:B0-----:R-:W-:-:S05]  /*0110*/  @!P0 IMAD.WIDE.U32 R14, R7, 0x4, R14 ;  /* 0x00000004070e8825 */ /* 0x001fca00078e000e */
[----:B-1----:R-:W3:Y:S07]  /*0120*/  @!P0 LDG.E R12, desc[UR4][R14.64] ;  /* 0x000000040e0c8981 */ /* 0x002eee000c1e1900 */
[----:B------:R-:W0:Y:S01]  /*0130*/  @!P2 LDC.64 R10, c[0x0][0x398] ;  /* 0x0000e600ff0aab82 */ /* 0x000e220000000a00 */
[----:B------:R-:W-:Y:S01]  /*0140*/  @!P2 LEA R17, R3, R20, 0x9 ;  /* 0x000000140311a211 */ /* 0x000fe200078e48ff */
[----:B--2---:R-:W-:-:S04]  /*0150*/  @!P1 IMAD.WIDE.U32 R8, R13, 0x4, R8 ;  /* 0x000000040d089825 */ /* 0x004fc800078e0008 */
[----:B0-----:R-:W-:Y:S01]  /*0160*/  @!P2 IMAD.WIDE.U32 R16, R17, 0x4, R10 ;  /* 0x000000041110a825 */ /* 0x001fe200078e000a */
[----:B------:R-:W-:-:S06]  /*0170*/  CS2R R10, SRZ ;  /* 0x00000000000a7805 */ /* 0x000fcc000001ff00 */
[----:B------:R-:W2:Y:S04]  /*0180*/  @!P2 LDG.E R10, desc[UR4][R16.64] ;  /* 0x00000004100aa981 */ /* 0x000ea8000c1e1900 */
[----:B------:R0:W4:Y:S01]  /*0190*/  @!P1 LDG.E R11, desc[UR4][R8.64] ;  /* 0x00000004080b9981 */ /* 0x000122000c1e1900 */
[----:B------:R-:W-:-:S05]  /*01a0*/  @!P2 VIADD R20, R20, 0x80 ;  /* 0x000000801414a836 */ /* 0x000fca0000000000 */
[-C--:B------:R-:W-:Y:S02]  /*01b0*/  ISETP.GE.AND P0, PT, R20, R5.reuse, PT ;  /* 0x000000051400720c */ /* 0x080fe40003f06270 */
[----:B------:R-:W-:-:S11]  /*01c0*/  ISETP.GE.AND P1, PT, R0, R5, PT ;  /* 0x000000050000720c */ /* 0x000fd60003f26270 */
[----:B------:R-:W1:Y:S01]  /*01d0*/  @!P0 LDC.64 R18, c[0x0][0x398] ;  /* 0x0000e600ff128b82 */ /* 0x000e620000000a00 */
[----:B------:R-:W-:-:S07]  /*01e0*/  @!P0 LEA R7, R3, R20, 0x9 ;  /* 0x0000001403078211 */ /* 0x000fce00078e48ff */
[----:B------:R-:W3:Y:S08]  /*01f0*/  @!P1 LDC R13, c[0x0][0x388] ;  /* 0x0000e200ff0d9b82 */ /* 0x000ef00000000800 */
[----:B0-----:R-:W0:Y:S01]  /*0200*/  @!P1 LDC.64 R8, c[0x0][0x390] ;  /* 0x0000e400ff089b82 */ /* 0x001e220000000a00 */
[----:B------:R-:W-:Y:S01]  /*0210*/  IADD3 R16, PT, PT, R0, 0x100, RZ ;  /* 0x0000010000107810 */ /* 0x000fe20007ffe0ff */
[----:B-1----:R-:W-:-:S04]  /*0220*/  @!P0 IMAD.WIDE.U32 R14, R7, 0x4, R18 ;  /* 0x00000004070e8825 */ /* 0x002fc800078e0012 */
[----:B------:R-:W-:Y:S01]  /*0230*/  VIADD R18, R0, 0x80 ;  /* 0x0000008000127836 */ /* 0x000fe20000000000 */
[----:B------:R-:W-:Y:S01]  /*0240*/  ISETP.GE.AND P3, PT, R16, R5, PT ;  /* 0x000000051000720c */ /* 0x000fe20003f66270 */
[----:B------:R-:W-:-:S03]  /*0250*/  IMAD.MOV.U32 R7, RZ, RZ, RZ ;  /* 0x000000ffff077224 */ /* 0x000fc600078e00ff */
[----:B------:R-:W-:-:S03]  /*0260*/  ISETP.GE.AND P2, PT, R18, R5, PT ;  /* 0x000000051200720c */ /* 0x000fc60003f46270 */
[----:B------:R1:W5:Y:S06]  /*0270*/  @!P0 LDG.E R7, desc[UR4][R14.64] ;  /* 0x000000040e078981 */ /* 0x00036c000c1e1900 */
[----:B------:R-:W4:Y:S01]  /*0280*/  @!P3 LDC R17, c[0x0][0x388] ;  /* 0x0000e200ff11bb82 */ /* 0x000f220000000800 */
[----:B-1----:R-:W-:-:S04]  /*0290*/  @!P1 IMAD R15, R3, 0x200, R0 ;  /* 0x00000200030f9824 */ /* 0x002fc800078e0200 */
[----:B0-----:R-:W-:-:S03]  /*02a0*/  @!P1 IMAD.WIDE.U32 R8, R15, 0x4, R8 ;  /* 0x000000040f089825 */ /* 0x001fc600078e0008 */
[----:B------:R-:W0:Y:S01]  /*02b0*/  @!P2 LDC R16, c[0x0][0x388] ;  /* 0x0000e200ff10ab82 */ /* 0x000e220000000800 */
[----:B------:R-:W-:Y:S02]  /*02c0*/  IADD3 R14, PT, PT, R0, 0x180, RZ ;  /* 0x00000180000e7810 */ /* 0x000fe40007ffe0ff */
[----:B------:R-:W-:-:S04]  /*02d0*/  @!P1 MOV R0, R18 ;  /* 0x0000001200009202 */ /* 0x000fc80000000f00 */
[-C--:B------:R-:W-:Y:S01]  /*02e0*/  ISETP.GE.AND P4, PT, R0, R5.reuse, PT ;  /* 0x000000050000720c */ /* 0x080fe20003f86270 */
[----:B------:R-:W-:Y:S01]  /*02f0*/  BSSY.RECONVERGENT B0, `(.L_x_12442) ;  /* 0x0000014000007945 */ /* 0x000fe20003800200 */
[----:B------:R-:W-:Y:S01]  /*0300*/  ISETP.GE.AND P0, PT, R14, R5, PT ;  /* 0x000000050e00720c */ /* 0x000fe20003f06270 */
[----:B---3--:R-:W1:Y:S02]  /*0310*/  @!P1 MUFU.RCP R12, R12 ;  /* 0x0000000c000c9308 */ /* 0x008e640000001000 */
[----:B-1----:R-:W-:-:S05]  /*0320*/  @!P1 FMUL.FTZ R6, R12, R13 ;  /* 0x0000000d0c069220 */ /* 0x002fca0000410000 */
[----:B------:R1:W-:Y:S01]  /*0330*/  @!P1 STG.E desc[UR4][R8.64], R6 ;  /* 0x0000000608009986 */ /* 0x0003e2000c101904 */
[----:B--2---:R-:W2:Y:S08]  /*0340*/  @!P3 MUFU.RCP R10, R10 ;  /* 0x0000000a000ab308 */ /* 0x004eb00000001000 */
[----:B----4-:R-:W0:Y:S01]  /*0350*/  @!P2 MUFU.RCP R11, R11 ;  /* 0x0000000b000ba308 */ /* 0x010e220000001000 */
[----:B--2---:R-:W-:Y:S01]  /*0360*/  @!P3 FMUL.FTZ R2, R10, R17 ;  /* 0x000000110a02b220 */ /* 0x004fe20000410000 */
[----:B0-----:R-:W-:Y:S01]  /*0370*/  @!P2 FMUL.FTZ R4, R11, R16 ;  /* 0x000000100b04a220 */ /* 0x001fe20000410000 */
        /* <DEDUP_REMOVED lines=11> */
.L_x_12443:
[----:B------:R-:W-:Y:S05]  /*0430*/  BSYNC.RECONVERGENT B0 ;  /* 0x0000000000007941 */ /* 0x000fea0003800200 */
.L_x_12442:
[----:B0-----:R-:W0:Y:S01]  /*0440*/  @!P0 LDC R2, c[0x0][0x388] ;  /* 0x0000e200ff028b82 */ /* 0x001e220000000800 */
[----:B------:R-:W-:-:S13]  /*0450*/  ISETP.GE.AND P1, PT, R0, R5, PT ;  /* 0x000000050000720c */ /* 0x000fda0003f26270 */
[----:B------:R-:W-:Y:S05]  /*0460*/  @P1 EXIT ;  /* 0x000000000000194d */ /* 0x000fea0003800000 */
[----:B------:R-:W1:Y:S01]  /*0470*/  LDC.64 R4, c[0x0][0x390] ;  /* 0x0000e400ff047b82 */ /* 0x000e620000000a00 */
[----:B-----5:R-:W0:Y:S01]  /*0480*/  @!P0 MUFU.RCP R7, R7 ;  /* 0x0000000700078308 */ /* 0x020e220000001000 */
[----:B------:R-:W-:Y:S01]  /*0490*/  LEA R3, R3, R0, 0x9 ;  /* 0x0000000003037211 */ /* 0x000fe200078e48ff */
[----:B0-----:R-:W-:-:S04]  /*04a0*/  @!P0 FMUL.FTZ R9, R7, R2 ;  /* 0x0000000207098220 */ /* 0x001fc80000410000 */
[----:B-1----:R-:W-:-:S05]  /*04b0*/  IMAD.WIDE.U32 R2, R3, 0x4, R4 ;  /* 0x0000000403027825 */ /* 0x002fca00078e0004 */
[----:B------:R-:W-:Y:S01]  /*04c0*/  STG.E desc[UR4][R2.64], R9 ;  /* 0x0000000902007986 */ /* 0x000fe2000c101904 */
[----:B------:R-:W-:Y:S05]  /*04d0*/  EXIT ;  /* 0x000000000000794d */ /* 0x000fea0003800000 */
.L_x_12444:
        /* <DEDUP_REMOVED lines=10> */
.L_x_18345:


//--------------------- .text._ZN2at6native29vectorized_elementwise_kernelILi2ENS0_13AUnaryFunctorIfffNS0_15binary_internal10DivFunctorIfEEEESt5arrayIPcLm2EEEEviT0_T1_ --------------------------
	.section	.text._ZN2at6native29vectorized_elementwise_kernelILi2ENS0_13AUnaryFunctorIfffNS0_15binary_internal10DivFunctorIfEEEESt5arrayIPcLm2EEEEviT0_T1_,"ax",@progbits
	.align	128
        .global         _ZN2at6native29vectorized_elementwise_kernelILi2ENS0_13AUnaryFunctorIfffNS0_15binary_internal10DivFunctorIfEEEESt5arrayIPcLm2EEEEviT0_T1_
        .type           _ZN2at6native29vectorized_elementwise_kernelILi2ENS0_13AUnaryFunctorIfffNS0_15binary_internal10DivFunctorIfEEEESt5arrayIPcLm2EEEEviT0_T1_,@function
        .size           _ZN2at6native29vectorized_elementwise_kernelILi2ENS0_13AUnaryFunctorIfffNS0_15binary_internal10DivFunctorIfEEEESt5arrayIPcLm2EEEEviT0_T1_,(.L_x_18346 - _ZN2at6native29vectorized_elementwise_kernelILi2ENS0_13AUnaryFunctorIfffNS0_15binary_internal10DivFunctorIfEEEESt5arrayIPcLm2EEEEviT0_T1_)
        .other          _ZN2at6native29vectorized_elementwise_kernelILi2ENS0_13AUnaryFunctorIfffNS0_15binary_internal10DivFunctorIfEEEESt5arrayIPcLm2EEEEviT0_T1_,@"STO_CUDA_ENTRY STV_DEFAULT"
_ZN2at6native29vectorized_elementwise_kernelILi2ENS0_13AUnaryFunctorIfffNS0_15binary_internal10DivFunctorIfEEEESt5arrayIPcLm2EEEEviT0_T1_:
.text._ZN2at6native29vectorized_elementwise_kernelILi2ENS0_13AUnaryFunctorIfffNS0_15binary_internal10DivFunctorIfEEEESt5arrayIPcLm2EEEEviT0_T1_:
        /* <DEDUP_REMOVED lines=9> */
[----:B------:R-:W-:Y:S01]  /*0090*/  HFMA2 R20, -RZ, RZ, 0, 0 ;  /* 0x00000000ff147431 */ /* 0x000fe200000001ff */
[----:B0-----:R-:W-:Y:S01]  /*00a0*/  ISETP.GE.U32.AND P5, PT, R25, R2, PT ;  /* 0x000000021900720c */ /* 0x001fe20003fa6070 */
[----:B------:R-:W-:-:S12]  /*00b0*/  IMAD.MOV.U32 R3, RZ, RZ, R25 ;  /* 0x000000ffff037224 */ /* 0x000fd800078e0019 */
[----:B------:R-:W-:Y:S01]  /*00c0*/  @!P5 IADD3 R25, PT, PT, R3, 0x80, RZ ;  /* 0x000000800319d810 */ /* 0x000fe20007ffe0ff */
[----:B------:R-:W0:Y:S01]  /*00d0*/  @!P5 LDC.64 R14, c[0x0][0x398] ;  /* 0x0000e600ff0edb82 */ /* 0x000e220000000a00 */
[----:B------:R-:W-:Y:S02]  /*00e0*/  @!P5 IMAD.IADD R11, R0, 0x1, R3 ;  /* 0x00000001000bd824 */ /* 0x000fe400078e0203 */
[----:B------:R-:W-:-:S13]  /*00f0*/  ISETP.GE.U32.AND P0, PT, R25, R2, PT ;  /* 0x000000021900720c */ /* 0x000fda0003f06070 */
[----:B------:R-:W-:Y:S01]  /*0100*/  @!P0 IMAD.IADD R24, R0, 0x1, R25 ;  /* 0x0000000100188824 */ /* 0x000fe200078e0219 */
[----:B------:R-:W-:-:S04]  /*0110*/  @!P0 IADD3 R25, PT, PT, R25, 0x80, RZ ;  /* 0x0000008019198810 */ /* 0x000fc80007ffe0ff */
[----:B------:R-:W-:Y:S01]  /*0120*/  ISETP.GE.U32.AND P6, PT, R25, R2, PT ;  /* 0x000000021900720c */ /* 0x000fe20003fc6070 */
[----:B0-----:R-:W-:-:S05]  /*0130*/  @!P5 IMAD.WIDE.U32 R14, R11, 0x4, R14 ;  /* 0x000000040b0ed825 */ /* 0x001fca00078e000e */
[----:B------:R0:W2:Y:S07]  /*0140*/  @!P5 LDG.E R20, desc[UR4][R14.64] ;  /* 0x000000040e14d981 */ /* 0x0000ae000c1e1900 */
[----:B------:R-:W-:Y:S01]  /*0150*/  @!P6 IMAD.IADD R12, R0, 0x1, R25 ;  /* 0x00000001000ce824 */ /* 0x000fe200078e0219 */
[----:B------:R-:W-:Y:S01]  /*0160*/  @!P6 IADD3 R25, PT, PT, R25, 0x80, RZ ;  /* 0x000000801919e810 */ /* 0x000fe20007ffe0ff */
[----:B------:R-:W1:Y:S03]  /*0170*/  @!P6 LDC.64 R18, c[0x0][0x398] ;  /* 0x0000e600ff12eb82 */ /* 0x000e660000000a00 */
[----:B------:R-:W-:-:S13]  /*0180*/  ISETP.GE.U32.AND P1, PT, R25, R2, PT ;  /* 0x000000021900720c */ /* 0x000fda0003f26070 */
[----:B------:R-:W-:Y:S01]  /*0190*/  @!P1 IMAD.IADD R27, R0, 0x1, R25 ;  /* 0x00000001001b9824 */ /* 0x000fe200078e0219 */
[----:B------:R-:W-:Y:S01]  /*01a0*/  @!P1 IADD3 R25, PT, PT, R25, 0x80, RZ ;  /* 0x0000008019199810 */ /* 0x000fe20007ffe0ff */
[----:B------:R-:W-:Y:S01]  /*01b0*/  IMAD.MOV.U32 R22, RZ, RZ, RZ ;  /* 0x000000ffff167224 */ /* 0x000fe200078e00ff */
[----:B------:R-:W3:Y:S02]  /*01c0*/  @!P1 LDC.64 R28, c[0x0][0x398] ;  /* 0x0000e600ff1c9b82 */ /* 0x000ee40000000a00 */
[----:B------:R-:W-:-:S13]  /*01d0*/  ISETP.GE.U32.AND P2, PT, R25, R2, PT ;  /* 0x000000021900720c */ /* 0x000fda0003f46070 */
[----:B------:R-:W-:Y:S01]  /*01e0*/  @!P2 IMAD.IADD R13, R0, 0x1, R25 ;  /* 0x00000001000da824 */ /* 0x000fe200078e0219 */
[----:B------:R-:W-:Y:S01]  /*01f0*/  @!P2 IADD3 R25, PT, PT, R25, 0x80, RZ ;  /* 0x000000801919a810 */ /* 0x000fe20007ffe0ff */
[----:B------:R-:W4:Y:S03]  /*0200*/  @!P2 LDC.64 R16, c[0x0][0x398] ;  /* 0x0000e600ff10ab82 */ /* 0x000f260000000a00 */
[----:B------:R-:W-:-:S13]  /*0210*/  ISETP.GE.U32.AND P3, PT, R25, R2, PT ;  /* 0x000000021900720c */ /* 0x000fda0003f66070 */
[----:B------:R-:W-:Y:S01]  /*0220*/  @!P3 IADD3 R23, PT, PT, R0, R25, RZ ;  /* 0x000000190017b210 */ /* 0x000fe20007ffe0ff */
[----:B------:R-:W-:Y:S01]  /*0230*/  @!P3 VIADD R25, R25, 0x80 ;  /* 0x000000801919b836 */ /* 0x000fe20000000000 */
[----:B0-----:R-:W0:Y:S04]  /*0240*/  @!P3 LDC.64 R14, c[0x0][0x398] ;  /* 0x0000e600ff0ebb82 */ /* 0x001e280000000a00 */
[----:B------:R-:W-:Y:S01]  /*0250*/  ISETP.GE.U32.AND P4, PT, R25, R2, PT ;  /* 0x000000021900720c */ /* 0x000fe20003f86070 */
[----:B-1----:R-:W-:-:S05]  /*0260*/  @!P6 IMAD.WIDE.U32 R18, R12, 0x4, R18 ;  /* 0x000000040c12e825 */ /* 0x002fca00078e0012 */
[----:B------:R1:W5:Y:S07]  /*0270*/  @!P6 LDG.E R22, desc[UR4][R18.64] ;  /* 0x000000041216e981 */ /* 0x00036e000c1e1900 */
[----:B------:R-:W-:Y:S01]  /*0280*/  @!P4 IADD3 R11, PT, PT, R0, R25, RZ ;  /* 0x00000019000bc210 */ /* 0x000fe20007ffe0ff */
[----:B------:R-:W-:-:S05]  /*0290*/  @!P4 VIADD R25, R25, 0x80 ;  /* 0x000000801919c836 */ /* 0x000fca0000000000 */
[----:B------:R-:W-:Y:S01]  /*02a0*/  ISETP.GE.U32.AND P5, PT, R25, R2, PT ;  /* 0x000000021900720c */ /* 0x000fe20003fa6070 */
[----:B0-----:R-:W-:Y:S01]  /*02b0*/  @!P3 IMAD.WIDE.U32 R14, R23, 0x4, R14 ;  /* 0x00000004170eb825 */ /* 0x001fe200078e000e */
[----:B------:R-:W-:-:S03]  /*02c0*/  MOV R23, RZ ;  /* 0x000000ff00177202 */ /* 0x000fc60000000f00 */
[----:B----4-:R-:W-:Y:S02]  /*02d0*/  @!P2 IMAD.WIDE.U32 R16, R13, 0x4, R16 ;  /* 0x000000040d10a825 */ /* 0x010fe400078e0010 */
[----:B------:R-:W0:Y:S01]  /*02e0*/  @!P4 LDC.64 R12, c[0x0][0x398] ;  /* 0x0000e600ff0ccb82 */ /* 0x000e220000000a00 */
[----:B------:R4:W5:Y:S07]  /*02f0*/  @!P3 LDG.E R23, desc[UR4][R14.64] ;  /* 0x000000040e17b981 */ /* 0x00096e000c1e1900 */
[----:B-1----:R-:W1:Y:S08]  /*0300*/  @!P5 LDC.64 R18, c[0x0][0x398] ;  /* 0x0000e600ff12db82 */ /* 0x002e700000000a00 */
[----:B----4-:R-:W4:Y:S01]  /*0310*/  @!P0 LDC.64 R14, c[0x0][0x398] ;  /* 0x0000e600ff0e8b82 */ /* 0x010f220000000a00 */
[----:B---3--:R-:W-:Y:S01]  /*0320*/  @!P1 IMAD.WIDE.U32 R28, R27, 0x4, R28 ;  /* 0x000000041b1c9825 */ /* 0x008fe200078e001c */
[----:B------:R-:W-:-:S02]  /*0330*/  CS2R R26, SRZ ;  /* 0x00000000001a7805 */ /* 0x000fc4000001ff00 */
[----:B------:R-:W-:-:S04]  /*0340*/  @!P5 IADD3 R25, PT, PT, R0, R25, RZ ;  /* 0x000000190019d210 */ /* 0x000fc80007ffe0ff */
[----:B------:R3:W5:Y:S01]  /*0350*/  @!P2 LDG.E R27, desc[UR4][R16.64] ;  /* 0x00000004101ba981 */ /* 0x000762000c1e1900 */
[----:B0-----:R-:W-:-:S03]  /*0360*/  @!P4 IMAD.WIDE.U32 R12, R11, 0x4, R12 ;  /* 0x000000040b0cc825 */ /* 0x001fc600078e000c */
[----:B------:R-:W5:Y:S01]  /*0370*/  @!P1 LDG.E R26, desc[UR4][R28.64] ;  /* 0x000000041c1a9981 */ /* 0x000f62000c1e1900 */
[----:B------:R-:W-:Y:S02]  /*0380*/  IMAD.MOV.U32 R11, RZ, RZ, RZ ;  /* 0x000000ffff0b7224 */ /* 0x000fe400078e00ff */
[----:B-1----:R-:W-:Y:S01]  /*0390*/  @!P5 IMAD.WIDE.U32 R18, R25, 0x4, R18 ;  /* 0x000000041912d825 */ /* 0x002fe200078e0012 */
[----:B---3--:R-:W-:-:S03]  /*03a0*/  CS2R R16, SRZ ;  /* 0x0000000000107805 */ /* 0x008fc6000001ff00 */
[----:B------:R-:W3:Y:S01]  /*03b0*/  @!P4 LDG.E R11, desc[UR4][R12.64] ;  /* 0x000000040c0bc981 */ /* 0x000ee2000c1e1900 */
[----:B----4-:R-:W-:-:S03]  /*03c0*/  @!P0 IMAD.WIDE.U32 R24, R24, 0x4, R14 ;  /* 0x0000000418188825 */ /* 0x010fc600078e000e */
[----:B------:R0:W4:Y:S04]  /*03d0*/  @!P5 LDG.E R16, desc[UR4][R18.64] ;  /* 0x000000041210d981 */ /* 0x000128000c1e1900 */
[----:B------:R1:W4:Y:S01]  /*03e0*/  @!P0 LDG.E R17, desc[UR4][R24.64] ;  /* 0x0000000418118981 */ /* 0x000322000c1e1900 */
[----:B------:R-:W-:-:S04]  /*03f0*/  IADD3 R15, PT, PT, R3, 0x100, RZ ;  /* 0x00000100030f7810 */ /* 0x000fc80007ffe0ff */
[-C--:B------:R-:W-:Y:S01]  /*0400*/  ISETP.GE.U32.AND P6, PT, R15, R2.reuse, PT ;  /* 0x000000020f00720c */ /* 0x080fe20003fc6070 */
[C---:B------:R-:W-:Y:S01]  /*0410*/  VIADD R15, R3.reuse, 0x180 ;  /* 0x00000180030f7836 */ /* 0x040fe20000000000 */
[CC--:B------:R-:W-:Y:S02]  /*0420*/  ISETP.GE.U32.AND P0, PT, R3.reuse, R2.reuse, PT ;  /* 0x000000020300720c */ /* 0x0c0fe40003f06070 */
[----:B0-----:R-:W-:Y:S02]  /*0430*/  IADD3 R19, PT, PT, R3, 0x280, RZ ;  /* 0x0000028003137810 */ /* 0x001fe40007ffe0ff */
[----:B------:R-:W-:-:S07]  /*0440*/  ISETP.GE.U32.AND P1, PT, R15, R2, PT ;  /* 0x000000020f00720c */ /* 0x000fce0003f26070 */
[----:B------:R-:W0:Y:S01]  /*0450*/  @!P6 LDC R14, c[0x0][0x388] ;  /* 0x0000e200ff0eeb82 */ /* 0x000e220000000800 */
[----:B------:R-:W-:Y:S02]  /*0460*/  IADD3 R13, PT, PT, R3, 0x200, RZ ;  /* 0x00000200030d7810 */ /* 0x000fe40007ffe0ff */
[-C--:B------:R-:W-:Y:S01]  /*0470*/  ISETP.GE.U32.AND P3, PT, R19, R2.reuse, PT ;  /* 0x000000021300720c */ /* 0x080fe20003f66070 */
[----:B-1----:R-:W-:Y:S01]  /*0480*/  VIADD R25, R3, 0x300 ;  /* 0x0000030003197836 */ /* 0x002fe20000000000 */
[----:B------:R-:W-:-:S03]  /*0490*/  ISETP.GE.U32.AND P2, PT, R13, R2, PT ;  /* 0x000000020d00720c */ /* 0x000fc60003f46070 */
[----:B------:R-:W1:Y:S01]  /*04a0*/  @!P0 LDC R19, c[0x0][0x388] ;  /* 0x0000e200ff138b82 */ /* 0x000e620000000800 */
[----:B------:R-:W-:Y:S02]  /*04b0*/  ISETP.GE.U32.AND P4, PT, R25, R2, PT ;  /* 0x000000021900720c */ /* 0x000fe40003f86070 */
[----:B------:R-:W-:-:S05]  /*04c0*/  IADD3 R29, PT, PT, R3, 0x380, RZ ;  /* 0x00000380031d7810 */ /* 0x000fca0007ffe0ff */
[----:B------:R-:W0:Y:S01]  /*04d0*/  @!P0 LDC.64 R12, c[0x0][0x390] ;  /* 0x0000e400ff0c8b82 */ /* 0x000e220000000a00 */
[----:B------:R-:W-:Y:S02]  /*04e0*/  IADD3 R25, PT, PT, R3, 0x80, RZ ;  /* 0x0000008003197810 */ /* 0x000fe40007ffe0ff */
[----:B------:R-:W-:Y:S01]  /*04f0*/  ISETP.GE.U32.AND P5, PT, R29, R2, PT ;  /* 0x000000021d00720c */ /* 0x000fe20003fa6070 */
[----:B------:R-:W-:-:S04]  /*0500*/  @!P0 IMAD.IADD R29, R0, 0x1, R3 ;  /* 0x00000001001d8824 */ /* 0x000fc800078e0203 */
[----:B------:R-:W4:Y:S01]  /*0510*/  @!P2 LDC R18, c[0x0][0x388] ;  /* 0x0000e200ff12ab82 */ /* 0x000f220000000800 */
[----:B------:R-:W-:Y:S01]  /*0520*/  @!P0 MOV R3, R25 ;  /* 0x0000001900038202 */ /* 0x000fe20000000f00 */
[----:B0-----:R-:W-:Y:S01]  /*0530*/  @!P0 IMAD.WIDE.U32 R12, R29, 0x4, R12 ;  /* 0x000000041d0c8825 */ /* 0x001fe200078e000c */
[----:B------:R-:W-:Y:S04]  /*0540*/  BSSY.RECONVERGENT B0, `(.L_x_12446) ;  /* 0x0000044000007945 */ /* 0x000fe80003800200 */
[----:B------:R-:W-:Y:S01]  /*0550*/  BSSY.RELIABLE B1, `(.L_x_12447) ;  /* 0x000003c000017945 */ /* 0x000fe20003800100 */
[----:B--2---:R-:W1:Y:S02]  /*0560*/  @!P0 MUFU.RCP R20, R20 ;  /* 0x0000001400148308 */ /* 0x004e640000001000 */
[----:B-1----:R-:W-:-:S02]  /*0570*/  @!P0 FMUL.FTZ R21, R20, R19 ;  /* 0x0000001314158220 */ /* 0x002fc40000410000 */
[----:B------:R-:W0:Y:S08]  /*0580*/  @!P3 LDC R20, c[0x0][0x388] ;  /* 0x0000e200ff14bb82 */ /* 0x000e300000000800 */
[----:B------:R-:W1:Y:S01]  /*0590*/  @!P5 LDC R19, c[0x0][0x388] ;  /* 0x0000e200ff13db82 */ /* 0x000e620000000800 */
[----:B------:R2:W-:Y:S01]  /*05a0*/  @!P0 STG.E desc[UR4][R12.64], R21 ;  /* 0x000000150c008986 */ /* 0x0005e2000c101904 */
[----:B------:R-:W-:Y:S01]  /*05b0*/  ISETP.GE.U32.AND P0, PT, R3, R2, PT ;  /* 0x000000020300720c */ /* 0x000fe20003f06070 */
[----:B-----5:R5:W2:Y:S05]  /*05c0*/  @!P6 MUFU.RCP R15, R22 ;  /* 0x00000016000fe308 */ /* 0x020aaa0000001000 */
[----:B-----5:R-:W5:Y:S01]  /*05d0*/  @!P4 LDC R22, c[0x0][0x388] ;  /* 0x0000e200ff16cb82 */ /* 0x020f620000000800 */
[----:B--2---:R-:W-:Y:S01]  /*05e0*/  @!P6 FMUL.FTZ R4, R15, R14 ;  /* 0x0000000e0f04e220 */ /* 0x004fe20000410000 */
[----:B------:R-:W-:-:S06]  /*05f0*/  ISETP.GE.U32.AND P6, PT, R25, R2, PT ;  /* 0x000000021900720c */ /* 0x000fcc0003fc6070 */
[----:B------:R-:W2:Y:S01]  /*0600*/  @!P1 LDC R15, c[0x0][0x388] ;  /* 0x0000e200ff0f9b82 */ /* 0x000ea20000000800 */
[----:B------:R-:W-:Y:S07]  /*0610*/  @!P3 MUFU.RCP R23, R23 ;  /* 0x000000170017b308 */ /* 0x000fee0000001000 */
[----:B------:R-:W1:Y:S01]  /*0620*/  @!P6 LDC R14, c[0x0][0x388] ;  /* 0x0000e200ff0eeb82 */ /* 0x000e620000000800 */
[----:B------:R-:W-:Y:S08]  /*0630*/  @!P2 MUFU.RCP R27, R27 ;  /* 0x0000001b001ba308 */ /* 0x000ff00000001000 */
[----:B------:R-:W2:Y:S08]  /*0640*/  @!P1 MUFU.RCP R26, R26 ;  /* 0x0000001a001a9308 */ /* 0x000eb00000001000 */
[----:B---3--:R-:W5:Y:S08]  /*0650*/  @!P4 MUFU.RCP R11, R11 ;  /* 0x0000000b000bc308 */ /* 0x008f700000001000 */
[----:B----4-:R-:W1:Y:S08]  /*0660*/  @!P5 MUFU.RCP R16, R16 ;  /* 0x000000100010d308 */ /* 0x010e700000001000 */
[----:B------:R-:W3:Y:S01]  /*0670*/  @!P6 MUFU.RCP R17, R17 ;  /* 0x000000110011e308 */ /* 0x000ee20000001000 */
[----:B--2---:R-:W-:Y:S01]  /*0680*/  @!P1 FMUL.FTZ R5, R26, R15 ;  /* 0x0000000f1a059220 */ /* 0x004fe20000410000 */
[----:B------:R-:W-:Y:S01]  /*0690*/  @!P2 FMUL.FTZ R6, R27, R18 ;  /* 0x000000121b06a220 */ /* 0x000fe20000410000 */
[----:B0-----:R-:W-:Y:S01]  /*06a0*/  @!P3 FMUL.FTZ R7, R23, R20 ;  /* 0x000000141707b220 */ /* 0x001fe20000410000 */
[----:B-----5:R-:W-:Y:S01]  /*06b0*/  @!P4 FMUL.FTZ R8, R11, R22 ;  /* 0x000000160b08c220 */ /* 0x020fe20000410000 */
[----:B-1----:R-:W-:Y:S01]  /*06c0*/  @!P5 FMUL.FTZ R9, R16, R19 ;  /* 0x000000131009d220 */ /* 0x002fe20000410000 */
[----:B---3--:R-:W-:Y:S01]  /*06d0*/  @!P6 FMUL.FTZ R10, R17, R14 ;  /* 0x0000000e110ae220 */ /* 0x008fe20000410000 */
[----:B------:R-:W-:Y:S06]  /*06e0*/  @P0 BRA `(.L_x_12448) ;  /* 0x0000000000300947 */ /* 0x000fec0003800000 */
        /* <DEDUP_REMOVED lines=12> */
.L_x_12448:
[----:B------:R-:W-:-:S13]  /*07b0*/  ISETP.GE.U32.AND P0, PT, R3, R2, PT ;  /* 0x000000020300720c */ /* 0x000fda0003f06070 */
[----:B------:R-:W-:Y:S05]  /*07c0*/  @P0 BRA `(.L_x_12450) ;  /* 0x0000000000300947 */ /* 0x000fea0003800000 */
[----:B0-----:R-:W0:Y:S01]  /*07d0*/  LDC.64 R10, c[0x0][0x390] ;  /* 0x0000e400ff0a7b82 */ /* 0x001e220000000a00 */
[----:B------:R-:W-:Y:S01]  /*07e0*/  IMAD.IADD R13, R0, 0x1, R3 ;  /* 0x00000001000d7824 */ /* 0x000fe200078e0203 */
[----:B------:R-:W-:-:S03]  /*07f0*/  IADD3 R3, PT, PT, R3, 0x80, RZ ;  /* 0x0000008003037810 */ /* 0x000fc60007ffe0ff */
[----:B0-----:R-:W-:-:S05]  /*0800*/  IMAD.WIDE.U32 R10, R13, 0x4, R10 ;  /* 0x000000040d0a7825 */ /* 0x001fca00078e000a */
[----:B------:R1:W-:Y:S02]  /*0810*/  STG.E desc[UR4][R10.64], R5 ;  /* 0x000000050a007986 */ /* 0x0003e4000c101904 */
.L_x_12449:
[----:B------:R-:W-:-:S13]  /*0820*/  ISETP.GE.U32.AND P0, PT, R3, R2, PT ;  /* 0x000000020300720c */ /* 0x000fda0003f06070 */
[----:B------:R-:W-:Y:S05]  /*0830*/  @P0 BRA `(.L_x_12451) ;  /* 0x0000000000340947 */ /* 0x000fea0003800000 */
[----:B-1----:R-:W1:Y:S01]  /*0840*/  LDC.64 R4, c[0x0][0x390] ;  /* 0x0000e400ff047b82 */ /* 0x002e620000000a00 */
[----:B------:R-:W-:Y:S01]  /*0850*/  IADD3 R11, PT, PT, R0, R3, RZ ;  /* 0x00000003000b7210 */ /* 0x000fe20007ffe0ff */
[----:B------:R-:W-:-:S04]  /*0860*/  VIADD R3, R3, 0x80 ;  /* 0x0000008003037836 */ /* 0x000fc80000000000 */
[----:B-1----:R-:W-:-:S05]  /*0870*/  IMAD.WIDE.U32 R4, R11, 0x4, R4 ;  /* 0x000000040b047825 */ /* 0x002fca00078e0004 */
[----:B------:R1:W-:Y:S02]  /*0880*/  STG.E desc[UR4][R4.64], R6 ;  /* 0x0000000604007986 */ /* 0x0003e4000c101904 */
.L_x_12450:
        /* <DEDUP_REMOVED lines=8> */
.L_x_12451:
[----:B------:R-:W-:Y:S05]  /*0910*/  BSYNC.RELIABLE B1 ;  /* 0x0000000000017941 */ /* 0x000fea0003800100 */
.L_x_12447:
[----:B------:R-:W-:-:S13]  /*0920*/  ISETP.GE.U32.AND P0, PT, R3, R2, PT ;  /* 0x000000020300720c */ /* 0x000fda0003f06070 */
[----:B-12---:R-:W1:Y:S01]  /*0930*/  @!P0 LDC.64 R4, c[0x0][0x390] ;  /* 0x0000e400ff048b82 */ /* 0x006e620000000a00 */
[----:B------:R-:W-:Y:S01]  /*0940*/  @!P0 IMAD.IADD R7, R0, 0x1, R3 ;  /* 0x0000000100078824 */ /* 0x000fe200078e0203 */
[----:B------:R-:W-:-:S03]  /*0950*/  @!P0 IADD3 R3, PT, PT, R3, 0x80, RZ ;  /* 0x0000008003038810 */ /* 0x000fc60007ffe0ff */
[----:B-1----:R-:W-:-:S05]  /*0960*/  @!P0 IMAD.WIDE.U32 R4, R7, 0x4, R4 ;  /* 0x0000000407048825 */ /* 0x002fca00078e0004 */
[----:B------:R2:W-:Y:S02]  /*0970*/  @!P0 STG.E desc[UR4][R4.64], R8 ;  /* 0x0000000804008986 */ /* 0x0005e4000c101904 */
.L_x_12452:
[----:B------:R-:W-:Y:S05]  /*0980*/  BSYNC.RECONVERGENT B0 ;  /* 0x0000000000007941 */ /* 0x000fea0003800200 */
.L_x_12446:
        /* <DEDUP_REMOVED lines=8> */
.L_x_12445:
        /* <DEDUP_REMOVED lines=8> */
[----:B------:R-:W2:Y:S04]  /*0a90*/  LDG.E.64 R10, desc[UR4][R2.64+0x800] ;  /* 0x00080004020a7981 */ /* 0x000ea8000c1e1b00 */
[----:B------:R3:W2:Y:S02]  /*0aa0*/  LDG.E.64 R12, desc[UR4][R2.64+0xc00] ;  /* 0x000c0004020c7981 */ /* 0x0006a4000c1e1b00 */
[----:B---3--:R-:W-:-:S04]  /*0ab0*/  IMAD.WIDE.U32 R2, R0, 0x4, R4 ;  /* 0x0000000400027825 */ /* 0x008fc800078e0004 */
[----:B------:R-:W-:Y:S01]  /*0ac0*/  IMAD.WIDE.U32 R2, R15, 0x8, R2 ;  /* 0x000000080f027825 */ /* 0x000fe200078e0002 */
[----:B----4-:R-:W2:Y:S08]  /*0ad0*/  MUFU.RCP R6, R6 ;  /* 0x0000000600067308 */ /* 0x010eb00000001000 */
[----:B------:R-:W0:Y:S08]  /*0ae0*/  MUFU.RCP R7, R7 ;  /* 0x0000000700077308 */ /* 0x000e300000001000 */
[----:B-----5:R-:W1:Y:S01]  /*0af0*/  MUFU.RCP R8, R8 ;  /* 0x0000000800087308 */ /* 0x020e620000001000 */
[----:B--2---:R-:W-:-:S07]  /*0b00*/  FMUL.FTZ R4, R6, UR6 ;  /* 0x0000000606047c20 */ /* 0x004fce0008410000 */
[----:B------:R-:W2:Y:S01]  /*0b10*/  MUFU.RCP R9, R9 ;  /* 0x0000000900097308 */ /* 0x000ea20000001000 */
[----:B0-----:R-:W-:-:S05]  /*0b20*/  FMUL.FTZ R5, R7, UR6 ;  /* 0x0000000607057c20 */ /* 0x001fca0008410000 */
[----:B------:R-:W-:Y:S02]  /*0b30*/  STG.E.64 desc[UR4][R2.64], R4 ;  /* 0x0000000402007986 */ /* 0x000fe4000c101b04 */
[----:B------:R-:W0:Y:S01]  /*0b40*/  MUFU.RCP R10, R10 ;  /* 0x0000000a000a7308 */ /* 0x000e220000001000 */
[----:B-1----:R-:W-:-:S07]  /*0b50*/  FMUL.FTZ R6, R8, UR6 ;  /* 0x0000000608067c20 */ /* 0x002fce0008410000 */
[----:B------:R-:W1:Y:S01]  /*0b60*/  MUFU.RCP R11, R11 ;  /* 0x0000000b000b7308 */ /* 0x000e620000001000 */
[----:B--2---:R-:W-:-:S05]  /*0b70*/  FMUL.FTZ R7, R9, UR6 ;  /* 0x0000000609077c20 */ /* 0x004fca0008410000 */
[----:B------:R-:W-:Y:S02]  /*0b80*/  STG.E.64 desc[UR4][R2.64+0x400], R6 ;  /* 0x0004000602007986 */ /* 0x000fe4000c101b04 */
[----:B------:R-:W2:Y:S01]  /*0b90*/  MUFU.RCP R12, R12 ;  /* 0x0000000c000c7308 */ /* 0x000ea20000001000 */
[----:B0-----:R-:W-:-:S07]  /*0ba0*/  FMUL.FTZ R8, R10, UR6 ;  /* 0x000000060a087c20 */ /* 0x001fce0008410000 */
[----:B------:R-:W0:Y:S01]  /*0bb0*/  MUFU.RCP R13, R13 ;  /* 0x0000000d000d7308 */ /* 0x000e220000001000 */
[----:B-1----:R-:W-:-:S05]  /*0bc0*/  FMUL.FTZ R9, R11, UR6 ;  /* 0x000000060b097c20 */ /* 0x002fca0008410000 */
[----:B------:R-:W-:Y:S01]  /*0bd0*/  STG.E.64 desc[UR4][R2.64+0x800], R8 ;  /* 0x0008000802007986 */ /* 0x000fe2000c101b04 */
[----:B--2---:R-:W-:Y:S01]  /*0be0*/  FMUL.FTZ R10, R12, UR6 ;  /* 0x000000060c0a7c20 */ /* 0x004fe20008410000 */
[----:B0-----:R-:W-:-:S05]  /*0bf0*/  FMUL.FTZ R11, R13, UR6 ;  /* 0x000000060d0b7c20 */ /* 0x001fca0008410000 */
[----:B------:R-:W-:Y:S01]  /*0c00*/  STG.E.64 desc[UR4][R2.64+0xc00], R10 ;  /* 0x000c000a02007986 */ /* 0x000fe2000c101b04 */
[----:B------:R-:W-:Y:S05]  /*0c10*/  EXIT ;  /* 0x000000000000794d */ /* 0x000fea0003800000 */
.L_x_12453:
        /* <DEDUP_REMOVED lines=14> */
.L_x_18346:


//--------------------- .text._ZN2at6native29vectorized_elementwise_kernelILi4ENS0_13AUnaryFunctorIfffNS0_15binary_internal10DivFunctorIfEEEESt5arrayIPcLm2EEEEviT0_T1_ --------------------------
	.section	.text._ZN2at6native29vectorized_elementwise_kernelILi4ENS0_13AUnaryFunctorIfffNS0_15binary_internal10DivFunctorIfEEEESt5arrayIPcLm2EEEEviT0_T1_,"ax",@progbits
	.align	128
        .global         _ZN2at6native29vectorized_elementwise_kernelILi4ENS0_13AUnaryFunctorIfffNS0_15binary_internal10DivFunctorIfEEEESt5arrayIPcLm2EEEEviT0_T1_
        .type           _ZN2at6native29vectorized_elementwise_kernelILi4ENS0_13AUnaryFunctorIfffNS0_15binary_internal10DivFunctorIfEEEESt5arrayIPcLm2EEEEviT0_T1_,@function
        .size           _ZN2at6native29vectorized_elementwise_kernelILi4ENS0_13AUnaryFunctorIfffNS0_15binary_internal10DivFunctorIfEEEESt5arrayIPcLm2EEEEviT0_T1_,(.L_x_18347 - _ZN2at6native29vectorized_elementwise_kernelILi4ENS0_13AUnaryFunctorIfffNS0_15binary_internal10DivFunctorIfEEEESt5arrayIPcLm2EEEEviT0_T1_)
        .other          _ZN2at6native29vectorized_elementwise_kernelILi4ENS0_13AUnaryFunctorIfffNS0_15binary_internal10DivFunctorIfEEEESt5arrayIPcLm2EEEEviT0_T1_,@"STO_CUDA_ENTRY STV_DEFAULT"
_ZN2at6native29vectorized_elementwise_kernelILi4ENS0_13AUnaryFunctorIfffNS0_15binary_internal10DivFunctorIfEEEESt5arrayIPcLm2EEEEviT0_T1_:
.text._ZN2at6native29vectorized_elementwise_kernelILi4ENS0_13AUnaryFunctorIfffNS0_15binary_internal10DivFunctorIfEEEESt5arrayIPcLm2EEEEviT0_T1_:
        /* <DEDUP_REMOVED lines=123> */
.L_x_12457:
[----:B------:R-:W-:-:S13]  /*07b0*/  ISETP.GE.U32.AND P0, PT, R3, R2, PT ;  /* 0x000000020300720c */ /* 0x000fda0003f06070 */
[----:B------:R-:W-:Y:S05]  /*07c0*/  @P0 BRA `(.L_x_12459) ;  /* 0x0000000000300947 */ /* 0x000fea0003800000 */
[----:B0-----:R-:W0:Y:S01]  /*07d0*/  LDC.64 R10, c[0x0][0x390] ;  /* 0x0000e400ff0a7b82 */ /* 0x001e220000000a00 */
[----:B------:R-:W-:Y:S01]  /*07e0*/  IMAD.IADD R13, R0, 0x1, R3 ;  /* 0x00000001000d7824 */ /* 0x000fe200078e0203 */
[----:B------:R-:W-:-:S03]  /*07f0*/  IADD3 R3, PT, PT, R3, 0x80, RZ ;  /* 0x0000008003037810 */ /* 0x000fc60007ffe0ff */
[----:B0-----:R-:W-:-:S05]  /*0800*/  IMAD.WIDE.U32 R10, R13, 0x4, R10 ;  /* 0x000000040d0a7825 */ /* 0x001fca00078e000a */
[----:B------:R1:W-:Y:S02]  /*0810*/  STG.E desc[UR4][R10.64], R5 ;  /* 0x000000050a007986 */ /* 0x0003e4000c101904 */
.L_x_12458:
[----:B------:R-:W-:-:S13]  /*0820*/  ISETP.GE.U32.AND P0, PT, R3, R2, PT ;  /* 0x000000020300720c */ /* 0x000fda0003f06070 */
[----:B------:R-:W-:Y:S05]  /*0830*/  @P0 BRA `(.L_x_12460) ;  /* 0x0000000000340947 */ /* 0x000fea0003800000 */
[----:B-1----:R-:W1:Y:S01]  /*0840*/  LDC.64 R4, c[0x0][0x390] ;  /* 0x0000e400ff047b82 */ /* 0x002e620000000a00 */
[----:B------:R-:W-:Y:S01]  /*0850*/  IADD3 R11, PT, PT, R0, R3, RZ ;  /* 0x00000003000b7210 */ /* 0x000fe20007ffe0ff */
[----:B------:R-:W-:-:S04]  /*0860*/  VIADD R3, R3, 0x80 ;  /* 0x0000008003037836 */ /* 0x000fc80000000000 */
[----:B-1----:R-:W-:-:S05]  /*0870*/  IMAD.WIDE.U32 R4, R11, 0x4, R4 ;  /* 0x000000040b047825 */ /* 0x002fca00078e0004 */
[----:B------:R1:W-:Y:S02]  /*0880*/  STG.E desc[UR4][R4.64], R6 ;  /* 0x0000000604007986 */ /* 0x0003e4000c101904 */
.L_x_12459:
        /* <DEDUP_REMOVED lines=8> */
.L_x_12460:
[----:B------:R-:W-:Y:S05]  /*0910*/  BSYNC.RELIABLE B1 ;  /* 0x0000000000017941 */ /* 0x000fea0003800100 */
.L_x_12456:
[----:B------:R-:W-:-:S13]  /*0920*/  ISETP.GE.U32.AND P0, PT, R3, R2, PT ;  /* 0x000000020300720c */ /* 0x000fda0003f06070 */
[----:B-12---:R-:W1:Y:S01]  /*0930*/  @!P0 LDC.64 R4, c[0x0][0x390] ;  /* 0x0000e400ff048b82 */ /* 0x006e620000000a00 */
[----:B------:R-:W-:Y:S01]  /*0940*/  @!P0 IMAD.IADD R7, R0, 0x1, R3 ;  /* 0x0000000100078824 */ /* 0x000fe200078e0203 */
[----:B------:R-:W-:-:S03]  /*0950*/  @!P0 IADD3 R3, PT, PT, R3, 0x80, RZ ;  /* 0x0000008003038810 */ /* 0x000fc60007ffe0ff */
[----:B-1----:R-:W-:-:S05]  /*0960*/  @!P0 IMAD.WIDE.U32 R4, R7, 0x4, R4 ;  /* 0x0000000407048825 */ /* 0x002fca00078e0004 */
[----:B------:R2:W-:Y:S02]  /*0970*/  @!P0 STG.E desc[UR4][R4.64], R8 ;  /* 0x0000000804008986 */ /* 0x0005e4000c101904 */
.L_x_12461:
[----:B------:R-:W-:Y:S05]  /*0980*/  BSYNC.RECONVERGENT B0 ;  /* 0x0000000000007941 */ /* 0x000fea0003800200 */
.L_x_12455:
        /* <DEDUP_REMOVED lines=8> */
.L_x_12454:
[----:B------:R-:W0:Y:S01]  /*0a10*/  S2R R15, SR_TID.X ;  /* 0x00000000000f7919 */ /* 0x000e220000002100 */
[----:B------:R-:W1:Y:S01]  /*0a20*/  LDC.64 R2, c[0x0][0x398] ;  /* 0x0000e600ff027b82 */ /* 0x000e620000000a00 */
[----:B------:R-:W2:Y:S01]  /*0a30*/  LDCU UR6, c[0x0][0x388] ;  /* 0x00007100ff0677ac */ /* 0x000ea20008000800 */
[----:B-1----:R-:W-:-:S04]  /*0a40*/  IMAD.WIDE.U32 R2, R0, 0x4, R2 ;  /* 0x0000000400027825 */ /* 0x002fc800078e0002 */
[----:B0-----:R-:W-:Y:S02]  /*0a50*/  IMAD.WIDE.U32 R12, R15, 0x10, R2 ;  /* 0x000000100f0c7825 */ /* 0x001fe400078e0002 */
[----:B------:R-:W0:Y:S03]  /*0a60*/  LDC.64 R2, c[0x0][0x390] ;  /* 0x0000e400ff027b82 */ /* 0x000e260000000a00 */
[----:B------:R-:W3:Y:S04]  /*0a70*/  LDG.E.128 R4, desc[UR4][R12.64] ;  /* 0x000000040c047981 */ /* 0x000ee8000c1e1d00 */
[----:B------:R-:W4:Y:S01]  /*0a80*/  LDG.E.128 R8, desc[UR4][R12.64+0x800] ;  /* 0x000800040c087981 */ /* 0x000f22000c1e1d00 */
[----:B0-----:R-:W-:-:S04]  /*0a90*/  IMAD.WIDE.U32 R2, R0, 0x4, R2 ;  /* 0x0000000400027825 */ /* 0x001fc800078e0002 */
[----:B------:R-:W-:Y:S01]  /*0aa0*/  IMAD.WIDE.U32 R2, R15, 0x10, R2 ;  /* 0x000000100f027825 */ /* 0x000fe200078e0002 */
[----:B---3--:R-:W2:Y:S08]  /*0ab0*/  MUFU.RCP R4, R4 ;  /* 0x0000000400047308 */ /* 0x008eb00000001000 */
[----:B------:R-:W0:Y:S08]  /*0ac0*/  MUFU.RCP R5, R5 ;  /* 0x0000000500057308 */ /* 0x000e300000001000 */
[----:B------:R-:W1:Y:S01]  /*0ad0*/  MUFU.RCP R6, R6 ;  /* 0x0000000600067308 */ /* 0x000e620000001000 */
[----:B--2---:R-:W-:-:S07]  /*0ae0*/  FMUL.FTZ R4, R4, UR6 ;  /* 0x0000000604047c20 */ /* 0x004fce0008410000 */
[----:B------:R-:W2:Y:S01]  /*0af0*/  MUFU.RCP R7, R7 ;  /* 0x0000000700077308 */ /* 0x000ea20000001000 */
[----:B0-----:R-:W-:-:S07]  /*0b00*/  FMUL.FTZ R5, R5, UR6 ;  /* 0x0000000605057c20 */ /* 0x001fce0008410000 */
[----:B----4-:R-:W0:Y:S01]  /*0b10*/  MUFU.RCP R8, R8 ;  /* 0x0000000800087308 */ /* 0x010e220000001000 */
[----:B-1----:R-:W-:-:S07]  /*0b20*/  FMUL.FTZ R6, R6, UR6 ;  /* 0x0000000606067c20 */ /* 0x002fce0008410000 */
[----:B------:R-:W1:Y:S01]  /*0b30*/  MUFU.RCP R9, R9 ;  /* 0x0000000900097308 */ /* 0x000e620000001000 */
[----:B--2---:R-:W-:-:S05]  /*0b40*/  FMUL.FTZ R7, R7, UR6 ;  /* 0x0000000607077c20 */ /* 0x004fca0008410000 */
[----:B------:R-:W-:Y:S02]  /*0b50*/  STG.E.128 desc[UR4][R2.64], R4 ;  /* 0x0000000402007986 */ /* 0x000fe4000c101d04 */
[----:B------:R-:W2:Y:S01]  /*0b60*/  MUFU.RCP R10, R10 ;  /* 0x0000000a000a7308 */ /* 0x000ea20000001000 */
[----:B0-----:R-:W-:-:S07]  /*0b70*/  FMUL.FTZ R12, R8, UR6 ;  /* 0x00000006080c7c20 */ /* 0x001fce0008410000 */
[----:B------:R-:W0:Y:S01]  /*0b80*/  MUFU.RCP R11, R11 ;  /* 0x0000000b000b7308 */ /* 0x000e220000001000 */
[----:B-1----:R-:W-:Y:S01]  /*0b90*/  FMUL.FTZ R13, R9, UR6 ;  /* 0x00000006090d7c20 */ /* 0x002fe20008410000 */
[----:B--2---:R-:W-:Y:S01]  /*0ba0*/  FMUL.FTZ R14, R10, UR6 ;  /* 0x000000060a0e7c20 */ /* 0x004fe20008410000 */
[----:B0-----:R-:W-:-:S05]  /*0bb0*/  FMUL.FTZ R15, R11, UR6 ;  /* 0x000000060b0f7c20 */ /* 0x001fca0008410000 */
[----:B------:R-:W-:Y:S01]  /*0bc0*/  STG.E.128 desc[UR4][R2.64+0x800], R12 ;  /* 0x0008000c02007986 */ /* 0x000fe2000c101d04 */
[----:B------:R-:W-:Y:S05]  /*0bd0*/  EXIT ;  /* 0x000000000000794d */ /* 0x000fea0003800000 */
.L_x_12462:
        /* <DEDUP_REMOVED lines=10> */
.L_x_18347:


//--------------------- .text._ZN2at6native29vectorized_elementwise_kernelILi8ENS0_13AUnaryFunctorIfffNS0_15binary_internal10DivFunctorIfEEEESt5arrayIPcLm2EEEEviT0_T1_ --------------------------
	.section	.text._ZN2at6native29vectorized_elementwise_kernelILi8ENS0_13AUnaryFunctorIfffNS0_15binary_internal10DivFunctorIfEEEESt5arrayIPcLm2EEEEviT0_T1_,"ax",@progbits
	.align	128
        .global         _ZN2at6native29vectorized_elementwise_kernelILi8ENS0_13AUnaryFunctorIfffNS0_15binary_internal10DivFunctorIfEEEESt5arrayIPcLm2EEEEviT0_T1_
        .type           _ZN2at6native29vectorized_elementwise_kernelILi8ENS0_13AUnaryFunctorIfffNS0_15binary_internal10DivFunctorIfEEEESt5arrayIPcLm2EEEEviT0_T1_,@function
        .size           _ZN2at6native29vectorized_elementwise_kernelILi8ENS0_13AUnaryFunctorIfffNS0_15binary_internal10DivFunctorIfEEEESt5arrayIPcLm2EEEEviT0_T1_,(.L_x_18348 - _ZN2at6native29vectorized_elementwise_kernelILi8ENS0_13AUnaryFunctorIfffNS0_15binary_internal10DivFunctorIfEEEESt5arrayIPcLm2EEEEviT0_T1_)
        .other          _ZN2at6native29vectorized_elementwise_kernelILi8ENS0_13AUnaryFunctorIfffNS0_15binary_internal10DivFunctorIfEEEESt5arrayIPcLm2EEEEviT0_T1_,@"STO_CUDA_ENTRY STV_DEFAULT"
_ZN2at6native29vectorized_elementwise_kernelILi8ENS0_13AUnaryFunctorIfffNS0_15binary_internal10DivFunctorIfEEEESt5arrayIPcLm2EEEEviT0_T1_:
.text._ZN2at6native29vectorized_elementwise_kernelILi8ENS0_13AUnaryFunctorIfffNS0_15binary_internal10DivFunctorIfEEEESt5arrayIPcLm2EEEEviT0_T1_:
[----:B------:R-:W-:Y:S01]  /*0000*/  LDC R1, c[0x0][0x37c] ;  /* 0x0000df00ff017b82 */ /* 0x000fe20000000800 */
[----:B------:R-:W-:Y:S05]  /*0010*/  EXIT ;  /* 0x000000000000794d */ /* 0x000fea0003800000 */
.L_x_12463:
        /* <DEDUP_REMOVED lines=14> */
.L_x_18348:


//--------------------- .text._ZN2at6native18elementwise_kernelILi128ELi4EZNS0_15gpu_kernel_implINS0_13BinaryFunctorIdddNS0_15binary_internal10DivFunctorIdEEEEEEvRNS_18TensorIteratorBaseERKT_EUliE_EEviT1_ --------------------------
	.section	.text._ZN2at6native18elementwise_kernelILi128ELi4EZNS0_15gpu_kernel_implINS0_13BinaryFunctorIdddNS0_15binary_internal10DivFunctorIdEEEEEEvRNS_18TensorIteratorBaseERKT_EUliE_EEviT1_,"ax",@progbits
	.align	128
        .global         _ZN2at6native18elementwise_kernelILi128ELi4EZNS0_15gpu_kernel_implINS0_13BinaryFunctorIdddNS0_15binary_internal10DivFunctorIdEEEEEEvRNS_18TensorIteratorBaseERKT_EUliE_EEviT1_
        .type           _ZN2at6native18elementwise_kernelILi128ELi4EZNS0_15gpu_kernel_implINS0_13BinaryFunctorIdddNS0_15binary_internal10DivFunctorIdEEEEEEvRNS_18TensorIteratorBaseERKT_EUliE_EEviT1_,@function
        .size           _ZN2at6native18elementwise_kernelILi128ELi4EZNS0_15gpu_kernel_implINS0_13BinaryFunctorIdddNS0_15binary_internal10DivFunctorIdEEEEEEvRNS_18TensorIteratorBaseERKT_EUliE_EEviT1_,(.L_x_18226 - _ZN2at6native18elementwise_kernelILi128ELi4EZNS0_15gpu_kernel_implINS0_13BinaryFunctorIdddNS0_15binary_internal10DivFunctorIdEEEEEEvRNS_18TensorIteratorBaseERKT_EUliE_EEviT1_)
        .other          _ZN2at6native18elementwise_kernelILi128ELi4EZNS0_15gpu_kernel_implINS0_13BinaryFunctorIdddNS0_15binary_internal10DivFunctorIdEEEEEEvRNS_18TensorIteratorBaseERKT_EUliE_EEviT1_,@"STO_CUDA_ENTRY STV_DEFAULT"
_ZN2at6native18elementwise_kernelILi128ELi4EZNS0_15gpu_kernel_implINS0_13BinaryFunctorIdddNS0_15binary_internal10DivFunctorIdEEEEEEvRNS_18TensorIteratorBaseERKT_EUliE_EEviT1_:
.text._ZN2at6native18elementwise_kernelILi128ELi4EZNS0_15gpu_kernel_implINS0_13BinaryFunctorIdddNS0_15binary_internal10DivFunctorIdEEEEEEvRNS_18TensorIteratorBaseERKT_EUliE_EEviT1_:
        /* <DEDUP_REMOVED lines=371> */
.L_x_12466:
        /* <DEDUP_REMOVED lines=16> */
[----:B--2---:R4:W0:Y:S02]  /*1830*/  I2F.F64.S16 R16, R2 ;  /* 0x0000000200107312 */ /* 0x0048240000101c00 */
[----:B0---4-:R-:W-:Y:S05]  /*1840*/  BRA `(.L_x_12473) ;  /* 0x0000000c006c7947 */ /* 0x011fea0003800000 */
.L_x_12471:
[----:B------:R-:W2:Y:S02]  /*1850*/  LDG.E.U8 R2, desc[UR36][R2.64] ;  /* 0x0000002402027981 */ /* 0x000ea4000c1e1100 */
[----:B--2---:R4:W0:Y:S02]  /*1860*/  I2F.F64.U16 R16, R2 ;  /* 0x0000000200107312 */ /* 0x0048240000101800 */
[----:B0---4-:R-:W-:Y:S05]  /*1870*/  BRA `(.L_x_12473) ;  /* 0x0000000c00607947 */ /* 0x011fea0003800000 */
.L_x_12470:
[----:B------:R-:W-:-:S09]  /*1880*/  UISETP.NE.AND UP0, UPT, UR4, 0x2, UPT ;  /* 0x000000020400788c */ /* 0x000fd2000bf05270 */
[----:B------:R-:W-:Y:S05]  /*1890*/  BRA.U !UP0, `(.L_x_12474) ;  /* 0x0000000108287547 */ /* 0x000fea000b800000 */
[----:B------:R-:W-:-:S09]  /*18a0*/  UISETP.NE.AND UP0, UPT, UR4, 0x3, UPT ;  /* 0x000000030400788c */ /* 0x000fd2000bf05270 */
[----:B------:R-:W-:Y:S05]  /*18b0*/  BRA.U !UP0, `(.L_x_12475) ;  /* 0x0000000108147547 */ /* 0x000fea000b800000 */
[----:B------:R-:W-:-:S09]  /*18c0*/  UISETP.NE.AND UP0, UPT, UR4, 0x4, UPT ;  /* 0x000000040400788c */ /* 0x000fd2000bf05270 */
[----:B------:R-:W-:Y:S05]  /*18d0*/  BRA.U UP0, `(.L_x_12472) ;  /* 0x0000000900bc7547 */ /* 0x000fea000b800000 */
[----:B------:R-:W2:Y:S02]  /*18e0*/  LDG.E.64 R16, desc[UR36][R2.64] ;  /* 0x0000002402107981 */ /* 0x000ea4000c1e1b00 */
[----:B--2---:R-:W4:Y:S02]  /*18f0*/  I2F.F64.S64 R16, R16 ;  /* 0x0000001000107312 */ /* 0x004f240000301c00 */
[----:B----4-:R-:W-:Y:S05]  /*1900*/  BRA `(.L_x_12473) ;  /* 0x0000000c003c7947 */ /* 0x010fea0003800000 */
.L_x_12475:
[----:B------:R-:W2:Y:S02]  /*1910*/  LDG.E R2, desc[UR36][R2.64] ;  /* 0x0000002402027981 */ /* 0x000ea4000c1e1900 */
[----:B--2---:R4:W0:Y:S02]  /*1920*/  I2F.F64 R16, R2 ;  /* 0x0000000200107312 */ /* 0x0048240000201c00 */
[----:B0---4-:R-:W-:Y:S05]  /*1930*/  BRA `(.L_x_12473) ;  /* 0x0000000c00307947 */ /* 0x011fea0003800000 */
.L_x_12474:
[----:B------:R-:W2:Y:S02]  /*1940*/  LDG.E.U16 R2, desc[UR36][R2.64] ;  /* 0x0000002402027981 */ /* 0x000ea4000c1e1500 */
[----:B--2---:R4:W0:Y:S02]  /*1950*/  I2F.F64.S16 R16, R2 ;  /* 0x0000000200107312 */ /* 0x0048240000101c00 */
[----:B0---4-:R-:W-:Y:S05]  /*1960*/  BRA `(.L_x_12473) ;  /* 0x0000000c00247947 */ /* 0x011fea0003800000 */
.L_x_12469:
        /* <DEDUP_REMOVED lines=8> */
[----:B------:R-:W3:Y:S02]  /*19f0*/  F2F.F64.F32 R16, R16 ;  /* 0x0000001000107310 */ /* 0x000ee40000201800 */
[----:B---3--:R-:W-:Y:S05]  /*1a00*/  BRA `(.L_x_12473) ;  /* 0x0000000800fc7947 */ /* 0x008fea0003800000 */
.L_x_12477:
[----:B------:R-:W2:Y:S02]  /*1a10*/  LDG.E.U16 R0, desc[UR36][R2.64] ;  /* 0x0000002402007981 */ /* 0x000ea4000c1e1500 */
[----:B--2---:R-:W-:-:S05]  /*1a20*/  HADD2.F32 R0, -RZ, R0.H0_H0 ;  /* 0x20000000ff007230 */ /* 0x004fca0000004100 */
[----:B------:R-:W-:-:S04]  /*1a30*/  FMUL.FTZ R0, R0, 1 ;  /* 0x3f80000000007820 */ /* 0x000fc80000410000 */
[----:B------:R3:W4:Y:S02]  /*1a40*/  F2F.F64.F32 R16, R0 ;  /* 0x0000000000107310 */ /* 0x0007240000201800 */
[----:B---34-:R-:W-:Y:S05]  /*1a50*/  BRA `(.L_x_12473) ;  /* 0x0000000800e87947 */ /* 0x018fea0003800000 */
.L_x_12476:
[----:B------:R-:W-:-:S09]  /*1a60*/  UISETP.NE.AND UP0, UPT, UR4, 0x7, UPT ;  /* 0x000000070400788c */ /* 0x000fd2000bf05270 */
[----:B------:R-:W-:Y:S05]  /*1a70*/  BRA.U !UP0, `(.L_x_12478) ;  /* 0x0000000108347547 */ /* 0x000fea000b800000 */
[----:B------:R-:W-:-:S09]  /*1a80*/  UISETP.NE.AND UP0, UPT, UR4, 0x8, UPT ;  /* 0x000000080400788c */ /* 0x000fd2000bf05270 */
[----:B------:R-:W-:Y:S05]  /*1a90*/  BRA.U !UP0, `(.L_x_12479) ;  /* 0x0000000108187547 */ /* 0x000fea000b800000 */
[----:B------:R-:W-:-:S09]  /*1aa0*/  UISETP.NE.AND UP0, UPT, UR4, 0x9, UPT ;  /* 0x000000090400788c */ /* 0x000fd2000bf05270 */
[----:B------:R-:W-:Y:S05]  /*1ab0*/  BRA.U UP0, `(.L_x_12472) ;  /* 0x0000000900447547 */ /* 0x000fea000b800000 */
[----:B------:R-:W2:Y:S02]  /*1ac0*/  LDG.E R2, desc[UR36][R2.64] ;  /* 0x0000002402027981 */ /* 0x000ea4000c1e1900 */
[----:B--2---:R-:W-:-:S06]  /*1ad0*/  FMUL.FTZ R16, R2, 1 ;  /* 0x3f80000002107820 */ /* 0x004fcc0000410000 */
[----:B------:R-:W4:Y:S02]  /*1ae0*/  F2F.F64.F32 R16, R16 ;  /* 0x0000001000107310 */ /* 0x000f240000201800 */
[----:B----4-:R-:W-:Y:S05]  /*1af0*/  BRA `(.L_x_12473) ;  /* 0x0000000800c07947 */ /* 0x010fea0003800000 */
.L_x_12479:
[----:B------:R-:W2:Y:S02]  /*1b00*/  LDG.E.U16 R2, desc[UR36][R2.64] ;  /* 0x0000002402027981 */ /* 0x000ea4000c1e1500 */
[----:B--2---:R-:W-:-:S05]  /*1b10*/  HADD2.F32 R0, -RZ, R2.H0_H0 ;  /* 0x20000002ff007230 */ /* 0x004fca0000004100 */
[----:B------:R-:W-:-:S04]  /*1b20*/  FMUL.FTZ R0, R0, 1 ;  /* 0x3f80000000007820 */ /* 0x000fc80000410000 */
[----:B------:R4:W0:Y:S02]  /*1b30*/  F2F.F64.F32 R16, R0 ;  /* 0x0000000000107310 */ /* 0x0008240000201800 */
[----:B0---4-:R-:W-:Y:S05]  /*1b40*/  BRA `(.L_x_12473) ;  /* 0x0000000800ac7947 */ /* 0x011fea0003800000 */
.L_x_12478:
[----:B------:R3:W5:Y:S01]  /*1b50*/  LDG.E.64 R16, desc[UR36][R2.64] ;  /* 0x0000002402107981 */ /* 0x000762000c1e1b00 */
[----:B------:R-:W-:Y:S05]  /*1b60*/  BRA `(.L_x_12473) ;  /* 0x0000000800a47947 */ /* 0x000fea0003800000 */
.L_x_12468:
        /* <DEDUP_REMOVED lines=13> */
.L_x_12482:
[----:B------:R2:W5:Y:S01]  /*1c40*/  LDG.E.64 R16, desc[UR36][R2.64] ;  /* 0x0000002402107981 */ /* 0x000562000c1e1b00 */
[----:B------:R-:W-:Y:S05]  /*1c50*/  BRA `(.L_x_12473) ;  /* 0x0000000800687947 */ /* 0x000fea0003800000 */
.L_x_12481:
        /* <DEDUP_REMOVED lines=27> */
.L_x_12484:
        /* <DEDUP_REMOVED lines=14> */
.L_x_12483:
[----:B------:R-:W2:Y:S02]  /*1ef0*/  LDG.E.U16 R0, desc[UR36][R2.64] ;  /* 0x0000002402007981 */ /* 0x000ea4000c1e1500 */
[----:B--2---:R-:W-:-:S04]  /*1f00*/  IMAD.U32 R0, R0, 0x10000, RZ ;  /* 0x0001000000007824 */ /* 0x004fc800078e00ff */
[----:B------:R-:W-:-:S04]  /*1f10*/  FMUL.FTZ R0, R0, 1 ;  /* 0x3f80000000007820 */ /* 0x000fc80000410000 */
[----:B------:R2:W3:Y:S02]  /*1f20*/  F2F.F64.F32 R16, R0 ;  /* 0x0000000000107310 */ /* 0x0004e40000201800 */
[----:B--23--:R-:W-:Y:S05]  /*1f30*/  BRA `(.L_x_12473) ;  /* 0x0000000400b07947 */ /* 0x00cfea0003800000 */
.L_x_12480:
        /* <DEDUP_REMOVED lines=9> */
[----:B--2---:R2:W3:Y:S02]  /*1fd0*/  I2F.F64.U16 R16, R2 ;  /* 0x0000000200107312 */ /* 0x0044e40000101800 */
[----:B--23--:R-:W-:Y:S05]  /*1fe0*/  BRA `(.L_x_12473) ;  /* 0x0000000400847947 */ /* 0x00cfea0003800000 */
.L_x_12487:
[----:B------:R-:W2:Y:S01]  /*1ff0*/  LDG.E.U8 R3, desc[UR36][R2.64] ;  /* 0x0000002402037981 */ /* 0x000ea2000c1e1100 */
        /* <DEDUP_REMOVED lines=20> */
.L_x_12489:
[----:B------:R-:W-:Y:S05]  /*2140*/  BSYNC.RECONVERGENT B0 ;  /* 0x0000000000007941 */ /* 0x000fea0003800200 */
.L_x_12488:
[----:B------:R-:W-:Y:S01]  /*2150*/  IMAD.SHL.U32 R0, R0, 0x100000, RZ ;  /* 0x0010000000007824 */ /* 0x000fe200078e00ff */
[----:B------:R-:W-:-:S04]  /*2160*/  LEA R2, R2, 0x3b800000, 0x17 ;  /* 0x3b80000002027811 */ /* 0x000fc800078eb8ff */
[----:B------:R-:W-:-:S05]  /*2170*/  LOP3.LUT R0, R2, R0, R7, 0xfe, !PT ;  /* 0x0000000002007212 */ /* 0x000fca00078efe07 */
[----:B------:R-:W-:-:S04]  /*2180*/  FMUL.FTZ R0, R0, 1 ;  /* 0x3f80000000007820 */ /* 0x000fc80000410000 */
[----:B------:R2:W3:Y:S02]  /*2190*/  F2F.F64.F32 R16, R0 ;  /* 0x0000000000107310 */ /* 0x0004e40000201800 */
[----:B--23--:R-:W-:Y:S05]  /*21a0*/  BRA `(.L_x_12473) ;  /* 0x0000000400147947 */ /* 0x00cfea0003800000 */
.L_x_12486:
[----:B------:R-:W2:Y:S01]  /*21b0*/  LDG.E.U8 R3, desc[UR36][R2.64] ;  /* 0x0000002402037981 */ /* 0x000ea2000c1e1100 */
        /* <DEDUP_REMOVED lines=20> */
.L_x_12491:
[----:B------:R-:W-:Y:S05]  /*2300*/  BSYNC.RECONVERGENT B0 ;  /* 0x0000000000007941 */ /* 0x000fea0003800200 */
.L_x_12490:
[----:B------:R-:W-:Y:S02]  /*2310*/  SHF.L.U32 R0, R0, 0x15, RZ ;  /* 0x0000001500007819 */ /* 0x000fe400000006ff */
[----:B------:R-:W-:-:S04]  /*2320*/  LEA R2, R2, 0x37800000, 0x17 ;  /* 0x3780000002027811 */ /* 0x000fc800078eb8ff */
[----:B------:R-:W-:-:S05]  /*2330*/  LOP3.LUT R0, R2, R0, R7, 0xfe, !PT ;  /* 0x0000000002007212 */ /* 0x000fca00078efe07 */
[----:B------:R-:W-:-:S04]  /*2340*/  FMUL.FTZ R0, R0, 1 ;  /* 0x3f80000000007820 */ /* 0x000fc80000410000 */
[----:B------:R2:W3:Y:S02]  /*2350*/  F2F.F64.F32 R16, R0 ;  /* 0x0000000000107310 */ /* 0x0004e40000201800 */
[----:B--23--:R-:W-:Y:S05]  /*2360*/  BRA `(.L_x_12473) ;  /* 0x0000000000a47947 */ /* 0x00cfea0003800000 */
.L_x_12485:
[----:B------:R-:W-:-:S09]  /*2370*/  UISETP.NE.AND UP0, UPT, UR4, 0x1c, UPT ;  /* 0x0000001c0400788c */ /* 0x000fd2000bf05270 */
[----:B------:R-:W-:Y:S05]  /*2380*/  BRA.U !UP0, `(.L_x_12492) ;  /* 0x0000000108947547 */ /* 0x000fea000b800000 */
[----:B------:R-:W-:-:S09]  /*2390*/  UISETP.NE.AND UP0, UPT, UR4, 0x1d, UPT ;  /* 0x0000001d0400788c */ /* 0x000fd2000bf05270 */
[----:B------:R-:W-:Y:S05]  /*23a0*/  BRA.U !UP0, `(.L_x_12493) ;  /* 0x0000000108807547 */ /* 0x000fea000b800000 */
[----:B------:R-:W-:-:S09]  /*23b0*/  UISETP.NE.AND UP0, UPT, UR4, 0x2c, UPT ;  /* 0x0000002c0400788c */ /* 0x000fd2000bf05270 */
[----:B------:R-:W-:Y:S05]  /*23c0*/  BRA.U !UP0, `(.L_x_12494) ;  /* 0x0000000108487547 */ /* 0x000fea000b800000 */
.L_x_12472:
        /* <DEDUP_REMOVED lines=16> */
.L_x_12495:
[----:B------:R-:W-:Y:S01]  /*24d0*/  CS2R R16, SRZ ;  /* 0x0000000000107805 */ /* 0x000fe2000001ff00 */
[----:B------:R-:W-:Y:S06]  /*24e0*/  BRA `(.L_x_12473) ;  /* 0x0000000000447947 */ /* 0x000fec0003800000 */
.L_x_12494:
[----:B------:R-:W2:Y:S01]  /*24f0*/  LDG.E.U8 R0, desc[UR36][R2.64] ;  /* 0x0000002402007981 */ /* 0x000ea2000c1e1100 */
        /* <DEDUP_REMOVED lines=9> */
[----:B------:R2:W3:Y:S02]  /*2590*/  @P0 F2F.F64.F32 R16, R0 ;  /* 0x0000000000100310 */ /* 0x0004e40000201800 */
[----:B--23--:R-:W-:Y:S05]  /*25a0*/  BRA `(.L_x_12473) ;  /* 0x0000000000147947 */ /* 0x00cfea0003800000 */
.L_x_12493:
[----:B------:R-:W2:Y:S02]  /*25b0*/  LDG.E.64 R16, desc[UR36][R2.64] ;  /* 0x0000002402107981 */ /* 0x000ea4000c1e1b00 */
[----:B--2---:R-:W2:Y:S02]  /*25c0*/  I2F.F64.U64 R16, R16 ;  /* 0x0000001000107312 */ /* 0x004ea40000301800 */
[----:B--2---:R-:W-:Y:S05]  /*25d0*/  BRA `(.L_x_12473) ;  /* 0x0000000000087947 */ /* 0x004fea0003800000 */
.L_x_12492:
[----:B------:R-:W2:Y:S02]  /*25e0*/  LDG.E R2, desc[UR36][R2.64] ;  /* 0x0000002402027981 */ /* 0x000ea4000c1e1900 */
[----:B--2---:R0:W1:Y:S02]  /*25f0*/  I2F.F64.U32 R16, R2 ;  /* 0x0000000200107312 */ /* 0x0040640000201800 */
.L_x_12473:
[----:B------:R-:W-:Y:S05]  /*2600*/  BSYNC.RECONVERGENT B7 ;  /* 0x0000000000077941 */ /* 0x000fea0003800200 */
.L_x_12467:
[----:B------:R-:W4:Y:S01]  /*2610*/  LDCU.64 UR6, c[0x0][0x5f8] ;  /* 0x0000bf00ff0677ac */ /* 0x000f220008000a00 */
[----:B------:R-:W-:Y:S01]  /*2620*/  BSSY.RECONVERGENT B7, `(.L_x_12496) ;  /* 0x00000ec000077945 */ /* 0x000fe20003800200 */
[----:B------:R-:W-:-:S04]  /*2630*/  UPRMT UR4, UR42, 0x9910, URZ ;  /* 0x000099102a047896 */ /* 0x000fc800080000ff */
[----:B------:R-:W-:Y:S01]  /*2640*/  UISETP.GT.AND UP0, UPT, UR4, 0x9, UPT ;  /* 0x000000090400788c */ /* 0x000fe2000bf04270 */
[----:B----4-:R-:W-:-:S04]  /*2650*/  IADD3 R4, P0, PT, R18, UR6, RZ ;  /* 0x0000000612047c10 */ /* 0x010fc8000ff1e0ff */
        /* <DEDUP_REMOVED lines=10> */
[----:B0-23--:R-:W2:Y:S02]  /*2700*/  LDG.E.S8 R2, desc[UR36][R4.64] ;  /* 0x0000002404027981 */ /* 0x00dea4000c1e1300 */
[----:B--2---:R-:W4:Y:S02]  /*2710*/  I2F.F64.S16 R2, R2 ;  /* 0x0000000200027312 */ /* 0x004f240000101c00 */
[----:B----4-:R-:W-:Y:S05]  /*2720*/  BRA `(.L_x_12502) ;  /* 0x0000000c006c7947 */ /* 0x010fea0003800000 */
.L_x_12500:
[----:B0-23--:R-:W2:Y:S02]  /*2730*/  LDG.E.U8 R2, desc[UR36][R4.64] ;  /* 0x0000002404027981 */ /* 0x00dea4000c1e1100 */
[----:B--2---:R-:W4:Y:S02]  /*2740*/  I2F.F64.U16 R2, R2 ;  /* 0x0000000200027312 */ /* 0x004f240000101800 */
[----:B----4-:R-:W-:Y:S05]  /*2750*/  BRA `(.L_x_12502) ;  /* 0x0000000c00607947 */ /* 0x010fea0003800000 */
.L_x_12499:
[----:B------:R-:W-:-:S09]  /*2760*/  UISETP.NE.AND UP0, UPT, UR4, 0x2, UPT ;  /* 0x000000020400788c */ /* 0x000fd2000bf05270 */
[----:B------:R-:W-:Y:S05]  /*2770*/  BRA.U !UP0, `(.L_x_12503) ;  /* 0x0000000108287547 */ /* 0x000fea000b800000 */
[----:B------:R-:W-:-:S09]  /*2780*/  UISETP.NE.AND UP0, UPT, UR4, 0x3, UPT ;  /* 0x000000030400788c */ /* 0x000fd2000bf05270 */
[----:B------:R-:W-:Y:S05]  /*2790*/  BRA.U !UP0, `(.L_x_12504) ;  /* 0x0000000108147547 */ /* 0x000fea000b800000 */
[----:B------:R-:W-:-:S09]  /*27a0*/  UISETP.NE.AND UP0, UPT, UR4, 0x4, UPT ;  /* 0x000000040400788c */ /* 0x000fd2000bf05270 */
[----:B------:R-:W-:Y:S05]  /*27b0*/  BRA.U UP0, `(.L_x_12501) ;  /* 0x0000000900bc7547 */ /* 0x000fea000b800000 */
[----:B0-23--:R-:W2:Y:S02]  /*27c0*/  LDG.E.64 R2, desc[UR36][R4.64] ;  /* 0x0000002404027981 */ /* 0x00dea4000c1e1b00 */
[----:B--2---:R-:W4:Y:S02]  /*27d0*/  I2F.F64.S64 R2, R2 ;  /* 0x0000000200027312 */ /* 0x004f240000301c00 */
[----:B----4-:R-:W-:Y:S05]  /*27e0*/  BRA `(.L_x_12502) ;  /* 0x0000000c003c7947 */ /* 0x010fea0003800000 */
.L_x_12504:
[----:B0-23--:R-:W2:Y:S02]  /*27f0*/  LDG.E R2, desc[UR36][R4.64] ;  /* 0x0000002404027981 */ /* 0x00dea4000c1e1900 */
[----:B--2---:R-:W4:Y:S02]  /*2800*/  I2F.F64 R2, R2 ;  /* 0x0000000200027312 */ /* 0x004f240000201c00 */
[----:B----4-:R-:W-:Y:S05]  /*2810*/  BRA `(.L_x_12502) ;  /* 0x0000000c00307947 */ /* 0x010fea0003800000 */
.L_x_12503:
[----:B0-23--:R-:W2:Y:S02]  /*2820*/  LDG.E.U16 R2, desc[UR36][R4.64] ;  /* 0x0000002404027981 */ /* 0x00dea4000c1e1500 */
[----:B--2---:R-:W4:Y:S02]  /*2830*/  I2F.F64.S16 R2, R2 ;  /* 0x0000000200027312 */ /* 0x004f240000101c00 */
[----:B----4-:R-:W-:Y:S05]  /*2840*/  BRA `(.L_x_12502) ;  /* 0x0000000c00247947 */ /* 0x010fea0003800000 */
.L_x_12498:
[----:B------:R-:W-:-:S09]  /*2850*/  UISETP.GT.AND UP0, UPT, UR4, 0x6, UPT ;  /* 0x000000060400788c */ /* 0x000fd2000bf04270 */
[----:B------:R-:W-:Y:S05]  /*2860*/  BRA.U UP0, `(.L_x_12505) ;  /* 0x0000000100347547 */ /* 0x000fea000b800000 */
[----:B------:R-:W-:-:S09]  /*2870*/  UISETP.NE.AND UP0, UPT, UR4, 0x5, UPT ;  /* 0x000000050400788c */ /* 0x000fd2000bf05270 */
[----:B------:R-:W-:Y:S05]  /*2880*/  BRA.U !UP0, `(.L_x_12506) ;  /* 0x0000000108187547 */ /* 0x000fea000b800000 */
[----:B------:R-:W-:-:S09]  /*2890*/  UISETP.NE.AND UP0, UPT, UR4, 0x6, UPT ;  /* 0x000000060400788c */ /* 0x000fd2000bf05270 */
[----:B------:R-:W-:Y:S05]  /*28a0*/  BRA.U UP0, `(.L_x_12501) ;  /* 0x0000000900807547 */ /* 0x000fea000b800000 */
[----:B0-23--:R-:W2:Y:S02]  /*28b0*/  LDG.E R2, desc[UR36][R4.64] ;  /* 0x0000002404027981 */ /* 0x00dea4000c1e1900 */
[----:B--2---:R-:W-:-:S06]  /*28c0*/  FMUL.FTZ R2, R2, 1 ;  /* 0x3f80000002027820 */ /* 0x004fcc0000410000 */
[----:B------:R-:W3:Y:S02]  /*28d0*/  F2F.F64.F32 R2, R2 ;  /* 0x0000000200027310 */ /* 0x000ee40000201800 */
[----:B---3--:R-:W-:Y:S05]  /*28e0*/  BRA `(.L_x_12502) ;  /* 0x0000000800fc7947 */ /* 0x008fea0003800000 */
.L_x_12506:
[----:B------:R-:W4:Y:S02]  /*28f0*/  LDG.E.U16 R0, desc[UR36][R4.64] ;  /* 0x0000002404007981 */ /* 0x000f24000c1e1500 */
[----:B----4-:R-:W-:-:S05]  /*2900*/  HADD2.F32 R0, -RZ, R0.H0_H0 ;  /* 0x20000000ff007230 */ /* 0x010fca0000004100 */
[----:B------:R-:W-:-:S04]  /*2910*/  FMUL.FTZ R0, R0, 1 ;  /* 0x3f80000000007820 */ /* 0x000fc80000410000 */
[----:B0-23--:R3:W4:Y:S02]  /*2920*/  F2F.F64.F32 R2, R0 ;  /* 0x0000000000027310 */ /* 0x00d7240000201800 */
[----:B---34-:R-:W-:Y:S05]  /*2930*/  BRA `(.L_x_12502) ;  /* 0x0000000800e87947 */ /* 0x018fea0003800000 */
.L_x_12505:
[----:B------:R-:W-:-:S09]  /*2940*/  UISETP.NE.AND UP0, UPT, UR4, 0x7, UPT ;  /* 0x000000070400788c */ /* 0x000fd2000bf05270 */
[----:B------:R-:W-:Y:S05]  /*2950*/  BRA.U !UP0, `(.L_x_12507) ;  /* 0x0000000108347547 */ /* 0x000fea000b800000 */
[----:B------:R-:W-:-:S09]  /*2960*/  UISETP.NE.AND UP0, UPT, UR4, 0x8, UPT ;  /* 0x000000080400788c */ /* 0x000fd2000bf05270 */
[----:B------:R-:W-:Y:S05]  /*2970*/  BRA.U !UP0, `(.L_x_12508) ;  /* 0x0000000108187547 */ /* 0x000fea000b800000 */
[----:B------:R-:W-:-:S09]  /*2980*/  UISETP.NE.AND UP0, UPT, UR4, 0x9, UPT ;  /* 0x000000090400788c */ /* 0x000fd2000bf05270 */
[----:B------:R-:W-:Y:S05]  /*2990*/  BRA.U UP0, `(.L_x_12501) ;  /* 0x0000000900447547 */ /* 0x000fea000b800000 */
[----:B------:R-:W0:Y:S02]  /*29a0*/  LDG.E R4, desc[UR36][R4.64] ;  /* 0x0000002404047981 */ /* 0x000e24000c1e1900 */
[----:B0-23--:R-:W-:-:S06]  /*29b0*/  FMUL.FTZ R2, R4, 1 ;  /* 0x3f80000004027820 */ /* 0x00dfcc0000410000 */
[----:B------:R-:W4:Y:S02]  /*29c0*/  F2F.F64.F32 R2, R2 ;  /* 0x0000000200027310 */ /* 0x000f240000201800 */
[----:B----4-:R-:W-:Y:S05]  /*29d0*/  BRA `(.L_x_12502) ;  /* 0x0000000800c07947 */ /* 0x010fea0003800000 */
.L_x_12508:
[----:B------:R-:W4:Y:S02]  /*29e0*/  LDG.E.U16 R4, desc[UR36][R4.64] ;  /* 0x0000002404047981 */ /* 0x000f24000c1e1500 */
[----:B----4-:R-:W-:-:S05]  /*29f0*/  HADD2.F32 R0, -RZ, R4.H0_H0 ;  /* 0x20000004ff007230 */ /* 0x010fca0000004100 */
[----:B------:R-:W-:-:S04]  /*2a00*/  FMUL.FTZ R0, R0, 1 ;  /* 0x3f80000000007820 */ /* 0x000fc80000410000 */
[----:B0-23--:R4:W0:Y:S02]  /*2a10*/  F2F.F64.F32 R2, R0 ;  /* 0x0000000000027310 */ /* 0x00d8240000201800 */
[----:B0---4-:R-:W-:Y:S05]  /*2a20*/  BRA `(.L_x_12502) ;  /* 0x0000000800ac7947 */ /* 0x011fea0003800000 */
.L_x_12507:
[----:B0-23--:R3:W5:Y:S01]  /*2a30*/  LDG.E.64 R2, desc[UR36][R4.64] ;  /* 0x0000002404027981 */ /* 0x00d762000c1e1b00 */
[----:B------:R-:W-:Y:S05]  /*2a40*/  BRA `(.L_x_12502) ;  /* 0x0000000800a47947 */ /* 0x000fea0003800000 */
.L_x_12497:
        /* <DEDUP_REMOVED lines=9> */
[----:B0-23--:R-:W-:Y:S01]  /*2ae0*/  IMAD.MOV.U32 R2, RZ, RZ, RZ ;  /* 0x000000ffff027224 */ /* 0x00dfe200078e00ff */
[----:B----4-:R-:W-:-:S04]  /*2af0*/  ISETP.NE.AND P0, PT, R4, RZ, PT ;  /* 0x000000ff0400720c */ /* 0x010fc80003f05270 */
[----:B------:R-:W-:Y:S01]  /*2b00*/  FSEL R3, RZ, 1.875, !P0 ;  /* 0x3ff00000ff037808 */ /* 0x000fe20004000000 */
[----:B------:R-:W-:Y:S08]  /*2b10*/  BRA `(.L_x_12502) ;  /* 0x0000000800707947 */ /* 0x000ff00003800000 */
.L_x_12511:
[----:B0-23--:R2:W5:Y:S01]  /*2b20*/  LDG.E.64 R2, desc[UR36][R4.64] ;  /* 0x0000002404027981 */ /* 0x00d562000c1e1b00 */
[----:B------:R-:W-:Y:S05]  /*2b30*/  BRA `(.L_x_12502) ;  /* 0x0000000800687947 */ /* 0x000fea0003800000 */
.L_x_12510:
[----:B------:R-:W-:-:S09]  /*2b40*/  UISETP.NE.AND UP0, UPT, UR4, 0xf, UPT ;  /* 0x0000000f0400788c */ /* 0x000fd2000bf05270 */
[----:B------:R-:W-:Y:S05]  /*2b50*/  BRA.U !UP0, `(.L_x_12512) ;  /* 0x00000001089c7547 */ /* 0x000fea000b800000 */
[----:B------:R-:W-:-:S09]  /*2b60*/  UISETP.NE.AND UP0, UPT, UR4, 0x17, UPT ;  /* 0x000000170400788c */ /* 0x000fd2000bf05270 */
[----:B------:R-:W-:Y:S05]  /*2b70*/  BRA.U !UP0, `(.L_x_12513) ;  /* 0x00000001085c7547 */ /* 0x000fea000b800000 */
[----:B------:R-:W-:-:S09]  /*2b80*/  UISETP.NE.AND UP0, UPT, UR4, 0x18, UPT ;  /* 0x000000180400788c */ /* 0x000fd2000bf05270 */
[----:B------:R-:W-:Y:S05]  /*2b90*/  BRA.U UP0, `(.L_x_12501) ;  /* 0x0000000500c47547 */ /* 0x000fea000b800000 */
[----:B------:R-:W4:Y:S01]  /*2ba0*/  LDG.E.U8 R0, desc[UR36][R4.64] ;  /* 0x0000002404007981 */ /* 0x000f22000c1e1100 */
[----:B------:R-:W-:Y:S01]  /*2bb0*/  MOV R6, 0x1f ;  /* 0x0000001f00067802 */ /* 0x000fe20000000f00 */
[----:B----4-:R-:W-:-:S05]  /*2bc0*/  IMAD.SHL.U32 R0, R0, 0x1000000, RZ ;  /* 0x0100000000007824 */ /* 0x010fca00078e00ff */
        /* <DEDUP_REMOVED lines=15> */
[----:B------:R-:W-:-:S06]  /*2cc0*/  FMUL.FTZ R3, R3, 1 ;  /* 0x3f80000003037820 */ /* 0x000fcc0000410000 */
[----:B------:R-:W2:Y:S02]  /*2cd0*/  F2F.F64.F32 R2, R3 ;  /* 0x0000000300027310 */ /* 0x000ea40000201800 */
[----:B--2---:R-:W-:Y:S05]  /*2ce0*/  BRA `(.L_x_12502) ;  /* 0x0000000400fc7947 */ /* 0x004fea0003800000 */
.L_x_12513:
[----:B--23--:R-:W0:Y:S02]  /*2cf0*/  LDG.E.U8 R3, desc[UR36][R4.64] ;  /* 0x0000002404037981 */ /* 0x00ce24000c1e1100 */
[C---:B0-----:R-:W-:Y:S01]  /*2d00*/  SHF.L.U32 R2, R3.reuse, 0x19, RZ ;  /* 0x0000001903027819 */ /* 0x041fe200000006ff */
        /* <DEDUP_REMOVED lines=12> */
.L_x_12512:
[----:B------:R-:W4:Y:S02]  /*2dd0*/  LDG.E.U16 R0, desc[UR36][R4.64] ;  /* 0x0000002404007981 */ /* 0x000f24000c1e1500 */
[----:B----4-:R-:W-:-:S04]  /*2de0*/  IMAD.U32 R0, R0, 0x10000, RZ ;  /* 0x0001000000007824 */ /* 0x010fc800078e00ff */
[----:B------:R-:W-:-:S04]  /*2df0*/  FMUL.FTZ R0, R0, 1 ;  /* 0x3f80000000007820 */ /* 0x000fc80000410000 */
[----:B0-23--:R2:W3:Y:S02]  /*2e00*/  F2F.F64.F32 R2, R0 ;  /* 0x0000000000027310 */ /* 0x00d4e40000201800 */
[----:B--23--:R-:W-:Y:S05]  /*2e10*/  BRA `(.L_x_12502) ;  /* 0x0000000400b07947 */ /* 0x00cfea0003800000 */
.L_x_12509:
        /* <DEDUP_REMOVED lines=8> */
[----:B0-23--:R-:W2:Y:S02]  /*2ea0*/  LDG.E.U16 R2, desc[UR36][R4.64] ;  /* 0x0000002404027981 */ /* 0x00dea4000c1e1500 */
[----:B--2---:R-:W2:Y:S02]  /*2eb0*/  I2F.F64.U16 R2, R2 ;  /* 0x0000000200027312 */ /* 0x004ea40000101800 */
[----:B--2---:R-:W-:Y:S05]  /*2ec0*/  BRA `(.L_x_12502) ;  /* 0x0000000400847947 */ /* 0x004fea0003800000 */
.L_x_12516:
[----:B------:R-:W4:Y:S01]  /*2ed0*/  LDG.E.U8 R4, desc[UR36][R4.64] ;  /* 0x0000002404047981 */ /* 0x000f22000c1e1100 */
[----:B0-23--:R-:W-:Y:S02]  /*2ee0*/  CS2R R2, SRZ ;  /* 0x0000000000027805 */ /* 0x00dfe4000001ff00 */
        /* <DEDUP_REMOVED lines=19> */
.L_x_12518:
[----:B------:R-:W-:Y:S05]  /*3020*/  BSYNC.RECONVERGENT B0 ;  /* 0x0000000000007941 */ /* 0x000fea0003800200 */
.L_x_12517:
[----:B------:R-:W-:Y:S01]  /*3030*/  IMAD.SHL.U32 R0, R0, 0x100000, RZ ;  /* 0x0010000000007824 */ /* 0x000fe200078e00ff */
[----:B------:R-:W-:-:S04]  /*3040*/  LEA R2, R2, 0x3b800000, 0x17 ;  /* 0x3b80000002027811 */ /* 0x000fc800078eb8ff */
[----:B------:R-:W-:-:S05]  /*3050*/  LOP3.LUT R0, R2, R0, R7, 0xfe, !PT ;  /* 0x0000000002007212 */ /* 0x000fca00078efe07 */
[----:B------:R-:W-:-:S04]  /*3060*/  FMUL.FTZ R0, R0, 1 ;  /* 0x3f80000000007820 */ /* 0x000fc80000410000 */
[----:B------:R2:W3:Y:S02]  /*3070*/  F2F.F64.F32 R2, R0 ;  /* 0x0000000000027310 */ /* 0x0004e40000201800 */
[----:B--23--:R-:W-:Y:S05]  /*3080*/  BRA `(.L_x_12502) ;  /* 0x0000000400147947 */ /* 0x00cfea0003800000 */
.L_x_12515:
[----:B------:R-:W4:Y:S01]  /*3090*/  LDG.E.U8 R4, desc[UR36][R4.64] ;  /* 0x0000002404047981 */ /* 0x000f22000c1e1100 */
[----:B0-23--:R-:W-:Y:S02]  /*30a0*/  CS2R R2, SRZ ;  /* 0x0000000000027805 */ /* 0x00dfe4000001ff00 */
        /* <DEDUP_REMOVED lines=19> */
.L_x_12520:
[----:B------:R-:W-:Y:S05]  /*31e0*/  BSYNC.RECONVERGENT B0 ;  /* 0x0000000000007941 */ /* 0x000fea0003800200 */
.L_x_12519:
[----:B------:R-:W-:Y:S02]  /*31f0*/  SHF.L.U32 R0, R0, 0x15, RZ ;  /* 0x0000001500007819 */ /* 0x000fe400000006ff */
[----:B------:R-:W-:-:S04]  /*3200*/  LEA R2, R2, 0x37800000, 0x17 ;  /* 0x3780000002027811 */ /* 0x000fc800078eb8ff */
[----:B------:R-:W-:-:S05]  /*3210*/  LOP3.LUT R0, R2, R0, R7, 0xfe, !PT ;  /* 0x0000000002007212 */ /* 0x000fca00078efe07 */
[----:B------:R-:W-:-:S04]  /*3220*/  FMUL.FTZ R0, R0, 1 ;  /* 0x3f80000000007820 */ /* 0x000fc80000410000 */
[----:B------:R2:W3:Y:S02]  /*3230*/  F2F.F64.F32 R2, R0 ;  /* 0x0000000000027310 */ /* 0x0004e40000201800 */
[----:B--23--:R-:W-:Y:S05]  /*3240*/  BRA `(.L_x_12502) ;  /* 0x0000000000a47947 */ /* 0x00cfea0003800000 */
.L_x_12514:
[----:B------:R-:W-:-:S09]  /*3250*/  UISETP.NE.AND UP0, UPT, UR4, 0x1c, UPT ;  /* 0x0000001c0400788c */ /* 0x000fd2000bf05270 */
[----:B------:R-:W-:Y:S05]  /*3260*/  BRA.U !UP0, `(.L_x_12521) ;  /* 0x0000000108947547 */ /* 0x000fea000b800000 */
[----:B------:R-:W-:-:S09]  /*3270*/  UISETP.NE.AND UP0, UPT, UR4, 0x1d, UPT ;  /* 0x0000001d0400788c */ /* 0x000fd2000bf05270 */
[----:B------:R-:W-:Y:S05]  /*3280*/  BRA.U !UP0, `(.L_x_12522) ;  /* 0x0000000108807547 */ /* 0x000fea000b800000 */
[----:B------:R-:W-:-:S09]  /*3290*/  UISETP.NE.AND UP0, UPT, UR4, 0x2c, UPT ;  /* 0x0000002c0400788c */ /* 0x000fd2000bf05270 */
[----:B------:R-:W-:Y:S05]  /*32a0*/  BRA.U !UP0, `(.L_x_12523) ;  /* 0x0000000108487547 */ /* 0x000fea000b800000 */
.L_x_12501:
[----:B0-23--:R-:W-:Y:S01]  /*32b0*/  MOV R2, 0x0 ;  /* 0x0000000000027802 */ /* 0x00dfe20000000f00 */
[----:B------:R-:W0:Y:S01]  /*32c0*/  LDCU.64 UR4, c[0x4][0x148] ;  /* 0x01002900ff0477ac */ /* 0x000e220008000a00 */
[----:B------:R-:W-:Y:S02]  /*32d0*/  HFMA2 R13, -RZ, RZ, 0, 0 ;  /* 0x00000000ff0d7431 */ /* 0x000fe400000001ff */
[----:B------:R-:W-:Y:S01]  /*32e0*/  IMAD.MOV.U32 R8, RZ, RZ, 0x4e ;  /* 0x0000004eff087424 */ /* 0x000fe200078e00ff */
[----:B------:R-:W2:Y:S01]  /*32f0*/  LDCU.64 UR6, c[0x4][0x150] ;  /* 0x01002a00ff0677ac */ /* 0x000ea20008000a00 */
[----:B------:R-:W3:Y:S01]  /*3300*/  LDC.64 R2, c[0x4][R2] ;  /* 0x0100000002027b82 */ /* 0x000ee20000000a00 */
[----:B------:R-:W-:Y:S01]  /*3310*/  IMAD.MOV.U32 R12, RZ, RZ, 0x1 ;  /* 0x00000001ff0c7424 */ /* 0x000fe200078e00ff */
[----:B------:R-:W4:Y:S01]  /*3320*/  LDCU.64 UR8, c[0x4][0x10] ;  /* 0x01000200ff0877ac */ /* 0x000f220008000a00 */
[----:B0-----:R-:W-:Y:S02]  /*3330*/  IMAD.U32 R4, RZ, RZ, UR4 ;  /* 0x00000004ff047e24 */ /* 0x001fe4000f8e00ff */
[----:B------:R-:W-:Y:S01]  /*3340*/  IMAD.U32 R5, RZ, RZ, UR5 ;  /* 0x00000005ff057e24 */ /* 0x000fe2000f8e00ff */
[----:B--2---:R-:W-:Y:S01]  /*3350*/  MOV R6, UR6 ;  /* 0x0000000600067c02 */ /* 0x004fe20008000f00 */
[----:B------:R-:W-:-:S02]  /*3360*/  IMAD.U32 R7, RZ, RZ, UR7 ;  /* 0x00000007ff077e24 */ /* 0x000fc4000f8e00ff */
[----:B----4-:R-:W-:Y:S01]  /*3370*/  IMAD.U32 R10, RZ, RZ, UR8 ;  /* 0x00000008ff0a7e24 */ /* 0x010fe2000f8e00ff */
[----:B------:R-:W-:-:S07]  /*3380*/  MOV R11, UR9 ;  /* 0x00000009000b7c02 */ /* 0x000fce0008000f00 */
[----:B------:R-:W-:-:S07]  /*3390*/  LEPC R20, `(.L_x_12524) ;  /* 0x000000001014794e */ /* 0x000fce0000000000 */
[----:B-1-3-5:R-:W-:Y:S05]  /*33a0*/  CALL.ABS.NOINC R2 ;  /* 0x0000000002007343 */ /* 0x02afea0003c00000 */
.L_x_12524:
[----:B------:R-:W-:Y:S01]  /*33b0*/  CS2R R2, SRZ ;  /* 0x0000000000027805 */ /* 0x000fe2000001ff00 */
[----:B------:R-:W-:Y:S06]  /*33c0*/  BRA `(.L_x_12502) ;  /* 0x0000000000447947 */ /* 0x000fec0003800000 */
.L_x_12523:
[----:B------:R-:W4:Y:S01]  /*33d0*/  LDG.E.U8 R0, desc[UR36][R4.64] ;  /* 0x0000002404007981 */ /* 0x000f22000c1e1100 */
[----:B0-23--:R-:W-:Y:S02]  /*33e0*/  IMAD.MOV.U32 R2, RZ, RZ, 0x0 ;  /* 0x00000000ff027424 */ /* 0x00dfe400078e00ff */
[----:B------:R-:W-:Y:S01]  /*33f0*/  IMAD.MOV.U32 R3, RZ, RZ, 0x38000000 ;  /* 0x38000000ff037424 */ /* 0x000fe200078e00ff */
[----:B----4-:R-:W-:-:S13]  /*3400*/  ISETP.NE.AND P0, PT, R0, RZ, PT ;  /* 0x000000ff0000720c */ /* 0x010fda0003f05270 */
[----:B------:R-:W-:Y:S05]  /*3410*/  @!P0 BRA `(.L_x_12502) ;  /* 0x0000000000308947 */ /* 0x000fea0003800000 */
[----:B------:R-:W-:-:S13]  /*3420*/  ISETP.NE.AND P0, PT, R0, 0xff, PT ;  /* 0x000000ff0000780c */ /* 0x000fda0003f05270 */
[----:B------:R-:W-:Y:S01]  /*3430*/  @P0 SHF.L.U32 R0, R0, 0x17, RZ ;  /* 0x0000001700000819 */ /* 0x000fe200000006ff */
[----:B------:R-:W-:Y:S02]  /*3440*/  @!P0 IMAD.MOV.U32 R2, RZ, RZ, 0x20000000 ;  /* 0x20000000ff028424 */ /* 0x000fe400078e00ff */
[----:B------:R-:W-:Y:S02]  /*3450*/  @!P0 IMAD.MOV.U32 R3, RZ, RZ, 0x7ff80000 ;  /* 0x7ff80000ff038424 */ /* 0x000fe400078e00ff */
[----:B------:R-:W-:-:S04]  /*3460*/  @P0 FMUL.FTZ R0, R0, 1 ;  /* 0x3f80000000000820 */ /* 0x000fc80000410000 */
[----:B------:R0:W2:Y:S02]  /*3470*/  @P0 F2F.F64.F32 R2, R0 ;  /* 0x0000000000020310 */ /* 0x0000a40000201800 */
[----:B0-2---:R-:W-:Y:S05]  /*3480*/  BRA `(.L_x_12502) ;  /* 0x0000000000147947 */ /* 0x005fea0003800000 */
.L_x_12522:
[----:B0-23--:R-:W2:Y:S02]  /*3490*/  LDG.E.64 R2, desc[UR36][R4.64] ;  /* 0x0000002404027981 */ /* 0x00dea4000c1e1b00 */
[----:B--2---:R-:W0:Y:S02]  /*34a0*/  I2F.F64.U64 R2, R2 ;  /* 0x0000000200027312 */ /* 0x004e240000301800 */
[----:B0-----:R-:W-:Y:S05]  /*34b0*/  BRA `(.L_x_12502) ;  /* 0x0000000000087947 */ /* 0x001fea0003800000 */
.L_x_12521:
[----:B0-23--:R-:W2:Y:S02]  /*34c0*/  LDG.E R2, desc[UR36][R4.64] ;  /* 0x0000002404027981 */ /* 0x00dea4000c1e1900 */
[----:B--2---:R-:W0:Y:S02]  /*34d0*/  I2F.F64.U32 R2, R2 ;  /* 0x0000000200027312 */ /* 0x004e240000201800 */
.L_x_12502:
[----:B------:R-:W-:Y:S05]  /*34e0*/  BSYNC.RECONVERGENT B7 ;  /* 0x0000000000077941 */ /* 0x000fea0003800200 */
.L_x_12496:
[----:B0-23-5:R-:W0:Y:S01]  /*34f0*/  MUFU.RCP64H R5, R3 ;  /* 0x0000000300057308 */ /* 0x02de220000001800 */
[----:B------:R-:W-:Y:S01]  /*3500*/  MOV R4, 0x1 ;  /* 0x0000000100047802 */ /* 0x000fe20000000f00 */
[----:B------:R-:W2:Y:S01]  /*3510*/  LDCU.64 UR4, c[0x0][0x5e8] ;  /* 0x0000bd00ff0477ac */ /* 0x000ea20008000a00 */
[----:B-1----:R-:W-:Y:S01]  /*3520*/  FSETP.GEU.AND P2, PT, |R17|, 6.5827683646048100446e-37, PT ;  /* 0x036000001100780b */ /* 0x002fe20003f4e200 */
[----:B------:R-:W-:Y:S03]  /*3530*/  BSSY.RECONVERGENT B0, `(.L_x_12525) ;  /* 0x000002e000007945 */ /* 0x000fe60003800200 */
[----:B0-----:R-:W0:Y:S01]  /*3540*/  DFMA R6, R4, -R2, 1 ;  /* 0x3ff000000406742b */ /* 0x001e220000000802 */
[----:B--2---:R-:W-:-:S05]  /*3550*/  IADD3 R24, P1, PT, R24, UR4, RZ ;  /* 0x0000000418187c10 */ /* 0x004fca000ff3e0ff */
[----:B------:R-:W-:-:S15]  /*3560*/  IMAD.X R25, RZ, RZ, UR5, P1 ;  /* 0x00000005ff197e24 */ /* 0x000fde00088e06ff */
[----:B------:R-:W-:-:S15]  /*3570*/  NOP ;  /* 0x0000000000007918 */ /* 0x000fde0000000000 */
        /* <DEDUP_REMOVED lines=40> */
[----:B------:R-:W-:Y:S05]  /*3800*/  CALL.REL.NOINC `($__internal_36_$__cuda_sm20_div_rn_f64_full) ;  /* 0x000000f000c07944 */ /* 0x000fea0003c00000 */
.L_x_12526:
[----:B------:R-:W-:Y:S05]  /*3810*/  BSYNC.RECONVERGENT B0 ;  /* 0x0000000000007941 */ /* 0x000fea0003800200 */
.L_x_12525:
        /* <DEDUP_REMOVED lines=14> */
.L_x_12530:
[----:B------:R-:W0:Y:S02]  /*3900*/  F2I.S64.F64.TRUNC R4, R4 ;  /* 0x0000000400047311 */ /* 0x000e24000030d900 */
[----:B0-----:R-:W-:-:S05]  /*3910*/  IMAD.MOV.U32 R3, RZ, RZ, R4 ;  /* 0x000000ffff037224 */ /* 0x001fca00078e0004 */
[----:B------:R3:W-:Y:S01]  /*3920*/  STG.E.U8 desc[UR36][R24.64], R3 ;  /* 0x0000000318007986 */ /* 0x0007e2000c101124 */
[----:B------:R-:W-:Y:S05]  /*3930*/  BRA `(.L_x_12532) ;  /* 0x0000001000847947 */ /* 0x000fea0003800000 */
.L_x_12529:
        /* <DEDUP_REMOVED lines=9> */
.L_x_12534:
[----:B------:R-:W0:Y:S02]  /*39d0*/  F2I.F64.TRUNC R5, R4 ;  /* 0x0000000400057311 */ /* 0x000e24000030d100 */
[----:B0-----:R1:W-:Y:S01]  /*39e0*/  STG.E desc[UR36][R24.64], R5 ;  /* 0x0000000518007986 */ /* 0x0013e2000c101924 */
[----:B------:R-:W-:Y:S05]  /*39f0*/  BRA `(.L_x_12532) ;  /* 0x0000001000547947 */ /* 0x000fea0003800000 */
.L_x_12533:
[----:B------:R-:W0:Y:S02]  /*3a00*/  F2I.F64.TRUNC R5, R4 ;  /* 0x0000000400057311 */ /* 0x000e24000030d100 */
[----:B0-----:R2:W-:Y:S01]  /*3a10*/  STG.E.U16 desc[UR36][R24.64], R5 ;  /* 0x0000000518007986 */ /* 0x0015e2000c101524 */
[----:B------:R-:W-:Y:S05]  /*3a20*/  BRA `(.L_x_12532) ;  /* 0x0000001000487947 */ /* 0x000fea0003800000 */
.L_x_12528:
        /* <DEDUP_REMOVED lines=17> */
.L_x_12536:
        /* <DEDUP_REMOVED lines=12> */
.L_x_12535:
        /* <DEDUP_REMOVED lines=14> */
[----:B------:R-:W-:Y:S01]  /*3ce0*/  MOV R3, RZ ;  /* 0x000000ff00037202 */ /* 0x000fe20000000f00 */
[----:B0-----:R-:W-:-:S05]  /*3cf0*/  @!P0 FMUL R2, R2, 1.175494350822287508e-38 ;  /* 0x0080000002028820 */ /* 0x001fca0000400000 */
[----:B------:R0:W-:Y:S01]  /*3d00*/  STG.E.64 desc[UR36][R24.64], R2 ;  /* 0x0000000218007986 */ /* 0x0001e2000c101b24 */
[----:B------:R-:W-:Y:S05]  /*3d10*/  BRA `(.L_x_12532) ;  /* 0x0000000c008c7947 */ /* 0x000fea0003800000 */
.L_x_12538:
        /* <DEDUP_REMOVED lines=9> */
[----:B------:R-:W-:-:S04]  /*3db0*/  F2FP.F16.F32.PACK_AB R3, RZ, R0 ;  /* 0x00000000ff03723e */ /* 0x000fc800000000ff */
[----:B------:R-:W-:-:S05]  /*3dc0*/  PRMT R3, R3, 0x5410, RZ ;  /* 0x0000541003037816 */ /* 0x000fca00000000ff */
[----:B------:R0:W-:Y:S01]  /*3dd0*/  STG.E desc[UR36][R24.64], R3 ;  /* 0x0000000318007986 */ /* 0x0001e2000c101924 */
[----:B------:R-:W-:Y:S05]  /*3de0*/  BRA `(.L_x_12532) ;  /* 0x0000000c00587947 */ /* 0x000fea0003800000 */
.L_x_12537:
[----:B------:R0:W-:Y:S01]  /*3df0*/  STG.E.64 desc[UR36][R24.64], R4 ;  /* 0x0000000418007986 */ /* 0x0001e2000c101b24 */
[----:B------:R-:W-:Y:S05]  /*3e00*/  BRA `(.L_x_12532) ;  /* 0x0000000c00507947 */ /* 0x000fea0003800000 */
.L_x_12527:
        /* <DEDUP_REMOVED lines=8> */
[----:B------:R-:W0:Y:S02]  /*3e90*/  DSETP.NEU.AND P0, PT, R4, RZ, PT ;  /* 0x000000ff0400722a */ /* 0x000e240003f0d000 */
[----:B0-----:R-:W-:-:S05]  /*3ea0*/  SEL R3, RZ, 0x1, !P0 ;  /* 0x00000001ff037807 */ /* 0x001fca0004000000 */
[----:B------:R0:W-:Y:S01]  /*3eb0*/  STG.E.U8 desc[UR36][R24.64], R3 ;  /* 0x0000000318007986 */ /* 0x0001e2000c101124 */
[----:B------:R-:W-:Y:S05]  /*3ec0*/  BRA `(.L_x_12532) ;  /* 0x0000000c00207947 */ /* 0x000fea0003800000 */
.L_x_12541:
[----:B------:R-:W-:-:S05]  /*3ed0*/  CS2R R6, SRZ ;  /* 0x0000000000067805 */ /* 0x000fca000001ff00 */
[----:B------:R0:W-:Y:S01]  /*3ee0*/  STG.E.128 desc[UR36][R24.64], R4 ;  /* 0x0000000418007986 */ /* 0x0001e2000c101d24 */
[----:B------:R-:W-:Y:S05]  /*3ef0*/  BRA `(.L_x_12532) ;  /* 0x0000000c00147947 */ /* 0x000fea0003800000 */
.L_x_12540:
        /* <DEDUP_REMOVED lines=27> */
.L_x_12545:
[----:B------:R-:W-:Y:S05]  /*40b0*/  BSYNC.RECONVERGENT B0 ;  /* 0x0000000000007941 */ /* 0x000fea0003800200 */
.L_x_12544:
[----:B------:R-:W-:-:S05]  /*40c0*/  LOP3.LUT R3, R0, 0x80, R3, 0xf8, !PT ;  /* 0x0000008000037812 */ /* 0x000fca00078ef803 */
[----:B------:R0:W-:Y:S01]  /*40d0*/  STG.E.U8 desc[UR36][R24.64], R3 ;  /* 0x0000000318007986 */ /* 0x0001e2000c101124 */
[----:B------:R-:W-:Y:S05]  /*40e0*/  BRA `(.L_x_12532) ;  /* 0x0000000800987947 */ /* 0x000fea0003800000 */
.L_x_12543:
        /* <DEDUP_REMOVED lines=23> */
.L_x_12547:
[----:B------:R-:W-:Y:S05]  /*4260*/  BSYNC.RECONVERGENT B0 ;  /* 0x0000000000007941 */ /* 0x000fea0003800200 */
.L_x_12546:
[----:B------:R-:W-:-:S05]  /*4270*/  LOP3.LUT R3, R0, 0x80, R3, 0xf8, !PT ;  /* 0x0000008000037812 */ /* 0x000fca00078ef803 */
[----:B------:R0:W-:Y:S01]  /*4280*/  STG.E.U8 desc[UR36][R24.64], R3 ;  /* 0x0000000318007986 */ /* 0x0001e2000c101124 */
[----:B------:R-:W-:Y:S05]  /*4290*/  BRA `(.L_x_12532) ;  /* 0x00000008002c7947 */ /* 0x000fea0003800000 */
.L_x_12542:
        /* <DEDUP_REMOVED lines=12> */
.L_x_12539:
        /* <DEDUP_REMOVED lines=11> */
.L_x_12550:
        /* <DEDUP_REMOVED lines=21> */
.L_x_12553:
[----:B------:R-:W-:-:S04]  /*4560*/  SHF.R.U32.HI R0, RZ, 0x14, R3 ;  /* 0x00000014ff007819 */ /* 0x000fc80000011603 */
[----:B------:R-:W-:-:S04]  /*4570*/  LOP3.LUT R0, R0, 0x1, RZ, 0xc0, !PT ;  /* 0x0000000100007812 */ /* 0x000fc800078ec0ff */
[----:B------:R-:W-:-:S04]  /*4580*/  IADD3 R0, PT, PT, R3, 0x487ffff, R0 ;  /* 0x0487ffff03007810 */ /* 0x000fc80007ffe000 */
[----:B------:R-:W-:-:S04]  /*4590*/  SHF.R.U32.HI R0, RZ, 0x14, R0 ;  /* 0x00000014ff007819 */ /* 0x000fc80000011600 */
[----:B------:R-:W-:-:S07]  /*45a0*/  LOP3.LUT R0, R0, 0xff, RZ, 0xc0, !PT ;  /* 0x000000ff00007812 */ /* 0x000fce00078ec0ff */
.L_x_12554:
[----:B------:R-:W-:-:S04]  /*45b0*/  SHF.R.U32.HI R3, RZ, 0x18, R3 ;  /* 0x00000018ff037819 */ /* 0x000fc80000011603 */
[----:B------:R-:W-:-:S04]  /*45c0*/  LOP3.LUT R0, R0, 0x80, R3, 0xf8, !PT ;  /* 0x0000008000007812 */ /* 0x000fc800078ef803 */
[----:B------:R-:W-:-:S07]  /*45d0*/  PRMT R12, R0, 0x7610, R12 ;  /* 0x00007610000c7816 */ /* 0x000fce000000000c */
.L_x_12552:
[----:B------:R-:W-:Y:S05]  /*45e0*/  BSYNC.RECONVERGENT B0 ;  /* 0x0000000000007941 */ /* 0x000fea0003800200 */
.L_x_12551:
[----:B------:R0:W-:Y:S01]  /*45f0*/  STG.E.U8 desc[UR36][R24.64], R12 ;  /* 0x0000000c18007986 */ /* 0x0001e2000c101124 */
[----:B------:R-:W-:Y:S05]  /*4600*/  BRA `(.L_x_12532) ;  /* 0x0000000400507947 */ /* 0x000fea0003800000 */
.L_x_12549:
        /* <DEDUP_REMOVED lines=21> */
.L_x_12557:
[----:B------:R-:W-:-:S04]  /*4760*/  SHF.R.U32.HI R0, RZ, 0x15, R3 ;  /* 0x00000015ff007819 */ /* 0x000fc80000011603 */
[----:B------:R-:W-:-:S04]  /*4770*/  LOP3.LUT R0, R0, 0x1, RZ, 0xc0, !PT ;  /* 0x0000000100007812 */ /* 0x000fc800078ec0ff */
[----:B------:R-:W-:-:S04]  /*4780*/  IADD3 R0, PT, PT, R3, 0x88fffff, R0 ;  /* 0x088fffff03007810 */ /* 0x000fc80007ffe000 */
[----:B------:R-:W-:-:S04]  /*4790*/  SHF.R.U32.HI R0, RZ, 0x15, R0 ;  /* 0x00000015ff007819 */ /* 0x000fc80000011600 */
[----:B------:R-:W-:-:S07]  /*47a0*/  LOP3.LUT R0, R0, 0xff, RZ, 0xc0, !PT ;  /* 0x000000ff00007812 */ /* 0x000fce00078ec0ff */
.L_x_12558:
[----:B------:R-:W-:-:S04]  /*47b0*/  SHF.R.U32.HI R3, RZ, 0x18, R3 ;  /* 0x00000018ff037819 */ /* 0x000fc80000011603 */
[----:B------:R-:W-:-:S04]  /*47c0*/  LOP3.LUT R0, R0, 0x80, R3, 0xf8, !PT ;  /* 0x0000008000007812 */ /* 0x000fc800078ef803 */
[----:B------:R-:W-:-:S07]  /*47d0*/  PRMT R12, R0, 0x7610, R12 ;  /* 0x00007610000c7816 */ /* 0x000fce000000000c */
.L_x_12556:
[----:B------:R-:W-:Y:S05]  /*47e0*/  BSYNC.RECONVERGENT B0 ;  /* 0x0000000000007941 */ /* 0x000fea0003800200 */
.L_x_12555:
[----:B------:R0:W-:Y:S01]  /*47f0*/  STG.E.U8 desc[UR36][R24.64], R12 ;  /* 0x0000000c18007986 */ /* 0x0001e2000c101124 */
[----:B------:R-:W-:Y:S05]  /*4800*/  BRA `(.L_x_12532) ;  /* 0x0000000000d07947 */ /* 0x000fea0003800000 */
.L_x_12548:
[----:B------:R-:W-:-:S09]  /*4810*/  UISETP.NE.AND UP0, UPT, UR4, 0x1c, UPT ;  /* 0x0000001c0400788c */ /* 0x000fd2000bf05270 */
[----:B------:R-:W-:Y:S05]  /*4820*/  BRA.U !UP0, `(.L_x_12559) ;  /* 0x0000000108c07547 */ /* 0x000fea000b800000 */
[----:B------:R-:W-:-:S09]  /*4830*/  UISETP.NE.AND UP0, UPT, UR4, 0x1d, UPT ;  /* 0x0000001d0400788c */ /* 0x000fd2000bf05270 */
[----:B------:R-:W-:Y:S05]  /*4840*/  BRA.U !UP0, `(.L_x_12560) ;  /* 0x0000000108ac7547 */ /* 0x000fea000b800000 */
[----:B------:R-:W-:-:S09]  /*4850*/  UISETP.NE.AND UP0, UPT, UR4, 0x2c, UPT ;  /* 0x0000002c0400788c */ /* 0x000fd2000bf05270 */
[----:B------:R-:W-:Y:S05]  /*4860*/  BRA.U !UP0, `(.L_x_12561) ;  /* 0x0000000108447547 */ /* 0x000fea000b800000 */
.L_x_12531:
        /* <DEDUP_REMOVED lines=16> */
.L_x_12562:
[----:B------:R-:W-:Y:S05]  /*4970*/  BRA `(.L_x_12532) ;  /* 0x0000000000747947 */ /* 0x000fea0003800000 */
.L_x_12561:
        /* <DEDUP_REMOVED lines=24> */
.L_x_12560:
[----:B------:R-:W0:Y:S02]  /*4b00*/  F2I.U64.F64.TRUNC R4, R4 ;  /* 0x0000000400047311 */ /* 0x000e24000030d800 */
[----:B0-----:R0:W-:Y:S01]  /*4b10*/  STG.E.64 desc[UR36][R24.64], R4 ;  /* 0x0000000418007986 */ /* 0x0011e2000c101b24 */
[----:B------:R-:W-:Y:S05]  /*4b20*/  BRA `(.L_x_12532) ;  /* 0x0000000000087947 */ /* 0x000fea0003800000 */
.L_x_12559:
[----:B------:R-:W0:Y:S02]  /*4b30*/  F2I.U32.F64.TRUNC R5, R4 ;  /* 0x0000000400057311 */ /* 0x000e24000030d000 */
[----:B0-----:R0:W-:Y:S02]  /*4b40*/  STG.E desc[UR36][R24.64], R5 ;  /* 0x0000000518007986 */ /* 0x0011e4000c101924 */
.L_x_12532:
[----:B------:R-:W-:-:S07]  /*4b50*/  IADD3 R19, PT, PT, R19, 0x80, RZ ;  /* 0x0000008013137810 */ /* 0x000fce0007ffe0ff */
.L_x_12465:
[----:B------:R-:W-:Y:S05]  /*4b60*/  BSYNC.RECONVERGENT B6 ;  /* 0x0000000000067941 */ /* 0x000fea0003800200 */
.L_x_12464:
[----:B------:R-:W5:Y:S01]  /*4b70*/  LDCU UR4, c[0x0][0x380] ;  /* 0x00007000ff0477ac */ /* 0x000f620008000800 */
[----:B------:R-:W-:Y:S01]  /*4b80*/  BSSY.RECONVERGENT B6, `(.L_x_12563) ;  /* 0x00004a7000067945 */ /* 0x000fe20003800200 */
[----:B-----5:R-:W-:-:S13]  /*4b90*/  ISETP.GE.AND P0, PT, R19, UR4, PT ;  /* 0x0000000413007c0c */ /* 0x020fda000bf06270 */
[----:B------:R-:W-:Y:S05]  /*4ba0*/  @P0 BRA `(.L_x_12564) ;  /* 0x0000004800900947 */ /* 0x000fea0003800000 */
[----:B------:R-:W5:Y:S01]  /*4bb0*/  LDCU UR4, c[0x0][0x388] ;  /* 0x00007100ff0477ac */ /* 0x000f620008000800 */
[----:B01234-:R-:W-:Y:S02]  /*4bc0*/  HFMA2 R24, -RZ, RZ, 0, 0 ;  /* 0x00000000ff187431 */ /* 0x01ffe400000001ff */
[----:B------:R-:W-:Y:S02]  /*4bd0*/  IMAD.MOV.U32 R18, RZ, RZ, RZ ;  /* 0x000000ffff127224 */ /* 0x000fe400078e00ff */
[----:B------:R-:W-:Y:S01]  /*4be0*/  IMAD.MOV.U32 R0, RZ, RZ, RZ ;  /* 0x000000ffff007224 */ /* 0x000fe200078e00ff */
[----:B-----5:R-:W-:-:S09]  /*4bf0*/  UISETP.NE.AND UP0, UPT, UR4, URZ, UPT ;  /* 0x000000ff0400728c */ /* 0x020fd2000bf05270 */
        /* <DEDUP_REMOVED lines=349> */
.L_x_12565:
        /* <DEDUP_REMOVED lines=16> */
[----:B--2---:R3:W4:Y:S02]  /*62d0*/  I2F.F64.S16 R16, R2 ;  /* 0x0000000200107312 */ /* 0x0047240000101c00 */
[----:B---34-:R-:W-:Y:S05]  /*62e0*/  BRA `(.L_x_12572) ;  /* 0x0000000c006c7947 */ /* 0x018fea0003800000 */
.L_x_12570:
[----:B------:R-:W2:Y:S02]  /*62f0*/  LDG.E.U8 R2, desc[UR36][R2.64] ;  /* 0x0000002402027981 */ /* 0x000ea4000c1e1100 */
[----:B--2---:R3:W4:Y:S02]  /*6300*/  I2F.F64.U16 R16, R2 ;  /* 0x0000000200107312 */ /* 0x0047240000101800 */
[----:B---34-:R-:W-:Y:S05]  /*6310*/  BRA `(.L_x_12572) ;  /* 0x0000000c00607947 */ /* 0x018fea0003800000 */
.L_x_12569:
[----:B------:R-:W-:-:S09]  /*6320*/  UISETP.NE.AND UP0, UPT, UR4, 0x2, UPT ;  /* 0x000000020400788c */ /* 0x000fd2000bf05270 */
[----:B------:R-:W-:Y:S05]  /*6330*/  BRA.U !UP0, `(.L_x_12573) ;  /* 0x0000000108287547 */ /* 0x000fea000b800000 */
[----:B------:R-:W-:-:S09]  /*6340*/  UISETP.NE.AND UP0, UPT, UR4, 0x3, UPT ;  /* 0x000000030400788c */ /* 0x000fd2000bf05270 */
[----:B------:R-:W-:Y:S05]  /*6350*/  BRA.U !UP0, `(.L_x_12574) ;  /* 0x0000000108147547 */ /* 0x000fea000b800000 */
[----:B------:R-:W-:-:S09]  /*6360*/  UISETP.NE.AND UP0, UPT, UR4, 0x4, UPT ;  /* 0x000000040400788c */ /* 0x000fd2000bf05270 */
[----:B------:R-:W-:Y:S05]  /*6370*/  BRA.U UP0, `(.L_x_12571) ;  /* 0x0000000900ec7547 */ /* 0x000fea000b800000 */
[----:B------:R-:W2:Y:S02]  /*6380*/  LDG.E.64 R16, desc[UR36][R2.64] ;  /* 0x0000002402107981 */ /* 0x000ea4000c1e1b00 */
[----:B--2---:R-:W3:Y:S02]  /*6390*/  I2F.F64.S64 R16, R16 ;  /* 0x0000001000107312 */ /* 0x004ee40000301c00 */
[----:B---3--:R-:W-:Y:S05]  /*63a0*/  BRA `(.L_x_12572) ;  /* 0x0000000c003c7947 */ /* 0x008fea0003800000 */
.L_x_12574:
[----:B------:R-:W2:Y:S02]  /*63b0*/  LDG.E R2, desc[UR36][R2.64] ;  /* 0x0000002402027981 */ /* 0x000ea4000c1e1900 */
[----:B--2---:R3:W4:Y:S02]  /*63c0*/  I2F.F64 R16, R2 ;  /* 0x0000000200107312 */ /* 0x0047240000201c00 */
[----:B---34-:R-:W-:Y:S05]  /*63d0*/  BRA `(.L_x_12572) ;  /* 0x0000000c00307947 */ /* 0x018fea0003800000 */
.L_x_12573:
[----:B------:R-:W2:Y:S02]  /*63e0*/  LDG.E.U16 R2, desc[UR36][R2.64] ;  /* 0x0000002402027981 */ /* 0x000ea4000c1e1500 */
[----:B--2---:R3:W4:Y:S02]  /*63f0*/  I2F.F64.S16 R16, R2 ;  /* 0x0000000200107312 */ /* 0x0047240000101c00 */
[----:B---34-:R-:W-:Y:S05]  /*6400*/  BRA `(.L_x_12572) ;  /* 0x0000000c00247947 */ /* 0x018fea0003800000 */
.L_x_12568:
        /* <DEDUP_REMOVED lines=10> */
.L_x_12576:
[----:B------:R-:W2:Y:S02]  /*64b0*/  LDG.E.U16 R0, desc[UR36][R2.64] ;  /* 0x0000002402007981 */ /* 0x000ea4000c1e1500 */
[----:B--2---:R-:W-:-:S05]  /*64c0*/  HADD2.F32 R0, -RZ, R0.H0_H0 ;  /* 0x20000000ff007230 */ /* 0x004fca0000004100 */
[----:B------:R-:W-:-:S04]  /*64d0*/  FMUL.FTZ R0, R0, 1 ;  /* 0x3f80000000007820 */ /* 0x000fc80000410000 */
[----:B------:R4:W0:Y:S02]  /*64e0*/  F2F.F64.F32 R16, R0 ;  /* 0x0000000000107310 */ /* 0x0008240000201800 */
[----:B0---4-:R-:W-:Y:S05]  /*64f0*/  BRA `(.L_x_12572) ;  /* 0x0000000800e87947 */ /* 0x011fea0003800000 */
.L_x_12575:
        /* <DEDUP_REMOVED lines=10> */
.L_x_12578:
[----:B------:R-:W2:Y:S02]  /*65a0*/  LDG.E.U16 R2, desc[UR36][R2.64] ;  /* 0x0000002402027981 */ /* 0x000ea4000c1e1500 */
[----:B--2---:R-:W-:-:S05]  /*65b0*/  HADD2.F32 R0, -RZ, R2.H0_H0 ;  /* 0x20000002ff007230 */ /* 0x004fca0000004100 */
[----:B------:R-:W-:-:S04]  /*65c0*/  FMUL.FTZ R0, R0, 1 ;  /* 0x3f80000000007820 */ /* 0x000fc80000410000 */
[----:B------:R3:W4:Y:S02]  /*65d0*/  F2F.F64.F32 R16, R0 ;  /* 0x0000000000107310 */ /* 0x0007240000201800 */
[----:B---34-:R-:W-:Y:S05]  /*65e0*/  BRA `(.L_x_12572) ;  /* 0x0000000800ac7947 */ /* 0x018fea0003800000 */
.L_x_12577:
[----:B------:R3:W5:Y:S01]  /*65f0*/  LDG.E.64 R16, desc[UR36][R2.64] ;  /* 0x0000002402107981 */ /* 0x000762000c1e1b00 */
[----:B------:R-:W-:Y:S05]  /*6600*/  BRA `(.L_x_12572) ;  /* 0x0000000800a47947 */ /* 0x000fea0003800000 */
.L_x_12567:
        /* <DEDUP_REMOVED lines=13> */
.L_x_12581:
[----:B------:R0:W5:Y:S01]  /*66e0*/  LDG.E.64 R16, desc[UR36][R2.64] ;  /* 0x0000002402107981 */ /* 0x000162000c1e1b00 */
[----:B------:R-:W-:Y:S05]  /*66f0*/  BRA `(.L_x_12572) ;  /* 0x0000000800687947 */ /* 0x000fea0003800000 */
.L_x_12580:
        /* <DEDUP_REMOVED lines=26> */
[----:B-12---:R-:W-:Y:S05]  /*68a0*/  BRA `(.L_x_12572) ;  /* 0x0000000400fc7947 */ /* 0x006fea0003800000 */
.L_x_12583:
        /* <DEDUP_REMOVED lines=13> */
[----:B-12---:R-:W-:Y:S05]  /*6980*/  BRA `(.L_x_12572) ;  /* 0x0000000400c47947 */ /* 0x006fea0003800000 */
.L_x_12582:
[----:B------:R-:W2:Y:S02]  /*6990*/  LDG.E.U16 R0, desc[UR36][R2.64] ;  /* 0x0000002402007981 */ /* 0x000ea4000c1e1500 */
[----:B--2---:R-:W-:-:S04]  /*69a0*/  IMAD.U32 R0, R0, 0x10000, RZ ;  /* 0x0001000000007824 */ /* 0x004fc800078e00ff */
[----:B------:R-:W-:-:S04]  /*69b0*/  FMUL.FTZ R0, R0, 1 ;  /* 0x3f80000000007820 */ /* 0x000fc80000410000 */
[----:B------:R1:W2:Y:S02]  /*69c0*/  F2F.F64.F32 R16, R0 ;  /* 0x0000000000107310 */ /* 0x0002a40000201800 */
[----:B-12---:R-:W-:Y:S05]  /*69d0*/  BRA `(.L_x_12572) ;  /* 0x0000000400b07947 */ /* 0x006fea0003800000 */
.L_x_12579:
        /* <DEDUP_REMOVED lines=9> */
[----:B--2---:R3:W4:Y:S02]  /*6a70*/  I2F.F64.U16 R16, R2 ;  /* 0x0000000200107312 */ /* 0x0047240000101800 */
[----:B---34-:R-:W-:Y:S05]  /*6a80*/  BRA `(.L_x_12572) ;  /* 0x0000000400847947 */ /* 0x018fea0003800000 */
.L_x_12586:
        /* <DEDUP_REMOVED lines=21> */
.L_x_12588:
[----:B------:R-:W-:Y:S05]  /*6be0*/  BSYNC.RECONVERGENT B0 ;  /* 0x0000000000007941 */ /* 0x000fea0003800200 */
.L_x_12587:
[----:B------:R-:W-:Y:S01]  /*6bf0*/  IMAD.SHL.U32 R0, R0, 0x100000, RZ ;  /* 0x0010000000007824 */ /* 0x000fe200078e00ff */
[----:B------:R-:W-:-:S04]  /*6c00*/  LEA R2, R2, 0x3b800000, 0x17 ;  /* 0x3b80000002027811 */ /* 0x000fc800078eb8ff */
[----:B------:R-:W-:-:S05]  /*6c10*/  LOP3.LUT R0, R2, R0, R7, 0xfe, !PT ;  /* 0x0000000002007212 */ /* 0x000fca00078efe07 */
[----:B------:R-:W-:-:S04]  /*6c20*/  FMUL.FTZ R0, R0, 1 ;  /* 0x3f80000000007820 */ /* 0x000fc80000410000 */
[----:B------:R3:W4:Y:S02]  /*6c30*/  F2F.F64.F32 R16, R0 ;  /* 0x0000000000107310 */ /* 0x0007240000201800 */
[----:B---34-:R-:W-:Y:S05]  /*6c40*/  BRA `(.L_x_12572) ;  /* 0x0000000400147947 */ /* 0x018fea0003800000 */
.L_x_12585:
        /* <DEDUP_REMOVED lines=21> */
.L_x_12590:
[----:B------:R-:W-:Y:S05]  /*6da0*/  BSYNC.RECONVERGENT B0 ;  /* 0x0000000000007941 */ /* 0x000fea0003800200 */
.L_x_12589:
[----:B------:R-:W-:Y:S02]  /*6db0*/  SHF.L.U32 R0, R0, 0x15, RZ ;  /* 0x0000001500007819 */ /* 0x000fe400000006ff */
[----:B------:R-:W-:-:S04]  /*6dc0*/  LEA R2, R2, 0x37800000, 0x17 ;  /* 0x3780000002027811 */ /* 0x000fc800078eb8ff */
[----:B------:R-:W-:-:S05]  /*6dd0*/  LOP3.LUT R0, R2, R0, R7, 0xfe, !PT ;  /* 0x0000000002007212 */ /* 0x000fca00078efe07 */
[----:B------:R-:W-:-:S04]  /*6de0*/  FMUL.FTZ R0, R0, 1 ;  /* 0x3f80000000007820 */ /* 0x000fc80000410000 */
[----:B------:R3:W4:Y:S02]  /*6df0*/  F2F.F64.F32 R16, R0 ;  /* 0x0000000000107310 */ /* 0x0007240000201800 */
[----:B---34-:R-:W-:Y:S05]  /*6e00*/  BRA `(.L_x_12572) ;  /* 0x0000000000a47947 */ /* 0x018fea0003800000 */
.L_x_12584:
        /* <DEDUP_REMOVED lines=18> */
.L_x_12571:
        /* <DEDUP_REMOVED lines=16> */
.L_x_12593:
[----:B------:R-:W-:Y:S01]  /*7030*/  CS2R R16, SRZ ;  /* 0x0000000000107805 */ /* 0x000fe2000001ff00 */
[----:B------:R-:W-:Y:S06]  /*7040*/  BRA `(.L_x_12572) ;  /* 0x0000000000147947 */ /* 0x000fec0003800000 */
.L_x_12592:
[----:B------:R-:W2:Y:S02]  /*7050*/  LDG.E.64 R16, desc[UR36][R2.64] ;  /* 0x0000002402107981 */ /* 0x000ea4000c1e1b00 */
[----:B--2---:R-:W1:Y:S02]  /*7060*/  I2F.F64.U64 R16, R16 ;  /* 0x0000001000107312 */ /* 0x004e640000301800 */
[----:B-1----:R-:W-:Y:S05]  /*7070*/  BRA `(.L_x_12572) ;  /* 0x0000000000087947 */ /* 0x002fea0003800000 */
.L_x_12591:
[----:B------:R-:W2:Y:S02]  /*7080*/  LDG.E R2, desc[UR36][R2.64] ;  /* 0x0000002402027981 */ /* 0x000ea4000c1e1900 */
[----:B--2---:R1:W2:Y:S02]  /*7090*/  I2F.F64.U32 R16, R2 ;  /* 0x0000000200107312 */ /* 0x0042a40000201800 */
.L_x_12572:
[----:B------:R-:W-:Y:S05]  /*70a0*/  BSYNC.RECONVERGENT B7 ;  /* 0x0000000000077941 */ /* 0x000fea0003800200 */
.L_x_12566:
        /* <DEDUP_REMOVED lines=15> */
[----:B01-3--:R-:W3:Y:S02]  /*71a0*/  LDG.E.S8 R2, desc[UR36][R4.64] ;  /* 0x0000002404027981 */ /* 0x00bee4000c1e1300 */
[----:B---3--:R-:W0:Y:S02]  /*71b0*/  I2F.F64.S16 R2, R2 ;  /* 0x0000000200027312 */ /* 0x008e240000101c00 */
[----:B0-----:R-:W-:Y:S05]  /*71c0*/  BRA `(.L_x_12600) ;  /* 0x0000000c006c7947 */ /* 0x001fea0003800000 */
.L_x_12598:
[----:B01-3--:R-:W3:Y:S02]  /*71d0*/  LDG.E.U8 R2, desc[UR36][R4.64] ;  /* 0x0000002404027981 */ /* 0x00bee4000c1e1100 */
[----:B---3--:R-:W0:Y:S02]  /*71e0*/  I2F.F64.U16 R2, R2 ;  /* 0x0000000200027312 */ /* 0x008e240000101800 */
[----:B0-----:R-:W-:Y:S05]  /*71f0*/  BRA `(.L_x_12600) ;  /* 0x0000000c00607947 */ /* 0x001fea0003800000 */
.L_x_12597:
[----:B------:R-:W-:-:S09]  /*7200*/  UISETP.NE.AND UP0, UPT, UR4, 0x2, UPT ;  /* 0x000000020400788c */ /* 0x000fd2000bf05270 */
[----:B------:R-:W-:Y:S05]  /*7210*/  BRA.U !UP0, `(.L_x_12601) ;  /* 0x0000000108287547 */ /* 0x000fea000b800000 */
[----:B------:R-:W-:-:S09]  /*7220*/  UISETP.NE.AND UP0, UPT, UR4, 0x3, UPT ;  /* 0x000000030400788c */ /* 0x000fd2000bf05270 */
[----:B------:R-:W-:Y:S05]  /*7230*/  BRA.U !UP0, `(.L_x_12602) ;  /* 0x0000000108147547 */ /* 0x000fea000b800000 */
[----:B------:R-:W-:-:S09]  /*7240*/  UISETP.NE.AND UP0, UPT, UR4, 0x4, UPT ;  /* 0x000000040400788c */ /* 0x000fd2000bf05270 */
[----:B------:R-:W-:Y:S05]  /*7250*/  BRA.U UP0, `(.L_x_12599) ;  /* 0x0000000900ec7547 */ /* 0x000fea000b800000 */
[----:B01-3--:R-:W3:Y:S02]  /*7260*/  LDG.E.64 R2, desc[UR36][R4.64] ;  /* 0x0000002404027981 */ /* 0x00bee4000c1e1b00 */
[----:B---3--:R-:W0:Y:S02]  /*7270*/  I2F.F64.S64 R2, R2 ;  /* 0x0000000200027312 */ /* 0x008e240000301c00 */
[----:B0-----:R-:W-:Y:S05]  /*7280*/  BRA `(.L_x_12600) ;  /* 0x0000000c003c7947 */ /* 0x001fea0003800000 */
.L_x_12602:
[----:B01-3--:R-:W3:Y:S02]  /*7290*/  LDG.E R2, desc[UR36][R4.64] ;  /* 0x0000002404027981 */ /* 0x00bee4000c1e1900 */
[----:B---3--:R-:W0:Y:S02]  /*72a0*/  I2F.F64 R2, R2 ;  /* 0x0000000200027312 */ /* 0x008e240000201c00 */
[----:B0-----:R-:W-:Y:S05]  /*72b0*/  BRA `(.L_x_12600) ;  /* 0x0000000c00307947 */ /* 0x001fea0003800000 */
.L_x_12601:
[----:B01-3--:R-:W3:Y:S02]  /*72c0*/  LDG.E.U16 R2, desc[UR36][R4.64] ;  /* 0x0000002404027981 */ /* 0x00bee4000c1e1500 */
[----:B---3--:R-:W0:Y:S02]  /*72d0*/  I2F.F64.S16 R2, R2 ;  /* 0x0000000200027312 */ /* 0x008e240000101c00 */
[----:B0-----:R-:W-:Y:S05]  /*72e0*/  BRA `(.L_x_12600) ;  /* 0x0000000c00247947 */ /* 0x001fea0003800000 */
.L_x_12596:
[----:B------:R-:W-:-:S09]  /*72f0*/  UISETP.GT.AND UP0, UPT, UR4, 0x6, UPT ;  /* 0x000000060400788c */ /* 0x000fd2000bf04270 */
[----:B------:R-:W-:Y:S05]  /*7300*/  BRA.U UP0, `(.L_x_12603) ;  /* 0x0000000100347547 */ /* 0x000fea000b800000 */
[----:B------:R-:W-:-:S09]  /*7310*/  UISETP.NE.AND UP0, UPT, UR4, 0x5, UPT ;  /* 0x000000050400788c */ /* 0x000fd2000bf05270 */
[----:B------:R-:W-:Y:S05]  /*7320*/  BRA.U !UP0, `(.L_x_12604) ;  /* 0x0000000108187547 */ /* 0x000fea000b800000 */
[----:B------:R-:W-:-:S09]  /*7330*/  UISETP.NE.AND UP0, UPT, UR4, 0x6, UPT ;  /* 0x000000060400788c */ /* 0x000fd2000bf05270 */
[----:B------:R-:W-:Y:S05]  /*7340*/  BRA.U UP0, `(.L_x_12599) ;  /* 0x0000000900b07547 */ /* 0x000fea000b800000 */
[----:B01-3--:R-:W3:Y:S02]  /*7350*/  LDG.E R2, desc[UR36][R4.64] ;  /* 0x0000002404027981 */ /* 0x00bee4000c1e1900 */
[----:B---3--:R-:W-:-:S06]  /*7360*/  FMUL.FTZ R2, R2, 1 ;  /* 0x3f80000002027820 */ /* 0x008fcc0000410000 */
[----:B------:R-:W1:Y:S02]  /*7370*/  F2F.F64.F32 R2, R2 ;  /* 0x0000000200027310 */ /* 0x000e640000201800 */
[----:B-1----:R-:W-:Y:S05]  /*7380*/  BRA `(.L_x_12600) ;  /* 0x0000000800fc7947 */ /* 0x002fea0003800000 */
.L_x_12604:
[----:B------:R-:W4:Y:S02]  /*7390*/  LDG.E.U16 R0, desc[UR36][R4.64] ;  /* 0x0000002404007981 */ /* 0x000f24000c1e1500 */
[----:B----4-:R-:W-:-:S05]  /*73a0*/  HADD2.F32 R0, -RZ, R0.H0_H0 ;  /* 0x20000000ff007230 */ /* 0x010fca0000004100 */
[----:B------:R-:W-:-:S04]  /*73b0*/  FMUL.FTZ R0, R0, 1 ;  /* 0x3f80000000007820 */ /* 0x000fc80000410000 */
[----:B01-3--:R1:W3:Y:S02]  /*73c0*/  F2F.F64.F32 R2, R0 ;  /* 0x0000000000027310 */ /* 0x00b2e40000201800 */
[----:B-1-3--:R-:W-:Y:S05]  /*73d0*/  BRA `(.L_x_12600) ;  /* 0x0000000800e87947 */ /* 0x00afea0003800000 */
.L_x_12603:
        /* <DEDUP_REMOVED lines=8> */
[----:B------:R-:W1:Y:S02]  /*7460*/  F2F.F64.F32 R2, R2 ;  /* 0x0000000200027310 */ /* 0x000e640000201800 */
[----:B-1----:R-:W-:Y:S05]  /*7470*/  BRA `(.L_x_12600) ;  /* 0x0000000800c07947 */ /* 0x002fea0003800000 */
.L_x_12606:
[----:B------:R-:W4:Y:S02]  /*7480*/  LDG.E.U16 R4, desc[UR36][R4.64] ;  /* 0x0000002404047981 */ /* 0x000f24000c1e1500 */
[----:B----4-:R-:W-:-:S05]  /*7490*/  HADD2.F32 R0, -RZ, R4.H0_H0 ;  /* 0x20000004ff007230 */ /* 0x010fca0000004100 */
[----:B------:R-:W-:-:S04]  /*74a0*/  FMUL.FTZ R0, R0, 1 ;  /* 0x3f80000000007820 */ /* 0x000fc80000410000 */
[----:B01-3--:R1:W3:Y:S02]  /*74b0*/  F2F.F64.F32 R2, R0 ;  /* 0x0000000000027310 */ /* 0x00b2e40000201800 */
[----:B-1-3--:R-:W-:Y:S05]  /*74c0*/  BRA `(.L_x_12600) ;  /* 0x0000000800ac7947 */ /* 0x00afea0003800000 */
.L_x_12605:
[----:B01-3--:R0:W5:Y:S01]  /*74d0*/  LDG.E.64 R2, desc[UR36][R4.64] ;  /* 0x0000002404027981 */ /* 0x00b162000c1e1b00 */
[----:B------:R-:W-:Y:S05]  /*74e0*/  BRA `(.L_x_12600) ;  /* 0x0000000800a47947 */ /* 0x000fea0003800000 */
.L_x_12595:
        /* <DEDUP_REMOVED lines=13> */
.L_x_12609:
[----:B01-3--:R1:W5:Y:S01]  /*75c0*/  LDG.E.64 R2, desc[UR36][R4.64] ;  /* 0x0000002404027981 */ /* 0x00b362000c1e1b00 */
[----:B------:R-:W-:Y:S05]  /*75d0*/  BRA `(.L_x_12600) ;  /* 0x0000000800687947 */ /* 0x000fea0003800000 */
.L_x_12608:
        /* <DEDUP_REMOVED lines=25> */
[----:B------:R-:W3:Y:S02]  /*7770*/  F2F.F64.F32 R2, R3 ;  /* 0x0000000300027310 */ /* 0x000ee40000201800 */
[----:B---3--:R-:W-:Y:S05]  /*7780*/  BRA `(.L_x_12600) ;  /* 0x0000000400fc7947 */ /* 0x008fea0003800000 */
.L_x_12611:
[----:B0--3--:R-:W3:Y:S02]  /*7790*/  LDG.E.U8 R3, desc[UR36][R4.64] ;  /* 0x0000002404037981 */ /* 0x009ee4000c1e1100 */
[C---:B---3--:R-:W-:Y:S01]  /*77a0*/  SHF.L.U32 R0, R3.reuse, 0x19, RZ ;  /* 0x0000001903007819 */ /* 0x048fe200000006ff */
[----:B------:R-:W-:-:S03]  /*77b0*/  IMAD.SHL.U32 R3, R3, 0x100, RZ ;  /* 0x0000010003037824 */ /* 0x000fc600078e00ff */
[----:B------:R-:W-:-:S13]  /*77c0*/  ISETP.GE.U32.AND P0, PT, R0, 0x8000000, PT ;  /* 0x080000000000780c */ /* 0x000fda0003f06070 */
[C---:B-1----:R-:W-:Y:S02]  /*77d0*/  @!P0 LOP3.LUT R2, R3.reuse, 0x7f00, RZ, 0xc0, !PT ;  /* 0x00007f0003028812 */ /* 0x042fe400078ec0ff */
        /* <DEDUP_REMOVED lines=9> */
.L_x_12610:
[----:B------:R-:W4:Y:S02]  /*7870*/  LDG.E.U16 R0, desc[UR36][R4.64] ;  /* 0x0000002404007981 */ /* 0x000f24000c1e1500 */
[----:B----4-:R-:W-:-:S04]  /*7880*/  IMAD.U32 R0, R0, 0x10000, RZ ;  /* 0x0001000000007824 */ /* 0x010fc800078e00ff */
[----:B------:R-:W-:-:S04]  /*7890*/  FMUL.FTZ R0, R0, 1 ;  /* 0x3f80000000007820 */ /* 0x000fc80000410000 */
[----:B01-3--:R3:W4:Y:S02]  /*78a0*/  F2F.F64.F32 R2, R0 ;  /* 0x0000000000027310 */ /* 0x00b7240000201800 */
[----:B---34-:R-:W-:Y:S05]  /*78b0*/  BRA `(.L_x_12600) ;  /* 0x0000000400b07947 */ /* 0x018fea0003800000 */
.L_x_12607:
        /* <DEDUP_REMOVED lines=8> */
[----:B01-3--:R-:W3:Y:S02]  /*7940*/  LDG.E.U16 R2, desc[UR36][R4.64] ;  /* 0x0000002404027981 */ /* 0x00bee4000c1e1500 */
[----:B---3--:R-:W4:Y:S02]  /*7950*/  I2F.F64.U16 R2, R2 ;  /* 0x0000000200027312 */ /* 0x008f240000101800 */
[----:B----4-:R-:W-:Y:S05]  /*7960*/  BRA `(.L_x_12600) ;  /* 0x0000000400847947 */ /* 0x010fea0003800000 */
.L_x_12614:
        /* <DEDUP_REMOVED lines=21> */
.L_x_12616:
[----:B------:R-:W-:Y:S05]  /*7ac0*/  BSYNC.RECONVERGENT B0 ;  /* 0x0000000000007941 */ /* 0x000fea0003800200 */
.L_x_12615:
[----:B------:R-:W-:Y:S01]  /*7ad0*/  IMAD.SHL.U32 R0, R0, 0x100000, RZ ;  /* 0x0010000000007824 */ /* 0x000fe200078e00ff */
[----:B------:R-:W-:-:S04]  /*7ae0*/  LEA R2, R2, 0x3b800000, 0x17 ;  /* 0x3b80000002027811 */ /* 0x000fc800078eb8ff */
[----:B------:R-:W-:-:S05]  /*7af0*/  LOP3.LUT R0, R2, R0, R7, 0xfe, !PT ;  /* 0x0000000002007212 */ /* 0x000fca00078efe07 */
[----:B------:R-:W-:-:S04]  /*7b00*/  FMUL.FTZ R0, R0, 1 ;  /* 0x3f80000000007820 */ /* 0x000fc80000410000 */
[----:B------:R4:W0:Y:S02]  /*7b10*/  F2F.F64.F32 R2, R0 ;  /* 0x0000000000027310 */ /* 0x0008240000201800 */
[----:B0---4-:R-:W-:Y:S05]  /*7b20*/  BRA `(.L_x_12600) ;  /* 0x0000000400147947 */ /* 0x011fea0003800000 */
.L_x_12613:
        /* <DEDUP_REMOVED lines=21> */
.L_x_12618:
[----:B------:R-:W-:Y:S05]  /*7c80*/  BSYNC.RECONVERGENT B0 ;  /* 0x0000000000007941 */ /* 0x000fea0003800200 */
.L_x_12617:
[----:B------:R-:W-:Y:S02]  /*7c90*/  SHF.L.U32 R0, R0, 0x15, RZ ;  /* 0x0000001500007819 */ /* 0x000fe400000006ff */
[----:B------:R-:W-:-:S04]  /*7ca0*/  LEA R2, R2, 0x37800000, 0x17 ;  /* 0x3780000002027811 */ /* 0x000fc800078eb8ff */
[----:B------:R-:W-:-:S05]  /*7cb0*/  LOP3.LUT R0, R2, R0, R7, 0xfe, !PT ;  /* 0x0000000002007212 */ /* 0x000fca00078efe07 */
[----:B------:R-:W-:-:S04]  /*7cc0*/  FMUL.FTZ R0, R0, 1 ;  /* 0x3f80000000007820 */ /* 0x000fc80000410000 */
[----:B------:R4:W0:Y:S02]  /*7cd0*/  F2F.F64.F32 R2, R0 ;  /* 0x0000000000027310 */ /* 0x0008240000201800 */
[----:B0---4-:R-:W-:Y:S05]  /*7ce0*/  BRA `(.L_x_12600) ;  /* 0x0000000000a47947 */ /* 0x011fea0003800000 */
.L_x_12612:
[----:B------:R-:W-:-:S09]  /*7cf0*/  UISETP.NE.AND UP0, UPT, UR4, 0x1c, UPT ;  /* 0x0000001c0400788c */ /* 0x000fd2000bf05270 */
[----:B------:R-:W-:Y:S05]  /*7d00*/  BRA.U !UP0, `(.L_x_12619) ;  /* 0x0000000108947547 */ /* 0x000fea000b800000 */
[----:B------:R-:W-:-:S09]  /*7d10*/  UISETP.NE.AND UP0, UPT, UR4, 0x1d, UPT ;  /* 0x0000001d0400788c */ /* 0x000fd2000bf05270 */
[----:B------:R-:W-:Y:S05]  /*7d20*/  BRA.U !UP0, `(.L_x_12620) ;  /* 0x0000000108807547 */ /* 0x000fea000b800000 */
[----:B------:R-:W-:-:S09]  /*7d30*/  UISETP.NE.AND UP0, UPT, UR4, 0x2c, UPT ;  /* 0x0000002c0400788c */ /* 0x000fd2000bf05270 */
[----:B------:R-:W-:Y:S05]  /*7d40*/  BRA.U UP0, `(.L_x_12599) ;  /* 0x0000000100307547 */ /* 0x000fea000b800000 */
        /* <DEDUP_REMOVED lines=10> */
[----:B------:R4:W0:Y:S02]  /*7df0*/  @P0 F2F.F64.F32 R2, R0 ;  /* 0x0000000000020310 */ /* 0x0008240000201800 */
[----:B0---4-:R-:W-:Y:S05]  /*7e00*/  BRA `(.L_x_12600) ;  /* 0x00000000005c7947 */ /* 0x011fea0003800000 */
.L_x_12599:
[----:B01-3--:R-:W-:Y:S01]  /*7e10*/  MOV R2, 0x0 ;  /* 0x0000000000027802 */ /* 0x00bfe20000000f00 */
[----:B------:R-:W0:Y:S01]  /*7e20*/  LDCU.64 UR4, c[0x4][0x148] ;  /* 0x01002900ff0477ac */ /* 0x000e220008000a00 */
[----:B------:R-:W-:Y:S02]  /*7e30*/  HFMA2 R8, -RZ, RZ, 0, 4.64916229248046875e-06 ;  /* 0x0000004eff087431 */ /* 0x000fe400000001ff */
[----:B------:R-:W-:Y:S01]  /*7e40*/  IMAD.MOV.U32 R12, RZ, RZ, 0x1 ;  /* 0x00000001ff0c7424 */ /* 0x000fe200078e00ff */
[----:B------:R-:W1:Y:S01]  /*7e50*/  LDCU.64 UR6, c[0x4][0x150] ;  /* 0x01002a00ff0677ac */ /* 0x000e620008000a00 */
[----:B------:R-:W3:Y:S01]  /*7e60*/  LDC.64 R2, c[0x4][R2] ;  /* 0x0100000002027b82 */ /* 0x000ee20000000a00 */
[----:B------:R-:W-:Y:S01]  /*7e70*/  IMAD.MOV.U32 R13, RZ, RZ, RZ ;  /* 0x000000ffff0d7224 */ /* 0x000fe200078e00ff */
[----:B------:R-:W4:Y:S01]  /*7e80*/  LDCU.64 UR8, c[0x4][0x10] ;  /* 0x01000200ff0877ac */ /* 0x000f220008000a00 */
[----:B0-----:R-:W-:Y:S01]  /*7e90*/  MOV R4, UR4 ;  /* 0x0000000400047c02 */ /* 0x001fe20008000f00 */
[----:B------:R-:W-:-:S02]  /*7ea0*/  IMAD.U32 R5, RZ, RZ, UR5 ;  /* 0x00000005ff057e24 */ /* 0x000fc4000f8e00ff */
[----:B-1----:R-:W-:Y:S01]  /*7eb0*/  IMAD.U32 R6, RZ, RZ, UR6 ;  /* 0x00000006ff067e24 */ /* 0x002fe2000f8e00ff */
[----:B------:R-:W-:Y:S01]  /*7ec0*/  MOV R7, UR7 ;  /* 0x0000000700077c02 */ /* 0x000fe20008000f00 */
[----:B----4-:R-:W-:Y:S02]  /*7ed0*/  IMAD.U32 R10, RZ, RZ, UR8 ;  /* 0x00000008ff0a7e24 */ /* 0x010fe4000f8e00ff */
[----:B------:R-:W-:-:S07]  /*7ee0*/  IMAD.U32 R11, RZ, RZ, UR9 ;  /* 0x00000009ff0b7e24 */ /* 0x000fce000f8e00ff */
[----:B------:R-:W-:-:S07]  /*7ef0*/  LEPC R20, `(.L_x_12621) ;  /* 0x000000001014794e */ /* 0x000fce0000000000 */
[----:B--23-5:R-:W-:Y:S05]  /*7f00*/  CALL.ABS.NOINC R2 ;  /* 0x0000000002007343 */ /* 0x02cfea0003c00000 */
.L_x_12621:
[----:B------:R-:W-:Y:S01]  /*7f10*/  CS2R R2, SRZ ;  /* 0x0000000000027805 */ /* 0x000fe2000001ff00 */
[----:B------:R-:W-:Y:S06]  /*7f20*/  BRA `(.L_x_12600) ;  /* 0x0000000000147947 */ /* 0x000fec0003800000 */
.L_x_12620:
[----:B01-3--:R-:W3:Y:S02]  /*7f30*/  LDG.E.64 R2, desc[UR36][R4.64] ;  /* 0x0000002404027981 */ /* 0x00bee4000c1e1b00 */
[----:B---3--:R-:W4:Y:S02]  /*7f40*/  I2F.F64.U64 R2, R2 ;  /* 0x0000000200027312 */ /* 0x008f240000301800 */
[----:B----4-:R-:W-:Y:S05]  /*7f50*/  BRA `(.L_x_12600) ;  /* 0x0000000000087947 */ /* 0x010fea0003800000 */
.L_x_12619:
[----:B01-3--:R-:W3:Y:S02]  /*7f60*/  LDG.E R2, desc[UR36][R4.64] ;  /* 0x0000002404027981 */ /* 0x00bee4000c1e1900 */
[----:B---3--:R-:W3:Y:S02]  /*7f70*/  I2F.F64.U32 R2, R2 ;  /* 0x0000000200027312 */ /* 0x008ee40000201800 */
.L_x_12600:
[----:B------:R-:W-:Y:S05]  /*7f80*/  BSYNC.RECONVERGENT B7 ;  /* 0x0000000000077941 */ /* 0x000fea0003800200 */
.L_x_12594:
[----:B01-3-5:R-:W0:Y:S01]  /*7f90*/  MUFU.RCP64H R5, R3 ;  /* 0x0000000300057308 */ /* 0x02be220000001800 */
[----:B------:R-:W-:Y:S01]  /*7fa0*/  MOV R4, 0x1 ;  /* 0x0000000100047802 */ /* 0x000fe20000000f00 */
[----:B------:R-:W1:Y:S01]  /*7fb0*/  LDCU.64 UR4, c[0x0][0x5e8] ;  /* 0x0000bd00ff0477ac */ /* 0x000e620008000a00 */
[----:B--2---:R-:W-:Y:S01]  /*7fc0*/  FSETP.GEU.AND P2, PT, |R17|, 6.5827683646048100446e-37, PT ;  /* 0x036000001100780b */ /* 0x004fe20003f4e200 */
[----:B------:R-:W-:Y:S03]  /*7fd0*/  BSSY.RECONVERGENT B0, `(.L_x_12622) ;  /* 0x000002e000007945 */ /* 0x000fe60003800200 */
[----:B0-----:R-:W0:Y:S01]  /*7fe0*/  DFMA R6, R4, -R2, 1 ;  /* 0x3ff000000406742b */ /* 0x001e220000000802 */
[----:B-1----:R-:W-:-:S05]  /*7ff0*/  IADD3 R24, P1, PT, R24, UR4, RZ ;  /* 0x0000000418187c10 */ /* 0x002fca000ff3e0ff */
        /* <DEDUP_REMOVED lines=43> */
.L_x_12623:
[----:B------:R-:W-:Y:S05]  /*82b0*/  BSYNC.RECONVERGENT B0 ;  /* 0x0000000000007941 */ /* 0x000fea0003800200 */
.L_x_12622:
        /* <DEDUP_REMOVED lines=14> */
.L_x_12627:
[----:B------:R-:W0:Y:S02]  /*83a0*/  F2I.S64.F64.TRUNC R4, R4 ;  /* 0x0000000400047311 */ /* 0x000e24000030d900 */
[----:B0-----:R-:W-:-:S05]  /*83b0*/  IMAD.MOV.U32 R3, RZ, RZ, R4 ;  /* 0x000000ffff037224 */ /* 0x001fca00078e0004 */
[----:B------:R0:W-:Y:S01]  /*83c0*/  STG.E.U8 desc[UR36][R24.64], R3 ;  /* 0x0000000318007986 */ /* 0x0001e2000c101124 */
[----:B------:R-:W-:Y:S05]  /*83d0*/  BRA `(.L_x_12629) ;  /* 0x0000001000807947 */ /* 0x000fea0003800000 */
.L_x_12626:
        /* <DEDUP_REMOVED lines=9> */
.L_x_12631:
[----:B------:R-:W0:Y:S02]  /*8470*/  F2I.F64.TRUNC R5, R4 ;  /* 0x0000000400057311 */ /* 0x000e24000030d100 */
[----:B0-----:R0:W-:Y:S01]  /*8480*/  STG.E desc[UR36][R24.64], R5 ;  /* 0x0000000518007986 */ /* 0x0011e2000c101924 */
[----:B------:R-:W-:Y:S05]  /*8490*/  BRA `(.L_x_12629) ;  /* 0x0000001000507947 */ /* 0x000fea0003800000 */
.L_x_12630:
[----:B------:R-:W0:Y:S02]  /*84a0*/  F2I.F64.TRUNC R5, R4 ;  /* 0x0000000400057311 */ /* 0x000e24000030d100 */
[----:B0-----:R0:W-:Y:S01]  /*84b0*/  STG.E.U16 desc[UR36][R24.64], R5 ;  /* 0x0000000518007986 */ /* 0x0011e2000c101524 */
[----:B------:R-:W-:Y:S05]  /*84c0*/  BRA `(.L_x_12629) ;  /* 0x0000001000447947 */ /* 0x000fea0003800000 */
.L_x_12625:
        /* <DEDUP_REMOVED lines=17> */
.L_x_12633:
        /* <DEDUP_REMOVED lines=12> */
.L_x_12632:
        /* <DEDUP_REMOVED lines=18> */
.L_x_12635:
        /* <DEDUP_REMOVED lines=13> */
.L_x_12634:
[----:B------:R0:W-:Y:S01]  /*8890*/  STG.E.64 desc[UR36][R24.64], R4 ;  /* 0x0000000418007986 */ /* 0x0001e2000c101b24 */
[----:B------:R-:W-:Y:S05]  /*88a0*/  BRA `(.L_x_12629) ;  /* 0x0000000c004c7947 */ /* 0x000fea0003800000 */
.L_x_12624:
        /* <DEDUP_REMOVED lines=13> */
.L_x_12639:
        /* <DEDUP_REMOVED lines=25> */
.L_x_12642:
[----:B------:R-:W-:-:S04]  /*8b10*/  SHF.R.U32.HI R3, RZ, 0x18, R3 ;  /* 0x00000018ff037819 */ /* 0x000fc80000011603 */
[----:B------:R-:W-:-:S04]  /*8b20*/  LOP3.LUT R0, R0, 0x80, R3, 0xf8, !PT ;  /* 0x0000008000007812 */ /* 0x000fc800078ef803 */
[----:B------:R-:W-:-:S07]  /*8b30*/  PRMT R12, R0, 0x7610, R12 ;  /* 0x00007610000c7816 */ /* 0x000fce000000000c */
.L_x_12641:
[----:B------:R-:W-:Y:S05]  /*8b40*/  BSYNC.RECONVERGENT B0 ;  /* 0x0000000000007941 */ /* 0x000fea0003800200 */
.L_x_12640:
[----:B------:R0:W-:Y:S01]  /*8b50*/  STG.E.U8 desc[UR36][R24.64], R12 ;  /* 0x0000000c18007986 */ /* 0x0001e2000c101124 */
[----:B------:R-:W-:Y:S05]  /*8b60*/  BRA `(.L_x_12629) ;  /* 0x00000008009c7947 */ /* 0x000fea0003800000 */
.L_x_12638:
        /* <DEDUP_REMOVED lines=25> */
.L_x_12645:
[----:B------:R-:W-:-:S04]  /*8d00*/  SHF.R.U32.HI R3, RZ, 0x18, R3 ;  /* 0x00000018ff037819 */ /* 0x000fc80000011603 */
[----:B------:R-:W-:-:S04]  /*8d10*/  LOP3.LUT R0, R0, 0x80, R3, 0xf8, !PT ;  /* 0x0000008000007812 */ /* 0x000fc800078ef803 */
[----:B------:R-:W-:-:S07]  /*8d20*/  PRMT R12, R0, 0x7610, R12 ;  /* 0x00007610000c7816 */ /* 0x000fce000000000c */
.L_x_12644:
[----:B------:R-:W-:Y:S05]  /*8d30*/  BSYNC.RECONVERGENT B0 ;  /* 0x0000000000007941 */ /* 0x000fea0003800200 */
.L_x_12643:
[----:B------:R0:W-:Y:S01]  /*8d40*/  STG.E.U8 desc[UR36][R24.64], R12 ;  /* 0x0000000c18007986 */ /* 0x0001e2000c101124 */
[----:B------:R-:W-:Y:S05]  /*8d50*/  BRA `(.L_x_12629) ;  /* 0x0000000800207947 */ /* 0x000fea0003800000 */
.L_x_12637:
        /* <DEDUP_REMOVED lines=30> */
.L_x_12647:
[----:B------:R-:W0:Y:S02]  /*8f40*/  F2I.U64.F64.TRUNC R4, R4 ;  /* 0x0000000400047311 */ /* 0x000e24000030d800 */
[----:B0-----:R0:W-:Y:S01]  /*8f50*/  STG.E.64 desc[UR36][R24.64], R4 ;  /* 0x0000000418007986 */ /* 0x0011e2000c101b24 */
[----:B------:R-:W-:Y:S05]  /*8f60*/  BRA `(.L_x_12629) ;  /* 0x00000004009c7947 */ /* 0x000fea0003800000 */
.L_x_12646:
[----:B------:R-:W0:Y:S02]  /*8f70*/  F2I.U32.F64.TRUNC R5, R4 ;  /* 0x0000000400057311 */ /* 0x000e24000030d000 */
[----:B0-----:R0:W-:Y:S01]  /*8f80*/  STG.E desc[UR36][R24.64], R5 ;  /* 0x0000000518007986 */ /* 0x0011e2000c101924 */
[----:B------:R-:W-:Y:S05]  /*8f90*/  BRA `(.L_x_12629) ;  /* 0x0000000400907947 */ /* 0x000fea0003800000 */
.L_x_12636:
        /* <DEDUP_REMOVED lines=10> */
.L_x_12649:
[----:B------:R-:W-:-:S05]  /*9040*/  CS2R R6, SRZ ;  /* 0x0000000000067805 */ /* 0x000fca000001ff00 */
[----:B------:R3:W-:Y:S01]  /*9050*/  STG.E.128 desc[UR36][R24.64], R4 ;  /* 0x0000000418007986 */ /* 0x0007e2000c101d24 */
[----:B------:R-:W-:Y:S05]  /*9060*/  BRA `(.L_x_12629) ;  /* 0x00000004005c7947 */ /* 0x000fea0003800000 */
.L_x_12648:
[----:B------:R-:W-:-:S09]  /*9070*/  UISETP.NE.AND UP0, UPT, UR4, 0xf, UPT ;  /* 0x0000000f0400788c */ /* 0x000fd2000bf05270 */
[----:B------:R-:W-:Y:S05]  /*9080*/  BRA.U !UP0, `(.L_x_12650) ;  /* 0x0000000508287547 */ /* 0x000fea000b800000 */
[----:B------:R-:W-:-:S09]  /*9090*/  UISETP.NE.AND UP0, UPT, UR4, 0x17, UPT ;  /* 0x000000170400788c */ /* 0x000fd2000bf05270 */
[----:B------:R-:W-:Y:S05]  /*90a0*/  BRA.U !UP0, `(.L_x_12651) ;  /* 0x0000000108b07547 */ /* 0x000fea000b800000 */
[----:B------:R-:W-:-:S09]  /*90b0*/  UISETP.NE.AND UP0, UPT, UR4, 0x18, UPT ;  /* 0x000000180400788c */ /* 0x000fd2000bf05270 */
[----:B------:R-:W-:Y:S05]  /*90c0*/  BRA.U !UP0, `(.L_x_12652) ;  /* 0x0000000108447547 */ /* 0x000fea000b800000 */
.L_x_12628:
        /* <DEDUP_REMOVED lines=16> */
.L_x_12653:
[----:B------:R-:W-:Y:S05]  /*91d0*/  BRA `(.L_x_12629) ;  /* 0x0000000400007947 */ /* 0x000fea0003800000 */
.L_x_12652:
        /* <DEDUP_REMOVED lines=21> */
.L_x_12655:
[----:B------:R-:W-:Y:S05]  /*9330*/  BSYNC.RECONVERGENT B0 ;  /* 0x0000000000007941 */ /* 0x000fea0003800200 */
.L_x_12654:
[----:B------:R-:W-:-:S05]  /*9340*/  LOP3.LUT R3, R0, 0x80, R3, 0xf8, !PT ;  /* 0x0000008000037812 */ /* 0x000fca00078ef803 */
[----:B------:R1:W-:Y:S01]  /*9350*/  STG.E.U8 desc[UR36][R24.64], R3 ;  /* 0x0000000318007986 */ /* 0x0003e2000c101124 */
[----:B------:R-:W-:Y:S05]  /*9360*/  BRA `(.L_x_12629) ;  /* 0x00000000009c7947 */ /* 0x000fea0003800000 */
.L_x_12651:
        /* <DEDUP_REMOVED lines=20> */
.L_x_12657:
[----:B------:R-:W-:Y:S01]  /*94b0*/  IMAD.MOV.U32 R0, RZ, RZ, 0x7f ;  /* 0x0000007fff007424 */ /* 0x000fe200078e00ff */
[----:B------:R-:W-:-:S04]  /*94c0*/  ISETP.GT.U32.AND P0, PT, R2, 0x7f800000, PT ;  /* 0x7f8000000200780c */ /* 0x000fc80003f04070 */
[----:B------:R-:W-:-:S09]  /*94d0*/  SEL R0, R0, 0x7c, P0 ;  /* 0x0000007c00007807 */ /* 0x000fd20000000000 */
.L_x_12658:
[----:B------:R-:W-:Y:S05]  /*94e0*/  BSYNC.RECONVERGENT B0 ;  /* 0x0000000000007941 */ /* 0x000fea0003800200 */
.L_x_12656:
[----:B------:R-:W-:-:S04]  /*94f0*/  SHF.R.U32.HI R3, RZ, 0x18, R3 ;  /* 0x00000018ff037819 */ /* 0x000fc80000011603 */
[----:B------:R-:W-:-:S05]  /*9500*/  LOP3.LUT R3, R0, 0x80, R3, 0xf8, !PT ;  /* 0x0000008000037812 */ /* 0x000fca00078ef803 */
[----:B------:R2:W-:Y:S01]  /*9510*/  STG.E.U8 desc[UR36][R24.64], R3 ;  /* 0x0000000318007986 */ /* 0x0005e2000c101124 */
[----:B------:R-:W-:Y:S05]  /*9520*/  BRA `(.L_x_12629) ;  /* 0x00000000002c7947 */ /* 0x000fea0003800000 */
.L_x_12650:
        /* <DEDUP_REMOVED lines=11> */
.L_x_12629:
[----:B------:R-:W-:-:S07]  /*95e0*/  IADD3 R19, PT, PT, R19, 0x80, RZ ;  /* 0x0000008013137810 */ /* 0x000fce0007ffe0ff */
.L_x_12564:
[----:B------:R-:W-:Y:S05]  /*95f0*/  BSYNC.RECONVERGENT B6 ;  /* 0x0000000000067941 */ /* 0x000fea0003800200 */
.L_x_12563:
[----:B------:R-:W5:Y:S01]  /*9600*/  LDCU UR4, c[0x0][0x380] ;  /* 0x00007000ff0477ac */ /* 0x000f620008000800 */
[----:B------:R-:W-:Y:S01]  /*9610*/  BSSY.RECONVERGENT B6, `(.L_x_12659) ;  /* 0x00004a7000067945 */ /* 0x000fe20003800200 */
[----:B-----5:R-:W-:-:S13]  /*9620*/  ISETP.GE.AND P0, PT, R19, UR4, PT ;  /* 0x0000000413007c0c */ /* 0x020fda000bf06270 */
[----:B------:R-:W-:Y:S05]  /*9630*/  @P0 BRA `(.L_x_12660) ;  /* 0x0000004800900947 */ /* 0x000fea0003800000 */
[----:B------:R-:W5:Y:S01]  /*9640*/  LDCU UR4, c[0x0][0x388] ;  /* 0x00007100ff0477ac */ /* 0x000f620008000800 */
[----:B------:R-:W-:Y:S01]  /*9650*/  IMAD.MOV.U32 R18, RZ, RZ, RZ ;  /* 0x000000ffff127224 */ /* 0x000fe200078e00ff */
[----:B01234-:R-:W-:Y:S01]  /*9660*/  MOV R24, RZ ;  /* 0x000000ff00187202 */ /* 0x01ffe20000000f00 */
        /* <DEDUP_REMOVED lines=351> */
.L_x_12661:
        /* <DEDUP_REMOVED lines=18> */
.L_x_12666:
[----:B------:R-:W2:Y:S02]  /*ad80*/  LDG.E.U8 R2, desc[UR36][R2.64] ;  /* 0x0000002402027981 */ /* 0x000ea4000c1e1100 */
[----:B--2---:R3:W4:Y:S02]  /*ad90*/  I2F.F64.U16 R16, R2 ;  /* 0x0000000200107312 */ /* 0x0047240000101800 */
[----:B---34-:R-:W-:Y:S05]  /*ada0*/  BRA `(.L_x_12668) ;  /* 0x0000000c00607947 */ /* 0x018fea0003800000 */
.L_x_12665:
        /* <DEDUP_REMOVED lines=9> */
.L_x_12670:
[----:B------:R-:W2:Y:S02]  /*ae40*/  LDG.E R2, desc[UR36][R2.64] ;  /* 0x0000002402027981 */ /* 0x000ea4000c1e1900 */
[----:B--2---:R3:W4:Y:S02]  /*ae50*/  I2F.F64 R16, R2 ;  /* 0x0000000200107312 */ /* 0x0047240000201c00 */
[----:B---34-:R-:W-:Y:S05]  /*ae60*/  BRA `(.L_x_12668) ;  /* 0x0000000c00307947 */ /* 0x018fea0003800000 */
.L_x_12669:
[----:B------:R-:W2:Y:S02]  /*ae70*/  LDG.E.U16 R2, desc[UR36][R2.64] ;  /* 0x0000002402027981 */ /* 0x000ea4000c1e1500 */
[----:B--2---:R3:W4:Y:S02]  /*ae80*/  I2F.F64.S16 R16, R2 ;  /* 0x0000000200107312 */ /* 0x0047240000101c00 */
[----:B---34-:R-:W-:Y:S05]  /*ae90*/  BRA `(.L_x_12668) ;  /* 0x0000000c00247947 */ /* 0x018fea0003800000 */
.L_x_12664:
        /* <DEDUP_REMOVED lines=10> */
.L_x_12672:
[----:B------:R-:W2:Y:S02]  /*af40*/  LDG.E.U16 R0, desc[UR36][R2.64] ;  /* 0x0000002402007981 */ /* 0x000ea4000c1e1500 */
[----:B--2---:R-:W-:-:S05]  /*af50*/  HADD2.F32 R0, -RZ, R0.H0_H0 ;  /* 0x20000000ff007230 */ /* 0x004fca0000004100 */
[----:B------:R-:W-:-:S04]  /*af60*/  FMUL.FTZ R0, R0, 1 ;  /* 0x3f80000000007820 */ /* 0x000fc80000410000 */
[----:B------:R4:W0:Y:S02]  /*af70*/  F2F.F64.F32 R16, R0 ;  /* 0x0000000000107310 */ /* 0x0008240000201800 */
[----:B0---4-:R-:W-:Y:S05]  /*af80*/  BRA `(.L_x_12668) ;  /* 0x0000000800e87947 */ /* 0x011fea0003800000 */
.L_x_12671:
        /* <DEDUP_REMOVED lines=10> */
.L_x_12674:
[----:B------:R-:W2:Y:S02]  /*b030*/  LDG.E.U16 R2, desc[UR36][R2.64] ;  /* 0x0000002402027981 */ /* 0x000ea4000c1e1500 */
[----:B--2---:R-:W-:-:S05]  /*b040*/  HADD2.F32 R0, -RZ, R2.H0_H0 ;  /* 0x20000002ff007230 */ /* 0x004fca0000004100 */
[----:B------:R-:W-:-:S04]  /*b050*/  FMUL.FTZ R0, R0, 1 ;  /* 0x3f80000000007820 */ /* 0x000fc80000410000 */
[----:B------:R4:W0:Y:S02]  /*b060*/  F2F.F64.F32 R16, R0 ;  /* 0x0000000000107310 */ /* 0x0008240000201800 */
[----:B0---4-:R-:W-:Y:S05]  /*b070*/  BRA `(.L_x_12668) ;  /* 0x0000000800ac7947 */ /* 0x011fea0003800000 */
.L_x_12673:
[----:B------:R3:W5:Y:S01]  /*b080*/  LDG.E.64 R16, desc[UR36][R2.64] ;  /* 0x0000002402107981 */ /* 0x000762000c1e1b00 */
[----:B------:R-:W-:Y:S05]  /*b090*/  BRA `(.L_x_12668) ;  /* 0x0000000800a47947 */ /* 0x000fea0003800000 */
.L_x_12663:
        /* <DEDUP_REMOVED lines=13> */
.L_x_12677:
[----:B------:R2:W5:Y:S01]  /*b170*/  LDG.E.64 R16, desc[UR36][R2.64] ;  /* 0x0000002402107981 */ /* 0x000562000c1e1b00 */
[----:B------:R-:W-:Y:S05]  /*b180*/  BRA `(.L_x_12668) ;  /* 0x0000000800687947 */ /* 0x000fea0003800000 */
.L_x_12676:
        /* <DEDUP_REMOVED lines=26> */
[----:B---34-:R-:W-:Y:S05]  /*b330*/  BRA `(.L_x_12668) ;  /* 0x0000000400fc7947 */ /* 0x018fea0003800000 */
.L_x_12679:
        /* <DEDUP_REMOVED lines=14> */
.L_x_12678:
[----:B------:R-:W2:Y:S02]  /*b420*/  LDG.E.U16 R0, desc[UR36][R2.64] ;  /* 0x0000002402007981 */ /* 0x000ea4000c1e1500 */
[----:B--2---:R-:W-:-:S04]  /*b430*/  IMAD.U32 R0, R0, 0x10000, RZ ;  /* 0x0001000000007824 */ /* 0x004fc800078e00ff */
[----:B------:R-:W-:-:S04]  /*b440*/  FMUL.FTZ R0, R0, 1 ;  /* 0x3f80000000007820 */ /* 0x000fc80000410000 */
[----:B------:R3:W4:Y:S02]  /*b450*/  F2F.F64.F32 R16, R0 ;  /* 0x0000000000107310 */ /* 0x0007240000201800 */
[----:B---34-:R-:W-:Y:S05]  /*b460*/  BRA `(.L_x_12668) ;  /* 0x0000000400b07947 */ /* 0x018fea0003800000 */
.L_x_12675:
        /* <DEDUP_REMOVED lines=11> */
.L_x_12682:
        /* <DEDUP_REMOVED lines=21> */
.L_x_12684:
[----:B------:R-:W-:Y:S05]  /*b670*/  BSYNC.RECONVERGENT B0 ;  /* 0x0000000000007941 */ /* 0x000fea0003800200 */
.L_x_12683:
[----:B------:R-:W-:Y:S01]  /*b680*/  IMAD.SHL.U32 R0, R0, 0x100000, RZ ;  /* 0x0010000000007824 */ /* 0x000fe200078e00ff */
[----:B------:R-:W-:-:S04]  /*b690*/  LEA R2, R2, 0x3b800000, 0x17 ;  /* 0x3b80000002027811 */ /* 0x000fc800078eb8ff */
[----:B------:R-:W-:-:S05]  /*b6a0*/  LOP3.LUT R0, R2, R0, R7, 0xfe, !PT ;  /* 0x0000000002007212 */ /* 0x000fca00078efe07 */
[----:B------:R-:W-:-:S04]  /*b6b0*/  FMUL.FTZ R0, R0, 1 ;  /* 0x3f80000000007820 */ /* 0x000fc80000410000 */
[----:B------:R2:W3:Y:S02]  /*b6c0*/  F2F.F64.F32 R16, R0 ;  /* 0x0000000000107310 */ /* 0x0004e40000201800 */
[----:B--23--:R-:W-:Y:S05]  /*b6d0*/  BRA `(.L_x_12668) ;  /* 0x0000000400147947 */ /* 0x00cfea0003800000 */
.L_x_12681:
        /* <DEDUP_REMOVED lines=21> */
.L_x_12686:
[----:B------:R-:W-:Y:S05]  /*b830*/  BSYNC.RECONVERGENT B0 ;  /* 0x0000000000007941 */ /* 0x000fea0003800200 */
.L_x_12685:
[----:B------:R-:W-:Y:S02]  /*b840*/  SHF.L.U32 R0, R0, 0x15, RZ ;  /* 0x0000001500007819 */ /* 0x000fe400000006ff */
[----:B------:R-:W-:-:S04]  /*b850*/  LEA R2, R2, 0x37800000, 0x17 ;  /* 0x3780000002027811 */ /* 0x000fc800078eb8ff */
[----:B------:R-:W-:-:S05]  /*b860*/  LOP3.LUT R0, R2, R0, R7, 0xfe, !PT ;  /* 0x0000000002007212 */ /* 0x000fca00078efe07 */
[----:B------:R-:W-:-:S04]  /*b870*/  FMUL.FTZ R0, R0, 1 ;  /* 0x3f80000000007820 */ /* 0x000fc80000410000 */
[----:B------:R2:W3:Y:S02]  /*b880*/  F2F.F64.F32 R16, R0 ;  /* 0x0000000000107310 */ /* 0x0004e40000201800 */
[----:B--23--:R-:W-:Y:S05]  /*b890*/  BRA `(.L_x_12668) ;  /* 0x0000000000a47947 */ /* 0x00cfea0003800000 */
.L_x_12680:
        /* <DEDUP_REMOVED lines=18> */
.L_x_12667:
        /* <DEDUP_REMOVED lines=16> */
.L_x_12689:
[----:B------:R-:W-:Y:S01]  /*bac0*/  CS2R R16, SRZ ;  /* 0x0000000000107805 */ /* 0x000fe2000001ff00 */
[----:B------:R-:W-:Y:S06]  /*bad0*/  BRA `(.L_x_12668) ;  /* 0x0000000000147947 */ /* 0x000fec0003800000 */
.L_x_12688:
[----:B------:R-:W2:Y:S02]  /*bae0*/  LDG.E.64 R16, desc[UR36][R2.64] ;  /* 0x0000002402107981 */ /* 0x000ea4000c1e1b00 */
[----:B--2---:R-:W2:Y:S02]  /*baf0*/  I2F.F64.U64 R16, R16 ;  /* 0x0000001000107312 */ /* 0x004ea40000301800 */
[----:B--2---:R-:W-:Y:S05]  /*bb00*/  BRA `(.L_x_12668) ;  /* 0x0000000000087947 */ /* 0x004fea0003800000 */
.L_x_12687:
[----:B------:R-:W2:Y:S02]  /*bb10*/  LDG.E R2, desc[UR36][R2.64] ;  /* 0x0000002402027981 */ /* 0x000ea4000c1e1900 */
[----:B--2---:R0:W1:Y:S02]  /*bb20*/  I2F.F64.U32 R16, R2 ;  /* 0x0000000200107312 */ /* 0x0040640000201800 */
.L_x_12668:
[----:B------:R-:W-:Y:S05]  /*bb30*/  BSYNC.RECONVERGENT B7 ;  /* 0x0000000000077941 */ /* 0x000fea0003800200 */
.L_x_12662:
        /* <DEDUP_REMOVED lines=16> */
[----:B--2---:R-:W2:Y:S02]  /*bc40*/  I2F.F64.S16 R2, R2 ;  /* 0x0000000200027312 */ /* 0x004ea40000101c00 */
[----:B--2---:R-:W-:Y:S05]  /*bc50*/  BRA `(.L_x_12696) ;  /* 0x0000000c006c7947 */ /* 0x004fea0003800000 */
.L_x_12694:
[----:B0-23--:R-:W2:Y:S02]  /*bc60*/  LDG.E.U8 R2, desc[UR36][R4.64] ;  /* 0x0000002404027981 */ /* 0x00dea4000c1e1100 */
[----:B--2---:R-:W2:Y:S02]  /*bc70*/  I2F.F64.U16 R2, R2 ;  /* 0x0000000200027312 */ /* 0x004ea40000101800 */
[----:B--2---:R-:W-:Y:S05]  /*bc80*/  BRA `(.L_x_12696) ;  /* 0x0000000c00607947 */ /* 0x004fea0003800000 */
.L_x_12693:
[----:B------:R-:W-:-:S09]  /*bc90*/  UISETP.NE.AND UP0, UPT, UR4, 0x2, UPT ;  /* 0x000000020400788c */ /* 0x000fd2000bf05270 */
[----:B------:R-:W-:Y:S05]  /*bca0*/  BRA.U !UP0, `(.L_x_12697) ;  /* 0x0000000108287547 */ /* 0x000fea000b800000 */
[----:B------:R-:W-:-:S09]  /*bcb0*/  UISETP.NE.AND UP0, UPT, UR4, 0x3, UPT ;  /* 0x000000030400788c */ /* 0x000fd2000bf05270 */
[----:B------:R-:W-:Y:S05]  /*bcc0*/  BRA.U !UP0, `(.L_x_12698) ;  /* 0x0000000108147547 */ /* 0x000fea000b800000 */
[----:B------:R-:W-:-:S09]  /*bcd0*/  UISETP.NE.AND UP0, UPT, UR4, 0x4, UPT ;  /* 0x000000040400788c */ /* 0x000fd2000bf05270 */
[----:B------:R-:W-:Y:S05]  /*bce0*/  BRA.U UP0, `(.L_x_12695) ;  /* 0x0000000900ec7547 */ /* 0x000fea000b800000 */
[----:B0-23--:R-:W2:Y:S02]  /*bcf0*/  LDG.E.64 R2, desc[UR36][R4.64] ;  /* 0x0000002404027981 */ /* 0x00dea4000c1e1b00 */
[----:B--2---:R-:W2:Y:S02]  /*bd00*/  I2F.F64.S64 R2, R2 ;  /* 0x0000000200027312 */ /* 0x004ea40000301c00 */
[----:B--2---:R-:W-:Y:S05]  /*bd10*/  BRA `(.L_x_12696) ;  /* 0x0000000c003c7947 */ /* 0x004fea0003800000 */
.L_x_12698:
[----:B0-23--:R-:W2:Y:S02]  /*bd20*/  LDG.E R2, desc[UR36][R4.64] ;  /* 0x0000002404027981 */ /* 0x00dea4000c1e1900 */
[----:B--2---:R-:W2:Y:S02]  /*bd30*/  I2F.F64 R2, R2 ;  /* 0x0000000200027312 */ /* 0x004ea40000201c00 */
[----:B--2---:R-:W-:Y:S05]  /*bd40*/  BRA `(.L_x_12696) ;  /* 0x0000000c00307947 */ /* 0x004fea0003800000 */
.L_x_12697:
[----:B0-23--:R-:W2:Y:S02]  /*bd50*/  LDG.E.U16 R2, desc[UR36][R4.64] ;  /* 0x0000002404027981 */ /* 0x00dea4000c1e1500 */
[----:B--2---:R-:W2:Y:S02]  /*bd60*/  I2F.F64.S16 R2, R2 ;  /* 0x0000000200027312 */ /* 0x004ea40000101c00 */
[----:B--2---:R-:W-:Y:S05]  /*bd70*/  BRA `(.L_x_12696) ;  /* 0x0000000c00247947 */ /* 0x004fea0003800000 */
.L_x_12692:
        /* <DEDUP_REMOVED lines=8> */
[----:B------:R-:W0:Y:S02]  /*be00*/  F2F.F64.F32 R2, R2 ;  /* 0x0000000200027310 */ /* 0x000e240000201800 */
[----:B0-----:R-:W-:Y:S05]  /*be10*/  BRA `(.L_x_12696) ;  /* 0x0000000800fc7947 */ /* 0x001fea0003800000 */
.L_x_12700:
[----:B------:R-:W4:Y:S02]  /*be20*/  LDG.E.U16 R0, desc[UR36][R4.64] ;  /* 0x0000002404007981 */ /* 0x000f24000c1e1500 */
[----:B----4-:R-:W-:-:S05]  /*be30*/  HADD2.F32 R0, -RZ, R0.H0_H0 ;  /* 0x20000000ff007230 */ /* 0x010fca0000004100 */
[----:B------:R-:W-:-:S04]  /*be40*/  FMUL.FTZ R0, R0, 1 ;  /* 0x3f80000000007820 */ /* 0x000fc80000410000 */
[----:B0-23--:R0:W2:Y:S02]  /*be50*/  F2F.F64.F32 R2, R0 ;  /* 0x0000000000027310 */ /* 0x00d0a40000201800 */
[----:B0-2---:R-:W-:Y:S05]  /*be60*/  BRA `(.L_x_12696) ;  /* 0x0000000800e87947 */ /* 0x005fea0003800000 */
.L_x_12699:
        /* <DEDUP_REMOVED lines=8> */
[----:B------:R-:W2:Y:S02]  /*bef0*/  F2F.F64.F32 R2, R2 ;  /* 0x0000000200027310 */ /* 0x000ea40000201800 */
[----:B--2---:R-:W-:Y:S05]  /*bf00*/  BRA `(.L_x_12696) ;  /* 0x0000000800c07947 */ /* 0x004fea0003800000 */
.L_x_12702:
[----:B------:R-:W4:Y:S02]  /*bf10*/  LDG.E.U16 R4, desc[UR36][R4.64] ;  /* 0x0000002404047981 */ /* 0x000f24000c1e1500 */
[----:B----4-:R-:W-:-:S05]  /*bf20*/  HADD2.F32 R0, -RZ, R4.H0_H0 ;  /* 0x20000004ff007230 */ /* 0x010fca0000004100 */
[----:B------:R-:W-:-:S04]  /*bf30*/  FMUL.FTZ R0, R0, 1 ;  /* 0x3f80000000007820 */ /* 0x000fc80000410000 */
[----:B0-23--:R2:W3:Y:S02]  /*bf40*/  F2F.F64.F32 R2, R0 ;  /* 0x0000000000027310 */ /* 0x00d4e40000201800 */
[----:B--23--:R-:W-:Y:S05]  /*bf50*/  BRA `(.L_x_12696) ;  /* 0x0000000800ac7947 */ /* 0x00cfea0003800000 */
.L_x_12701:
[----:B0-23--:R0:W5:Y:S01]  /*bf60*/  LDG.E.64 R2, desc[UR36][R4.64] ;  /* 0x0000002404027981 */ /* 0x00d162000c1e1b00 */
[----:B------:R-:W-:Y:S05]  /*bf70*/  BRA `(.L_x_12696) ;  /* 0x0000000800a47947 */ /* 0x000fea0003800000 */
.L_x_12691:
        /* <DEDUP_REMOVED lines=9> */
[----:B0-23--:R-:W-:Y:S01]  /*c010*/  HFMA2 R2, -RZ, RZ, 0, 0 ;  /* 0x00000000ff027431 */ /* 0x00dfe200000001ff */
[----:B----4-:R-:W-:-:S04]  /*c020*/  ISETP.NE.AND P0, PT, R4, RZ, PT ;  /* 0x000000ff0400720c */ /* 0x010fc80003f05270 */
[----:B------:R-:W-:Y:S01]  /*c030*/  FSEL R3, RZ, 1.875, !P0 ;  /* 0x3ff00000ff037808 */ /* 0x000fe20004000000 */
[----:B------:R-:W-:Y:S08]  /*c040*/  BRA `(.L_x_12696) ;  /* 0x0000000800707947 */ /* 0x000ff00003800000 */
.L_x_12705:
[----:B0-23--:R3:W5:Y:S01]  /*c050*/  LDG.E.64 R2, desc[UR36][R4.64] ;  /* 0x0000002404027981 */ /* 0x00d762000c1e1b00 */
[----:B------:R-:W-:Y:S05]  /*c060*/  BRA `(.L_x_12696) ;  /* 0x0000000800687947 */ /* 0x000fea0003800000 */
.L_x_12704:
        /* <DEDUP_REMOVED lines=27> */
.L_x_12707:
[----:B--23--:R-:W2:Y:S02]  /*c220*/  LDG.E.U8 R3, desc[UR36][R4.64] ;  /* 0x0000002404037981 */ /* 0x00cea4000c1e1100 */
[C---:B--2---:R-:W-:Y:S01]  /*c230*/  SHF.L.U32 R0, R3.reuse, 0x19, RZ ;  /* 0x0000001903007819 */ /* 0x044fe200000006ff */
        /* <DEDUP_REMOVED lines=12> */
.L_x_12706:
[----:B------:R-:W4:Y:S02]  /*c300*/  LDG.E.U16 R0, desc[UR36][R4.64] ;  /* 0x0000002404007981 */ /* 0x000f24000c1e1500 */
[----:B----4-:R-:W-:-:S05]  /*c310*/  SHF.L.U32 R0, R0, 0x10, RZ ;  /* 0x0000001000007819 */ /* 0x010fca00000006ff */
[----:B------:R-:W-:-:S04]  /*c320*/  FMUL.FTZ R0, R0, 1 ;  /* 0x3f80000000007820 */ /* 0x000fc80000410000 */
[----:B0-23--:R3:W4:Y:S02]  /*c330*/  F2F.F64.F32 R2, R0 ;  /* 0x0000000000027310 */ /* 0x00d7240000201800 */
[----:B---34-:R-:W-:Y:S05]  /*c340*/  BRA `(.L_x_12696) ;  /* 0x0000000400b07947 */ /* 0x018fea0003800000 */
.L_x_12703:
        /* <DEDUP_REMOVED lines=9> */
[----:B--2---:R-:W3:Y:S02]  /*c3e0*/  I2F.F64.U16 R2, R2 ;  /* 0x0000000200027312 */ /* 0x004ee40000101800 */
[----:B---3--:R-:W-:Y:S05]  /*c3f0*/  BRA `(.L_x_12696) ;  /* 0x0000000400847947 */ /* 0x008fea0003800000 */
.L_x_12710:
        /* <DEDUP_REMOVED lines=21> */
.L_x_12712:
[----:B------:R-:W-:Y:S05]  /*c550*/  BSYNC.RECONVERGENT B0 ;  /* 0x0000000000007941 */ /* 0x000fea0003800200 */
.L_x_12711:
[----:B------:R-:W-:Y:S01]  /*c560*/  IMAD.SHL.U32 R0, R0, 0x100000, RZ ;  /* 0x0010000000007824 */ /* 0x000fe200078e00ff */
[----:B------:R-:W-:-:S04]  /*c570*/  LEA R2, R2, 0x3b800000, 0x17 ;  /* 0x3b80000002027811 */ /* 0x000fc800078eb8ff */
[----:B------:R-:W-:-:S05]  /*c580*/  LOP3.LUT R0, R2, R0, R7, 0xfe, !PT ;  /* 0x0000000002007212 */ /* 0x000fca00078efe07 */
[----:B------:R-:W-:-:S04]  /*c590*/  FMUL.FTZ R0, R0, 1 ;  /* 0x3f80000000007820 */ /* 0x000fc80000410000 */
[----:B------:R3:W4:Y:S02]  /*c5a0*/  F2F.F64.F32 R2, R0 ;  /* 0x0000000000027310 */ /* 0x0007240000201800 */
[----:B---34-:R-:W-:Y:S05]  /*c5b0*/  BRA `(.L_x_12696) ;  /* 0x0000000400147947 */ /* 0x018fea0003800000 */
.L_x_12709:
        /* <DEDUP_REMOVED lines=21> */
.L_x_12714:
[----:B------:R-:W-:Y:S05]  /*c710*/  BSYNC.RECONVERGENT B0 ;  /* 0x0000000000007941 */ /* 0x000fea0003800200 */
.L_x_12713:
[----:B------:R-:W-:Y:S02]  /*c720*/  SHF.L.U32 R0, R0, 0x15, RZ ;  /* 0x0000001500007819 */ /* 0x000fe400000006ff */
[----:B------:R-:W-:-:S04]  /*c730*/  LEA R2, R2, 0x37800000, 0x17 ;  /* 0x3780000002027811 */ /* 0x000fc800078eb8ff */
[----:B------:R-:W-:-:S05]  /*c740*/  LOP3.LUT R0, R2, R0, R7, 0xfe, !PT ;  /* 0x0000000002007212 */ /* 0x000fca00078efe07 */
[----:B------:R-:W-:-:S04]  /*c750*/  FMUL.FTZ R0, R0, 1 ;  /* 0x3f80000000007820 */ /* 0x000fc80000410000 */
[----:B------:R3:W4:Y:S02]  /*c760*/  F2F.F64.F32 R2, R0 ;  /* 0x0000000000027310 */ /* 0x0007240000201800 */
[----:B---34-:R-:W-:Y:S05]  /*c770*/  BRA `(.L_x_12696) ;  /* 0x0000000000a47947 */ /* 0x018fea0003800000 */
.L_x_12708:
[----:B------:R-:W-:-:S09]  /*c780*/  UISETP.NE.AND UP0, UPT, UR4, 0x1c, UPT ;  /* 0x0000001c0400788c */ /* 0x000fd2000bf05270 */
[----:B------:R-:W-:Y:S05]  /*c790*/  BRA.U !UP0, `(.L_x_12715) ;  /* 0x0000000108947547 */ /* 0x000fea000b800000 */
[----:B------:R-:W-:-:S09]  /*c7a0*/  UISETP.NE.AND UP0, UPT, UR4, 0x1d, UPT ;  /* 0x0000001d0400788c */ /* 0x000fd2000bf05270 */
[----:B------:R-:W-:Y:S05]  /*c7b0*/  BRA.U !UP0, `(.L_x_12716) ;  /* 0x0000000108807547 */ /* 0x000fea000b800000 */
[----:B------:R-:W-:-:S09]  /*c7c0*/  UISETP.NE.AND UP0, UPT, UR4, 0x2c, UPT ;  /* 0x0000002c0400788c */ /* 0x000fd2000bf05270 */
[----:B------:R-:W-:Y:S05]  /*c7d0*/  BRA.U UP0, `(.L_x_12695) ;  /* 0x0000000100307547 */ /* 0x000fea000b800000 */
[----:B------:R-:W4:Y:S01]  /*c7e0*/  LDG.E.U8 R0, desc[UR36][R4.64] ;  /* 0x0000002404007981 */ /* 0x000f22000c1e1100 */
[----:B--23--:R-:W-:Y:S02]  /*c7f0*/  HFMA2 R3, -RZ, RZ, 0.5, 0 ;  /* 0x38000000ff037431 */ /* 0x00cfe400000001ff */
[----:B0-----:R-:W-:Y:S01]  /*c800*/  IMAD.MOV.U32 R2, RZ, RZ, 0x0 ;  /* 0x00000000ff027424 */ /* 0x001fe200078e00ff */
[----:B----4-:R-:W-:-:S13]  /*c810*/  ISETP.NE.AND P0, PT, R0, RZ, PT ;  /* 0x000000ff0000720c */ /* 0x010fda0003f05270 */
[----:B------:R-:W-:Y:S05]  /*c820*/  @!P0 BRA `(.L_x_12696) ;  /* 0x0000000000788947 */ /* 0x000fea0003800000 */
[----:B------:R-:W-:-:S13]  /*c830*/  ISETP.NE.AND P0, PT, R0, 0xff, PT ;  /* 0x000000ff0000780c */ /* 0x000fda0003f05270 */
[----:B------:R-:W-:Y:S01]  /*c840*/  @P0 IMAD.SHL.U32 R0, R0, 0x800000, RZ ;  /* 0x0080000000000824 */ /* 0x000fe200078e00ff */
[----:B------:R-:W-:Y:S01]  /*c850*/  @!P0 MOV R2, 0x20000000 ;  /* 0x2000000000028802 */ /* 0x000fe20000000f00 */
[----:B------:R-:W-:Y:S02]  /*c860*/  @!P0 IMAD.MOV.U32 R3, RZ, RZ, 0x7ff80000 ;  /* 0x7ff80000ff038424 */ /* 0x000fe400078e00ff */
[----:B------:R-:W-:-:S04]  /*c870*/  @P0 FMUL.FTZ R0, R0, 1 ;  /* 0x3f80000000000820 */ /* 0x000fc80000410000 */
[----:B------:R3:W4:Y:S02]  /*c880*/  @P0 F2F.F64.F32 R2, R0 ;  /* 0x0000000000020310 */ /* 0x0007240000201800 */
[----:B---34-:R-:W-:Y:S05]  /*c890*/  BRA `(.L_x_12696) ;  /* 0x00000000005c7947 */ /* 0x018fea0003800000 */
.L_x_12695:
[----:B0-23--:R-:W-:Y:S01]  /*c8a0*/  MOV R2, 0x0 ;  /* 0x0000000000027802 */ /* 0x00dfe20000000f00 */
[----:B------:R-:W0:Y:S01]  /*c8b0*/  LDCU.64 UR4, c[0x4][0x148] ;  /* 0x01002900ff0477ac */ /* 0x000e220008000a00 */
[----:B------:R-:W-:Y:S02]  /*c8c0*/  HFMA2 R8, -RZ, RZ, 0, 4.64916229248046875e-06 ;  /* 0x0000004eff087431 */ /* 0x000fe400000001ff */
[----:B------:R-:W-:Y:S01]  /*c8d0*/  IMAD.MOV.U32 R12, RZ, RZ, 0x1 ;  /* 0x00000001ff0c7424 */ /* 0x000fe200078e00ff */
[----:B------:R-:W-:Y:S01]  /*c8e0*/  MOV R13, RZ ;  /* 0x000000ff000d7202 */ /* 0x000fe20000000f00 */
[----:B------:R-:W2:Y:S01]  /*c8f0*/  LDCU.64 UR6, c[0x4][0x150] ;  /* 0x01002a00ff0677ac */ /* 0x000ea20008000a00 */
[----:B------:R-:W3:Y:S01]  /*c900*/  LDC.64 R2, c[0x4][R2] ;  /* 0x0100000002027b82 */ /* 0x000ee20000000a00 */
[----:B------:R-:W4:Y:S01]  /*c910*/  LDCU.64 UR8, c[0x4][0x10] ;  /* 0x01000200ff0877ac */ /* 0x000f220008000a00 */
[----:B0-----:R-:W-:Y:S01]  /*c920*/  MOV R4, UR4 ;  /* 0x0000000400047c02 */ /* 0x001fe20008000f00 */
[----:B------:R-:W-:Y:S01]  /*c930*/  IMAD.U32 R5, RZ, RZ, UR5 ;  /* 0x00000005ff057e24 */ /* 0x000fe2000f8e00ff */
[----:B--2---:R-:W-:Y:S01]  /*c940*/  MOV R6, UR6 ;  /* 0x0000000600067c02 */ /* 0x004fe20008000f00 */
[----:B------:R-:W-:Y:S01]  /*c950*/  IMAD.U32 R7, RZ, RZ, UR7 ;  /* 0x00000007ff077e24 */ /* 0x000fe2000f8e00ff */
[----:B----4-:R-:W-:Y:S01]  /*c960*/  MOV R10, UR8 ;  /* 0x00000008000a7c02 */ /* 0x010fe20008000f00 */
[----:B------:R-:W-:-:S07]  /*c970*/  IMAD.U32 R11, RZ, RZ, UR9 ;  /* 0x00000009ff0b7e24 */ /* 0x000fce000f8e00ff */
[----:B------:R-:W-:-:S07]  /*c980*/  LEPC R20, `(.L_x_12717) ;  /* 0x000000001014794e */ /* 0x000fce0000000000 */
[----:B-1-3-5:R-:W-:Y:S05]  /*c990*/  CALL.ABS.NOINC R2 ;  /* 0x0000000002007343 */ /* 0x02afea0003c00000 */
.L_x_12717:
[----:B------:R-:W-:Y:S01]  /*c9a0*/  CS2R R2, SRZ ;  /* 0x0000000000027805 */ /* 0x000fe2000001ff00 */
[----:B------:R-:W-:Y:S06]  /*c9b0*/  BRA `(.L_x_12696) ;  /* 0x0000000000147947 */ /* 0x000fec0003800000 */
.L_x_12716:
[----:B0-23--:R-:W2:Y:S02]  /*c9c0*/  LDG.E.64 R2, desc[UR36][R4.64] ;  /* 0x0000002404027981 */ /* 0x00dea4000c1e1b00 */
[----:B--2---:R-:W3:Y:S02]  /*c9d0*/  I2F.F64.U64 R2, R2 ;  /* 0x0000000200027312 */ /* 0x004ee40000301800 */
[----:B---3--:R-:W-:Y:S05]  /*c9e0*/  BRA `(.L_x_12696) ;  /* 0x0000000000087947 */ /* 0x008fea0003800000 */
.L_x_12715:
[----:B0-23--:R-:W2:Y:S02]  /*c9f0*/  LDG.E R2, desc[UR36][R4.64] ;  /* 0x0000002404027981 */ /* 0x00dea4000c1e1900 */
[----:B--2---:R-:W2:Y:S02]  /*ca00*/  I2F.F64.U32 R2, R2 ;  /* 0x0000000200027312 */ /* 0x004ea40000201800 */
.L_x_12696:
[----:B------:R-:W-:Y:S05]  /*ca10*/  BSYNC.RECONVERGENT B7 ;  /* 0x0000000000077941 */ /* 0x000fea0003800200 */
.L_x_12690:
[----:B0-23-5:R-:W0:Y:S01]  /*ca20*/  MUFU.RCP64H R5, R3 ;  /* 0x0000000300057308 */ /* 0x02de220000001800 */
[----:B------:R-:W-:Y:S01]  /*ca30*/  IMAD.MOV.U32 R4, RZ, RZ, 0x1 ;  /* 0x00000001ff047424 */ /* 0x000fe200078e00ff */
[----:B------:R-:W2:Y:S01]  /*ca40*/  LDCU.64 UR4, c[0x0][0x5e8] ;  /* 0x0000bd00ff0477ac */ /* 0x000ea20008000a00 */
[----:B-1----:R-:W-:Y:S01]  /*ca50*/  FSETP.GEU.AND P2, PT, |R17|, 6.5827683646048100446e-37, PT ;  /* 0x036000001100780b */ /* 0x002fe20003f4e200 */
[----:B------:R-:W-:Y:S03]  /*ca60*/  BSSY.RECONVERGENT B0, `(.L_x_12718) ;  /* 0x000002e000007945 */ /* 0x000fe60003800200 */
[----:B0-----:R-:W0:Y:S01]  /*ca70*/  DFMA R6, R4, -R2, 1 ;  /* 0x3ff000000406742b */ /* 0x001e220000000802 */
[----:B--2---:R-:W-:-:S04]  /*ca80*/  IADD3 R24, P1, PT, R24, UR4, RZ ;  /* 0x0000000418187c10 */ /* 0x004fc8000ff3e0ff */
[----:B------:R-:W-:-:S15]  /*ca90*/  IADD3.X R25, PT, PT, RZ, UR5, RZ, P1, !PT ;  /* 0x00000005ff197c10 */ /* 0x000fde0008ffe4ff */
[----:B------:R-:W-:-:S15]  /*caa0*/  NOP ;  /* 0x0000000000007918 */ /* 0x000fde0000000000 */
[----:B------:R-:W-:-:S15]  /*cab0*/  NOP ;  /* 0x0000000000007918 */ /* 0x000fde0000000000 */
[----:B------:R-:W-:-:S14]  /*cac0*/  NOP ;  /* 0x0000000000007918 */ /* 0x000fdc0000000000 */
        /* <DEDUP_REMOVED lines=39> */
.L_x_12719:
[----:B------:R-:W-:Y:S05]  /*cd40*/  BSYNC.RECONVERGENT B0 ;  /* 0x0000000000007941 */ /* 0x000fea0003800200 */
.L_x_12718:
        /* <DEDUP_REMOVED lines=14> */
.L_x_12723:
[----:B------:R-:W0:Y:S02]  /*ce30*/  F2I.S64.F64.TRUNC R4, R4 ;  /* 0x0000000400047311 */ /* 0x000e24000030d900 */
[----:B0-----:R-:W-:-:S05]  /*ce40*/  MOV R3, R4 ;  /* 0x0000000400037202 */ /* 0x001fca0000000f00 */
[----:B------:R4:W-:Y:S01]  /*ce50*/  STG.E.U8 desc[UR36][R24.64], R3 ;  /* 0x0000000318007986 */ /* 0x0009e2000c101124 */
[----:B------:R-:W-:Y:S05]  /*ce60*/  BRA `(.L_x_12725) ;  /* 0x0000001000807947 */ /* 0x000fea0003800000 */
.L_x_12722:
        /* <DEDUP_REMOVED lines=9> */
.L_x_12727:
[----:B------:R-:W0:Y:S02]  /*cf00*/  F2I.F64.TRUNC R5, R4 ;  /* 0x0000000400057311 */ /* 0x000e24000030d100 */
[----:B0-----:R2:W-:Y:S01]  /*cf10*/  STG.E desc[UR36][R24.64], R5 ;  /* 0x0000000518007986 */ /* 0x0015e2000c101924 */
[----:B------:R-:W-:Y:S05]  /*cf20*/  BRA `(.L_x_12725) ;  /* 0x0000001000507947 */ /* 0x000fea0003800000 */
.L_x_12726:
[----:B------:R-:W0:Y:S02]  /*cf30*/  F2I.F64.TRUNC R5, R4 ;  /* 0x0000000400057311 */ /* 0x000e24000030d100 */
[----:B0-----:R0:W-:Y:S01]  /*cf40*/  STG.E.U16 desc[UR36][R24.64], R5 ;  /* 0x0000000518007986 */ /* 0x0011e2000c101524 */
[----:B------:R-:W-:Y:S05]  /*cf50*/  BRA `(.L_x_12725) ;  /* 0x0000001000447947 */ /* 0x000fea0003800000 */
.L_x_12721:
        /* <DEDUP_REMOVED lines=17> */
.L_x_12729:
        /* <DEDUP_REMOVED lines=12> */
.L_x_12728:
        /* <DEDUP_REMOVED lines=14> */
[----:B------:R-:W-:Y:S02]  /*d210*/  IMAD.MOV.U32 R3, RZ, RZ, RZ ;  /* 0x000000ffff037224 */ /* 0x000fe400078e00ff */
[----:B0-----:R-:W-:-:S05]  /*d220*/  @!P0 FMUL R2, R2, 1.175494350822287508e-38 ;  /* 0x0080000002028820 */ /* 0x001fca0000400000 */
[----:B------:R0:W-:Y:S01]  /*d230*/  STG.E.64 desc[UR36][R24.64], R2 ;  /* 0x0000000218007986 */ /* 0x0001e2000c101b24 */
[----:B------:R-:W-:Y:S05]  /*d240*/  BRA `(.L_x_12725) ;  /* 0x0000000c00887947 */ /* 0x000fea0003800000 */
.L_x_12731:
        /* <DEDUP_REMOVED lines=13> */
.L_x_12730:
[----:B------:R0:W-:Y:S01]  /*d320*/  STG.E.64 desc[UR36][R24.64], R4 ;  /* 0x0000000418007986 */ /* 0x0001e2000c101b24 */
[----:B------:R-:W-:Y:S05]  /*d330*/  BRA `(.L_x_12725) ;  /* 0x0000000c004c7947 */ /* 0x000fea0003800000 */
.L_x_12720:
        /* <DEDUP_REMOVED lines=13> */
.L_x_12735:
        /* <DEDUP_REMOVED lines=25> */
.L_x_12738:
[----:B------:R-:W-:-:S04]  /*d5a0*/  SHF.R.U32.HI R3, RZ, 0x18, R3 ;  /* 0x00000018ff037819 */ /* 0x000fc80000011603 */
[----:B------:R-:W-:-:S04]  /*d5b0*/  LOP3.LUT R0, R0, 0x80, R3, 0xf8, !PT ;  /* 0x0000008000007812 */ /* 0x000fc800078ef803 */
[----:B------:R-:W-:-:S07]  /*d5c0*/  PRMT R12, R0, 0x7610, R12 ;  /* 0x00007610000c7816 */ /* 0x000fce000000000c */
.L_x_12737:
[----:B------:R-:W-:Y:S05]  /*d5d0*/  BSYNC.RECONVERGENT B0 ;  /* 0x0000000000007941 */ /* 0x000fea0003800200 */
.L_x_12736:
[----:B------:R0:W-:Y:S01]  /*d5e0*/  STG.E.U8 desc[UR36][R24.64], R12 ;  /* 0x0000000c18007986 */ /* 0x0001e2000c101124 */
[----:B------:R-:W-:Y:S05]  /*d5f0*/  BRA `(.L_x_12725) ;  /* 0x00000008009c7947 */ /* 0x000fea0003800000 */
.L_x_12734:
        /* <DEDUP_REMOVED lines=25> */
.L_x_12741:
[----:B------:R-:W-:-:S04]  /*d790*/  SHF.R.U32.HI R3, RZ, 0x18, R3 ;  /* 0x00000018ff037819 */ /* 0x000fc80000011603 */
[----:B------:R-:W-:-:S04]  /*d7a0*/  LOP3.LUT R0, R0, 0x80, R3, 0xf8, !PT ;  /* 0x0000008000007812 */ /* 0x000fc800078ef803 */
[----:B------:R-:W-:-:S07]  /*d7b0*/  PRMT R12, R0, 0x7610, R12 ;  /* 0x00007610000c7816 */ /* 0x000fce000000000c */
.L_x_12740:
[----:B------:R-:W-:Y:S05]  /*d7c0*/  BSYNC.RECONVERGENT B0 ;  /* 0x0000000000007941 */ /* 0x000fea0003800200 */
.L_x_12739:
[----:B------:R0:W-:Y:S01]  /*d7d0*/  STG.E.U8 desc[UR36][R24.64], R12 ;  /* 0x0000000c18007986 */ /* 0x0001e2000c101124 */
[----:B------:R-:W-:Y:S05]  /*d7e0*/  BRA `(.L_x_12725) ;  /* 0x0000000800207947 */ /* 0x000fea0003800000 */
.L_x_12733:
        /* <DEDUP_REMOVED lines=30> */
.L_x_12743:
[----:B------:R-:W0:Y:S02]  /*d9d0*/  F2I.U64.F64.TRUNC R4, R4 ;  /* 0x0000000400047311 */ /* 0x000e24000030d800 */
[----:B0-----:R0:W-:Y:S01]  /*d9e0*/  STG.E.64 desc[UR36][R24.64], R4 ;  /* 0x0000000418007986 */ /* 0x0011e2000c101b24 */
[----:B------:R-:W-:Y:S05]  /*d9f0*/  BRA `(.L_x_12725) ;  /* 0x00000004009c7947 */ /* 0x000fea0003800000 */
.L_x_12742:
[----:B------:R-:W0:Y:S02]  /*da00*/  F2I.U32.F64.TRUNC R5, R4 ;  /* 0x0000000400057311 */ /* 0x000e24000030d000 */
[----:B0-----:R0:W-:Y:S01]  /*da10*/  STG.E desc[UR36][R24.64], R5 ;  /* 0x0000000518007986 */ /* 0x0011e2000c101924 */
[----:B------:R-:W-:Y:S05]  /*da20*/  BRA `(.L_x_12725) ;  /* 0x0000000400907947 */ /* 0x000fea0003800000 */
.L_x_12732:
        /* <DEDUP_REMOVED lines=10> */
.L_x_12745:
[----:B------:R-:W-:-:S05]  /*dad0*/  CS2R R6, SRZ ;  /* 0x0000000000067805 */ /* 0x000fca000001ff00 */
[----:B------:R0:W-:Y:S01]  /*dae0*/  STG.E.128 desc[UR36][R24.64], R4 ;  /* 0x0000000418007986 */ /* 0x0001e2000c101d24 */
[----:B------:R-:W-:Y:S05]  /*daf0*/  BRA `(.L_x_12725) ;  /* 0x00000004005c7947 */ /* 0x000fea0003800000 */
.L_x_12744:
[----:B------:R-:W-:-:S09]  /*db00*/  UISETP.NE.AND UP0, UPT, UR4, 0xf, UPT ;  /* 0x0000000f0400788c */ /* 0x000fd2000bf05270 */
[----:B------:R-:W-:Y:S05]  /*db10*/  BRA.U !UP0, `(.L_x_12746) ;  /* 0x0000000508287547 */ /* 0x000fea000b800000 */
[----:B------:R-:W-:-:S09]  /*db20*/  UISETP.NE.AND UP0, UPT, UR4, 0x17, UPT ;  /* 0x000000170400788c */ /* 0x000fd2000bf05270 */
[----:B------:R-:W-:Y:S05]  /*db30*/  BRA.U !UP0, `(.L_x_12747) ;  /* 0x0000000108b07547 */ /* 0x000fea000b800000 */
[----:B------:R-:W-:-:S09]  /*db40*/  UISETP.NE.AND UP0, UPT, UR4, 0x18, UPT ;  /* 0x000000180400788c */ /* 0x000fd2000bf05270 */
[----:B------:R-:W-:Y:S05]  /*db50*/  BRA.U !UP0, `(.L_x_12748) ;  /* 0x0000000108447547 */ /* 0x000fea000b800000 */
.L_x_12724:
        /* <DEDUP_REMOVED lines=16> */
.L_x_12749:
[----:B------:R-:W-:Y:S05]  /*dc60*/  BRA `(.L_x_12725) ;  /* 0x0000000400007947 */ /* 0x000fea0003800000 */
.L_x_12748:
        /* <DEDUP_REMOVED lines=21> */
.L_x_12751:
[----:B------:R-:W-:Y:S05]  /*ddc0*/  BSYNC.RECONVERGENT B0 ;  /* 0x0000000000007941 */ /* 0x000fea0003800200 */
.L_x_12750:
[----:B------:R-:W-:-:S05]  /*ddd0*/  LOP3.LUT R3, R0, 0x80, R3, 0xf8, !PT ;  /* 0x0000008000037812 */ /* 0x000fca00078ef803 */
[----:B------:R0:W-:Y:S01]  /*dde0*/  STG.E.U8 desc[UR36][R24.64], R3 ;  /* 0x0000000318007986 */ /* 0x0001e2000c101124 */
[----:B------:R-:W-:Y:S05]  /*ddf0*/  BRA `(.L_x_12725) ;  /* 0x00000000009c7947 */ /* 0x000fea0003800000 */
.L_x_12747:
        /* <DEDUP_REMOVED lines=20> */
.L_x_12753:
[----:B------:R-:W-:Y:S02]  /*df40*/  ISETP.GT.U32.AND P0, PT, R2, 0x7f800000, PT ;  /* 0x7f8000000200780c */ /* 0x000fe40003f04070 */
[----:B------:R-:W-:-:S04]  /*df50*/  MOV R0, 0x7f ;  /* 0x0000007f00007802 */ /* 0x000fc80000000f00 */
[----:B------:R-:W-:-:S07]  /*df60*/  SEL R0, R0, 0x7c, P0 ;  /* 0x0000007c00007807 */ /* 0x000fce0000000000 */
.L_x_12754:
[----:B------:R-:W-:Y:S05]  /*df70*/  BSYNC.RECONVERGENT B0 ;  /* 0x0000000000007941 */ /* 0x000fea0003800200 */
.L_x_12752:
[----:B------:R-:W-:-:S04]  /*df80*/  SHF.R.U32.HI R3, RZ, 0x18, R3 ;  /* 0x00000018ff037819 */ /* 0x000fc80000011603 */
[----:B------:R-:W-:-:S05]  /*df90*/  LOP3.LUT R3, R0, 0x80, R3, 0xf8, !PT ;  /* 0x0000008000037812 */ /* 0x000fca00078ef803 */
[----:B------:R0:W-:Y:S01]  /*dfa0*/  STG.E.U8 desc[UR36][R24.64], R3 ;  /* 0x0000000318007986 */ /* 0x0001e2000c101124 */
[----:B------:R-:W-:Y:S05]  /*dfb0*/  BRA `(.L_x_12725) ;  /* 0x00000000002c7947 */ /* 0x000fea0003800000 */
.L_x_12746:
        /* <DEDUP_REMOVED lines=11> */
.L_x_12725:
[----:B------:R-:W-:-:S07]  /*e070*/  VIADD R19, R19, 0x80 ;  /* 0x0000008013137836 */ /* 0x000fce0000000000 */
.L_x_12660:
[----:B------:R-:W-:Y:S05]  /*e080*/  BSYNC.RECONVERGENT B6 ;  /* 0x0000000000067941 */ /* 0x000fea0003800200 */
.L_x_12659:
[----:B------:R-:W5:Y:S02]  /*e090*/  LDCU UR4, c[0x0][0x380] ;  /* 0x00007000ff0477ac */ /* 0x000f640008000800 */
[----:B-----5:R-:W-:-:S13]  /*e0a0*/  ISETP.GE.AND P0, PT, R19, UR4, PT ;  /* 0x0000000413007c0c */ /* 0x020fda000bf06270 */
[----:B------:R-:W-:Y:S05]  /*e0b0*/  @P0 EXIT ;  /* 0x000000000000094d */ /* 0x000fea0003800000 */
[----:B------:R-:W5:Y:S01]  /*e0c0*/  LDCU UR4, c[0x0][0x388] ;  /* 0x00007100ff0477ac */ /* 0x000f620008000800 */
[----:B------:R-:W-:Y:S01]  /*e0d0*/  HFMA2 R16, -RZ, RZ, 0, 0 ;  /* 0x00000000ff107431 */ /* 0x000fe200000001ff */
[----:B------:R-:W-:Y:S01]  /*e0e0*/  MOV R22, RZ ;  /* 0x000000ff00167202 */ /* 0x000fe20000000f00 */
[----:B0-----:R-:W-:Y:S01]  /*e0f0*/  IMAD.MOV.U32 R0, RZ, RZ, RZ ;  /* 0x000000ffff007224 */ /* 0x001fe200078e00ff */
[----:B-----5:R-:W-:-:S09]  /*e100*/  UISETP.NE.AND UP0, UPT, UR4, URZ, UPT ;  /* 0x000000ff0400728c */ /* 0x020fd2000bf05270 */
[----:B------:R-:W-:Y:S05]  /*e110*/  BRA.U !UP0, `(.L_x_12755) ;  /* 0x0000001508707547 */ /* 0x000fea000b800000 */
[----:B------:R-:W0:Y:S01]  /*e120*/  LDCU.64 UR4, c[0x0][0x390] ;  /* 0x00007200ff0477ac */ /* 0x000e220008000a00 */
[----:B------:R-:W-:Y:S01]  /*e130*/  IMAD.MOV.U32 R18, RZ, RZ, RZ ;  /* 0x000000ffff127224 */ /* 0x000fe200078e00ff */
[----:B------:R-:W5:Y:S01]  /*e140*/  LDCU UR6, c[0x0][0x38c] ;  /* 0x00007180ff0677ac */ /* 0x000f620008000800 */
[----:B------:R-:W5:Y:S01]  /*e150*/  LDCU.64 UR8, c[0x0][0x4b8] ;  /* 0x00009700ff0877ac */ /* 0x000f620008000a00 */
[----:B------:R-:W-:Y:S01]  /*e160*/  UISETP.NE.AND UP0, UPT, UR41, URZ, UPT ;  /* 0x000000ff2900728c */ /* 0x000fe2000bf05270 */
[----:B0-----:R-:W-:Y:S01]  /*e170*/  IMAD.HI.U32 R2, R19, UR4, R18 ;  /* 0x0000000413027c27 */ /* 0x001fe2000f8e0012 */
[----:B------:R-:W0:Y:S04]  /*e180*/  LDCU UR4, c[0x0][0x4c0] ;  /* 0x00009800ff0477ac */ /* 0x000e280008000800 */
[----:B-1234-:R-:W-:-:S04]  /*e190*/  SHF.R.U32.HI R3, RZ, UR5, R2 ;  /* 0x00000005ff037c19 */ /* 0x01efc80008011602 */
[----:B------:R-:W-:-:S05]  /*e1a0*/  IADD3 R0, PT, PT, -R3, RZ, RZ ;  /* 0x000000ff03007210 */ /* 0x000fca0007ffe1ff */
[----:B-----5:R-:W-:-:S04]  /*e1b0*/  IMAD R19, R0, UR6, R19 ;  /* 0x0000000600137c24 */ /* 0x020fc8000f8e0213 */
[C---:B------:R-:W-:Y:S02]  /*e1c0*/  IMAD R16, R19.reuse, UR8, RZ ;  /* 0x0000000813107c24 */ /* 0x040fe4000f8e02ff */
        /* <DEDUP_REMOVED lines=337> */
.L_x_12755:
[----:B------:R-:W0:Y:S01]  /*f6e0*/  LDCU.64 UR6, c[0x0][0x5e8] ;  /* 0x0000bd00ff0677ac */ /* 0x000e220008000a00 */
[----:B------:R-:W-:Y:S01]  /*f6f0*/  BSSY.RECONVERGENT B6, `(.L_x_12756) ;  /* 0x00000ef000067945 */ /* 0x000fe20003800200 */
[----:B------:R-:W5:Y:S01]  /*f700*/  LDCU.64 UR8, c[0x0][0x5f0] ;  /* 0x0000be00ff0877ac */ /* 0x000f620008000a00 */
[----:B------:R-:W-:-:S04]  /*f710*/  UPRMT UR4, UR39, 0x9910, URZ ;  /* 0x0000991027047896 */ /* 0x000fc800080000ff */
[----:B------:R-:W-:Y:S01]  /*f720*/  UISETP.GT.AND UP0, UPT, UR4, 0x9, UPT ;  /* 0x000000090400788c */ /* 0x000fe2000bf04270 */
[----:B0-----:R-:W-:Y:S02]  /*f730*/  IADD3 R16, P0, PT, R16, UR6, RZ ;  /* 0x0000000610107c10 */ /* 0x001fe4000ff1e0ff */
[----:B-----5:R-:W-:-:S03]  /*f740*/  IADD3 R2, P1, PT, R0, UR8, RZ ;  /* 0x0000000800027c10 */ /* 0x020fc6000ff3e0ff */
[----:B------:R-:W-:Y:S01]  /*f750*/  IMAD.X R17, RZ, RZ, UR7, P0 ;  /* 0x00000007ff117e24 */ /* 0x000fe200080e06ff */
[----:B-1234-:R-:W-:Y:S02]  /*f760*/  IADD3.X R3, PT, PT, RZ, UR9, RZ, P1, !PT ;  /* 0x00000009ff037c10 */ /* 0x01efe40008ffe4ff */
        /* <DEDUP_REMOVED lines=10> */
[----:B--2---:R1:W2:Y:S02]  /*f810*/  I2F.F64.S16 R18, R2 ;  /* 0x0000000200127312 */ /* 0x0042a40000101c00 */
[----:B-12---:R-:W-:Y:S05]  /*f820*/  BRA `(.L_x_12762) ;  /* 0x0000000c006c7947 */ /* 0x006fea0003800000 */
.L_x_12760:
[----:B------:R-:W2:Y:S02]  /*f830*/  LDG.E.U8 R2, desc[UR36][R2.64] ;  /* 0x0000002402027981 */ /* 0x000ea4000c1e1100 */
[----:B--2---:R1:W2:Y:S02]  /*f840*/  I2F.F64.U16 R18, R2 ;  /* 0x0000000200127312 */ /* 0x0042a40000101800 */
[----:B-12---:R-:W-:Y:S05]  /*f850*/  BRA `(.L_x_12762) ;  /* 0x0000000c00607947 */ /* 0x006fea0003800000 */
.L_x_12759:
[----:B------:R-:W-:-:S09]  /*f860*/  UISETP.NE.AND UP0, UPT, UR4, 0x2, UPT ;  /* 0x000000020400788c */ /* 0x000fd2000bf05270 */
[----:B------:R-:W-:Y:S05]  /*f870*/  BRA.U !UP0, `(.L_x_12763) ;  /* 0x0000000108287547 */ /* 0x000fea000b800000 */
[----:B------:R-:W-:-:S09]  /*f880*/  UISETP.NE.AND UP0, UPT, UR4, 0x3, UPT ;  /* 0x000000030400788c */ /* 0x000fd2000bf05270 */
[----:B------:R-:W-:Y:S05]  /*f890*/  BRA.U !UP0, `(.L_x_12764) ;  /* 0x0000000108147547 */ /* 0x000fea000b800000 */
[----:B------:R-:W-:-:S09]  /*f8a0*/  UISETP.NE.AND UP0, UPT, UR4, 0x4, UPT ;  /* 0x000000040400788c */ /* 0x000fd2000bf05270 */
[----:B------:R-:W-:Y:S05]  /*f8b0*/  BRA.U UP0, `(.L_x_12761) ;  /* 0x0000000900ec7547 */ /* 0x000fea000b800000 */
[----:B------:R-:W2:Y:S02]  /*f8c0*/  LDG.E.64 R18, desc[UR36][R2.64] ;  /* 0x0000002402127981 */ /* 0x000ea4000c1e1b00 */
[----:B--2---:R-:W1:Y:S02]  /*f8d0*/  I2F.F64.S64 R18, R18 ;  /* 0x0000001200127312 */ /* 0x004e640000301c00 */
[----:B-1----:R-:W-:Y:S05]  /*f8e0*/  BRA `(.L_x_12762) ;  /* 0x0000000c003c7947 */ /* 0x002fea0003800000 */
.L_x_12764:
[----:B------:R-:W2:Y:S02]  /*f8f0*/  LDG.E R2, desc[UR36][R2.64] ;  /* 0x0000002402027981 */ /* 0x000ea4000c1e1900 */
[----:B--2---:R1:W2:Y:S02]  /*f900*/  I2F.F64 R18, R2 ;  /* 0x0000000200127312 */ /* 0x0042a40000201c00 */
[----:B-12---:R-:W-:Y:S05]  /*f910*/  BRA `(.L_x_12762) ;  /* 0x0000000c00307947 */ /* 0x006fea0003800000 */
.L_x_12763:
[----:B------:R-:W2:Y:S02]  /*f920*/  LDG.E.U16 R2, desc[UR36][R2.64] ;  /* 0x0000002402027981 */ /* 0x000ea4000c1e1500 */
[----:B--2---:R1:W2:Y:S02]  /*f930*/  I2F.F64.S16 R18, R2 ;  /* 0x0000000200127312 */ /* 0x0042a40000101c00 */
[----:B-12---:R-:W-:Y:S05]  /*f940*/  BRA `(.L_x_12762) ;  /* 0x0000000c00247947 */ /* 0x006fea0003800000 */
.L_x_12758:
        /* <DEDUP_REMOVED lines=10> */
.L_x_12766:
[----:B------:R-:W2:Y:S02]  /*f9f0*/  LDG.E.U16 R0, desc[UR36][R2.64] ;  /* 0x0000002402007981 */ /* 0x000ea4000c1e1500 */
[----:B--2---:R-:W-:-:S05]  /*fa00*/  HADD2.F32 R0, -RZ, R0.H0_H0 ;  /* 0x20000000ff007230 */ /* 0x004fca0000004100 */
[----:B------:R-:W-:-:S04]  /*fa10*/  FMUL.FTZ R0, R0, 1 ;  /* 0x3f80000000007820 */ /* 0x000fc80000410000 */
[----:B------:R0:W1:Y:S02]  /*fa20*/  F2F.F64.F32 R18, R0 ;  /* 0x0000000000127310 */ /* 0x0000640000201800 */
[----:B01----:R-:W-:Y:S05]  /*fa30*/  BRA `(.L_x_12762) ;  /* 0x0000000800e87947 */ /* 0x003fea0003800000 */
.L_x_12765:
        /* <DEDUP_REMOVED lines=8> */
[----:B------:R-:W1:Y:S02]  /*fac0*/  F2F.F64.F32 R18, R18 ;  /* 0x0000001200127310 */ /* 0x000e640000201800 */
[----:B-1----:R-:W-:Y:S05]  /*fad0*/  BRA `(.L_x_12762) ;  /* 0x0000000800c07947 */ /* 0x002fea0003800000 */
.L_x_12768:
[----:B------:R-:W2:Y:S02]  /*fae0*/  LDG.E.U16 R2, desc[UR36][R2.64] ;  /* 0x0000002402027981 */ /* 0x000ea4000c1e1500 */
[----:B--2---:R-:W-:-:S05]  /*faf0*/  HADD2.F32 R0, -RZ, R2.H0_H0 ;  /* 0x20000002ff007230 */ /* 0x004fca0000004100 */
[----:B------:R-:W-:-:S04]  /*fb00*/  FMUL.FTZ R0, R0, 1 ;  /* 0x3f80000000007820 */ /* 0x000fc80000410000 */
[----:B------:R1:W2:Y:S02]  /*fb10*/  F2F.F64.F32 R18, R0 ;  /* 0x0000000000127310 */ /* 0x0002a40000201800 */
[----:B-12---:R-:W-:Y:S05]  /*fb20*/  BRA `(.L_x_12762) ;  /* 0x0000000800ac7947 */ /* 0x006fea0003800000 */
.L_x_12767:
[----:B------:R0:W5:Y:S01]  /*fb30*/  LDG.E.64 R18, desc[UR36][R2.64] ;  /* 0x0000002402127981 */ /* 0x000162000c1e1b00 */
[----:B------:R-:W-:Y:S05]  /*fb40*/  BRA `(.L_x_12762) ;  /* 0x0000000800a47947 */ /* 0x000fea0003800000 */
.L_x_12757:
        /* <DEDUP_REMOVED lines=13> */
.L_x_12771:
[----:B------:R3:W5:Y:S01]  /*fc20*/  LDG.E.64 R18, desc[UR36][R2.64] ;  /* 0x0000002402127981 */ /* 0x000762000c1e1b00 */
[----:B------:R-:W-:Y:S05]  /*fc30*/  BRA `(.L_x_12762) ;  /* 0x0000000800687947 */ /* 0x000fea0003800000 */
.L_x_12770:
        /* <DEDUP_REMOVED lines=27> */
.L_x_12773:
        /* <DEDUP_REMOVED lines=14> */
.L_x_12772:
[----:B------:R-:W2:Y:S02]  /*fed0*/  LDG.E.U16 R0, desc[UR36][R2.64] ;  /* 0x0000002402007981 */ /* 0x000ea4000c1e1500 */
[----:B--2---:R-:W-:-:S04]  /*fee0*/  IMAD.U32 R0, R0, 0x10000, RZ ;  /* 0x0001000000007824 */ /* 0x004fc800078e00ff */
[----:B------:R-:W-:-:S04]  /*fef0*/  FMUL.FTZ R0, R0, 1 ;  /* 0x3f80000000007820 */ /* 0x000fc80000410000 */
[----:B------:R3:W4:Y:S02]  /*ff00*/  F2F.F64.F32 R18, R0 ;  /* 0x0000000000127310 */ /* 0x0007240000201800 */
[----:B---34-:R-:W-:Y:S05]  /*ff10*/  BRA `(.L_x_12762) ;  /* 0x0000000400b07947 */ /* 0x018fea0003800000 */
.L_x_12769:
        /* <DEDUP_REMOVED lines=11> */
.L_x_12776:
        /* <DEDUP_REMOVED lines=21> */
.L_x_12778:
[----:B------:R-:W-:Y:S05]  /*10120*/  BSYNC.RECONVERGENT B0 ;  /* 0x0000000000007941 */ /* 0x000fea0003800200 */
.L_x_12777:
[----:B------:R-:W-:Y:S02]  /*10130*/  SHF.L.U32 R0, R0, 0x14, RZ ;  /* 0x0000001400007819 */ /* 0x000fe400000006ff */
[----:B------:R-:W-:-:S04]  /*10140*/  LEA R2, R2, 0x3b800000, 0x17 ;  /* 0x3b80000002027811 */ /* 0x000fc800078eb8ff */
[----:B------:R-:W-:-:S05]  /*10150*/  LOP3.LUT R0, R2, R0, R7, 0xfe, !PT ;  /* 0x0000000002007212 */ /* 0x000fca00078efe07 */
[----:B------:R-:W-:-:S04]  /*10160*/  FMUL.FTZ R0, R0, 1 ;  /* 0x3f80000000007820 */ /* 0x000fc80000410000 */
[----:B------:R3:W4:Y:S02]  /*10170*/  F2F.F64.F32 R18, R0 ;  /* 0x0000000000127310 */ /* 0x0007240000201800 */
[----:B---34-:R-:W-:Y:S05]  /*10180*/  BRA `(.L_x_12762) ;  /* 0x0000000400147947 */ /* 0x018fea0003800000 */
.L_x_12775:
        /* <DEDUP_REMOVED lines=21> */
.L_x_12780:
[----:B------:R-:W-:Y:S05]  /*102e0*/  BSYNC.RECONVERGENT B0 ;  /* 0x0000000000007941 */ /* 0x000fea0003800200 */
.L_x_12779:
[----:B------:R-:W-:Y:S01]  /*102f0*/  IMAD.SHL.U32 R0, R0, 0x200000, RZ ;  /* 0x0020000000007824 */ /* 0x000fe200078e00ff */
[----:B------:R-:W-:-:S04]  /*10300*/  LEA R2, R2, 0x37800000, 0x17 ;  /* 0x3780000002027811 */ /* 0x000fc800078eb8ff */
[----:B------:R-:W-:-:S05]  /*10310*/  LOP3.LUT R0, R2, R0, R7, 0xfe, !PT ;  /* 0x0000000002007212 */ /* 0x000fca00078efe07 */
[----:B------:R-:W-:-:S04]  /*10320*/  FMUL.FTZ R0, R0, 1 ;  /* 0x3f80000000007820 */ /* 0x000fc80000410000 */
[----:B------:R3:W4:Y:S02]  /*10330*/  F2F.F64.F32 R18, R0 ;  /* 0x0000000000127310 */ /* 0x0007240000201800 */
[----:B---34-:R-:W-:Y:S05]  /*10340*/  BRA `(.L_x_12762) ;  /* 0x0000000000a47947 */ /* 0x018fea0003800000 */
.L_x_12774:
        /* <DEDUP_REMOVED lines=12> */
[----:B------:R-:W-:Y:S01]  /*10410*/  @P0 SHF.L.U32 R0, R0, 0x17, RZ ;  /* 0x0000001700000819 */ /* 0x000fe200000006ff */
[----:B------:R-:W-:Y:S01]  /*10420*/  @!P0 IMAD.MOV.U32 R18, RZ, RZ, 0x20000000 ;  /* 0x20000000ff128424 */ /* 0x000fe200078e00ff */
[----:B------:R-:W-:-:S03]  /*10430*/  @!P0 MOV R19, 0x7ff80000 ;  /* 0x7ff8000000138802 */ /* 0x000fc60000000f00 */
[----:B------:R-:W-:-:S04]  /*10440*/  @P0 FMUL.FTZ R0, R0, 1 ;  /* 0x3f80000000000820 */ /* 0x000fc80000410000 */
[----:B------:R1:W2:Y:S02]  /*10450*/  @P0 F2F.F64.F32 R18, R0 ;  /* 0x0000000000120310 */ /* 0x0002a40000201800 */
[----:B-12---:R-:W-:Y:S05]  /*10460*/  BRA `(.L_x_12762) ;  /* 0x00000000005c7947 */ /* 0x006fea0003800000 */
.L_x_12761:
        /* <DEDUP_REMOVED lines=16> */
.L_x_12783:
[----:B------:R-:W-:Y:S01]  /*10570*/  CS2R R18, SRZ ;  /* 0x0000000000127805 */ /* 0x000fe2000001ff00 */
[----:B------:R-:W-:Y:S06]  /*10580*/  BRA `(.L_x_12762) ;  /* 0x0000000000147947 */ /* 0x000fec0003800000 */
.L_x_12782:
[----:B------:R-:W2:Y:S02]  /*10590*/  LDG.E.64 R18, desc[UR36][R2.64] ;  /* 0x0000002402127981 */ /* 0x000ea4000c1e1b00 */
[----:B--2---:R-:W1:Y:S02]  /*105a0*/  I2F.F64.U64 R18, R18 ;  /* 0x0000001200127312 */ /* 0x004e640000301800 */
[----:B-1----:R-:W-:Y:S05]  /*105b0*/  BRA `(.L_x_12762) ;  /* 0x0000000000087947 */ /* 0x002fea0003800000 */
.L_x_12781:
[----:B------:R-:W2:Y:S02]  /*105c0*/  LDG.E R2, desc[UR36][R2.64] ;  /* 0x0000002402027981 */ /* 0x000ea4000c1e1900 */
[----:B--2---:R1:W2:Y:S02]  /*105d0*/  I2F.F64.U32 R18, R2 ;  /* 0x0000000200127312 */ /* 0x0042a40000201800 */
.L_x_12762:
[----:B------:R-:W-:Y:S05]  /*105e0*/  BSYNC.RECONVERGENT B6 ;  /* 0x0000000000067941 */ /* 0x000fea0003800200 */
.L_x_12756:
        /* <DEDUP_REMOVED lines=16> */
[----:B---3--:R-:W1:Y:S02]  /*106f0*/  I2F.F64.S16 R2, R2 ;  /* 0x0000000200027312 */ /* 0x008e640000101c00 */
[----:B-1----:R-:W-:Y:S05]  /*10700*/  BRA `(.L_x_12790) ;  /* 0x0000000c006c7947 */ /* 0x002fea0003800000 */
.L_x_12788:
[----:B01-3--:R-:W3:Y:S02]  /*10710*/  LDG.E.U8 R2, desc[UR36][R22.64] ;  /* 0x0000002416027981 */ /* 0x00bee4000c1e1100 */
[----:B---3--:R-:W1:Y:S02]  /*10720*/  I2F.F64.U16 R2, R2 ;  /* 0x0000000200027312 */ /* 0x008e640000101800 */
[----:B-1----:R-:W-:Y:S05]  /*10730*/  BRA `(.L_x_12790) ;  /* 0x0000000c00607947 */ /* 0x002fea0003800000 */
.L_x_12787:
[----:B------:R-:W-:-:S09]  /*10740*/  UISETP.NE.AND UP0, UPT, UR4, 0x2, UPT ;  /* 0x000000020400788c */ /* 0x000fd2000bf05270 */
[----:B------:R-:W-:Y:S05]  /*10750*/  BRA.U !UP0, `(.L_x_12791) ;  /* 0x0000000108287547 */ /* 0x000fea000b800000 */
[----:B------:R-:W-:-:S09]  /*10760*/  UISETP.NE.AND UP0, UPT, UR4, 0x3, UPT ;  /* 0x000000030400788c */ /* 0x000fd2000bf05270 */
[----:B------:R-:W-:Y:S05]  /*10770*/  BRA.U !UP0, `(.L_x_12792) ;  /* 0x0000000108147547 */ /* 0x000fea000b800000 */
[----:B------:R-:W-:-:S09]  /*10780*/  UISETP.NE.AND UP0, UPT, UR4, 0x4, UPT ;  /* 0x000000040400788c */ /* 0x000fd2000bf05270 */
[----:B------:R-:W-:Y:S05]  /*10790*/  BRA.U UP0, `(.L_x_12789) ;  /* 0x0000000900ec7547 */ /* 0x000fea000b800000 */
[----:B01-3--:R-:W3:Y:S02]  /*107a0*/  LDG.E.64 R2, desc[UR36][R22.64] ;  /* 0x0000002416027981 */ /* 0x00bee4000c1e1b00 */
[----:B---3--:R-:W1:Y:S02]  /*107b0*/  I2F.F64.S64 R2, R2 ;  /* 0x0000000200027312 */ /* 0x008e640000301c00 */
[----:B-1----:R-:W-:Y:S05]  /*107c0*/  BRA `(.L_x_12790) ;  /* 0x0000000c003c7947 */ /* 0x002fea0003800000 */
.L_x_12792:
[----:B01-3--:R-:W3:Y:S02]  /*107d0*/  LDG.E R2, desc[UR36][R22.64] ;  /* 0x0000002416027981 */ /* 0x00bee4000c1e1900 */
[----:B---3--:R-:W1:Y:S02]  /*107e0*/  I2F.F64 R2, R2 ;  /* 0x0000000200027312 */ /* 0x008e640000201c00 */
[----:B-1----:R-:W-:Y:S05]  /*107f0*/  BRA `(.L_x_12790) ;  /* 0x0000000c00307947 */ /* 0x002fea0003800000 */
.L_x_12791:
[----:B01-3--:R-:W3:Y:S02]  /*10800*/  LDG.E.U16 R2, desc[UR36][R22.64] ;  /* 0x0000002416027981 */ /* 0x00bee4000c1e1500 */
[----:B---3--:R-:W1:Y:S02]  /*10810*/  I2F.F64.S16 R2, R2 ;  /* 0x0000000200027312 */ /* 0x008e640000101c00 */
[----:B-1----:R-:W-:Y:S05]  /*10820*/  BRA `(.L_x_12790) ;  /* 0x0000000c00247947 */ /* 0x002fea0003800000 */
.L_x_12786:
        /* <DEDUP_REMOVED lines=8> */
[----:B------:R-:W0:Y:S02]  /*108b0*/  F2F.F64.F32 R2, R2 ;  /* 0x0000000200027310 */ /* 0x000e240000201800 */
[----:B0-----:R-:W-:Y:S05]  /*108c0*/  BRA `(.L_x_12790) ;  /* 0x0000000800fc7947 */ /* 0x001fea0003800000 */
.L_x_12794:
[----:B------:R-:W4:Y:S02]  /*108d0*/  LDG.E.U16 R0, desc[UR36][R22.64] ;  /* 0x0000002416007981 */ /* 0x000f24000c1e1500 */
[----:B----4-:R-:W-:-:S05]  /*108e0*/  HADD2.F32 R0, -RZ, R0.H0_H0 ;  /* 0x20000000ff007230 */ /* 0x010fca0000004100 */
[----:B------:R-:W-:-:S04]  /*108f0*/  FMUL.FTZ R0, R0, 1 ;  /* 0x3f80000000007820 */ /* 0x000fc80000410000 */
[----:B01-3--:R0:W1:Y:S02]  /*10900*/  F2F.F64.F32 R2, R0 ;  /* 0x0000000000027310 */ /* 0x00b0640000201800 */
[----:B01----:R-:W-:Y:S05]  /*10910*/  BRA `(.L_x_12790) ;  /* 0x0000000800e87947 */ /* 0x003fea0003800000 */
.L_x_12793:
        /* <DEDUP_REMOVED lines=10> */
.L_x_12796:
[----:B------:R-:W4:Y:S02]  /*109c0*/  LDG.E.U16 R22, desc[UR36][R22.64] ;  /* 0x0000002416167981 */ /* 0x000f24000c1e1500 */
[----:B----4-:R-:W-:-:S05]  /*109d0*/  HADD2.F32 R0, -RZ, R22.H0_H0 ;  /* 0x20000016ff007230 */ /* 0x010fca0000004100 */
[----:B------:R-:W-:-:S04]  /*109e0*/  FMUL.FTZ R0, R0, 1 ;  /* 0x3f80000000007820 */ /* 0x000fc80000410000 */
[----:B01-3--:R1:W3:Y:S02]  /*109f0*/  F2F.F64.F32 R2, R0 ;  /* 0x0000000000027310 */ /* 0x00b2e40000201800 */
[----:B-1-3--:R-:W-:Y:S05]  /*10a00*/  BRA `(.L_x_12790) ;  /* 0x0000000800ac7947 */ /* 0x00afea0003800000 */
.L_x_12795:
[----:B01-3--:R0:W5:Y:S01]  /*10a10*/  LDG.E.64 R2, desc[UR36][R22.64] ;  /* 0x0000002416027981 */ /* 0x00b162000c1e1b00 */
[----:B------:R-:W-:Y:S05]  /*10a20*/  BRA `(.L_x_12790) ;  /* 0x0000000800a47947 */ /* 0x000fea0003800000 */
.L_x_12785:
        /* <DEDUP_REMOVED lines=13> */
.L_x_12799:
[----:B01-3--:R3:W5:Y:S01]  /*10b00*/  LDG.E.64 R2, desc[UR36][R22.64] ;  /* 0x0000002416027981 */ /* 0x00b762000c1e1b00 */
[----:B------:R-:W-:Y:S05]  /*10b10*/  BRA `(.L_x_12790) ;  /* 0x0000000800687947 */ /* 0x000fea0003800000 */
.L_x_12798:
        /* <DEDUP_REMOVED lines=8> */
[----:B----4-:R-:W-:-:S04]  /*10ba0*/  SHF.L.U32 R0, R0, 0x18, RZ ;  /* 0x0000001800007819 */ /* 0x010fc800000006ff */
[C---:B01-3--:R-:W-:Y:S02]  /*10bb0*/  LOP3.LUT R2, R0.reuse, 0x7f000000, RZ, 0xc0, !PT ;  /* 0x7f00000000027812 */ /* 0x04bfe400078ec0ff */
        /* <DEDUP_REMOVED lines=14> */
[----:B------:R-:W-:-:S06]  /*10ca0*/  FMUL.FTZ R3, R3, 1 ;  /* 0x3f80000003037820 */ /* 0x000fcc0000410000 */
[----:B------:R-:W3:Y:S02]  /*10cb0*/  F2F.F64.F32 R2, R3 ;  /* 0x0000000300027310 */ /* 0x000ee40000201800 */
[----:B---3--:R-:W-:Y:S05]  /*10cc0*/  BRA `(.L_x_12790) ;  /* 0x0000000400fc7947 */ /* 0x008fea0003800000 */
.L_x_12801:
[----:B0--3--:R-:W3:Y:S02]  /*10cd0*/  LDG.E.U8 R3, desc[UR36][R22.64] ;  /* 0x0000002416037981 */ /* 0x009ee4000c1e1100 */
[C---:B---3--:R-:W-:Y:S01]  /*10ce0*/  IMAD.SHL.U32 R0, R3.reuse, 0x2000000, RZ ;  /* 0x0200000003007824 */ /* 0x048fe200078e00ff */
[----:B------:R-:W-:-:S04]  /*10cf0*/  SHF.L.U32 R3, R3, 0x8, RZ ;  /* 0x0000000803037819 */ /* 0x000fc800000006ff */
        /* <DEDUP_REMOVED lines=11> */
.L_x_12800:
[----:B------:R-:W4:Y:S02]  /*10db0*/  LDG.E.U16 R0, desc[UR36][R22.64] ;  /* 0x0000002416007981 */ /* 0x000f24000c1e1500 */
[----:B----4-:R-:W-:-:S04]  /*10dc0*/  IMAD.U32 R0, R0, 0x10000, RZ ;  /* 0x0001000000007824 */ /* 0x010fc800078e00ff */
[----:B------:R-:W-:-:S04]  /*10dd0*/  FMUL.FTZ R0, R0, 1 ;  /* 0x3f80000000007820 */ /* 0x000fc80000410000 */
[----:B01-3--:R3:W4:Y:S02]  /*10de0*/  F2F.F64.F32 R2, R0 ;  /* 0x0000000000027310 */ /* 0x00b7240000201800 */
[----:B---34-:R-:W-:Y:S05]  /*10df0*/  BRA `(.L_x_12790) ;  /* 0x0000000400b07947 */ /* 0x018fea0003800000 */
.L_x_12797:
        /* <DEDUP_REMOVED lines=9> */
[----:B---3--:R-:W3:Y:S02]  /*10e90*/  I2F.F64.U16 R2, R2 ;  /* 0x0000000200027312 */ /* 0x008ee40000101800 */
[----:B---3--:R-:W-:Y:S05]  /*10ea0*/  BRA `(.L_x_12790) ;  /* 0x0000000400847947 */ /* 0x008fea0003800000 */
.L_x_12804:
        /* <DEDUP_REMOVED lines=21> */
.L_x_12806:
[----:B------:R-:W-:Y:S05]  /*11000*/  BSYNC.RECONVERGENT B0 ;  /* 0x0000000000007941 */ /* 0x000fea0003800200 */
.L_x_12805:
[----:B------:R-:W-:Y:S02]  /*11010*/  SHF.L.U32 R0, R0, 0x14, RZ ;  /* 0x0000001400007819 */ /* 0x000fe400000006ff */
[----:B------:R-:W-:-:S04]  /*11020*/  LEA R2, R2, 0x3b800000, 0x17 ;  /* 0x3b80000002027811 */ /* 0x000fc800078eb8ff */
[----:B------:R-:W-:-:S05]  /*11030*/  LOP3.LUT R0, R2, R0, R7, 0xfe, !PT ;  /* 0x0000000002007212 */ /* 0x000fca00078efe07 */
[----:B------:R-:W-:-:S04]  /*11040*/  FMUL.FTZ R0, R0, 1 ;  /* 0x3f80000000007820 */ /* 0x000fc80000410000 */
[----:B------:R3:W4:Y:S02]  /*11050*/  F2F.F64.F32 R2, R0 ;  /* 0x0000000000027310 */ /* 0x0007240000201800 */
[----:B---34-:R-:W-:Y:S05]  /*11060*/  BRA `(.L_x_12790) ;  /* 0x0000000400147947 */ /* 0x018fea0003800000 */
.L_x_12803:
        /* <DEDUP_REMOVED lines=21> */
.L_x_12808:
[----:B------:R-:W-:Y:S05]  /*111c0*/  BSYNC.RECONVERGENT B0 ;  /* 0x0000000000007941 */ /* 0x000fea0003800200 */
.L_x_12807:
[----:B------:R-:W-:Y:S01]  /*111d0*/  IMAD.SHL.U32 R0, R0, 0x200000, RZ ;  /* 0x0020000000007824 */ /* 0x000fe200078e00ff */
[----:B------:R-:W-:-:S04]  /*111e0*/  LEA R2, R2, 0x37800000, 0x17 ;  /* 0x3780000002027811 */ /* 0x000fc800078eb8ff */
[----:B------:R-:W-:-:S05]  /*111f0*/  LOP3.LUT R0, R2, R0, R7, 0xfe, !PT ;  /* 0x0000000002007212 */ /* 0x000fca00078efe07 */
[----:B------:R-:W-:-:S04]  /*11200*/  FMUL.FTZ R0, R0, 1 ;  /* 0x3f80000000007820 */ /* 0x000fc80000410000 */
[----:B------:R3:W4:Y:S02]  /*11210*/  F2F.F64.F32 R2, R0 ;  /* 0x0000000000027310 */ /* 0x0007240000201800 */
[----:B---34-:R-:W-:Y:S05]  /*11220*/  BRA `(.L_x_12790) ;  /* 0x0000000000a47947 */ /* 0x018fea0003800000 */
.L_x_12802:
[----:B------:R-:W-:-:S09]  /*11230*/  UISETP.NE.AND UP0, UPT, UR4, 0x1c, UPT ;  /* 0x0000001c0400788c */ /* 0x000fd2000bf05270 */
[----:B------:R-:W-:Y:S05]  /*11240*/  BRA.U !UP0, `(.L_x_12809) ;  /* 0x0000000108947547 */ /* 0x000fea000b800000 */
[----:B------:R-:W-:-:S09]  /*11250*/  UISETP.NE.AND UP0, UPT, UR4, 0x1d, UPT ;  /* 0x0000001d0400788c */ /* 0x000fd2000bf05270 */
[----:B------:R-:W-:Y:S05]  /*11260*/  BRA.U !UP0, `(.L_x_12810) ;  /* 0x0000000108807547 */ /* 0x000fea000b800000 */
[----:B------:R-:W-:-:S09]  /*11270*/  UISETP.NE.AND UP0, UPT, UR4, 0x2c, UPT ;  /* 0x0000002c0400788c */ /* 0x000fd2000bf05270 */
[----:B------:R-:W-:Y:S05]  /*11280*/  BRA.U UP0, `(.L_x_12789) ;  /* 0x0000000100307547 */ /* 0x000fea000b800000 */
[----:B------:R-:W4:Y:S01]  /*11290*/  LDG.E.U8 R0, desc[UR36][R22.64] ;  /* 0x0000002416007981 */ /* 0x000f22000c1e1100 */
[----:B01-3--:R-:W-:Y:S02]  /*112a0*/  HFMA2 R2, -RZ, RZ, 0, 0 ;  /* 0x00000000ff027431 */ /* 0x00bfe400000001ff */
[----:B------:R-:W-:Y:S01]  /*112b0*/  IMAD.MOV.U32 R3, RZ, RZ, 0x38000000 ;  /* 0x38000000ff037424 */ /* 0x000fe200078e00ff */
[----:B----4-:R-:W-:-:S13]  /*112c0*/  ISETP.NE.AND P0, PT, R0, RZ, PT ;  /* 0x000000ff0000720c */ /* 0x010fda0003f05270 */
[----:B------:R-:W-:Y:S05]  /*112d0*/  @!P0 BRA `(.L_x_12790) ;  /* 0x0000000000788947 */ /* 0x000fea0003800000 */
[----:B------:R-:W-:-:S13]  /*112e0*/  ISETP.NE.AND P0, PT, R0, 0xff, PT ;  /* 0x000000ff0000780c */ /* 0x000fda0003f05270 */
[----:B------:R-:W-:Y:S01]  /*112f0*/  @P0 SHF.L.U32 R0, R0, 0x17, RZ ;  /* 0x0000001700000819 */ /* 0x000fe200000006ff */
[----:B------:R-:W-:Y:S01]  /*11300*/  @!P0 IMAD.MOV.U32 R2, RZ, RZ, 0x20000000 ;  /* 0x20000000ff028424 */ /* 0x000fe200078e00ff */
[----:B------:R-:W-:-:S03]  /*11310*/  @!P0 MOV R3, 0x7ff80000 ;  /* 0x7ff8000000038802 */ /* 0x000fc60000000f00 */
[----:B------:R-:W-:-:S04]  /*11320*/  @P0 FMUL.FTZ R0, R0, 1 ;  /* 0x3f80000000000820 */ /* 0x000fc80000410000 */
[----:B------:R3:W4:Y:S02]  /*11330*/  @P0 F2F.F64.F32 R2, R0 ;  /* 0x0000000000020310 */ /* 0x0007240000201800 */
[----:B---34-:R-:W-:Y:S05]  /*11340*/  BRA `(.L_x_12790) ;  /* 0x00000000005c7947 */ /* 0x018fea0003800000 */
.L_x_12789:
[----:B01-3--:R-:W-:Y:S01]  /*11350*/  MOV R2, 0x0 ;  /* 0x0000000000027802 */ /* 0x00bfe20000000f00 */
[----:B------:R-:W0:Y:S01]  /*11360*/  LDCU.64 UR4, c[0x4][0x148] ;  /* 0x01002900ff0477ac */ /* 0x000e220008000a00 */
[----:B------:R-:W-:Y:S02]  /*11370*/  HFMA2 R12, -RZ, RZ, 0, 5.9604644775390625e-08 ;  /* 0x00000001ff0c7431 */ /* 0x000fe400000001ff */
[----:B------:R-:W-:Y:S01]  /*11380*/  IMAD.MOV.U32 R8, RZ, RZ, 0x4e ;  /* 0x0000004eff087424 */ /* 0x000fe200078e00ff */
[----:B------:R-:W1:Y:S01]  /*11390*/  LDCU.64 UR6, c[0x4][0x150] ;  /* 0x01002a00ff0677ac */ /* 0x000e620008000a00 */
[----:B------:R-:W3:Y:S01]  /*113a0*/  LDC.64 R2, c[0x4][R2] ;  /* 0x0100000002027b82 */ /* 0x000ee20000000a00 */
[----:B------:R-:W-:Y:S01]  /*113b0*/  IMAD.MOV.U32 R13, RZ, RZ, RZ ;  /* 0x000000ffff0d7224 */ /* 0x000fe200078e00ff */
[----:B------:R-:W4:Y:S01]  /*113c0*/  LDCU.64 UR8, c[0x4][0x10] ;  /* 0x01000200ff0877ac */ /* 0x000f220008000a00 */
[----:B0-----:R-:W-:Y:S01]  /*113d0*/  IMAD.U32 R4, RZ, RZ, UR4 ;  /* 0x00000004ff047e24 */ /* 0x001fe2000f8e00ff */
[----:B------:R-:W-:Y:S01]  /*113e0*/  MOV R5, UR5 ;  /* 0x0000000500057c02 */ /* 0x000fe20008000f00 */
[----:B-1----:R-:W-:Y:S01]  /*113f0*/  IMAD.U32 R6, RZ, RZ, UR6 ;  /* 0x00000006ff067e24 */ /* 0x002fe2000f8e00ff */
[----:B------:R-:W-:Y:S01]  /*11400*/  MOV R7, UR7 ;  /* 0x0000000700077c02 */ /* 0x000fe20008000f00 */
[----:B----4-:R-:W-:Y:S01]  /*11410*/  IMAD.U32 R10, RZ, RZ, UR8 ;  /* 0x00000008ff0a7e24 */ /* 0x010fe2000f8e00ff */
[----:B------:R-:W-:-:S07]  /*11420*/  MOV R11, UR9 ;  /* 0x00000009000b7c02 */ /* 0x000fce0008000f00 */
[----:B------:R-:W-:-:S07]  /*11430*/  LEPC R20, `(.L_x_12811) ;  /* 0x000000001014794e */ /* 0x000fce0000000000 */
[----:B--23-5:R-:W-:Y:S05]  /*11440*/  CALL.ABS.NOINC R2 ;  /* 0x0000000002007343 */ /* 0x02cfea0003c00000 */
.L_x_12811:
[----:B------:R-:W-:Y:S01]  /*11450*/  CS2R R2, SRZ ;  /* 0x0000000000027805 */ /* 0x000fe2000001ff00 */
[----:B------:R-:W-:Y:S06]  /*11460*/  BRA `(.L_x_12790) ;  /* 0x0000000000147947 */ /* 0x000fec0003800000 */
.L_x_12810:
[----:B01-3--:R-:W3:Y:S02]  /*11470*/  LDG.E.64 R2, desc[UR36][R22.64] ;  /* 0x0000002416027981 */ /* 0x00bee4000c1e1b00 */
[----:B---3--:R-:W3:Y:S02]  /*11480*/  I2F.F64.U64 R2, R2 ;  /* 0x0000000200027312 */ /* 0x008ee40000301800 */
[----:B---3--:R-:W-:Y:S05]  /*11490*/  BRA `(.L_x_12790) ;  /* 0x0000000000087947 */ /* 0x008fea0003800000 */
.L_x_12809:
[----:B01-3--:R-:W3:Y:S02]  /*114a0*/  LDG.E R2, desc[UR36][R22.64] ;  /* 0x0000002416027981 */ /* 0x00bee4000c1e1900 */
[----:B---3--:R-:W1:Y:S02]  /*114b0*/  I2F.F64.U32 R2, R2 ;  /* 0x0000000200027312 */ /* 0x008e640000201800 */
.L_x_12790:
[----:B------:R-:W-:Y:S05]  /*114c0*/  BSYNC.RECONVERGENT B6 ;  /* 0x0000000000067941 */ /* 0x000fea0003800200 */
.L_x_12784:
[----:B-1---5:R-:W1:Y:S01]  /*114d0*/  MUFU.RCP64H R5, R3 ;  /* 0x0000000300057308 */ /* 0x022e620000001800 */
[----:B------:R-:W-:Y:S01]  /*114e0*/  MOV R4, 0x1 ;  /* 0x0000000100047802 */ /* 0x000fe20000000f00 */
[----:B------:R-:W-:Y:S01]  /*114f0*/  BSSY.RECONVERGENT B0, `(.L_x_12812) ;  /* 0x000002e000007945 */ /* 0x000fe20003800200 */
[----:B--2---:R-:W-:-:S04]  /*11500*/  FSETP.GEU.AND P1, PT, |R19|, 6.5827683646048100446e-37, PT ;  /* 0x036000001300780b */ /* 0x004fc80003f2e200 */
        /* <DEDUP_REMOVED lines=42> */
[----:B------:R-:W-:-:S07]  /*117b0*/  MOV R0, 0x117d0 ;  /* 0x000117d000007802 */ /* 0x000fce0000000f00 */
[----:B0--3--:R-:W-:Y:S05]  /*117c0*/  CALL.REL.NOINC `($__internal_36_$__cuda_sm20_div_rn_f64_full) ;  /* 0x0000001000d07944 */ /* 0x009fea0003c00000 */
.L_x_12813:
[----:B------:R-:W-:Y:S05]  /*117d0*/  BSYNC.RECONVERGENT B0 ;  /* 0x0000000000007941 */ /* 0x000fea0003800200 */
.L_x_12812:
        /* <DEDUP_REMOVED lines=11> */
[----:B------:R-:W1:Y:S02]  /*11890*/  F2I.F64.TRUNC R5, R4 ;  /* 0x0000000400057311 */ /* 0x000e64000030d100 */
[----:B-1----:R-:W-:Y:S01]  /*118a0*/  STG.E.U8 desc[UR36][R16.64], R5 ;  /* 0x0000000510007986 */ /* 0x002fe2000c101124 */
[----:B------:R-:W-:Y:S05]  /*118b0*/  EXIT ;  /* 0x000000000000794d */ /* 0x000fea0003800000 */
.L_x_12817:
[----:B------:R-:W1:Y:S02]  /*118c0*/  F2I.S64.F64.TRUNC R4, R4 ;  /* 0x0000000400047311 */ /* 0x000e64000030d900 */
[----:B-1----:R-:W-:-:S05]  /*118d0*/  MOV R3, R4 ;  /* 0x0000000400037202 */ /* 0x002fca0000000f00 */
[----:B------:R-:W-:Y:S01]  /*118e0*/  STG.E.U8 desc[UR36][R16.64], R3 ;  /* 0x0000000310007986 */ /* 0x000fe2000c101124 */
[----:B------:R-:W-:Y:S05]  /*118f0*/  EXIT ;  /* 0x000000000000794d */ /* 0x000fea0003800000 */
.L_x_12816:
[----:B------:R-:W-:-:S09]  /*11900*/  UISETP.NE.AND UP0, UPT, UR4, 0x2, UPT ;  /* 0x000000020400788c */ /* 0x000fd2000bf05270 */
[----:B------:R-:W-:Y:S05]  /*11910*/  BRA.U !UP0, `(.L_x_12819) ;  /* 0x0000000108287547 */ /* 0x000fea000b800000 */
[----:B------:R-:W-:-:S09]  /*11920*/  UISETP.NE.AND UP0, UPT, UR4, 0x3, UPT ;  /* 0x000000030400788c */ /* 0x000fd2000bf05270 */
[----:B------:R-:W-:Y:S05]  /*11930*/  BRA.U !UP0, `(.L_x_12820) ;  /* 0x0000000108147547 */ /* 0x000fea000b800000 */
[----:B------:R-:W-:-:S09]  /*11940*/  UISETP.NE.AND UP0, UPT, UR4, 0x4, UPT ;  /* 0x000000040400788c */ /* 0x000fd2000bf05270 */
[----:B------:R-:W-:Y:S05]  /*11950*/  BRA.U UP0, `(.L_x_12818) ;  /* 0x0000000d00247547 */ /* 0x000fea000b800000 */
[----:B------:R-:W1:Y:S02]  /*11960*/  F2I.S64.F64.TRUNC R4, R4 ;  /* 0x0000000400047311 */ /* 0x000e64000030d900 */
[----:B-1----:R-:W-:Y:S01]  /*11970*/  STG.E.64 desc[UR36][R16.64], R4 ;  /* 0x0000000410007986 */ /* 0x002fe2000c101b24 */
[----:B------:R-:W-:Y:S05]  /*11980*/  EXIT ;  /* 0x000000000000794d */ /* 0x000fea0003800000 */
.L_x_12820:
[----:B------:R-:W1:Y:S02]  /*11990*/  F2I.F64.TRUNC R5, R4 ;  /* 0x0000000400057311 */ /* 0x000e64000030d100 */
[----:B-1----:R-:W-:Y:S01]  /*119a0*/  STG.E desc[UR36][R16.64], R5 ;  /* 0x0000000510007986 */ /* 0x002fe2000c101924 */
[----:B------:R-:W-:Y:S05]  /*119b0*/  EXIT ;  /* 0x000000000000794d */ /* 0x000fea0003800000 */
.L_x_12819:
[----:B------:R-:W1:Y:S02]  /*119c0*/  F2I.F64.TRUNC R5, R4 ;  /* 0x0000000400057311 */ /* 0x000e64000030d100 */
[----:B-1----:R-:W-:Y:S01]  /*119d0*/  STG.E.U16 desc[UR36][R16.64], R5 ;  /* 0x0000000510007986 */ /* 0x002fe2000c101524 */
[----:B------:R-:W-:Y:S05]  /*119e0*/  EXIT ;  /* 0x000000000000794d */ /* 0x000fea0003800000 */
.L_x_12815:
        /* <DEDUP_REMOVED lines=8> */
[----:B------:R-:W1:-:S15]  /*11a70*/  F2F.F32.F64 R3, R4 ;  /* 0x0000000400037310 */ /* 0x000e5e0000301000 */
[----:B------:R-:W-:-:S15]  /*11a80*/  NOP ;  /* 0x0000000000007918 */ /* 0x000fde0000000000 */
[----:B------:R-:W-:-:S15]  /*11a90*/  NOP ;  /* 0x0000000000007918 */ /* 0x000fde0000000000 */
[----:B------:R-:W-:-:S15]  /*11aa0*/  NOP ;  /* 0x0000000000007918 */ /* 0x000fde0000000000 */
[----:B------:R-:W-:-:S04]  /*11ab0*/  NOP ;  /* 0x0000000000007918 */ /* 0x000fc80000000000 */
[----:B------:R-:W1:Y:S02]  /*11ac0*/  DSETP.GEU.AND P0, PT, |R4|, UR4, PT ;  /* 0x0000000404007e2a */ /* 0x000e64000bf0e200 */
[----:B-1----:R-:W-:-:S05]  /*11ad0*/  @!P0 FMUL R3, R3, 1.175494350822287508e-38 ;  /* 0x0080000003038820 */ /* 0x002fca0000400000 */
[----:B------:R-:W-:Y:S01]  /*11ae0*/  STG.E desc[UR36][R16.64], R3 ;  /* 0x0000000310007986 */ /* 0x000fe2000c101924 */
[----:B------:R-:W-:Y:S05]  /*11af0*/  EXIT ;  /* 0x000000000000794d */ /* 0x000fea0003800000 */
.L_x_12822:
        /* <DEDUP_REMOVED lines=9> */
[----:B------:R-:W-:-:S05]  /*11b90*/  F2FP.F16.F32.PACK_AB R0, RZ, R0 ;  /* 0x00000000ff00723e */ /* 0x000fca00000000ff */
[----:B------:R-:W-:Y:S01]  /*11ba0*/  STG.E.U16 desc[UR36][R16.64], R0 ;  /* 0x0000000010007986 */ /* 0x000fe2000c101524 */
[----:B------:R-:W-:Y:S05]  /*11bb0*/  EXIT ;  /* 0x000000000000794d */ /* 0x000fea0003800000 */
.L_x_12821:
        /* <DEDUP_REMOVED lines=13> */
[----:B------:R-:W1:Y:S01]  /*11c90*/  DSETP.GEU.AND P0, PT, |R4|, UR4, PT ;  /* 0x0000000404007e2a */ /* 0x000e62000bf0e200 */
[----:B------:R-:W-:Y:S02]  /*11ca0*/  IMAD.MOV.U32 R3, RZ, RZ, RZ ;  /* 0x000000ffff037224 */ /* 0x000fe400078e00ff */
[----:B-1----:R-:W-:-:S05]  /*11cb0*/  @!P0 FMUL R2, R2, 1.175494350822287508e-38 ;  /* 0x0080000002028820 */ /* 0x002fca0000400000 */
[----:B------:R-:W-:Y:S01]  /*11cc0*/  STG.E.64 desc[UR36][R16.64], R2 ;  /* 0x0000000210007986 */ /* 0x000fe2000c101b24 */
[----:B------:R-:W-:Y:S05]  /*11cd0*/  EXIT ;  /* 0x000000000000794d */ /* 0x000fea0003800000 */
.L_x_12824:
        /* <DEDUP_REMOVED lines=9> */
[----:B------:R-:W-:-:S04]  /*11d70*/  F2FP.F16.F32.PACK_AB R3, RZ, R0 ;  /* 0x00000000ff03723e */ /* 0x000fc800000000ff */
[----:B------:R-:W-:-:S05]  /*11d80*/  PRMT R3, R3, 0x5410, RZ ;  /* 0x0000541003037816 */ /* 0x000fca00000000ff */
[----:B------:R-:W-:Y:S01]  /*11d90*/  STG.E desc[UR36][R16.64], R3 ;  /* 0x0000000310007986 */ /* 0x000fe2000c101924 */
[----:B------:R-:W-:Y:S05]  /*11da0*/  EXIT ;  /* 0x000000000000794d */ /* 0x000fea0003800000 */
.L_x_12823:
[----:B------:R-:W-:Y:S01]  /*11db0*/  STG.E.64 desc[UR36][R16.64], R4 ;  /* 0x0000000410007986 */ /* 0x000fe2000c101b24 */
[----:B------:R-:W-:Y:S05]  /*11dc0*/  EXIT ;  /* 0x000000000000794d */ /* 0x000fea0003800000 */
.L_x_12814:
        /* <DEDUP_REMOVED lines=10> */
[----:B------:R-:W1:Y:S02]  /*11e70*/  F2I.U32.F64.TRUNC R5, R4 ;  /* 0x0000000400057311 */ /* 0x000e64000030d000 */
[----:B-1----:R-:W-:Y:S01]  /*11e80*/  STG.E.U16 desc[UR36][R16.64], R5 ;  /* 0x0000000510007986 */ /* 0x002fe2000c101524 */
[----:B------:R-:W-:Y:S05]  /*11e90*/  EXIT ;  /* 0x000000000000794d */ /* 0x000fea0003800000 */
.L_x_12828:
        /* <DEDUP_REMOVED lines=8> */
[----:B------:R-:W-:Y:S01]  /*11f20*/  BSSY.RECONVERGENT B0, `(.L_x_12829) ;  /* 0x0000014000007945 */ /* 0x000fe20003800200 */
[----:B-1----:R-:W-:Y:S01]  /*11f30*/  @!P0 FMUL R3, R3, 1.175494350822287508e-38 ;  /* 0x0080000003038820 */ /* 0x002fe20000400000 */
        /* <DEDUP_REMOVED lines=15> */
.L_x_12831:
[----:B------:R-:W-:-:S04]  /*12030*/  SHF.R.U32.HI R3, RZ, 0x18, R3 ;  /* 0x00000018ff037819 */ /* 0x000fc80000011603 */
[----:B------:R-:W-:-:S04]  /*12040*/  LOP3.LUT R0, R0, 0x80, R3, 0xf8, !PT ;  /* 0x0000008000007812 */ /* 0x000fc800078ef803 */
[----:B------:R-:W-:-:S07]  /*12050*/  PRMT R8, R0, 0x7610, R8 ;  /* 0x0000761000087816 */ /* 0x000fce0000000008 */
.L_x_12830:
[----:B------:R-:W-:Y:S05]  /*12060*/  BSYNC.RECONVERGENT B0 ;  /* 0x0000000000007941 */ /* 0x000fea0003800200 */
.L_x_12829:
[----:B------:R-:W-:Y:S01]  /*12070*/  STG.E.U8 desc[UR36][R16.64], R8 ;  /* 0x0000000810007986 */ /* 0x000fe2000c101124 */
[----:B------:R-:W-:Y:S05]  /*12080*/  EXIT ;  /* 0x000000000000794d */ /* 0x000fea0003800000 */
.L_x_12827:
        /* <DEDUP_REMOVED lines=25> */
.L_x_12834:
[----:B------:R-:W-:-:S04]  /*12220*/  SHF.R.U32.HI R3, RZ, 0x18, R3 ;  /* 0x00000018ff037819 */ /* 0x000fc80000011603 */
[----:B------:R-:W-:-:S04]  /*12230*/  LOP3.LUT R0, R0, 0x80, R3, 0xf8, !PT ;  /* 0x0000008000007812 */ /* 0x000fc800078ef803 */
[----:B------:R-:W-:-:S07]  /*12240*/  PRMT R8, R0, 0x7610, R8 ;  /* 0x0000761000087816 */ /* 0x000fce0000000008 */
.L_x_12833:
[----:B------:R-:W-:Y:S05]  /*12250*/  BSYNC.RECONVERGENT B0 ;  /* 0x0000000000007941 */ /* 0x000fea0003800200 */
.L_x_12832:
[----:B------:R-:W-:Y:S01]  /*12260*/  STG.E.U8 desc[UR36][R16.64], R8 ;  /* 0x0000000810007986 */ /* 0x000fe2000c101124 */
[----:B------:R-:W-:Y:S05]  /*12270*/  EXIT ;  /* 0x000000000000794d */ /* 0x000fea0003800000 */
.L_x_12826:
        /* <DEDUP_REMOVED lines=30> */
.L_x_12836:
[----:B------:R-:W1:Y:S02]  /*12460*/  F2I.U64.F64.TRUNC R4, R4 ;  /* 0x0000000400047311 */ /* 0x000e64000030d800 */
[----:B-1----:R-:W-:Y:S01]  /*12470*/  STG.E.64 desc[UR36][R16.64], R4 ;  /* 0x0000000410007986 */ /* 0x002fe2000c101b24 */
[----:B------:R-:W-:Y:S05]  /*12480*/  EXIT ;  /* 0x000000000000794d */ /* 0x000fea0003800000 */
.L_x_12835:
[----:B------:R-:W1:Y:S02]  /*12490*/  F2I.U32.F64.TRUNC R5, R4 ;  /* 0x0000000400057311 */ /* 0x000e64000030d000 */
[----:B-1----:R-:W-:Y:S01]  /*124a0*/  STG.E desc[UR36][R16.64], R5 ;  /* 0x0000000510007986 */ /* 0x002fe2000c101924 */
[----:B------:R-:W-:Y:S05]  /*124b0*/  EXIT ;  /* 0x000000000000794d */ /* 0x000fea0003800000 */
.L_x_12825:
[----:B------:R-:W-:-:S09]  /*124c0*/  UISETP.GT.AND UP0, UPT, UR4, 0xe, UPT ;  /* 0x0000000e0400788c */ /* 0x000fd2000bf04270 */
[----:B------:R-:W-:Y:S05]  /*124d0*/  BRA.U UP0, `(.L_x_12837) ;  /* 0x00000001002c7547 */ /* 0x000fea000b800000 */
[----:B------:R-:W-:-:S09]  /*124e0*/  UISETP.NE.AND UP0, UPT, UR4, 0xa, UPT ;  /* 0x0000000a0400788c */ /* 0x000fd2000bf05270 */
[----:B------:R-:W-:Y:S05]  /*124f0*/  BRA.U !UP0, `(.L_x_12838) ;  /* 0x0000000108187547 */ /* 0x000fea000b800000 */
[----:B------:R-:W-:-:S09]  /*12500*/  UISETP.NE.AND UP0, UPT, UR4, 0xb, UPT ;  /* 0x0000000b0400788c */ /* 0x000fd2000bf05270 */
[----:B------:R-:W-:Y:S05]  /*12510*/  BRA.U UP0, `(.L_x_12818) ;  /* 0x0000000100347547 */ /* 0x000fea000b800000 */
[----:B------:R-:W1:Y:S02]  /*12520*/  DSETP.NEU.AND P0, PT, R4, RZ, PT ;  /* 0x000000ff0400722a */ /* 0x000e640003f0d000 */
[----:B-1----:R-:W-:-:S05]  /*12530*/  SEL R3, RZ, 0x1, !P0 ;  /* 0x00000001ff037807 */ /* 0x002fca0004000000 */
[----:B------:R-:W-:Y:S01]  /*12540*/  STG.E.U8 desc[UR36][R16.64], R3 ;  /* 0x0000000310007986 */ /* 0x000fe2000c101124 */
[----:B------:R-:W-:Y:S05]  /*12550*/  EXIT ;  /* 0x000000000000794d */ /* 0x000fea0003800000 */
.L_x_12838:
[----:B------:R-:W-:-:S05]  /*12560*/  CS2R R6, SRZ ;  /* 0x0000000000067805 */ /* 0x000fca000001ff00 */
[----:B------:R-:W-:Y:S01]  /*12570*/  STG.E.128 desc[UR36][R16.64], R4 ;  /* 0x0000000410007986 */ /* 0x000fe2000c101d24 */
[----:B------:R-:W-:Y:S05]  /*12580*/  EXIT ;  /* 0x000000000000794d */ /* 0x000fea0003800000 */
.L_x_12837:
[----:B------:R-:W-:-:S09]  /*12590*/  UISETP.NE.AND UP0, UPT, UR4, 0xf, UPT ;  /* 0x0000000f0400788c */ /* 0x000fd2000bf05270 */
[----:B------:R-:W-:Y:S05]  /*125a0*/  BRA.U !UP0, `(.L_x_12839) ;  /* 0x0000000508287547 */ /* 0x000fea000b800000 */
[----:B------:R-:W-:-:S09]  /*125b0*/  UISETP.NE.AND UP0, UPT, UR4, 0x17, UPT ;  /* 0x000000170400788c */ /* 0x000fd2000bf05270 */
[----:B------:R-:W-:Y:S05]  /*125c0*/  BRA.U !UP0, `(.L_x_12840) ;  /* 0x0000000108b07547 */ /* 0x000fea000b800000 */
[----:B------:R-:W-:-:S09]  /*125d0*/  UISETP.NE.AND UP0, UPT, UR4, 0x18, UPT ;  /* 0x000000180400788c */ /* 0x000fd2000bf05270 */
[----:B------:R-:W-:Y:S05]  /*125e0*/  BRA.U !UP0, `(.L_x_12841) ;  /* 0x0000000108447547 */ /* 0x000fea000b800000 */
.L_x_12818:
[----:B------:R-:W-:Y:S01]  /*125f0*/  MOV R0, 0x0 ;  /* 0x0000000000007802 */ /* 0x000fe20000000f00 */
[----:B------:R-:W1:Y:S01]  /*12600*/  LDCU.64 UR4, c[0x4][0x148] ;  /* 0x01002900ff0477ac */ /* 0x000e620008000a00 */
[----:B------:R-:W-:Y:S02]  /*12610*/  HFMA2 R8, -RZ, RZ, 0, 6.020069122314453125e-06 ;  /* 0x00000065ff087431 */ /* 0x000fe400000001ff */
[----:B------:R-:W-:Y:S01]  /*12620*/  IMAD.MOV.U32 R12, RZ, RZ, 0x1 ;  /* 0x00000001ff0c7424 */ /* 0x000fe200078e00ff */
[----:B------:R2:W4:Y:S01]  /*12630*/  LDC.64 R2, c[0x4][R0] ;  /* 0x0100000000027b82 */ /* 0x0005220000000a00 */
[----:B------:R-:W5:Y:S01]  /*12640*/  LDCU.64 UR6, c[0x4][0x150] ;  /* 0x01002a00ff0677ac */ /* 0x000f620008000a00 */
[----:B------:R-:W-:Y:S01]  /*12650*/  MOV R13, RZ ;  /* 0x000000ff000d7202 */ /* 0x000fe20000000f00 */
[----:B------:R-:W0:Y:S01]  /*12660*/  LDCU.64 UR8, c[0x4][0x18] ;  /* 0x01000300ff0877ac */ /* 0x000e220008000a00 */
[----:B-1----:R-:W-:Y:S01]  /*12670*/  MOV R4, UR4 ;  /* 0x0000000400047c02 */ /* 0x002fe20008000f00 */
[----:B------:R-:W-:Y:S01]  /*12680*/  IMAD.U32 R5, RZ, RZ, UR5 ;  /* 0x00000005ff057e24 */ /* 0x000fe2000f8e00ff */
[----:B-----5:R-:W-:Y:S01]  /*12690*/  MOV R6, UR6 ;  /* 0x0000000600067c02 */ /* 0x020fe20008000f00 */
[----:B------:R-:W-:Y:S01]  /*126a0*/  IMAD.U32 R7, RZ, RZ, UR7 ;  /* 0x00000007ff077e24 */ /* 0x000fe2000f8e00ff */
[----:B0-----:R-:W-:Y:S01]  /*126b0*/  MOV R10, UR8 ;  /* 0x00000008000a7c02 */ /* 0x001fe20008000f00 */
[----:B--2---:R-:W-:-:S07]  /*126c0*/  IMAD.U32 R11, RZ, RZ, UR9 ;  /* 0x00000009ff0b7e24 */ /* 0x004fce000f8e00ff */
[----:B------:R-:W-:-:S07]  /*126d0*/  LEPC R20, `(.L_x_12842) ;  /* 0x000000001014794e */ /* 0x000fce0000000000 */
[----:B---34-:R-:W-:Y:S05]  /*126e0*/  CALL.ABS.NOINC R2 ;  /* 0x0000000002007343 */ /* 0x018fea0003c00000 */
.L_x_12842:
[----:B------:R-:W-:Y:S05]  /*126f0*/  EXIT ;  /* 0x000000000000794d */ /* 0x000fea0003800000 */
.L_x_12841:
        /* <DEDUP_REMOVED lines=21> */
.L_x_12844:
[----:B------:R-:W-:Y:S05]  /*12850*/  BSYNC.RECONVERGENT B0 ;  /* 0x0000000000007941 */ /* 0x000fea0003800200 */
.L_x_12843:
[----:B------:R-:W-:-:S05]  /*12860*/  LOP3.LUT R3, R0, 0x80, R3, 0xf8, !PT ;  /* 0x0000008000037812 */ /* 0x000fca00078ef803 */
[----:B------:R-:W-:Y:S01]  /*12870*/  STG.E.U8 desc[UR36][R16.64], R3 ;  /* 0x0000000310007986 */ /* 0x000fe2000c101124 */
[----:B------:R-:W-:Y:S05]  /*12880*/  EXIT ;  /* 0x000000000000794d */ /* 0x000fea0003800000 */
.L_x_12840:
        /* <DEDUP_REMOVED lines=9> */
[----:B-1----:R-:W-:-:S05]  /*12920*/  @!P0 FMUL R3, R3, 1.175494350822287508e-38 ;  /* 0x0080000003038820 */ /* 0x002fca0000400000 */
        /* <DEDUP_REMOVED lines=10> */
.L_x_12846:
[----:B------:R-:W-:Y:S02]  /*129d0*/  ISETP.GT.U32.AND P0, PT, R2, 0x7f800000, PT ;  /* 0x7f8000000200780c */ /* 0x000fe40003f04070 */
[----:B------:R-:W-:-:S04]  /*129e0*/  MOV R0, 0x7f ;  /* 0x0000007f00007802 */ /* 0x000fc80000000f00 */
[----:B------:R-:W-:-:S07]  /*129f0*/  SEL R0, R0, 0x7c, P0 ;  /* 0x0000007c00007807 */ /* 0x000fce0000000000 */
.L_x_12847:
[----:B------:R-:W-:Y:S05]  /*12a00*/  BSYNC.RECONVERGENT B0 ;  /* 0x0000000000007941 */ /* 0x000fea0003800200 */
.L_x_12845:
[----:B------:R-:W-:-:S04]  /*12a10*/  SHF.R.U32.HI R3, RZ, 0x18, R3 ;  /* 0x00000018ff037819 */ /* 0x000fc80000011603 */
[----:B------:R-:W-:-:S05]  /*12a20*/  LOP3.LUT R3, R0, 0x80, R3, 0xf8, !PT ;  /* 0x0000008000037812 */ /* 0x000fca00078ef803 */
[----:B------:R-:W-:Y:S01]  /*12a30*/  STG.E.U8 desc[UR36][R16.64], R3 ;  /* 0x0000000310007986 */ /* 0x000fe2000c101124 */
[----:B------:R-:W-:Y:S05]  /*12a40*/  EXIT ;  /* 0x000000000000794d */ /* 0x000fea0003800000 */
.L_x_12839:
        /* <DEDUP_REMOVED lines=9> */
[----:B------:R-:W-:-:S05]  /*12ae0*/  F2FP.BF16.F32.PACK_AB R0, RZ, R0 ;  /* 0x00000000ff00723e */ /* 0x000fca00000010ff */
[----:B------:R-:W-:Y:S01]  /*12af0*/  STG.E.U16 desc[UR36][R16.64], R0 ;  /* 0x0000000010007986 */ /* 0x000fe2000c101524 */
[----:B------:R-:W-:Y:S05]  /*12b00*/  EXIT ;  /* 0x000000000000794d */ /* 0x000fea0003800000 */
        .weak           $__internal_36_$__cuda_sm20_div_rn_f64_full
        .type           $__internal_36_$__cuda_sm20_div_rn_f64_full,@function
        .size           $__internal_36_$__cuda_sm20_div_rn_f64_full,(.L_x_18226 - $__internal_36_$__cuda_sm20_div_rn_f64_full)
$__internal_36_$__cuda_sm20_div_rn_f64_full:
[----:B------:R-:W-:Y:S01]  /*12b10*/  FSETP.GEU.AND P2, PT, |R11|, 1.469367938527859385e-39, PT ;  /* 0x001000000b00780b */ /* 0x000fe20003f4e200 */
[----:B------:R-:W-:Y:S01]  /*12b20*/  IMAD.MOV.U32 R8, RZ, RZ, R2 ;  /* 0x000000ffff087224 */ /* 0x000fe200078e0002 */
[C---:B------:R-:W-:Y:S01]  /*12b30*/  LOP3.LUT R6, R9.reuse, 0x800fffff, RZ, 0xc0, !PT ;  /* 0x800fffff09067812 */ /* 0x040fe200078ec0ff */
[----:B------:R-:W-:Y:S01]  /*12b40*/  IMAD.MOV.U32 R12, RZ, RZ, R10 ;  /* 0x000000ffff0c7224 */ /* 0x000fe200078e000a */
[----:B------:R-:W-:Y:S01]  /*12b50*/  LOP3.LUT R5, R9, 0x7ff00000, RZ, 0xc0, !PT ;  /* 0x7ff0000009057812 */ /* 0x000fe200078ec0ff */
[----:B------:R-:W-:Y:S01]  /*12b60*/  IMAD.MOV.U32 R20, RZ, RZ, 0x1 ;  /* 0x00000001ff147424 */ /* 0x000fe200078e00ff */
[----:B------:R-:W-:Y:S01]  /*12b70*/  LOP3.LUT R7, R6, 0x3ff00000, RZ, 0xfc, !PT ;  /* 0x3ff0000006077812 */ /* 0x000fe200078efcff */
[----:B------:R-:W-:Y:S01]  /*12b80*/  BSSY.RECONVERGENT B1, `(.L_x_12848) ;  /* 0x0000077000017945 */ /* 0x000fe20003800200 */
[----:B------:R-:W-:Y:S02]  /*12b90*/  MOV R6, R2 ;  /* 0x0000000200067202 */ /* 0x000fe40000000f00 */
[----:B------:R-:W-:-:S02]  /*12ba0*/  LOP3.LUT R2, R11, 0x7ff00000, RZ, 0xc0, !PT ;  /* 0x7ff000000b027812 */ /* 0x000fc400078ec0ff */
[C---:B------:R-:W-:Y:S02]  /*12bb0*/  FSETP.GEU.AND P0, PT, |R9|.reuse, 1.469367938527859385e-39, PT ;  /* 0x001000000900780b */ /* 0x040fe40003f0e200 */
[----:B------:R-:W-:Y:S01]  /*12bc0*/  @!P2 LOP3.LUT R3, R9, 0x7ff00000, RZ, 0xc0, !PT ;  /* 0x7ff000000903a812 */ /* 0x000fe200078ec0ff */
[----:B------:R-:W-:Y:S01]  /*12bd0*/  IMAD.MOV.U32 R4, RZ, RZ, R2 ;  /* 0x000000ffff047224 */ /* 0x000fe200078e0002 */
[C---:B------:R-:W-:Y:S02]  /*12be0*/  ISETP.GE.U32.AND P1, PT, R2.reuse, R5, PT ;  /* 0x000000050200720c */ /* 0x040fe40003f26070 */
[----:B------:R-:W-:Y:S02]  /*12bf0*/  @!P2 ISETP.GE.U32.AND P3, PT, R2, R3, PT ;  /* 0x000000030200a20c */ /* 0x000fe40003f66070 */
[----:B------:R-:W-:Y:S02]  /*12c00*/  MOV R3, 0x1ca00000 ;  /* 0x1ca0000000037802 */ /* 0x000fe40000000f00 */
[----:B------:R-:W-:-:S02]  /*12c10*/  @!P2 MOV R22, RZ ;  /* 0x000000ff0016a202 */ /* 0x000fc40000000f00 */
[C---:B------:R-:W-:Y:S01]  /*12c20*/  @!P2 SEL R23, R3.reuse, 0x63400000, !P3 ;  /* 0x634000000317a807 */ /* 0x040fe20005800000 */
[----:B------:R-:W0:Y:S01]  /*12c30*/  @!P0 DMUL R6, R8, 8.98846567431157953865e+307 ;  /* 0x7fe0000008068828 */ /* 0x000e220000000000 */
[----:B------:R-:W-:Y:S01]  /*12c40*/  SEL R13, R3, 0x63400000, !P1 ;  /* 0x63400000030d7807 */ /* 0x000fe20004800000 */
[----:B0-----:R-:W0:Y:S01]  /*12c50*/  MUFU.RCP64H R21, R7 ;  /* 0x0000000700157308 */ /* 0x001e220000001800 */
[--C-:B------:R-:W-:Y:S02]  /*12c60*/  @!P2 LOP3.LUT R23, R23, 0x80000000, R11.reuse, 0xf8, !PT ;  /* 0x800000001717a812 */ /* 0x100fe400078ef80b */
[----:B------:R-:W-:Y:S02]  /*12c70*/  LOP3.LUT R13, R13, 0x800fffff, R11, 0xf8, !PT ;  /* 0x800fffff0d0d7812 */ /* 0x000fe400078ef80b */
[----:B------:R-:W-:Y:S02]  /*12c80*/  @!P2 LOP3.LUT R23, R23, 0x100000, RZ, 0xfc, !PT ;  /* 0x001000001717a812 */ /* 0x000fe400078efcff */
[----:B------:R-:W-:-:S05]  /*12c90*/  @!P0 LOP3.LUT R5, R7, 0x7ff00000, RZ, 0xc0, !PT ;  /* 0x7ff0000007058812 */ /* 0x000fca00078ec0ff */
[----:B------:R-:W-:-:S15]  /*12ca0*/  VIADD R26, R5, 0xffffffff ;  /* 0xffffffff051a7836 */ /* 0x000fde0000000000 */
[----:B------:R-:W-:-:S15]  /*12cb0*/  NOP ;  /* 0x0000000000007918 */ /* 0x000fde0000000000 */
[----:B------:R-:W-:-:S15]  /*12cc0*/  NOP ;  /* 0x0000000000007918 */ /* 0x000fde0000000000 */
[----:B------:R-:W-:-:S05]  /*12cd0*/  NOP ;  /* 0x0000000000007918 */ /* 0x000fca0000000000 */
        /* <DEDUP_REMOVED lines=45> */
[----:B------:R-:W-:Y:S02]  /*12fb0*/  LOP3.LUT R5, R9, 0x7ff00000, RZ, 0xc0, !PT ;  /* 0x7ff0000009057812 */ /* 0x000fe400078ec0ff */
[----:B------:R-:W-:Y:S02]  /*12fc0*/  MOV R10, RZ ;  /* 0x000000ff000a7202 */ /* 0x000fe40000000f00 */
[CC--:B------:R-:W-:Y:S02]  /*12fd0*/  VIADDMNMX R4, R2.reuse, -R5.reuse, 0xb9600000, !PT ;  /* 0xb960000002047446 */ /* 0x0c0fe40007800905 */
[----:B------:R-:W-:Y:S02]  /*12fe0*/  ISETP.GE.U32.AND P0, PT, R2, R5, PT ;  /* 0x000000050200720c */ /* 0x000fe40003f06070 */
[----:B------:R-:W-:Y:S02]  /*12ff0*/  VIMNMX R4, PT, PT, R4, 0x46a00000, PT ;  /* 0x46a0000004047848 */ /* 0x000fe40003fe0100 */
[----:B------:R-:W-:-:S04]  /*13000*/  SEL R3, R3, 0x63400000, !P0 ;  /* 0x6340000003037807 */ /* 0x000fc80004000000 */
        /* <DEDUP_REMOVED lines=11> */
[C---:B------:R-:W-:Y:S01]  /*130c0*/  IADD3 R7, PT, PT, -R4.reuse, RZ, RZ ;  /* 0x000000ff04077210 */ /* 0x040fe20007ffe1ff */
[----:B------:R-:W-:Y:S01]  /*130d0*/  IMAD.MOV.U32 R6, RZ, RZ, RZ ;  /* 0x000000ffff067224 */ /* 0x000fe200078e00ff */
[----:B------:R-:W-:Y:S01]  /*130e0*/  IADD3 R5, PT, PT, -R4, -0x43300000, RZ ;  /* 0xbcd0000004057810 */ /* 0x000fe20007ffe1ff */
        /* <DEDUP_REMOVED lines=9> */
[----:B------:R-:W-:Y:S01]  /*13180*/  FSEL R3, R9, R3, !P0 ;  /* 0x0000000309037208 */ /* 0x000fe20004000000 */
[----:B------:R-:W-:Y:S06]  /*13190*/  BRA `(.L_x_12850) ;  /* 0x0000000000547947 */ /* 0x000fec0003800000 */
.L_x_12849:
        /* <DEDUP_REMOVED lines=16> */
.L_x_12852:
[----:B------:R-:W-:Y:S01]  /*132a0*/  LOP3.LUT R3, R9, 0x80000, RZ, 0xfc, !PT ;  /* 0x0008000009037812 */ /* 0x000fe200078efcff */
[----:B------:R-:W-:Y:S01]  /*132b0*/  IMAD.MOV.U32 R2, RZ, RZ, R8 ;  /* 0x000000ffff027224 */ /* 0x000fe200078e0008 */
[----:B------:R-:W-:Y:S06]  /*132c0*/  BRA `(.L_x_12850) ;  /* 0x0000000000087947 */ /* 0x000fec0003800000 */
.L_x_12851:
[----:B------:R-:W-:Y:S02]  /*132d0*/  LOP3.LUT R3, R11, 0x80000, RZ, 0xfc, !PT ;  /* 0x000800000b037812 */ /* 0x000fe400078efcff */
[----:B------:R-:W-:-:S07]  /*132e0*/  MOV R2, R10 ;  /* 0x0000000a00027202 */ /* 0x000fce0000000f00 */
.L_x_12850:
[----:B------:R-:W-:Y:S05]  /*132f0*/  BSYNC.RECONVERGENT B1 ;  /* 0x0000000000017941 */ /* 0x000fea0003800200 */
.L_x_12848:
[----:B------:R-:W-:Y:S01]  /*13300*/  IMAD.MOV.U32 R4, RZ, RZ, R2 ;  /* 0x000000ffff047224 */ /* 0x000fe200078e0002 */
[----:B------:R-:W-:Y:S01]  /*13310*/  MOV R5, R3 ;  /* 0x0000000300057202 */ /* 0x000fe20000000f00 */
[----:B------:R-:W-:Y:S02]  /*13320*/  IMAD.MOV.U32 R2, RZ, RZ, R0 ;  /* 0x000000ffff027224 */ /* 0x000fe400078e0000 */
[----:B------:R-:W-:-:S04]  /*13330*/  HFMA2 R3, -RZ, RZ, 0, 0 ;  /* 0x00000000ff037431 */ /* 0x000fc800000001ff */
[----:B------:R-:W-:Y:S05]  /*13340*/  RET.REL.NODEC R2 `(_ZN2at6native18elementwise_kernelILi128ELi4EZNS0_15gpu_kernel_implINS0_13BinaryFunctorIdddNS0_15binary_internal10DivFunctorIdEEEEEEvRNS_18TensorIteratorBaseERKT_EUliE_EEviT1_) ;  /* 0xfffffecc022c7950 */ /* 0x000fea0003c3ffff */
.L_x_12853:
        /* <DEDUP_REMOVED lines=11> */
.L_x_18226:


//--------------------- .text._ZN2at6native27unrolled_elementwise_kernelINS0_13BinaryFunctorIdddNS0_15binary_internal10DivFunctorIdEEEESt5arrayIPcLm3EELi4E23TrivialOffsetCalculatorILi2EjESA_ILi1EjENS0_6memory12LoadWithCastILi2EEENSD_13StoreWithCastILi1EEEEEviT_T0_T2_T3_T4_T5_ --------------------------
	.section	.text._ZN2at6native27unrolled_elementwise_kernelINS0_13BinaryFunctorIdddNS0_15binary_internal10DivFunctorIdEEEESt5arrayIPcLm3EELi4E23TrivialOffsetCalculatorILi2EjESA_ILi1EjENS0_6memory12LoadWithCastILi2EEENSD_13StoreWithCastILi1EEEEEviT_T0_T2_T3_T4_T5_,"ax",@progbits
	.align	128
        .global         _ZN2at6native27unrolled_elementwise_kernelINS0_13BinaryFunctorIdddNS0_15binary_internal10DivFunctorIdEEEESt5arrayIPcLm3EELi4E23TrivialOffsetCalculatorILi2EjESA_ILi1EjENS0_6memory12LoadWithCastILi2EEENSD_13StoreWithCastILi1EEEEEviT_T0_T2_T3_T4_T5_
        .type           _ZN2at6native27unrolled_elementwise_kernelINS0_13BinaryFunctorIdddNS0_15binary_internal10DivFunctorIdEEEESt5arrayIPcLm3EELi4E23TrivialOffsetCalculatorILi2EjESA_ILi1EjENS0_6memory12LoadWithCastILi2EEENSD_13StoreWithCastILi1EEEEEviT_T0_T2_T3_T4_T5_,@function
        .size           _ZN2at6native27unrolled_elementwise_kernelINS0_13BinaryFunctorIdddNS0_15binary_internal10DivFunctorIdEEEESt5arrayIPcLm3EELi4E23TrivialOffsetCalculatorILi2EjESA_ILi1EjENS0_6memory12LoadWithCastILi2EEENSD_13StoreWithCastILi1EEEEEviT_T0_T2_T3_T4_T5_,(.L_x_18227 - _ZN2at6native27unrolled_elementwise_kernelINS0_13BinaryFunctorIdddNS0_15binary_internal10DivFunctorIdEEEESt5arrayIPcLm3EELi4E23TrivialOffsetCalculatorILi2EjESA_ILi1EjENS0_6memory12LoadWithCastILi2EEENSD_13StoreWithCastILi1EEEEEviT_T0_T2_T3_T4_T5_)
        .other          _ZN2at6native27unrolled_elementwise_kernelINS0_13BinaryFunctorIdddNS0_15binary_internal10DivFunctorIdEEEESt5arrayIPcLm3EELi4E23TrivialOffsetCalculatorILi2EjESA_ILi1EjENS0_6memory12LoadWithCastILi2EEENSD_13StoreWithCastILi1EEEEEviT_T0_T2_T3_T4_T5_,@"STO_CUDA_ENTRY STV_DEFAULT"
_ZN2at6native27unrolled_elementwise_kernelINS0_13BinaryFunctorIdddNS0_15binary_internal10DivFunctorIdEEEESt5arrayIPcLm3EELi4E23TrivialOffsetCalculatorILi2EjESA_ILi1EjENS0_6memory12LoadWithCastILi2EEENSD_13StoreWithCastILi1EEEEEviT_T0_T2_T3_T4_T5_:
.text._ZN2at6native27unrolled_elementwise_kernelINS0_13BinaryFunctorIdddNS0_15binary_internal10DivFunctorIdEEEESt5arrayIPcLm3EELi4E23TrivialOffsetCalculatorILi2EjESA_ILi1EjENS0_6memory12LoadWithCastILi2EEENSD_13StoreWithCastILi1EEEEEviT_T0_T2_T3_T4_T5_:
        /* <DEDUP_REMOVED lines=35> */
.L_x_12860:
[----:B------:R-:W2:Y:S02]  /*0230*/  LDG.E.U8 R2, desc[UR36][R2.64] ;  /* 0x0000002402027981 */ /* 0x000ea4000c1e1100 */
[----:B--2---:R0:W1:Y:S02]  /*0240*/  I2F.F64.U16 R22, R2 ;  /* 0x0000000200167312 */ /* 0x0040640000101800 */
[----:B01----:R-:W-:Y:S05]  /*0250*/  BRA `(.L_x_12862) ;  /* 0x0000000c00607947 */ /* 0x003fea0003800000 */
.L_x_12859:
        /* <DEDUP_REMOVED lines=9> */
.L_x_12864:
[----:B------:R-:W2:Y:S02]  /*02f0*/  LDG.E R2, desc[UR36][R2.64] ;  /* 0x0000002402027981 */ /* 0x000ea4000c1e1900 */
[----:B--2---:R0:W1:Y:S02]  /*0300*/  I2F.F64 R22, R2 ;  /* 0x0000000200167312 */ /* 0x0040640000201c00 */
[----:B01----:R-:W-:Y:S05]  /*0310*/  BRA `(.L_x_12862) ;  /* 0x0000000c00307947 */ /* 0x003fea0003800000 */
.L_x_12863:
[----:B------:R-:W2:Y:S02]  /*0320*/  LDG.E.U16 R2, desc[UR36][R2.64] ;  /* 0x0000002402027981 */ /* 0x000ea4000c1e1500 */
[----:B--2---:R0:W1:Y:S02]  /*0330*/  I2F.F64.S16 R22, R2 ;  /* 0x0000000200167312 */ /* 0x0040640000101c00 */
[----:B01----:R-:W-:Y:S05]  /*0340*/  BRA `(.L_x_12862) ;  /* 0x0000000c00247947 */ /* 0x003fea0003800000 */
.L_x_12858:
        /* <DEDUP_REMOVED lines=10> */
.L_x_12866:
[----:B------:R-:W2:Y:S02]  /*03f0*/  LDG.E.U16 R0, desc[UR36][R2.64] ;  /* 0x0000002402007981 */ /* 0x000ea4000c1e1500 */
[----:B--2---:R-:W-:-:S05]  /*0400*/  HADD2.F32 R0, -RZ, R0.H0_H0 ;  /* 0x20000000ff007230 */ /* 0x004fca0000004100 */
[----:B------:R-:W-:-:S04]  /*0410*/  FMUL.FTZ R0, R0, 1 ;  /* 0x3f80000000007820 */ /* 0x000fc80000410000 */
[----:B------:R1:W2:Y:S02]  /*0420*/  F2F.F64.F32 R22, R0 ;  /* 0x0000000000167310 */ /* 0x0002a40000201800 */
[----:B-12---:R-:W-:Y:S05]  /*0430*/  BRA `(.L_x_12862) ;  /* 0x0000000800e87947 */ /* 0x006fea0003800000 */
.L_x_12865:
        /* <DEDUP_REMOVED lines=10> */
.L_x_12868:
[----:B------:R-:W2:Y:S02]  /*04e0*/  LDG.E.U16 R2, desc[UR36][R2.64] ;  /* 0x0000002402027981 */ /* 0x000ea4000c1e1500 */
[----:B--2---:R-:W-:-:S05]  /*04f0*/  HADD2.F32 R0, -RZ, R2.H0_H0 ;  /* 0x20000002ff007230 */ /* 0x004fca0000004100 */
[----:B------:R-:W-:-:S04]  /*0500*/  FMUL.FTZ R0, R0, 1 ;  /* 0x3f80000000007820 */ /* 0x000fc80000410000 */
[----:B------:R1:W2:Y:S02]  /*0510*/  F2F.F64.F32 R22, R0 ;  /* 0x0000000000167310 */ /* 0x0002a40000201800 */
[----:B-12---:R-:W-:Y:S05]  /*0520*/  BRA `(.L_x_12862) ;  /* 0x0000000800ac7947 */ /* 0x006fea0003800000 */
.L_x_12867:
[----:B------:R0:W5:Y:S01]  /*0530*/  LDG.E.64 R22, desc[UR36][R2.64] ;  /* 0x0000002402167981 */ /* 0x000162000c1e1b00 */
[----:B------:R-:W-:Y:S05]  /*0540*/  BRA `(.L_x_12862) ;  /* 0x0000000800a47947 */ /* 0x000fea0003800000 */
.L_x_12857:
        /* <DEDUP_REMOVED lines=13> */
.L_x_12871:
[----:B------:R1:W5:Y:S01]  /*0620*/  LDG.E.64 R22, desc[UR36][R2.64] ;  /* 0x0000002402167981 */ /* 0x000362000c1e1b00 */
[----:B------:R-:W-:Y:S05]  /*0630*/  BRA `(.L_x_12862) ;  /* 0x0000000800687947 */ /* 0x000fea0003800000 */
.L_x_12870:
        /* <DEDUP_REMOVED lines=27> */
.L_x_12873:
        /* <DEDUP_REMOVED lines=14> */
.L_x_12872:
[----:B------:R-:W2:Y:S02]  /*08d0*/  LDG.E.U16 R0, desc[UR36][R2.64] ;  /* 0x0000002402007981 */ /* 0x000ea4000c1e1500 */
[----:B--2---:R-:W-:-:S04]  /*08e0*/  IMAD.U32 R0, R0, 0x10000, RZ ;  /* 0x0001000000007824 */ /* 0x004fc800078e00ff */
[----:B------:R-:W-:-:S04]  /*08f0*/  FMUL.FTZ R0, R0, 1 ;  /* 0x3f80000000007820 */ /* 0x000fc80000410000 */
[----:B------:R2:W3:Y:S02]  /*0900*/  F2F.F64.F32 R22, R0 ;  /* 0x0000000000167310 */ /* 0x0004e40000201800 */
[----:B--23--:R-:W-:Y:S05]  /*0910*/  BRA `(.L_x_12862) ;  /* 0x0000000400b07947 */ /* 0x00cfea0003800000 */
.L_x_12869:
        /* <DEDUP_REMOVED lines=9> */
[----:B--2---:R4:W0:Y:S02]  /*09b0*/  I2F.F64.U16 R22, R2 ;  /* 0x0000000200167312 */ /* 0x0048240000101800 */
[----:B0---4-:R-:W-:Y:S05]  /*09c0*/  BRA `(.L_x_12862) ;  /* 0x0000000400847947 */ /* 0x011fea0003800000 */
.L_x_12876:
        /* <DEDUP_REMOVED lines=21> */
.L_x_12878:
[----:B------:R-:W-:Y:S05]  /*0b20*/  BSYNC.RECONVERGENT B0 ;  /* 0x0000000000007941 */ /* 0x000fea0003800200 */
.L_x_12877:
[----:B------:R-:W-:Y:S01]  /*0b30*/  IMAD.SHL.U32 R0, R0, 0x100000, RZ ;  /* 0x0010000000007824 */ /* 0x000fe200078e00ff */
[----:B------:R-:W-:-:S04]  /*0b40*/  LEA R2, R2, 0x3b800000, 0x17 ;  /* 0x3b80000002027811 */ /* 0x000fc800078eb8ff */
[----:B------:R-:W-:-:S05]  /*0b50*/  LOP3.LUT R0, R2, R0, R7, 0xfe, !PT ;  /* 0x0000000002007212 */ /* 0x000fca00078efe07 */
[----:B------:R-:W-:-:S04]  /*0b60*/  FMUL.FTZ R0, R0, 1 ;  /* 0x3f80000000007820 */ /* 0x000fc80000410000 */
[----:B------:R4:W0:Y:S02]  /*0b70*/  F2F.F64.F32 R22, R0 ;  /* 0x0000000000167310 */ /* 0x0008240000201800 */
[----:B0---4-:R-:W-:Y:S05]  /*0b80*/  BRA `(.L_x_12862) ;  /* 0x0000000400147947 */ /* 0x011fea0003800000 */
.L_x_12875:
        /* <DEDUP_REMOVED lines=21> */
.L_x_12880:
[----:B------:R-:W-:Y:S05]  /*0ce0*/  BSYNC.RECONVERGENT B0 ;  /* 0x0000000000007941 */ /* 0x000fea0003800200 */
.L_x_12879:
[----:B------:R-:W-:Y:S01]  /*0cf0*/  IMAD.SHL.U32 R0, R0, 0x200000, RZ ;  /* 0x0020000000007824 */ /* 0x000fe200078e00ff */
[----:B------:R-:W-:-:S04]  /*0d00*/  LEA R2, R2, 0x37800000, 0x17 ;  /* 0x3780000002027811 */ /* 0x000fc800078eb8ff */
[----:B------:R-:W-:-:S05]  /*0d10*/  LOP3.LUT R0, R2, R0, R7, 0xfe, !PT ;  /* 0x0000000002007212 */ /* 0x000fca00078efe07 */
[----:B------:R-:W-:-:S04]  /*0d20*/  FMUL.FTZ R0, R0, 1 ;  /* 0x3f80000000007820 */ /* 0x000fc80000410000 */
[----:B------:R4:W0:Y:S02]  /*0d30*/  F2F.F64.F32 R22, R0 ;  /* 0x0000000000167310 */ /* 0x0008240000201800 */
[----:B0---4-:R-:W-:Y:S05]  /*0d40*/  BRA `(.L_x_12862) ;  /* 0x0000000000a47947 */ /* 0x011fea0003800000 */
.L_x_12874:
[----:B------:R-:W-:-:S09]  /*0d50*/  UISETP.NE.AND UP0, UPT, UR4, 0x1c, UPT ;  /* 0x0000001c0400788c */ /* 0x000fd2000bf05270 */
[----:B------:R-:W-:Y:S05]  /*0d60*/  BRA.U !UP0, `(.L_x_12881) ;  /* 0x0000000108947547 */ /* 0x000fea000b800000 */
[----:B------:R-:W-:-:S09]  /*0d70*/  UISETP.NE.AND UP0, UPT, UR4, 0x1d, UPT ;  /* 0x0000001d0400788c */ /* 0x000fd2000bf05270 */
[----:B------:R-:W-:Y:S05]  /*0d80*/  BRA.U !UP0, `(.L_x_12882) ;  /* 0x0000000108807547 */ /* 0x000fea000b800000 */
[----:B------:R-:W-:-:S09]  /*0d90*/  UISETP.NE.AND UP0, UPT, UR4, 0x2c, UPT ;  /* 0x0000002c0400788c */ /* 0x000fd2000bf05270 */
[----:B------:R-:W-:Y:S05]  /*0da0*/  BRA.U !UP0, `(.L_x_12883) ;  /* 0x0000000108487547 */ /* 0x000fea000b800000 */
.L_x_12861:
        /* <DEDUP_REMOVED lines=16> */
.L_x_12884:
[----:B------:R-:W-:Y:S01]  /*0eb0*/  CS2R R22, SRZ ;  /* 0x0000000000167805 */ /* 0x000fe2000001ff00 */
[----:B------:R-:W-:Y:S06]  /*0ec0*/  BRA `(.L_x_12862) ;  /* 0x0000000000447947 */ /* 0x000fec0003800000 */
.L_x_12883:
        /* <DEDUP_REMOVED lines=12> */
.L_x_12882:
[----:B------:R-:W2:Y:S02]  /*0f90*/  LDG.E.64 R22, desc[UR36][R2.64] ;  /* 0x0000002402167981 */ /* 0x000ea4000c1e1b00 */
[----:B--2---:R-:W4:Y:S02]  /*0fa0*/  I2F.F64.U64 R22, R22 ;  /* 0x0000001600167312 */ /* 0x004f240000301800 */
[----:B----4-:R-:W-:Y:S05]  /*0fb0*/  BRA `(.L_x_12862) ;  /* 0x0000000000087947 */ /* 0x010fea0003800000 */
.L_x_12881:
[----:B------:R-:W2:Y:S02]  /*0fc0*/  LDG.E R2, desc[UR36][R2.64] ;  /* 0x0000002402027981 */ /* 0x000ea4000c1e1900 */
[----:B--2---:R2:W3:Y:S02]  /*0fd0*/  I2F.F64.U32 R22, R2 ;  /* 0x0000000200167312 */ /* 0x0044e40000201800 */
.L_x_12862:
[----:B------:R-:W-:Y:S05]  /*0fe0*/  BSYNC.RECONVERGENT B6 ;  /* 0x0000000000067941 */ /* 0x000fea0003800200 */
.L_x_12856:
        /* <DEDUP_REMOVED lines=20> */
.L_x_12889:
[----:B------:R-:W2:Y:S02]  /*1130*/  LDG.E.U8 R2, desc[UR36][R2.64] ;  /* 0x0000002402027981 */ /* 0x000ea4000c1e1100 */
[----:B--2---:R0:W1:Y:S02]  /*1140*/  I2F.F64.U16 R16, R2 ;  /* 0x0000000200107312 */ /* 0x0040640000101800 */
[----:B01----:R-:W-:Y:S05]  /*1150*/  BRA `(.L_x_12891) ;  /* 0x0000000c00607947 */ /* 0x003fea0003800000 */
.L_x_12888:
        /* <DEDUP_REMOVED lines=9> */
.L_x_12893:
[----:B------:R-:W2:Y:S02]  /*11f0*/  LDG.E R2, desc[UR36][R2.64] ;  /* 0x0000002402027981 */ /* 0x000ea4000c1e1900 */
[----:B--2---:R0:W1:Y:S02]  /*1200*/  I2F.F64 R16, R2 ;  /* 0x0000000200107312 */ /* 0x0040640000201c00 */
[----:B01----:R-:W-:Y:S05]  /*1210*/  BRA `(.L_x_12891) ;  /* 0x0000000c00307947 */ /* 0x003fea0003800000 */
.L_x_12892:
[----:B------:R-:W2:Y:S02]  /*1220*/  LDG.E.U16 R2, desc[UR36][R2.64] ;  /* 0x0000002402027981 */ /* 0x000ea4000c1e1500 */
[----:B--2---:R0:W1:Y:S02]  /*1230*/  I2F.F64.S16 R16, R2 ;  /* 0x0000000200107312 */ /* 0x0040640000101c00 */
[----:B01----:R-:W-:Y:S05]  /*1240*/  BRA `(.L_x_12891) ;  /* 0x0000000c00247947 */ /* 0x003fea0003800000 */
.L_x_12887:
        /* <DEDUP_REMOVED lines=10> */
.L_x_12895:
[----:B------:R-:W2:Y:S02]  /*12f0*/  LDG.E.U16 R0, desc[UR36][R2.64] ;  /* 0x0000002402007981 */ /* 0x000ea4000c1e1500 */
[----:B--2---:R-:W-:-:S05]  /*1300*/  HADD2.F32 R0, -RZ, R0.H0_H0 ;  /* 0x20000000ff007230 */ /* 0x004fca0000004100 */
[----:B------:R-:W-:-:S04]  /*1310*/  FMUL.FTZ R0, R0, 1 ;  /* 0x3f80000000007820 */ /* 0x000fc80000410000 */
[----:B------:R4:W0:Y:S02]  /*1320*/  F2F.F64.F32 R16, R0 ;  /* 0x0000000000107310 */ /* 0x0008240000201800 */
[----:B0---4-:R-:W-:Y:S05]  /*1330*/  BRA `(.L_x_12891) ;  /* 0x0000000800e87947 */ /* 0x011fea0003800000 */
.L_x_12894:
        /* <DEDUP_REMOVED lines=10> */
.L_x_12897:
[----:B------:R-:W2:Y:S02]  /*13e0*/  LDG.E.U16 R2, desc[UR36][R2.64] ;  /* 0x0000002402027981 */ /* 0x000ea4000c1e1500 */
[----:B--2---:R-:W-:-:S05]  /*13f0*/  HADD2.F32 R0, -RZ, R2.H0_H0 ;  /* 0x20000002ff007230 */ /* 0x004fca0000004100 */
[----:B------:R-:W-:-:S04]  /*1400*/  FMUL.FTZ R0, R0, 1 ;  /* 0x3f80000000007820 */ /* 0x000fc80000410000 */
[----:B------:R0:W1:Y:S02]  /*1410*/  F2F.F64.F32 R16, R0 ;  /* 0x0000000000107310 */ /* 0x0000640000201800 */
[----:B01----:R-:W-:Y:S05]  /*1420*/  BRA `(.L_x_12891) ;  /* 0x0000000800ac7947 */ /* 0x003fea0003800000 */
.L_x_12896:
[----:B------:R4:W5:Y:S01]  /*1430*/  LDG.E.64 R16, desc[UR36][R2.64] ;  /* 0x0000002402107981 */ /* 0x000962000c1e1b00 */
[----:B------:R-:W-:Y:S05]  /*1440*/  BRA `(.L_x_12891) ;  /* 0x0000000800a47947 */ /* 0x000fea0003800000 */
.L_x_12886:
        /* <DEDUP_REMOVED lines=13> */
.L_x_12900:
[----:B------:R0:W5:Y:S01]  /*1520*/  LDG.E.64 R16, desc[UR36][R2.64] ;  /* 0x0000002402107981 */ /* 0x000162000c1e1b00 */
[----:B------:R-:W-:Y:S05]  /*1530*/  BRA `(.L_x_12891) ;  /* 0x0000000800687947 */ /* 0x000fea0003800000 */
.L_x_12899:
        /* <DEDUP_REMOVED lines=27> */
.L_x_12902:
        /* <DEDUP_REMOVED lines=12> */
[----:B------:R0:W1:Y:S02]  /*17b0*/  F2F.F64.F32 R16, R0 ;  /* 0x0000000000107310 */ /* 0x0000640000201800 */
[----:B01----:R-:W-:Y:S05]  /*17c0*/  BRA `(.L_x_12891) ;  /* 0x0000000400c47947 */ /* 0x003fea0003800000 */
.L_x_12901:
[----:B------:R-:W2:Y:S02]  /*17d0*/  LDG.E.U16 R0, desc[UR36][R2.64] ;  /* 0x0000002402007981 */ /* 0x000ea4000c1e1500 */
[----:B--2---:R-:W-:-:S04]  /*17e0*/  IMAD.U32 R0, R0, 0x10000, RZ ;  /* 0x0001000000007824 */ /* 0x004fc800078e00ff */
[----:B------:R-:W-:-:S04]  /*17f0*/  FMUL.FTZ R0, R0, 1 ;  /* 0x3f80000000007820 */ /* 0x000fc80000410000 */
[----:B------:R0:W1:Y:S02]  /*1800*/  F2F.F64.F32 R16, R0 ;  /* 0x0000000000107310 */ /* 0x0000640000201800 */
[----:B01----:R-:W-:Y:S05]  /*1810*/  BRA `(.L_x_12891) ;  /* 0x0000000400b07947 */ /* 0x003fea0003800000 */
.L_x_12898:
        /* <DEDUP_REMOVED lines=11> */
.L_x_12905:
        /* <DEDUP_REMOVED lines=21> */
.L_x_12907:
[----:B------:R-:W-:Y:S05]  /*1a20*/  BSYNC.RECONVERGENT B0 ;  /* 0x0000000000007941 */ /* 0x000fea0003800200 */
.L_x_12906:
[----:B------:R-:W-:Y:S01]  /*1a30*/  IMAD.SHL.U32 R0, R0, 0x100000, RZ ;  /* 0x0010000000007824 */ /* 0x000fe200078e00ff */
[----:B------:R-:W-:-:S04]  /*1a40*/  LEA R2, R2, 0x3b800000, 0x17 ;  /* 0x3b80000002027811 */ /* 0x000fc800078eb8ff */
[----:B------:R-:W-:-:S05]  /*1a50*/  LOP3.LUT R0, R2, R0, R7, 0xfe, !PT ;  /* 0x0000000002007212 */ /* 0x000fca00078efe07 */
[----:B------:R-:W-:-:S04]  /*1a60*/  FMUL.FTZ R0, R0, 1 ;  /* 0x3f80000000007820 */ /* 0x000fc80000410000 */
[----:B------:R4:W0:Y:S02]  /*1a70*/  F2F.F64.F32 R16, R0 ;  /* 0x0000000000107310 */ /* 0x0008240000201800 */
[----:B0---4-:R-:W-:Y:S05]  /*1a80*/  BRA `(.L_x_12891) ;  /* 0x0000000400147947 */ /* 0x011fea0003800000 */
.L_x_12904:
        /* <DEDUP_REMOVED lines=21> */
.L_x_12909:
[----:B------:R-:W-:Y:S05]  /*1be0*/  BSYNC.RECONVERGENT B0 ;  /* 0x0000000000007941 */ /* 0x000fea0003800200 */
.L_x_12908:
[----:B------:R-:W-:Y:S01]  /*1bf0*/  IMAD.SHL.U32 R0, R0, 0x200000, RZ ;  /* 0x0020000000007824 */ /* 0x000fe200078e00ff */
[----:B------:R-:W-:-:S04]  /*1c00*/  LEA R2, R2, 0x37800000, 0x17 ;  /* 0x3780000002027811 */ /* 0x000fc800078eb8ff */
[----:B------:R-:W-:-:S05]  /*1c10*/  LOP3.LUT R0, R2, R0, R7, 0xfe, !PT ;  /* 0x0000000002007212 */ /* 0x000fca00078efe07 */
[----:B------:R-:W-:-:S04]  /*1c20*/  FMUL.FTZ R0, R0, 1 ;  /* 0x3f80000000007820 */ /* 0x000fc80000410000 */
[----:B------:R4:W0:Y:S02]  /*1c30*/  F2F.F64.F32 R16, R0 ;  /* 0x0000000000107310 */ /* 0x0008240000201800 */
[----:B0---4-:R-:W-:Y:S05]  /*1c40*/  BRA `(.L_x_12891) ;  /* 0x0000000000a47947 */ /* 0x011fea0003800000 */
.L_x_12903:
[----:B------:R-:W-:-:S09]  /*1c50*/  UISETP.NE.AND UP0, UPT, UR4, 0x1c, UPT ;  /* 0x0000001c0400788c */ /* 0x000fd2000bf05270 */
[----:B------:R-:W-:Y:S05]  /*1c60*/  BRA.U !UP0, `(.L_x_12910) ;  /* 0x0000000108947547 */ /* 0x000fea000b800000 */
[----:B------:R-:W-:-:S09]  /*1c70*/  UISETP.NE.AND UP0, UPT, UR4, 0x1d, UPT ;  /* 0x0000001d0400788c */ /* 0x000fd2000bf05270 */
[----:B------:R-:W-:Y:S05]  /*1c80*/  BRA.U !UP0, `(.L_x_12911) ;  /* 0x0000000108807547 */ /* 0x000fea000b800000 */
[----:B------:R-:W-:-:S09]  /*1c90*/  UISETP.NE.AND UP0, UPT, UR4, 0x2c, UPT ;  /* 0x0000002c0400788c */ /* 0x000fd2000bf05270 */
[----:B------:R-:W-:Y:S05]  /*1ca0*/  BRA.U !UP0, `(.L_x_12912) ;  /* 0x0000000108487547 */ /* 0x000fea000b800000 */
.L_x_12890:
        /* <DEDUP_REMOVED lines=16> */
.L_x_12913:
[----:B------:R-:W-:Y:S01]  /*1db0*/  CS2R R16, SRZ ;  /* 0x0000000000107805 */ /* 0x000fe2000001ff00 */
[----:B------:R-:W-:Y:S06]  /*1dc0*/  BRA `(.L_x_12891) ;  /* 0x0000000000447947 */ /* 0x000fec0003800000 */
.L_x_12912:
        /* <DEDUP_REMOVED lines=12> */
.L_x_12911:
[----:B------:R-:W2:Y:S02]  /*1e90*/  LDG.E.64 R16, desc[UR36][R2.64] ;  /* 0x0000002402107981 */ /* 0x000ea4000c1e1b00 */
[----:B--2---:R-:W1:Y:S02]  /*1ea0*/  I2F.F64.U64 R16, R16 ;  /* 0x0000001000107312 */ /* 0x004e640000301800 */
[----:B-1----:R-:W-:Y:S05]  /*1eb0*/  BRA `(.L_x_12891) ;  /* 0x0000000000087947 */ /* 0x002fea0003800000 */
.L_x_12910:
[----:B------:R-:W2:Y:S02]  /*1ec0*/  LDG.E R2, desc[UR36][R2.64] ;  /* 0x0000002402027981 */ /* 0x000ea4000c1e1900 */
[----:B--2---:R1:W2:Y:S02]  /*1ed0*/  I2F.F64.U32 R16, R2 ;  /* 0x0000000200107312 */ /* 0x0042a40000201800 */
.L_x_12891:
[----:B------:R-:W-:Y:S05]  /*1ee0*/  BSYNC.RECONVERGENT B6 ;  /* 0x0000000000067941 */ /* 0x000fea0003800200 */
.L_x_12885:
[----:B------:R-:W-:-:S07]  /*1ef0*/  VIADD R28, R36, 0x80 ;  /* 0x00000080241c7836 */ /* 0x000fce0000000000 */
.L_x_12855:
[----:B------:R-:W-:Y:S05]  /*1f00*/  BSYNC.RECONVERGENT B7 ;  /* 0x0000000000077941 */ /* 0x000fea0003800200 */
.L_x_12854:
[----:B------:R-:W-:Y:S01]  /*1f10*/  ISETP.GE.AND P0, PT, R28, R29, PT ;  /* 0x0000001d1c00720c */ /* 0x000fe20003f06270 */
[----:B------:R-:W-:Y:S01]  /*1f20*/  BSSY.RECONVERGENT B7, `(.L_x_12914) ;  /* 0x00001e6000077945 */ /* 0x000fe20003800200 */
[----:B------:R-:W-:Y:S02]  /*1f30*/  CS2R R24, SRZ ;  /* 0x0000000000187805 */ /* 0x000fe4000001ff00 */
[----:B------:R-:W-:-:S09]  /*1f40*/  CS2R R18, SRZ ;  /* 0x0000000000127805 */ /* 0x000fd2000001ff00 */
        /* <DEDUP_REMOVED lines=22> */
.L_x_12920:
[----:B------:R-:W4:Y:S02]  /*20b0*/  LDG.E.U8 R2, desc[UR36][R2.64] ;  /* 0x0000002402027981 */ /* 0x000f24000c1e1100 */
[----:B----4-:R0:W1:Y:S02]  /*20c0*/  I2F.F64.U16 R24, R2 ;  /* 0x0000000200187312 */ /* 0x0100640000101800 */
[----:B01----:R-:W-:Y:S05]  /*20d0*/  BRA `(.L_x_12922) ;  /* 0x0000000c00607947 */ /* 0x003fea0003800000 */
.L_x_12919:
[----:B------:R-:W-:-:S09]  /*20e0*/  UISETP.NE.AND UP0, UPT, UR4, 0x2, UPT ;  /* 0x000000020400788c */ /* 0x000fd2000bf05270 */
[----:B------:R-:W-:Y:S05]  /*20f0*/  BRA.U !UP0, `(.L_x_12923) ;  /* 0x0000000108287547 */ /* 0x000fea000b800000 */
[----:B------:R-:W-:-:S09]  /*2100*/  UISETP.NE.AND UP0, UPT, UR4, 0x3, UPT ;  /* 0x000000030400788c */ /* 0x000fd2000bf05270 */
[----:B------:R-:W-:Y:S05]  /*2110*/  BRA.U !UP0, `(.L_x_12924) ;  /* 0x0000000108147547 */ /* 0x000fea000b800000 */
[----:B------:R-:W-:-:S09]  /*2120*/  UISETP.NE.AND UP0, UPT, UR4, 0x4, UPT ;  /* 0x000000040400788c */ /* 0x000fd2000bf05270 */
[----:B------:R-:W-:Y:S05]  /*2130*/  BRA.U UP0, `(.L_x_12921) ;  /* 0x0000000900ec7547 */ /* 0x000fea000b800000 */
[----:B------:R-:W4:Y:S02]  /*2140*/  LDG.E.64 R24, desc[UR36][R2.64] ;  /* 0x0000002402187981 */ /* 0x000f24000c1e1b00 */
[----:B----4-:R-:W0:Y:S02]  /*2150*/  I2F.F64.S64 R24, R24 ;  /* 0x0000001800187312 */ /* 0x010e240000301c00 */
[----:B0-----:R-:W-:Y:S05]  /*2160*/  BRA `(.L_x_12922) ;  /* 0x0000000c003c7947 */ /* 0x001fea0003800000 */
.L_x_12924:
[----:B------:R-:W4:Y:S02]  /*2170*/  LDG.E R2, desc[UR36][R2.64] ;  /* 0x0000002402027981 */ /* 0x000f24000c1e1900 */
[----:B----4-:R0:W1:Y:S02]  /*2180*/  I2F.F64 R24, R2 ;  /* 0x0000000200187312 */ /* 0x0100640000201c00 */
[----:B01----:R-:W-:Y:S05]  /*2190*/  BRA `(.L_x_12922) ;  /* 0x0000000c00307947 */ /* 0x003fea0003800000 */
.L_x_12923:
[----:B------:R-:W4:Y:S02]  /*21a0*/  LDG.E.U16 R2, desc[UR36][R2.64] ;  /* 0x0000002402027981 */ /* 0x000f24000c1e1500 */
[----:B----4-:R0:W1:Y:S02]  /*21b0*/  I2F.F64.S16 R24, R2 ;  /* 0x0000000200187312 */ /* 0x0100640000101c00 */
[----:B01----:R-:W-:Y:S05]  /*21c0*/  BRA `(.L_x_12922) ;  /* 0x0000000c00247947 */ /* 0x003fea0003800000 */
.L_x_12918:
        /* <DEDUP_REMOVED lines=10> */
.L_x_12926:
[----:B------:R-:W4:Y:S02]  /*2270*/  LDG.E.U16 R0, desc[UR36][R2.64] ;  /* 0x0000002402007981 */ /* 0x000f24000c1e1500 */
[----:B----4-:R-:W-:-:S05]  /*2280*/  HADD2.F32 R0, -RZ, R0.H0_H0 ;  /* 0x20000000ff007230 */ /* 0x010fca0000004100 */
[----:B------:R-:W-:-:S04]  /*2290*/  FMUL.FTZ R0, R0, 1 ;  /* 0x3f80000000007820 */ /* 0x000fc80000410000 */
[----:B------:R0:W1:Y:S02]  /*22a0*/  F2F.F64.F32 R24, R0 ;  /* 0x0000000000187310 */ /* 0x0000640000201800 */
[----:B01----:R-:W-:Y:S05]  /*22b0*/  BRA `(.L_x_12922) ;  /* 0x0000000800e87947 */ /* 0x003fea0003800000 */
.L_x_12925:
[----:B------:R-:W-:-:S09]  /*22c0*/  UISETP.NE.AND UP0, UPT, UR4, 0x7, UPT ;  /* 0x000000070400788c */ /* 0x000fd2000bf05270 */
[----:B------:R-:W-:Y:S05]  /*22d0*/  BRA.U !UP0, `(.L_x_12927) ;  /* 0x0000000108347547 */ /* 0x000fea000b800000 */
        /* <DEDUP_REMOVED lines=8> */
.L_x_12928:
[----:B------:R-:W4:Y:S02]  /*2360*/  LDG.E.U16 R2, desc[UR36][R2.64] ;  /* 0x0000002402027981 */ /* 0x000f24000c1e1500 */
[----:B----4-:R-:W-:-:S05]  /*2370*/  HADD2.F32 R0, -RZ, R2.H0_H0 ;  /* 0x20000002ff007230 */ /* 0x010fca0000004100 */
[----:B------:R-:W-:-:S04]  /*2380*/  FMUL.FTZ R0, R0, 1 ;  /* 0x3f80000000007820 */ /* 0x000fc80000410000 */
[----:B------:R0:W1:Y:S02]  /*2390*/  F2F.F64.F32 R24, R0 ;  /* 0x0000000000187310 */ /* 0x0000640000201800 */
[----:B01----:R-:W-:Y:S05]  /*23a0*/  BRA `(.L_x_12922) ;  /* 0x0000000800ac7947 */ /* 0x003fea0003800000 */
.L_x_12927:
[----:B------:R0:W5:Y:S01]  /*23b0*/  LDG.E.64 R24, desc[UR36][R2.64] ;  /* 0x0000002402187981 */ /* 0x000162000c1e1b00 */
[----:B------:R-:W-:Y:S05]  /*23c0*/  BRA `(.L_x_12922) ;  /* 0x0000000800a47947 */ /* 0x000fea0003800000 */
.L_x_12917:
        /* <DEDUP_REMOVED lines=13> */
.L_x_12931:
[----:B------:R4:W5:Y:S01]  /*24a0*/  LDG.E.64 R24, desc[UR36][R2.64] ;  /* 0x0000002402187981 */ /* 0x000962000c1e1b00 */
[----:B------:R-:W-:Y:S05]  /*24b0*/  BRA `(.L_x_12922) ;  /* 0x0000000800687947 */ /* 0x000fea0003800000 */
.L_x_12930:
        /* <DEDUP_REMOVED lines=27> */
.L_x_12933:
[----:B------:R-:W4:Y:S02]  /*2670*/  LDG.E.U8 R2, desc[UR36][R2.64] ;  /* 0x0000002402027981 */ /* 0x000f24000c1e1100 */
[C---:B----4-:R-:W-:Y:S02]  /*2680*/  IMAD.SHL.U32 R0, R2.reuse, 0x2000000, RZ ;  /* 0x0200000002007824 */ /* 0x050fe400078e00ff */
        /* <DEDUP_REMOVED lines=12> */
.L_x_12932:
[----:B------:R-:W4:Y:S02]  /*2750*/  LDG.E.U16 R0, desc[UR36][R2.64] ;  /* 0x0000002402007981 */ /* 0x000f24000c1e1500 */
[----:B----4-:R-:W-:-:S04]  /*2760*/  IMAD.U32 R0, R0, 0x10000, RZ ;  /* 0x0001000000007824 */ /* 0x010fc800078e00ff */
[----:B------:R-:W-:-:S04]  /*2770*/  FMUL.FTZ R0, R0, 1 ;  /* 0x3f80000000007820 */ /* 0x000fc80000410000 */
[----:B------:R0:W1:Y:S02]  /*2780*/  F2F.F64.F32 R24, R0 ;  /* 0x0000000000187310 */ /* 0x0000640000201800 */
[----:B01----:R-:W-:Y:S05]  /*2790*/  BRA `(.L_x_12922) ;  /* 0x0000000400b07947 */ /* 0x003fea0003800000 */
.L_x_12929:
        /* <DEDUP_REMOVED lines=9> */
[----:B----4-:R4:W0:Y:S02]  /*2830*/  I2F.F64.U16 R24, R2 ;  /* 0x0000000200187312 */ /* 0x0108240000101800 */
[----:B0---4-:R-:W-:Y:S05]  /*2840*/  BRA `(.L_x_12922) ;  /* 0x0000000400847947 */ /* 0x011fea0003800000 */
.L_x_12936:
        /* <DEDUP_REMOVED lines=21> */
.L_x_12938:
[----:B------:R-:W-:Y:S05]  /*29a0*/  BSYNC.RECONVERGENT B0 ;  /* 0x0000000000007941 */ /* 0x000fea0003800200 */
.L_x_12937:
[----:B------:R-:W-:Y:S01]  /*29b0*/  IMAD.SHL.U32 R0, R0, 0x100000, RZ ;  /* 0x0010000000007824 */ /* 0x000fe200078e00ff */
[----:B------:R-:W-:-:S04]  /*29c0*/  LEA R2, R2, 0x3b800000, 0x17 ;  /* 0x3b80000002027811 */ /* 0x000fc800078eb8ff */
[----:B------:R-:W-:-:S05]  /*29d0*/  LOP3.LUT R0, R2, R0, R7, 0xfe, !PT ;  /* 0x0000000002007212 */ /* 0x000fca00078efe07 */
[----:B------:R-:W-:-:S04]  /*29e0*/  FMUL.FTZ R0, R0, 1 ;  /* 0x3f80000000007820 */ /* 0x000fc80000410000 */
[----:B------:R4:W0:Y:S02]  /*29f0*/  F2F.F64.F32 R24, R0 ;  /* 0x0000000000187310 */ /* 0x0008240000201800 */
[----:B0---4-:R-:W-:Y:S05]  /*2a00*/  BRA `(.L_x_12922) ;  /* 0x0000000400147947 */ /* 0x011fea0003800000 */
.L_x_12935:
        /* <DEDUP_REMOVED lines=21> */
.L_x_12940:
[----:B------:R-:W-:Y:S05]  /*2b60*/  BSYNC.RECONVERGENT B0 ;  /* 0x0000000000007941 */ /* 0x000fea0003800200 */
.L_x_12939:
[----:B------:R-:W-:Y:S01]  /*2b70*/  IMAD.SHL.U32 R0, R0, 0x200000, RZ ;  /* 0x0020000000007824 */ /* 0x000fe200078e00ff */
[----:B------:R-:W-:-:S04]  /*2b80*/  LEA R2, R2, 0x37800000, 0x17 ;  /* 0x3780000002027811 */ /* 0x000fc800078eb8ff */
[----:B------:R-:W-:-:S05]  /*2b90*/  LOP3.LUT R0, R2, R0, R7, 0xfe, !PT ;  /* 0x0000000002007212 */ /* 0x000fca00078efe07 */
[----:B------:R-:W-:-:S04]  /*2ba0*/  FMUL.FTZ R0, R0, 1 ;  /* 0x3f80000000007820 */ /* 0x000fc80000410000 */
[----:B------:R4:W0:Y:S02]  /*2bb0*/  F2F.F64.F32 R24, R0 ;  /* 0x0000000000187310 */ /* 0x0008240000201800 */
[----:B0---4-:R-:W-:Y:S05]  /*2bc0*/  BRA `(.L_x_12922) ;  /* 0x0000000000a47947 */ /* 0x011fea0003800000 */
.L_x_12934:
        /* <DEDUP_REMOVED lines=18> */
.L_x_12921:
        /* <DEDUP_REMOVED lines=16> */
.L_x_12943:
[----:B------:R-:W-:Y:S01]  /*2df0*/  CS2R R24, SRZ ;  /* 0x0000000000187805 */ /* 0x000fe2000001ff00 */
[----:B------:R-:W-:Y:S06]  /*2e00*/  BRA `(.L_x_12922) ;  /* 0x0000000000147947 */ /* 0x000fec0003800000 */
.L_x_12942:
[----:B------:R-:W4:Y:S02]  /*2e10*/  LDG.E.64 R24, desc[UR36][R2.64] ;  /* 0x0000002402187981 */ /* 0x000f24000c1e1b00 */
[----:B----4-:R-:W0:Y:S02]  /*2e20*/  I2F.F64.U64 R24, R24 ;  /* 0x0000001800187312 */ /* 0x010e240000301800 */
[----:B0-----:R-:W-:Y:S05]  /*2e30*/  BRA `(.L_x_12922) ;  /* 0x0000000000087947 */ /* 0x001fea0003800000 */
.L_x_12941:
[----:B------:R-:W4:Y:S02]  /*2e40*/  LDG.E R2, desc[UR36][R2.64] ;  /* 0x0000002402027981 */ /* 0x000f24000c1e1900 */
[----:B----4-:R0:W1:Y:S02]  /*2e50*/  I2F.F64.U32 R24, R2 ;  /* 0x0000000200187312 */ /* 0x0100640000201800 */
.L_x_12922:
[----:B------:R-:W-:Y:S05]  /*2e60*/  BSYNC.RECONVERGENT B6 ;  /* 0x0000000000067941 */ /* 0x000fea0003800200 */
.L_x_12916:
        /* <DEDUP_REMOVED lines=18> */
[----:B----4-:R0:W4:Y:S02]  /*2f90*/  I2F.F64.S16 R18, R2 ;  /* 0x0000000200127312 */ /* 0x0101240000101c00 */
[----:B0---4-:R-:W-:Y:S05]  /*2fa0*/  BRA `(.L_x_12950) ;  /* 0x0000000c006c7947 */ /* 0x011fea0003800000 */
.L_x_12948:
[----:B------:R-:W4:Y:S02]  /*2fb0*/  LDG.E.U8 R2, desc[UR36][R2.64] ;  /* 0x0000002402027981 */ /* 0x000f24000c1e1100 */
[----:B----4-:R0:W4:Y:S02]  /*2fc0*/  I2F.F64.U16 R18, R2 ;  /* 0x0000000200127312 */ /* 0x0101240000101800 */
[----:B0---4-:R-:W-:Y:S05]  /*2fd0*/  BRA `(.L_x_12950) ;  /* 0x0000000c00607947 */ /* 0x011fea0003800000 */
.L_x_12947:
        /* <DEDUP_REMOVED lines=9> */
.L_x_12952:
[----:B------:R-:W4:Y:S02]  /*3070*/  LDG.E R2, desc[UR36][R2.64] ;  /* 0x0000002402027981 */ /* 0x000f24000c1e1900 */
[----:B----4-:R0:W4:Y:S02]  /*3080*/  I2F.F64 R18, R2 ;  /* 0x0000000200127312 */ /* 0x0101240000201c00 */
[----:B0---4-:R-:W-:Y:S05]  /*3090*/  BRA `(.L_x_12950) ;  /* 0x0000000c00307947 */ /* 0x011fea0003800000 */
.L_x_12951:
[----:B------:R-:W4:Y:S02]  /*30a0*/  LDG.E.U16 R2, desc[UR36][R2.64] ;  /* 0x0000002402027981 */ /* 0x000f24000c1e1500 */
[----:B----4-:R0:W4:Y:S02]  /*30b0*/  I2F.F64.S16 R18, R2 ;  /* 0x0000000200127312 */ /* 0x0101240000101c00 */
[----:B0---4-:R-:W-:Y:S05]  /*30c0*/  BRA `(.L_x_12950) ;  /* 0x0000000c00247947 */ /* 0x011fea0003800000 */
.L_x_12946:
        /* <DEDUP_REMOVED lines=8> */
[----:B------:R-:W4:Y:S02]  /*3150*/  F2F.F64.F32 R18, R18 ;  /* 0x0000001200127310 */ /* 0x000f240000201800 */
[----:B----4-:R-:W-:Y:S05]  /*3160*/  BRA `(.L_x_12950) ;  /* 0x0000000800fc7947 */ /* 0x010fea0003800000 */
.L_x_12954:
[----:B------:R-:W4:Y:S02]  /*3170*/  LDG.E.U16 R0, desc[UR36][R2.64] ;  /* 0x0000002402007981 */ /* 0x000f24000c1e1500 */
[----:B----4-:R-:W-:-:S05]  /*3180*/  HADD2.F32 R0, -RZ, R0.H0_H0 ;  /* 0x20000000ff007230 */ /* 0x010fca0000004100 */
[----:B------:R-:W-:-:S04]  /*3190*/  FMUL.FTZ R0, R0, 1 ;  /* 0x3f80000000007820 */ /* 0x000fc80000410000 */
[----:B------:R4:W0:Y:S02]  /*31a0*/  F2F.F64.F32 R18, R0 ;  /* 0x0000000000127310 */ /* 0x0008240000201800 */
[----:B0---4-:R-:W-:Y:S05]  /*31b0*/  BRA `(.L_x_12950) ;  /* 0x0000000800e87947 */ /* 0x011fea0003800000 */
.L_x_12953:
        /* <DEDUP_REMOVED lines=10> */
.L_x_12956:
[----:B------:R-:W4:Y:S02]  /*3260*/  LDG.E.U16 R2, desc[UR36][R2.64] ;  /* 0x0000002402027981 */ /* 0x000f24000c1e1500 */
[----:B----4-:R-:W-:-:S05]  /*3270*/  HADD2.F32 R0, -RZ, R2.H0_H0 ;  /* 0x20000002ff007230 */ /* 0x010fca0000004100 */
[----:B------:R-:W-:-:S04]  /*3280*/  FMUL.FTZ R0, R0, 1 ;  /* 0x3f80000000007820 */ /* 0x000fc80000410000 */
[----:B------:R0:W4:Y:S02]  /*3290*/  F2F.F64.F32 R18, R0 ;  /* 0x0000000000127310 */ /* 0x0001240000201800 */
[----:B0---4-:R-:W-:Y:S05]  /*32a0*/  BRA `(.L_x_12950) ;  /* 0x0000000800ac7947 */ /* 0x011fea0003800000 */
.L_x_12955:
[----:B------:R0:W5:Y:S01]  /*32b0*/  LDG.E.64 R18, desc[UR36][R2.64] ;  /* 0x0000002402127981 */ /* 0x000162000c1e1b00 */
[----:B------:R-:W-:Y:S05]  /*32c0*/  BRA `(.L_x_12950) ;  /* 0x0000000800a47947 */ /* 0x000fea0003800000 */
.L_x_12945:
        /* <DEDUP_REMOVED lines=13> */
.L_x_12959:
[----:B------:R0:W5:Y:S01]  /*33a0*/  LDG.E.64 R18, desc[UR36][R2.64] ;  /* 0x0000002402127981 */ /* 0x000162000c1e1b00 */
[----:B------:R-:W-:Y:S05]  /*33b0*/  BRA `(.L_x_12950) ;  /* 0x0000000800687947 */ /* 0x000fea0003800000 */
.L_x_12958:
        /* <DEDUP_REMOVED lines=27> */
.L_x_12961:
        /* <DEDUP_REMOVED lines=13> */
[----:B0---4-:R-:W-:Y:S05]  /*3640*/  BRA `(.L_x_12950) ;  /* 0x0000000400c47947 */ /* 0x011fea0003800000 */
.L_x_12960:
[----:B------:R-:W4:Y:S02]  /*3650*/  LDG.E.U16 R0, desc[UR36][R2.64] ;  /* 0x0000002402007981 */ /* 0x000f24000c1e1500 */
[----:B----4-:R-:W-:-:S04]  /*3660*/  IMAD.U32 R0, R0, 0x10000, RZ ;  /* 0x0001000000007824 */ /* 0x010fc800078e00ff */
[----:B------:R-:W-:-:S04]  /*3670*/  FMUL.FTZ R0, R0, 1 ;  /* 0x3f80000000007820 */ /* 0x000fc80000410000 */
[----:B------:R0:W4:Y:S02]  /*3680*/  F2F.F64.F32 R18, R0 ;  /* 0x0000000000127310 */ /* 0x0001240000201800 */
[----:B0---4-:R-:W-:Y:S05]  /*3690*/  BRA `(.L_x_12950) ;  /* 0x0000000400b07947 */ /* 0x011fea0003800000 */
.L_x_12957:
        /* <DEDUP_REMOVED lines=9> */
[----:B----4-:R0:W4:Y:S02]  /*3730*/  I2F.F64.U16 R18, R2 ;  /* 0x0000000200127312 */ /* 0x0101240000101800 */
[----:B0---4-:R-:W-:Y:S05]  /*3740*/  BRA `(.L_x_12950) ;  /* 0x0000000400847947 */ /* 0x011fea0003800000 */
.L_x_12964:
        /* <DEDUP_REMOVED lines=21> */
.L_x_12966:
[----:B------:R-:W-:Y:S05]  /*38a0*/  BSYNC.RECONVERGENT B0 ;  /* 0x0000000000007941 */ /* 0x000fea0003800200 */
.L_x_12965:
[----:B------:R-:W-:Y:S01]  /*38b0*/  IMAD.SHL.U32 R0, R0, 0x100000, RZ ;  /* 0x0010000000007824 */ /* 0x000fe200078e00ff */
[----:B------:R-:W-:-:S04]  /*38c0*/  LEA R2, R2, 0x3b800000, 0x17 ;  /* 0x3b80000002027811 */ /* 0x000fc800078eb8ff */
[----:B------:R-:W-:-:S05]  /*38d0*/  LOP3.LUT R0, R2, R0, R7, 0xfe, !PT ;  /* 0x0000000002007212 */ /* 0x000fca00078efe07 */
[----:B------:R-:W-:-:S04]  /*38e0*/  FMUL.FTZ R0, R0, 1 ;  /* 0x3f80000000007820 */ /* 0x000fc80000410000 */
[----:B------:R0:W4:Y:S02]  /*38f0*/  F2F.F64.F32 R18, R0 ;  /* 0x0000000000127310 */ /* 0x0001240000201800 */
[----:B0---4-:R-:W-:Y:S05]  /*3900*/  BRA `(.L_x_12950) ;  /* 0x0000000400147947 */ /* 0x011fea0003800000 */
.L_x_12963:
        /* <DEDUP_REMOVED lines=21> */
.L_x_12968:
[----:B------:R-:W-:Y:S05]  /*3a60*/  BSYNC.RECONVERGENT B0 ;  /* 0x0000000000007941 */ /* 0x000fea0003800200 */
.L_x_12967:
[----:B------:R-:W-:Y:S01]  /*3a70*/  IMAD.SHL.U32 R0, R0, 0x200000, RZ ;  /* 0x0020000000007824 */ /* 0x000fe200078e00ff */
[----:B------:R-:W-:-:S04]  /*3a80*/  LEA R2, R2, 0x37800000, 0x17 ;  /* 0x3780000002027811 */ /* 0x000fc800078eb8ff */
[----:B------:R-:W-:-:S05]  /*3a90*/  LOP3.LUT R0, R2, R0, R7, 0xfe, !PT ;  /* 0x0000000002007212 */ /* 0x000fca00078efe07 */
[----:B------:R-:W-:-:S04]  /*3aa0*/  FMUL.FTZ R0, R0, 1 ;  /* 0x3f80000000007820 */ /* 0x000fc80000410000 */
[----:B------:R0:W4:Y:S02]  /*3ab0*/  F2F.F64.F32 R18, R0 ;  /* 0x0000000000127310 */ /* 0x0001240000201800 */
[----:B0---4-:R-:W-:Y:S05]  /*3ac0*/  BRA `(.L_x_12950) ;  /* 0x0000000000a47947 */ /* 0x011fea0003800000 */
.L_x_12962:
        /* <DEDUP_REMOVED lines=18> */
.L_x_12949:
        /* <DEDUP_REMOVED lines=16> */
.L_x_12971:
[----:B------:R-:W-:Y:S01]  /*3cf0*/  CS2R R18, SRZ ;  /* 0x0000000000127805 */ /* 0x000fe2000001ff00 */
[----:B------:R-:W-:Y:S06]  /*3d00*/  BRA `(.L_x_12950) ;  /* 0x0000000000147947 */ /* 0x000fec0003800000 */
.L_x_12970:
[----:B------:R-:W4:Y:S02]  /*3d10*/  LDG.E.64 R18, desc[UR36][R2.64] ;  /* 0x0000002402127981 */ /* 0x000f24000c1e1b00 */
[----:B----4-:R-:W0:Y:S02]  /*3d20*/  I2F.F64.U64 R18, R18 ;  /* 0x0000001200127312 */ /* 0x010e240000301800 */
[----:B0-----:R-:W-:Y:S05]  /*3d30*/  BRA `(.L_x_12950) ;  /* 0x0000000000087947 */ /* 0x001fea0003800000 */
.L_x_12969:
[----:B------:R-:W4:Y:S02]  /*3d40*/  LDG.E R2, desc[UR36][R2.64] ;  /* 0x0000002402027981 */ /* 0x000f24000c1e1900 */
[----:B----4-:R4:W0:Y:S02]  /*3d50*/  I2F.F64.U32 R18, R2 ;  /* 0x0000000200127312 */ /* 0x0108240000201800 */
.L_x_12950:
[----:B------:R-:W-:Y:S05]  /*3d60*/  BSYNC.RECONVERGENT B6 ;  /* 0x0000000000067941 */ /* 0x000fea0003800200 */
.L_x_12944:
[----:B------:R-:W-:-:S07]  /*3d70*/  VIADD R28, R28, 0x80 ;  /* 0x000000801c1c7836 */ /* 0x000fce0000000000 */
.L_x_12915:
[----:B------:R-:W-:Y:S05]  /*3d80*/  BSYNC.RECONVERGENT B7 ;  /* 0x0000000000077941 */ /* 0x000fea0003800200 */
.L_x_12914:
        /* <DEDUP_REMOVED lines=26> */
.L_x_12978:
[----:B------:R-:W4:Y:S02]  /*3f30*/  LDG.E.U8 R2, desc[UR36][R2.64] ;  /* 0x0000002402027981 */ /* 0x000f24000c1e1100 */
[----:B----4-:R0:W1:Y:S02]  /*3f40*/  I2F.F64.U16 R30, R2 ;  /* 0x00000002001e7312 */ /* 0x0100640000101800 */
[----:B01----:R-:W-:Y:S05]  /*3f50*/  BRA `(.L_x_12980) ;  /* 0x0000000c00607947 */ /* 0x003fea0003800000 */
.L_x_12977:
        /* <DEDUP_REMOVED lines=9> */
.L_x_12982:
[----:B------:R-:W4:Y:S02]  /*3ff0*/  LDG.E R2, desc[UR36][R2.64] ;  /* 0x0000002402027981 */ /* 0x000f24000c1e1900 */
[----:B----4-:R0:W1:Y:S02]  /*4000*/  I2F.F64 R30, R2 ;  /* 0x00000002001e7312 */ /* 0x0100640000201c00 */
[----:B01----:R-:W-:Y:S05]  /*4010*/  BRA `(.L_x_12980) ;  /* 0x0000000c00307947 */ /* 0x003fea0003800000 */
.L_x_12981:
[----:B------:R-:W4:Y:S02]  /*4020*/  LDG.E.U16 R2, desc[UR36][R2.64] ;  /* 0x0000002402027981 */ /* 0x000f24000c1e1500 */
[----:B----4-:R0:W1:Y:S02]  /*4030*/  I2F.F64.S16 R30, R2 ;  /* 0x00000002001e7312 */ /* 0x0100640000101c00 */
[----:B01----:R-:W-:Y:S05]  /*4040*/  BRA `(.L_x_12980) ;  /* 0x0000000c00247947 */ /* 0x003fea0003800000 */
.L_x_12976:
        /* <DEDUP_REMOVED lines=10> */
.L_x_12984:
[----:B------:R-:W4:Y:S02]  /*40f0*/  LDG.E.U16 R0, desc[UR36][R2.64] ;  /* 0x0000002402007981 */ /* 0x000f24000c1e1500 */
[----:B----4-:R-:W-:-:S05]  /*4100*/  HADD2.F32 R0, -RZ, R0.H0_H0 ;  /* 0x20000000ff007230 */ /* 0x010fca0000004100 */
[----:B------:R-:W-:-:S04]  /*4110*/  FMUL.FTZ R0, R0, 1 ;  /* 0x3f80000000007820 */ /* 0x000fc80000410000 */
[----:B------:R0:W1:Y:S02]  /*4120*/  F2F.F64.F32 R30, R0 ;  /* 0x00000000001e7310 */ /* 0x0000640000201800 */
[----:B01----:R-:W-:Y:S05]  /*4130*/  BRA `(.L_x_12980) ;  /* 0x0000000800e87947 */ /* 0x003fea0003800000 */
.L_x_12983:
        /* <DEDUP_REMOVED lines=8> */
[----:B------:R-:W1:Y:S02]  /*41c0*/  F2F.F64.F32 R30, R30 ;  /* 0x0000001e001e7310 */ /* 0x000e640000201800 */
[----:B-1----:R-:W-:Y:S05]  /*41d0*/  BRA `(.L_x_12980) ;  /* 0x0000000800c07947 */ /* 0x002fea0003800000 */
.L_x_12986:
[----:B------:R-:W4:Y:S02]  /*41e0*/  LDG.E.U16 R2, desc[UR36][R2.64] ;  /* 0x0000002402027981 */ /* 0x000f24000c1e1500 */
[----:B----4-:R-:W-:-:S05]  /*41f0*/  HADD2.F32 R0, -RZ, R2.H0_H0 ;  /* 0x20000002ff007230 */ /* 0x010fca0000004100 */
[----:B------:R-:W-:-:S04]  /*4200*/  FMUL.FTZ R0, R0, 1 ;  /* 0x3f80000000007820 */ /* 0x000fc80000410000 */
[----:B------:R1:W4:Y:S02]  /*4210*/  F2F.F64.F32 R30, R0 ;  /* 0x00000000001e7310 */ /* 0x0003240000201800 */
[----:B-1--4-:R-:W-:Y:S05]  /*4220*/  BRA `(.L_x_12980) ;  /* 0x0000000800ac7947 */ /* 0x012fea0003800000 */
.L_x_12985:
[----:B------:R0:W5:Y:S01]  /*4230*/  LDG.E.64 R30, desc[UR36][R2.64] ;  /* 0x00000024021e7981 */ /* 0x000162000c1e1b00 */
[----:B------:R-:W-:Y:S05]  /*4240*/  BRA `(.L_x_12980) ;  /* 0x0000000800a47947 */ /* 0x000fea0003800000 */
.L_x_12975:
        /* <DEDUP_REMOVED lines=13> */
.L_x_12989:
[----:B------:R1:W5:Y:S01]  /*4320*/  LDG.E.64 R30, desc[UR36][R2.64] ;  /* 0x00000024021e7981 */ /* 0x000362000c1e1b00 */
[----:B------:R-:W-:Y:S05]  /*4330*/  BRA `(.L_x_12980) ;  /* 0x0000000800687947 */ /* 0x000fea0003800000 */
.L_x_12988:
        /* <DEDUP_REMOVED lines=27> */
.L_x_12991:
        /* <DEDUP_REMOVED lines=13> */
[----:B-1--4-:R-:W-:Y:S05]  /*45c0*/  BRA `(.L_x_12980) ;  /* 0x0000000400c47947 */ /* 0x012fea0003800000 */
.L_x_12990:
[----:B------:R-:W4:Y:S02]  /*45d0*/  LDG.E.U16 R0, desc[UR36][R2.64] ;  /* 0x0000002402007981 */ /* 0x000f24000c1e1500 */
[----:B----4-:R-:W-:-:S04]  /*45e0*/  IMAD.U32 R0, R0, 0x10000, RZ ;  /* 0x0001000000007824 */ /* 0x010fc800078e00ff */
[----:B------:R-:W-:-:S04]  /*45f0*/  FMUL.FTZ R0, R0, 1 ;  /* 0x3f80000000007820 */ /* 0x000fc80000410000 */
[----:B------:R1:W4:Y:S02]  /*4600*/  F2F.F64.F32 R30, R0 ;  /* 0x00000000001e7310 */ /* 0x0003240000201800 */
[----:B-1--4-:R-:W-:Y:S05]  /*4610*/  BRA `(.L_x_12980) ;  /* 0x0000000400b07947 */ /* 0x012fea0003800000 */
.L_x_12987:
        /* <DEDUP_REMOVED lines=11> */
.L_x_12994:
        /* <DEDUP_REMOVED lines=21> */
.L_x_12996:
[----:B------:R-:W-:Y:S05]  /*4820*/  BSYNC.RECONVERGENT B0 ;  /* 0x0000000000007941 */ /* 0x000fea0003800200 */
.L_x_12995:
[----:B------:R-:W-:Y:S01]  /*4830*/  IMAD.SHL.U32 R0, R0, 0x100000, RZ ;  /* 0x0010000000007824 */ /* 0x000fe200078e00ff */
[----:B------:R-:W-:-:S04]  /*4840*/  LEA R2, R2, 0x3b800000, 0x17 ;  /* 0x3b80000002027811 */ /* 0x000fc800078eb8ff */
[----:B------:R-:W-:-:S05]  /*4850*/  LOP3.LUT R0, R2, R0, R7, 0xfe, !PT ;  /* 0x0000000002007212 */ /* 0x000fca00078efe07 */
[----:B------:R-:W-:-:S04]  /*4860*/  FMUL.FTZ R0, R0, 1 ;  /* 0x3f80000000007820 */ /* 0x000fc80000410000 */
[----:B------:R0:W1:Y:S02]  /*4870*/  F2F.F64.F32 R30, R0 ;  /* 0x00000000001e7310 */ /* 0x0000640000201800 */
[----:B01----:R-:W-:Y:S05]  /*4880*/  BRA `(.L_x_12980) ;  /* 0x0000000400147947 */ /* 0x003fea0003800000 */
.L_x_12993:
        /* <DEDUP_REMOVED lines=21> */
.L_x_12998:
[----:B------:R-:W-:Y:S05]  /*49e0*/  BSYNC.RECONVERGENT B0 ;  /* 0x0000000000007941 */ /* 0x000fea0003800200 */
.L_x_12997:
[----:B------:R-:W-:Y:S01]  /*49f0*/  IMAD.SHL.U32 R0, R0, 0x200000, RZ ;  /* 0x0020000000007824 */ /* 0x000fe200078e00ff */
[----:B------:R-:W-:-:S04]  /*4a00*/  LEA R2, R2, 0x37800000, 0x17 ;  /* 0x3780000002027811 */ /* 0x000fc800078eb8ff */
[----:B------:R-:W-:-:S05]  /*4a10*/  LOP3.LUT R0, R2, R0, R7, 0xfe, !PT ;  /* 0x0000000002007212 */ /* 0x000fca00078efe07 */
[----:B------:R-:W-:-:S04]  /*4a20*/  FMUL.FTZ R0, R0, 1 ;  /* 0x3f80000000007820 */ /* 0x000fc80000410000 */
[----:B------:R0:W1:Y:S02]  /*4a30*/  F2F.F64.F32 R30, R0 ;  /* 0x00000000001e7310 */ /* 0x0000640000201800 */
[----:B01----:R-:W-:Y:S05]  /*4a40*/  BRA `(.L_x_12980) ;  /* 0x0000000000a47947 */ /* 0x003fea0003800000 */
.L_x_12992:
        /* <DEDUP_REMOVED lines=18> */
.L_x_12979:
        /* <DEDUP_REMOVED lines=16> */
.L_x_13001:
[----:B------:R-:W-:Y:S01]  /*4c70*/  CS2R R30, SRZ ;  /* 0x00000000001e7805 */ /* 0x000fe2000001ff00 */
[----:B------:R-:W-:Y:S06]  /*4c80*/  BRA `(.L_x_12980) ;  /* 0x0000000000147947 */ /* 0x000fec0003800000 */
.L_x_13000:
[----:B------:R-:W4:Y:S02]  /*4c90*/  LDG.E.64 R30, desc[UR36][R2.64] ;  /* 0x00000024021e7981 */ /* 0x000f24000c1e1b00 */
[----:B----4-:R-:W4:Y:S02]  /*4ca0*/  I2F.F64.U64 R30, R30 ;  /* 0x0000001e001e7312 */ /* 0x010f240000301800 */
[----:B----4-:R-:W-:Y:S05]  /*4cb0*/  BRA `(.L_x_12980) ;  /* 0x0000000000087947 */ /* 0x010fea0003800000 */
.L_x_12999:
[----:B------:R-:W4:Y:S02]  /*4cc0*/  LDG.E R2, desc[UR36][R2.64] ;  /* 0x0000002402027981 */ /* 0x000f24000c1e1900 */
[----:B----4-:R4:W0:Y:S02]  /*4cd0*/  I2F.F64.U32 R30, R2 ;  /* 0x00000002001e7312 */ /* 0x0108240000201800 */
.L_x_12980:
[----:B------:R-:W-:Y:S05]  /*4ce0*/  BSYNC.RECONVERGENT B6 ;  /* 0x0000000000067941 */ /* 0x000fea0003800200 */
.L_x_12974:
        /* <DEDUP_REMOVED lines=20> */
.L_x_13006:
[----:B------:R-:W4:Y:S02]  /*4e30*/  LDG.E.U8 R2, desc[UR36][R2.64] ;  /* 0x0000002402027981 */ /* 0x000f24000c1e1100 */
[----:B----4-:R0:W1:Y:S02]  /*4e40*/  I2F.F64.U16 R26, R2 ;  /* 0x00000002001a7312 */ /* 0x0100640000101800 */
[----:B01----:R-:W-:Y:S05]  /*4e50*/  BRA `(.L_x_13008) ;  /* 0x0000000c00607947 */ /* 0x003fea0003800000 */
.L_x_13005:
        /* <DEDUP_REMOVED lines=9> */
.L_x_13010:
[----:B------:R-:W4:Y:S02]  /*4ef0*/  LDG.E R2, desc[UR36][R2.64] ;  /* 0x0000002402027981 */ /* 0x000f24000c1e1900 */
[----:B----4-:R0:W1:Y:S02]  /*4f00*/  I2F.F64 R26, R2 ;  /* 0x00000002001a7312 */ /* 0x0100640000201c00 */
[----:B01----:R-:W-:Y:S05]  /*4f10*/  BRA `(.L_x_13008) ;  /* 0x0000000c00307947 */ /* 0x003fea0003800000 */
.L_x_13009:
[----:B------:R-:W4:Y:S02]  /*4f20*/  LDG.E.U16 R2, desc[UR36][R2.64] ;  /* 0x0000002402027981 */ /* 0x000f24000c1e1500 */
[----:B----4-:R0:W1:Y:S02]  /*4f30*/  I2F.F64.S16 R26, R2 ;  /* 0x00000002001a7312 */ /* 0x0100640000101c00 */
[----:B01----:R-:W-:Y:S05]  /*4f40*/  BRA `(.L_x_13008) ;  /* 0x0000000c00247947 */ /* 0x003fea0003800000 */
.L_x_13004:
        /* <DEDUP_REMOVED lines=10> */
.L_x_13012:
[----:B------:R-:W4:Y:S02]  /*4ff0*/  LDG.E.U16 R0, desc[UR36][R2.64] ;  /* 0x0000002402007981 */ /* 0x000f24000c1e1500 */
[----:B----4-:R-:W-:-:S05]  /*5000*/  HADD2.F32 R0, -RZ, R0.H0_H0 ;  /* 0x20000000ff007230 */ /* 0x010fca0000004100 */
[----:B------:R-:W-:-:S04]  /*5010*/  FMUL.FTZ R0, R0, 1 ;  /* 0x3f80000000007820 */ /* 0x000fc80000410000 */
[----:B------:R0:W1:Y:S02]  /*5020*/  F2F.F64.F32 R26, R0 ;  /* 0x00000000001a7310 */ /* 0x0000640000201800 */
[----:B01----:R-:W-:Y:S05]  /*5030*/  BRA `(.L_x_13008) ;  /* 0x0000000800e87947 */ /* 0x003fea0003800000 */
.L_x_13011:
        /* <DEDUP_REMOVED lines=10> */
.L_x_13014:
[----:B------:R-:W4:Y:S02]  /*50e0*/  LDG.E.U16 R2, desc[UR36][R2.64] ;  /* 0x0000002402027981 */ /* 0x000f24000c1e1500 */
[----:B----4-:R-:W-:-:S05]  /*50f0*/  HADD2.F32 R0, -RZ, R2.H0_H0 ;  /* 0x20000002ff007230 */ /* 0x010fca0000004100 */
[----:B------:R-:W-:-:S04]  /*5100*/  FMUL.FTZ R0, R0, 1 ;  /* 0x3f80000000007820 */ /* 0x000fc80000410000 */
[----:B------:R0:W1:Y:S02]  /*5110*/  F2F.F64.F32 R26, R0 ;  /* 0x00000000001a7310 */ /* 0x0000640000201800 */
[----:B01----:R-:W-:Y:S05]  /*5120*/  BRA `(.L_x_13008) ;  /* 0x0000000800ac7947 */ /* 0x003fea0003800000 */
.L_x_13013:
[----:B------:R0:W5:Y:S01]  /*5130*/  LDG.E.64 R26, desc[UR36][R2.64] ;  /* 0x00000024021a7981 */ /* 0x000162000c1e1b00 */
[----:B------:R-:W-:Y:S05]  /*5140*/  BRA `(.L_x_13008) ;  /* 0x0000000800a47947 */ /* 0x000fea0003800000 */
.L_x_13003:
        /* <DEDUP_REMOVED lines=13> */
.L_x_13017:
[----:B------:R0:W5:Y:S01]  /*5220*/  LDG.E.64 R26, desc[UR36][R2.64] ;  /* 0x00000024021a7981 */ /* 0x000162000c1e1b00 */
[----:B------:R-:W-:Y:S05]  /*5230*/  BRA `(.L_x_13008) ;  /* 0x0000000800687947 */ /* 0x000fea0003800000 */
.L_x_13016:
        /* <DEDUP_REMOVED lines=27> */
.L_x_13019:
        /* <DEDUP_REMOVED lines=14> */
.L_x_13018:
[----:B------:R-:W4:Y:S02]  /*54d0*/  LDG.E.U16 R0, desc[UR36][R2.64] ;  /* 0x0000002402007981 */ /* 0x000f24000c1e1500 */
[----:B----4-:R-:W-:-:S04]  /*54e0*/  IMAD.U32 R0, R0, 0x10000, RZ ;  /* 0x0001000000007824 */ /* 0x010fc800078e00ff */
[----:B------:R-:W-:-:S04]  /*54f0*/  FMUL.FTZ R0, R0, 1 ;  /* 0x3f80000000007820 */ /* 0x000fc80000410000 */
[----:B------:R0:W1:Y:S02]  /*5500*/  F2F.F64.F32 R26, R0 ;  /* 0x00000000001a7310 */ /* 0x0000640000201800 */
[----:B01----:R-:W-:Y:S05]  /*5510*/  BRA `(.L_x_13008) ;  /* 0x0000000400b07947 */ /* 0x003fea0003800000 */
.L_x_13015:
        /* <DEDUP_REMOVED lines=11> */
.L_x_13022:
        /* <DEDUP_REMOVED lines=21> */
.L_x_13024:
[----:B------:R-:W-:Y:S05]  /*5720*/  BSYNC.RECONVERGENT B0 ;  /* 0x0000000000007941 */ /* 0x000fea0003800200 */
.L_x_13023:
[----:B------:R-:W-:Y:S01]  /*5730*/  IMAD.SHL.U32 R0, R0, 0x100000, RZ ;  /* 0x0010000000007824 */ /* 0x000fe200078e00ff */
[----:B------:R-:W-:-:S04]  /*5740*/  LEA R2, R2, 0x3b800000, 0x17 ;  /* 0x3b80000002027811 */ /* 0x000fc800078eb8ff */
[----:B------:R-:W-:-:S05]  /*5750*/  LOP3.LUT R0, R2, R0, R7, 0xfe, !PT ;  /* 0x0000000002007212 */ /* 0x000fca00078efe07 */
[----:B------:R-:W-:-:S04]  /*5760*/  FMUL.FTZ R0, R0, 1 ;  /* 0x3f80000000007820 */ /* 0x000fc80000410000 */
[----:B------:R0:W1:Y:S02]  /*5770*/  F2F.F64.F32 R26, R0 ;  /* 0x00000000001a7310 */ /* 0x0000640000201800 */
[----:B01----:R-:W-:Y:S05]  /*5780*/  BRA `(.L_x_13008) ;  /* 0x0000000400147947 */ /* 0x003fea0003800000 */
.L_x_13021:
        /* <DEDUP_REMOVED lines=21> */
.L_x_13026:
[----:B------:R-:W-:Y:S05]  /*58e0*/  BSYNC.RECONVERGENT B0 ;  /* 0x0000000000007941 */ /* 0x000fea0003800200 */
.L_x_13025:
[----:B------:R-:W-:Y:S01]  /*58f0*/  IMAD.SHL.U32 R0, R0, 0x200000, RZ ;  /* 0x0020000000007824 */ /* 0x000fe200078e00ff */
[----:B------:R-:W-:-:S04]  /*5900*/  LEA R2, R2, 0x37800000, 0x17 ;  /* 0x3780000002027811 */ /* 0x000fc800078eb8ff */
[----:B------:R-:W-:-:S05]  /*5910*/  LOP3.LUT R0, R2, R0, R7, 0xfe, !PT ;  /* 0x0000000002007212 */ /* 0x000fca00078efe07 */
[----:B------:R-:W-:-:S04]  /*5920*/  FMUL.FTZ R0, R0, 1 ;  /* 0x3f80000000007820 */ /* 0x000fc80000410000 */
[----:B------:R0:W1:Y:S02]  /*5930*/  F2F.F64.F32 R26, R0 ;  /* 0x00000000001a7310 */ /* 0x0000640000201800 */
[----:B01----:R-:W-:Y:S05]  /*5940*/  BRA `(.L_x_13008) ;  /* 0x0000000000a47947 */ /* 0x003fea0003800000 */
.L_x_13020:
        /* <DEDUP_REMOVED lines=18> */
.L_x_13007:
        /* <DEDUP_REMOVED lines=16> */
.L_x_13029:
[----:B------:R-:W-:Y:S01]  /*5b70*/  CS2R R26, SRZ ;  /* 0x00000000001a7805 */ /* 0x000fe2000001ff00 */
[----:B------:R-:W-:Y:S06]  /*5b80*/  BRA `(.L_x_13008) ;  /* 0x0000000000147947 */ /* 0x000fec0003800000 */
.L_x_13028:
[----:B------:R-:W4:Y:S02]  /*5b90*/  LDG.E.64 R26, desc[UR36][R2.64] ;  /* 0x00000024021a7981 */ /* 0x000f24000c1e1b00 */
[----:B----4-:R-:W1:Y:S02]  /*5ba0*/  I2F.F64.U64 R26, R26 ;  /* 0x0000001a001a7312 */ /* 0x010e640000301800 */
[----:B-1----:R-:W-:Y:S05]  /*5bb0*/  BRA `(.L_x_13008) ;  /* 0x0000000000087947 */ /* 0x002fea0003800000 */
.L_x_13027:
[----:B------:R-:W4:Y:S02]  /*5bc0*/  LDG.E R2, desc[UR36][R2.64] ;  /* 0x0000002402027981 */ /* 0x000f24000c1e1900 */
[----:B----4-:R1:W4:Y:S02]  /*5bd0*/  I2F.F64.U32 R26, R2 ;  /* 0x00000002001a7312 */ /* 0x0103240000201800 */
.L_x_13008:
[----:B------:R-:W-:Y:S05]  /*5be0*/  BSYNC.RECONVERGENT B6 ;  /* 0x0000000000067941 */ /* 0x000fea0003800200 */
.L_x_13002:
[----:B------:R-:W-:-:S07]  /*5bf0*/  VIADD R28, R28, 0x80 ;  /* 0x000000801c1c7836 */ /* 0x000fce0000000000 */
.L_x_12973:
[----:B------:R-:W-:Y:S05]  /*5c00*/  BSYNC.RECONVERGENT B7 ;  /* 0x0000000000077941 */ /* 0x000fea0003800200 */
.L_x_12972:
        /* <DEDUP_REMOVED lines=26> */
.L_x_13036:
[----:B------:R-:W4:Y:S02]  /*5db0*/  LDG.E.U8 R2, desc[UR36][R2.64] ;  /* 0x0000002402027981 */ /* 0x000f24000c1e1100 */
[----:B----4-:R0:W1:Y:S02]  /*5dc0*/  I2F.F64.U16 R32, R2 ;  /* 0x0000000200207312 */ /* 0x0100640000101800 */
[----:B01----:R-:W-:Y:S05]  /*5dd0*/  BRA `(.L_x_13038) ;  /* 0x0000000c00607947 */ /* 0x003fea0003800000 */
.L_x_13035:
        /* <DEDUP_REMOVED lines=9> */
.L_x_13040:
[----:B------:R-:W4:Y:S02]  /*5e70*/  LDG.E R2, desc[UR36][R2.64] ;  /* 0x0000002402027981 */ /* 0x000f24000c1e1900 */
[----:B----4-:R0:W1:Y:S02]  /*5e80*/  I2F.F64 R32, R2 ;  /* 0x0000000200207312 */ /* 0x0100640000201c00 */
[----:B01----:R-:W-:Y:S05]  /*5e90*/  BRA `(.L_x_13038) ;  /* 0x0000000c00307947 */ /* 0x003fea0003800000 */
.L_x_13039:
[----:B------:R-:W4:Y:S02]  /*5ea0*/  LDG.E.U16 R2, desc[UR36][R2.64] ;  /* 0x0000002402027981 */ /* 0x000f24000c1e1500 */
[----:B----4-:R0:W1:Y:S02]  /*5eb0*/  I2F.F64.S16 R32, R2 ;  /* 0x0000000200207312 */ /* 0x0100640000101c00 */
[----:B01----:R-:W-:Y:S05]  /*5ec0*/  BRA `(.L_x_13038) ;  /* 0x0000000c00247947 */ /* 0x003fea0003800000 */
.L_x_13034:
        /* <DEDUP_REMOVED lines=10> */
.L_x_13042:
[----:B------:R-:W4:Y:S02]  /*5f70*/  LDG.E.U16 R0, desc[UR36][R2.64] ;  /* 0x0000002402007981 */ /* 0x000f24000c1e1500 */
[----:B----4-:R-:W-:-:S05]  /*5f80*/  HADD2.F32 R0, -RZ, R0.H0_H0 ;  /* 0x20000000ff007230 */ /* 0x010fca0000004100 */
[----:B------:R-:W-:-:S04]  /*5f90*/  FMUL.FTZ R0, R0, 1 ;  /* 0x3f80000000007820 */ /* 0x000fc80000410000 */
[----:B------:R1:W4:Y:S02]  /*5fa0*/  F2F.F64.F32 R32, R0 ;  /* 0x0000000000207310 */ /* 0x0003240000201800 */
[----:B-1--4-:R-:W-:Y:S05]  /*5fb0*/  BRA `(.L_x_13038) ;  /* 0x0000000800e87947 */ /* 0x012fea0003800000 */
.L_x_13041:
        /* <DEDUP_REMOVED lines=10> */
.L_x_13044:
[----:B------:R-:W4:Y:S02]  /*6060*/  LDG.E.U16 R2, desc[UR36][R2.64] ;  /* 0x0000002402027981 */ /* 0x000f24000c1e1500 */
[----:B----4-:R-:W-:-:S05]  /*6070*/  HADD2.F32 R0, -RZ, R2.H0_H0 ;  /* 0x20000002ff007230 */ /* 0x010fca0000004100 */
[----:B------:R-:W-:-:S04]  /*6080*/  FMUL.FTZ R0, R0, 1 ;  /* 0x3f80000000007820 */ /* 0x000fc80000410000 */
[----:B------:R1:W4:Y:S02]  /*6090*/  F2F.F64.F32 R32, R0 ;  /* 0x0000000000207310 */ /* 0x0003240000201800 */
[----:B-1--4-:R-:W-:Y:S05]  /*60a0*/  BRA `(.L_x_13038) ;  /* 0x0000000800ac7947 */ /* 0x012fea0003800000 */
.L_x_13043:
[----:B------:R0:W5:Y:S01]  /*60b0*/  LDG.E.64 R32, desc[UR36][R2.64] ;  /* 0x0000002402207981 */ /* 0x000162000c1e1b00 */
[----:B------:R-:W-:Y:S05]  /*60c0*/  BRA `(.L_x_13038) ;  /* 0x0000000800a47947 */ /* 0x000fea0003800000 */
.L_x_13033:
        /* <DEDUP_REMOVED lines=13> */
.L_x_13047:
[----:B------:R1:W5:Y:S01]  /*61a0*/  LDG.E.64 R32, desc[UR36][R2.64] ;  /* 0x0000002402207981 */ /* 0x000362000c1e1b00 */
[----:B------:R-:W-:Y:S05]  /*61b0*/  BRA `(.L_x_13038) ;  /* 0x0000000800687947 */ /* 0x000fea0003800000 */
.L_x_13046:
        /* <DEDUP_REMOVED lines=27> */
.L_x_13049:
        /* <DEDUP_REMOVED lines=13> */
[----:B0---4-:R-:W-:Y:S05]  /*6440*/  BRA `(.L_x_13038) ;  /* 0x0000000400c47947 */ /* 0x011fea0003800000 */
.L_x_13048:
[----:B------:R-:W4:Y:S02]  /*6450*/  LDG.E.U16 R0, desc[UR36][R2.64] ;  /* 0x0000002402007981 */ /* 0x000f24000c1e1500 */
[----:B----4-:R-:W-:-:S04]  /*6460*/  IMAD.U32 R0, R0, 0x10000, RZ ;  /* 0x0001000000007824 */ /* 0x010fc800078e00ff */
[----:B------:R-:W-:-:S04]  /*6470*/  FMUL.FTZ R0, R0, 1 ;  /* 0x3f80000000007820 */ /* 0x000fc80000410000 */
[----:B------:R4:W0:Y:S02]  /*6480*/  F2F.F64.F32 R32, R0 ;  /* 0x0000000000207310 */ /* 0x0008240000201800 */
[----:B0---4-:R-:W-:Y:S05]  /*6490*/  BRA `(.L_x_13038) ;  /* 0x0000000400b07947 */ /* 0x011fea0003800000 */
.L_x_13045:
        /* <DEDUP_REMOVED lines=11> */
.L_x_13052:
        /* <DEDUP_REMOVED lines=21> */
.L_x_13054:
[----:B------:R-:W-:Y:S05]  /*66a0*/  BSYNC.RECONVERGENT B0 ;  /* 0x0000000000007941 */ /* 0x000fea0003800200 */
.L_x_13053:
[----:B------:R-:W-:Y:S01]  /*66b0*/  IMAD.SHL.U32 R0, R0, 0x100000, RZ ;  /* 0x0010000000007824 */ /* 0x000fe200078e00ff */
[----:B------:R-:W-:-:S04]  /*66c0*/  LEA R2, R2, 0x3b800000, 0x17 ;  /* 0x3b80000002027811 */ /* 0x000fc800078eb8ff */
[----:B------:R-:W-:-:S05]  /*66d0*/  LOP3.LUT R0, R2, R0, R7, 0xfe, !PT ;  /* 0x0000000002007212 */ /* 0x000fca00078efe07 */
[----:B------:R-:W-:-:S04]  /*66e0*/  FMUL.FTZ R0, R0, 1 ;  /* 0x3f80000000007820 */ /* 0x000fc80000410000 */
[----:B------:R0:W1:Y:S02]  /*66f0*/  F2F.F64.F32 R32, R0 ;  /* 0x0000000000207310 */ /* 0x0000640000201800 */
[----:B01----:R-:W-:Y:S05]  /*6700*/  BRA `(.L_x_13038) ;  /* 0x0000000400147947 */ /* 0x003fea0003800000 */
.L_x_13051:
        /* <DEDUP_REMOVED lines=21> */
.L_x_13056:
[----:B------:R-:W-:Y:S05]  /*6860*/  BSYNC.RECONVERGENT B0 ;  /* 0x0000000000007941 */ /* 0x000fea0003800200 */
.L_x_13055:
[----:B------:R-:W-:Y:S01]  /*6870*/  IMAD.SHL.U32 R0, R0, 0x200000, RZ ;  /* 0x0020000000007824 */ /* 0x000fe200078e00ff */
[----:B------:R-:W-:-:S04]  /*6880*/  LEA R2, R2, 0x37800000, 0x17 ;  /* 0x3780000002027811 */ /* 0x000fc800078eb8ff */
[----:B------:R-:W-:-:S05]  /*6890*/  LOP3.LUT R0, R2, R0, R7, 0xfe, !PT ;  /* 0x0000000002007212 */ /* 0x000fca00078efe07 */
[----:B------:R-:W-:-:S04]  /*68a0*/  FMUL.FTZ R0, R0, 1 ;  /* 0x3f80000000007820 */ /* 0x000fc80000410000 */
[----:B------:R0:W1:Y:S02]  /*68b0*/  F2F.F64.F32 R32, R0 ;  /* 0x0000000000207310 */ /* 0x0000640000201800 */
[----:B01----:R-:W-:Y:S05]  /*68c0*/  BRA `(.L_x_13038) ;  /* 0x0000000000a47947 */ /* 0x003fea0003800000 */
.L_x_13050:
        /* <DEDUP_REMOVED lines=18> */
.L_x_13037:
        /* <DEDUP_REMOVED lines=16> */
.L_x_13059:
[----:B------:R-:W-:Y:S01]  /*6af0*/  CS2R R32, SRZ ;  /* 0x0000000000207805 */ /* 0x000fe2000001ff00 */
[----:B------:R-:W-:Y:S06]  /*6b00*/  BRA `(.L_x_13038) ;  /* 0x0000000000147947 */ /* 0x000fec0003800000 */
.L_x_13058:
[----:B------:R-:W4:Y:S02]  /*6b10*/  LDG.E.64 R32, desc[UR36][R2.64] ;  /* 0x0000002402207981 */ /* 0x000f24000c1e1b00 */
[----:B----4-:R-:W0:Y:S02]  /*6b20*/  I2F.F64.U64 R32, R32 ;  /* 0x0000002000207312 */ /* 0x010e240000301800 */
[----:B0-----:R-:W-:Y:S05]  /*6b30*/  BRA `(.L_x_13038) ;  /* 0x0000000000087947 */ /* 0x001fea0003800000 */
.L_x_13057:
[----:B------:R-:W4:Y:S02]  /*6b40*/  LDG.E R2, desc[UR36][R2.64] ;  /* 0x0000002402027981 */ /* 0x000f24000c1e1900 */
[----:B----4-:R4:W0:Y:S02]  /*6b50*/  I2F.F64.U32 R32, R2 ;  /* 0x0000000200207312 */ /* 0x0108240000201800 */
.L_x_13038:
[----:B------:R-:W-:Y:S05]  /*6b60*/  BSYNC.RECONVERGENT B6 ;  /* 0x0000000000067941 */ /* 0x000fea0003800200 */
.L_x_13032:
        /* <DEDUP_REMOVED lines=19> */
.L_x_13063:
[----:B------:R-:W4:Y:S02]  /*6ca0*/  LDG.E.U8 R2, desc[UR36][R2.64] ;  /* 0x0000002402027981 */ /* 0x000f24000c1e1100 */
[----:B----4-:R0:W1:Y:S02]  /*6cb0*/  I2F.F64.U16 R34, R2 ;  /* 0x0000000200227312 */ /* 0x0100640000101800 */
[----:B01----:R-:W-:Y:S05]  /*6cc0*/  BRA `(.L_x_13031) ;  /* 0x0000000c00547947 */ /* 0x003fea0003800000 */
.L_x_13062:
        /* <DEDUP_REMOVED lines=9> */
.L_x_13066:
[----:B------:R-:W4:Y:S02]  /*6d60*/  LDG.E R2, desc[UR36][R2.64] ;  /* 0x0000002402027981 */ /* 0x000f24000c1e1900 */
[----:B----4-:R0:W1:Y:S02]  /*6d70*/  I2F.F64 R34, R2 ;  /* 0x0000000200227312 */ /* 0x0100640000201c00 */
[----:B01----:R-:W-:Y:S05]  /*6d80*/  BRA `(.L_x_13031) ;  /* 0x0000000c00247947 */ /* 0x003fea0003800000 */
.L_x_13065:
[----:B------:R-:W4:Y:S02]  /*6d90*/  LDG.E.U16 R2, desc[UR36][R2.64] ;  /* 0x0000002402027981 */ /* 0x000f24000c1e1500 */
[----:B----4-:R0:W1:Y:S02]  /*6da0*/  I2F.F64.S16 R34, R2 ;  /* 0x0000000200227312 */ /* 0x0100640000101c00 */
[----:B01----:R-:W-:Y:S05]  /*6db0*/  BRA `(.L_x_13031) ;  /* 0x0000000c00187947 */ /* 0x003fea0003800000 */
.L_x_13061:
        /* <DEDUP_REMOVED lines=10> */
.L_x_13068:
[----:B------:R-:W4:Y:S02]  /*6e60*/  LDG.E.U16 R0, desc[UR36][R2.64] ;  /* 0x0000002402007981 */ /* 0x000f24000c1e1500 */
[----:B----4-:R-:W-:-:S05]  /*6e70*/  HADD2.F32 R0, -RZ, R0.H0_H0 ;  /* 0x20000000ff007230 */ /* 0x010fca0000004100 */
[----:B------:R-:W-:-:S04]  /*6e80*/  FMUL.FTZ R0, R0, 1 ;  /* 0x3f80000000007820 */ /* 0x000fc80000410000 */
[----:B------:R0:W1:Y:S02]  /*6e90*/  F2F.F64.F32 R34, R0 ;  /* 0x0000000000227310 */ /* 0x0000640000201800 */
[----:B01----:R-:W-:Y:S05]  /*6ea0*/  BRA `(.L_x_13031) ;  /* 0x0000000800dc7947 */ /* 0x003fea0003800000 */
.L_x_13067:
        /* <DEDUP_REMOVED lines=10> */
.L_x_13070:
[----:B------:R-:W4:Y:S02]  /*6f50*/  LDG.E.U16 R2, desc[UR36][R2.64] ;  /* 0x0000002402027981 */ /* 0x000f24000c1e1500 */
[----:B----4-:R-:W-:-:S05]  /*6f60*/  HADD2.F32 R0, -RZ, R2.H0_H0 ;  /* 0x20000002ff007230 */ /* 0x010fca0000004100 */
[----:B------:R-:W-:-:S04]  /*6f70*/  FMUL.FTZ R0, R0, 1 ;  /* 0x3f80000000007820 */ /* 0x000fc80000410000 */
[----:B------:R0:W1:Y:S02]  /*6f80*/  F2F.F64.F32 R34, R0 ;  /* 0x0000000000227310 */ /* 0x0000640000201800 */
[----:B01----:R-:W-:Y:S05]  /*6f90*/  BRA `(.L_x_13031) ;  /* 0x0000000800a07947 */ /* 0x003fea0003800000 */
.L_x_13069:
[----:B------:R0:W5:Y:S01]  /*6fa0*/  LDG.E.64 R34, desc[UR36][R2.64] ;  /* 0x0000002402227981 */ /* 0x000162000c1e1b00 */
[----:B------:R-:W-:Y:S05]  /*6fb0*/  BRA `(.L_x_13031) ;  /* 0x0000000800987947 */ /* 0x000fea0003800000 */
.L_x_13060:
        /* <DEDUP_REMOVED lines=13> */
.L_x_13073:
[----:B------:R0:W5:Y:S01]  /*7090*/  LDG.E.64 R34, desc[UR36][R2.64] ;  /* 0x0000002402227981 */ /* 0x000162000c1e1b00 */
[----:B------:R-:W-:Y:S05]  /*70a0*/  BRA `(.L_x_13031) ;  /* 0x00000008005c7947 */ /* 0x000fea0003800000 */
.L_x_13072:
        /* <DEDUP_REMOVED lines=27> */
.L_x_13075:
        /* <DEDUP_REMOVED lines=14> */
.L_x_13074:
[----:B------:R-:W4:Y:S02]  /*7340*/  LDG.E.U16 R0, desc[UR36][R2.64] ;  /* 0x0000002402007981 */ /* 0x000f24000c1e1500 */
[----:B----4-:R-:W-:-:S04]  /*7350*/  IMAD.U32 R0, R0, 0x10000, RZ ;  /* 0x0001000000007824 */ /* 0x010fc800078e00ff */
[----:B------:R-:W-:-:S04]  /*7360*/  FMUL.FTZ R0, R0, 1 ;  /* 0x3f80000000007820 */ /* 0x000fc80000410000 */
[----:B------:R0:W1:Y:S02]  /*7370*/  F2F.F64.F32 R34, R0 ;  /* 0x0000000000227310 */ /* 0x0000640000201800 */
[----:B01----:R-:W-:Y:S05]  /*7380*/  BRA `(.L_x_13031) ;  /* 0x0000000400a47947 */ /* 0x003fea0003800000 */
.L_x_13071:
        /* <DEDUP_REMOVED lines=11> */
.L_x_13078:
[----:B------:R-:W4:Y:S02]  /*7440*/  LDG.E.U8 R3, desc[UR36][R2.64] ;  /* 0x0000002402037981 */ /* 0x000f24000c1e1100 */
        /* <DEDUP_REMOVED lines=19> */
.L_x_13080:
[----:B------:R-:W-:Y:S05]  /*7580*/  BSYNC.RECONVERGENT B0 ;  /* 0x0000000000007941 */ /* 0x000fea0003800200 */
.L_x_13079:
[----:B------:R-:W-:Y:S01]  /*7590*/  IMAD.SHL.U32 R0, R0, 0x100000, RZ ;  /* 0x0010000000007824 */ /* 0x000fe200078e00ff */
[----:B------:R-:W-:-:S04]  /*75a0*/  LEA R2, R2, 0x3b800000, 0x17 ;  /* 0x3b80000002027811 */ /* 0x000fc800078eb8ff */
[----:B------:R-:W-:-:S05]  /*75b0*/  LOP3.LUT R0, R2, R0, R7, 0xfe, !PT ;  /* 0x0000000002007212 */ /* 0x000fca00078efe07 */
[----:B------:R-:W-:-:S04]  /*75c0*/  FMUL.FTZ R0, R0, 1 ;  /* 0x3f80000000007820 */ /* 0x000fc80000410000 */
[----:B------:R0:W1:Y:S02]  /*75d0*/  F2F.F64.F32 R34, R0 ;  /* 0x0000000000227310 */ /* 0x0000640000201800 */
[----:B01----:R-:W-:Y:S05]  /*75e0*/  BRA `(.L_x_13031) ;  /* 0x00000004000c7947 */ /* 0x003fea0003800000 */
.L_x_13077:
        /* <DEDUP_REMOVED lines=20> */
.L_x_13082:
[----:B------:R-:W-:Y:S05]  /*7730*/  BSYNC.RECONVERGENT B0 ;  /* 0x0000000000007941 */ /* 0x000fea0003800200 */
.L_x_13081:
[----:B------:R-:W-:Y:S01]  /*7740*/  IMAD.SHL.U32 R0, R0, 0x200000, RZ ;  /* 0x0020000000007824 */ /* 0x000fe200078e00ff */
[----:B------:R-:W-:-:S04]  /*7750*/  LEA R2, R2, 0x37800000, 0x17 ;  /* 0x3780000002027811 */ /* 0x000fc800078eb8ff */
[----:B------:R-:W-:-:S05]  /*7760*/  LOP3.LUT R0, R2, R0, R7, 0xfe, !PT ;  /* 0x0000000002007212 */ /* 0x000fca00078efe07 */
[----:B------:R-:W-:-:S04]  /*7770*/  FMUL.FTZ R0, R0, 1 ;  /* 0x3f80000000007820 */ /* 0x000fc80000410000 */
[----:B------:R0:W1:Y:S02]  /*7780*/  F2F.F64.F32 R34, R0 ;  /* 0x0000000000227310 */ /* 0x0000640000201800 */
[----:B01----:R-:W-:Y:S05]  /*7790*/  BRA `(.L_x_13031) ;  /* 0x0000000000a07947 */ /* 0x003fea0003800000 */
.L_x_13076:
        /* <DEDUP_REMOVED lines=18> */
.L_x_13064:
        /* <DEDUP_REMOVED lines=16> */
.L_x_13085:
[----:B------:R-:W-:Y:S05]  /*79c0*/  BRA `(.L_x_13031) ;  /* 0x0000000000147947 */ /* 0x000fea0003800000 */
.L_x_13084:
[----:B------:R-:W4:Y:S02]  /*79d0*/  LDG.E.64 R34, desc[UR36][R2.64] ;  /* 0x0000002402227981 */ /* 0x000f24000c1e1b00 */
[----:B----4-:R-:W0:Y:S02]  /*79e0*/  I2F.F64.U64 R34, R34 ;  /* 0x0000002200227312 */ /* 0x010e240000301800 */
[----:B0-----:R-:W-:Y:S05]  /*79f0*/  BRA `(.L_x_13031) ;  /* 0x0000000000087947 */ /* 0x001fea0003800000 */
.L_x_13083:
[----:B------:R-:W4:Y:S02]  /*7a00*/  LDG.E R2, desc[UR36][R2.64] ;  /* 0x0000002402027981 */ /* 0x000f24000c1e1900 */
[----:B----4-:R0:W1:Y:S02]  /*7a10*/  I2F.F64.U32 R34, R2 ;  /* 0x0000000200227312 */ /* 0x0100640000201800 */
.L_x_13031:
[----:B------:R-:W-:Y:S05]  /*7a20*/  BSYNC.RECONVERGENT B7 ;  /* 0x0000000000077941 */ /* 0x000fea0003800200 */
.L_x_13030:
[----:B0-2-45:R-:W0:Y:S01]  /*7a30*/  MUFU.RCP64H R3, R17 ;  /* 0x0000001100037308 */ /* 0x035e220000001800 */
[----:B-1----:R-:W-:Y:S01]  /*7a40*/  IMAD.MOV.U32 R2, RZ, RZ, 0x1 ;  /* 0x00000001ff027424 */ /* 0x002fe200078e00ff */
[----:B---3--:R-:W-:Y:S01]  /*7a50*/  FSETP.GEU.AND P2, PT, |R23|, 6.5827683646048100446e-37, PT ;  /* 0x036000001700780b */ /* 0x008fe20003f4e200 */
[----:B------:R-:W-:Y:S01]  /*7a60*/  BSSY.RECONVERGENT B0, `(.L_x_13086) ;  /* 0x0000031000007945 */ /* 0x000fe20003800200 */
[----:B------:R-:W-:-:S03]  /*7a70*/  ISETP.GE.AND P1, PT, R36, R29, PT ;  /* 0x0000001d2400720c */ /* 0x000fc60003f26270 */
        /* <DEDUP_REMOVED lines=44> */
[----:B------:R-:W-:Y:S05]  /*7d40*/  CALL.REL.NOINC `($__internal_37_$__cuda_sm20_div_rn_f64_full) ;  /* 0x0000005800a47944 */ /* 0x000fea0003c00000 */
[----:B------:R-:W-:Y:S02]  /*7d50*/  IMAD.MOV.U32 R4, RZ, RZ, R16 ;  /* 0x000000ffff047224 */ /* 0x000fe400078e0010 */
[----:B------:R-:W-:-:S07]  /*7d60*/  IMAD.MOV.U32 R5, RZ, RZ, R17 ;  /* 0x000000ffff057224 */ /* 0x000fce00078e0011 */
.L_x_13087:
[----:B------:R-:W-:Y:S05]  /*7d70*/  BSYNC.RECONVERGENT B0 ;  /* 0x0000000000007941 */ /* 0x000fea0003800200 */
.L_x_13086:
        /* <DEDUP_REMOVED lines=40> */
[----:B0-----:R-:W-:Y:S01]  /*8000*/  FFMA R0, RZ, R19, R29 ;  /* 0x00000013ff007223 */ /* 0x001fe2000000001d */
[----:B------:R-:W-:-:S04]  /*8010*/  VIADD R2, R36, 0x80 ;  /* 0x0000008024027836 */ /* 0x000fc80000000000 */
        /* <DEDUP_REMOVED lines=10> */
.L_x_13089:
[----:B------:R-:W-:Y:S05]  /*80c0*/  BSYNC.RECONVERGENT B0 ;  /* 0x0000000000007941 */ /* 0x000fea0003800200 */
.L_x_13088:
        /* <DEDUP_REMOVED lines=51> */
.L_x_13091:
[----:B------:R-:W-:Y:S05]  /*8400*/  BSYNC.RECONVERGENT B0 ;  /* 0x0000000000007941 */ /* 0x000fea0003800200 */
.L_x_13090:
        /* <DEDUP_REMOVED lines=49> */
.L_x_13093:
[----:B------:R-:W-:Y:S05]  /*8720*/  BSYNC.RECONVERGENT B0 ;  /* 0x0000000000007941 */ /* 0x000fea0003800200 */
.L_x_13092:
[----:B------:R-:W0:Y:S01]  /*8730*/  S2R R22, SR_CTAID.X ;  /* 0x0000000000167919 */ /* 0x000e220000002500 */
[----:B------:R-:W1:Y:S01]  /*8740*/  LDC.U8 R18, c[0x0][0x3b0] ;  /* 0x0000ec00ff127b82 */ /* 0x000e620000000000 */
[----:B------:R-:W-:Y:S04]  /*8750*/  BSSY.RECONVERGENT B6, `(.L_x_13094) ;  /* 0x0000150000067945 */ /* 0x000fe80003800200 */
[----:B------:R-:W-:Y:S05]  /*8760*/  @P1 BRA `(.L_x_13095) ;  /* 0x0000001400381947 */ /* 0x000fea0003800000 */
[----:B------:R-:W2:Y:S01]  /*8770*/  LDCU UR4, c[0x0][0x3b4] ;  /* 0x00007680ff0477ac */ /* 0x000ea20008000800 */
[----:B------:R-:W3:Y:S01]  /*8780*/  LDC.64 R8, c[0x0][0x388] ;  /* 0x0000e200ff087b82 */ /* 0x000ee20000000a00 */
[----:B0-----:R-:W-:Y:S01]  /*8790*/  IMAD R0, R22, 0x200, R36 ;  /* 0x0000020016007824 */ /* 0x001fe200078e0224 */
[----:B-1----:R-:W-:-:S03]  /*87a0*/  PRMT R6, R18, 0x9910, RZ ;  /* 0x0000991012067816 */ /* 0x002fc600000000ff */
[----:B--2---:R-:W-:Y:S02]  /*87b0*/  IMAD R3, R0, UR4, RZ ;  /* 0x0000000400037c24 */ /* 0x004fe4000f8e02ff */
[----:B------:R-:W-:-:S05]  /*87c0*/  IMAD.MOV.U32 R0, RZ, RZ, R6 ;  /* 0x000000ffff007224 */ /* 0x000fca00078e0006 */
[----:B------:R-:W-:Y:S02]  /*87d0*/  ISETP.GT.AND P0, PT, R0, 0x9, PT ;  /* 0x000000090000780c */ /* 0x000fe40003f04270 */
[----:B---3--:R-:W-:-:S05]  /*87e0*/  IADD3 R8, P1, PT, R3, R8, RZ ;  /* 0x0000000803087210 */ /* 0x008fca0007f3e0ff */
        /* <DEDUP_REMOVED lines=14> */
.L_x_13099:
[----:B------:R-:W0:Y:S01]  /*88d0*/  F2I.S64.F64.TRUNC R4, R4 ;  /* 0x0000000400047311 */ /* 0x000e22000030d900 */
[----:B------:R-:W-:Y:S02]  /*88e0*/  IMAD.MOV.U32 R36, RZ, RZ, R2 ;  /* 0x000000ffff247224 */ /* 0x000fe400078e0002 */
[----:B0-----:R-:W-:-:S05]  /*88f0*/  IMAD.MOV.U32 R3, RZ, RZ, R4 ;  /* 0x000000ffff037224 */ /* 0x001fca00078e0004 */
[----:B------:R0:W-:Y:S01]  /*8900*/  STG.E.U8 desc[UR36][R8.64], R3 ;  /* 0x0000000308007986 */ /* 0x0001e2000c101124 */
[----:B------:R-:W-:Y:S05]  /*8910*/  BRA `(.L_x_13095) ;  /* 0x0000001000cc7947 */ /* 0x000fea0003800000 */
.L_x_13098:
        /* <DEDUP_REMOVED lines=10> */
.L_x_13102:
[----:B------:R-:W0:Y:S01]  /*89c0*/  F2I.F64.TRUNC R5, R4 ;  /* 0x0000000400057311 */ /* 0x000e22000030d100 */
[----:B------:R-:W-:Y:S01]  /*89d0*/  IMAD.MOV.U32 R36, RZ, RZ, R2 ;  /* 0x000000ffff247224 */ /* 0x000fe200078e0002 */
[----:B0-----:R4:W-:Y:S01]  /*89e0*/  STG.E desc[UR36][R8.64], R5 ;  /* 0x0000000508007986 */ /* 0x0019e2000c101924 */
[----:B------:R-:W-:Y:S05]  /*89f0*/  BRA `(.L_x_13095) ;  /* 0x0000001000947947 */ /* 0x000fea0003800000 */
.L_x_13101:
[----:B------:R-:W0:Y:S01]  /*8a00*/  F2I.F64.TRUNC R5, R4 ;  /* 0x0000000400057311 */ /* 0x000e22000030d100 */
[----:B------:R-:W-:Y:S01]  /*8a10*/  IMAD.MOV.U32 R36, RZ, RZ, R2 ;  /* 0x000000ffff247224 */ /* 0x000fe200078e0002 */
[----:B0-----:R2:W-:Y:S01]  /*8a20*/  STG.E.U16 desc[UR36][R8.64], R5 ;  /* 0x0000000508007986 */ /* 0x0015e2000c101524 */
[----:B------:R-:W-:Y:S05]  /*8a30*/  BRA `(.L_x_13095) ;  /* 0x0000001000847947 */ /* 0x000fea0003800000 */
.L_x_13097:
        /* <DEDUP_REMOVED lines=18> */
.L_x_13104:
        /* <DEDUP_REMOVED lines=13> */
.L_x_13103:
        /* <DEDUP_REMOVED lines=15> */
[----:B0-----:R-:W-:Y:S01]  /*8d20*/  @!P0 FMUL R6, R6, 1.175494350822287508e-38 ;  /* 0x0080000006068820 */ /* 0x001fe20000400000 */
[----:B------:R-:W-:-:S04]  /*8d30*/  IMAD.MOV.U32 R36, RZ, RZ, R2 ;  /* 0x000000ffff247224 */ /* 0x000fc800078e0002 */
[----:B------:R0:W-:Y:S01]  /*8d40*/  STG.E.64 desc[UR36][R8.64], R6 ;  /* 0x0000000608007986 */ /* 0x0001e2000c101b24 */
[----:B------:R-:W-:Y:S05]  /*8d50*/  BRA `(.L_x_13095) ;  /* 0x0000000c00bc7947 */ /* 0x000fea0003800000 */
.L_x_13106:
        /* <DEDUP_REMOVED lines=10> */
[----:B------:R-:W-:-:S04]  /*8e00*/  F2FP.F16.F32.PACK_AB R3, RZ, R0 ;  /* 0x00000000ff03723e */ /* 0x000fc800000000ff */
[----:B------:R-:W-:-:S05]  /*8e10*/  PRMT R3, R3, 0x5410, RZ ;  /* 0x0000541003037816 */ /* 0x000fca00000000ff */
[----:B------:R0:W-:Y:S01]  /*8e20*/  STG.E desc[UR36][R8.64], R3 ;  /* 0x0000000308007986 */ /* 0x0001e2000c101924 */
[----:B------:R-:W-:Y:S05]  /*8e30*/  BRA `(.L_x_13095) ;  /* 0x0000000c00847947 */ /* 0x000fea0003800000 */
.L_x_13105:
[----:B------:R0:W-:Y:S01]  /*8e40*/  STG.E.64 desc[UR36][R8.64], R4 ;  /* 0x0000000408007986 */ /* 0x0001e2000c101b24 */
[----:B------:R-:W-:Y:S01]  /*8e50*/  IMAD.MOV.U32 R36, RZ, RZ, R2 ;  /* 0x000000ffff247224 */ /* 0x000fe200078e0002 */
[----:B------:R-:W-:Y:S06]  /*8e60*/  BRA `(.L_x_13095) ;  /* 0x0000000c00787947 */ /* 0x000fec0003800000 */
.L_x_13096:
        /* <DEDUP_REMOVED lines=8> */
[----:B------:R-:W0:Y:S01]  /*8ef0*/  DSETP.NEU.AND P0, PT, R4, RZ, PT ;  /* 0x000000ff0400722a */ /* 0x000e220003f0d000 */
[----:B------:R-:W-:Y:S01]  /*8f00*/  IMAD.MOV.U32 R36, RZ, RZ, R2 ;  /* 0x000000ffff247224 */ /* 0x000fe200078e0002 */
[----:B0-----:R-:W-:-:S05]  /*8f10*/  SEL R3, RZ, 0x1, !P0 ;  /* 0x00000001ff037807 */ /* 0x001fca0004000000 */
[----:B------:R0:W-:Y:S01]  /*8f20*/  STG.E.U8 desc[UR36][R8.64], R3 ;  /* 0x0000000308007986 */ /* 0x0001e2000c101124 */
[----:B------:R-:W-:Y:S05]  /*8f30*/  BRA `(.L_x_13095) ;  /* 0x0000000c00447947 */ /* 0x000fea0003800000 */
.L_x_13109:
[----:B------:R-:W-:Y:S01]  /*8f40*/  CS2R R6, SRZ ;  /* 0x0000000000067805 */ /* 0x000fe2000001ff00 */
[----:B------:R-:W-:-:S04]  /*8f50*/  IMAD.MOV.U32 R36, RZ, RZ, R2 ;  /* 0x000000ffff247224 */ /* 0x000fc800078e0002 */
[----:B------:R0:W-:Y:S01]  /*8f60*/  STG.E.128 desc[UR36][R8.64], R4 ;  /* 0x0000000408007986 */ /* 0x0001e2000c101d24 */
[----:B------:R-:W-:Y:S05]  /*8f70*/  BRA `(.L_x_13095) ;  /* 0x0000000c00347947 */ /* 0x000fea0003800000 */
.L_x_13108:
        /* <DEDUP_REMOVED lines=27> */
.L_x_13113:
[----:B------:R-:W-:Y:S05]  /*9130*/  BSYNC.RECONVERGENT B0 ;  /* 0x0000000000007941 */ /* 0x000fea0003800200 */
.L_x_13112:
[----:B------:R-:W-:Y:S01]  /*9140*/  LOP3.LUT R7, R0, 0x80, R7, 0xf8, !PT ;  /* 0x0000008000077812 */ /* 0x000fe200078ef807 */
[----:B------:R-:W-:-:S04]  /*9150*/  IMAD.MOV.U32 R36, RZ, RZ, R2 ;  /* 0x000000ffff247224 */ /* 0x000fc800078e0002 */
[----:B------:R0:W-:Y:S01]  /*9160*/  STG.E.U8 desc[UR36][R8.64], R7 ;  /* 0x0000000708007986 */ /* 0x0001e2000c101124 */
[----:B------:R-:W-:Y:S05]  /*9170*/  BRA `(.L_x_13095) ;  /* 0x0000000800b47947 */ /* 0x000fea0003800000 */
.L_x_13111:
        /* <DEDUP_REMOVED lines=23> */
.L_x_13115:
[----:B------:R-:W-:Y:S05]  /*92f0*/  BSYNC.RECONVERGENT B0 ;  /* 0x0000000000007941 */ /* 0x000fea0003800200 */
.L_x_13114:
[----:B------:R-:W-:Y:S01]  /*9300*/  LOP3.LUT R7, R0, 0x80, R7, 0xf8, !PT ;  /* 0x0000008000077812 */ /* 0x000fe200078ef807 */
[----:B------:R-:W-:-:S04]  /*9310*/  IMAD.MOV.U32 R36, RZ, RZ, R2 ;  /* 0x000000ffff247224 */ /* 0x000fc800078e0002 */
[----:B------:R0:W-:Y:S01]  /*9320*/  STG.E.U8 desc[UR36][R8.64], R7 ;  /* 0x0000000708007986 */ /* 0x0001e2000c101124 */
[----:B------:R-:W-:Y:S05]  /*9330*/  BRA `(.L_x_13095) ;  /* 0x0000000800447947 */ /* 0x000fea0003800000 */
.L_x_13110:
        /* <DEDUP_REMOVED lines=13> */
.L_x_13107:
        /* <DEDUP_REMOVED lines=12> */
.L_x_13118:
        /* <DEDUP_REMOVED lines=21> */
.L_x_13121:
[----:B------:R-:W-:-:S04]  /*9620*/  SHF.R.U32.HI R0, RZ, 0x14, R7 ;  /* 0x00000014ff007819 */ /* 0x000fc80000011607 */
[----:B------:R-:W-:-:S04]  /*9630*/  LOP3.LUT R0, R0, 0x1, RZ, 0xc0, !PT ;  /* 0x0000000100007812 */ /* 0x000fc800078ec0ff */
[----:B------:R-:W-:-:S04]  /*9640*/  IADD3 R0, PT, PT, R7, 0x487ffff, R0 ;  /* 0x0487ffff07007810 */ /* 0x000fc80007ffe000 */
[----:B------:R-:W-:-:S04]  /*9650*/  SHF.R.U32.HI R0, RZ, 0x14, R0 ;  /* 0x00000014ff007819 */ /* 0x000fc80000011600 */
[----:B------:R-:W-:-:S07]  /*9660*/  LOP3.LUT R3, R0, 0xff, RZ, 0xc0, !PT ;  /* 0x000000ff00037812 */ /* 0x000fce00078ec0ff */
.L_x_13122:
[----:B------:R-:W-:-:S04]  /*9670*/  SHF.R.U32.HI R0, RZ, 0x18, R7 ;  /* 0x00000018ff007819 */ /* 0x000fc80000011607 */
[----:B------:R-:W-:-:S07]  /*9680*/  LOP3.LUT R0, R3, 0x80, R0, 0xf8, !PT ;  /* 0x0000008003007812 */ /* 0x000fce00078ef800 */
.L_x_13120:
[----:B------:R-:W-:Y:S05]  /*9690*/  BSYNC.RECONVERGENT B0 ;  /* 0x0000000000007941 */ /* 0x000fea0003800200 */
.L_x_13119:
[----:B------:R0:W-:Y:S01]  /*96a0*/  STG.E.U8 desc[UR36][R8.64], R0 ;  /* 0x0000000008007986 */ /* 0x0001e2000c101124 */
[----:B------:R-:W-:Y:S01]  /*96b0*/  IMAD.MOV.U32 R36, RZ, RZ, R2 ;  /* 0x000000ffff247224 */ /* 0x000fe200078e0002 */
[----:B------:R-:W-:Y:S06]  /*96c0*/  BRA `(.L_x_13095) ;  /* 0x0000000400607947 */ /* 0x000fec0003800000 */
.L_x_13117:
        /* <DEDUP_REMOVED lines=21> */
.L_x_13125:
[----:B------:R-:W-:-:S04]  /*9820*/  SHF.R.U32.HI R0, RZ, 0x15, R7 ;  /* 0x00000015ff007819 */ /* 0x000fc80000011607 */
[----:B------:R-:W-:-:S04]  /*9830*/  LOP3.LUT R0, R0, 0x1, RZ, 0xc0, !PT ;  /* 0x0000000100007812 */ /* 0x000fc800078ec0ff */
[----:B------:R-:W-:-:S04]  /*9840*/  IADD3 R0, PT, PT, R7, 0x88fffff, R0 ;  /* 0x088fffff07007810 */ /* 0x000fc80007ffe000 */
[----:B------:R-:W-:-:S04]  /*9850*/  SHF.R.U32.HI R0, RZ, 0x15, R0 ;  /* 0x00000015ff007819 */ /* 0x000fc80000011600 */
[----:B------:R-:W-:-:S07]  /*9860*/  LOP3.LUT R3, R0, 0xff, RZ, 0xc0, !PT ;  /* 0x000000ff00037812 */ /* 0x000fce00078ec0ff */
.L_x_13126:
[----:B------:R-:W-:-:S04]  /*9870*/  SHF.R.U32.HI R0, RZ, 0x18, R7 ;  /* 0x00000018ff007819 */ /* 0x000fc80000011607 */
[----:B------:R-:W-:-:S07]  /*9880*/  LOP3.LUT R0, R3, 0x80, R0, 0xf8, !PT ;  /* 0x0000008003007812 */ /* 0x000fce00078ef800 */
.L_x_13124:
[----:B------:R-:W-:Y:S05]  /*9890*/  BSYNC.RECONVERGENT B0 ;  /* 0x0000000000007941 */ /* 0x000fea0003800200 */
.L_x_13123:
[----:B------:R0:W-:Y:S01]  /*98a0*/  STG.E.U8 desc[UR36][R8.64], R0 ;  /* 0x0000000008007986 */ /* 0x0001e2000c101124 */
[----:B------:R-:W-:Y:S01]  /*98b0*/  IMAD.MOV.U32 R36, RZ, RZ, R2 ;  /* 0x000000ffff247224 */ /* 0x000fe200078e0002 */
[----:B------:R-:W-:Y:S06]  /*98c0*/  BRA `(.L_x_13095) ;  /* 0x0000000000e07947 */ /* 0x000fec0003800000 */
.L_x_13116:
[----:B------:R-:W-:-:S13]  /*98d0*/  ISETP.NE.AND P0, PT, R0, 0x1c, PT ;  /* 0x0000001c0000780c */ /* 0x000fda0003f05270 */
[----:B------:R-:W-:Y:S05]  /*98e0*/  @!P0 BRA `(.L_x_13127) ;  /* 0x0000000000cc8947 */ /* 0x000fea0003800000 */
[----:B------:R-:W-:-:S13]  /*98f0*/  ISETP.NE.AND P0, PT, R0, 0x1d, PT ;  /* 0x0000001d0000780c */ /* 0x000fda0003f05270 */
[----:B------:R-:W-:Y:S05]  /*9900*/  @!P0 BRA `(.L_x_13128) ;  /* 0x0000000000b48947 */ /* 0x000fea0003800000 */
[----:B------:R-:W-:-:S13]  /*9910*/  ISETP.NE.AND P0, PT, R0, 0x2c, PT ;  /* 0x0000002c0000780c */ /* 0x000fda0003f05270 */
[----:B------:R-:W-:Y:S05]  /*9920*/  @!P0 BRA `(.L_x_13129) ;  /* 0x0000000000488947 */ /* 0x000fea0003800000 */
.L_x_13100:
        /* <DEDUP_REMOVED lines=16> */
.L_x_13130:
[----:B------:R-:W-:Y:S01]  /*9a30*/  IMAD.MOV.U32 R36, RZ, RZ, R2 ;  /* 0x000000ffff247224 */ /* 0x000fe200078e0002 */
[----:B------:R-:W-:Y:S06]  /*9a40*/  BRA `(.L_x_13095) ;  /* 0x0000000000807947 */ /* 0x000fec0003800000 */
.L_x_13129:
        /* <DEDUP_REMOVED lines=25> */
.L_x_13128:
[----:B------:R-:W0:Y:S01]  /*9be0*/  F2I.U64.F64.TRUNC R4, R4 ;  /* 0x0000000400047311 */ /* 0x000e22000030d800 */
[----:B------:R-:W-:Y:S01]  /*9bf0*/  IMAD.MOV.U32 R36, RZ, RZ, R2 ;  /* 0x000000ffff247224 */ /* 0x000fe200078e0002 */
[----:B0-----:R0:W-:Y:S01]  /*9c00*/  STG.E.64 desc[UR36][R8.64], R4 ;  /* 0x0000000408007986 */ /* 0x0011e2000c101b24 */
[----:B------:R-:W-:Y:S05]  /*9c10*/  BRA `(.L_x_13095) ;  /* 0x00000000000c7947 */ /* 0x000fea0003800000 */
.L_x_13127:
[----:B------:R-:W0:Y:S01]  /*9c20*/  F2I.U32.F64.TRUNC R5, R4 ;  /* 0x0000000400057311 */ /* 0x000e22000030d000 */
[----:B------:R-:W-:Y:S01]  /*9c30*/  IMAD.MOV.U32 R36, RZ, RZ, R2 ;  /* 0x000000ffff247224 */ /* 0x000fe200078e0002 */
[----:B0-----:R0:W-:Y:S06]  /*9c40*/  STG.E desc[UR36][R8.64], R5 ;  /* 0x0000000508007986 */ /* 0x0011ec000c101924 */
.L_x_13095:
[----:B------:R-:W-:Y:S05]  /*9c50*/  BSYNC.RECONVERGENT B6 ;  /* 0x0000000000067941 */ /* 0x000fea0003800200 */
.L_x_13094:
[----:B------:R-:W0:Y:S01]  /*9c60*/  LDC R19, c[0x0][0x380] ;  /* 0x0000e000ff137b82 */ /* 0x000e220000000800 */
[----:B------:R-:W-:Y:S01]  /*9c70*/  BSSY.RECONVERGENT B6, `(.L_x_13131) ;  /* 0x000027a000067945 */ /* 0x000fe20003800200 */
[----:B0-----:R-:W-:-:S05]  /*9c80*/  IMAD R19, R22, -0x200, R19 ;  /* 0xfffffe0016137824 */ /* 0x001fca00078e0213 */
[----:B------:R-:W-:-:S13]  /*9c90*/  ISETP.GE.AND P0, PT, R36, R19, PT ;  /* 0x000000132400720c */ /* 0x000fda0003f06270 */
[----:B------:R-:W-:Y:S05]  /*9ca0*/  @P0 BRA `(.L_x_13132) ;  /* 0x0000002400d80947 */ /* 0x000fea0003800000 */
[----:B------:R-:W2:Y:S01]  /*9cb0*/  LDCU UR4, c[0x0][0x3b4] ;  /* 0x00007680ff0477ac */ /* 0x000ea20008000800 */
[----:B------:R-:W0:Y:S01]  /*9cc0*/  LDC.64 R2, c[0x0][0x388] ;  /* 0x0000e200ff027b82 */ /* 0x000e220000000a00 */
[----:B------:R-:W-:Y:S01]  /*9cd0*/  IMAD R0, R22, 0x200, R36 ;  /* 0x0000020016007824 */ /* 0x000fe200078e0224 */
[----:B-1-3--:R-:W-:-:S03]  /*9ce0*/  PRMT R4, R18, 0x9910, RZ ;  /* 0x0000991012047816 */ /* 0x00afc600000000ff */
[----:B--2-4-:R-:W-:Y:S02]  /*9cf0*/  IMAD R5, R0, UR4, RZ ;  /* 0x0000000400057c24 */ /* 0x014fe4000f8e02ff */
        /* <DEDUP_REMOVED lines=16> */
.L_x_13136:
[----:B------:R-:W0:Y:S02]  /*9e00*/  F2I.S64.F64.TRUNC R28, R28 ;  /* 0x0000001c001c7311 */ /* 0x000e24000030d900 */
[----:B0-----:R-:W-:-:S05]  /*9e10*/  IMAD.MOV.U32 R5, RZ, RZ, R28 ;  /* 0x000000ffff057224 */ /* 0x001fca00078e001c */
[----:B------:R0:W-:Y:S01]  /*9e20*/  STG.E.U8 desc[UR36][R2.64], R5 ;  /* 0x0000000502007986 */ /* 0x0001e2000c101124 */
[----:B------:R-:W-:Y:S05]  /*9e30*/  BRA `(.L_x_13138) ;  /* 0x0000001000807947 */ /* 0x000fea0003800000 */
.L_x_13135:
        /* <DEDUP_REMOVED lines=9> */
.L_x_13140:
[----:B------:R-:W0:Y:S02]  /*9ed0*/  F2I.F64.TRUNC R29, R28 ;  /* 0x0000001c001d7311 */ /* 0x000e24000030d100 */
[----:B0-----:R0:W-:Y:S01]  /*9ee0*/  STG.E desc[UR36][R2.64], R29 ;  /* 0x0000001d02007986 */ /* 0x0011e2000c101924 */
[----:B------:R-:W-:Y:S05]  /*9ef0*/  BRA `(.L_x_13138) ;  /* 0x0000001000507947 */ /* 0x000fea0003800000 */
.L_x_13139:
[----:B------:R-:W0:Y:S02]  /*9f00*/  F2I.F64.TRUNC R29, R28 ;  /* 0x0000001c001d7311 */ /* 0x000e24000030d100 */
[----:B0-----:R0:W-:Y:S01]  /*9f10*/  STG.E.U16 desc[UR36][R2.64], R29 ;  /* 0x0000001d02007986 */ /* 0x0011e2000c101524 */
[----:B------:R-:W-:Y:S05]  /*9f20*/  BRA `(.L_x_13138) ;  /* 0x0000001000447947 */ /* 0x000fea0003800000 */
.L_x_13134:
        /* <DEDUP_REMOVED lines=17> */
.L_x_13142:
        /* <DEDUP_REMOVED lines=12> */
.L_x_13141:
        /* <DEDUP_REMOVED lines=18> */
.L_x_13144:
        /* <DEDUP_REMOVED lines=13> */
.L_x_13143:
[----:B------:R2:W-:Y:S01]  /*a2f0*/  STG.E.64 desc[UR36][R2.64], R28 ;  /* 0x0000001c02007986 */ /* 0x0005e2000c101b24 */
[----:B------:R-:W-:Y:S05]  /*a300*/  BRA `(.L_x_13138) ;  /* 0x0000000c004c7947 */ /* 0x000fea0003800000 */
.L_x_13133:
        /* <DEDUP_REMOVED lines=13> */
.L_x_13148:
        /* <DEDUP_REMOVED lines=26> */
.L_x_13151:
[----:B------:R-:W-:-:S04]  /*a580*/  SHF.R.U32.HI R5, RZ, 0x18, R5 ;  /* 0x00000018ff057819 */ /* 0x000fc80000011605 */
[----:B------:R-:W-:-:S07]  /*a590*/  LOP3.LUT R0, R0, 0x80, R5, 0xf8, !PT ;  /* 0x0000008000007812 */ /* 0x000fce00078ef805 */
.L_x_13150:
[----:B------:R-:W-:Y:S05]  /*a5a0*/  BSYNC.RECONVERGENT B0 ;  /* 0x0000000000007941 */ /* 0x000fea0003800200 */
.L_x_13149:
[----:B------:R0:W-:Y:S01]  /*a5b0*/  STG.E.U8 desc[UR36][R2.64], R0 ;  /* 0x0000000002007986 */ /* 0x0001e2000c101124 */
[----:B------:R-:W-:Y:S05]  /*a5c0*/  BRA `(.L_x_13138) ;  /* 0x00000008009c7947 */ /* 0x000fea0003800000 */
.L_x_13147:
        /* <DEDUP_REMOVED lines=26> */
.L_x_13154:
[----:B------:R-:W-:-:S04]  /*a770*/  SHF.R.U32.HI R5, RZ, 0x18, R5 ;  /* 0x00000018ff057819 */ /* 0x000fc80000011605 */
[----:B------:R-:W-:-:S07]  /*a780*/  LOP3.LUT R0, R0, 0x80, R5, 0xf8, !PT ;  /* 0x0000008000007812 */ /* 0x000fce00078ef805 */
.L_x_13153:
[----:B------:R-:W-:Y:S05]  /*a790*/  BSYNC.RECONVERGENT B0 ;  /* 0x0000000000007941 */ /* 0x000fea0003800200 */
.L_x_13152:
[----:B------:R0:W-:Y:S01]  /*a7a0*/  STG.E.U8 desc[UR36][R2.64], R0 ;  /* 0x0000000002007986 */ /* 0x0001e2000c101124 */
[----:B------:R-:W-:Y:S05]  /*a7b0*/  BRA `(.L_x_13138) ;  /* 0x0000000800207947 */ /* 0x000fea0003800000 */
.L_x_13146:
        /* <DEDUP_REMOVED lines=30> */
.L_x_13156:
[----:B------:R-:W0:Y:S02]  /*a9a0*/  F2I.U64.F64.TRUNC R28, R28 ;  /* 0x0000001c001c7311 */ /* 0x000e24000030d800 */
[----:B0-----:R0:W-:Y:S01]  /*a9b0*/  STG.E.64 desc[UR36][R2.64], R28 ;  /* 0x0000001c02007986 */ /* 0x0011e2000c101b24 */
[----:B------:R-:W-:Y:S05]  /*a9c0*/  BRA `(.L_x_13138) ;  /* 0x00000004009c7947 */ /* 0x000fea0003800000 */
.L_x_13155:
[----:B------:R-:W0:Y:S02]  /*a9d0*/  F2I.U32.F64.TRUNC R29, R28 ;  /* 0x0000001c001d7311 */ /* 0x000e24000030d000 */
[----:B0-----:R0:W-:Y:S01]  /*a9e0*/  STG.E desc[UR36][R2.64], R29 ;  /* 0x0000001d02007986 */ /* 0x0011e2000c101924 */
[----:B------:R-:W-:Y:S05]  /*a9f0*/  BRA `(.L_x_13138) ;  /* 0x0000000400907947 */ /* 0x000fea0003800000 */
.L_x_13145:
[----:B------:R-:W-:-:S13]  /*aa00*/  ISETP.GT.AND P0, PT, R0, 0xe, PT ;  /* 0x0000000e0000780c */ /* 0x000fda0003f04270 */
[----:B------:R-:W-:Y:S05]  /*aa10*/  @P0 BRA `(.L_x_13157) ;  /* 0x00000000002c0947 */ /* 0x000fea0003800000 */
[----:B------:R-:W-:-:S13]  /*aa20*/  ISETP.NE.AND P0, PT, R0, 0xa, PT ;  /* 0x0000000a0000780c */ /* 0x000fda0003f05270 */
[----:B------:R-:W-:Y:S05]  /*aa30*/  @!P0 BRA `(.L_x_13158) ;  /* 0x0000000000188947 */ /* 0x000fea0003800000 */
[----:B------:R-:W-:-:S13]  /*aa40*/  ISETP.NE.AND P0, PT, R0, 0xb, PT ;  /* 0x0000000b0000780c */ /* 0x000fda0003f05270 */
[----:B------:R-:W-:Y:S05]  /*aa50*/  @P0 BRA `(.L_x_13137) ;  /* 0x0000000000340947 */ /* 0x000fea0003800000 */
[----:B------:R-:W0:Y:S02]  /*aa60*/  DSETP.NEU.AND P0, PT, R28, RZ, PT ;  /* 0x000000ff1c00722a */ /* 0x000e240003f0d000 */
[----:B0-----:R-:W-:-:S05]  /*aa70*/  SEL R5, RZ, 0x1, !P0 ;  /* 0x00000001ff057807 */ /* 0x001fca0004000000 */
[----:B------:R0:W-:Y:S01]  /*aa80*/  STG.E.U8 desc[UR36][R2.64], R5 ;  /* 0x0000000502007986 */ /* 0x0001e2000c101124 */
[----:B------:R-:W-:Y:S05]  /*aa90*/  BRA `(.L_x_13138) ;  /* 0x0000000400687947 */ /* 0x000fea0003800000 */
.L_x_13158:
[----:B------:R-:W-:-:S05]  /*aaa0*/  CS2R R30, SRZ ;  /* 0x00000000001e7805 */ /* 0x000fca000001ff00 */
[----:B------:R0:W-:Y:S01]  /*aab0*/  STG.E.128 desc[UR36][R2.64], R28 ;  /* 0x0000001c02007986 */ /* 0x0001e2000c101d24 */
[----:B------:R-:W-:Y:S05]  /*aac0*/  BRA `(.L_x_13138) ;  /* 0x00000004005c7947 */ /* 0x000fea0003800000 */
.L_x_13157:
[----:B------:R-:W-:-:S13]  /*aad0*/  ISETP.NE.AND P0, PT, R0, 0xf, PT ;  /* 0x0000000f0000780c */ /* 0x000fda0003f05270 */
[----:B------:R-:W-:Y:S05]  /*aae0*/  @!P0 BRA `(.L_x_13159) ;  /* 0x0000000400288947 */ /* 0x000fea0003800000 */
[----:B------:R-:W-:-:S13]  /*aaf0*/  ISETP.NE.AND P0, PT, R0, 0x17, PT ;  /* 0x000000170000780c */ /* 0x000fda0003f05270 */
[----:B------:R-:W-:Y:S05]  /*ab00*/  @!P0 BRA `(.L_x_13160) ;  /* 0x0000000000b08947 */ /* 0x000fea0003800000 */
[----:B------:R-:W-:-:S13]  /*ab10*/  ISETP.NE.AND P0, PT, R0, 0x18, PT ;  /* 0x000000180000780c */ /* 0x000fda0003f05270 */
[----:B------:R-:W-:Y:S05]  /*ab20*/  @!P0 BRA `(.L_x_13161) ;  /* 0x0000000000448947 */ /* 0x000fea0003800000 */
.L_x_13137:
        /* <DEDUP_REMOVED lines=16> */
.L_x_13162:
[----:B------:R-:W-:Y:S05]  /*ac30*/  BRA `(.L_x_13138) ;  /* 0x0000000400007947 */ /* 0x000fea0003800000 */
.L_x_13161:
        /* <DEDUP_REMOVED lines=21> */
.L_x_13164:
[----:B------:R-:W-:Y:S05]  /*ad90*/  BSYNC.RECONVERGENT B0 ;  /* 0x0000000000007941 */ /* 0x000fea0003800200 */
.L_x_13163:
[----:B------:R-:W-:-:S05]  /*ada0*/  LOP3.LUT R5, R0, 0x80, R5, 0xf8, !PT ;  /* 0x0000008000057812 */ /* 0x000fca00078ef805 */
[----:B------:R0:W-:Y:S01]  /*adb0*/  STG.E.U8 desc[UR36][R2.64], R5 ;  /* 0x0000000502007986 */ /* 0x0001e2000c101124 */
[----:B------:R-:W-:Y:S05]  /*adc0*/  BRA `(.L_x_13138) ;  /* 0x00000000009c7947 */ /* 0x000fea0003800000 */
.L_x_13160:
        /* <DEDUP_REMOVED lines=20> */
.L_x_13166:
[----:B------:R-:W-:Y:S01]  /*af10*/  IMAD.MOV.U32 R0, RZ, RZ, 0x7f ;  /* 0x0000007fff007424 */ /* 0x000fe200078e00ff */
[----:B------:R-:W-:-:S04]  /*af20*/  ISETP.GT.U32.AND P0, PT, R4, 0x7f800000, PT ;  /* 0x7f8000000400780c */ /* 0x000fc80003f04070 */
[----:B------:R-:W-:-:S09]  /*af30*/  SEL R0, R0, 0x7c, P0 ;  /* 0x0000007c00007807 */ /* 0x000fd20000000000 */
.L_x_13167:
[----:B------:R-:W-:Y:S05]  /*af40*/  BSYNC.RECONVERGENT B0 ;  /* 0x0000000000007941 */ /* 0x000fea0003800200 */
.L_x_13165:
[----:B------:R-:W-:-:S04]  /*af50*/  SHF.R.U32.HI R5, RZ, 0x18, R5 ;  /* 0x00000018ff057819 */ /* 0x000fc80000011605 */
[----:B------:R-:W-:-:S05]  /*af60*/  LOP3.LUT R5, R0, 0x80, R5, 0xf8, !PT ;  /* 0x0000008000057812 */ /* 0x000fca00078ef805 */
[----:B------:R0:W-:Y:S01]  /*af70*/  STG.E.U8 desc[UR36][R2.64], R5 ;  /* 0x0000000502007986 */ /* 0x0001e2000c101124 */
[----:B------:R-:W-:Y:S05]  /*af80*/  BRA `(.L_x_13138) ;  /* 0x00000000002c7947 */ /* 0x000fea0003800000 */
.L_x_13159:
        /* <DEDUP_REMOVED lines=11> */
.L_x_13138:
        /* <DEDUP_REMOVED lines=24> */
.L_x_13171:
[----:B------:R-:W0:Y:S02]  /*b1c0*/  F2I.S64.F64.TRUNC R24, R24 ;  /* 0x0000001800187311 */ /* 0x000e24000030d900 */
[----:B0-----:R-:W-:-:S05]  /*b1d0*/  IMAD.MOV.U32 R5, RZ, RZ, R24 ;  /* 0x000000ffff057224 */ /* 0x001fca00078e0018 */
[----:B------:R0:W-:Y:S01]  /*b1e0*/  STG.E.U8 desc[UR36][R2.64], R5 ;  /* 0x0000000502007986 */ /* 0x0001e2000c101124 */
[----:B------:R-:W-:Y:S05]  /*b1f0*/  BRA `(.L_x_13173) ;  /* 0x0000001000807947 */ /* 0x000fea0003800000 */
.L_x_13170:
        /* <DEDUP_REMOVED lines=9> */
.L_x_13175:
[----:B------:R-:W0:Y:S02]  /*b290*/  F2I.F64.TRUNC R25, R24 ;  /* 0x0000001800197311 */ /* 0x000e24000030d100 */
[----:B0-----:R0:W-:Y:S01]  /*b2a0*/  STG.E desc[UR36][R2.64], R25 ;  /* 0x0000001902007986 */ /* 0x0011e2000c101924 */
[----:B------:R-:W-:Y:S05]  /*b2b0*/  BRA `(.L_x_13173) ;  /* 0x0000001000507947 */ /* 0x000fea0003800000 */
.L_x_13174:
[----:B------:R-:W0:Y:S02]  /*b2c0*/  F2I.F64.TRUNC R25, R24 ;  /* 0x0000001800197311 */ /* 0x000e24000030d100 */
[----:B0-----:R0:W-:Y:S01]  /*b2d0*/  STG.E.U16 desc[UR36][R2.64], R25 ;  /* 0x0000001902007986 */ /* 0x0011e2000c101524 */
[----:B------:R-:W-:Y:S05]  /*b2e0*/  BRA `(.L_x_13173) ;  /* 0x0000001000447947 */ /* 0x000fea0003800000 */
.L_x_13169:
        /* <DEDUP_REMOVED lines=17> */
.L_x_13177:
        /* <DEDUP_REMOVED lines=12> */
.L_x_13176:
        /* <DEDUP_REMOVED lines=18> */
.L_x_13179:
        /* <DEDUP_REMOVED lines=13> */
.L_x_13178:
[----:B------:R0:W-:Y:S01]  /*b6b0*/  STG.E.64 desc[UR36][R2.64], R24 ;  /* 0x0000001802007986 */ /* 0x0001e2000c101b24 */
[----:B------:R-:W-:Y:S05]  /*b6c0*/  BRA `(.L_x_13173) ;  /* 0x0000000c004c7947 */ /* 0x000fea0003800000 */
.L_x_13168:
        /* <DEDUP_REMOVED lines=13> */
.L_x_13183:
        /* <DEDUP_REMOVED lines=26> */
.L_x_13186:
[----:B------:R-:W-:-:S04]  /*b940*/  SHF.R.U32.HI R5, RZ, 0x18, R5 ;  /* 0x00000018ff057819 */ /* 0x000fc80000011605 */
[----:B------:R-:W-:-:S07]  /*b950*/  LOP3.LUT R0, R0, 0x80, R5, 0xf8, !PT ;  /* 0x0000008000007812 */ /* 0x000fce00078ef805 */
.L_x_13185:
[----:B------:R-:W-:Y:S05]  /*b960*/  BSYNC.RECONVERGENT B0 ;  /* 0x0000000000007941 */ /* 0x000fea0003800200 */
.L_x_13184:
[----:B------:R0:W-:Y:S01]  /*b970*/  STG.E.U8 desc[UR36][R2.64], R0 ;  /* 0x0000000002007986 */ /* 0x0001e2000c101124 */
[----:B------:R-:W-:Y:S05]  /*b980*/  BRA `(.L_x_13173) ;  /* 0x00000008009c7947 */ /* 0x000fea0003800000 */
.L_x_13182:
        /* <DEDUP_REMOVED lines=26> */
.L_x_13189:
[----:B------:R-:W-:-:S04]  /*bb30*/  SHF.R.U32.HI R5, RZ, 0x18, R5 ;  /* 0x00000018ff057819 */ /* 0x000fc80000011605 */
[----:B------:R-:W-:-:S07]  /*bb40*/  LOP3.LUT R0, R0, 0x80, R5, 0xf8, !PT ;  /* 0x0000008000007812 */ /* 0x000fce00078ef805 */
.L_x_13188:
[----:B------:R-:W-:Y:S05]  /*bb50*/  BSYNC.RECONVERGENT B0 ;  /* 0x0000000000007941 */ /* 0x000fea0003800200 */
.L_x_13187:
[----:B------:R0:W-:Y:S01]  /*bb60*/  STG.E.U8 desc[UR36][R2.64], R0 ;  /* 0x0000000002007986 */ /* 0x0001e2000c101124 */
[----:B------:R-:W-:Y:S05]  /*bb70*/  BRA `(.L_x_13173) ;  /* 0x0000000800207947 */ /* 0x000fea0003800000 */
.L_x_13181:
        /* <DEDUP_REMOVED lines=30> */
.L_x_13191:
[----:B------:R-:W0:Y:S02]  /*bd60*/  F2I.U64.F64.TRUNC R24, R24 ;  /* 0x0000001800187311 */ /* 0x000e24000030d800 */
[----:B0-----:R0:W-:Y:S01]  /*bd70*/  STG.E.64 desc[UR36][R2.64], R24 ;  /* 0x0000001802007986 */ /* 0x0011e2000c101b24 */
[----:B------:R-:W-:Y:S05]  /*bd80*/  BRA `(.L_x_13173) ;  /* 0x00000004009c7947 */ /* 0x000fea0003800000 */
.L_x_13190:
[----:B------:R-:W0:Y:S02]  /*bd90*/  F2I.U32.F64.TRUNC R25, R24 ;  /* 0x0000001800197311 */ /* 0x000e24000030d000 */
[----:B0-----:R0:W-:Y:S01]  /*bda0*/  STG.E desc[UR36][R2.64], R25 ;  /* 0x0000001902007986 */ /* 0x0011e2000c101924 */
[----:B------:R-:W-:Y:S05]  /*bdb0*/  BRA `(.L_x_13173) ;  /* 0x0000000400907947 */ /* 0x000fea0003800000 */
.L_x_13180:
        /* <DEDUP_REMOVED lines=10> */
.L_x_13193:
[----:B------:R-:W-:-:S05]  /*be60*/  CS2R R26, SRZ ;  /* 0x00000000001a7805 */ /* 0x000fca000001ff00 */
[----:B------:R0:W-:Y:S01]  /*be70*/  STG.E.128 desc[UR36][R2.64], R24 ;  /* 0x0000001802007986 */ /* 0x0001e2000c101d24 */
[----:B------:R-:W-:Y:S05]  /*be80*/  BRA `(.L_x_13173) ;  /* 0x00000004005c7947 */ /* 0x000fea0003800000 */
.L_x_13192:
[----:B------:R-:W-:-:S13]  /*be90*/  ISETP.NE.AND P0, PT, R0, 0xf, PT ;  /* 0x0000000f0000780c */ /* 0x000fda0003f05270 */
[----:B------:R-:W-:Y:S05]  /*bea0*/  @!P0 BRA `(.L_x_13194) ;  /* 0x0000000400288947 */ /* 0x000fea0003800000 */
[----:B------:R-:W-:-:S13]  /*beb0*/  ISETP.NE.AND P0, PT, R0, 0x17, PT ;  /* 0x000000170000780c */ /* 0x000fda0003f05270 */
[----:B------:R-:W-:Y:S05]  /*bec0*/  @!P0 BRA `(.L_x_13195) ;  /* 0x0000000000b08947 */ /* 0x000fea0003800000 */
[----:B------:R-:W-:-:S13]  /*bed0*/  ISETP.NE.AND P0, PT, R0, 0x18, PT ;  /* 0x000000180000780c */ /* 0x000fda0003f05270 */
[----:B------:R-:W-:Y:S05]  /*bee0*/  @!P0 BRA `(.L_x_13196) ;  /* 0x0000000000448947 */ /* 0x000fea0003800000 */
.L_x_13172:
        /* <DEDUP_REMOVED lines=16> */
.L_x_13197:
[----:B------:R-:W-:Y:S05]  /*bff0*/  BRA `(.L_x_13173) ;  /* 0x0000000400007947 */ /* 0x000fea0003800000 */
.L_x_13196:
        /* <DEDUP_REMOVED lines=21> */
.L_x_13199:
[----:B------:R-:W-:Y:S05]  /*c150*/  BSYNC.RECONVERGENT B0 ;  /* 0x0000000000007941 */ /* 0x000fea0003800200 */
.L_x_13198:
[----:B------:R-:W-:-:S05]  /*c160*/  LOP3.LUT R5, R0, 0x80, R5, 0xf8, !PT ;  /* 0x0000008000057812 */ /* 0x000fca00078ef805 */
[----:B------:R4:W-:Y:S01]  /*c170*/  STG.E.U8 desc[UR36][R2.64], R5 ;  /* 0x0000000502007986 */ /* 0x0009e2000c101124 */
[----:B------:R-:W-:Y:S05]  /*c180*/  BRA `(.L_x_13173) ;  /* 0x00000000009c7947 */ /* 0x000fea0003800000 */
.L_x_13195:
        /* <DEDUP_REMOVED lines=20> */
.L_x_13201:
[----:B------:R-:W-:Y:S01]  /*c2d0*/  IMAD.MOV.U32 R0, RZ, RZ, 0x7f ;  /* 0x0000007fff007424 */ /* 0x000fe200078e00ff */
[----:B------:R-:W-:-:S04]  /*c2e0*/  ISETP.GT.U32.AND P0, PT, R4, 0x7f800000, PT ;  /* 0x7f8000000400780c */ /* 0x000fc80003f04070 */
[----:B------:R-:W-:-:S09]  /*c2f0*/  SEL R0, R0, 0x7c, P0 ;  /* 0x0000007c00007807 */ /* 0x000fd20000000000 */
.L_x_13202:
[----:B------:R-:W-:Y:S05]  /*c300*/  BSYNC.RECONVERGENT B0 ;  /* 0x0000000000007941 */ /* 0x000fea0003800200 */
.L_x_13200:
[----:B------:R-:W-:-:S04]  /*c310*/  SHF.R.U32.HI R5, RZ, 0x18, R5 ;  /* 0x00000018ff057819 */ /* 0x000fc80000011605 */
[----:B------:R-:W-:-:S05]  /*c320*/  LOP3.LUT R5, R0, 0x80, R5, 0xf8, !PT ;  /* 0x0000008000057812 */ /* 0x000fca00078ef805 */
[----:B------:R3:W-:Y:S01]  /*c330*/  STG.E.U8 desc[UR36][R2.64], R5 ;  /* 0x0000000502007986 */ /* 0x0007e2000c101124 */
[----:B------:R-:W-:Y:S05]  /*c340*/  BRA `(.L_x_13173) ;  /* 0x00000000002c7947 */ /* 0x000fea0003800000 */
.L_x_13194:
        /* <DEDUP_REMOVED lines=11> */
.L_x_13173:
[----:B------:R-:W-:-:S07]  /*c400*/  VIADD R36, R36, 0x80 ;  /* 0x0000008024247836 */ /* 0x000fce0000000000 */
.L_x_13132:
[----:B------:R-:W-:Y:S05]  /*c410*/  BSYNC.RECONVERGENT B6 ;  /* 0x0000000000067941 */ /* 0x000fea0003800200 */
.L_x_13131:
[----:B------:R-:W-:-:S13]  /*c420*/  ISETP.GE.AND P0, PT, R36, R19, PT ;  /* 0x000000132400720c */ /* 0x000fda0003f06270 */
[----:B------:R-:W-:Y:S05]  /*c430*/  @P0 EXIT ;  /* 0x000000000000094d */ /* 0x000fea0003800000 */
[----:B012---:R-:W0:Y:S01]  /*c440*/  S2R R0, SR_CTAID.X ;  /* 0x0000000000007919 */ /* 0x007e220000002500 */
[----:B---34-:R-:W1:Y:S01]  /*c450*/  LDC.64 R2, c[0x0][0x388] ;  /* 0x0000e200ff027b82 */ /* 0x018e620000000a00 */
[----:B------:R-:W2:Y:S01]  /*c460*/  LDCU UR4, c[0x0][0x3b4] ;  /* 0x00007680ff0477ac */ /* 0x000ea20008000800 */
[----:B0-----:R-:W-:Y:S01]  /*c470*/  IMAD R36, R0, 0x200, R36 ;  /* 0x0000020000247824 */ /* 0x001fe200078e0224 */
[----:B------:R-:W-:-:S03]  /*c480*/  PRMT R0, R18, 0x9910, RZ ;  /* 0x0000991012007816 */ /* 0x000fc600000000ff */
[----:B--2---:R-:W-:Y:S01]  /*c490*/  IMAD R5, R36, UR4, RZ ;  /* 0x0000000424057c24 */ /* 0x004fe2000f8e02ff */
[----:B------:R-:W-:-:S04]  /*c4a0*/  ISETP.GT.AND P1, PT, R0, 0x9, PT ;  /* 0x000000090000780c */ /* 0x000fc80003f24270 */
[----:B-1----:R-:W-:-:S05]  /*c4b0*/  IADD3 R2, P0, PT, R5, R2, RZ ;  /* 0x0000000205027210 */ /* 0x002fca0007f1e0ff */
[----:B------:R-:W-:-:S04]  /*c4c0*/  IMAD.X R3, RZ, RZ, R3, P0 ;  /* 0x000000ffff037224 */ /* 0x000fc800000e0603 */
        /* <DEDUP_REMOVED lines=12> */
.L_x_13206:
[----:B------:R-:W0:Y:S02]  /*c590*/  F2I.S64.F64.TRUNC R16, R16 ;  /* 0x0000001000107311 */ /* 0x000e24000030d900 */
[----:B0-----:R-:W-:-:S05]  /*c5a0*/  IMAD.MOV.U32 R5, RZ, RZ, R16 ;  /* 0x000000ffff057224 */ /* 0x001fca00078e0010 */
[----:B------:R-:W-:Y:S01]  /*c5b0*/  STG.E.U8 desc[UR36][R2.64], R5 ;  /* 0x0000000502007986 */ /* 0x000fe2000c101124 */
[----:B------:R-:W-:Y:S05]  /*c5c0*/  EXIT ;  /* 0x000000000000794d */ /* 0x000fea0003800000 */
.L_x_13205:
        /* <DEDUP_REMOVED lines=9> */
.L_x_13209:
[----:B------:R-:W0:Y:S02]  /*c660*/  F2I.F64.TRUNC R17, R16 ;  /* 0x0000001000117311 */ /* 0x000e24000030d100 */
[----:B0-----:R-:W-:Y:S01]  /*c670*/  STG.E desc[UR36][R2.64], R17 ;  /* 0x0000001102007986 */ /* 0x001fe2000c101924 */
[----:B------:R-:W-:Y:S05]  /*c680*/  EXIT ;  /* 0x000000000000794d */ /* 0x000fea0003800000 */
.L_x_13208:
[----:B------:R-:W0:Y:S02]  /*c690*/  F2I.F64.TRUNC R17, R16 ;  /* 0x0000001000117311 */ /* 0x000e24000030d100 */
[----:B0-----:R-:W-:Y:S01]  /*c6a0*/  STG.E.U16 desc[UR36][R2.64], R17 ;  /* 0x0000001102007986 */ /* 0x001fe2000c101524 */
[----:B------:R-:W-:Y:S05]  /*c6b0*/  EXIT ;  /* 0x000000000000794d */ /* 0x000fea0003800000 */
.L_x_13204:
        /* <DEDUP_REMOVED lines=17> */
.L_x_13211:
        /* <DEDUP_REMOVED lines=12> */
.L_x_13210:
        /* <DEDUP_REMOVED lines=16> */
[----:B------:R-:W-:Y:S01]  /*c990*/  STG.E.64 desc[UR36][R2.64], R4 ;  /* 0x0000000402007986 */ /* 0x000fe2000c101b24 */
[----:B------:R-:W-:Y:S05]  /*c9a0*/  EXIT ;  /* 0x000000000000794d */ /* 0x000fea0003800000 */
.L_x_13213:
        /* <DEDUP_REMOVED lines=11> */
[----:B------:R-:W-:Y:S01]  /*ca60*/  STG.E desc[UR36][R2.64], R5 ;  /* 0x0000000502007986 */ /* 0x000fe2000c101924 */
[----:B------:R-:W-:Y:S05]  /*ca70*/  EXIT ;  /* 0x000000000000794d */ /* 0x000fea0003800000 */
.L_x_13212:
[----:B------:R-:W-:Y:S01]  /*ca80*/  STG.E.64 desc[UR36][R2.64], R16 ;  /* 0x0000001002007986 */ /* 0x000fe2000c101b24 */
[----:B------:R-:W-:Y:S05]  /*ca90*/  EXIT ;  /* 0x000000000000794d */ /* 0x000fea0003800000 */
.L_x_13203:
        /* <DEDUP_REMOVED lines=13> */
.L_x_13217:
        /* <DEDUP_REMOVED lines=26> */
.L_x_13220:
[----:B------:R-:W-:-:S04]  /*cd10*/  SHF.R.U32.HI R5, RZ, 0x18, R5 ;  /* 0x00000018ff057819 */ /* 0x000fc80000011605 */
[----:B------:R-:W-:-:S07]  /*cd20*/  LOP3.LUT R0, R0, 0x80, R5, 0xf8, !PT ;  /* 0x0000008000007812 */ /* 0x000fce00078ef805 */
.L_x_13219:
[----:B------:R-:W-:Y:S05]  /*cd30*/  BSYNC.RECONVERGENT B0 ;  /* 0x0000000000007941 */ /* 0x000fea0003800200 */
.L_x_13218:
[----:B------:R-:W-:Y:S01]  /*cd40*/  STG.E.U8 desc[UR36][R2.64], R0 ;  /* 0x0000000002007986 */ /* 0x000fe2000c101124 */
[----:B------:R-:W-:Y:S05]  /*cd50*/  EXIT ;  /* 0x000000000000794d */ /* 0x000fea0003800000 */
.L_x_13216:
        /* <DEDUP_REMOVED lines=26> */
.L_x_13223:
[----:B------:R-:W-:-:S04]  /*cf00*/  SHF.R.U32.HI R5, RZ, 0x18, R5 ;  /* 0x00000018ff057819 */ /* 0x000fc80000011605 */
[----:B------:R-:W-:-:S07]  /*cf10*/  LOP3.LUT R0, R0, 0x80, R5, 0xf8, !PT ;  /* 0x0000008000007812 */ /* 0x000fce00078ef805 */
.L_x_13222:
[----:B------:R-:W-:Y:S05]  /*cf20*/  BSYNC.RECONVERGENT B0 ;  /* 0x0000000000007941 */ /* 0x000fea0003800200 */
.L_x_13221:
[----:B------:R-:W-:Y:S01]  /*cf30*/  STG.E.U8 desc[UR36][R2.64], R0 ;  /* 0x0000000002007986 */ /* 0x000fe2000c101124 */
[----:B------:R-:W-:Y:S05]  /*cf40*/  EXIT ;  /* 0x000000000000794d */ /* 0x000fea0003800000 */
.L_x_13215:
        /* <DEDUP_REMOVED lines=30> */
.L_x_13225:
[----:B------:R-:W0:Y:S02]  /*d130*/  F2I.U64.F64.TRUNC R16, R16 ;  /* 0x0000001000107311 */ /* 0x000e24000030d800 */
[----:B0-----:R-:W-:Y:S01]  /*d140*/  STG.E.64 desc[UR36][R2.64], R16 ;  /* 0x0000001002007986 */ /* 0x001fe2000c101b24 */
[----:B------:R-:W-:Y:S05]  /*d150*/  EXIT ;  /* 0x000000000000794d */ /* 0x000fea0003800000 */
.L_x_13224:
[----:B------:R-:W0:Y:S02]  /*d160*/  F2I.U32.F64.TRUNC R17, R16 ;  /* 0x0000001000117311 */ /* 0x000e24000030d000 */
[----:B0-----:R-:W-:Y:S01]  /*d170*/  STG.E desc[UR36][R2.64], R17 ;  /* 0x0000001102007986 */ /* 0x001fe2000c101924 */
[----:B------:R-:W-:Y:S05]  /*d180*/  EXIT ;  /* 0x000000000000794d */ /* 0x000fea0003800000 */
.L_x_13214:
        /* <DEDUP_REMOVED lines=8> */
[----:B------:R-:W-:Y:S01]  /*d210*/  STG.E.U8 desc[UR36][R2.64], R5 ;  /* 0x0000000502007986 */ /* 0x000fe2000c101124 */
[----:B------:R-:W-:Y:S05]  /*d220*/  EXIT ;  /* 0x000000000000794d */ /* 0x000fea0003800000 */
.L_x_13227:
[----:B------:R-:W-:-:S05]  /*d230*/  CS2R R18, SRZ ;  /* 0x0000000000127805 */ /* 0x000fca000001ff00 */
[----:B------:R-:W-:Y:S01]  /*d240*/  STG.E.128 desc[UR36][R2.64], R16 ;  /* 0x0000001002007986 */ /* 0x000fe2000c101d24 */
[----:B------:R-:W-:Y:S05]  /*d250*/  EXIT ;  /* 0x000000000000794d */ /* 0x000fea0003800000 */
.L_x_13226:
[----:B------:R-:W-:-:S13]  /*d260*/  ISETP.NE.AND P0, PT, R0, 0xf, PT ;  /* 0x0000000f0000780c */ /* 0x000fda0003f05270 */
[----:B------:R-:W-:Y:S05]  /*d270*/  @!P0 BRA `(.L_x_13228) ;  /* 0x0000000400288947 */ /* 0x000fea0003800000 */
[----:B------:R-:W-:-:S13]  /*d280*/  ISETP.NE.AND P0, PT, R0, 0x17, PT ;  /* 0x000000170000780c */ /* 0x000fda0003f05270 */
[----:B------:R-:W-:Y:S05]  /*d290*/  @!P0 BRA `(.L_x_13229) ;  /* 0x0000000000b08947 */ /* 0x000fea0003800000 */
[----:B------:R-:W-:-:S13]  /*d2a0*/  ISETP.NE.AND P0, PT, R0, 0x18, PT ;  /* 0x000000180000780c */ /* 0x000fda0003f05270 */
[----:B------:R-:W-:Y:S05]  /*d2b0*/  @!P0 BRA `(.L_x_13230) ;  /* 0x0000000000448947 */ /* 0x000fea0003800000 */
.L_x_13207:
        /* <DEDUP_REMOVED lines=16> */
.L_x_13231:
[----:B------:R-:W-:Y:S05]  /*d3c0*/  EXIT ;  /* 0x000000000000794d */ /* 0x000fea0003800000 */
.L_x_13230:
        /* <DEDUP_REMOVED lines=21> */
.L_x_13233:
[----:B------:R-:W-:Y:S05]  /*d520*/  BSYNC.RECONVERGENT B0 ;  /* 0x0000000000007941 */ /* 0x000fea0003800200 */
.L_x_13232:
[----:B------:R-:W-:-:S05]  /*d530*/  LOP3.LUT R5, R0, 0x80, R5, 0xf8, !PT ;  /* 0x0000008000057812 */ /* 0x000fca00078ef805 */
[----:B------:R-:W-:Y:S01]  /*d540*/  STG.E.U8 desc[UR36][R2.64], R5 ;  /* 0x0000000502007986 */ /* 0x000fe2000c101124 */
[----:B------:R-:W-:Y:S05]  /*d550*/  EXIT ;  /* 0x000000000000794d */ /* 0x000fea0003800000 */
.L_x_13229:
        /* <DEDUP_REMOVED lines=20> */
.L_x_13235:
[----:B------:R-:W-:Y:S01]  /*d6a0*/  IMAD.MOV.U32 R0, RZ, RZ, 0x7f ;  /* 0x0000007fff007424 */ /* 0x000fe200078e00ff */
[----:B------:R-:W-:-:S04]  /*d6b0*/  ISETP.GT.U32.AND P0, PT, R4, 0x7f800000, PT ;  /* 0x7f8000000400780c */ /* 0x000fc80003f04070 */
[----:B------:R-:W-:-:S09]  /*d6c0*/  SEL R0, R0, 0x7c, P0 ;  /* 0x0000007c00007807 */ /* 0x000fd20000000000 */
.L_x_13236:
[----:B------:R-:W-:Y:S05]  /*d6d0*/  BSYNC.RECONVERGENT B0 ;  /* 0x0000000000007941 */ /* 0x000fea0003800200 */
.L_x_13234:
[----:B------:R-:W-:-:S04]  /*d6e0*/  SHF.R.U32.HI R5, RZ, 0x18, R5 ;  /* 0x00000018ff057819 */ /* 0x000fc80000011605 */
[----:B------:R-:W-:-:S05]  /*d6f0*/  LOP3.LUT R5, R0, 0x80, R5, 0xf8, !PT ;  /* 0x0000008000057812 */ /* 0x000fca00078ef805 */
[----:B------:R-:W-:Y:S01]  /*d700*/  STG.E.U8 desc[UR36][R2.64], R5 ;  /* 0x0000000502007986 */ /* 0x000fe2000c101124 */
[----:B------:R-:W-:Y:S05]  /*d710*/  EXIT ;  /* 0x000000000000794d */ /* 0x000fea0003800000 */
.L_x_13228:
        /* <DEDUP_REMOVED lines=12> */
        .weak           $__internal_37_$__cuda_sm20_div_rn_f64_full
        .type           $__internal_37_$__cuda_sm20_div_rn_f64_full,@function
        .size           $__internal_37_$__cuda_sm20_div_rn_f64_full,(.L_x_18227 - $__internal_37_$__cuda_sm20_div_rn_f64_full)
$__internal_37_$__cuda_sm20_div_rn_f64_full:
[C---:B------:R-:W-:Y:S01]  /*d7e0*/  FSETP.GEU.AND P3, PT, |R11|.reuse, 1.469367938527859385e-39, PT ;  /* 0x001000000b00780b */ /* 0x040fe20003f6e200 */
[----:B------:R-:W-:Y:S01]  /*d7f0*/  IMAD.MOV.U32 R13, RZ, RZ, 0x1ca00000 ;  /* 0x1ca00000ff0d7424 */ /* 0x000fe200078e00ff */
[----:B------:R-:W-:Y:S01]  /*d800*/  LOP3.LUT R37, R11, 0x7ff00000, RZ, 0xc0, !PT ;  /* 0x7ff000000b257812 */ /* 0x000fe200078ec0ff */
[----:B------:R-:W-:Y:S01]  /*d810*/  IMAD.MOV.U32 R12, RZ, RZ, R10 ;  /* 0x000000ffff0c7224 */ /* 0x000fe200078e000a */
[C---:B------:R-:W-:Y:S01]  /*d820*/  LOP3.LUT R3, R9.reuse, 0x7ff00000, RZ, 0xc0, !PT ;  /* 0x7ff0000009037812 */ /* 0x040fe200078ec0ff */
[----:B------:R-:W-:Y:S01]  /*d830*/  BSSY.RECONVERGENT B1, `(.L_x_13237) ;  /* 0x0000079000017945 */ /* 0x000fe20003800200 */
[----:B------:R-:W-:Y:S02]  /*d840*/  FSETP.GEU.AND P0, PT, |R9|, 1.469367938527859385e-39, PT ;  /* 0x001000000900780b */ /* 0x000fe40003f0e200 */
[----:B------:R-:W-:Y:S02]  /*d850*/  ISETP.GE.U32.AND P2, PT, R37, R3, PT ;  /* 0x000000032500720c */ /* 0x000fe40003f46070 */
[----:B------:R-:W-:-:S03]  /*d860*/  LOP3.LUT R6, R9, 0x800fffff, RZ, 0xc0, !PT ;  /* 0x800fffff09067812 */ /* 0x000fc600078ec0ff */
[----:B------:R-:W-:Y:S01]  /*d870*/  @!P3 LOP3.LUT R0, R9, 0x7ff00000, RZ, 0xc0, !PT ;  /* 0x7ff000000900b812 */ /* 0x000fe200078ec0ff */
[----:B------:R-:W-:Y:S01]  /*d880*/  @!P3 IMAD.MOV.U32 R14, RZ, RZ, RZ ;  /* 0x000000ffff0eb224 */ /* 0x000fe200078e00ff */
[----:B------:R-:W-:Y:S01]  /*d890*/  LOP3.LUT R7, R6, 0x3ff00000, RZ, 0xfc, !PT ;  /* 0x3ff0000006077812 */ /* 0x000fe200078efcff */
[----:B------:R-:W-:Y:S01]  /*d8a0*/  IMAD.MOV.U32 R6, RZ, RZ, R8 ;  /* 0x000000ffff067224 */ /* 0x000fe200078e0008 */
[----:B------:R-:W-:Y:S01]  /*d8b0*/  @!P3 ISETP.GE.U32.AND P4, PT, R37, R0, PT ;  /* 0x000000002500b20c */ /* 0x000fe20003f86070 */
[----:B------:R-:W-:-:S03]  /*d8c0*/  IMAD.MOV.U32 R0, RZ, RZ, R37 ;  /* 0x000000ffff007224 */ /* 0x000fc600078e0025 */
[C---:B------:R-:W-:Y:S01]  /*d8d0*/  @!P3 SEL R15, R13.reuse, 0x63400000, !P4 ;  /* 0x634000000d0fb807 */ /* 0x040fe20006000000 */
[----:B------:R-:W0:Y:S01]  /*d8e0*/  @!P0 DMUL R6, R8, 8.98846567431157953865e+307 ;  /* 0x7fe0000008068828 */ /* 0x000e220000000000 */
[----:B------:R-:W-:Y:S02]  /*d8f0*/  SEL R13, R13, 0x63400000, !P2 ;  /* 0x634000000d0d7807 */ /* 0x000fe40005000000 */
[--C-:B------:R-:W-:Y:S02]  /*d900*/  @!P3 LOP3.LUT R15, R15, 0x80000000, R11.reuse, 0xf8, !PT ;  /* 0x800000000f0fb812 */ /* 0x100fe400078ef80b */
[----:B------:R-:W-:Y:S02]  /*d910*/  LOP3.LUT R13, R13, 0x800fffff, R11, 0xf8, !PT ;  /* 0x800fffff0d0d7812 */ /* 0x000fe400078ef80b */
[----:B------:R-:W-:Y:S02]  /*d920*/  @!P3 LOP3.LUT R15, R15, 0x100000, RZ, 0xfc, !PT ;  /* 0x001000000f0fb812 */ /* 0x000fe400078efcff */
[----:B0-----:R-:W-:-:S15]  /*d930*/  @!P0 LOP3.LUT R3, R7, 0x7ff00000, RZ, 0xc0, !PT ;  /* 0x7ff0000007038812 */ /* 0x001fde00078ec0ff */
[----:B------:R-:W-:-:S15]  /*d940*/  NOP ;  /* 0x0000000000007918 */ /* 0x000fde0000000000 */
[----:B------:R-:W-:-:S15]  /*d950*/  NOP ;  /* 0x0000000000007918 */ /* 0x000fde0000000000 */
[----:B------:R-:W-:-:S10]  /*d960*/  NOP ;  /* 0x0000000000007918 */ /* 0x000fd40000000000 */
[----:B------:R-:W0:Y:S02]  /*d970*/  @!P3 DFMA R12, R12, 2, -R14 ;  /* 0x400000000c0cb82b */ /* 0x000e24000000080e */
[----:B0-----:R-:W-:Y:S01]  /*d980*/  @!P3 LOP3.LUT R0, R13, 0x7ff00000, RZ, 0xc0, !PT ;  /* 0x7ff000000d00b812 */ /* 0x001fe200078ec0ff */
[----:B------:R-:W0:Y:S01]  /*d990*/  MUFU.RCP64H R15, R7 ;  /* 0x00000007000f7308 */ /* 0x000e220000001800 */
[----:B------:R-:W-:-:S03]  /*d9a0*/  IMAD.MOV.U32 R14, RZ, RZ, 0x1 ;  /* 0x00000001ff0e7424 */ /* 0x000fc600078e00ff */
[----:B------:R-:W-:-:S05]  /*d9b0*/  VIADD R21, R0, 0xffffffff ;  /* 0xffffffff00157836 */ /* 0x000fca0000000000 */
[----:B------:R-:W-:Y:S01]  /*d9c0*/  ISETP.GT.U32.AND P0, PT, R21, 0x7feffffe, PT ;  /* 0x7feffffe1500780c */ /* 0x000fe20003f04070 */
[----:B------:R-:W-:-:S05]  /*d9d0*/  VIADD R21, R3, 0xffffffff ;  /* 0xffffffff03157836 */ /* 0x000fca0000000000 */
        /* <DEDUP_REMOVED lines=42> */
[----:B------:R-:W-:-:S03]  /*dc80*/  IMAD.MOV.U32 R21, RZ, RZ, 0x1ca00000 ;  /* 0x1ca00000ff157424 */ /* 0x000fc600078e00ff */
        /* <DEDUP_REMOVED lines=19> */
[----:B------:R-:W-:-:S15]  /*ddc0*/  DMUL.RP R10, R14, R10 ;  /* 0x0000000a0e0a7228 */ /* 0x000fde0000008000 */
[----:B------:R-:W-:-:S15]  /*ddd0*/  NOP ;  /* 0x0000000000007918 */ /* 0x000fde0000000000 */
[----:B------:R-:W-:-:S15]  /*dde0*/  NOP ;  /* 0x0000000000007918 */ /* 0x000fde0000000000 */
[----:B------:R-:W-:-:S15]  /*ddf0*/  NOP ;  /* 0x0000000000007918 */ /* 0x000fde0000000000 */
[----:B------:R-:W-:-:S04]  /*de00*/  NOP ;  /* 0x0000000000007918 */ /* 0x000fc80000000000 */
[----:B------:R-:W0:Y:S02]  /*de10*/  DFMA R6, R16, -R6, R14 ;  /* 0x800000061006722b */ /* 0x000e24000000000e */
[----:B0-----:R-:W-:Y:S02]  /*de20*/  FSETP.NEU.AND P0, PT, |R7|, R3, PT ;  /* 0x000000030700720b */ /* 0x001fe40003f0d200 */
[----:B------:R-:W-:Y:S02]  /*de30*/  LOP3.LUT R3, R11, R8, RZ, 0x3c, !PT ;  /* 0x000000080b037212 */ /* 0x000fe400078e3cff */
[----:B------:R-:W-:Y:S02]  /*de40*/  FSEL R16, R10, R16, !P0 ;  /* 0x000000100a107208 */ /* 0x000fe40004000000 */
[----:B------:R-:W-:Y:S01]  /*de50*/  FSEL R17, R3, R17, !P0 ;  /* 0x0000001103117208 */ /* 0x000fe20004000000 */
[----:B------:R-:W-:Y:S06]  /*de60*/  BRA `(.L_x_13239) ;  /* 0x0000000000547947 */ /* 0x000fec0003800000 */
.L_x_13238:
        /* <DEDUP_REMOVED lines=16> */
.L_x_13241:
[----:B------:R-:W-:Y:S01]  /*df70*/  LOP3.LUT R17, R9, 0x80000, RZ, 0xfc, !PT ;  /* 0x0008000009117812 */ /* 0x000fe200078efcff */
[----:B------:R-:W-:Y:S01]  /*df80*/  IMAD.MOV.U32 R16, RZ, RZ, R8 ;  /* 0x000000ffff107224 */ /* 0x000fe200078e0008 */
[----:B------:R-:W-:Y:S06]  /*df90*/  BRA `(.L_x_13239) ;  /* 0x0000000000087947 */ /* 0x000fec0003800000 */
.L_x_13240:
[----:B------:R-:W-:Y:S01]  /*dfa0*/  LOP3.LUT R17, R11, 0x80000, RZ, 0xfc, !PT ;  /* 0x000800000b117812 */ /* 0x000fe200078efcff */
[----:B------:R-:W-:-:S07]  /*dfb0*/  IMAD.MOV.U32 R16, RZ, RZ, R10 ;  /* 0x000000ffff107224 */ /* 0x000fce00078e000a */
.L_x_13239:
[----:B------:R-:W-:Y:S05]  /*dfc0*/  BSYNC.RECONVERGENT B1 ;  /* 0x0000000000017941 */ /* 0x000fea0003800200 */
.L_x_13237:
[----:B------:R-:W-:-:S04]  /*dfd0*/  IMAD.MOV.U32 R21, RZ, RZ, 0x0 ;  /* 0x00000000ff157424 */ /* 0x000fc800078e00ff */
[----:B------:R-:W-:Y:S05]  /*dfe0*/  RET.REL.NODEC R20 `(_ZN2at6native27unrolled_elementwise_kernelINS0_13BinaryFunctorIdddNS0_15binary_internal10DivFunctorIdEEEESt5arrayIPcLm3EELi4E23TrivialOffsetCalculatorILi2EjESA_ILi1EjENS0_6memory12LoadWithCastILi2EEENSD_13StoreWithCastILi1EEEEEviT_T0_T2_T3_T4_T5_) ;  /* 0xffffff2014047950 */ /* 0x000fea0003c3ffff */
.L_x_13242:
        /* <DEDUP_REMOVED lines=9> */
.L_x_18227:


//--------------------- .text._ZN2at6native18elementwise_kernelILi128ELi2EZNS0_22gpu_kernel_impl_nocastINS0_13BinaryFunctorIdddNS0_15binary_internal10DivFunctorIdEEEEEEvRNS_18TensorIteratorBaseERKT_EUliE_EEviT1_ --------------------------
	.section	.text._ZN2at6native18elementwise_kernelILi128ELi2EZNS0_22gpu_kernel_impl_nocastINS0_13BinaryFunctorIdddNS0_15binary_internal10DivFunctorIdEEEEEEvRNS_18TensorIteratorBaseERKT_EUliE_EEviT1_,"ax",@progbits
	.align	128
        .global         _ZN2at6native18elementwise_kernelILi128ELi2EZNS0_22gpu_kernel_impl_nocastINS0_13BinaryFunctorIdddNS0_15binary_internal10DivFunctorIdEEEEEEvRNS_18TensorIteratorBaseERKT_EUliE_EEviT1_
        .type           _ZN2at6native18elementwise_kernelILi128ELi2EZNS0_22gpu_kernel_impl_nocastINS0_13BinaryFunctorIdddNS0_15binary_internal10DivFunctorIdEEEEEEvRNS_18TensorIteratorBaseERKT_EUliE_EEviT1_,@function
        .size           _ZN2at6native18elementwise_kernelILi128ELi2EZNS0_22gpu_kernel_impl_nocastINS0_13BinaryFunctorIdddNS0_15binary_internal10DivFunctorIdEEEEEEvRNS_18TensorIteratorBaseERKT_EUliE_EEviT1_,(.L_x_18228 - _ZN2at6native18elementwise_kernelILi128ELi2EZNS0_22gpu_kernel_impl_nocastINS0_13BinaryFunctorIdddNS0_15binary_internal10DivFunctorIdEEEEEEvRNS_18TensorIteratorBaseERKT_EUliE_EEviT1_)
        .other          _ZN2at6native18elementwise_kernelILi128ELi2EZNS0_22gpu_kernel_impl_nocastINS0_13BinaryFunctorIdddNS0_15binary_internal10DivFunctorIdEEEEEEvRNS_18TensorIteratorBaseERKT_EUliE_EEviT1_,@"STO_CUDA_ENTRY STV_DEFAULT"
_ZN2at6native18elementwise_kernelILi128ELi2EZNS0_22gpu_kernel_impl_nocastINS0_13BinaryFunctorIdddNS0_15binary_internal10DivFunctorIdEEEEEEvRNS_18TensorIteratorBaseERKT_EUliE_EEviT1_:
.text._ZN2at6native18elementwise_kernelILi128ELi2EZNS0_22gpu_kernel_impl_nocastINS0_13BinaryFunctorIdddNS0_15binary_internal10DivFunctorIdEEEEEEvRNS_18TensorIteratorBaseERKT_EUliE_EEviT1_:
        /* <DEDUP_REMOVED lines=16> */
[----:B-1----:R-:W3:Y:S01]  /*0100*/  LDG.E.64 R6, desc[UR6][R6.64] ;  /* 0x0000000606067981 */ /* 0x002ee2000c1e1b00 */
[----:B------:R-:W-:Y:S01]  /*0110*/  HFMA2 R2, -RZ, RZ, 0, 5.9604644775390625e-08 ;  /* 0x00000001ff027431 */ /* 0x000fe200000001ff */
[----:B--2---:R-:W0:Y:S01]  /*0120*/  MUFU.RCP64H R3, R5 ;  /* 0x0000000500037308 */ /* 0x004e220000001800 */
[----:B---3--:R-:W-:-:S04]  /*0130*/  FSETP.GEU.AND P1, PT, |R7|, 6.5827683646048100446e-37, PT ;  /* 0x036000000700780b */ /* 0x008fc80003f2e200 */
        /* <DEDUP_REMOVED lines=39> */
[----:B------:R-:W-:-:S07]  /*03b0*/  MOV R0, 0x3d0 ;  /* 0x000003d000007802 */ /* 0x000fce0000000f00 */
[----:B------:R-:W-:Y:S05]  /*03c0*/  CALL.REL.NOINC `($__internal_38_$__cuda_sm20_div_rn_f64_full) ;  /* 0x0000003400e47944 */ /* 0x000fea0003c00000 */
[----:B------:R-:W-:Y:S02]  /*03d0*/  MOV R2, R12 ;  /* 0x0000000c00027202 */ /* 0x000fe40000000f00 */
[----:B------:R-:W-:-:S07]  /*03e0*/  MOV R3, R13 ;  /* 0x0000000d00037202 */ /* 0x000fce0000000f00 */
.L_x_13246:
[----:B------:R-:W0:Y:S01]  /*03f0*/  LDC.64 R4, c[0x0][0x5e8] ;  /* 0x00017a00ff047b82 */ /* 0x000e220000000a00 */
[----:B------:R-:W-:Y:S01]  /*0400*/  IADD3 R23, PT, PT, R23, 0x80, RZ ;  /* 0x0000008017177810 */ /* 0x000fe20007ffe0ff */
[----:B0-----:R0:W-:Y:S06]  /*0410*/  STG.E.64 desc[UR6][R4.64], R2 ;  /* 0x0000000204007986 */ /* 0x0011ec000c101b06 */
.L_x_13245:
[----:B------:R-:W-:Y:S05]  /*0420*/  BSYNC.RECONVERGENT B0 ;  /* 0x0000000000007941 */ /* 0x000fea0003800200 */
.L_x_13244:
[----:B------:R-:W1:Y:S02]  /*0430*/  LDCU UR4, c[0x0][0x380] ;  /* 0x00007000ff0477ac */ /* 0x000e640008000800 */
[----:B-1----:R-:W-:-:S13]  /*0440*/  ISETP.GE.AND P0, PT, R23, UR4, PT ;  /* 0x0000000417007c0c */ /* 0x002fda000bf06270 */
[----:B------:R-:W-:Y:S05]  /*0450*/  @P0 EXIT ;  /* 0x000000000000094d */ /* 0x000fea0003800000 */
[----:B0-----:R-:W0:Y:S08]  /*0460*/  LDC.64 R4, c[0x0][0x5f8] ;  /* 0x00017e00ff047b82 */ /* 0x001e300000000a00 */
[----:B------:R-:W1:Y:S01]  /*0470*/  LDC.64 R6, c[0x0][0x5f0] ;  /* 0x00017c00ff067b82 */ /* 0x000e620000000a00 */
[----:B0-----:R-:W2:Y:S04]  /*0480*/  LDG.E.64 R4, desc[UR6][R4.64] ;  /* 0x0000000604047981 */ /* 0x001ea8000c1e1b00 */
[----:B-1----:R-:W3:Y:S01]  /*0490*/  LDG.E.64 R6, desc[UR6][R6.64] ;  /* 0x0000000606067981 */ /* 0x002ee2000c1e1b00 */
[----:B------:R-:W-:Y:S01]  /*04a0*/  IMAD.MOV.U32 R2, RZ, RZ, 0x1 ;  /* 0x00000001ff027424 */ /* 0x000fe200078e00ff */
        /* <DEDUP_REMOVED lines=45> */
.L_x_13247:
[----:B------:R-:W0:Y:S02]  /*0780*/  LDC.64 R4, c[0x0][0x5e8] ;  /* 0x00017a00ff047b82 */ /* 0x000e240000000a00 */
[----:B0-----:R-:W-:Y:S01]  /*0790*/  STG.E.64 desc[UR6][R4.64], R2 ;  /* 0x0000000204007986 */ /* 0x001fe2000c101b06 */
[----:B------:R-:W-:Y:S05]  /*07a0*/  EXIT ;  /* 0x000000000000794d */ /* 0x000fea0003800000 */
.L_x_13243:
        /* <DEDUP_REMOVED lines=37> */
[----:B------:R-:W-:Y:S01]  /*0a00*/  IMAD.MOV.U32 R6, RZ, RZ, RZ ;  /* 0x000000ffff067224 */ /* 0x000fe200078e00ff */
        /* <DEDUP_REMOVED lines=69> */
[----:B------:R-:W-:Y:S01]  /*0e60*/  IMAD.MOV.U32 R4, RZ, RZ, RZ ;  /* 0x000000ffff047224 */ /* 0x000fe200078e00ff */
        /* <DEDUP_REMOVED lines=247> */
.L_x_13250:
[----:B------:R-:W0:Y:S01]  /*1de0*/  LDCU.128 UR8, c[0x0][0x5f0] ;  /* 0x0000be00ff0877ac */ /* 0x000e220008000c00 */
[----:B------:R-:W1:Y:S01]  /*1df0*/  LDCU.64 UR4, c[0x0][0x5e8] ;  /* 0x0000bd00ff0477ac */ /* 0x000e620008000a00 */
[----:B0-----:R-:W-:-:S04]  /*1e00*/  IADD3 R4, P0, PT, R2, UR10, RZ ;  /* 0x0000000a02047c10 */ /* 0x001fc8000ff1e0ff */
[----:B------:R-:W-:-:S06]  /*1e10*/  IADD3.X R5, PT, PT, RZ, UR11, RZ, P0, !PT ;  /* 0x0000000bff057c10 */ /* 0x000fcc00087fe4ff */
[----:B------:R-:W2:Y:S01]  /*1e20*/  LDG.E.64 R4, desc[UR6][R4.64] ;  /* 0x0000000604047981 */ /* 0x000ea2000c1e1b00 */
[----:B------:R-:W-:-:S04]  /*1e30*/  IADD3 R6, P0, PT, R0, UR8, RZ ;  /* 0x0000000800067c10 */ /* 0x000fc8000ff1e0ff */
[----:B------:R-:W-:-:S06]  /*1e40*/  IADD3.X R7, PT, PT, RZ, UR9, RZ, P0, !PT ;  /* 0x00000009ff077c10 */ /* 0x000fcc00087fe4ff */
[----:B------:R-:W3:Y:S01]  /*1e50*/  LDG.E.64 R6, desc[UR6][R6.64] ;  /* 0x0000000606067981 */ /* 0x000ee2000c1e1b00 */
[----:B------:R-:W-:Y:S01]  /*1e60*/  MOV R2, 0x1 ;  /* 0x0000000100027802 */ /* 0x000fe20000000f00 */
[----:B------:R-:W-:Y:S01]  /*1e70*/  BSSY.RECONVERGENT B1, `(.L_x_13251) ;  /* 0x0000030000017945 */ /* 0x000fe20003800200 */
[----:B-1----:R-:W-:-:S04]  /*1e80*/  IADD3 R10, P1, PT, R11, UR4, RZ ;  /* 0x000000040b0a7c10 */ /* 0x002fc8000ff3e0ff */
[----:B------:R-:W-:Y:S01]  /*1e90*/  IADD3.X R11, PT, PT, RZ, UR5, RZ, P1, !PT ;  /* 0x00000005ff0b7c10 */ /* 0x000fe20008ffe4ff */
[----:B--2---:R-:W0:Y:S01]  /*1ea0*/  MUFU.RCP64H R3, R5 ;  /* 0x0000000500037308 */ /* 0x004e220000001800 */
[----:B---3--:R-:W-:Y:S01]  /*1eb0*/  FSETP.GEU.AND P2, PT, |R7|, 6.5827683646048100446e-37, PT ;  /* 0x036000000700780b */ /* 0x008fe20003f4e200 */
        /* <DEDUP_REMOVED lines=41> */
[----:B------:R-:W-:Y:S01]  /*2150*/  IMAD.MOV.U32 R2, RZ, RZ, R12 ;  /* 0x000000ffff027224 */ /* 0x000fe200078e000c */
[----:B------:R-:W-:-:S07]  /*2160*/  MOV R3, R13 ;  /* 0x0000000d00037202 */ /* 0x000fce0000000f00 */
.L_x_13252:
[----:B------:R-:W-:Y:S05]  /*2170*/  BSYNC.RECONVERGENT B1 ;  /* 0x0000000000017941 */ /* 0x000fea0003800200 */
.L_x_13251:
[----:B------:R0:W-:Y:S01]  /*2180*/  STG.E.64 desc[UR6][R10.64], R2 ;  /* 0x000000020a007986 */ /* 0x0001e2000c101b06 */
[----:B------:R-:W-:-:S07]  /*2190*/  IADD3 R23, PT, PT, R23, 0x80, RZ ;  /* 0x0000008017177810 */ /* 0x000fce0007ffe0ff */
.L_x_13249:
[----:B------:R-:W-:Y:S05]  /*21a0*/  BSYNC.RECONVERGENT B0 ;  /* 0x0000000000007941 */ /* 0x000fea0003800200 */
.L_x_13248:
[----:B------:R-:W1:Y:S02]  /*21b0*/  LDCU UR4, c[0x0][0x380] ;  /* 0x00007000ff0477ac */ /* 0x000e640008000800 */
[----:B-1----:R-:W-:-:S13]  /*21c0*/  ISETP.GE.AND P0, PT, R23, UR4, PT ;  /* 0x0000000417007c0c */ /* 0x002fda000bf06270 */
        /* <DEDUP_REMOVED lines=9> */
[----:B------:R-:W-:-:S05]  /*2260*/  SHF.R.U32.HI R5, RZ, UR5, R4 ;  /* 0x00000005ff057c19 */ /* 0x000fca0008011604 */
[----:B------:R-:W-:-:S04]  /*2270*/  IMAD.MOV R2, RZ, RZ, -R5 ;  /* 0x000000ffff027224 */ /* 0x000fc800078e0a05 */
        /* <DEDUP_REMOVED lines=338> */
.L_x_13253:
        /* <DEDUP_REMOVED lines=55> */
[----:B------:R-:W-:Y:S01]  /*3b10*/  MOV R2, R12 ;  /* 0x0000000c00027202 */ /* 0x000fe20000000f00 */
[----:B------:R-:W-:-:S07]  /*3b20*/  IMAD.MOV.U32 R3, RZ, RZ, R13 ;  /* 0x000000ffff037224 */ /* 0x000fce00078e000d */
.L_x_13255:
[----:B------:R-:W-:Y:S05]  /*3b30*/  BSYNC.RECONVERGENT B0 ;  /* 0x0000000000007941 */ /* 0x000fea0003800200 */
.L_x_13254:
[----:B------:R-:W-:Y:S01]  /*3b40*/  STG.E.64 desc[UR6][R10.64], R2 ;  /* 0x000000020a007986 */ /* 0x000fe2000c101b06 */
[----:B------:R-:W-:Y:S05]  /*3b50*/  EXIT ;  /* 0x000000000000794d */ /* 0x000fea0003800000 */
        .weak           $__internal_38_$__cuda_sm20_div_rn_f64_full
        .type           $__internal_38_$__cuda_sm20_div_rn_f64_full,@function
        .size           $__internal_38_$__cuda_sm20_div_rn_f64_full,(.L_x_18228 - $__internal_38_$__cuda_sm20_div_rn_f64_full)
$__internal_38_$__cuda_sm20_div_rn_f64_full:
[C---:B------:R-:W-:Y:S01]  /*3b60*/  FSETP.GEU.AND P2, PT, |R7|.reuse, 1.469367938527859385e-39, PT ;  /* 0x001000000700780b */ /* 0x040fe20003f4e200 */
[----:B------:R-:W-:Y:S01]  /*3b70*/  BSSY.RECONVERGENT B2, `(.L_x_13256) ;  /* 0x000007c000027945 */ /* 0x000fe20003800200 */
[----:B------:R-:W-:Y:S02]  /*3b80*/  LOP3.LUT R12, R7, 0x7ff00000, RZ, 0xc0, !PT ;  /* 0x7ff00000070c7812 */ /* 0x000fe400078ec0ff */
[C---:B------:R-:W-:Y:S02]  /*3b90*/  LOP3.LUT R19, R5.reuse, 0x7ff00000, RZ, 0xc0, !PT ;  /* 0x7ff0000005137812 */ /* 0x040fe400078ec0ff */
[----:B------:R-:W-:Y:S01]  /*3ba0*/  MOV R13, 0x1ca00000 ;  /* 0x1ca00000000d7802 */ /* 0x000fe20000000f00 */
[----:B------:R-:W-:Y:S01]  /*3bb0*/  IMAD.MOV.U32 R24, RZ, RZ, R12 ;  /* 0x000000ffff187224 */ /* 0x000fe200078e000c */
[----:B------:R-:W-:Y:S02]  /*3bc0*/  ISETP.GE.U32.AND P1, PT, R12, R19, PT ;  /* 0x000000130c00720c */ /* 0x000fe40003f26070 */
[----:B------:R-:W-:-:S02]  /*3bd0*/  FSETP.GEU.AND P0, PT, |R5|, 1.469367938527859385e-39, PT ;  /* 0x001000000500780b */ /* 0x000fc40003f0e200 */
[C---:B------:R-:W-:Y:S02]  /*3be0*/  LOP3.LUT R2, R5.reuse, 0x800fffff, RZ, 0xc0, !PT ;  /* 0x800fffff05027812 */ /* 0x040fe400078ec0ff */
[----:B------:R-:W-:Y:S02]  /*3bf0*/  @!P2 LOP3.LUT R9, R5, 0x7ff00000, RZ, 0xc0, !PT ;  /* 0x7ff000000509a812 */ /* 0x000fe400078ec0ff */
[----:B------:R-:W-:Y:S02]  /*3c00*/  LOP3.LUT R3, R2, 0x3ff00000, RZ, 0xfc, !PT ;  /* 0x3ff0000002037812 */ /* 0x000fe400078efcff */
[----:B------:R-:W-:Y:S02]  /*3c10*/  @!P2 ISETP.GE.U32.AND P3, PT, R12, R9, PT ;  /* 0x000000090c00a20c */ /* 0x000fe40003f66070 */
[C---:B------:R-:W-:Y:S02]  /*3c20*/  SEL R9, R13.reuse, 0x63400000, !P1 ;  /* 0x634000000d097807 */ /* 0x040fe40004800000 */
[----:B------:R-:W-:-:S02]  /*3c30*/  @!P2 SEL R21, R13, 0x63400000, !P3 ;  /* 0x634000000d15a807 */ /* 0x000fc40005800000 */
[----:B------:R-:W-:Y:S02]  /*3c40*/  MOV R2, R4 ;  /* 0x0000000400027202 */ /* 0x000fe40000000f00 */
[--C-:B------:R-:W-:Y:S02]  /*3c50*/  @!P2 LOP3.LUT R21, R21, 0x80000000, R7.reuse, 0xf8, !PT ;  /* 0x800000001515a812 */ /* 0x100fe400078ef807 */
[----:B------:R-:W-:Y:S02]  /*3c60*/  LOP3.LUT R9, R9, 0x800fffff, R7, 0xf8, !PT ;  /* 0x800fffff09097812 */ /* 0x000fe400078ef807 */
[----:B------:R-:W-:Y:S01]  /*3c70*/  @!P2 LOP3.LUT R21, R21, 0x100000, RZ, 0xfc, !PT ;  /* 0x001000001515a812 */ /* 0x000fe200078efcff */
[----:B------:R-:W0:Y:S01]  /*3c80*/  @!P0 DMUL R2, R4, 8.98846567431157953865e+307 ;  /* 0x7fe0000004028828 */ /* 0x000e220000000000 */
[----:B------:R-:W-:Y:S01]  /*3c90*/  MOV R8, R6 ;  /* 0x0000000600087202 */ /* 0x000fe20000000f00 */
[----:B0-----:R-:W0:Y:S01]  /*3ca0*/  MUFU.RCP64H R15, R3 ;  /* 0x00000003000f7308 */ /* 0x001e220000001800 */
[----:B------:R-:W-:-:S02]  /*3cb0*/  @!P2 MOV R20, RZ ;  /* 0x000000ff0014a202 */ /* 0x000fc40000000f00 */
[----:B------:R-:W-:Y:S02]  /*3cc0*/  @!P0 LOP3.LUT R19, R3, 0x7ff00000, RZ, 0xc0, !PT ;  /* 0x7ff0000003138812 */ /* 0x000fe400078ec0ff */
[----:B------:R-:W-:Y:S02]  /*3cd0*/  MOV R14, 0x1 ;  /* 0x00000001000e7802 */ /* 0x000fe40000000f00 */
[----:B------:R-:W-:-:S15]  /*3ce0*/  IADD3 R26, PT, PT, R19, -0x1, RZ ;  /* 0xffffffff131a7810 */ /* 0x000fde0007ffe0ff */
[----:B------:R-:W-:-:S15]  /*3cf0*/  NOP ;  /* 0x0000000000007918 */ /* 0x000fde0000000000 */
[----:B------:R-:W-:-:S15]  /*3d00*/  NOP ;  /* 0x0000000000007918 */ /* 0x000fde0000000000 */
[----:B------:R-:W-:-:S10]  /*3d10*/  NOP ;  /* 0x0000000000007918 */ /* 0x000fd40000000000 */
        /* <DEDUP_REMOVED lines=51> */
[----:B------:R-:W-:Y:S02]  /*4050*/  MOV R6, RZ ;  /* 0x000000ff00067202 */ /* 0x000fe40000000f00 */
[----:B------:R-:W-:-:S06]  /*4060*/  IADD3 R7, PT, PT, R14, 0x7fe00000, RZ ;  /* 0x7fe000000e077810 */ /* 0x000fcc0007ffe0ff */
        /* <DEDUP_REMOVED lines=10> */
[----:B------:R-:W0:Y:S01]  /*4110*/  DMUL.RP R6, R20, R6 ;  /* 0x0000000614067228 */ /* 0x000e220000008000 */
[----:B------:R-:W-:Y:S02]  /*4120*/  MOV R2, RZ ;  /* 0x000000ff00027202 */ /* 0x000fe40000000f00 */
[----:B0-----:R-:W-:-:S15]  /*4130*/  LOP3.LUT R5, R7, R5, RZ, 0x3c, !PT ;  /* 0x0000000507057212 */ /* 0x001fde00078e3cff */
[----:B------:R-:W-:-:S15]  /*4140*/  NOP ;  /* 0x0000000000007918 */ /* 0x000fde0000000000 */
[----:B------:R-:W-:-:S15]  /*4150*/  NOP ;  /* 0x0000000000007918 */ /* 0x000fde0000000000 */
[----:B------:R-:W-:-:S15]  /*4160*/  NOP ;  /* 0x0000000000007918 */ /* 0x000fde0000000000 */
[----:B------:R-:W-:-:S01]  /*4170*/  NOP ;  /* 0x0000000000007918 */ /* 0x000fc20000000000 */
[----:B------:R-:W0:Y:S02]  /*4180*/  DFMA R2, R12, -R2, R20 ;  /* 0x800000020c02722b */ /* 0x000e240000000014 */
[----:B0-----:R-:W-:-:S04]  /*4190*/  IADD3 R2, PT, PT, -R14, -0x43300000, RZ ;  /* 0xbcd000000e027810 */ /* 0x001fc80007ffe1ff */
[----:B------:R-:W-:-:S04]  /*41a0*/  FSETP.NEU.AND P0, PT, |R3|, R2, PT ;  /* 0x000000020300720b */ /* 0x000fc80003f0d200 */
[----:B------:R-:W-:Y:S02]  /*41b0*/  FSEL R12, R6, R12, !P0 ;  /* 0x0000000c060c7208 */ /* 0x000fe40004000000 */
[----:B------:R-:W-:Y:S01]  /*41c0*/  FSEL R13, R5, R13, !P0 ;  /* 0x0000000d050d7208 */ /* 0x000fe20004000000 */
[----:B------:R-:W-:Y:S06]  /*41d0*/  BRA `(.L_x_13258) ;  /* 0x0000000000547947 */ /* 0x000fec0003800000 */
.L_x_13257:
        /* <DEDUP_REMOVED lines=16> */
.L_x_13260:
[----:B------:R-:W-:Y:S02]  /*42e0*/  LOP3.LUT R13, R5, 0x80000, RZ, 0xfc, !PT ;  /* 0x00080000050d7812 */ /* 0x000fe400078efcff */
[----:B------:R-:W-:Y:S01]  /*42f0*/  MOV R12, R4 ;  /* 0x00000004000c7202 */ /* 0x000fe20000000f00 */
[----:B------:R-:W-:Y:S06]  /*4300*/  BRA `(.L_x_13258) ;  /* 0x0000000000087947 */ /* 0x000fec0003800000 */
.L_x_13259:
[----:B------:R-:W-:Y:S02]  /*4310*/  LOP3.LUT R13, R7, 0x80000, RZ, 0xfc, !PT ;  /* 0x00080000070d7812 */ /* 0x000fe400078efcff */
[----:B------:R-:W-:-:S07]  /*4320*/  MOV R12, R6 ;  /* 0x00000006000c7202 */ /* 0x000fce0000000f00 */
.L_x_13258:
[----:B------:R-:W-:Y:S05]  /*4330*/  BSYNC.RECONVERGENT B2 ;  /* 0x0000000000027941 */ /* 0x000fea0003800200 */
.L_x_13256:
[----:B------:R-:W-:Y:S01]  /*4340*/  MOV R2, R0 ;  /* 0x0000000000027202 */ /* 0x000fe20000000f00 */
[----:B------:R-:W-:-:S04]  /*4350*/  HFMA2 R3, -RZ, RZ, 0, 0 ;  /* 0x00000000ff037431 */ /* 0x000fc800000001ff */
[----:B------:R-:W-:Y:S05]  /*4360*/  RET.REL.NODEC R2 `(_ZN2at6native18elementwise_kernelILi128ELi2EZNS0_22gpu_kernel_impl_nocastINS0_13BinaryFunctorIdddNS0_15binary_internal10DivFunctorIdEEEEEEvRNS_18TensorIteratorBaseERKT_EUliE_EEviT1_) ;  /* 0xffffffbc02247950 */ /* 0x000fea0003c3ffff */
.L_x_13261:
        /* <DEDUP_REMOVED lines=9> */
.L_x_18228:


//--------------------- .text._ZN2at6native27unrolled_elementwise_kernelINS0_13BinaryFunctorIdddNS0_15binary_internal10DivFunctorIdEEEESt5arrayIPcLm3EELi4E23TrivialOffsetCalculatorILi2EjESA_ILi1EjENS0_6memory15LoadWithoutCastENSD_16StoreWithoutCastEEEviT_T0_T2_T3_T4_T5_ --------------------------
	.section	.text._ZN2at6native27unrolled_elementwise_kernelINS0_13BinaryFunctorIdddNS0_15binary_internal10DivFunctorIdEEEESt5arrayIPcLm3EELi4E23TrivialOffsetCalculatorILi2EjESA_ILi1EjENS0_6memory15LoadWithoutCastENSD_16StoreWithoutCastEEEviT_T0_T2_T3_T4_T5_,"ax",@progbits
	.align	128
        .global         _ZN2at6native27unrolled_elementwise_kernelINS0_13BinaryFunctorIdddNS0_15binary_internal10DivFunctorIdEEEESt5arrayIPcLm3EELi4E23TrivialOffsetCalculatorILi2EjESA_ILi1EjENS0_6memory15LoadWithoutCastENSD_16StoreWithoutCastEEEviT_T0_T2_T3_T4_T5_
        .type           _ZN2at6native27unrolled_elementwise_kernelINS0_13BinaryFunctorIdddNS0_15binary_internal10DivFunctorIdEEEESt5arrayIPcLm3EELi4E23TrivialOffsetCalculatorILi2EjESA_ILi1EjENS0_6memory15LoadWithoutCastENSD_16StoreWithoutCastEEEviT_T0_T2_T3_T4_T5_,@function
        .size           _ZN2at6native27unrolled_elementwise_kernelINS0_13BinaryFunctorIdddNS0_15binary_internal10DivFunctorIdEEEESt5arrayIPcLm3EELi4E23TrivialOffsetCalculatorILi2EjESA_ILi1EjENS0_6memory15LoadWithoutCastENSD_16StoreWithoutCastEEEviT_T0_T2_T3_T4_T5_,(.L_x_18229 - _ZN2at6native27unrolled_elementwise_kernelINS0_13BinaryFunctorIdddNS0_15binary_internal10DivFunctorIdEEEESt5arrayIPcLm3EELi4E23TrivialOffsetCalculatorILi2EjESA_ILi1EjENS0_6memory15LoadWithoutCastENSD_16StoreWithoutCastEEEviT_T0_T2_T3_T4_T5_)
        .other          _ZN2at6native27unrolled_elementwise_kernelINS0_13BinaryFunctorIdddNS0_15binary_internal10DivFunctorIdEEEESt5arrayIPcLm3EELi4E23TrivialOffsetCalculatorILi2EjESA_ILi1EjENS0_6memory15LoadWithoutCastENSD_16StoreWithoutCastEEEviT_T0_T2_T3_T4_T5_,@"STO_CUDA_ENTRY STV_DEFAULT"
_ZN2at6native27unrolled_elementwise_kernelINS0_13BinaryFunctorIdddNS0_15binary_internal10DivFunctorIdEEEESt5arrayIPcLm3EELi4E23TrivialOffsetCalculatorILi2EjESA_ILi1EjENS0_6memory15LoadWithoutCastENSD_16StoreWithoutCastEEEviT_T0_T2_T3_T4_T5_:
.text._ZN2at6native27unrolled_elementwise_kernelINS0_13BinaryFunctorIdddNS0_15binary_internal10DivFunctorIdEEEESt5arrayIPcLm3EELi4E23TrivialOffsetCalculatorILi2EjESA_ILi1EjENS0_6memory15LoadWithoutCastENSD_16StoreWithoutCastEEEviT_T0_T2_T3_T4_T5_:
        /* <DEDUP_REMOVED lines=14> */
[----:B------:R-:W0:Y:S01]  /*00e0*/  LDC.64 R10, c[0x0][0x398] ;  /* 0x0000e600ff0a7b82 */ /* 0x000e220000000a00 */
[----:B------:R-:W-:Y:S01]  /*00f0*/  @!P0 VIADD R4, R0, 0x80 ;  /* 0x0000008000048836 */ /* 0x000fe20000000000 */
[----:B------:R-:W-:-:S02]  /*0100*/  CS2R R38, SRZ ;  /* 0x0000000000267805 */ /* 0x000fc4000001ff00 */
[----:B------:R-:W-:Y:S02]  /*0110*/  CS2R R22, SRZ ;  /* 0x0000000000167805 */ /* 0x000fe4000001ff00 */
[----:B------:R-:W-:Y:S01]  /*0120*/  CS2R R20, SRZ ;  /* 0x0000000000147805 */ /* 0x000fe2000001ff00 */
[----:B------:R-:W-:Y:S01]  /*0130*/  @!P0 IMAD R5, R9, 0x200, R0 ;  /* 0x0000020009058824 */ /* 0x000fe200078e0200 */
[----:B------:R-:W-:-:S03]  /*0140*/  ISETP.GE.AND P1, PT, R4, R7, PT ;  /* 0x000000070400720c */ /* 0x000fc60003f26270 */
[----:B--2---:R-:W-:-:S10]  /*0150*/  @!P0 IMAD.WIDE.U32 R14, R5, 0x8, R14 ;  /* 0x00000008050e8825 */ /* 0x004fd400078e000e */
[----:B------:R-:W-:Y:S01]  /*0160*/  @!P1 IMAD R19, R9, 0x200, R4 ;  /* 0x0000020009139824 */ /* 0x000fe200078e0204 */
[----:B-1----:R1:W5:Y:S01]  /*0170*/  @!P0 LDG.E.64 R40, desc[UR4][R14.64] ;  /* 0x000000040e288981 */ /* 0x002362000c1e1b00 */
[----:B------:R-:W-:-:S05]  /*0180*/  @!P1 VIADD R4, R4, 0x80 ;  /* 0x0000008004049836 */ /* 0x000fca0000000000 */
[----:B------:R-:W-:Y:S01]  /*0190*/  ISETP.GE.AND P2, PT, R4, R7, PT ;  /* 0x000000070400720c */ /* 0x000fe20003f46270 */
[----:B---3--:R-:W-:-:S04]  /*01a0*/  @!P1 IMAD.WIDE.U32 R12, R19, 0x8, R12 ;  /* 0x00000008130c9825 */ /* 0x008fc800078e000c */
[----:B----4-:R-:W-:Y:S01]  /*01b0*/  @!P1 IMAD.WIDE.U32 R24, R19, 0x8, R24 ;  /* 0x0000000813189825 */ /* 0x010fe200078e0018 */
[----:B------:R-:W-:Y:S01]  /*01c0*/  CS2R R18, SRZ ;  /* 0x0000000000127805 */ /* 0x000fe2000001ff00 */
[----:B------:R1:W5:Y:S04]  /*01d0*/  @!P1 LDG.E.64 R38, desc[UR4][R12.64] ;  /* 0x000000040c269981 */ /* 0x000368000c1e1b00 */
[----:B------:R1:W5:Y:S02]  /*01e0*/  @!P1 LDG.E.64 R22, desc[UR4][R24.64] ;  /* 0x0000000418169981 */ /* 0x000364000c1e1b00 */
[----:B------:R-:W-:-:S04]  /*01f0*/  @!P2 IMAD R29, R9, 0x200, R4 ;  /* 0x00000200091da824 */ /* 0x000fc800078e0204 */
[----:B------:R-:W-:-:S04]  /*0200*/  @!P2 IMAD.WIDE.U32 R26, R29, 0x8, R16 ;  /* 0x000000081d1aa825 */ /* 0x000fc800078e0010 */
[----:B0-----:R-:W-:Y:S01]  /*0210*/  @!P2 IMAD.WIDE.U32 R28, R29, 0x8, R2 ;  /* 0x000000081d1ca825 */ /* 0x001fe200078e0002 */
[----:B------:R1:W5:Y:S04]  /*0220*/  @!P2 LDG.E.64 R20, desc[UR4][R26.64] ;  /* 0x000000041a14a981 */ /* 0x000368000c1e1b00 */
[----:B------:R1:W5:Y:S01]  /*0230*/  @!P2 LDG.E.64 R18, desc[UR4][R28.64] ;  /* 0x000000041c12a981 */ /* 0x000362000c1e1b00 */
[----:B------:R-:W-:Y:S01]  /*0240*/  CS2R R2, SRZ ;  /* 0x0000000000027805 */ /* 0x000fe2000001ff00 */
[----:B------:R-:W-:Y:S01]  /*0250*/  @!P0 IMAD.WIDE.U32 R10, R5, 0x8, R10 ;  /* 0x00000008050a8825 */ /* 0x000fe200078e000a */
[----:B------:R-:W-:-:S04]  /*0260*/  @!P2 IADD3 R4, PT, PT, R4, 0x80, RZ ;  /* 0x000000800404a810 */ /* 0x000fc80007ffe0ff */
[----:B------:R1:W5:Y:S01]  /*0270*/  @!P0 LDG.E.64 R2, desc[UR4][R10.64] ;  /* 0x000000040a028981 */ /* 0x000362000c1e1b00 */
[----:B------:R-:W-:Y:S01]  /*0280*/  ISETP.GE.AND P0, PT, R4, R7, PT ;  /* 0x000000070400720c */ /* 0x000fe20003f06270 */
[----:B------:R-:W-:Y:S01]  /*0290*/  BSSY.RECONVERGENT B0, `(.L_x_13262) ;  /* 0x000003d000007945 */ /* 0x000fe20003800200 */
[----:B------:R-:W-:Y:S02]  /*02a0*/  IMAD.MOV.U32 R16, RZ, RZ, 0x0 ;  /* 0x00000000ff107424 */ /* 0x000fe400078e00ff */
[----:B------:R-:W-:-:S09]  /*02b0*/  IMAD.MOV.U32 R17, RZ, RZ, 0x7ff80000 ;  /* 0x7ff80000ff117424 */ /* 0x000fd200078e00ff */
[----:B-1----:R-:W-:Y:S05]  /*02c0*/  @P0 BRA `(.L_x_13263) ;  /* 0x0000000000e40947 */ /* 0x002fea0003800000 */
[----:B------:R-:W0:Y:S01]  /*02d0*/  LDC.64 R12, c[0x0][0x398] ;  /* 0x0000e600ff0c7b82 */ /* 0x000e220000000a00 */
[----:B------:R-:W-:-:S07]  /*02e0*/  IMAD R15, R9, 0x200, R4 ;  /* 0x00000200090f7824 */ /* 0x000fce00078e0204 */
[----:B------:R-:W1:Y:S01]  /*02f0*/  LDC.64 R10, c[0x0][0x390] ;  /* 0x0000e400ff0a7b82 */ /* 0x000e620000000a00 */
[----:B0-----:R-:W-:-:S06]  /*0300*/  IMAD.WIDE.U32 R4, R15, 0x8, R12 ;  /* 0x000000080f047825 */ /* 0x001fcc00078e000c */
[----:B------:R-:W2:Y:S01]  /*0310*/  LDG.E.64 R4, desc[UR4][R4.64] ;  /* 0x0000000404047981 */ /* 0x000ea2000c1e1b00 */
[----:B-1----:R-:W-:-:S06]  /*0320*/  IMAD.WIDE.U32 R10, R15, 0x8, R10 ;  /* 0x000000080f0a7825 */ /* 0x002fcc00078e000a */
[----:B------:R-:W3:Y:S01]  /*0330*/  LDG.E.64 R10, desc[UR4][R10.64] ;  /* 0x000000040a0a7981 */ /* 0x000ee2000c1e1b00 */
[----:B------:R-:W-:Y:S01]  /*0340*/  IMAD.MOV.U32 R12, RZ, RZ, 0x1 ;  /* 0x00000001ff0c7424 */ /* 0x000fe200078e00ff */
[----:B------:R-:W-:Y:S01]  /*0350*/  BSSY.RECONVERGENT B1, `(.L_x_13263) ;  /* 0x0000030000017945 */ /* 0x000fe20003800200 */
[----:B--2---:R-:W0:Y:S01]  /*0360*/  MUFU.RCP64H R13, R5 ;  /* 0x00000005000d7308 */ /* 0x004e220000001800 */
[----:B---3--:R-:W-:-:S03]  /*0370*/  FSETP.GEU.AND P1, PT, |R11|, 6.5827683646048100446e-37, PT ;  /* 0x036000000b00780b */ /* 0x008fc60003f2e200 */
        /* <DEDUP_REMOVED lines=42> */
[----:B-----5:R-:W-:Y:S05]  /*0620*/  CALL.REL.NOINC `($__internal_39_$__cuda_sm20_div_rn_f64_full) ;  /* 0x0000000800f07944 */ /* 0x020fea0003c00000 */
[----:B------:R-:W-:Y:S02]  /*0630*/  IMAD.MOV.U32 R16, RZ, RZ, R26 ;  /* 0x000000ffff107224 */ /* 0x000fe400078e001a */
[----:B------:R-:W-:-:S07]  /*0640*/  IMAD.MOV.U32 R17, RZ, RZ, R27 ;  /* 0x000000ffff117224 */ /* 0x000fce00078e001b */
.L_x_13264:
[----:B------:R-:W-:Y:S05]  /*0650*/  BSYNC.RECONVERGENT B1 ;  /* 0x0000000000017941 */ /* 0x000fea0003800200 */
.L_x_13263:
[----:B------:R-:W-:Y:S05]  /*0660*/  BSYNC.RECONVERGENT B0 ;  /* 0x0000000000007941 */ /* 0x000fea0003800200 */
.L_x_13262:
[----:B-----5:R-:W0:Y:S01]  /*0670*/  MUFU.RCP64H R5, R3 ;  /* 0x0000000300057308 */ /* 0x020e220000001800 */
[----:B------:R-:W-:Y:S01]  /*0680*/  IMAD.MOV.U32 R4, RZ, RZ, 0x1 ;  /* 0x00000001ff047424 */ /* 0x000fe200078e00ff */
[----:B------:R-:W-:Y:S01]  /*0690*/  FSETP.GEU.AND P2, PT, |R41|, 6.5827683646048100446e-37, PT ;  /* 0x036000002900780b */ /* 0x000fe20003f4e200 */
        /* <DEDUP_REMOVED lines=46> */
[----:B------:R-:W-:Y:S05]  /*0980*/  CALL.REL.NOINC `($__internal_39_$__cuda_sm20_div_rn_f64_full) ;  /* 0x0000000800187944 */ /* 0x000fea0003c00000 */
[----:B------:R-:W-:Y:S02]  /*0990*/  IMAD.MOV.U32 R4, RZ, RZ, R26 ;  /* 0x000000ffff047224 */ /* 0x000fe400078e001a */
[----:B------:R-:W-:-:S07]  /*09a0*/  IMAD.MOV.U32 R5, RZ, RZ, R27 ;  /* 0x000000ffff057224 */ /* 0x000fce00078e001b */
.L_x_13266:
[----:B------:R-:W-:Y:S05]  /*09b0*/  BSYNC.RECONVERGENT B0 ;  /* 0x0000000000007941 */ /* 0x000fea0003800200 */
.L_x_13265:
[----:B------:R-:W0:Y:S01]  /*09c0*/  MUFU.RCP64H R3, R23 ;  /* 0x0000001700037308 */ /* 0x000e220000001800 */
[----:B------:R-:W-:Y:S01]  /*09d0*/  IMAD.MOV.U32 R2, RZ, RZ, 0x1 ;  /* 0x00000001ff027424 */ /* 0x000fe200078e00ff */
[----:B------:R-:W-:Y:S01]  /*09e0*/  FSETP.GEU.AND P2, PT, |R39|, 6.5827683646048100446e-37, PT ;  /* 0x036000002700780b */ /* 0x000fe20003f4e200 */
[----:B------:R-:W-:Y:S01]  /*09f0*/  BSSY.RECONVERGENT B0, `(.L_x_13267) ;  /* 0x0000031000007945 */ /* 0x000fe20003800200 */
[----:B------:R-:W-:-:S03]  /*0a00*/  VIADD R8, R0, 0x80 ;  /* 0x0000008000087836 */ /* 0x000fc60000000000 */
        /* <DEDUP_REMOVED lines=44> */
[----:B------:R-:W-:Y:S05]  /*0cd0*/  CALL.REL.NOINC `($__internal_39_$__cuda_sm20_div_rn_f64_full) ;  /* 0x0000000400447944 */ /* 0x000fea0003c00000 */
[----:B------:R-:W-:Y:S02]  /*0ce0*/  IMAD.MOV.U32 R2, RZ, RZ, R26 ;  /* 0x000000ffff027224 */ /* 0x000fe400078e001a */
[----:B------:R-:W-:-:S07]  /*0cf0*/  IMAD.MOV.U32 R3, RZ, RZ, R27 ;  /* 0x000000ffff037224 */ /* 0x000fce00078e001b */
.L_x_13268:
[----:B------:R-:W-:Y:S05]  /*0d00*/  BSYNC.RECONVERGENT B0 ;  /* 0x0000000000007941 */ /* 0x000fea0003800200 */
.L_x_13267:
        /* <DEDUP_REMOVED lines=48> */
[----:B------:R-:W-:Y:S05]  /*1010*/  CALL.REL.NOINC `($__internal_39_$__cuda_sm20_div_rn_f64_full) ;  /* 0x0000000000747944 */ /* 0x000fea0003c00000 */
[----:B------:R-:W-:Y:S01]  /*1020*/  IMAD.MOV.U32 R10, RZ, RZ, R26 ;  /* 0x000000ffff0a7224 */ /* 0x000fe200078e001a */
[----:B------:R-:W-:-:S07]  /*1030*/  MOV R11, R27 ;  /* 0x0000001b000b7202 */ /* 0x000fce0000000f00 */
.L_x_13270:
[----:B------:R-:W-:Y:S05]  /*1040*/  BSYNC.RECONVERGENT B0 ;  /* 0x0000000000007941 */ /* 0x000fea0003800200 */
.L_x_13269:
[----:B------:R-:W0:Y:S01]  /*1050*/  @!P1 LDC.64 R12, c[0x0][0x388] ;  /* 0x0000e200ff0c9b82 */ /* 0x000e220000000a00 */
[----:B------:R-:W-:Y:S01]  /*1060*/  @!P1 IMAD R15, R9, 0x200, R0 ;  /* 0x00000200090f9824 */ /* 0x000fe200078e0200 */
[----:B------:R-:W-:Y:S01]  /*1070*/  BSSY.RECONVERGENT B0, `(.L_x_13271) ;  /* 0x0000010000007945 */ /* 0x000fe20003800200 */
[----:B------:R-:W-:-:S05]  /*1080*/  @!P1 IMAD.MOV.U32 R0, RZ, RZ, R8 ;  /* 0x000000ffff009224 */ /* 0x000fca00078e0008 */
[----:B------:R-:W-:Y:S01]  /*1090*/  ISETP.GE.AND P0, PT, R0, R7, PT ;  /* 0x000000070000720c */ /* 0x000fe20003f06270 */
[----:B0-----:R-:W-:-:S05]  /*10a0*/  @!P1 IMAD.WIDE.U32 R12, R15, 0x8, R12 ;  /* 0x000000080f0c9825 */ /* 0x001fca00078e000c */
[----:B------:R0:W-:Y:S07]  /*10b0*/  @!P1 STG.E.64 desc[UR4][R12.64], R4 ;  /* 0x000000040c009986 */ /* 0x0001ee000c101b04 */
[----:B------:R-:W-:Y:S05]  /*10c0*/  @P0 BRA `(.L_x_13272) ;  /* 0x0000000000280947 */ /* 0x000fea0003800000 */
[----:B0-----:R-:W0:Y:S01]  /*10d0*/  LDC.64 R4, c[0x0][0x388] ;  /* 0x0000e200ff047b82 */ /* 0x001e220000000a00 */
[----:B------:R-:W-:Y:S02]  /*10e0*/  IMAD R13, R9, 0x200, R0 ;  /* 0x00000200090d7824 */ /* 0x000fe400078e0200 */
[----:B------:R-:W-:-:S05]  /*10f0*/  VIADD R0, R0, 0x80 ;  /* 0x0000008000007836 */ /* 0x000fca0000000000 */
[----:B------:R-:W-:-:S13]  /*1100*/  ISETP.GE.AND P0, PT, R0, R7, PT ;  /* 0x000000070000720c */ /* 0x000fda0003f06270 */
[----:B------:R-:W-:Y:S01]  /*1110*/  @!P0 IMAD R15, R9, 0x200, R0 ;  /* 0x00000200090f8824 */ /* 0x000fe200078e0200 */
[----:B------:R-:W-:Y:S01]  /*1120*/  @!P0 IADD3 R0, PT, PT, R0, 0x80, RZ ;  /* 0x0000008000008810 */ /* 0x000fe20007ffe0ff */
[----:B0-----:R-:W-:-:S04]  /*1130*/  IMAD.WIDE.U32 R12, R13, 0x8, R4 ;  /* 0x000000080d0c7825 */ /* 0x001fc800078e0004 */
[----:B------:R-:W-:Y:S01]  /*1140*/  @!P0 IMAD.WIDE.U32 R4, R15, 0x8, R4 ;  /* 0x000000080f048825 */ /* 0x000fe200078e0004 */
[----:B------:R1:W-:Y:S04]  /*1150*/  STG.E.64 desc[UR4][R12.64], R2 ;  /* 0x000000020c007986 */ /* 0x0003e8000c101b04 */
[----:B------:R1:W-:Y:S02]  /*1160*/  @!P0 STG.E.64 desc[UR4][R4.64], R10 ;  /* 0x0000000a04008986 */ /* 0x0003e4000c101b04 */
.L_x_13272:
[----:B------:R-:W-:Y:S05]  /*1170*/  BSYNC.RECONVERGENT B0 ;  /* 0x0000000000007941 */ /* 0x000fea0003800200 */
.L_x_13271:
[----:B------:R-:W-:-:S13]  /*1180*/  ISETP.GE.AND P0, PT, R0, R7, PT ;  /* 0x000000070000720c */ /* 0x000fda0003f06270 */
[----:B------:R-:W-:Y:S05]  /*1190*/  @P0 EXIT ;  /* 0x000000000000094d */ /* 0x000fea0003800000 */
[----:B-1----:R-:W1:Y:S01]  /*11a0*/  LDC.64 R2, c[0x0][0x388] ;  /* 0x0000e200ff027b82 */ /* 0x002e620000000a00 */
[----:B------:R-:W-:-:S04]  /*11b0*/  IMAD R9, R9, 0x200, R0 ;  /* 0x0000020009097824 */ /* 0x000fc800078e0200 */
[----:B-1----:R-:W-:-:S05]  /*11c0*/  IMAD.WIDE.U32 R2, R9, 0x8, R2 ;  /* 0x0000000809027825 */ /* 0x002fca00078e0002 */
[----:B------:R-:W-:Y:S01]  /*11d0*/  STG.E.64 desc[UR4][R2.64], R16 ;  /* 0x0000001002007986 */ /* 0x000fe2000c101b04 */
[----:B------:R-:W-:Y:S05]  /*11e0*/  EXIT ;  /* 0x000000000000794d */ /* 0x000fea0003800000 */
        .weak           $__internal_39_$__cuda_sm20_div_rn_f64_full
        .type           $__internal_39_$__cuda_sm20_div_rn_f64_full,@function
        .size           $__internal_39_$__cuda_sm20_div_rn_f64_full,(.L_x_18229 - $__internal_39_$__cuda_sm20_div_rn_f64_full)
$__internal_39_$__cuda_sm20_div_rn_f64_full:
[C---:B------:R-:W-:Y:S01]  /*11f0*/  FSETP.GEU.AND P3, PT, |R11|.reuse, 1.469367938527859385e-39, PT ;  /* 0x001000000b00780b */ /* 0x040fe20003f6e200 */
[----:B------:R-:W-:Y:S01]  /*1200*/  IMAD.MOV.U32 R33, RZ, RZ, 0x1ca00000 ;  /* 0x1ca00000ff217424 */ /* 0x000fe200078e00ff */
[----:B------:R-:W-:Y:S01]  /*1210*/  LOP3.LUT R32, R11, 0x7ff00000, RZ, 0xc0, !PT ;  /* 0x7ff000000b207812 */ /* 0x000fe200078ec0ff */
[----:B------:R-:W-:Y:S01]  /*1220*/  IMAD.MOV.U32 R24, RZ, RZ, R10 ;  /* 0x000000ffff187224 */ /* 0x000fe200078e000a */
[C---:B------:R-:W-:Y:S01]  /*1230*/  LOP3.LUT R35, R13.reuse, 0x7ff00000, RZ, 0xc0, !PT ;  /* 0x7ff000000d237812 */ /* 0x040fe200078ec0ff */
[----:B------:R-:W-:Y:S01]  /*1240*/  BSSY.RECONVERGENT B2, `(.L_x_13273) ;  /* 0x0000078000027945 */ /* 0x000fe20003800200 */
[C---:B------:R-:W-:Y:S01]  /*1250*/  FSETP.GEU.AND P0, PT, |R13|.reuse, 1.469367938527859385e-39, PT ;  /* 0x001000000d00780b */ /* 0x040fe20003f0e200 */
[----:B------:R-:W-:Y:S01]  /*1260*/  IMAD.MOV.U32 R34, RZ, RZ, R32 ;  /* 0x000000ffff227224 */ /* 0x000fe200078e0020 */
[----:B------:R-:W-:Y:S02]  /*1270*/  ISETP.GE.U32.AND P2, PT, R32, R35, PT ;  /* 0x000000232000720c */ /* 0x000fe40003f46070 */
[----:B------:R-:W-:-:S03]  /*1280*/  LOP3.LUT R14, R13, 0x800fffff, RZ, 0xc0, !PT ;  /* 0x800fffff0d0e7812 */ /* 0x000fc600078ec0ff */
[----:B------:R-:W-:Y:S01]  /*1290*/  @!P3 LOP3.LUT R25, R13, 0x7ff00000, RZ, 0xc0, !PT ;  /* 0x7ff000000d19b812 */ /* 0x000fe200078ec0ff */
[----:B------:R-:W-:Y:S01]  /*12a0*/  @!P3 IMAD.MOV.U32 R26, RZ, RZ, RZ ;  /* 0x000000ffff1ab224 */ /* 0x000fe200078e00ff */
[----:B------:R-:W-:Y:S01]  /*12b0*/  LOP3.LUT R15, R14, 0x3ff00000, RZ, 0xfc, !PT ;  /* 0x3ff000000e0f7812 */ /* 0x000fe200078efcff */
[----:B------:R-:W-:Y:S01]  /*12c0*/  IMAD.MOV.U32 R14, RZ, RZ, R12 ;  /* 0x000000ffff0e7224 */ /* 0x000fe200078e000c */
[----:B------:R-:W-:Y:S02]  /*12d0*/  @!P3 ISETP.GE.U32.AND P4, PT, R32, R25, PT ;  /* 0x000000192000b20c */ /* 0x000fe40003f86070 */
[C---:B------:R-:W-:Y:S02]  /*12e0*/  SEL R25, R33.reuse, 0x63400000, !P2 ;  /* 0x6340000021197807 */ /* 0x040fe40005000000 */
[----:B------:R-:W-:Y:S01]  /*12f0*/  @!P3 SEL R27, R33, 0x63400000, !P4 ;  /* 0x63400000211bb807 */ /* 0x000fe20006000000 */
[----:B------:R-:W0:Y:S01]  /*1300*/  @!P0 DMUL R14, R12, 8.98846567431157953865e+307 ;  /* 0x7fe000000c0e8828 */ /* 0x000e220000000000 */
[----:B------:R-:W-:-:S02]  /*1310*/  LOP3.LUT R25, R25, 0x800fffff, R11, 0xf8, !PT ;  /* 0x800fffff19197812 */ /* 0x000fc400078ef80b */
[----:B------:R-:W-:Y:S02]  /*1320*/  @!P3 LOP3.LUT R27, R27, 0x80000000, R11, 0xf8, !PT ;  /* 0x800000001b1bb812 */ /* 0x000fe400078ef80b */
[----:B0-----:R-:W-:Y:S02]  /*1330*/  @!P0 LOP3.LUT R35, R15, 0x7ff00000, RZ, 0xc0, !PT ;  /* 0x7ff000000f238812 */ /* 0x001fe400078ec0ff */
[----:B------:R-:W-:-:S15]  /*1340*/  @!P3 LOP3.LUT R27, R27, 0x100000, RZ, 0xfc, !PT ;  /* 0x001000001b1bb812 */ /* 0x000fde00078efcff */
[----:B------:R-:W-:-:S15]  /*1350*/  NOP ;  /* 0x0000000000007918 */ /* 0x000fde0000000000 */
[----:B------:R-:W-:-:S15]  /*1360*/  NOP ;  /* 0x0000000000007918 */ /* 0x000fde0000000000 */
[----:B------:R-:W-:-:S12]  /*1370*/  NOP ;  /* 0x0000000000007918 */ /* 0x000fd80000000000 */
[----:B------:R-:W0:Y:S02]  /*1380*/  @!P3 DFMA R24, R24, 2, -R26 ;  /* 0x400000001818b82b */ /* 0x000e24000000081a */
[----:B0-----:R-:W-:Y:S01]  /*1390*/  @!P3 LOP3.LUT R34, R25, 0x7ff00000, RZ, 0xc0, !PT ;  /* 0x7ff000001922b812 */ /* 0x001fe200078ec0ff */
[----:B------:R-:W0:Y:S01]  /*13a0*/  MUFU.RCP64H R27, R15 ;  /* 0x0000000f001b7308 */ /* 0x000e220000001800 */
[----:B------:R-:W-:-:S03]  /*13b0*/  MOV R26, 0x1 ;  /* 0x00000001001a7802 */ /* 0x000fc60000000f00 */
        /* <DEDUP_REMOVED lines=62> */
[----:B------:R-:W0:Y:S01]  /*17a0*/  DMUL.RP R12, R30, R12 ;  /* 0x0000000c1e0c7228 */ /* 0x000e220000008000 */
[----:B------:R-:W-:Y:S01]  /*17b0*/  IMAD.MOV.U32 R10, RZ, RZ, RZ ;  /* 0x000000ffff0a7224 */ /* 0x000fe200078e00ff */
        /* <DEDUP_REMOVED lines=11> */
.L_x_13274:
        /* <DEDUP_REMOVED lines=16> */
.L_x_13277:
[----:B------:R-:W-:Y:S02]  /*1970*/  LOP3.LUT R27, R13, 0x80000, RZ, 0xfc, !PT ;  /* 0x000800000d1b7812 */ /* 0x000fe400078efcff */
[----:B------:R-:W-:Y:S01]  /*1980*/  MOV R26, R12 ;  /* 0x0000000c001a7202 */ /* 0x000fe20000000f00 */
[----:B------:R-:W-:Y:S06]  /*1990*/  BRA `(.L_x_13275) ;  /* 0x0000000000087947 */ /* 0x000fec0003800000 */
.L_x_13276:
[----:B------:R-:W-:Y:S01]  /*19a0*/  LOP3.LUT R27, R11, 0x80000, RZ, 0xfc, !PT ;  /* 0x000800000b1b7812 */ /* 0x000fe200078efcff */
[----:B------:R-:W-:-:S07]  /*19b0*/  IMAD.MOV.U32 R26, RZ, RZ, R10 ;  /* 0x000000ffff1a7224 */ /* 0x000fce00078e000a */
.L_x_13275:
[----:B------:R-:W-:Y:S05]  /*19c0*/  BSYNC.RECONVERGENT B2 ;  /* 0x0000000000027941 */ /* 0x000fea0003800200 */
.L_x_13273:
[----:B------:R-:W-:Y:S02]  /*19d0*/  IMAD.MOV.U32 R10, RZ, RZ, R6 ;  /* 0x000000ffff0a7224 */ /* 0x000fe400078e0006 */
[----:B------:R-:W-:-:S04]  /*19e0*/  IMAD.MOV.U32 R11, RZ, RZ, 0x0 ;  /* 0x00000000ff0b7424 */ /* 0x000fc800078e00ff */
[----:B------:R-:W-:Y:S05]  /*19f0*/  RET.REL.NODEC R10 `(_ZN2at6native27unrolled_elementwise_kernelINS0_13BinaryFunctorIdddNS0_15binary_internal10DivFunctorIdEEEESt5arrayIPcLm3EELi4E23TrivialOffsetCalculatorILi2EjESA_ILi1EjENS0_6memory15LoadWithoutCastENSD_16StoreWithoutCastEEEviT_T0_T2_T3_T4_T5_) ;  /* 0xffffffe40a807950 */ /* 0x000fea0003c3ffff */
.L_x_13278:
        /* <DEDUP_REMOVED lines=16> */
.L_x_18229:


//--------------------- .text._ZN2at6native29vectorized_elementwise_kernelILi2ENS0_13BinaryFunctorIdddNS0_15binary_internal10DivFunctorIdEEEESt5arrayIPcLm3EEEEviT0_T1_ --------------------------
	.section	.text._ZN2at6native29vectorized_elementwise_kernelILi2ENS0_13BinaryFunctorIdddNS0_15binary_internal10DivFunctorIdEEEESt5arrayIPcLm3EEEEviT0_T1_,"ax",@progbits
	.align	128
        .global         _ZN2at6native29vectorized_elementwise_kernelILi2ENS0_13BinaryFunctorIdddNS0_15binary_internal10DivFunctorIdEEEESt5arrayIPcLm3EEEEviT0_T1_
        .type           _ZN2at6native29vectorized_elementwise_kernelILi2ENS0_13BinaryFunctorIdddNS0_15binary_internal10DivFunctorIdEEEESt5arrayIPcLm3EEEEviT0_T1_,@function
        .size           _ZN2at6native29vectorized_elementwise_kernelILi2ENS0_13BinaryFunctorIdddNS0_15binary_internal10DivFunctorIdEEEESt5arrayIPcLm3EEEEviT0_T1_,(.L_x_18230 - _ZN2at6native29vectorized_elementwise_kernelILi2ENS0_13BinaryFunctorIdddNS0_15binary_internal10DivFunctorIdEEEESt5arrayIPcLm3EEEEviT0_T1_)
        .other          _ZN2at6native29vectorized_elementwise_kernelILi2ENS0_13BinaryFunctorIdddNS0_15binary_internal10DivFunctorIdEEEESt5arrayIPcLm3EEEEviT0_T1_,@"STO_CUDA_ENTRY STV_DEFAULT"
_ZN2at6native29vectorized_elementwise_kernelILi2ENS0_13BinaryFunctorIdddNS0_15binary_internal10DivFunctorIdEEEESt5arrayIPcLm3EEEEviT0_T1_:
.text._ZN2at6native29vectorized_elementwise_kernelILi2ENS0_13BinaryFunctorIdddNS0_15binary_internal10DivFunctorIdEEEESt5arrayIPcLm3EEEEviT0_T1_:
        /* <DEDUP_REMOVED lines=14> */
[----:B0-----:R-:W-:Y:S01]  /*00e0*/  ISETP.GE.U32.AND P4, PT, R3, R10, PT ;  /* 0x0000000a0300720c */ /* 0x001fe20003f86070 */
[----:B------:R-:W-:-:S06]  /*00f0*/  IMAD.MOV.U32 R0, RZ, RZ, R3 ;  /* 0x000000ffff007224 */ /* 0x000fcc00078e0003 */
[----:B------:R-:W0:Y:S08]  /*0100*/  LDC.64 R26, c[0x0][0x390] ;  /* 0x0000e400ff1a7b82 */ /* 0x000e300000000a00 */
[----:B------:R-:W0:Y:S01]  /*0110*/  LDC.64 R12, c[0x0][0x390] ;  /* 0x0000e400ff0c7b82 */ /* 0x000e220000000a00 */
[----:B------:R-:W-:Y:S02]  /*0120*/  @!P4 VIADD R3, R0, 0x80 ;  /* 0x000000800003c836 */ /* 0x000fe40000000000 */
[----:B------:R-:W-:-:S03]  /*0130*/  @!P4 IMAD.IADD R5, R2, 0x1, R0 ;  /* 0x000000010205c824 */ /* 0x000fc600078e0200 */
[----:B------:R-:W-:Y:S01]  /*0140*/  ISETP.GE.U32.AND P5, PT, R3, R10, PT ;  /* 0x0000000a0300720c */ /* 0x000fe20003fa6070 */
[C---:B-1----:R-:W-:Y:S01]  /*0150*/  @!P4 IMAD.WIDE.U32 R6, R5.reuse, 0x8, R6 ;  /* 0x000000080506c825 */ /* 0x042fe200078e0006 */
[----:B------:R-:W1:Y:S03]  /*0160*/  LDC.64 R28, c[0x0][0x398] ;  /* 0x0000e600ff1c7b82 */ /* 0x000e660000000a00 */
[----:B--2---:R-:W-:Y:S01]  /*0170*/  @!P4 IMAD.WIDE.U32 R40, R5, 0x8, R40 ;  /* 0x000000080528c825 */ /* 0x004fe200078e0028 */
[----:B------:R2:W5:Y:S04]  /*0180*/  @!P4 LDG.E.64 R38, desc[UR4][R6.64] ;  /* 0x000000040626c981 */ /* 0x000568000c1e1b00 */
[----:B------:R-:W1:Y:S03]  /*0190*/  LDC.64 R22, c[0x0][0x390] ;  /* 0x0000e400ff167b82 */ /* 0x000e660000000a00 */
[----:B------:R-:W-:Y:S01]  /*01a0*/  @!P5 IADD3 R9, PT, PT, R2, R3, RZ ;  /* 0x000000030209d210 */ /* 0x000fe20007ffe0ff */
[----:B------:R-:W-:Y:S01]  /*01b0*/  @!P5 VIADD R3, R3, 0x80 ;  /* 0x000000800303d836 */ /* 0x000fe20000000000 */
[----:B------:R-:W-:-:S03]  /*01c0*/  CS2R R4, SRZ ;  /* 0x0000000000047805 */ /* 0x000fc6000001ff00 */
[----:B------:R-:W1:Y:S01]  /*01d0*/  LDC.64 R20, c[0x0][0x398] ;  /* 0x0000e600ff147b82 */ /* 0x000e620000000a00 */
[----:B------:R-:W-:Y:S01]  /*01e0*/  ISETP.GE.U32.AND P3, PT, R3, R10, PT ;  /* 0x0000000a0300720c */ /* 0x000fe20003f66070 */
[----:B---3--:R-:W-:Y:S01]  /*01f0*/  @!P5 IMAD.WIDE.U32 R44, R9, 0x8, R44 ;  /* 0x00000008092cd825 */ /* 0x008fe200078e002c */
[----:B------:R3:W5:Y:S05]  /*0200*/  @!P4 LDG.E.64 R4, desc[UR4][R40.64] ;  /* 0x000000042804c981 */ /* 0x00076a000c1e1b00 */
[----:B------:R-:W1:Y:S06]  /*0210*/  LDC.64 R14, c[0x0][0x398] ;  /* 0x0000e600ff0e7b82 */ /* 0x000e6c0000000a00 */
[----:B------:R-:W-:-:S02]  /*0220*/  @!P3 IMAD.IADD R43, R2, 0x1, R3 ;  /* 0x00000001022bb824 */ /* 0x000fc400078e0203 */
[----:B------:R-:W-:Y:S01]  /*0230*/  @!P3 VIADD R3, R3, 0x80 ;  /* 0x000000800303b836 */ /* 0x000fe20000000000 */
[----:B--2---:R-:W2:Y:S04]  /*0240*/  LDC.64 R6, c[0x0][0x390] ;  /* 0x0000e400ff067b82 */ /* 0x004ea80000000a00 */
[----:B------:R-:W-:-:S04]  /*0250*/  ISETP.GE.U32.AND P2, PT, R3, R10, PT ;  /* 0x0000000a0300720c */ /* 0x000fc80003f46070 */
[----:B------:R-:W2:Y:S08]  /*0260*/  LDC.64 R16, c[0x0][0x390] ;  /* 0x0000e400ff107b82 */ /* 0x000eb00000000a00 */
[----:B------:R-:W2:Y:S01]  /*0270*/  LDC.64 R18, c[0x0][0x398] ;  /* 0x0000e600ff127b82 */ /* 0x000ea20000000a00 */
[----:B------:R-:W-:Y:S01]  /*0280*/  @!P2 IADD3 R25, PT, PT, R2, R3, RZ ;  /* 0x000000030219a210 */ /* 0x000fe20007ffe0ff */
[----:B------:R-:W-:-:S05]  /*0290*/  @!P2 VIADD R3, R3, 0x80 ;  /* 0x000000800303a836 */ /* 0x000fca0000000000 */
[----:B------:R-:W-:-:S13]  /*02a0*/  ISETP.GE.U32.AND P1, PT, R3, R10, PT ;  /* 0x0000000a0300720c */ /* 0x000fda0003f26070 */
[----:B------:R-:W-:Y:S01]  /*02b0*/  @!P1 IMAD.IADD R11, R2, 0x1, R3 ;  /* 0x00000001020b9824 */ /* 0x000fe200078e0203 */
[----:B------:R-:W-:-:S04]  /*02c0*/  @!P1 IADD3 R3, PT, PT, R3, 0x80, RZ ;  /* 0x0000008003039810 */ /* 0x000fc80007ffe0ff */
[----:B------:R-:W-:Y:S01]  /*02d0*/  ISETP.GE.U32.AND P0, PT, R3, R10, PT ;  /* 0x0000000a0300720c */ /* 0x000fe20003f06070 */
[----:B----4-:R-:W-:Y:S02]  /*02e0*/  @!P5 IMAD.WIDE.U32 R46, R9, 0x8, R46 ;  /* 0x00000008092ed825 */ /* 0x010fe400078e002e */
[----:B------:R-:W4:Y:S10]  /*02f0*/  LDC.64 R8, c[0x0][0x398] ;  /* 0x0000e600ff087b82 */ /* 0x000f340000000a00 */
[----:B------:R-:W-:-:S02]  /*0300*/  @!P0 IMAD.IADD R37, R2, 0x1, R3 ;  /* 0x0000000102258824 */ /* 0x000fc400078e0203 */
[----:B------:R-:W-:-:S05]  /*0310*/  @!P0 VIADD R3, R3, 0x80 ;  /* 0x0000008003038836 */ /* 0x000fca0000000000 */
[----:B------:R-:W-:Y:S02]  /*0320*/  ISETP.GE.U32.AND P4, PT, R3, R10, PT ;  /* 0x0000000a0300720c */ /* 0x000fe40003f86070 */
[----:B------:R-:W-:Y:S01]  /*0330*/  CS2R R30, SRZ ;  /* 0x00000000001e7805 */ /* 0x000fe2000001ff00 */
[----:B0-----:R-:W-:Y:S01]  /*0340*/  @!P3 IMAD.WIDE.U32 R50, R43, 0x8, R26 ;  /* 0x000000082b32b825 */ /* 0x001fe200078e001a */
[----:B------:R-:W-:Y:S02]  /*0350*/  CS2R R34, SRZ ;  /* 0x0000000000227805 */ /* 0x000fe4000001ff00 */
[----:B------:R-:W-:Y:S02]  /*0360*/  CS2R R32, SRZ ;  /* 0x0000000000207805 */ /* 0x000fe4000001ff00 */
[----:B------:R0:W5:Y:S01]  /*0370*/  @!P3 LDG.E.64 R30, desc[UR4][R50.64] ;  /* 0x00000004321eb981 */ /* 0x000162000c1e1b00 */
[----:B---3--:R-:W-:Y:S01]  /*0380*/  @!P0 IMAD.WIDE.U32 R40, R37, 0x8, R12 ;  /* 0x0000000825288825 */ /* 0x008fe200078e000c */
[----:B------:R-:W-:-:S02]  /*0390*/  CS2R R26, SRZ ;  /* 0x00000000001a7805 */ /* 0x000fc4000001ff00 */
[----:B------:R-:W-:Y:S01]  /*03a0*/  CS2R R12, SRZ ;  /* 0x00000000000c7805 */ /* 0x000fe2000001ff00 */
[----:B------:R2:W5:Y:S01]  /*03b0*/  @!P5 LDG.E.64 R34, desc[UR4][R44.64] ;  /* 0x000000042c22d981 */ /* 0x000562000c1e1b00 */
[----:B-1----:R-:W-:Y:S01]  /*03c0*/  @!P3 IMAD.WIDE.U32 R42, R43, 0x8, R28 ;  /* 0x000000082b2ab825 */ /* 0x002fe200078e001c */
[----:B------:R-:W-:Y:S02]  /*03d0*/  CS2R R28, SRZ ;  /* 0x00000000001c7805 */ /* 0x000fe4000001ff00 */
[----:B------:R1:W5:Y:S01]  /*03e0*/  @!P5 LDG.E.64 R32, desc[UR4][R46.64] ;  /* 0x000000042e20d981 */ /* 0x000362000c1e1b00 */
[----:B0-----:R-:W-:Y:S02]  /*03f0*/  @!P4 IMAD.IADD R51, R2, 0x1, R3 ;  /* 0x000000010233c824 */ /* 0x001fe400078e0203 */
[C---:B------:R-:W-:Y:S01]  /*0400*/  @!P2 IMAD.WIDE.U32 R48, R25.reuse, 0x8, R22 ;  /* 0x000000081930a825 */ /* 0x040fe200078e0016 */
[----:B------:R-:W-:Y:S01]  /*0410*/  CS2R R22, SRZ ;  /* 0x0000000000167805 */ /* 0x000fe2000001ff00 */
[----:B------:R0:W5:Y:S02]  /*0420*/  @!P3 LDG.E.64 R28, desc[UR4][R42.64] ;  /* 0x000000042a1cb981 */ /* 0x000164000c1e1b00 */
[----:B------:R-:W-:Y:S01]  /*0430*/  @!P2 IMAD.WIDE.U32 R52, R25, 0x8, R20 ;  /* 0x000000081934a825 */ /* 0x000fe200078e0014 */
[----:B------:R-:W-:-:S02]  /*0440*/  CS2R R24, SRZ ;  /* 0x0000000000187805 */ /* 0x000fc4000001ff00 */
[----:B------:R-:W-:Y:S01]  /*0450*/  CS2R R20, SRZ ;  /* 0x0000000000147805 */ /* 0x000fe2000001ff00 */
[----:B------:R0:W5:Y:S01]  /*0460*/  @!P2 LDG.E.64 R26, desc[UR4][R48.64] ;  /* 0x00000004301aa981 */ /* 0x000162000c1e1b00 */
[----:B------:R-:W-:Y:S01]  /*0470*/  @!P0 IMAD.WIDE.U32 R36, R37, 0x8, R14 ;  /* 0x0000000825248825 */ /* 0x000fe200078e000e */
[----:B------:R-:W-:Y:S02]  /*0480*/  CS2R R14, SRZ ;  /* 0x00000000000e7805 */ /* 0x000fe4000001ff00 */
[----:B------:R0:W5:Y:S01]  /*0490*/  @!P2 LDG.E.64 R24, desc[UR4][R52.64] ;  /* 0x000000043418a981 */ /* 0x000162000c1e1b00 */
[----:B--2---:R-:W-:-:S04]  /*04a0*/  @!P1 IMAD.WIDE.U32 R44, R11, 0x8, R6 ;  /* 0x000000080b2c9825 */ /* 0x004fc800078e0006 */
[----:B-1----:R-:W-:Y:S01]  /*04b0*/  @!P4 IMAD.WIDE.U32 R46, R51, 0x8, R16 ;  /* 0x00000008332ec825 */ /* 0x002fe200078e0010 */
[----:B------:R0:W5:Y:S03]  /*04c0*/  @!P1 LDG.E.64 R22, desc[UR4][R44.64] ;  /* 0x000000042c169981 */ /* 0x000166000c1e1b00 */
[----:B----4-:R-:W-:Y:S01]  /*04d0*/  @!P1 IMAD.WIDE.U32 R6, R11, 0x8, R8 ;  /* 0x000000080b069825 */ /* 0x010fe200078e0008 */
[----:B------:R0:W5:Y:S03]  /*04e0*/  @!P4 LDG.E.64 R14, desc[UR4][R46.64] ;  /* 0x000000042e0ec981 */ /* 0x000166000c1e1b00 */
[----:B------:R-:W-:Y:S01]  /*04f0*/  @!P4 IMAD.WIDE.U32 R50, R51, 0x8, R18 ;  /* 0x000000083332c825 */ /* 0x000fe200078e0012 */
[----:B------:R0:W5:Y:S04]  /*0500*/  @!P1 LDG.E.64 R20, desc[UR4][R6.64] ;  /* 0x0000000406149981 */ /* 0x000168000c1e1b00 */
[----:B------:R0:W5:Y:S01]  /*0510*/  @!P4 LDG.E.64 R12, desc[UR4][R50.64] ;  /* 0x00000004320cc981 */ /* 0x000162000c1e1b00 */
[----:B------:R-:W-:-:S02]  /*0520*/  CS2R R18, SRZ ;  /* 0x0000000000127805 */ /* 0x000fc4000001ff00 */
[----:B------:R-:W-:Y:S02]  /*0530*/  CS2R R16, SRZ ;  /* 0x0000000000107805 */ /* 0x000fe4000001ff00 */
[----:B------:R-:W-:Y:S02]  /*0540*/  @!P4 IADD3 R3, PT, PT, R3, 0x80, RZ ;  /* 0x000000800303c810 */ /* 0x000fe40007ffe0ff */
[----:B------:R0:W5:Y:S04]  /*0550*/  @!P0 LDG.E.64 R18, desc[UR4][R40.64] ;  /* 0x0000000428128981 */ /* 0x000168000c1e1b00 */
[----:B------:R0:W5:Y:S01]  /*0560*/  @!P0 LDG.E.64 R16, desc[UR4][R36.64] ;  /* 0x0000000424108981 */ /* 0x000162000c1e1b00 */
[----:B------:R-:W-:Y:S01]  /*0570*/  ISETP.GE.U32.AND P0, PT, R3, R10, PT ;  /* 0x0000000a0300720c */ /* 0x000fe20003f06070 */
[----:B------:R-:W-:Y:S01]  /*0580*/  BSSY.RECONVERGENT B1, `(.L_x_13280) ;  /* 0x000003f000017945 */ /* 0x000fe20003800200 */
[----:B------:R-:W-:-:S02]  /*0590*/  IMAD.MOV.U32 R8, RZ, RZ, 0x0 ;  /* 0x00000000ff087424 */ /* 0x000fc400078e00ff */
[----:B------:R-:W-:-:S09]  /*05a0*/  IMAD.MOV.U32 R9, RZ, RZ, 0x7ff80000 ;  /* 0x7ff80000ff097424 */ /* 0x000fd200078e00ff */
[----:B0-----:R-:W-:Y:S05]  /*05b0*/  @P0 BRA `(.L_x_13281) ;  /* 0x0000000000ec0947 */ /* 0x001fea0003800000 */
[----:B------:R-:W0:Y:S01]  /*05c0*/  LDC.64 R6, c[0x0][0x398] ;  /* 0x0000e600ff067b82 */ /* 0x000e220000000a00 */
[----:B------:R-:W-:-:S07]  /*05d0*/  IMAD.IADD R3, R2, 0x1, R3 ;  /* 0x0000000102037824 */ /* 0x000fce00078e0203 */
[----:B------:R-:W1:Y:S01]  /*05e0*/  LDC.64 R8, c[0x0][0x390] ;  /* 0x0000e400ff087b82 */ /* 0x000e620000000a00 */
[----:B0-----:R-:W-:-:S06]  /*05f0*/  IMAD.WIDE.U32 R6, R3, 0x8, R6 ;  /* 0x0000000803067825 */ /* 0x001fcc00078e0006 */
[----:B------:R-:W2:Y:S01]  /*0600*/  LDG.E.64 R6, desc[UR4][R6.64] ;  /* 0x0000000406067981 */ /* 0x000ea2000c1e1b00 */
[----:B-1----:R-:W-:-:S06]  /*0610*/  IMAD.WIDE.U32 R8, R3, 0x8, R8 ;  /* 0x0000000803087825 */ /* 0x002fcc00078e0008 */
[----:B------:R-:W3:Y:S01]  /*0620*/  LDG.E.64 R8, desc[UR4][R8.64] ;  /* 0x0000000408087981 */ /* 0x000ee2000c1e1b00 */
[----:B------:R-:W-:Y:S01]  /*0630*/  HFMA2 R36, -RZ, RZ, 0, 5.9604644775390625e-08 ;  /* 0x00000001ff247431 */ /* 0x000fe200000001ff */
        /* <DEDUP_REMOVED lines=47> */
[----:B-----5:R-:W-:Y:S05]  /*0930*/  CALL.REL.NOINC `($__internal_40_$__cuda_sm20_div_rn_f64_full) ;  /* 0x0000003400887944 */ /* 0x020fea0003c00000 */
.L_x_13283:
[----:B------:R-:W-:Y:S05]  /*0940*/  BSYNC.RECONVERGENT B2 ;  /* 0x0000000000027941 */ /* 0x000fea0003800200 */
.L_x_13282:
[----:B------:R-:W-:Y:S02]  /*0950*/  IMAD.MOV.U32 R8, RZ, RZ, R36 ;  /* 0x000000ffff087224 */ /* 0x000fe400078e0024 */
[----:B------:R-:W-:-:S07]  /*0960*/  IMAD.MOV.U32 R9, RZ, RZ, R37 ;  /* 0x000000ffff097224 */ /* 0x000fce00078e0025 */
.L_x_13281:
[----:B------:R-:W-:Y:S05]  /*0970*/  BSYNC.RECONVERGENT B1 ;  /* 0x0000000000017941 */ /* 0x000fea0003800200 */
.L_x_13280:
[----:B-----5:R-:W0:Y:S01]  /*0980*/  MUFU.RCP64H R7, R5 ;  /* 0x0000000500077308 */ /* 0x020e220000001800 */
[----:B------:R-:W-:Y:S01]  /*0990*/  IMAD.MOV.U32 R6, RZ, RZ, 0x1 ;  /* 0x00000001ff067424 */ /* 0x000fe200078e00ff */
[----:B------:R-:W-:Y:S01]  /*09a0*/  FSETP.GEU.AND P2, PT, |R39|, 6.5827683646048100446e-37, PT ;  /* 0x036000002700780b */ /* 0x000fe20003f4e200 */
[----:B------:R-:W-:Y:S01]  /*09b0*/  BSSY.RECONVERGENT B1, `(.L_x_13284) ;  /* 0x0000031000017945 */ /* 0x000fe20003800200 */
[----:B------:R-:W-:-:S03]  /*09c0*/  ISETP.GE.U32.AND P1, PT, R0, R10, PT ;  /* 0x0000000a0000720c */ /* 0x000fc60003f26070 */
        /* <DEDUP_REMOVED lines=44> */
[----:B------:R-:W-:Y:S05]  /*0c90*/  CALL.REL.NOINC `($__internal_40_$__cuda_sm20_div_rn_f64_full) ;  /* 0x0000003000b07944 */ /* 0x000fea0003c00000 */
[----:B------:R-:W-:Y:S01]  /*0ca0*/  MOV R6, R36 ;  /* 0x0000002400067202 */ /* 0x000fe20000000f00 */
[----:B------:R-:W-:-:S07]  /*0cb0*/  IMAD.MOV.U32 R7, RZ, RZ, R37 ;  /* 0x000000ffff077224 */ /* 0x000fce00078e0025 */
.L_x_13285:
[----:B------:R-:W-:Y:S05]  /*0cc0*/  BSYNC.RECONVERGENT B1 ;  /* 0x0000000000017941 */ /* 0x000fea0003800200 */
.L_x_13284:
        /* <DEDUP_REMOVED lines=52> */
.L_x_13287:
[----:B------:R-:W-:Y:S05]  /*1010*/  BSYNC.RECONVERGENT B1 ;  /* 0x0000000000017941 */ /* 0x000fea0003800200 */
.L_x_13286:
        /* <DEDUP_REMOVED lines=48> */
[----:B------:R-:W-:Y:S05]  /*1320*/  CALL.REL.NOINC `($__internal_40_$__cuda_sm20_div_rn_f64_full) ;  /* 0x0000002c000c7944 */ /* 0x000fea0003c00000 */
[----:B------:R-:W-:Y:S01]  /*1330*/  IMAD.MOV.U32 R32, RZ, RZ, R36 ;  /* 0x000000ffff207224 */ /* 0x000fe200078e0024 */
[----:B------:R-:W-:-:S07]  /*1340*/  MOV R33, R37 ;  /* 0x0000002500217202 */ /* 0x000fce0000000f00 */
.L_x_13289:
[----:B------:R-:W-:Y:S05]  /*1350*/  BSYNC.RECONVERGENT B1 ;  /* 0x0000000000017941 */ /* 0x000fea0003800200 */
.L_x_13288:
        /* <DEDUP_REMOVED lines=49> */
[----:B------:R-:W-:Y:S02]  /*1670*/  IMAD.MOV.U32 R28, RZ, RZ, R36 ;  /* 0x000000ffff1c7224 */ /* 0x000fe400078e0024 */
[----:B------:R-:W-:-:S07]  /*1680*/  IMAD.MOV.U32 R29, RZ, RZ, R37 ;  /* 0x000000ffff1d7224 */ /* 0x000fce00078e0025 */
.L_x_13291:
[----:B------:R-:W-:Y:S05]  /*1690*/  BSYNC.RECONVERGENT B1 ;  /* 0x0000000000017941 */ /* 0x000fea0003800200 */
.L_x_13290:
        /* <DEDUP_REMOVED lines=51> */
.L_x_13293:
[----:B------:R-:W-:Y:S05]  /*19d0*/  BSYNC.RECONVERGENT B1 ;  /* 0x0000000000017941 */ /* 0x000fea0003800200 */
.L_x_13292:
        /* <DEDUP_REMOVED lines=51> */
.L_x_13295:
[----:B------:R-:W-:Y:S05]  /*1d10*/  BSYNC.RECONVERGENT B1 ;  /* 0x0000000000017941 */ /* 0x000fea0003800200 */
.L_x_13294:
        /* <DEDUP_REMOVED lines=48> */
[----:B------:R-:W-:Y:S05]  /*2020*/  CALL.REL.NOINC `($__internal_40_$__cuda_sm20_div_rn_f64_full) ;  /* 0x0000001c00cc7944 */ /* 0x000fea0003c00000 */
.L_x_13297:
[----:B------:R-:W-:Y:S05]  /*2030*/  BSYNC.RECONVERGENT B1 ;  /* 0x0000000000017941 */ /* 0x000fea0003800200 */
.L_x_13296:
[----:B------:R-:W0:Y:S01]  /*2040*/  @!P1 LDC.64 R12, c[0x0][0x388] ;  /* 0x0000e200ff0c9b82 */ /* 0x000e220000000a00 */
[----:B------:R-:W-:Y:S01]  /*2050*/  @!P1 IMAD.IADD R3, R2, 0x1, R0 ;  /* 0x0000000102039824 */ /* 0x000fe200078e0200 */
[----:B------:R-:W-:Y:S01]  /*2060*/  BSSY.RECONVERGENT B0, `(.L_x_13298) ;  /* 0x0000030000007945 */ /* 0x000fe20003800200 */
[----:B------:R-:W-:-:S03]  /*2070*/  @!P1 IMAD.MOV.U32 R0, RZ, RZ, R11 ;  /* 0x000000ffff009224 */ /* 0x000fc600078e000b */
[----:B------:R-:W-:Y:S02]  /*2080*/  BSSY.RELIABLE B1, `(.L_x_13299) ;  /* 0x0000027000017945 */ /* 0x000fe40003800100 */
[----:B------:R-:W-:Y:S01]  /*2090*/  ISETP.GE.U32.AND P0, PT, R0, R10, PT ;  /* 0x0000000a0000720c */ /* 0x000fe20003f06070 */
[----:B0-----:R-:W-:-:S05]  /*20a0*/  @!P1 IMAD.WIDE.U32 R12, R3, 0x8, R12 ;  /* 0x00000008030c9825 */ /* 0x001fca00078e000c */
[----:B------:R0:W-:Y:S07]  /*20b0*/  @!P1 STG.E.64 desc[UR4][R12.64], R6 ;  /* 0x000000060c009986 */ /* 0x0001ee000c101b04 */
[----:B------:R-:W-:Y:S05]  /*20c0*/  @P0 BRA `(.L_x_13300) ;  /* 0x0000000000300947 */ /* 0x000fea0003800000 */
[----:B0-----:R-:W0:Y:S01]  /*20d0*/  LDC.64 R6, c[0x0][0x388] ;  /* 0x0000e200ff067b82 */ /* 0x001e220000000a00 */
[----:B------:R-:W-:Y:S01]  /*20e0*/  IADD3 R3, PT, PT, R2, R0, RZ ;  /* 0x0000000002037210 */ /* 0x000fe20007ffe0ff */
[----:B------:R-:W-:-:S05]  /*20f0*/  VIADD R0, R0, 0x80 ;  /* 0x0000008000007836 */ /* 0x000fca0000000000 */
[----:B------:R-:W-:Y:S01]  /*2100*/  ISETP.GE.U32.AND P0, PT, R0, R10, PT ;  /* 0x0000000a0000720c */ /* 0x000fe20003f06070 */
[----:B0-----:R-:W-:-:S05]  /*2110*/  IMAD.WIDE.U32 R6, R3, 0x8, R6 ;  /* 0x0000000803067825 */ /* 0x001fca00078e0006 */
[----:B------:R0:W-:Y:S07]  /*2120*/  STG.E.64 desc[UR4][R6.64], R4 ;  /* 0x0000000406007986 */ /* 0x0001ee000c101b04 */
[----:B------:R-:W-:Y:S05]  /*2130*/  @P0 BRA `(.L_x_13301) ;  /* 0x0000000000300947 */ /* 0x000fea0003800000 */
[----:B0-----:R-:W0:Y:S01]  /*2140*/  LDC.64 R4, c[0x0][0x388] ;  /* 0x0000e200ff047b82 */ /* 0x001e220000000a00 */
[----:B------:R-:W-:Y:S01]  /*2150*/  IMAD.IADD R3, R2, 0x1, R0 ;  /* 0x0000000102037824 */ /* 0x000fe200078e0200 */
[----:B------:R-:W-:-:S03]  /*2160*/  IADD3 R0, PT, PT, R0, 0x80, RZ ;  /* 0x0000008000007810 */ /* 0x000fc60007ffe0ff */
[----:B0-----:R-:W-:-:S05]  /*2170*/  IMAD.WIDE.U32 R4, R3, 0x8, R4 ;  /* 0x0000000803047825 */ /* 0x001fca00078e0004 */
[----:B------:R1:W-:Y:S02]  /*2180*/  STG.E.64 desc[UR4][R4.64], R32 ;  /* 0x0000002004007986 */ /* 0x0003e4000c101b04 */
.L_x_13300:
[----:B------:R-:W-:-:S13]  /*2190*/  ISETP.GE.U32.AND P0, PT, R0, R10, PT ;  /* 0x0000000a0000720c */ /* 0x000fda0003f06070 */
[----:B------:R-:W-:Y:S05]  /*21a0*/  @P0 BRA `(.L_x_13302) ;  /* 0x0000000000300947 */ /* 0x000fea0003800000 */
[----:B-1----:R-:W1:Y:S01]  /*21b0*/  LDC.64 R4, c[0x0][0x388] ;  /* 0x0000e200ff047b82 */ /* 0x002e620000000a00 */
[----:B------:R-:W-:Y:S02]  /*21c0*/  IMAD.IADD R3, R2, 0x1, R0 ;  /* 0x0000000102037824 */ /* 0x000fe400078e0200 */
[----:B------:R-:W-:Y:S02]  /*21d0*/  VIADD R0, R0, 0x80 ;  /* 0x0000008000007836 */ /* 0x000fe40000000000 */
[----:B-1----:R-:W-:-:S05]  /*21e0*/  IMAD.WIDE.U32 R4, R3, 0x8, R4 ;  /* 0x0000000803047825 */ /* 0x002fca00078e0004 */
[----:B------:R1:W-:Y:S02]  /*21f0*/  STG.E.64 desc[UR4][R4.64], R28 ;  /* 0x0000001c04007986 */ /* 0x0003e4000c101b04 */
.L_x_13301:
[----:B------:R-:W-:-:S13]  /*2200*/  ISETP.GE.U32.AND P0, PT, R0, R10, PT ;  /* 0x0000000a0000720c */ /* 0x000fda0003f06070 */
[----:B------:R-:W-:Y:S05]  /*2210*/  @P0 BRA `(.L_x_13303) ;  /* 0x0000000000340947 */ /* 0x000fea0003800000 */
[----:B01----:R-:W0:Y:S01]  /*2220*/  LDC.64 R4, c[0x0][0x388] ;  /* 0x0000e200ff047b82 */ /* 0x003e220000000a00 */
[----:B------:R-:W-:Y:S01]  /*2230*/  IADD3 R3, PT, PT, R2, R0, RZ ;  /* 0x0000000002037210 */ /* 0x000fe20007ffe0ff */
[----:B------:R-:W-:-:S04]  /*2240*/  VIADD R0, R0, 0x80 ;  /* 0x0000008000007836 */ /* 0x000fc80000000000 */
[----:B0-----:R-:W-:-:S05]  /*2250*/  IMAD.WIDE.U32 R4, R3, 0x8, R4 ;  /* 0x0000000803047825 */ /* 0x001fca00078e0004 */
[----:B------:R2:W-:Y:S02]  /*2260*/  STG.E.64 desc[UR4][R4.64], R24 ;  /* 0x0000001804007986 */ /* 0x0005e4000c101b04 */
.L_x_13302:
[----:B------:R-:W-:-:S13]  /*2270*/  ISETP.GE.U32.AND P0, PT, R0, R10, PT ;  /* 0x0000000a0000720c */ /* 0x000fda0003f06070 */
[----:B------:R-:W-:Y:S05]  /*2280*/  @P0 BREAK.RELIABLE B1 ;  /* 0x0000000000010942 */ /* 0x000fea0003800100 */
[----:B------:R-:W-:Y:S05]  /*2290*/  @P0 BRA `(.L_x_13304) ;  /* 0x0000000000300947 */ /* 0x000fea0003800000 */
[----:B-12---:R-:W1:Y:S01]  /*22a0*/  LDC.64 R4, c[0x0][0x388] ;  /* 0x0000e200ff047b82 */ /* 0x006e620000000a00 */
[----:B------:R-:W-:Y:S01]  /*22b0*/  IMAD.IADD R3, R2, 0x1, R0 ;  /* 0x0000000102037824 */ /* 0x000fe200078e0200 */
[----:B------:R-:W-:-:S03]  /*22c0*/  IADD3 R0, PT, PT, R0, 0x80, RZ ;  /* 0x0000008000007810 */ /* 0x000fc60007ffe0ff */
[----:B-1----:R-:W-:-:S05]  /*22d0*/  IMAD.WIDE.U32 R4, R3, 0x8, R4 ;  /* 0x0000000803047825 */ /* 0x002fca00078e0004 */
[----:B------:R2:W-:Y:S02]  /*22e0*/  STG.E.64 desc[UR4][R4.64], R20 ;  /* 0x0000001404007986 */ /* 0x0005e4000c101b04 */
.L_x_13303:
[----:B------:R-:W-:Y:S05]  /*22f0*/  BSYNC.RELIABLE B1 ;  /* 0x0000000000017941 */ /* 0x000fea0003800100 */
.L_x_13299:
[----:B------:R-:W-:-:S13]  /*2300*/  ISETP.GE.U32.AND P0, PT, R0, R10, PT ;  /* 0x0000000a0000720c */ /* 0x000fda0003f06070 */
[----:B012---:R-:W0:Y:S01]  /*2310*/  @!P0 LDC.64 R4, c[0x0][0x388] ;  /* 0x0000e200ff048b82 */ /* 0x007e220000000a00 */
[----:B------:R-:W-:Y:S02]  /*2320*/  @!P0 IMAD.IADD R3, R2, 0x1, R0 ;  /* 0x0000000102038824 */ /* 0x000fe400078e0200 */
[----:B------:R-:W-:Y:S02]  /*2330*/  @!P0 VIADD R0, R0, 0x80 ;  /* 0x0000008000008836 */ /* 0x000fe40000000000 */
[----:B0-----:R-:W-:-:S05]  /*2340*/  @!P0 IMAD.WIDE.U32 R4, R3, 0x8, R4 ;  /* 0x0000000803048825 */ /* 0x001fca00078e0004 */
[----:B------:R3:W-:Y:S02]  /*2350*/  @!P0 STG.E.64 desc[UR4][R4.64], R36 ;  /* 0x0000002404008986 */ /* 0x0007e4000c101b04 */
.L_x_13304:
[----:B------:R-:W-:Y:S05]  /*2360*/  BSYNC.RECONVERGENT B0 ;  /* 0x0000000000007941 */ /* 0x000fea0003800200 */
.L_x_13298:
        /* <DEDUP_REMOVED lines=8> */
.L_x_13279:
[----:B------:R-:W0:Y:S01]  /*23f0*/  S2R R0, SR_TID.X ;  /* 0x0000000000007919 */ /* 0x000e220000002100 */
[----:B------:R-:W1:Y:S08]  /*2400*/  LDC.64 R4, c[0x0][0x398] ;  /* 0x0000e600ff047b82 */ /* 0x000e700000000a00 */
[----:B------:R-:W2:Y:S01]  /*2410*/  LDC.64 R6, c[0x0][0x390] ;  /* 0x0000e400ff067b82 */ /* 0x000ea20000000a00 */
[----:B-1----:R-:W-:-:S04]  /*2420*/  IMAD.WIDE.U32 R4, R2, 0x8, R4 ;  /* 0x0000000802047825 */ /* 0x002fc800078e0004 */
[----:B0-----:R-:W-:-:S05]  /*2430*/  IMAD.WIDE.U32 R40, R0, 0x10, R4 ;  /* 0x0000001000287825 */ /* 0x001fca00078e0004 */
[----:B------:R-:W3:Y:S01]  /*2440*/  LDG.E.128 R8, desc[UR4][R40.64] ;  /* 0x0000000428087981 */ /* 0x000ee2000c1e1d00 */
[----:B--2---:R-:W-:-:S03]  /*2450*/  IMAD.WIDE.U32 R4, R2, 0x8, R6 ;  /* 0x0000000802047825 */ /* 0x004fc600078e0006 */
[----:B------:R-:W5:Y:S01]  /*2460*/  LDG.E.128 R12, desc[UR4][R40.64+0x800] ;  /* 0x00080004280c7981 */ /* 0x000f62000c1e1d00 */
[----:B------:R-:W-:-:S03]  /*2470*/  IMAD.WIDE.U32 R6, R0, 0x10, R4 ;  /* 0x0000001000067825 */ /* 0x000fc600078e0004 */
[----:B------:R-:W5:Y:S04]  /*2480*/  LDG.E.128 R16, desc[UR4][R40.64+0x1000] ;  /* 0x0010000428107981 */ /* 0x000f68000c1e1d00 */
[----:B------:R-:W2:Y:S04]  /*2490*/  LDG.E.128 R36, desc[UR4][R6.64] ;  /* 0x0000000406247981 */ /* 0x000ea8000c1e1d00 */
[----:B------:R-:W5:Y:S04]  /*24a0*/  LDG.E.128 R32, desc[UR4][R6.64+0x800] ;  /* 0x0008000406207981 */ /* 0x000f68000c1e1d00 */
[----:B------:R-:W5:Y:S04]  /*24b0*/  LDG.E.128 R28, desc[UR4][R6.64+0x1000] ;  /* 0x00100004061c7981 */ /* 0x000f68000c1e1d00 */
[----:B------:R-:W5:Y:S01]  /*24c0*/  LDG.E.128 R24, desc[UR4][R6.64+0x1800] ;  /* 0x0018000406187981 */ /* 0x000f62000c1e1d00 */
[----:B------:R-:W-:-:S03]  /*24d0*/  IMAD.MOV.U32 R4, RZ, RZ, 0x1 ;  /* 0x00000001ff047424 */ /* 0x000fc600078e00ff */
[----:B------:R0:W5:Y:S01]  /*24e0*/  LDG.E.128 R20, desc[UR4][R40.64+0x1800] ;  /* 0x0018000428147981 */ /* 0x000162000c1e1d00 */
[----:B------:R-:W-:Y:S01]  /*24f0*/  BSSY.RECONVERGENT B1, `(.L_x_13305) ;  /* 0x0000032000017945 */ /* 0x000fe20003800200 */
[----:B---3--:R-:W1:Y:S02]  /*2500*/  MUFU.RCP64H R5, R9 ;  /* 0x0000000900057308 */ /* 0x008e640000001800 */
[----:B-1----:R-:W1:Y:S01]  /*2510*/  DFMA R42, -R8, R4, 1 ;  /* 0x3ff00000082a742b */ /* 0x002e620000000104 */
[----:B--2---:R-:W-:-:S15]  /*2520*/  FSETP.GEU.AND P1, PT, |R37|, 6.5827683646048100446e-37, PT ;  /* 0x036000002500780b */ /* 0x004fde0003f2e200 */
[----:B------:R-:W-:-:S15]  /*2530*/  NOP ;  /* 0x0000000000007918 */ /* 0x000fde0000000000 */
[----:B------:R-:W-:-:S15]  /*2540*/  NOP ;  /* 0x0000000000007918 */ /* 0x000fde0000000000 */
[----:B------:R-:W-:-:S15]  /*2550*/  NOP ;  /* 0x0000000000007918 */ /* 0x000fde0000000000 */
[----:B------:R-:W-:-:S03]  /*2560*/  NOP ;  /* 0x0000000000007918 */ /* 0x000fc60000000000 */
        /* <DEDUP_REMOVED lines=40> */
[----:B------:R-:W-:Y:S01]  /*27f0*/  MOV R4, R36 ;  /* 0x0000002400047202 */ /* 0x000fe20000000f00 */
[----:B------:R-:W-:-:S07]  /*2800*/  IMAD.MOV.U32 R5, RZ, RZ, R37 ;  /* 0x000000ffff057224 */ /* 0x000fce00078e0025 */
.L_x_13306:
[----:B------:R-:W-:Y:S05]  /*2810*/  BSYNC.RECONVERGENT B1 ;  /* 0x0000000000017941 */ /* 0x000fea0003800200 */
.L_x_13305:
        /* <DEDUP_REMOVED lines=48> */
[----:B-----5:R-:W-:Y:S05]  /*2b20*/  CALL.REL.NOINC `($__internal_40_$__cuda_sm20_div_rn_f64_full) ;  /* 0x00000014000c7944 */ /* 0x020fea0003c00000 */
[----:B------:R-:W-:Y:S02]  /*2b30*/  IMAD.MOV.U32 R6, RZ, RZ, R36 ;  /* 0x000000ffff067224 */ /* 0x000fe400078e0024 */
[----:B------:R-:W-:-:S07]  /*2b40*/  IMAD.MOV.U32 R7, RZ, RZ, R37 ;  /* 0x000000ffff077224 */ /* 0x000fce00078e0025 */
.L_x_13308:
[----:B------:R-:W-:Y:S05]  /*2b50*/  BSYNC.RECONVERGENT B1 ;  /* 0x0000000000017941 */ /* 0x000fea0003800200 */
.L_x_13307:
[----:B-----5:R-:W0:Y:S01]  /*2b60*/  MUFU.RCP64H R9, R13 ;  /* 0x0000000d00097308 */ /* 0x020e220000001800 */
        /* <DEDUP_REMOVED lines=50> */
.L_x_13310:
[----:B------:R-:W-:Y:S05]  /*2e90*/  BSYNC.RECONVERGENT B1 ;  /* 0x0000000000017941 */ /* 0x000fea0003800200 */
.L_x_13309:
        /* <DEDUP_REMOVED lines=49> */
[----:B------:R-:W-:Y:S01]  /*31b0*/  MOV R10, R36 ;  /* 0x00000024000a7202 */ /* 0x000fe20000000f00 */
[----:B------:R-:W-:-:S07]  /*31c0*/  IMAD.MOV.U32 R11, RZ, RZ, R37 ;  /* 0x000000ffff0b7224 */ /* 0x000fce00078e0025 */
.L_x_13312:
[----:B------:R-:W-:Y:S05]  /*31d0*/  BSYNC.RECONVERGENT B1 ;  /* 0x0000000000017941 */ /* 0x000fea0003800200 */
.L_x_13311:
        /* <DEDUP_REMOVED lines=49> */
[----:B------:R-:W-:Y:S02]  /*34f0*/  IMAD.MOV.U32 R12, RZ, RZ, R36 ;  /* 0x000000ffff0c7224 */ /* 0x000fe400078e0024 */
[----:B------:R-:W-:-:S07]  /*3500*/  IMAD.MOV.U32 R13, RZ, RZ, R37 ;  /* 0x000000ffff0d7224 */ /* 0x000fce00078e0025 */
.L_x_13314:
[----:B------:R-:W-:Y:S05]  /*3510*/  BSYNC.RECONVERGENT B1 ;  /* 0x0000000000017941 */ /* 0x000fea0003800200 */
.L_x_13313:
        /* <DEDUP_REMOVED lines=51> */
.L_x_13316:
[----:B------:R-:W-:Y:S05]  /*3850*/  BSYNC.RECONVERGENT B1 ;  /* 0x0000000000017941 */ /* 0x000fea0003800200 */
.L_x_13315:
        /* <DEDUP_REMOVED lines=51> */
.L_x_13318:
[----:B------:R-:W-:Y:S05]  /*3b90*/  BSYNC.RECONVERGENT B1 ;  /* 0x0000000000017941 */ /* 0x000fea0003800200 */
.L_x_13317:
        /* <DEDUP_REMOVED lines=51> */
.L_x_13320:
[----:B------:R-:W-:Y:S05]  /*3ed0*/  BSYNC.RECONVERGENT B1 ;  /* 0x0000000000017941 */ /* 0x000fea0003800200 */
.L_x_13319:
        /* <DEDUP_REMOVED lines=8> */
        .weak           $__internal_40_$__cuda_sm20_div_rn_f64_full
        .type           $__internal_40_$__cuda_sm20_div_rn_f64_full,@function
        .size           $__internal_40_$__cuda_sm20_div_rn_f64_full,(.L_x_18230 - $__internal_40_$__cuda_sm20_div_rn_f64_full)
$__internal_40_$__cuda_sm20_div_rn_f64_full:
[----:B------:R-:W-:Y:S01]  /*3f60*/  IMAD.MOV.U32 R49, RZ, RZ, R40 ;  /* 0x000000ffff317224 */ /* 0x000fe200078e0028 */
[C---:B------:R-:W-:Y:S01]  /*3f70*/  FSETP.GEU.AND P0, PT, |R37|.reuse, 1.469367938527859385e-39, PT ;  /* 0x001000002500780b */ /* 0x040fe20003f0e200 */
[----:B------:R-:W-:Y:S01]  /*3f80*/  IMAD.MOV.U32 R48, RZ, RZ, R3 ;  /* 0x000000ffff307224 */ /* 0x000fe200078e0003 */
[----:B------:R-:W-:Y:S01]  /*3f90*/  LOP3.LUT R46, R37, 0x800fffff, RZ, 0xc0, !PT ;  /* 0x800fffff252e7812 */ /* 0x000fe200078ec0ff */
[----:B------:R-:W-:Y:S01]  /*3fa0*/  BSSY.RECONVERGENT B0, `(.L_x_13321) ;  /* 0x000007f000007945 */ /* 0x000fe20003800200 */
[C---:B------:R-:W-:Y:S01]  /*3fb0*/  FSETP.GEU.AND P3, PT, |R49|.reuse, 1.469367938527859385e-39, PT ;  /* 0x001000003100780b */ /* 0x040fe20003f6e200 */
[----:B------:R-:W-:Y:S01]  /*3fc0*/  IMAD.MOV.U32 R50, RZ, RZ, R48 ;  /* 0x000000ffff327224 */ /* 0x000fe200078e0030 */
[----:B------:R-:W-:Y:S02]  /*3fd0*/  LOP3.LUT R47, R46, 0x3ff00000, RZ, 0xfc, !PT ;  /* 0x3ff000002e2f7812 */ /* 0x000fe400078efcff */
[----:B------:R-:W-:Y:S02]  /*3fe0*/  MOV R46, R36 ;  /* 0x00000024002e7202 */ /* 0x000fe40000000f00 */
[----:B------:R-:W-:-:S02]  /*3ff0*/  LOP3.LUT R3, R49, 0x7ff00000, RZ, 0xc0, !PT ;  /* 0x7ff0000031037812 */ /* 0x000fc400078ec0ff */
[C---:B------:R-:W-:Y:S02]  /*4000*/  LOP3.LUT R42, R37.reuse, 0x7ff00000, RZ, 0xc0, !PT ;  /* 0x7ff00000252a7812 */ /* 0x040fe400078ec0ff */
[----:B------:R-:W0:Y:S01]  /*4010*/  @!P0 DMUL R46, R36, 8.98846567431157953865e+307 ;  /* 0x7fe00000242e8828 */ /* 0x000e220000000000 */
[----:B------:R-:W-:Y:S01]  /*4020*/  MOV R52, 0x1 ;  /* 0x0000000100347802 */ /* 0x000fe20000000f00 */
[----:B0-----:R-:W0:Y:S01]  /*4030*/  MUFU.RCP64H R53, R47 ;  /* 0x0000002f00357308 */ /* 0x001e220000001800 */
[----:B------:R-:W-:Y:S02]  /*4040*/  @!P3 LOP3.LUT R40, R37, 0x7ff00000, RZ, 0xc0, !PT ;  /* 0x7ff000002528b812 */ /* 0x000fe400078ec0ff */
[C---:B------:R-:W-:Y:S02]  /*4050*/  ISETP.GE.U32.AND P2, PT, R3.reuse, R42, PT ;  /* 0x0000002a0300720c */ /* 0x040fe40003f46070 */
[----:B------:R-:W-:Y:S02]  /*4060*/  @!P3 ISETP.GE.U32.AND P4, PT, R3, R40, PT ;  /* 0x000000280300b20c */ /* 0x000fe40003f86070 */
[----:B------:R-:W-:-:S02]  /*4070*/  MOV R40, 0x1ca00000 ;  /* 0x1ca0000000287802 */ /* 0x000fc40000000f00 */
[----:B------:R-:W-:Y:S02]  /*4080*/  @!P0 LOP3.LUT R42, R47, 0x7ff00000, RZ, 0xc0, !PT ;  /* 0x7ff000002f2a8812 */ /* 0x000fe400078ec0ff */
[C---:B------:R-:W-:Y:S02]  /*4090*/  @!P3 SEL R43, R40.reuse, 0x63400000, !P4 ;  /* 0x63400000282bb807 */ /* 0x040fe40006000000 */
[----:B------:R-:W-:Y:S02]  /*40a0*/  SEL R44, R40, 0x63400000, !P2 ;  /* 0x63400000282c7807 */ /* 0x000fe40005000000 */
[--C-:B------:R-:W-:Y:S02]  /*40b0*/  @!P3 LOP3.LUT R43, R43, 0x80000000, R49.reuse, 0xf8, !PT ;  /* 0x800000002b2bb812 */ /* 0x100fe400078ef831 */
[----:B------:R-:W-:Y:S01]  /*40c0*/  LOP3.LUT R51, R44, 0x800fffff, R49, 0xf8, !PT ;  /* 0x800fffff2c337812 */ /* 0x000fe200078ef831 */
[----:B------:R-:W-:Y:S01]  /*40d0*/  @!P3 IMAD.MOV.U32 R44, RZ, RZ, RZ ;  /* 0x000000ffff2cb224 */ /* 0x000fe200078e00ff */
[----:B------:R-:W-:Y:S01]  /*40e0*/  @!P3 LOP3.LUT R45, R43, 0x100000, RZ, 0xfc, !PT ;  /* 0x001000002b2db812 */ /* 0x000fe200078efcff */
[----:B------:R-:W-:-:S15]  /*40f0*/  IMAD.MOV.U32 R43, RZ, RZ, R3 ;  /* 0x000000ffff2b7224 */ /* 0x000fde00078e0003 */
[----:B------:R-:W-:-:S15]  /*4100*/  NOP ;  /* 0x0000000000007918 */ /* 0x000fde0000000000 */
[----:B------:R-:W-:-:S12]  /*4110*/  NOP ;  /* 0x0000000000007918 */ /* 0x000fd80000000000 */
        /* <DEDUP_REMOVED lines=27> */
[----:B0-----:R-:W-:-:S05]  /*42d0*/  VIADD R44, R43, 0xffffffff ;  /* 0xffffffff2b2c7836 */ /* 0x001fca0000000000 */
[----:B------:R-:W-:Y:S02]  /*42e0*/  ISETP.GT.U32.AND P0, PT, R44, 0x7feffffe, PT ;  /* 0x7feffffe2c00780c */ /* 0x000fe40003f04070 */
[----:B------:R-:W-:-:S04]  /*42f0*/  IADD3 R44, PT, PT, R42, -0x1, RZ ;  /* 0xffffffff2a2c7810 */ /* 0x000fc80007ffe0ff */
[----:B------:R-:W-:-:S15]  /*4300*/  ISETP.GT.U32.OR P0, PT, R44, 0x7feffffe, P0 ;  /* 0x7feffffe2c00780c */ /* 0x000fde0000704470 */
[----:B------:R-:W-:-:S15]  /*4310*/  NOP ;  /* 0x0000000000007918 */ /* 0x000fde0000000000 */
[----:B------:R-:W-:-:S15]  /*4320*/  NOP ;  /* 0x0000000000007918 */ /* 0x000fde0000000000 */
[----:B------:R-:W-:-:S06]  /*4330*/  NOP ;  /* 0x0000000000007918 */ /* 0x000fcc0000000000 */
        /* <DEDUP_REMOVED lines=16> */
[----:B------:R-:W-:Y:S02]  /*4440*/  SEL R40, R40, 0x63400000, !P0 ;  /* 0x6340000028287807 */ /* 0x000fe40004000000 */
[----:B------:R-:W-:-:S03]  /*4450*/  MOV R42, RZ ;  /* 0x000000ff002a7202 */ /* 0x000fc60000000f00 */
[----:B------:R-:W-:-:S04]  /*4460*/  IMAD.IADD R40, R43, 0x1, -R40 ;  /* 0x000000012b287824 */ /* 0x000fc800078e0a28 */
        /* <DEDUP_REMOVED lines=26> */
.L_x_13322:
        /* <DEDUP_REMOVED lines=17> */
.L_x_13325:
[----:B------:R-:W-:Y:S02]  /*4720*/  LOP3.LUT R3, R37, 0x80000, RZ, 0xfc, !PT ;  /* 0x0008000025037812 */ /* 0x000fe400078efcff */
[----:B------:R-:W-:-:S03]  /*4730*/  MOV R52, R36 ;  /* 0x0000002400347202 */ /* 0x000fc60000000f00 */
[----:B------:R-:W-:Y:S01]  /*4740*/  IMAD.MOV.U32 R53, RZ, RZ, R3 ;  /* 0x000000ffff357224 */ /* 0x000fe200078e0003 */
[----:B------:R-:W-:Y:S06]  /*4750*/  BRA `(.L_x_13323) ;  /* 0x00000000000c7947 */ /* 0x000fec0003800000 */
.L_x_13324:
[----:B------:R-:W-:Y:S01]  /*4760*/  LOP3.LUT R3, R49, 0x80000, RZ, 0xfc, !PT ;  /* 0x0008000031037812 */ /* 0x000fe200078efcff */
[----:B------:R-:W-:-:S03]  /*4770*/  IMAD.MOV.U32 R52, RZ, RZ, R48 ;  /* 0x000000ffff347224 */ /* 0x000fc600078e0030 */
[----:B------:R-:W-:-:S07]  /*4780*/  MOV R53, R3 ;  /* 0x0000000300357202 */ /* 0x000fce0000000f00 */
.L_x_13323:
[----:B------:R-:W-:Y:S05]  /*4790*/  BSYNC.RECONVERGENT B0 ;  /* 0x0000000000007941 */ /* 0x000fea0003800200 */
.L_x_13321:
[----:B------:R-:W-:Y:S01]  /*47a0*/  MOV R40, R41 ;  /* 0x0000002900287202 */ /* 0x000fe20000000f00 */
[----:B------:R-:W-:Y:S02]  /*47b0*/  IMAD.MOV.U32 R41, RZ, RZ, 0x0 ;  /* 0x00000000ff297424 */ /* 0x000fe400078e00ff */
[----:B------:R-:W-:Y:S02]  /*47c0*/  IMAD.MOV.U32 R36, RZ, RZ, R52 ;  /* 0x000000ffff247224 */ /* 0x000fe400078e0034 */
[----:B------:R-:W-:Y:S01]  /*47d0*/  IMAD.MOV.U32 R37, RZ, RZ, R53 ;  /* 0x000000ffff257224 */ /* 0x000fe200078e0035 */
[----:B------:R-:W-:Y:S06]  /*47e0*/  RET.REL.NODEC R40 `(_ZN2at6native29vectorized_elementwise_kernelILi2ENS0_13BinaryFunctorIdddNS0_15binary_internal10DivFunctorIdEEEESt5arrayIPcLm3EEEEviT0_T1_) ;  /* 0xffffffb828047950 */ /* 0x000fec0003c3ffff */
.L_x_13326:
        /* <DEDUP_REMOVED lines=9> */
.L_x_18230:


//--------------------- .text._ZN2at6native29vectorized_elementwise_kernelILi4ENS0_13BinaryFunctorIdddNS0_15binary_internal10DivFunctorIdEEEESt5arrayIPcLm3EEEEviT0_T1_ --------------------------
	.section	.text._ZN2at6native29vectorized_elementwise_kernelILi4ENS0_13BinaryFunctorIdddNS0_15binary_internal10DivFunctorIdEEEESt5arrayIPcLm3EEEEviT0_T1_,"ax",@progbits
	.align	128
        .global         _ZN2at6native29vectorized_elementwise_kernelILi4ENS0_13BinaryFunctorIdddNS0_15binary_internal10DivFunctorIdEEEESt5arrayIPcLm3EEEEviT0_T1_
        .type           _ZN2at6native29vectorized_elementwise_kernelILi4ENS0_13BinaryFunctorIdddNS0_15binary_internal10DivFunctorIdEEEESt5arrayIPcLm3EEEEviT0_T1_,@function
        .size           _ZN2at6native29vectorized_elementwise_kernelILi4ENS0_13BinaryFunctorIdddNS0_15binary_internal10DivFunctorIdEEEESt5arrayIPcLm3EEEEviT0_T1_,(.L_x_18231 - _ZN2at6native29vectorized_elementwise_kernelILi4ENS0_13BinaryFunctorIdddNS0_15binary_internal10DivFunctorIdEEEESt5arrayIPcLm3EEEEviT0_T1_)
        .other          _ZN2at6native29vectorized_elementwise_kernelILi4ENS0_13BinaryFunctorIdddNS0_15binary_internal10DivFunctorIdEEEESt5arrayIPcLm3EEEEviT0_T1_,@"STO_CUDA_ENTRY STV_DEFAULT"
_ZN2at6native29vectorized_elementwise_kernelILi4ENS0_13BinaryFunctorIdddNS0_15binary_internal10DivFunctorIdEEEESt5arrayIPcLm3EEEEviT0_T1_:
.text._ZN2at6native29vectorized_elementwise_kernelILi4ENS0_13BinaryFunctorIdddNS0_15binary_internal10DivFunctorIdEEEESt5arrayIPcLm3EEEEviT0_T1_:
        /* <DEDUP_REMOVED lines=147> */
[----:B-----5:R-:W-:Y:S05]  /*0930*/  CALL.REL.NOINC `($__internal_41_$__cuda_sm20_div_rn_f64_full) ;  /* 0x0000003400707944 */ /* 0x020fea0003c00000 */
.L_x_13331:
[----:B------:R-:W-:Y:S05]  /*0940*/  BSYNC.RECONVERGENT B2 ;  /* 0x0000000000027941 */ /* 0x000fea0003800200 */
.L_x_13330:
[----:B------:R-:W-:Y:S02]  /*0950*/  IMAD.MOV.U32 R8, RZ, RZ, R36 ;  /* 0x000000ffff087224 */ /* 0x000fe400078e0024 */
[----:B------:R-:W-:-:S07]  /*0960*/  IMAD.MOV.U32 R9, RZ, RZ, R37 ;  /* 0x000000ffff097224 */ /* 0x000fce00078e0025 */
.L_x_13329:
[----:B------:R-:W-:Y:S05]  /*0970*/  BSYNC.RECONVERGENT B1 ;  /* 0x0000000000017941 */ /* 0x000fea0003800200 */
.L_x_13328:
        /* <DEDUP_REMOVED lines=49> */
[----:B------:R-:W-:Y:S05]  /*0c90*/  CALL.REL.NOINC `($__internal_41_$__cuda_sm20_div_rn_f64_full) ;  /* 0x0000003000987944 */ /* 0x000fea0003c00000 */
[----:B------:R-:W-:Y:S01]  /*0ca0*/  MOV R6, R36 ;  /* 0x0000002400067202 */ /* 0x000fe20000000f00 */
[----:B------:R-:W-:-:S07]  /*0cb0*/  IMAD.MOV.U32 R7, RZ, RZ, R37 ;  /* 0x000000ffff077224 */ /* 0x000fce00078e0025 */
.L_x_13333:
[----:B------:R-:W-:Y:S05]  /*0cc0*/  BSYNC.RECONVERGENT B1 ;  /* 0x0000000000017941 */ /* 0x000fea0003800200 */
.L_x_13332:
        /* <DEDUP_REMOVED lines=52> */
.L_x_13335:
[----:B------:R-:W-:Y:S05]  /*1010*/  BSYNC.RECONVERGENT B1 ;  /* 0x0000000000017941 */ /* 0x000fea0003800200 */
.L_x_13334:
        /* <DEDUP_REMOVED lines=48> */
[----:B------:R-:W-:Y:S05]  /*1320*/  CALL.REL.NOINC `($__internal_41_$__cuda_sm20_div_rn_f64_full) ;  /* 0x0000002800f47944 */ /* 0x000fea0003c00000 */
[----:B------:R-:W-:Y:S01]  /*1330*/  IMAD.MOV.U32 R32, RZ, RZ, R36 ;  /* 0x000000ffff207224 */ /* 0x000fe200078e0024 */
[----:B------:R-:W-:-:S07]  /*1340*/  MOV R33, R37 ;  /* 0x0000002500217202 */ /* 0x000fce0000000f00 */
.L_x_13337:
[----:B------:R-:W-:Y:S05]  /*1350*/  BSYNC.RECONVERGENT B1 ;  /* 0x0000000000017941 */ /* 0x000fea0003800200 */
.L_x_13336:
        /* <DEDUP_REMOVED lines=49> */
[----:B------:R-:W-:Y:S02]  /*1670*/  IMAD.MOV.U32 R28, RZ, RZ, R36 ;  /* 0x000000ffff1c7224 */ /* 0x000fe400078e0024 */
[----:B------:R-:W-:-:S07]  /*1680*/  IMAD.MOV.U32 R29, RZ, RZ, R37 ;  /* 0x000000ffff1d7224 */ /* 0x000fce00078e0025 */
.L_x_13339:
[----:B------:R-:W-:Y:S05]  /*1690*/  BSYNC.RECONVERGENT B1 ;  /* 0x0000000000017941 */ /* 0x000fea0003800200 */
.L_x_13338:
        /* <DEDUP_REMOVED lines=51> */
.L_x_13341:
[----:B------:R-:W-:Y:S05]  /*19d0*/  BSYNC.RECONVERGENT B1 ;  /* 0x0000000000017941 */ /* 0x000fea0003800200 */
.L_x_13340:
        /* <DEDUP_REMOVED lines=51> */
.L_x_13343:
[----:B------:R-:W-:Y:S05]  /*1d10*/  BSYNC.RECONVERGENT B1 ;  /* 0x0000000000017941 */ /* 0x000fea0003800200 */
.L_x_13342:
        /* <DEDUP_REMOVED lines=48> */
[----:B------:R-:W-:Y:S05]  /*2020*/  CALL.REL.NOINC `($__internal_41_$__cuda_sm20_div_rn_f64_full) ;  /* 0x0000001c00b47944 */ /* 0x000fea0003c00000 */
.L_x_13345:
[----:B------:R-:W-:Y:S05]  /*2030*/  BSYNC.RECONVERGENT B1 ;  /* 0x0000000000017941 */ /* 0x000fea0003800200 */
.L_x_13344:
        /* <DEDUP_REMOVED lines=21> */
.L_x_13348:
[----:B------:R-:W-:-:S13]  /*2190*/  ISETP.GE.U32.AND P0, PT, R0, R10, PT ;  /* 0x0000000a0000720c */ /* 0x000fda0003f06070 */
[----:B------:R-:W-:Y:S05]  /*21a0*/  @P0 BRA `(.L_x_13350) ;  /* 0x0000000000300947 */ /* 0x000fea0003800000 */
[----:B-1----:R-:W1:Y:S01]  /*21b0*/  LDC.64 R4, c[0x0][0x388] ;  /* 0x0000e200ff047b82 */ /* 0x002e620000000a00 */
[----:B------:R-:W-:Y:S02]  /*21c0*/  IMAD.IADD R3, R2, 0x1, R0 ;  /* 0x0000000102037824 */ /* 0x000fe400078e0200 */
[----:B------:R-:W-:Y:S02]  /*21d0*/  VIADD R0, R0, 0x80 ;  /* 0x0000008000007836 */ /* 0x000fe40000000000 */
[----:B-1----:R-:W-:-:S05]  /*21e0*/  IMAD.WIDE.U32 R4, R3, 0x8, R4 ;  /* 0x0000000803047825 */ /* 0x002fca00078e0004 */
[----:B------:R1:W-:Y:S02]  /*21f0*/  STG.E.64 desc[UR4][R4.64], R28 ;  /* 0x0000001c04007986 */ /* 0x0003e4000c101b04 */
.L_x_13349:
[----:B------:R-:W-:-:S13]  /*2200*/  ISETP.GE.U32.AND P0, PT, R0, R10, PT ;  /* 0x0000000a0000720c */ /* 0x000fda0003f06070 */
[----:B------:R-:W-:Y:S05]  /*2210*/  @P0 BRA `(.L_x_13351) ;  /* 0x0000000000340947 */ /* 0x000fea0003800000 */
[----:B01----:R-:W0:Y:S01]  /*2220*/  LDC.64 R4, c[0x0][0x388] ;  /* 0x0000e200ff047b82 */ /* 0x003e220000000a00 */
[----:B------:R-:W-:Y:S01]  /*2230*/  IADD3 R3, PT, PT, R2, R0, RZ ;  /* 0x0000000002037210 */ /* 0x000fe20007ffe0ff */
[----:B------:R-:W-:-:S04]  /*2240*/  VIADD R0, R0, 0x80 ;  /* 0x0000008000007836 */ /* 0x000fc80000000000 */
[----:B0-----:R-:W-:-:S05]  /*2250*/  IMAD.WIDE.U32 R4, R3, 0x8, R4 ;  /* 0x0000000803047825 */ /* 0x001fca00078e0004 */
[----:B------:R2:W-:Y:S02]  /*2260*/  STG.E.64 desc[UR4][R4.64], R24 ;  /* 0x0000001804007986 */ /* 0x0005e4000c101b04 */
.L_x_13350:
        /* <DEDUP_REMOVED lines=8> */
.L_x_13351:
[----:B------:R-:W-:Y:S05]  /*22f0*/  BSYNC.RELIABLE B1 ;  /* 0x0000000000017941 */ /* 0x000fea0003800100 */
.L_x_13347:
[----:B------:R-:W-:-:S13]  /*2300*/  ISETP.GE.U32.AND P0, PT, R0, R10, PT ;  /* 0x0000000a0000720c */ /* 0x000fda0003f06070 */
[----:B012---:R-:W0:Y:S01]  /*2310*/  @!P0 LDC.64 R4, c[0x0][0x388] ;  /* 0x0000e200ff048b82 */ /* 0x007e220000000a00 */
[----:B------:R-:W-:Y:S02]  /*2320*/  @!P0 IMAD.IADD R3, R2, 0x1, R0 ;  /* 0x0000000102038824 */ /* 0x000fe400078e0200 */
[----:B------:R-:W-:Y:S02]  /*2330*/  @!P0 VIADD R0, R0, 0x80 ;  /* 0x0000008000008836 */ /* 0x000fe40000000000 */
[----:B0-----:R-:W-:-:S05]  /*2340*/  @!P0 IMAD.WIDE.U32 R4, R3, 0x8, R4 ;  /* 0x0000000803048825 */ /* 0x001fca00078e0004 */
[----:B------:R3:W-:Y:S02]  /*2350*/  @!P0 STG.E.64 desc[UR4][R4.64], R36 ;  /* 0x0000002404008986 */ /* 0x0007e4000c101b04 */
.L_x_13352:
[----:B------:R-:W-:Y:S05]  /*2360*/  BSYNC.RECONVERGENT B0 ;  /* 0x0000000000007941 */ /* 0x000fea0003800200 */
.L_x_13346:
        /* <DEDUP_REMOVED lines=8> */
.L_x_13327:
[----:B------:R-:W0:Y:S01]  /*23f0*/  S2R R0, SR_TID.X ;  /* 0x0000000000007919 */ /* 0x000e220000002100 */
[----:B------:R-:W1:Y:S08]  /*2400*/  LDC.64 R4, c[0x0][0x398] ;  /* 0x0000e600ff047b82 */ /* 0x000e700000000a00 */
[----:B------:R-:W2:Y:S01]  /*2410*/  LDC.64 R6, c[0x0][0x390] ;  /* 0x0000e400ff067b82 */ /* 0x000ea20000000a00 */
[----:B-1----:R-:W-:-:S04]  /*2420*/  IMAD.WIDE.U32 R4, R2, 0x8, R4 ;  /* 0x0000000802047825 */ /* 0x002fc800078e0004 */
[----:B0-----:R-:W-:-:S05]  /*2430*/  IMAD.WIDE.U32 R40, R0, 0x20, R4 ;  /* 0x0000002000287825 */ /* 0x001fca00078e0004 */
[----:B------:R-:W3:Y:S01]  /*2440*/  LDG.E.ENL2.256 R12, R8, desc[UR4][R40.64] ;  /* 0xfe0000042808797e */ /* 0x000ee2000812190c */
[----:B--2---:R-:W-:-:S03]  /*2450*/  IMAD.WIDE.U32 R4, R2, 0x8, R6 ;  /* 0x0000000802047825 */ /* 0x004fc600078e0006 */
[----:B------:R0:W5:Y:S01]  /*2460*/  LDG.E.ENL2.256 R20, R16, desc[UR4][R40.64+0x1000] ;  /* 0xfe0080042810797e */ /* 0x0001620008121914 */
[----:B------:R-:W-:-:S05]  /*2470*/  IMAD.WIDE.U32 R6, R0, 0x20, R4 ;  /* 0x0000002000067825 */ /* 0x000fca00078e0004 */
[----:B------:R-:W2:Y:S04]  /*2480*/  LDG.E.ENL2.256 R32, R36, desc[UR4][R6.64] ;  /* 0xfe0000040624797e */ /* 0x000ea80008121920 */
[----:B------:R0:W5:Y:S01]  /*2490*/  LDG.E.ENL2.256 R24, R28, desc[UR4][R6.64+0x1000] ;  /* 0xfe008004061c797e */ /* 0x0001620008121918 */
[----:B------:R-:W-:Y:S01]  /*24a0*/  IMAD.MOV.U32 R4, RZ, RZ, 0x1 ;  /* 0x00000001ff047424 */ /* 0x000fe200078e00ff */
[----:B------:R-:W-:Y:S01]  /*24b0*/  BSSY.RECONVERGENT B1, `(.L_x_13353) ;  /* 0x0000032000017945 */ /* 0x000fe20003800200 */
[----:B---3--:R-:W1:Y:S04]  /*24c0*/  MUFU.RCP64H R5, R9 ;  /* 0x0000000900057308 */ /* 0x008e680000001800 */
        /* <DEDUP_REMOVED lines=39> */
[----:B0-----:R-:W-:Y:S05]  /*2740*/  @P0 BRA P1, `(.L_x_13354) ;  /* 0x0000000000200947 */ /* 0x001fea0000800000 */
[----:B------:R-:W-:Y:S01]  /*2750*/  IMAD.MOV.U32 R3, RZ, RZ, R36 ;  /* 0x000000ffff037224 */ /* 0x000fe200078e0024 */
[----:B------:R-:W-:Y:S01]  /*2760*/  MOV R40, R37 ;  /* 0x0000002500287202 */ /* 0x000fe20000000f00 */
[----:B------:R-:W-:Y:S01]  /*2770*/  IMAD.MOV.U32 R36, RZ, RZ, R8 ;  /* 0x000000ffff247224 */ /* 0x000fe200078e0008 */
[----:B------:R-:W-:Y:S01]  /*2780*/  MOV R41, 0x27b0 ;  /* 0x000027b000297802 */ /* 0x000fe20000000f00 */
[----:B------:R-:W-:-:S07]  /*2790*/  IMAD.MOV.U32 R37, RZ, RZ, R9 ;  /* 0x000000ffff257224 */ /* 0x000fce00078e0009 */
[----:B-----5:R-:W-:Y:S05]  /*27a0*/  CALL.REL.NOINC `($__internal_41_$__cuda_sm20_div_rn_f64_full) ;  /* 0x0000001400d47944 */ /* 0x020fea0003c00000 */
[----:B------:R-:W-:Y:S01]  /*27b0*/  MOV R4, R36 ;  /* 0x0000002400047202 */ /* 0x000fe20000000f00 */
[----:B------:R-:W-:-:S07]  /*27c0*/  IMAD.MOV.U32 R5, RZ, RZ, R37 ;  /* 0x000000ffff057224 */ /* 0x000fce00078e0025 */
.L_x_13354:
[----:B------:R-:W-:Y:S05]  /*27d0*/  BSYNC.RECONVERGENT B1 ;  /* 0x0000000000017941 */ /* 0x000fea0003800200 */
.L_x_13353:
        /* <DEDUP_REMOVED lines=48> */
[----:B-----5:R-:W-:Y:S05]  /*2ae0*/  CALL.REL.NOINC `($__internal_41_$__cuda_sm20_div_rn_f64_full) ;  /* 0x0000001400047944 */ /* 0x020fea0003c00000 */
[----:B------:R-:W-:Y:S02]  /*2af0*/  IMAD.MOV.U32 R6, RZ, RZ, R36 ;  /* 0x000000ffff067224 */ /* 0x000fe400078e0024 */
[----:B------:R-:W-:-:S07]  /*2b00*/  IMAD.MOV.U32 R7, RZ, RZ, R37 ;  /* 0x000000ffff077224 */ /* 0x000fce00078e0025 */
.L_x_13356:
[----:B------:R-:W-:Y:S05]  /*2b10*/  BSYNC.RECONVERGENT B1 ;  /* 0x0000000000017941 */ /* 0x000fea0003800200 */
.L_x_13355:
        /* <DEDUP_REMOVED lines=49> */
[----:B------:R-:W-:Y:S01]  /*2e30*/  IMAD.MOV.U32 R8, RZ, RZ, R36 ;  /* 0x000000ffff087224 */ /* 0x000fe200078e0024 */
[----:B------:R-:W-:-:S07]  /*2e40*/  MOV R9, R37 ;  /* 0x0000002500097202 */ /* 0x000fce0000000f00 */
.L_x_13358:
[----:B------:R-:W-:Y:S05]  /*2e50*/  BSYNC.RECONVERGENT B1 ;  /* 0x0000000000017941 */ /* 0x000fea0003800200 */
.L_x_13357:
        /* <DEDUP_REMOVED lines=51> */
.L_x_13360:
[----:B------:R-:W-:Y:S05]  /*3190*/  BSYNC.RECONVERGENT B1 ;  /* 0x0000000000017941 */ /* 0x000fea0003800200 */
.L_x_13359:
[----:B-----5:R-:W0:Y:S01]  /*31a0*/  MUFU.RCP64H R13, R17 ;  /* 0x00000011000d7308 */ /* 0x020e220000001800 */
        /* <DEDUP_REMOVED lines=48> */
[----:B------:R-:W-:Y:S02]  /*34b0*/  IMAD.MOV.U32 R12, RZ, RZ, R36 ;  /* 0x000000ffff0c7224 */ /* 0x000fe400078e0024 */
[----:B------:R-:W-:-:S07]  /*34c0*/  IMAD.MOV.U32 R13, RZ, RZ, R37 ;  /* 0x000000ffff0d7224 */ /* 0x000fce00078e0025 */
.L_x_13362:
[----:B------:R-:W-:Y:S05]  /*34d0*/  BSYNC.RECONVERGENT B1 ;  /* 0x0000000000017941 */ /* 0x000fea0003800200 */
.L_x_13361:
        /* <DEDUP_REMOVED lines=51> */
.L_x_13364:
[----:B------:R-:W-:Y:S05]  /*3810*/  BSYNC.RECONVERGENT B1 ;  /* 0x0000000000017941 */ /* 0x000fea0003800200 */
.L_x_13363:
        /* <DEDUP_REMOVED lines=49> */
[----:B------:R-:W-:Y:S01]  /*3b30*/  MOV R16, R36 ;  /* 0x0000002400107202 */ /* 0x000fe20000000f00 */
[----:B------:R-:W-:-:S07]  /*3b40*/  IMAD.MOV.U32 R17, RZ, RZ, R37 ;  /* 0x000000ffff117224 */ /* 0x000fce00078e0025 */
.L_x_13366:
[----:B------:R-:W-:Y:S05]  /*3b50*/  BSYNC.RECONVERGENT B1 ;  /* 0x0000000000017941 */ /* 0x000fea0003800200 */
.L_x_13365:
        /* <DEDUP_REMOVED lines=51> */
.L_x_13368:
[----:B------:R-:W-:Y:S05]  /*3e90*/  BSYNC.RECONVERGENT B1 ;  /* 0x0000000000017941 */ /* 0x000fea0003800200 */
.L_x_13367:
[----:B------:R-:W0:Y:S02]  /*3ea0*/  LDC.64 R20, c[0x0][0x388] ;  /* 0x0000e200ff147b82 */ /* 0x000e240000000a00 */
[----:B0-----:R-:W-:-:S04]  /*3eb0*/  IMAD.WIDE.U32 R2, R2, 0x8, R20 ;  /* 0x0000000802027825 */ /* 0x001fc800078e0014 */
[----:B------:R-:W-:-:S05]  /*3ec0*/  IMAD.WIDE.U32 R2, R0, 0x20, R2 ;  /* 0x0000002000027825 */ /* 0x000fca00078e0002 */
[----:B------:R-:W-:Y:S04]  /*3ed0*/  STG.E.ENL2.256 desc[UR4][R2.64], R4, R8 ;  /* 0xf80000040208797f */ /* 0x000fe8000f121804 */
[----:B------:R-:W-:Y:S01]  /*3ee0*/  STG.E.ENL2.256 desc[UR4][R2.64+0x1000], R12, R16 ;  /* 0xf800800c0210797f */ /* 0x000fe2000f121804 */
[----:B------:R-:W-:Y:S05]  /*3ef0*/  EXIT ;  /* 0x000000000000794d */ /* 0x000fea0003800000 */
        .weak           $__internal_41_$__cuda_sm20_div_rn_f64_full
        .type           $__internal_41_$__cuda_sm20_div_rn_f64_full,@function
        .size           $__internal_41_$__cuda_sm20_div_rn_f64_full,(.L_x_18231 - $__internal_41_$__cuda_sm20_div_rn_f64_full)
$__internal_41_$__cuda_sm20_div_rn_f64_full:
        /* <DEDUP_REMOVED lines=107> */
.L_x_13370:
        /* <DEDUP_REMOVED lines=17> */
.L_x_13373:
[----:B------:R-:W-:Y:S02]  /*46c0*/  LOP3.LUT R3, R37, 0x80000, RZ, 0xfc, !PT ;  /* 0x0008000025037812 */ /* 0x000fe400078efcff */
[----:B------:R-:W-:-:S03]  /*46d0*/  MOV R52, R36 ;  /* 0x0000002400347202 */ /* 0x000fc60000000f00 */
[----:B------:R-:W-:Y:S01]  /*46e0*/  IMAD.MOV.U32 R53, RZ, RZ, R3 ;  /* 0x000000ffff357224 */ /* 0x000fe200078e0003 */
[----:B------:R-:W-:Y:S06]  /*46f0*/  BRA `(.L_x_13371) ;  /* 0x00000000000c7947 */ /* 0x000fec0003800000 */
.L_x_13372:
[----:B------:R-:W-:Y:S01]  /*4700*/  LOP3.LUT R3, R49, 0x80000, RZ, 0xfc, !PT ;  /* 0x0008000031037812 */ /* 0x000fe200078efcff */
[----:B------:R-:W-:-:S03]  /*4710*/  IMAD.MOV.U32 R52, RZ, RZ, R48 ;  /* 0x000000ffff347224 */ /* 0x000fc600078e0030 */
[----:B------:R-:W-:-:S07]  /*4720*/  MOV R53, R3 ;  /* 0x0000000300357202 */ /* 0x000fce0000000f00 */
.L_x_13371:
[----:B------:R-:W-:Y:S05]  /*4730*/  BSYNC.RECONVERGENT B0 ;  /* 0x0000000000007941 */ /* 0x000fea0003800200 */
.L_x_13369:
[----:B------:R-:W-:Y:S01]  /*4740*/  MOV R40, R41 ;  /* 0x0000002900287202 */ /* 0x000fe20000000f00 */
[----:B------:R-:W-:Y:S02]  /*4750*/  IMAD.MOV.U32 R41, RZ, RZ, 0x0 ;  /* 0x00000000ff297424 */ /* 0x000fe400078e00ff */
[----:B------:R-:W-:Y:S02]  /*4760*/  IMAD.MOV.U32 R36, RZ, RZ, R52 ;  /* 0x000000ffff247224 */ /* 0x000fe400078e0034 */
[----:B------:R-:W-:Y:S01]  /*4770*/  IMAD.MOV.U32 R37, RZ, RZ, R53 ;  /* 0x000000ffff257224 */ /* 0x000fe200078e0035 */
[----:B------:R-:W-:Y:S06]  /*4780*/  RET.REL.NODEC R40 `(_ZN2at6native29vectorized_elementwise_kernelILi4ENS0_13BinaryFunctorIdddNS0_15binary_internal10DivFunctorIdEEEESt5arrayIPcLm3EEEEviT0_T1_) ;  /* 0xffffffb8281c7950 */ /* 0x000fec0003c3ffff */
.L_x_13374:
        /* <DEDUP_REMOVED lines=15> */
.L_x_18231:


//--------------------- .text._ZN2at6native29vectorized_elementwise_kernelILi8ENS0_13BinaryFunctorIdddNS0_15binary_internal10DivFunctorIdEEEESt5arrayIPcLm3EEEEviT0_T1_ --------------------------
	.section	.text._ZN2at6native29vectorized_elementwise_kernelILi8ENS0_13BinaryFunctorIdddNS0_15binary_internal10DivFunctorIdEEEESt5arrayIPcLm3EEEEviT0_T1_,"ax",@progbits
	.align	128
        .global         _ZN2at6native29vectorized_elementwise_kernelILi8ENS0_13BinaryFunctorIdddNS0_15binary_internal10DivFunctorIdEEEESt5arrayIPcLm3EEEEviT0_T1_
        .type           _ZN2at6native29vectorized_elementwise_kernelILi8ENS0_13BinaryFunctorIdddNS0_15binary_internal10DivFunctorIdEEEESt5arrayIPcLm3EEEEviT0_T1_,@function
        .size           _ZN2at6native29vectorized_elementwise_kernelILi8ENS0_13BinaryFunctorIdddNS0_15binary_internal10DivFunctorIdEEEESt5arrayIPcLm3EEEEviT0_T1_,(.L_x_18355 - _ZN2at6native29vectorized_elementwise_kernelILi8ENS0_13BinaryFunctorIdddNS0_15binary_internal10DivFunctorIdEEEESt5arrayIPcLm3EEEEviT0_T1_)
        .other          _ZN2at6native29vectorized_elementwise_kernelILi8ENS0_13BinaryFunctorIdddNS0_15binary_internal10DivFunctorIdEEEESt5arrayIPcLm3EEEEviT0_T1_,@"STO_CUDA_ENTRY STV_DEFAULT"
_ZN2at6native29vectorized_elementwise_kernelILi8ENS0_13BinaryFunctorIdddNS0_15binary_internal10DivFunctorIdEEEESt5arrayIPcLm3EEEEviT0_T1_:
.text._ZN2at6native29vectorized_elementwise_kernelILi8ENS0_13BinaryFunctorIdddNS0_15binary_internal10DivFunctorIdEEEESt5arrayIPcLm3EEEEviT0_T1_:
[----:B------:R-:W-:Y:S01]  /*0000*/  LDC R1, c[0x0][0x37c] ;  /* 0x0000df00ff017b82 */ /* 0x000fe20000000800 */
[----:B------:R-:W-:Y:S05]  /*0010*/  EXIT ;  /* 0x000000000000794d */ /* 0x000fea0003800000 */
.L_x_13375:
        /* <DEDUP_REMOVED lines=14> */
.L_x_18355:


//--------------------- .text._ZN2at6native18elementwise_kernelILi128ELi4EZNS0_15gpu_kernel_implINS0_13BUnaryFunctorIdddNS0_15binary_internal10DivFunctorIdEEEEEEvRNS_18TensorIteratorBaseERKT_EUliE_EEviT1_ --------------------------
	.section	.text._ZN2at6native18elementwise_kernelILi128ELi4EZNS0_15gpu_kernel_implINS0_13BUnaryFunctorIdddNS0_15binary_internal10DivFunctorIdEEEEEEvRNS_18TensorIteratorBaseERKT_EUliE_EEviT1_,"ax",@progbits
	.align	128
        .global         _ZN2at6native18elementwise_kernelILi128ELi4EZNS0_15gpu_kernel_implINS0_13BUnaryFunctorIdddNS0_15binary_internal10DivFunctorIdEEEEEEvRNS_18TensorIteratorBaseERKT_EUliE_EEviT1_
        .type           _ZN2at6native18elementwise_kernelILi128ELi4EZNS0_15gpu_kernel_implINS0_13BUnaryFunctorIdddNS0_15binary_internal10DivFunctorIdEEEEEEvRNS_18TensorIteratorBaseERKT_EUliE_EEviT1_,@function
        .size           _ZN2at6native18elementwise_kernelILi128ELi4EZNS0_15gpu_kernel_implINS0_13BUnaryFunctorIdddNS0_15binary_internal10DivFunctorIdEEEEEEvRNS_18TensorIteratorBaseERKT_EUliE_EEviT1_,(.L_x_18232 - _ZN2at6native18elementwise_kernelILi128ELi4EZNS0_15gpu_kernel_implINS0_13BUnaryFunctorIdddNS0_15binary_internal10DivFunctorIdEEEEEEvRNS_18TensorIteratorBaseERKT_EUliE_EEviT1_)
        .other          _ZN2at6native18elementwise_kernelILi128ELi4EZNS0_15gpu_kernel_implINS0_13BUnaryFunctorIdddNS0_15binary_internal10DivFunctorIdEEEEEEvRNS_18TensorIteratorBaseERKT_EUliE_EEviT1_,@"STO_CUDA_ENTRY STV_DEFAULT"
_ZN2at6native18elementwise_kernelILi128ELi4EZNS0_15gpu_kernel_implINS0_13BUnaryFunctorIdddNS0_15binary_internal10DivFunctorIdEEEEEEvRNS_18TensorIteratorBaseERKT_EUliE_EEviT1_:
.text._ZN2at6native18elementwise_kernelILi128ELi4EZNS0_15gpu_kernel_implINS0_13BUnaryFunctorIdddNS0_15binary_internal10DivFunctorIdEEEEEEvRNS_18TensorIteratorBaseERKT_EUliE_EEviT1_:
[----:B------:R-:W0:Y:S01]  /*0000*/  LDC R1, c[0x0][0x37c] ;  /* 0x0000df00ff017b82 */ /* 0x000e220000000800 */
[----:B------:R-:W1:Y:S07]  /*0010*/  S2R R17, SR_TID.X ;  /* 0x0000000000117919 */ /* 0x000e6e0000002100 */
[----:B------:R-:W2:Y:S01]  /*0020*/  S2UR UR4, SR_CTAID.X ;  /* 0x00000000000479c3 */ /* 0x000ea20000002500 */
[----:B------:R-:W3:Y:S01]  /*0030*/  LDCU UR39, c[0x0][0x388] ;  /* 0x00007100ff2777ac */ /* 0x000ee20008000800 */
[----:B------:R-:W-:Y:S01]  /*0040*/  BSSY.RECONVERGENT B7, `(.L_x_13376) ;  /* 0x0000394000077945 */ /* 0x000fe20003800200 */
[----:B------:R-:W4:Y:S05]  /*0050*/  LDCU UR5, c[0x0][0x380] ;  /* 0x00007000ff0577ac */ /* 0x000f2a0008000800 */
[----:B------:R-:W0:Y:S01]  /*0060*/  LDC R19, c[0x0][0x59c] ;  /* 0x00016700ff137b82 */ /* 0x000e220000000800 */
[----:B------:R-:W0:Y:S01]  /*0070*/  LDCU.64 UR36, c[0x0][0x358] ;  /* 0x00006b00ff2477ac */ /* 0x000e220008000a00 */
[----:B------:R-:W0:Y:S01]  /*0080*/  LDCU.U8 UR40, c[0x0][0x5a0] ;  /* 0x0000b400ff2877ac */ /* 0x000e220008000000 */
[----:B------:R-:W0:Y:S01]  /*0090*/  LDCU.U8 UR42, c[0x0][0x5a1] ;  /* 0x0000b420ff2a77ac */ /* 0x000e220008000000 */
[----:B---3--:R-:W-:Y:S01]  /*00a0*/  UIADD3 UR41, UPT, UPT, UR39, -0x1, URZ ;  /* 0xffffffff27297890 */ /* 0x008fe2000fffe0ff */
[----:B------:R-:W3:Y:S01]  /*00b0*/  LDCU UR43, c[0x0][0x598] ;  /* 0x0000b300ff2b77ac */ /* 0x000ee20008000800 */
[----:B--2---:R-:W-:-:S02]  /*00c0*/  USHF.L.U32 UR4, UR4, 0x9, URZ ;  /* 0x0000000904047899 */ /* 0x004fc400080006ff */
[----:B------:R-:W-:-:S04]  /*00d0*/  UISETP.LT.U32.AND UP0, UPT, UR41, 0x18, UPT ;  /* 0x000000182900788c */ /* 0x000fc8000bf01070 */
[----:B-1----:R-:W-:Y:S01]  /*00e0*/  LOP3.LUT R17, R17, UR4, RZ, 0xfc, !PT ;  /* 0x0000000411117c12 */ /* 0x002fe2000f8efcff */
[----:B------:R-:W-:-:S03]  /*00f0*/  USEL UR38, UR41, 0x18, UP0 ;  /* 0x0000001829267887 */ /* 0x000fc60008000000 */
[----:B----4-:R-:W-:Y:S01]  /*0100*/  ISETP.GE.AND P0, PT, R17, UR5, PT ;  /* 0x0000000511007c0c */ /* 0x010fe2000bf06270 */
[----:B------:R-:W-:-:S12]  /*0110*/  UIADD3 UR38, UPT, UPT, UR38, 0x1, URZ ;  /* 0x0000000126267890 */ /* 0x000fd8000fffe0ff */
[----:B---3--:R-:W-:Y:S05]  /*0120*/  @P0 BRA `(.L_x_13377) ;  /* 0x0000003800140947 */ /* 0x008fea0003800000 */
[----:B------:R-:W-:Y:S01]  /*0130*/  UISETP.NE.AND UP0, UPT, UR39, URZ, UPT ;  /* 0x000000ff2700728c */ /* 0x000fe2000bf05270 */
[----:B------:R-:W-:Y:S02]  /*0140*/  IMAD.MOV.U32 R0, RZ, RZ, RZ ;  /* 0x000000ffff007224 */ /* 0x000fe400078e00ff */
[----:B------:R-:W-:-:S06]  /*0150*/  IMAD.MOV.U32 R22, RZ, RZ, RZ ;  /* 0x000000ffff167224 */ /* 0x000fcc00078e00ff */
[----:B------:R-:W-:Y:S05]  /*0160*/  BRA.U !UP0, `(.L_x_13378) ;  /* 0x0000001108a87547 */ /* 0x000fea000b800000 */
[----:B------:R-:W1:Y:S01]  /*0170*/  LDCU.64 UR4, c[0x0][0x390] ;  /* 0x00007200ff0477ac */ /* 0x000e620008000a00 */
[----:B------:R-:W-:Y:S01]  /*0180*/  HFMA2 R16, -RZ, RZ, 0, 0 ;  /* 0x00000000ff107431 */ /* 0x000fe200000001ff */
[----:B------:R-:W2:Y:S01]  /*0190*/  LDCU UR6, c[0x0][0x38c] ;  /* 0x00007180ff0677ac */ /* 0x000ea20008000800 */
[----:B------:R-:W3:Y:S01]  /*01a0*/  LDCU.64 UR8, c[0x0][0x4b8] ;  /* 0x00009700ff0877ac */ /* 0x000ee20008000a00 */
[----:B------:R-:W-:Y:S02]  /*01b0*/  UISETP.NE.AND UP0, UPT, UR41, URZ, UPT ;  /* 0x000000ff2900728c */ /* 0x000fe4000bf05270 */
[----:B-1----:R-:W-:-:S05]  /*01c0*/  IMAD.HI.U32 R2, R17, UR4, R16 ;  /* 0x0000000411027c27 */ /* 0x002fca000f8e0010 */
[----:B------:R-:W-:-:S05]  /*01d0*/  SHF.R.U32.HI R3, RZ, UR5, R2 ;  /* 0x00000005ff037c19 */ /* 0x000fca0008011602 */
[----:B------:R-:W-:-:S04]  /*01e0*/  IMAD.MOV R0, RZ, RZ, -R3 ;  /* 0x000000ffff007224 */ /* 0x000fc800078e0a03 */
[----:B--2---:R-:W-:-:S04]  /*01f0*/  IMAD R0, R0, UR6, R17 ;  /* 0x0000000600007c24 */ /* 0x004fc8000f8e0211 */
[C---:B---3--:R-:W-:Y:S02]  /*0200*/  IMAD R22, R0.reuse, UR8, RZ ;  /* 0x0000000800167c24 */ /* 0x048fe4000f8e02ff */
[----:B------:R-:W-:Y:S01]  /*0210*/  IMAD R0, R0, UR9, RZ ;  /* 0x0000000900007c24 */ /* 0x000fe2000f8e02ff */
[----:B------:R-:W-:Y:S06]  /*0220*/  BRA.U !UP0, `(.L_x_13378) ;  /* 0x0000001108787547 */ /* 0x000fec000b800000 */
[----:B------:R-:W1:Y:S01]  /*0230*/  LDCU.64 UR6, c[0x0][0x398] ;  /* 0x00007300ff0677ac */ /* 0x000e620008000a00 */
[----:B------:R-:W-:Y:S01]  /*0240*/  IMAD.MOV.U32 R2, RZ, RZ, RZ ;  /* 0x000000ffff027224 */ /* 0x000fe200078e00ff */
[----:B------:R-:W2:Y:S01]  /*0250*/  LDCU UR4, c[0x0][0x3a0] ;  /* 0x00007400ff0477ac */ /* 0x000ea20008000800 */
[----:B------:R-:W3:Y:S01]  /*0260*/  LDCU.64 UR8, c[0x0][0x4c0] ;  /* 0x00009800ff0877ac */ /* 0x000ee20008000a00 */
[----:B------:R-:W-:Y:S01]  /*0270*/  UISETP.NE.AND UP0, UPT, UR38, 0x2, UPT ;  /* 0x000000022600788c */ /* 0x000fe2000bf05270 */
[----:B-1----:R-:W-:-:S05]  /*0280*/  IMAD.HI.U32 R4, R3, UR7, R2 ;  /* 0x0000000703047c27 */ /* 0x002fca000f8e0002 */
[----:B--2---:R-:W-:-:S04]  /*0290*/  SHF.R.U32.HI R5, RZ, UR4, R4 ;  /* 0x00000004ff057c19 */ /* 0x004fc80008011604 */
[----:B------:R-:W-:-:S05]  /*02a0*/  IADD3 R2, PT, PT, -R5, RZ, RZ ;  /* 0x000000ff05027210 */ /* 0x000fca0007ffe1ff */
[----:B------:R-:W-:-:S04]  /*02b0*/  IMAD R3, R2, UR6, R3 ;  /* 0x0000000602037c24 */ /* 0x000fc8000f8e0203 */
[C---:B---3--:R-:W-:Y:S02]  /*02c0*/  IMAD R22, R3.reuse, UR8, R22 ;  /* 0x0000000803167c24 */ /* 0x048fe4000f8e0216 */
[----:B------:R-:W-:Y:S01]  /*02d0*/  IMAD R0, R3, UR9, R0 ;  /* 0x0000000903007c24 */ /* 0x000fe2000f8e0200 */
[----:B------:R-:W-:Y:S06]  /*02e0*/  BRA.U !UP0, `(.L_x_13378) ;  /* 0x0000001108487547 */ /* 0x000fec000b800000 */
[----:B------:R-:W1:Y:S01]  /*02f0*/  LDCU.64 UR4, c[0x0][0x3a8] ;  /* 0x00007500ff0477ac */ /* 0x000e620008000a00 */
[----:B------:R-:W-:Y:S01]  /*0300*/  IMAD.MOV.U32 R4, RZ, RZ, RZ ;  /* 0x000000ffff047224 */ /* 0x000fe200078e00ff */
[----:B------:R-:W2:Y:S01]  /*0310*/  LDCU UR6, c[0x0][0x3a4] ;  /* 0x00007480ff0677ac */ /* 0x000ea20008000800 */
[----:B------:R-:W3:Y:S01]  /*0320*/  LDCU.64 UR8, c[0x0][0x4c8] ;  /* 0x00009900ff0877ac */ /* 0x000ee20008000a00 */
[----:B------:R-:W-:Y:S01]  /*0330*/  UISETP.NE.AND UP0, UPT, UR38, 0x3, UPT ;  /* 0x000000032600788c */ /* 0x000fe2000bf05270 */
[----:B-1----:R-:W-:-:S05]  /*0340*/  IMAD.HI.U32 R2, R5, UR4, R4 ;  /* 0x0000000405027c27 */ /* 0x002fca000f8e0004 */
[----:B------:R-:W-:-:S05]  /*0350*/  SHF.R.U32.HI R3, RZ, UR5, R2 ;  /* 0x00000005ff037c19 */ /* 0x000fca0008011602 */
[----:B------:R-:W-:-:S04]  /*0360*/  IMAD.MOV R4, RZ, RZ, -R3 ;  /* 0x000000ffff047224 */ /* 0x000fc800078e0a03 */
[----:B--2---:R-:W-:-:S04]  /*0370*/  IMAD R5, R4, UR6, R5 ;  /* 0x0000000604057c24 */ /* 0x004fc8000f8e0205 */
[C---:B---3--:R-:W-:Y:S02]  /*0380*/  IMAD R22, R5.reuse, UR8, R22 ;  /* 0x0000000805167c24 */ /* 0x048fe4000f8e0216 */
[----:B------:R-:W-:Y:S01]  /*0390*/  IMAD R0, R5, UR9, R0 ;  /* 0x0000000905007c24 */ /* 0x000fe2000f8e0200 */
[----:B------:R-:W-:Y:S06]  /*03a0*/  BRA.U !UP0, `(.L_x_13378) ;  /* 0x0000001108187547 */ /* 0x000fec000b800000 */
[----:B------:R-:W1:Y:S01]  /*03b0*/  LDCU.64 UR6, c[0x0][0x3b0] ;  /* 0x00007600ff0677ac */ /* 0x000e620008000a00 */
[----:B------:R-:W-:Y:S01]  /*03c0*/  MOV R2, RZ ;  /* 0x000000ff00027202 */ /* 0x000fe20000000f00 */
[----:B------:R-:W2:Y:S01]  /*03d0*/  LDCU UR4, c[0x0][0x3b8] ;  /* 0x00007700ff0477ac */ /* 0x000ea20008000800 */
[----:B------:R-:W3:Y:S01]  /*03e0*/  LDCU.64 UR8, c[0x0][0x4d0] ;  /* 0x00009a00ff0877ac */ /* 0x000ee20008000a00 */
[----:B------:R-:W-:Y:S02]  /*03f0*/  UISETP.NE.AND UP0, UPT, UR38, 0x4, UPT ;  /* 0x000000042600788c */ /* 0x000fe4000bf05270 */
[----:B-1----:R-:W-:-:S05]  /*0400*/  IMAD.HI.U32 R4, R3, UR7, R2 ;  /* 0x0000000703047c27 */ /* 0x002fca000f8e0002 */
[----:B--2---:R-:W-:-:S05]  /*0410*/  SHF.R.U32.HI R5, RZ, UR4, R4 ;  /* 0x00000004ff057c19 */ /* 0x004fca0008011604 */
[----:B------:R-:W-:-:S04]  /*0420*/  IMAD.MOV R2, RZ, RZ, -R5 ;  /* 0x000000ffff027224 */ /* 0x000fc800078e0a05 */
        /* <DEDUP_REMOVED lines=10> */
[----:B------:R-:W-:-:S04]  /*04d0*/  SHF.R.U32.HI R3, RZ, UR5, R2 ;  /* 0x00000005ff037c19 */ /* 0x000fc80008011602 */
[----:B------:R-:W-:-:S05]  /*04e0*/  IADD3 R4, PT, PT, -R3, RZ, RZ ;  /* 0x000000ff03047210 */ /* 0x000fca0007ffe1ff */
[----:B--2---:R-:W-:-:S04]  /*04f0*/  IMAD R5, R4, UR6, R5 ;  /* 0x0000000604057c24 */ /* 0x004fc8000f8e0205 */
        /* <DEDUP_REMOVED lines=16> */
[----:B------:R-:W-:Y:S01]  /*0600*/  HFMA2 R4, -RZ, RZ, 0, 0 ;  /* 0x00000000ff047431 */ /* 0x000fe200000001ff */
[----:B------:R-:W2:Y:S01]  /*0610*/  LDCU UR6, c[0x0][0x3d4] ;  /* 0x00007a80ff0677ac */ /* 0x000ea20008000800 */
[----:B------:R-:W3:Y:S01]  /*0620*/  LDCU.64 UR8, c[0x0][0x4e8] ;  /* 0x00009d00ff0877ac */ /* 0x000ee20008000a00 */
[----:B------:R-:W-:Y:S02]  /*0630*/  UISETP.NE.AND UP0, UPT, UR38, 0x7, UPT ;  /* 0x000000072600788c */ /* 0x000fe4000bf05270 */
        /* <DEDUP_REMOVED lines=214> */
[----:B------:R-:W3:Y:S03]  /*13a0*/  LDCU.64 UR8, c[0x0][0x578] ;  /* 0x0000af00ff0877ac */ /* 0x000ee60008000a00 */
[----:B-1----:R-:W-:-:S05]  /*13b0*/  IMAD.HI.U32 R2, R5, UR4, R4 ;  /* 0x0000000405027c27 */ /* 0x002fca000f8e0004 */
[----:B------:R-:W-:-:S05]  /*13c0*/  SHF.R.U32.HI R2, RZ, UR5, R2 ;  /* 0x00000005ff027c19 */ /* 0x000fca0008011602 */
[----:B------:R-:W-:-:S04]  /*13d0*/  IMAD.MOV R3, RZ, RZ, -R2 ;  /* 0x000000ffff037224 */ /* 0x000fc800078e0a02 */
[----:B--2---:R-:W-:-:S04]  /*13e0*/  IMAD R5, R3, UR6, R5 ;  /* 0x0000000603057c24 */ /* 0x004fc8000f8e0205 */
[C---:B---3--:R-:W-:Y:S02]  /*13f0*/  IMAD R22, R5.reuse, UR8, R22 ;  /* 0x0000000805167c24 */ /* 0x048fe4000f8e0216 */
[----:B------:R-:W-:-:S07]  /*1400*/  IMAD R0, R5, UR9, R0 ;  /* 0x0000000905007c24 */ /* 0x000fce000f8e0200 */
.L_x_13378:
[----:B------:R-:W1:Y:S01]  /*1410*/  LDCU.64 UR6, c[0x0][0x588] ;  /* 0x0000b100ff0677ac */ /* 0x000e620008000a00 */
[----:B------:R-:W-:Y:S01]  /*1420*/  BSSY.RECONVERGENT B6, `(.L_x_13379) ;  /* 0x00000ec000067945 */ /* 0x000fe20003800200 */
[----:B0-----:R-:W-:-:S04]  /*1430*/  UPRMT UR4, UR42, 0x9910, URZ ;  /* 0x000099102a047896 */ /* 0x001fc800080000ff */
        /* <DEDUP_REMOVED lines=13> */
[----:B--2---:R-:W3:Y:S02]  /*1510*/  I2F.F64.S16 R2, R2 ;  /* 0x0000000200027312 */ /* 0x004ee40000101c00 */
[----:B---3--:R-:W-:Y:S05]  /*1520*/  BRA `(.L_x_13385) ;  /* 0x0000000c006c7947 */ /* 0x008fea0003800000 */
.L_x_13383:
[----:B------:R-:W2:Y:S02]  /*1530*/  LDG.E.U8 R2, desc[UR36][R4.64] ;  /* 0x0000002404027981 */ /* 0x000ea4000c1e1100 */
[----:B--2---:R-:W3:Y:S02]  /*1540*/  I2F.F64.U16 R2, R2 ;  /* 0x0000000200027312 */ /* 0x004ee40000101800 */
[----:B---3--:R-:W-:Y:S05]  /*1550*/  BRA `(.L_x_13385) ;  /* 0x0000000c00607947 */ /* 0x008fea0003800000 */
.L_x_13382:
        /* <DEDUP_REMOVED lines=9> */
.L_x_13387:
[----:B------:R-:W2:Y:S02]  /*15f0*/  LDG.E R2, desc[UR36][R4.64] ;  /* 0x0000002404027981 */ /* 0x000ea4000c1e1900 */
[----:B--2---:R-:W3:Y:S02]  /*1600*/  I2F.F64 R2, R2 ;  /* 0x0000000200027312 */ /* 0x004ee40000201c00 */
[----:B---3--:R-:W-:Y:S05]  /*1610*/  BRA `(.L_x_13385) ;  /* 0x0000000c00307947 */ /* 0x008fea0003800000 */
.L_x_13386:
[----:B------:R-:W2:Y:S02]  /*1620*/  LDG.E.U16 R2, desc[UR36][R4.64] ;  /* 0x0000002404027981 */ /* 0x000ea4000c1e1500 */
[----:B--2---:R-:W3:Y:S02]  /*1630*/  I2F.F64.S16 R2, R2 ;  /* 0x0000000200027312 */ /* 0x004ee40000101c00 */
[----:B---3--:R-:W-:Y:S05]  /*1640*/  BRA `(.L_x_13385) ;  /* 0x0000000c00247947 */ /* 0x008fea0003800000 */
.L_x_13381:
        /* <DEDUP_REMOVED lines=8> */
[----:B------:R-:W2:Y:S02]  /*16d0*/  F2F.F64.F32 R2, R2 ;  /* 0x0000000200027310 */ /* 0x000ea40000201800 */
[----:B--2---:R-:W-:Y:S05]  /*16e0*/  BRA `(.L_x_13385) ;  /* 0x0000000800fc7947 */ /* 0x004fea0003800000 */
.L_x_13389:
[----:B------:R-:W2:Y:S02]  /*16f0*/  LDG.E.U16 R0, desc[UR36][R4.64] ;  /* 0x0000002404007981 */ /* 0x000ea4000c1e1500 */
[----:B--2---:R-:W-:-:S05]  /*1700*/  HADD2.F32 R0, -RZ, R0.H0_H0 ;  /* 0x20000000ff007230 */ /* 0x004fca0000004100 */
[----:B------:R-:W-:-:S04]  /*1710*/  FMUL.FTZ R0, R0, 1 ;  /* 0x3f80000000007820 */ /* 0x000fc80000410000 */
[----:B------:R2:W3:Y:S02]  /*1720*/  F2F.F64.F32 R2, R0 ;  /* 0x0000000000027310 */ /* 0x0004e40000201800 */
[----:B--23--:R-:W-:Y:S05]  /*1730*/  BRA `(.L_x_13385) ;  /* 0x0000000800e87947 */ /* 0x00cfea0003800000 */
.L_x_13388:
        /* <DEDUP_REMOVED lines=10> */
.L_x_13391:
[----:B------:R-:W2:Y:S02]  /*17e0*/  LDG.E.U16 R4, desc[UR36][R4.64] ;  /* 0x0000002404047981 */ /* 0x000ea4000c1e1500 */
[----:B--2---:R-:W-:-:S05]  /*17f0*/  HADD2.F32 R0, -RZ, R4.H0_H0 ;  /* 0x20000004ff007230 */ /* 0x004fca0000004100 */
[----:B------:R-:W-:-:S04]  /*1800*/  FMUL.FTZ R0, R0, 1 ;  /* 0x3f80000000007820 */ /* 0x000fc80000410000 */
[----:B------:R3:W4:Y:S02]  /*1810*/  F2F.F64.F32 R2, R0 ;  /* 0x0000000000027310 */ /* 0x0007240000201800 */
[----:B---34-:R-:W-:Y:S05]  /*1820*/  BRA `(.L_x_13385) ;  /* 0x0000000800ac7947 */ /* 0x018fea0003800000 */
.L_x_13390:
[----:B------:R2:W5:Y:S01]  /*1830*/  LDG.E.64 R2, desc[UR36][R4.64] ;  /* 0x0000002404027981 */ /* 0x000562000c1e1b00 */
[----:B------:R-:W-:Y:S05]  /*1840*/  BRA `(.L_x_13385) ;  /* 0x0000000800a47947 */ /* 0x000fea0003800000 */
.L_x_13380:
        /* <DEDUP_REMOVED lines=11> */
[----:B------:R-:W-:Y:S01]  /*1900*/  FSEL R3, RZ, 1.875, !P0 ;  /* 0x3ff00000ff037808 */ /* 0x000fe20004000000 */
[----:B------:R-:W-:Y:S08]  /*1910*/  BRA `(.L_x_13385) ;  /* 0x0000000800707947 */ /* 0x000ff00003800000 */
.L_x_13394:
[----:B------:R1:W5:Y:S01]  /*1920*/  LDG.E.64 R2, desc[UR36][R4.64] ;  /* 0x0000002404027981 */ /* 0x000362000c1e1b00 */
[----:B------:R-:W-:Y:S05]  /*1930*/  BRA `(.L_x_13385) ;  /* 0x0000000800687947 */ /* 0x000fea0003800000 */
.L_x_13393:
        /* <DEDUP_REMOVED lines=24> */
[----:B------:R-:W-:-:S06]  /*1ac0*/  FMUL.FTZ R3, R3, 1 ;  /* 0x3f80000003037820 */ /* 0x000fcc0000410000 */
[----:B------:R-:W1:Y:S02]  /*1ad0*/  F2F.F64.F32 R2, R3 ;  /* 0x0000000300027310 */ /* 0x000e640000201800 */
[----:B-1----:R-:W-:Y:S05]  /*1ae0*/  BRA `(.L_x_13385) ;  /* 0x0000000400fc7947 */ /* 0x002fea0003800000 */
.L_x_13396:
        /* <DEDUP_REMOVED lines=13> */
[----:B-12---:R-:W-:Y:S05]  /*1bc0*/  BRA `(.L_x_13385) ;  /* 0x0000000400c47947 */ /* 0x006fea0003800000 */
.L_x_13395:
[----:B------:R-:W2:Y:S02]  /*1bd0*/  LDG.E.U16 R0, desc[UR36][R4.64] ;  /* 0x0000002404007981 */ /* 0x000ea4000c1e1500 */
[----:B--2---:R-:W-:-:S04]  /*1be0*/  IMAD.U32 R0, R0, 0x10000, RZ ;  /* 0x0001000000007824 */ /* 0x004fc800078e00ff */
[----:B------:R-:W-:-:S04]  /*1bf0*/  FMUL.FTZ R0, R0, 1 ;  /* 0x3f80000000007820 */ /* 0x000fc80000410000 */
[----:B------:R1:W2:Y:S02]  /*1c00*/  F2F.F64.F32 R2, R0 ;  /* 0x0000000000027310 */ /* 0x0002a40000201800 */
[----:B-12---:R-:W-:Y:S05]  /*1c10*/  BRA `(.L_x_13385) ;  /* 0x0000000400b07947 */ /* 0x006fea0003800000 */
.L_x_13392:
        /* <DEDUP_REMOVED lines=9> */
[----:B--2---:R-:W1:Y:S02]  /*1cb0*/  I2F.F64.U16 R2, R2 ;  /* 0x0000000200027312 */ /* 0x004e640000101800 */
[----:B-1----:R-:W-:Y:S05]  /*1cc0*/  BRA `(.L_x_13385) ;  /* 0x0000000400847947 */ /* 0x002fea0003800000 */
.L_x_13399:
        /* <DEDUP_REMOVED lines=21> */
.L_x_13401:
[----:B------:R-:W-:Y:S05]  /*1e20*/  BSYNC.RECONVERGENT B0 ;  /* 0x0000000000007941 */ /* 0x000fea0003800200 */
.L_x_13400:
[----:B------:R-:W-:Y:S02]  /*1e30*/  SHF.L.U32 R0, R0, 0x14, RZ ;  /* 0x0000001400007819 */ /* 0x000fe400000006ff */
[----:B------:R-:W-:-:S04]  /*1e40*/  LEA R2, R2, 0x3b800000, 0x17 ;  /* 0x3b80000002027811 */ /* 0x000fc800078eb8ff */
[----:B------:R-:W-:-:S05]  /*1e50*/  LOP3.LUT R0, R2, R0, R7, 0xfe, !PT ;  /* 0x0000000002007212 */ /* 0x000fca00078efe07 */
[----:B------:R-:W-:-:S04]  /*1e60*/  FMUL.FTZ R0, R0, 1 ;  /* 0x3f80000000007820 */ /* 0x000fc80000410000 */
[----:B------:R1:W2:Y:S02]  /*1e70*/  F2F.F64.F32 R2, R0 ;  /* 0x0000000000027310 */ /* 0x0002a40000201800 */
[----:B-12---:R-:W-:Y:S05]  /*1e80*/  BRA `(.L_x_13385) ;  /* 0x0000000400147947 */ /* 0x006fea0003800000 */
.L_x_13398:
        /* <DEDUP_REMOVED lines=21> */
.L_x_13403:
[----:B------:R-:W-:Y:S05]  /*1fe0*/  BSYNC.RECONVERGENT B0 ;  /* 0x0000000000007941 */ /* 0x000fea0003800200 */
.L_x_13402:
[----:B------:R-:W-:Y:S01]  /*1ff0*/  IMAD.SHL.U32 R0, R0, 0x200000, RZ ;  /* 0x0020000000007824 */ /* 0x000fe200078e00ff */
[----:B------:R-:W-:-:S04]  /*2000*/  LEA R2, R2, 0x37800000, 0x17 ;  /* 0x3780000002027811 */ /* 0x000fc800078eb8ff */
[----:B------:R-:W-:-:S05]  /*2010*/  LOP3.LUT R0, R2, R0, R7, 0xfe, !PT ;  /* 0x0000000002007212 */ /* 0x000fca00078efe07 */
[----:B------:R-:W-:-:S04]  /*2020*/  FMUL.FTZ R0, R0, 1 ;  /* 0x3f80000000007820 */ /* 0x000fc80000410000 */
[----:B------:R1:W2:Y:S02]  /*2030*/  F2F.F64.F32 R2, R0 ;  /* 0x0000000000027310 */ /* 0x0002a40000201800 */
[----:B-12---:R-:W-:Y:S05]  /*2040*/  BRA `(.L_x_13385) ;  /* 0x0000000000a47947 */ /* 0x006fea0003800000 */
.L_x_13397:
[----:B------:R-:W-:-:S09]  /*2050*/  UISETP.NE.AND UP0, UPT, UR4, 0x1c, UPT ;  /* 0x0000001c0400788c */ /* 0x000fd2000bf05270 */
[----:B------:R-:W-:Y:S05]  /*2060*/  BRA.U !UP0, `(.L_x_13404) ;  /* 0x0000000108947547 */ /* 0x000fea000b800000 */
[----:B------:R-:W-:-:S09]  /*2070*/  UISETP.NE.AND UP0, UPT, UR4, 0x1d, UPT ;  /* 0x0000001d0400788c */ /* 0x000fd2000bf05270 */
[----:B------:R-:W-:Y:S05]  /*2080*/  BRA.U !UP0, `(.L_x_13405) ;  /* 0x0000000108807547 */ /* 0x000fea000b800000 */
[----:B------:R-:W-:-:S09]  /*2090*/  UISETP.NE.AND UP0, UPT, UR4, 0x2c, UPT ;  /* 0x0000002c0400788c */ /* 0x000fd2000bf05270 */
[----:B------:R-:W-:Y:S05]  /*20a0*/  BRA.U !UP0, `(.L_x_13406) ;  /* 0x0000000108487547 */ /* 0x000fea000b800000 */
.L_x_13384:
        /* <DEDUP_REMOVED lines=16> */
.L_x_13407:
[----:B------:R-:W-:Y:S01]  /*21b0*/  CS2R R2, SRZ ;  /* 0x0000000000027805 */ /* 0x000fe2000001ff00 */
[----:B------:R-:W-:Y:S06]  /*21c0*/  BRA `(.L_x_13385) ;  /* 0x0000000000447947 */ /* 0x000fec0003800000 */
.L_x_13406:
[----:B------:R-:W2:Y:S01]  /*21d0*/  LDG.E.U8 R0, desc[UR36][R4.64] ;  /* 0x0000002404007981 */ /* 0x000ea2000c1e1100 */
        /* <DEDUP_REMOVED lines=11> */
.L_x_13405:
[----:B------:R-:W2:Y:S02]  /*2290*/  LDG.E.64 R2, desc[UR36][R4.64] ;  /* 0x0000002404027981 */ /* 0x000ea4000c1e1b00 */
[----:B--2---:R-:W1:Y:S02]  /*22a0*/  I2F.F64.U64 R2, R2 ;  /* 0x0000000200027312 */ /* 0x004e640000301800 */
[----:B-1----:R-:W-:Y:S05]  /*22b0*/  BRA `(.L_x_13385) ;  /* 0x0000000000087947 */ /* 0x002fea0003800000 */
.L_x_13404:
[----:B------:R-:W2:Y:S02]  /*22c0*/  LDG.E R2, desc[UR36][R4.64] ;  /* 0x0000002404027981 */ /* 0x000ea4000c1e1900 */
[----:B--2---:R-:W0:Y:S02]  /*22d0*/  I2F.F64.U32 R2, R2 ;  /* 0x0000000200027312 */ /* 0x004e240000201800 */
.L_x_13385:
[----:B------:R-:W-:Y:S05]  /*22e0*/  BSYNC.RECONVERGENT B6 ;  /* 0x0000000000067941 */ /* 0x000fea0003800200 */
.L_x_13379:
[----:B------:R-:W3:Y:S01]  /*22f0*/  LDCU UR6, c[0x0][0x59c] ;  /* 0x0000b380ff0677ac */ /* 0x000ee20008000800 */
[----:B------:R-:W4:Y:S01]  /*2300*/  LDC.64 R8, c[0x0][0x598] ;  /* 0x00016600ff087b82 */ /* 0x000f220000000a00 */
[----:B-12---:R-:W-:Y:S01]  /*2310*/  IMAD.MOV.U32 R4, RZ, RZ, 0x1 ;  /* 0x00000001ff047424 */ /* 0x006fe200078e00ff */
[----:B0----5:R-:W-:Y:S01]  /*2320*/  FSETP.GEU.AND P2, PT, |R3|, 6.5827683646048100446e-37, PT ;  /* 0x036000000300780b */ /* 0x021fe20003f4e200 */
[----:B------:R-:W0:Y:S01]  /*2330*/  LDCU.64 UR4, c[0x0][0x580] ;  /* 0x0000b000ff0477ac */ /* 0x000e220008000a00 */
[----:B------:R-:W-:Y:S01]  /*2340*/  BSSY.RECONVERGENT B0, `(.L_x_13408) ;  /* 0x000002f000007945 */ /* 0x000fe20003800200 */
[----:B---3--:R-:W4:Y:S01]  /*2350*/  MUFU.RCP64H R5, UR6 ;  /* 0x0000000600057d08 */ /* 0x008f220008001800 */
[----:B0-----:R-:W-:-:S04]  /*2360*/  IADD3 R22, P1, PT, R22, UR4, RZ ;  /* 0x0000000416167c10 */ /* 0x001fc8000ff3e0ff */
[----:B------:R-:W-:Y:S01]  /*2370*/  IADD3.X R23, PT, PT, RZ, UR5, RZ, P1, !PT ;  /* 0x00000005ff177c10 */ /* 0x000fe20008ffe4ff */
[----:B----4-:R-:W0:-:S15]  /*2380*/  DFMA R6, R4, -R8, 1 ;  /* 0x3ff000000406742b */ /* 0x010e1e0000000808 */
        /* <DEDUP_REMOVED lines=38> */
[----:B------:R-:W-:Y:S01]  /*25f0*/  IMAD.MOV.U32 R8, RZ, RZ, R2 ;  /* 0x000000ffff087224 */ /* 0x000fe200078e0002 */
[----:B------:R-:W-:Y:S01]  /*2600*/  MOV R0, 0x2630 ;  /* 0x0000263000007802 */ /* 0x000fe20000000f00 */
[----:B------:R-:W-:-:S07]  /*2610*/  IMAD.MOV.U32 R9, RZ, RZ, R3 ;  /* 0x000000ffff097224 */ /* 0x000fce00078e0003 */
[----:B------:R-:W-:Y:S05]  /*2620*/  CALL.REL.NOINC `($__internal_42_$__cuda_sm20_div_rn_f64_full) ;  /* 0x000000bc002c7944 */ /* 0x000fea0003c00000 */
.L_x_13409:
[----:B------:R-:W-:Y:S05]  /*2630*/  BSYNC.RECONVERGENT B0 ;  /* 0x0000000000007941 */ /* 0x000fea0003800200 */
.L_x_13408:
        /* <DEDUP_REMOVED lines=14> */
.L_x_13413:
[----:B------:R-:W0:Y:S02]  /*2720*/  F2I.S64.F64.TRUNC R4, R4 ;  /* 0x0000000400047311 */ /* 0x000e24000030d900 */
[----:B0-----:R-:W-:-:S05]  /*2730*/  MOV R3, R4 ;  /* 0x0000000400037202 */ /* 0x001fca0000000f00 */
[----:B------:R0:W-:Y:S01]  /*2740*/  STG.E.U8 desc[UR36][R22.64], R3 ;  /* 0x0000000316007986 */ /* 0x0001e2000c101124 */
[----:B------:R-:W-:Y:S05]  /*2750*/  BRA `(.L_x_13415) ;  /* 0x0000001000847947 */ /* 0x000fea0003800000 */
.L_x_13412:
        /* <DEDUP_REMOVED lines=9> */
.L_x_13417:
[----:B------:R-:W0:Y:S02]  /*27f0*/  F2I.F64.TRUNC R5, R4 ;  /* 0x0000000400057311 */ /* 0x000e24000030d100 */
[----:B0-----:R0:W-:Y:S01]  /*2800*/  STG.E desc[UR36][R22.64], R5 ;  /* 0x0000000516007986 */ /* 0x0011e2000c101924 */
[----:B------:R-:W-:Y:S05]  /*2810*/  BRA `(.L_x_13415) ;  /* 0x0000001000547947 */ /* 0x000fea0003800000 */
.L_x_13416:
[----:B------:R-:W0:Y:S02]  /*2820*/  F2I.F64.TRUNC R5, R4 ;  /* 0x0000000400057311 */ /* 0x000e24000030d100 */
[----:B0-----:R0:W-:Y:S01]  /*2830*/  STG.E.U16 desc[UR36][R22.64], R5 ;  /* 0x0000000516007986 */ /* 0x0011e2000c101524 */
[----:B------:R-:W-:Y:S05]  /*2840*/  BRA `(.L_x_13415) ;  /* 0x0000001000487947 */ /* 0x000fea0003800000 */
.L_x_13411:
        /* <DEDUP_REMOVED lines=17> */
.L_x_13419:
        /* <DEDUP_REMOVED lines=12> */
.L_x_13418:
        /* <DEDUP_REMOVED lines=18> */
.L_x_13421:
        /* <DEDUP_REMOVED lines=13> */
.L_x_13420:
[----:B------:R0:W-:Y:S01]  /*2c10*/  STG.E.64 desc[UR36][R22.64], R4 ;  /* 0x0000000416007986 */ /* 0x0001e2000c101b24 */
[----:B------:R-:W-:Y:S05]  /*2c20*/  BRA `(.L_x_13415) ;  /* 0x0000000c00507947 */ /* 0x000fea0003800000 */
.L_x_13410:
        /* <DEDUP_REMOVED lines=12> */
.L_x_13424:
[----:B------:R-:W-:-:S05]  /*2cf0*/  CS2R R6, SRZ ;  /* 0x0000000000067805 */ /* 0x000fca000001ff00 */
[----:B------:R0:W-:Y:S01]  /*2d00*/  STG.E.128 desc[UR36][R22.64], R4 ;  /* 0x0000000416007986 */ /* 0x0001e2000c101d24 */
[----:B------:R-:W-:Y:S05]  /*2d10*/  BRA `(.L_x_13415) ;  /* 0x0000000c00147947 */ /* 0x000fea0003800000 */
.L_x_13423:
        /* <DEDUP_REMOVED lines=27> */
.L_x_13428:
[----:B------:R-:W-:Y:S05]  /*2ed0*/  BSYNC.RECONVERGENT B0 ;  /* 0x0000000000007941 */ /* 0x000fea0003800200 */
.L_x_13427:
[----:B------:R-:W-:-:S05]  /*2ee0*/  LOP3.LUT R3, R0, 0x80, R3, 0xf8, !PT ;  /* 0x0000008000037812 */ /* 0x000fca00078ef803 */
[----:B------:R0:W-:Y:S01]  /*2ef0*/  STG.E.U8 desc[UR36][R22.64], R3 ;  /* 0x0000000316007986 */ /* 0x0001e2000c101124 */
[----:B------:R-:W-:Y:S05]  /*2f00*/  BRA `(.L_x_13415) ;  /* 0x0000000800987947 */ /* 0x000fea0003800000 */
.L_x_13426:
        /* <DEDUP_REMOVED lines=23> */
.L_x_13430:
[----:B------:R-:W-:Y:S05]  /*3080*/  BSYNC.RECONVERGENT B0 ;  /* 0x0000000000007941 */ /* 0x000fea0003800200 */
.L_x_13429:
[----:B------:R-:W-:-:S05]  /*3090*/  LOP3.LUT R3, R0, 0x80, R3, 0xf8, !PT ;  /* 0x0000008000037812 */ /* 0x000fca00078ef803 */
[----:B------:R0:W-:Y:S01]  /*30a0*/  STG.E.U8 desc[UR36][R22.64], R3 ;  /* 0x0000000316007986 */ /* 0x0001e2000c101124 */
[----:B------:R-:W-:Y:S05]  /*30b0*/  BRA `(.L_x_13415) ;  /* 0x00000008002c7947 */ /* 0x000fea0003800000 */
.L_x_13425:
        /* <DEDUP_REMOVED lines=12> */
.L_x_13422:
        /* <DEDUP_REMOVED lines=11> */
.L_x_13433:
        /* <DEDUP_REMOVED lines=21> */
.L_x_13436:
[----:B------:R-:W-:-:S04]  /*3380*/  SHF.R.U32.HI R0, RZ, 0x14, R3 ;  /* 0x00000014ff007819 */ /* 0x000fc80000011603 */
[----:B------:R-:W-:-:S04]  /*3390*/  LOP3.LUT R0, R0, 0x1, RZ, 0xc0, !PT ;  /* 0x0000000100007812 */ /* 0x000fc800078ec0ff */
[----:B------:R-:W-:-:S04]  /*33a0*/  IADD3 R0, PT, PT, R3, 0x487ffff, R0 ;  /* 0x0487ffff03007810 */ /* 0x000fc80007ffe000 */
[----:B------:R-:W-:-:S04]  /*33b0*/  SHF.R.U32.HI R0, RZ, 0x14, R0 ;  /* 0x00000014ff007819 */ /* 0x000fc80000011600 */
[----:B------:R-:W-:-:S07]  /*33c0*/  LOP3.LUT R0, R0, 0xff, RZ, 0xc0, !PT ;  /* 0x000000ff00007812 */ /* 0x000fce00078ec0ff */
.L_x_13437:
[----:B------:R-:W-:-:S04]  /*33d0*/  SHF.R.U32.HI R3, RZ, 0x18, R3 ;  /* 0x00000018ff037819 */ /* 0x000fc80000011603 */
[----:B------:R-:W-:-:S04]  /*33e0*/  LOP3.LUT R0, R0, 0x80, R3, 0xf8, !PT ;  /* 0x0000008000007812 */ /* 0x000fc800078ef803 */
[----:B------:R-:W-:-:S07]  /*33f0*/  PRMT R11, R0, 0x7610, R11 ;  /* 0x00007610000b7816 */ /* 0x000fce000000000b */
.L_x_13435:
[----:B------:R-:W-:Y:S05]  /*3400*/  BSYNC.RECONVERGENT B0 ;  /* 0x0000000000007941 */ /* 0x000fea0003800200 */
.L_x_13434:
[----:B------:R1:W-:Y:S01]  /*3410*/  STG.E.U8 desc[UR36][R22.64], R11 ;  /* 0x0000000b16007986 */ /* 0x0003e2000c101124 */
[----:B------:R-:W-:Y:S05]  /*3420*/  BRA `(.L_x_13415) ;  /* 0x0000000400507947 */ /* 0x000fea0003800000 */
.L_x_13432:
        /* <DEDUP_REMOVED lines=21> */
.L_x_13440:
[----:B------:R-:W-:-:S04]  /*3580*/  SHF.R.U32.HI R0, RZ, 0x15, R3 ;  /* 0x00000015ff007819 */ /* 0x000fc80000011603 */
[----:B------:R-:W-:-:S04]  /*3590*/  LOP3.LUT R0, R0, 0x1, RZ, 0xc0, !PT ;  /* 0x0000000100007812 */ /* 0x000fc800078ec0ff */
[----:B------:R-:W-:-:S04]  /*35a0*/  IADD3 R0, PT, PT, R3, 0x88fffff, R0 ;  /* 0x088fffff03007810 */ /* 0x000fc80007ffe000 */
[----:B------:R-:W-:-:S04]  /*35b0*/  SHF.R.U32.HI R0, RZ, 0x15, R0 ;  /* 0x00000015ff007819 */ /* 0x000fc80000011600 */
[----:B------:R-:W-:-:S07]  /*35c0*/  LOP3.LUT R0, R0, 0xff, RZ, 0xc0, !PT ;  /* 0x000000ff00007812 */ /* 0x000fce00078ec0ff */
.L_x_13441:
[----:B------:R-:W-:-:S04]  /*35d0*/  SHF.R.U32.HI R3, RZ, 0x18, R3 ;  /* 0x00000018ff037819 */ /* 0x000fc80000011603 */
[----:B------:R-:W-:-:S04]  /*35e0*/  LOP3.LUT R0, R0, 0x80, R3, 0xf8, !PT ;  /* 0x0000008000007812 */ /* 0x000fc800078ef803 */
[----:B------:R-:W-:-:S07]  /*35f0*/  PRMT R11, R0, 0x7610, R11 ;  /* 0x00007610000b7816 */ /* 0x000fce000000000b */
.L_x_13439:
[----:B------:R-:W-:Y:S05]  /*3600*/  BSYNC.RECONVERGENT B0 ;  /* 0x0000000000007941 */ /* 0x000fea0003800200 */
.L_x_13438:
[----:B------:R0:W-:Y:S01]  /*3610*/  STG.E.U8 desc[UR36][R22.64], R11 ;  /* 0x0000000b16007986 */ /* 0x0001e2000c101124 */
[----:B------:R-:W-:Y:S05]  /*3620*/  BRA `(.L_x_13415) ;  /* 0x0000000000d07947 */ /* 0x000fea0003800000 */
.L_x_13431:
[----:B------:R-:W-:-:S09]  /*3630*/  UISETP.NE.AND UP0, UPT, UR4, 0x1c, UPT ;  /* 0x0000001c0400788c */ /* 0x000fd2000bf05270 */
[----:B------:R-:W-:Y:S05]  /*3640*/  BRA.U !UP0, `(.L_x_13442) ;  /* 0x0000000108c07547 */ /* 0x000fea000b800000 */
[----:B------:R-:W-:-:S09]  /*3650*/  UISETP.NE.AND UP0, UPT, UR4, 0x1d, UPT ;  /* 0x0000001d0400788c */ /* 0x000fd2000bf05270 */
[----:B------:R-:W-:Y:S05]  /*3660*/  BRA.U !UP0, `(.L_x_13443) ;  /* 0x0000000108ac7547 */ /* 0x000fea000b800000 */
[----:B------:R-:W-:-:S09]  /*3670*/  UISETP.NE.AND UP0, UPT, UR4, 0x2c, UPT ;  /* 0x0000002c0400788c */ /* 0x000fd2000bf05270 */
[----:B------:R-:W-:Y:S05]  /*3680*/  BRA.U !UP0, `(.L_x_13444) ;  /* 0x0000000108447547 */ /* 0x000fea000b800000 */
.L_x_13414:
[----:B------:R-:W-:Y:S01]  /*3690*/  MOV R2, 0x0 ;  /* 0x0000000000027802 */ /* 0x000fe20000000f00 */
[----:B------:R-:W0:Y:S01]  /*36a0*/  LDCU.64 UR6, c[0x4][0x148] ;  /* 0x01002900ff0677ac */ /* 0x000e220008000a00 */
[----:B------:R-:W-:Y:S02]  /*36b0*/  HFMA2 R8, -RZ, RZ, 0, 6.020069122314453125e-06 ;  /* 0x00000065ff087431 */ /* 0x000fe400000001ff */
        /* <DEDUP_REMOVED lines=13> */
.L_x_13445:
[----:B------:R-:W-:Y:S05]  /*3790*/  BRA `(.L_x_13415) ;  /* 0x0000000000747947 */ /* 0x000fea0003800000 */
.L_x_13444:
        /* <DEDUP_REMOVED lines=24> */
.L_x_13443:
[----:B------:R-:W0:Y:S02]  /*3920*/  F2I.U64.F64.TRUNC R4, R4 ;  /* 0x0000000400047311 */ /* 0x000e24000030d800 */
[----:B0-----:R0:W-:Y:S01]  /*3930*/  STG.E.64 desc[UR36][R22.64], R4 ;  /* 0x0000000416007986 */ /* 0x0011e2000c101b24 */
[----:B------:R-:W-:Y:S05]  /*3940*/  BRA `(.L_x_13415) ;  /* 0x0000000000087947 */ /* 0x000fea0003800000 */
.L_x_13442:
[----:B------:R-:W0:Y:S02]  /*3950*/  F2I.U32.F64.TRUNC R5, R4 ;  /* 0x0000000400057311 */ /* 0x000e24000030d000 */
[----:B0-----:R3:W-:Y:S02]  /*3960*/  STG.E desc[UR36][R22.64], R5 ;  /* 0x0000000516007986 */ /* 0x0017e4000c101924 */
.L_x_13415:
[----:B------:R-:W-:-:S07]  /*3970*/  VIADD R17, R17, 0x80 ;  /* 0x0000008011117836 */ /* 0x000fce0000000000 */
.L_x_13377:
[----:B0-----:R-:W-:Y:S05]  /*3980*/  BSYNC.RECONVERGENT B7 ;  /* 0x0000000000077941 */ /* 0x001fea0003800200 */
.L_x_13376:
[----:B------:R-:W0:Y:S01]  /*3990*/  LDCU UR4, c[0x0][0x380] ;  /* 0x00007000ff0477ac */ /* 0x000e220008000800 */
[----:B------:R-:W-:Y:S01]  /*39a0*/  BSSY.RECONVERGENT B7, `(.L_x_13446) ;  /* 0x0000386000077945 */ /* 0x000fe20003800200 */
[----:B0-----:R-:W-:-:S13]  /*39b0*/  ISETP.GE.AND P0, PT, R17, UR4, PT ;  /* 0x0000000411007c0c */ /* 0x001fda000bf06270 */
[----:B------:R-:W-:Y:S05]  /*39c0*/  @P0 BRA `(.L_x_13447) ;  /* 0x00000038000c0947 */ /* 0x000fea0003800000 */
[----:B------:R-:W0:Y:S01]  /*39d0*/  LDCU UR4, c[0x0][0x388] ;  /* 0x00007100ff0477ac */ /* 0x000e220008000800 */
[----:B-1234-:R-:W-:Y:S02]  /*39e0*/  HFMA2 R22, -RZ, RZ, 0, 0 ;  /* 0x00000000ff167431 */ /* 0x01efe400000001ff */
[----:B------:R-:W-:Y:S01]  /*39f0*/  IMAD.MOV.U32 R0, RZ, RZ, RZ ;  /* 0x000000ffff007224 */ /* 0x000fe200078e00ff */
[----:B0-----:R-:W-:-:S09]  /*3a00*/  UISETP.NE.AND UP0, UPT, UR4, URZ, UPT ;  /* 0x000000ff0400728c */ /* 0x001fd2000bf05270 */
        /* <DEDUP_REMOVED lines=299> */
.L_x_13448:
        /* <DEDUP_REMOVED lines=18> */
.L_x_13453:
[----:B------:R-:W2:Y:S02]  /*4de0*/  LDG.E.U8 R2, desc[UR36][R2.64] ;  /* 0x0000002402027981 */ /* 0x000ea4000c1e1100 */
[----:B--2---:R4:W0:Y:S02]  /*4df0*/  I2F.F64.U16 R8, R2 ;  /* 0x0000000200087312 */ /* 0x0048240000101800 */
[----:B0---4-:R-:W-:Y:S05]  /*4e00*/  BRA `(.L_x_13455) ;  /* 0x0000000c00607947 */ /* 0x011fea0003800000 */
.L_x_13452:
        /* <DEDUP_REMOVED lines=9> */
.L_x_13457:
[----:B------:R-:W2:Y:S02]  /*4ea0*/  LDG.E R2, desc[UR36][R2.64] ;  /* 0x0000002402027981 */ /* 0x000ea4000c1e1900 */
[----:B--2---:R4:W0:Y:S02]  /*4eb0*/  I2F.F64 R8, R2 ;  /* 0x0000000200087312 */ /* 0x0048240000201c00 */
[----:B0---4-:R-:W-:Y:S05]  /*4ec0*/  BRA `(.L_x_13455) ;  /* 0x0000000c00307947 */ /* 0x011fea0003800000 */
.L_x_13456:
[----:B------:R-:W2:Y:S02]  /*4ed0*/  LDG.E.U16 R2, desc[UR36][R2.64] ;  /* 0x0000002402027981 */ /* 0x000ea4000c1e1500 */
[----:B--2---:R4:W0:Y:S02]  /*4ee0*/  I2F.F64.S16 R8, R2 ;  /* 0x0000000200087312 */ /* 0x0048240000101c00 */
[----:B0---4-:R-:W-:Y:S05]  /*4ef0*/  BRA `(.L_x_13455) ;  /* 0x0000000c00247947 */ /* 0x011fea0003800000 */
.L_x_13451:
        /* <DEDUP_REMOVED lines=10> */
.L_x_13459:
[----:B------:R-:W2:Y:S02]  /*4fa0*/  LDG.E.U16 R0, desc[UR36][R2.64] ;  /* 0x0000002402007981 */ /* 0x000ea4000c1e1500 */
[----:B--2---:R-:W-:-:S05]  /*4fb0*/  HADD2.F32 R0, -RZ, R0.H0_H0 ;  /* 0x20000000ff007230 */ /* 0x004fca0000004100 */
[----:B------:R-:W-:-:S04]  /*4fc0*/  FMUL.FTZ R0, R0, 1 ;  /* 0x3f80000000007820 */ /* 0x000fc80000410000 */
[----:B------:R4:W0:Y:S02]  /*4fd0*/  F2F.F64.F32 R8, R0 ;  /* 0x0000000000087310 */ /* 0x0008240000201800 */
[----:B0---4-:R-:W-:Y:S05]  /*4fe0*/  BRA `(.L_x_13455) ;  /* 0x0000000800e87947 */ /* 0x011fea0003800000 */
.L_x_13458:
        /* <DEDUP_REMOVED lines=10> */
.L_x_13461:
[----:B------:R-:W2:Y:S02]  /*5090*/  LDG.E.U16 R2, desc[UR36][R2.64] ;  /* 0x0000002402027981 */ /* 0x000ea4000c1e1500 */
[----:B--2---:R-:W-:-:S05]  /*50a0*/  HADD2.F32 R0, -RZ, R2.H0_H0 ;  /* 0x20000002ff007230 */ /* 0x004fca0000004100 */
[----:B------:R-:W-:-:S04]  /*50b0*/  FMUL.FTZ R0, R0, 1 ;  /* 0x3f80000000007820 */ /* 0x000fc80000410000 */
[----:B------:R3:W4:Y:S02]  /*50c0*/  F2F.F64.F32 R8, R0 ;  /* 0x0000000000087310 */ /* 0x0007240000201800 */
[----:B---34-:R-:W-:Y:S05]  /*50d0*/  BRA `(.L_x_13455) ;  /* 0x0000000800ac7947 */ /* 0x018fea0003800000 */
.L_x_13460:
[----:B------:R3:W5:Y:S01]  /*50e0*/  LDG.E.64 R8, desc[UR36][R2.64] ;  /* 0x0000002402087981 */ /* 0x000762000c1e1b00 */
[----:B------:R-:W-:Y:S05]  /*50f0*/  BRA `(.L_x_13455) ;  /* 0x0000000800a47947 */ /* 0x000fea0003800000 */
.L_x_13450:
        /* <DEDUP_REMOVED lines=13> */
.L_x_13464:
[----:B------:R2:W5:Y:S01]  /*51d0*/  LDG.E.64 R8, desc[UR36][R2.64] ;  /* 0x0000002402087981 */ /* 0x000562000c1e1b00 */
[----:B------:R-:W-:Y:S05]  /*51e0*/  BRA `(.L_x_13455) ;  /* 0x0000000800687947 */ /* 0x000fea0003800000 */
.L_x_13463:
        /* <DEDUP_REMOVED lines=27> */
.L_x_13466:
        /* <DEDUP_REMOVED lines=14> */
.L_x_13465:
[----:B------:R-:W2:Y:S02]  /*5480*/  LDG.E.U16 R0, desc[UR36][R2.64] ;  /* 0x0000002402007981 */ /* 0x000ea4000c1e1500 */
[----:B--2---:R-:W-:-:S04]  /*5490*/  IMAD.U32 R0, R0, 0x10000, RZ ;  /* 0x0001000000007824 */ /* 0x004fc800078e00ff */
[----:B------:R-:W-:-:S04]  /*54a0*/  FMUL.FTZ R0, R0, 1 ;  /* 0x3f80000000007820 */ /* 0x000fc80000410000 */
[----:B------:R3:W4:Y:S02]  /*54b0*/  F2F.F64.F32 R8, R0 ;  /* 0x0000000000087310 */ /* 0x0007240000201800 */
[----:B---34-:R-:W-:Y:S05]  /*54c0*/  BRA `(.L_x_13455) ;  /* 0x0000000400b07947 */ /* 0x018fea0003800000 */
.L_x_13462:
        /* <DEDUP_REMOVED lines=11> */
.L_x_13469:
        /* <DEDUP_REMOVED lines=21> */
.L_x_13471:
[----:B------:R-:W-:Y:S05]  /*56d0*/  BSYNC.RECONVERGENT B0 ;  /* 0x0000000000007941 */ /* 0x000fea0003800200 */
.L_x_13470:
[----:B------:R-:W-:Y:S01]  /*56e0*/  IMAD.SHL.U32 R0, R0, 0x100000, RZ ;  /* 0x0010000000007824 */ /* 0x000fe200078e00ff */
[----:B------:R-:W-:-:S04]  /*56f0*/  LEA R2, R2, 0x3b800000, 0x17 ;  /* 0x3b80000002027811 */ /* 0x000fc800078eb8ff */
[----:B------:R-:W-:-:S05]  /*5700*/  LOP3.LUT R0, R2, R0, R7, 0xfe, !PT ;  /* 0x0000000002007212 */ /* 0x000fca00078efe07 */
[----:B------:R-:W-:-:S04]  /*5710*/  FMUL.FTZ R0, R0, 1 ;  /* 0x3f80000000007820 */ /* 0x000fc80000410000 */
[----:B------:R2:W3:Y:S02]  /*5720*/  F2F.F64.F32 R8, R0 ;  /* 0x0000000000087310 */ /* 0x0004e40000201800 */
[----:B--23--:R-:W-:Y:S05]  /*5730*/  BRA `(.L_x_13455) ;  /* 0x0000000400147947 */ /* 0x00cfea0003800000 */
.L_x_13468:
        /* <DEDUP_REMOVED lines=21> */
.L_x_13473:
[----:B------:R-:W-:Y:S05]  /*5890*/  BSYNC.RECONVERGENT B0 ;  /* 0x0000000000007941 */ /* 0x000fea0003800200 */
.L_x_13472:
[----:B------:R-:W-:Y:S02]  /*58a0*/  SHF.L.U32 R0, R0, 0x15, RZ ;  /* 0x0000001500007819 */ /* 0x000fe400000006ff */
[----:B------:R-:W-:-:S04]  /*58b0*/  LEA R2, R2, 0x37800000, 0x17 ;  /* 0x3780000002027811 */ /* 0x000fc800078eb8ff */
[----:B------:R-:W-:-:S05]  /*58c0*/  LOP3.LUT R0, R2, R0, R7, 0xfe, !PT ;  /* 0x0000000002007212 */ /* 0x000fca00078efe07 */
[----:B------:R-:W-:-:S04]  /*58d0*/  FMUL.FTZ R0, R0, 1 ;  /* 0x3f80000000007820 */ /* 0x000fc80000410000 */
[----:B------:R2:W3:Y:S02]  /*58e0*/  F2F.F64.F32 R8, R0 ;  /* 0x0000000000087310 */ /* 0x0004e40000201800 */
[----:B--23--:R-:W-:Y:S05]  /*58f0*/  BRA `(.L_x_13455) ;  /* 0x0000000000a47947 */ /* 0x00cfea0003800000 */
.L_x_13467:
        /* <DEDUP_REMOVED lines=18> */
.L_x_13454:
        /* <DEDUP_REMOVED lines=16> */
.L_x_13476:
[----:B------:R-:W-:Y:S01]  /*5b20*/  CS2R R8, SRZ ;  /* 0x0000000000087805 */ /* 0x000fe2000001ff00 */
[----:B------:R-:W-:Y:S06]  /*5b30*/  BRA `(.L_x_13455) ;  /* 0x0000000000147947 */ /* 0x000fec0003800000 */
.L_x_13475:
[----:B------:R-:W2:Y:S02]  /*5b40*/  LDG.E.64 R8, desc[UR36][R2.64] ;  /* 0x0000002402087981 */ /* 0x000ea4000c1e1b00 */
[----:B--2---:R-:W2:Y:S02]  /*5b50*/  I2F.F64.U64 R8, R8 ;  /* 0x0000000800087312 */ /* 0x004ea40000301800 */
[----:B--2---:R-:W-:Y:S05]  /*5b60*/  BRA `(.L_x_13455) ;  /* 0x0000000000087947 */ /* 0x004fea0003800000 */
.L_x_13474:
[----:B------:R-:W2:Y:S02]  /*5b70*/  LDG.E R2, desc[UR36][R2.64] ;  /* 0x0000002402027981 */ /* 0x000ea4000c1e1900 */
[----:B--2---:R0:W1:Y:S02]  /*5b80*/  I2F.F64.U32 R8, R2 ;  /* 0x0000000200087312 */ /* 0x0040640000201800 */
.L_x_13455:
[----:B------:R-:W-:Y:S05]  /*5b90*/  BSYNC.RECONVERGENT B6 ;  /* 0x0000000000067941 */ /* 0x000fea0003800200 */
.L_x_13449:
[----:B------:R-:W4:Y:S01]  /*5ba0*/  LDCU UR6, c[0x0][0x59c] ;  /* 0x0000b380ff0677ac */ /* 0x000f220008000800 */
[----:B------:R-:W4:Y:S01]  /*5bb0*/  LDC.64 R6, c[0x0][0x598] ;  /* 0x00016600ff067b82 */ /* 0x000f220000000a00 */
[----:B0-23--:R-:W-:Y:S01]  /*5bc0*/  MOV R2, 0x1 ;  /* 0x0000000100027802 */ /* 0x00dfe20000000f00 */
[----:B------:R-:W-:Y:S01]  /*5bd0*/  BSSY.RECONVERGENT B0, `(.L_x_13477) ;  /* 0x000002f000007945 */ /* 0x000fe20003800200 */
[----:B------:R-:W0:Y:S01]  /*5be0*/  LDCU.64 UR4, c[0x0][0x580] ;  /* 0x0000b000ff0477ac */ /* 0x000e220008000a00 */
[----:B-1---5:R-:W-:Y:S01]  /*5bf0*/  FSETP.GEU.AND P2, PT, |R9|, 6.5827683646048100446e-37, PT ;  /* 0x036000000900780b */ /* 0x022fe20003f4e200 */
[----:B----4-:R-:W1:Y:S01]  /*5c00*/  MUFU.RCP64H R3, UR6 ;  /* 0x0000000600037d08 */ /* 0x010e620008001800 */
[----:B0-----:R-:W-:-:S05]  /*5c10*/  IADD3 R22, P1, PT, R22, UR4, RZ ;  /* 0x0000000416167c10 */ /* 0x001fca000ff3e0ff */
[----:B------:R-:W-:Y:S01]  /*5c20*/  IMAD.X R23, RZ, RZ, UR5, P1 ;  /* 0x00000005ff177e24 */ /* 0x000fe200088e06ff */
        /* <DEDUP_REMOVED lines=39> */
[----:B------:R-:W-:-:S07]  /*5ea0*/  MOV R0, 0x5ec0 ;  /* 0x00005ec000007802 */ /* 0x000fce0000000f00 */
[----:B------:R-:W-:Y:S05]  /*5eb0*/  CALL.REL.NOINC `($__internal_42_$__cuda_sm20_div_rn_f64_full) ;  /* 0x0000008400087944 */ /* 0x000fea0003c00000 */
.L_x_13478:
[----:B------:R-:W-:Y:S05]  /*5ec0*/  BSYNC.RECONVERGENT B0 ;  /* 0x0000000000007941 */ /* 0x000fea0003800200 */
.L_x_13477:
        /* <DEDUP_REMOVED lines=14> */
.L_x_13482:
[----:B------:R-:W0:Y:S02]  /*5fb0*/  F2I.S64.F64.TRUNC R4, R4 ;  /* 0x0000000400047311 */ /* 0x000e24000030d900 */
[----:B0-----:R-:W-:-:S05]  /*5fc0*/  IMAD.MOV.U32 R3, RZ, RZ, R4 ;  /* 0x000000ffff037224 */ /* 0x001fca00078e0004 */
[----:B------:R3:W-:Y:S01]  /*5fd0*/  STG.E.U8 desc[UR36][R22.64], R3 ;  /* 0x0000000316007986 */ /* 0x0007e2000c101124 */
[----:B------:R-:W-:Y:S05]  /*5fe0*/  BRA `(.L_x_13484) ;  /* 0x0000001000807947 */ /* 0x000fea0003800000 */
.L_x_13481:
        /* <DEDUP_REMOVED lines=9> */
.L_x_13486:
[----:B------:R-:W0:Y:S02]  /*6080*/  F2I.F64.TRUNC R5, R4 ;  /* 0x0000000400057311 */ /* 0x000e24000030d100 */
[----:B0-----:R2:W-:Y:S01]  /*6090*/  STG.E desc[UR36][R22.64], R5 ;  /* 0x0000000516007986 */ /* 0x0015e2000c101924 */
[----:B------:R-:W-:Y:S05]  /*60a0*/  BRA `(.L_x_13484) ;  /* 0x0000001000507947 */ /* 0x000fea0003800000 */
.L_x_13485:
[----:B------:R-:W0:Y:S02]  /*60b0*/  F2I.F64.TRUNC R5, R4 ;  /* 0x0000000400057311 */ /* 0x000e24000030d100 */
[----:B0-----:R0:W-:Y:S01]  /*60c0*/  STG.E.U16 desc[UR36][R22.64], R5 ;  /* 0x0000000516007986 */ /* 0x0011e2000c101524 */
[----:B------:R-:W-:Y:S05]  /*60d0*/  BRA `(.L_x_13484) ;  /* 0x0000001000447947 */ /* 0x000fea0003800000 */
.L_x_13480:
        /* <DEDUP_REMOVED lines=17> */
.L_x_13488:
        /* <DEDUP_REMOVED lines=12> */
.L_x_13487:
        /* <DEDUP_REMOVED lines=18> */
.L_x_13490:
        /* <DEDUP_REMOVED lines=13> */
.L_x_13489:
[----:B------:R0:W-:Y:S01]  /*64a0*/  STG.E.64 desc[UR36][R22.64], R4 ;  /* 0x0000000416007986 */ /* 0x0001e2000c101b24 */
[----:B------:R-:W-:Y:S05]  /*64b0*/  BRA `(.L_x_13484) ;  /* 0x0000000c004c7947 */ /* 0x000fea0003800000 */
.L_x_13479:
        /* <DEDUP_REMOVED lines=13> */
.L_x_13494:
        /* <DEDUP_REMOVED lines=25> */
.L_x_13497:
[----:B------:R-:W-:-:S04]  /*6720*/  SHF.R.U32.HI R3, RZ, 0x18, R3 ;  /* 0x00000018ff037819 */ /* 0x000fc80000011603 */
[----:B------:R-:W-:-:S04]  /*6730*/  LOP3.LUT R0, R0, 0x80, R3, 0xf8, !PT ;  /* 0x0000008000007812 */ /* 0x000fc800078ef803 */
[----:B------:R-:W-:-:S07]  /*6740*/  PRMT R11, R0, 0x7610, R11 ;  /* 0x00007610000b7816 */ /* 0x000fce000000000b */
.L_x_13496:
[----:B------:R-:W-:Y:S05]  /*6750*/  BSYNC.RECONVERGENT B0 ;  /* 0x0000000000007941 */ /* 0x000fea0003800200 */
.L_x_13495:
[----:B------:R0:W-:Y:S01]  /*6760*/  STG.E.U8 desc[UR36][R22.64], R11 ;  /* 0x0000000b16007986 */ /* 0x0001e2000c101124 */
[----:B------:R-:W-:Y:S05]  /*6770*/  BRA `(.L_x_13484) ;  /* 0x00000008009c7947 */ /* 0x000fea0003800000 */
.L_x_13493:
        /* <DEDUP_REMOVED lines=25> */
.L_x_13500:
[----:B------:R-:W-:-:S04]  /*6910*/  SHF.R.U32.HI R3, RZ, 0x18, R3 ;  /* 0x00000018ff037819 */ /* 0x000fc80000011603 */
[----:B------:R-:W-:-:S04]  /*6920*/  LOP3.LUT R0, R0, 0x80, R3, 0xf8, !PT ;  /* 0x0000008000007812 */ /* 0x000fc800078ef803 */
[----:B------:R-:W-:-:S07]  /*6930*/  PRMT R11, R0, 0x7610, R11 ;  /* 0x00007610000b7816 */ /* 0x000fce000000000b */
.L_x_13499:
[----:B------:R-:W-:Y:S05]  /*6940*/  BSYNC.RECONVERGENT B0 ;  /* 0x0000000000007941 */ /* 0x000fea0003800200 */
.L_x_13498:
[----:B------:R0:W-:Y:S01]  /*6950*/  STG.E.U8 desc[UR36][R22.64], R11 ;  /* 0x0000000b16007986 */ /* 0x0001e2000c101124 */
[----:B------:R-:W-:Y:S05]  /*6960*/  BRA `(.L_x_13484) ;  /* 0x0000000800207947 */ /* 0x000fea0003800000 */
.L_x_13492:
        /* <DEDUP_REMOVED lines=30> */
.L_x_13502:
[----:B------:R-:W0:Y:S02]  /*6b50*/  F2I.U64.F64.TRUNC R4, R4 ;  /* 0x0000000400047311 */ /* 0x000e24000030d800 */
[----:B0-----:R0:W-:Y:S01]  /*6b60*/  STG.E.64 desc[UR36][R22.64], R4 ;  /* 0x0000000416007986 */ /* 0x0011e2000c101b24 */
[----:B------:R-:W-:Y:S05]  /*6b70*/  BRA `(.L_x_13484) ;  /* 0x00000004009c7947 */ /* 0x000fea0003800000 */
.L_x_13501:
[----:B------:R-:W0:Y:S02]  /*6b80*/  F2I.U32.F64.TRUNC R5, R4 ;  /* 0x0000000400057311 */ /* 0x000e24000030d000 */
[----:B0-----:R0:W-:Y:S01]  /*6b90*/  STG.E desc[UR36][R22.64], R5 ;  /* 0x0000000516007986 */ /* 0x0011e2000c101924 */
[----:B------:R-:W-:Y:S05]  /*6ba0*/  BRA `(.L_x_13484) ;  /* 0x0000000400907947 */ /* 0x000fea0003800000 */
.L_x_13491:
        /* <DEDUP_REMOVED lines=10> */
.L_x_13504:
[----:B------:R-:W-:-:S05]  /*6c50*/  CS2R R6, SRZ ;  /* 0x0000000000067805 */ /* 0x000fca000001ff00 */
[----:B------:R0:W-:Y:S01]  /*6c60*/  STG.E.128 desc[UR36][R22.64], R4 ;  /* 0x0000000416007986 */ /* 0x0001e2000c101d24 */
[----:B------:R-:W-:Y:S05]  /*6c70*/  BRA `(.L_x_13484) ;  /* 0x00000004005c7947 */ /* 0x000fea0003800000 */
.L_x_13503:
[----:B------:R-:W-:-:S09]  /*6c80*/  UISETP.NE.AND UP0, UPT, UR4, 0xf, UPT ;  /* 0x0000000f0400788c */ /* 0x000fd2000bf05270 */
[----:B------:R-:W-:Y:S05]  /*6c90*/  BRA.U !UP0, `(.L_x_13505) ;  /* 0x0000000508287547 */ /* 0x000fea000b800000 */
[----:B------:R-:W-:-:S09]  /*6ca0*/  UISETP.NE.AND UP0, UPT, UR4, 0x17, UPT ;  /* 0x000000170400788c */ /* 0x000fd2000bf05270 */
[----:B------:R-:W-:Y:S05]  /*6cb0*/  BRA.U !UP0, `(.L_x_13506) ;  /* 0x0000000108b07547 */ /* 0x000fea000b800000 */
[----:B------:R-:W-:-:S09]  /*6cc0*/  UISETP.NE.AND UP0, UPT, UR4, 0x18, UPT ;  /* 0x000000180400788c */ /* 0x000fd2000bf05270 */
[----:B------:R-:W-:Y:S05]  /*6cd0*/  BRA.U !UP0, `(.L_x_13507) ;  /* 0x0000000108447547 */ /* 0x000fea000b800000 */
.L_x_13483:
        /* <DEDUP_REMOVED lines=16> */
.L_x_13508:
[----:B------:R-:W-:Y:S05]  /*6de0*/  BRA `(.L_x_13484) ;  /* 0x0000000400007947 */ /* 0x000fea0003800000 */
.L_x_13507:
        /* <DEDUP_REMOVED lines=21> */
.L_x_13510:
[----:B------:R-:W-:Y:S05]  /*6f40*/  BSYNC.RECONVERGENT B0 ;  /* 0x0000000000007941 */ /* 0x000fea0003800200 */
.L_x_13509:
[----:B------:R-:W-:-:S05]  /*6f50*/  LOP3.LUT R3, R0, 0x80, R3, 0xf8, !PT ;  /* 0x0000008000037812 */ /* 0x000fca00078ef803 */
[----:B------:R0:W-:Y:S01]  /*6f60*/  STG.E.U8 desc[UR36][R22.64], R3 ;  /* 0x0000000316007986 */ /* 0x0001e2000c101124 */
[----:B------:R-:W-:Y:S05]  /*6f70*/  BRA `(.L_x_13484) ;  /* 0x00000000009c7947 */ /* 0x000fea0003800000 */
.L_x_13506:
        /* <DEDUP_REMOVED lines=20> */
.L_x_13512:
[----:B------:R-:W-:Y:S01]  /*70c0*/  IMAD.MOV.U32 R0, RZ, RZ, 0x7f ;  /* 0x0000007fff007424 */ /* 0x000fe200078e00ff */
[----:B------:R-:W-:-:S04]  /*70d0*/  ISETP.GT.U32.AND P0, PT, R2, 0x7f800000, PT ;  /* 0x7f8000000200780c */ /* 0x000fc80003f04070 */
[----:B------:R-:W-:-:S09]  /*70e0*/  SEL R0, R0, 0x7c, P0 ;  /* 0x0000007c00007807 */ /* 0x000fd20000000000 */
.L_x_13513:
[----:B------:R-:W-:Y:S05]  /*70f0*/  BSYNC.RECONVERGENT B0 ;  /* 0x0000000000007941 */ /* 0x000fea0003800200 */
.L_x_13511:
[----:B------:R-:W-:-:S04]  /*7100*/  SHF.R.U32.HI R3, RZ, 0x18, R3 ;  /* 0x00000018ff037819 */ /* 0x000fc80000011603 */
[----:B------:R-:W-:-:S05]  /*7110*/  LOP3.LUT R3, R0, 0x80, R3, 0xf8, !PT ;  /* 0x0000008000037812 */ /* 0x000fca00078ef803 */
[----:B------:R0:W-:Y:S01]  /*7120*/  STG.E.U8 desc[UR36][R22.64], R3 ;  /* 0x0000000316007986 */ /* 0x0001e2000c101124 */
[----:B------:R-:W-:Y:S05]  /*7130*/  BRA `(.L_x_13484) ;  /* 0x00000000002c7947 */ /* 0x000fea0003800000 */
.L_x_13505:
        /* <DEDUP_REMOVED lines=11> */
.L_x_13484:
[----:B------:R-:W-:-:S07]  /*71f0*/  IADD3 R17, PT, PT, R17, 0x80, RZ ;  /* 0x0000008011117810 */ /* 0x000fce0007ffe0ff */
.L_x_13447:
[----:B------:R-:W-:Y:S05]  /*7200*/  BSYNC.RECONVERGENT B7 ;  /* 0x0000000000077941 */ /* 0x000fea0003800200 */
.L_x_13446:
[----:B------:R-:W5:Y:S01]  /*7210*/  LDCU UR4, c[0x0][0x380] ;  /* 0x00007000ff0477ac */ /* 0x000f620008000800 */
[----:B------:R-:W-:Y:S01]  /*7220*/  BSSY.RECONVERGENT B7, `(.L_x_13514) ;  /* 0x0000386000077945 */ /* 0x000fe20003800200 */
[----:B-----5:R-:W-:-:S13]  /*7230*/  ISETP.GE.AND P0, PT, R17, UR4, PT ;  /* 0x0000000411007c0c */ /* 0x020fda000bf06270 */
[----:B------:R-:W-:Y:S05]  /*7240*/  @P0 BRA `(.L_x_13515) ;  /* 0x00000038000c0947 */ /* 0x000fea0003800000 */
[----:B------:R-:W5:Y:S01]  /*7250*/  LDCU UR4, c[0x0][0x388] ;  /* 0x00007100ff0477ac */ /* 0x000f620008000800 */
[----:B0-----:R-:W-:Y:S02]  /*7260*/  IMAD.MOV.U32 R0, RZ, RZ, RZ ;  /* 0x000000ffff007224 */ /* 0x001fe400078e00ff */
[----:B-1234-:R-:W-:Y:S01]  /*7270*/  IMAD.MOV.U32 R22, RZ, RZ, RZ ;  /* 0x000000ffff167224 */ /* 0x01efe200078e00ff */
[----:B-----5:R-:W-:-:S09]  /*7280*/  UISETP.NE.AND UP0, UPT, UR4, URZ, UPT ;  /* 0x000000ff0400728c */ /* 0x020fd2000bf05270 */
[----:B------:R-:W-:Y:S05]  /*7290*/  BRA.U !UP0, `(.L_x_13516) ;  /* 0x0000001108a87547 */ /* 0x000fea000b800000 */
[----:B------:R-:W0:Y:S01]  /*72a0*/  LDCU.64 UR4, c[0x0][0x390] ;  /* 0x00007200ff0477ac */ /* 0x000e220008000a00 */
[----:B------:R-:W-:Y:S01]  /*72b0*/  MOV R16, RZ ;  /* 0x000000ff00107202 */ /* 0x000fe20000000f00 */
        /* <DEDUP_REMOVED lines=296> */
.L_x_13516:
        /* <DEDUP_REMOVED lines=18> */
.L_x_13521:
[----:B------:R-:W2:Y:S02]  /*8660*/  LDG.E.U8 R2, desc[UR36][R2.64] ;  /* 0x0000002402027981 */ /* 0x000ea4000c1e1100 */
[----:B--2---:R0:W1:Y:S02]  /*8670*/  I2F.F64.U16 R8, R2 ;  /* 0x0000000200087312 */ /* 0x0040640000101800 */
[----:B01----:R-:W-:Y:S05]  /*8680*/  BRA `(.L_x_13523) ;  /* 0x0000000c00607947 */ /* 0x003fea0003800000 */
.L_x_13520:
        /* <DEDUP_REMOVED lines=9> */
.L_x_13525:
[----:B------:R-:W2:Y:S02]  /*8720*/  LDG.E R2, desc[UR36][R2.64] ;  /* 0x0000002402027981 */ /* 0x000ea4000c1e1900 */
[----:B--2---:R0:W1:Y:S02]  /*8730*/  I2F.F64 R8, R2 ;  /* 0x0000000200087312 */ /* 0x0040640000201c00 */
[----:B01----:R-:W-:Y:S05]  /*8740*/  BRA `(.L_x_13523) ;  /* 0x0000000c00307947 */ /* 0x003fea0003800000 */
.L_x_13524:
[----:B------:R-:W2:Y:S02]  /*8750*/  LDG.E.U16 R2, desc[UR36][R2.64] ;  /* 0x0000002402027981 */ /* 0x000ea4000c1e1500 */
[----:B--2---:R0:W1:Y:S02]  /*8760*/  I2F.F64.S16 R8, R2 ;  /* 0x0000000200087312 */ /* 0x0040640000101c00 */
[----:B01----:R-:W-:Y:S05]  /*8770*/  BRA `(.L_x_13523) ;  /* 0x0000000c00247947 */ /* 0x003fea0003800000 */
.L_x_13519:
        /* <DEDUP_REMOVED lines=10> */
.L_x_13527:
[----:B------:R-:W2:Y:S02]  /*8820*/  LDG.E.U16 R0, desc[UR36][R2.64] ;  /* 0x0000002402007981 */ /* 0x000ea4000c1e1500 */
[----:B--2---:R-:W-:-:S05]  /*8830*/  HADD2.F32 R0, -RZ, R0.H0_H0 ;  /* 0x20000000ff007230 */ /* 0x004fca0000004100 */
[----:B------:R-:W-:-:S04]  /*8840*/  FMUL.FTZ R0, R0, 1 ;  /* 0x3f80000000007820 */ /* 0x000fc80000410000 */
[----:B------:R0:W1:Y:S02]  /*8850*/  F2F.F64.F32 R8, R0 ;  /* 0x0000000000087310 */ /* 0x0000640000201800 */
[----:B01----:R-:W-:Y:S05]  /*8860*/  BRA `(.L_x_13523) ;  /* 0x0000000800e87947 */ /* 0x003fea0003800000 */
.L_x_13526:
        /* <DEDUP_REMOVED lines=10> */
.L_x_13529:
[----:B------:R-:W2:Y:S02]  /*8910*/  LDG.E.U16 R2, desc[UR36][R2.64] ;  /* 0x0000002402027981 */ /* 0x000ea4000c1e1500 */
[----:B--2---:R-:W-:-:S05]  /*8920*/  HADD2.F32 R0, -RZ, R2.H0_H0 ;  /* 0x20000002ff007230 */ /* 0x004fca0000004100 */
[----:B------:R-:W-:-:S04]  /*8930*/  FMUL.FTZ R0, R0, 1 ;  /* 0x3f80000000007820 */ /* 0x000fc80000410000 */
[----:B------:R0:W1:Y:S02]  /*8940*/  F2F.F64.F32 R8, R0 ;  /* 0x0000000000087310 */ /* 0x0000640000201800 */
[----:B01----:R-:W-:Y:S05]  /*8950*/  BRA `(.L_x_13523) ;  /* 0x0000000800ac7947 */ /* 0x003fea0003800000 */
.L_x_13528:
[----:B------:R0:W5:Y:S01]  /*8960*/  LDG.E.64 R8, desc[UR36][R2.64] ;  /* 0x0000002402087981 */ /* 0x000162000c1e1b00 */
[----:B------:R-:W-:Y:S05]  /*8970*/  BRA `(.L_x_13523) ;  /* 0x0000000800a47947 */ /* 0x000fea0003800000 */
.L_x_13518:
        /* <DEDUP_REMOVED lines=13> */
.L_x_13532:
[----:B------:R1:W5:Y:S01]  /*8a50*/  LDG.E.64 R8, desc[UR36][R2.64] ;  /* 0x0000002402087981 */ /* 0x000362000c1e1b00 */
[----:B------:R-:W-:Y:S05]  /*8a60*/  BRA `(.L_x_13523) ;  /* 0x0000000800687947 */ /* 0x000fea0003800000 */
.L_x_13531:
        /* <DEDUP_REMOVED lines=26> */
[----:B-12---:R-:W-:Y:S05]  /*8c10*/  BRA `(.L_x_13523) ;  /* 0x0000000400fc7947 */ /* 0x006fea0003800000 */
.L_x_13534:
        /* <DEDUP_REMOVED lines=14> */
.L_x_13533:
[----:B------:R-:W2:Y:S02]  /*8d00*/  LDG.E.U16 R0, desc[UR36][R2.64] ;  /* 0x0000002402007981 */ /* 0x000ea4000c1e1500 */
[----:B--2---:R-:W-:-:S04]  /*8d10*/  IMAD.U32 R0, R0, 0x10000, RZ ;  /* 0x0001000000007824 */ /* 0x004fc800078e00ff */
[----:B------:R-:W-:-:S04]  /*8d20*/  FMUL.FTZ R0, R0, 1 ;  /* 0x3f80000000007820 */ /* 0x000fc80000410000 */
[----:B------:R1:W2:Y:S02]  /*8d30*/  F2F.F64.F32 R8, R0 ;  /* 0x0000000000087310 */ /* 0x0002a40000201800 */
[----:B-12---:R-:W-:Y:S05]  /*8d40*/  BRA `(.L_x_13523) ;  /* 0x0000000400b07947 */ /* 0x006fea0003800000 */
.L_x_13530:
        /* <DEDUP_REMOVED lines=11> */
.L_x_13537:
        /* <DEDUP_REMOVED lines=21> */
.L_x_13539:
[----:B------:R-:W-:Y:S05]  /*8f50*/  BSYNC.RECONVERGENT B0 ;  /* 0x0000000000007941 */ /* 0x000fea0003800200 */
.L_x_13538:
[----:B------:R-:W-:Y:S02]  /*8f60*/  SHF.L.U32 R0, R0, 0x14, RZ ;  /* 0x0000001400007819 */ /* 0x000fe400000006ff */
[----:B------:R-:W-:-:S04]  /*8f70*/  LEA R2, R2, 0x3b800000, 0x17 ;  /* 0x3b80000002027811 */ /* 0x000fc800078eb8ff */
[----:B------:R-:W-:-:S05]  /*8f80*/  LOP3.LUT R0, R2, R0, R7, 0xfe, !PT ;  /* 0x0000000002007212 */ /* 0x000fca00078efe07 */
[----:B------:R-:W-:-:S04]  /*8f90*/  FMUL.FTZ R0, R0, 1 ;  /* 0x3f80000000007820 */ /* 0x000fc80000410000 */
[----:B------:R4:W0:Y:S02]  /*8fa0*/  F2F.F64.F32 R8, R0 ;  /* 0x0000000000087310 */ /* 0x0008240000201800 */
[----:B0---4-:R-:W-:Y:S05]  /*8fb0*/  BRA `(.L_x_13523) ;  /* 0x0000000400147947 */ /* 0x011fea0003800000 */
.L_x_13536:
        /* <DEDUP_REMOVED lines=21> */
.L_x_13541:
[----:B------:R-:W-:Y:S05]  /*9110*/  BSYNC.RECONVERGENT B0 ;  /* 0x0000000000007941 */ /* 0x000fea0003800200 */
.L_x_13540:
[----:B------:R-:W-:Y:S01]  /*9120*/  IMAD.SHL.U32 R0, R0, 0x200000, RZ ;  /* 0x0020000000007824 */ /* 0x000fe200078e00ff */
[----:B------:R-:W-:-:S04]  /*9130*/  LEA R2, R2, 0x37800000, 0x17 ;  /* 0x3780000002027811 */ /* 0x000fc800078eb8ff */
[----:B------:R-:W-:-:S05]  /*9140*/  LOP3.LUT R0, R2, R0, R7, 0xfe, !PT ;  /* 0x0000000002007212 */ /* 0x000fca00078efe07 */
[----:B------:R-:W-:-:S04]  /*9150*/  FMUL.FTZ R0, R0, 1 ;  /* 0x3f80000000007820 */ /* 0x000fc80000410000 */
[----:B------:R4:W0:Y:S02]  /*9160*/  F2F.F64.F32 R8, R0 ;  /* 0x0000000000087310 */ /* 0x0008240000201800 */
[----:B0---4-:R-:W-:Y:S05]  /*9170*/  BRA `(.L_x_13523) ;  /* 0x0000000000a47947 */ /* 0x011fea0003800000 */
.L_x_13535:
        /* <DEDUP_REMOVED lines=16> */
[----:B------:R2:W3:Y:S02]  /*9280*/  @P0 F2F.F64.F32 R8, R0 ;  /* 0x0000000000080310 */ /* 0x0004e40000201800 */
[----:B--23--:R-:W-:Y:S05]  /*9290*/  BRA `(.L_x_13523) ;  /* 0x00000000005c7947 */ /* 0x00cfea0003800000 */
.L_x_13522:
        /* <DEDUP_REMOVED lines=16> */
.L_x_13544:
[----:B------:R-:W-:Y:S01]  /*93a0*/  CS2R R8, SRZ ;  /* 0x0000000000087805 */ /* 0x000fe2000001ff00 */
[----:B------:R-:W-:Y:S06]  /*93b0*/  BRA `(.L_x_13523) ;  /* 0x0000000000147947 */ /* 0x000fec0003800000 */
.L_x_13543:
[----:B------:R-:W2:Y:S02]  /*93c0*/  LDG.E.64 R8, desc[UR36][R2.64] ;  /* 0x0000002402087981 */ /* 0x000ea4000c1e1b00 */
[----:B--2---:R-:W2:Y:S02]  /*93d0*/  I2F.F64.U64 R8, R8 ;  /* 0x0000000800087312 */ /* 0x004ea40000301800 */
[----:B--2---:R-:W-:Y:S05]  /*93e0*/  BRA `(.L_x_13523) ;  /* 0x0000000000087947 */ /* 0x004fea0003800000 */
.L_x_13542:
[----:B------:R-:W2:Y:S02]  /*93f0*/  LDG.E R2, desc[UR36][R2.64] ;  /* 0x0000002402027981 */ /* 0x000ea4000c1e1900 */
[----:B--2---:R2:W3:Y:S02]  /*9400*/  I2F.F64.U32 R8, R2 ;  /* 0x0000000200087312 */ /* 0x0044e40000201800 */
.L_x_13523:
[----:B------:R-:W-:Y:S05]  /*9410*/  BSYNC.RECONVERGENT B6 ;  /* 0x0000000000067941 */ /* 0x000fea0003800200 */
.L_x_13517:
[----:B------:R-:W4:Y:S01]  /*9420*/  LDCU UR6, c[0x0][0x59c] ;  /* 0x0000b380ff0677ac */ /* 0x000f220008000800 */
[----:B------:R-:W4:Y:S01]  /*9430*/  LDC.64 R6, c[0x0][0x598] ;  /* 0x00016600ff067b82 */ /* 0x000f220000000a00 */
[----:B012---:R-:W-:Y:S01]  /*9440*/  MOV R2, 0x1 ;  /* 0x0000000100027802 */ /* 0x007fe20000000f00 */
[----:B------:R-:W-:Y:S01]  /*9450*/  BSSY.RECONVERGENT B0, `(.L_x_13545) ;  /* 0x000002f000007945 */ /* 0x000fe20003800200 */
[----:B------:R-:W0:Y:S01]  /*9460*/  LDCU.64 UR4, c[0x0][0x580] ;  /* 0x0000b000ff0477ac */ /* 0x000e220008000a00 */
[----:B---3-5:R-:W-:Y:S01]  /*9470*/  FSETP.GEU.AND P2, PT, |R9|, 6.5827683646048100446e-37, PT ;  /* 0x036000000900780b */ /* 0x028fe20003f4e200 */
        /* <DEDUP_REMOVED lines=44> */
.L_x_13546:
[----:B------:R-:W-:Y:S05]  /*9740*/  BSYNC.RECONVERGENT B0 ;  /* 0x0000000000007941 */ /* 0x000fea0003800200 */
.L_x_13545:
        /* <DEDUP_REMOVED lines=14> */
.L_x_13550:
[----:B------:R-:W0:Y:S02]  /*9830*/  F2I.S64.F64.TRUNC R4, R4 ;  /* 0x0000000400047311 */ /* 0x000e24000030d900 */
[----:B0-----:R-:W-:-:S05]  /*9840*/  MOV R3, R4 ;  /* 0x0000000400037202 */ /* 0x001fca0000000f00 */
[----:B------:R3:W-:Y:S01]  /*9850*/  STG.E.U8 desc[UR36][R22.64], R3 ;  /* 0x0000000316007986 */ /* 0x0007e2000c101124 */
[----:B------:R-:W-:Y:S05]  /*9860*/  BRA `(.L_x_13552) ;  /* 0x0000001000807947 */ /* 0x000fea0003800000 */
.L_x_13549:
        /* <DEDUP_REMOVED lines=9> */
.L_x_13554:
[----:B------:R-:W0:Y:S02]  /*9900*/  F2I.F64.TRUNC R5, R4 ;  /* 0x0000000400057311 */ /* 0x000e24000030d100 */
[----:B0-----:R2:W-:Y:S01]  /*9910*/  STG.E desc[UR36][R22.64], R5 ;  /* 0x0000000516007986 */ /* 0x0015e2000c101924 */
[----:B------:R-:W-:Y:S05]  /*9920*/  BRA `(.L_x_13552) ;  /* 0x0000001000507947 */ /* 0x000fea0003800000 */
.L_x_13553:
[----:B------:R-:W0:Y:S02]  /*9930*/  F2I.F64.TRUNC R5, R4 ;  /* 0x0000000400057311 */ /* 0x000e24000030d100 */
[----:B0-----:R0:W-:Y:S01]  /*9940*/  STG.E.U16 desc[UR36][R22.64], R5 ;  /* 0x0000000516007986 */ /* 0x0011e2000c101524 */
[----:B------:R-:W-:Y:S05]  /*9950*/  BRA `(.L_x_13552) ;  /* 0x0000001000447947 */ /* 0x000fea0003800000 */
.L_x_13548:
        /* <DEDUP_REMOVED lines=17> */
.L_x_13556:
        /* <DEDUP_REMOVED lines=12> */
.L_x_13555:
        /* <DEDUP_REMOVED lines=18> */
.L_x_13558:
        /* <DEDUP_REMOVED lines=13> */
.L_x_13557:
[----:B------:R0:W-:Y:S01]  /*9d20*/  STG.E.64 desc[UR36][R22.64], R4 ;  /* 0x0000000416007986 */ /* 0x0001e2000c101b24 */
[----:B------:R-:W-:Y:S05]  /*9d30*/  BRA `(.L_x_13552) ;  /* 0x0000000c004c7947 */ /* 0x000fea0003800000 */
.L_x_13547:
        /* <DEDUP_REMOVED lines=13> */
.L_x_13562:
        /* <DEDUP_REMOVED lines=25> */
.L_x_13565:
[----:B------:R-:W-:-:S04]  /*9fa0*/  SHF.R.U32.HI R3, RZ, 0x18, R3 ;  /* 0x00000018ff037819 */ /* 0x000fc80000011603 */
[----:B------:R-:W-:-:S04]  /*9fb0*/  LOP3.LUT R0, R0, 0x80, R3, 0xf8, !PT ;  /* 0x0000008000007812 */ /* 0x000fc800078ef803 */
[----:B------:R-:W-:-:S07]  /*9fc0*/  PRMT R11, R0, 0x7610, R11 ;  /* 0x00007610000b7816 */ /* 0x000fce000000000b */
.L_x_13564:
[----:B------:R-:W-:Y:S05]  /*9fd0*/  BSYNC.RECONVERGENT B0 ;  /* 0x0000000000007941 */ /* 0x000fea0003800200 */
.L_x_13563:
[----:B------:R0:W-:Y:S01]  /*9fe0*/  STG.E.U8 desc[UR36][R22.64], R11 ;  /* 0x0000000b16007986 */ /* 0x0001e2000c101124 */
[----:B------:R-:W-:Y:S05]  /*9ff0*/  BRA `(.L_x_13552) ;  /* 0x00000008009c7947 */ /* 0x000fea0003800000 */
.L_x_13561:
        /* <DEDUP_REMOVED lines=25> */
.L_x_13568:
[----:B------:R-:W-:-:S04]  /*a190*/  SHF.R.U32.HI R3, RZ, 0x18, R3 ;  /* 0x00000018ff037819 */ /* 0x000fc80000011603 */
[----:B------:R-:W-:-:S04]  /*a1a0*/  LOP3.LUT R0, R0, 0x80, R3, 0xf8, !PT ;  /* 0x0000008000007812 */ /* 0x000fc800078ef803 */
[----:B------:R-:W-:-:S07]  /*a1b0*/  PRMT R11, R0, 0x7610, R11 ;  /* 0x00007610000b7816 */ /* 0x000fce000000000b */
.L_x_13567:
[----:B------:R-:W-:Y:S05]  /*a1c0*/  BSYNC.RECONVERGENT B0 ;  /* 0x0000000000007941 */ /* 0x000fea0003800200 */
.L_x_13566:
[----:B------:R0:W-:Y:S01]  /*a1d0*/  STG.E.U8 desc[UR36][R22.64], R11 ;  /* 0x0000000b16007986 */ /* 0x0001e2000c101124 */
[----:B------:R-:W-:Y:S05]  /*a1e0*/  BRA `(.L_x_13552) ;  /* 0x0000000800207947 */ /* 0x000fea0003800000 */
.L_x_13560:
        /* <DEDUP_REMOVED lines=30> */
.L_x_13570:
[----:B------:R-:W0:Y:S02]  /*a3d0*/  F2I.U64.F64.TRUNC R4, R4 ;  /* 0x0000000400047311 */ /* 0x000e24000030d800 */
[----:B0-----:R0:W-:Y:S01]  /*a3e0*/  STG.E.64 desc[UR36][R22.64], R4 ;  /* 0x0000000416007986 */ /* 0x0011e2000c101b24 */
[----:B------:R-:W-:Y:S05]  /*a3f0*/  BRA `(.L_x_13552) ;  /* 0x00000004009c7947 */ /* 0x000fea0003800000 */
.L_x_13569:
[----:B------:R-:W0:Y:S02]  /*a400*/  F2I.U32.F64.TRUNC R5, R4 ;  /* 0x0000000400057311 */ /* 0x000e24000030d000 */
[----:B0-----:R0:W-:Y:S01]  /*a410*/  STG.E desc[UR36][R22.64], R5 ;  /* 0x0000000516007986 */ /* 0x0011e2000c101924 */
[----:B------:R-:W-:Y:S05]  /*a420*/  BRA `(.L_x_13552) ;  /* 0x0000000400907947 */ /* 0x000fea0003800000 */
.L_x_13559:
        /* <DEDUP_REMOVED lines=10> */
.L_x_13572:
[----:B------:R-:W-:-:S05]  /*a4d0*/  CS2R R6, SRZ ;  /* 0x0000000000067805 */ /* 0x000fca000001ff00 */
[----:B------:R0:W-:Y:S01]  /*a4e0*/  STG.E.128 desc[UR36][R22.64], R4 ;  /* 0x0000000416007986 */ /* 0x0001e2000c101d24 */
[----:B------:R-:W-:Y:S05]  /*a4f0*/  BRA `(.L_x_13552) ;  /* 0x00000004005c7947 */ /* 0x000fea0003800000 */
.L_x_13571:
[----:B------:R-:W-:-:S09]  /*a500*/  UISETP.NE.AND UP0, UPT, UR4, 0xf, UPT ;  /* 0x0000000f0400788c */ /* 0x000fd2000bf05270 */
[----:B------:R-:W-:Y:S05]  /*a510*/  BRA.U !UP0, `(.L_x_13573) ;  /* 0x0000000508287547 */ /* 0x000fea000b800000 */
[----:B------:R-:W-:-:S09]  /*a520*/  UISETP.NE.AND UP0, UPT, UR4, 0x17, UPT ;  /* 0x000000170400788c */ /* 0x000fd2000bf05270 */
[----:B------:R-:W-:Y:S05]  /*a530*/  BRA.U !UP0, `(.L_x_13574) ;  /* 0x0000000108b07547 */ /* 0x000fea000b800000 */
[----:B------:R-:W-:-:S09]  /*a540*/  UISETP.NE.AND UP0, UPT, UR4, 0x18, UPT ;  /* 0x000000180400788c */ /* 0x000fd2000bf05270 */
[----:B------:R-:W-:Y:S05]  /*a550*/  BRA.U !UP0, `(.L_x_13575) ;  /* 0x0000000108447547 */ /* 0x000fea000b800000 */
.L_x_13551:
        /* <DEDUP_REMOVED lines=16> */
.L_x_13576:
[----:B------:R-:W-:Y:S05]  /*a660*/  BRA `(.L_x_13552) ;  /* 0x0000000400007947 */ /* 0x000fea0003800000 */
.L_x_13575:
        /* <DEDUP_REMOVED lines=21> */
.L_x_13578:
[----:B------:R-:W-:Y:S05]  /*a7c0*/  BSYNC.RECONVERGENT B0 ;  /* 0x0000000000007941 */ /* 0x000fea0003800200 */
.L_x_13577:
[----:B------:R-:W-:-:S05]  /*a7d0*/  LOP3.LUT R3, R0, 0x80, R3, 0xf8, !PT ;  /* 0x0000008000037812 */ /* 0x000fca00078ef803 */
[----:B------:R0:W-:Y:S01]  /*a7e0*/  STG.E.U8 desc[UR36][R22.64], R3 ;  /* 0x0000000316007986 */ /* 0x0001e2000c101124 */
[----:B------:R-:W-:Y:S05]  /*a7f0*/  BRA `(.L_x_13552) ;  /* 0x00000000009c7947 */ /* 0x000fea0003800000 */
.L_x_13574:
        /* <DEDUP_REMOVED lines=20> */
.L_x_13580:
[----:B------:R-:W-:Y:S02]  /*a940*/  ISETP.GT.U32.AND P0, PT, R2, 0x7f800000, PT ;  /* 0x7f8000000200780c */ /* 0x000fe40003f04070 */
[----:B------:R-:W-:-:S04]  /*a950*/  MOV R0, 0x7f ;  /* 0x0000007f00007802 */ /* 0x000fc80000000f00 */
[----:B------:R-:W-:-:S07]  /*a960*/  SEL R0, R0, 0x7c, P0 ;  /* 0x0000007c00007807 */ /* 0x000fce0000000000 */
.L_x_13581:
[----:B------:R-:W-:Y:S05]  /*a970*/  BSYNC.RECONVERGENT B0 ;  /* 0x0000000000007941 */ /* 0x000fea0003800200 */
.L_x_13579:
[----:B------:R-:W-:-:S04]  /*a980*/  SHF.R.U32.HI R3, RZ, 0x18, R3 ;  /* 0x00000018ff037819 */ /* 0x000fc80000011603 */
[----:B------:R-:W-:-:S05]  /*a990*/  LOP3.LUT R3, R0, 0x80, R3, 0xf8, !PT ;  /* 0x0000008000037812 */ /* 0x000fca00078ef803 */
[----:B------:R0:W-:Y:S01]  /*a9a0*/  STG.E.U8 desc[UR36][R22.64], R3 ;  /* 0x0000000316007986 */ /* 0x0001e2000c101124 */
[----:B------:R-:W-:Y:S05]  /*a9b0*/  BRA `(.L_x_13552) ;  /* 0x00000000002c7947 */ /* 0x000fea0003800000 */
.L_x_13573:
        /* <DEDUP_REMOVED lines=11> */
.L_x_13552:
[----:B------:R-:W-:-:S07]  /*aa70*/  VIADD R17, R17, 0x80 ;  /* 0x0000008011117836 */ /* 0x000fce0000000000 */
.L_x_13515:
[----:B------:R-:W-:Y:S05]  /*aa80*/  BSYNC.RECONVERGENT B7 ;  /* 0x0000000000077941 */ /* 0x000fea0003800200 */
.L_x_13514:
[----:B------:R-:W5:Y:S02]  /*aa90*/  LDCU UR4, c[0x0][0x380] ;  /* 0x00007000ff0477ac */ /* 0x000f640008000800 */
[----:B-----5:R-:W-:-:S13]  /*aaa0*/  ISETP.GE.AND P0, PT, R17, UR4, PT ;  /* 0x0000000411007c0c */ /* 0x020fda000bf06270 */
[----:B------:R-:W-:Y:S05]  /*aab0*/  @P0 EXIT ;  /* 0x000000000000094d */ /* 0x000fea0003800000 */
[----:B------:R-:W5:Y:S01]  /*aac0*/  LDCU UR4, c[0x0][0x388] ;  /* 0x00007100ff0477ac */ /* 0x000f620008000800 */
[----:B0-----:R-:W-:Y:S01]  /*aad0*/  MOV R0, RZ ;  /* 0x000000ff00007202 */ /* 0x001fe20000000f00 */
        /* <DEDUP_REMOVED lines=9> */
[----:B---34-:R-:W-:-:S05]  /*ab70*/  SHF.R.U32.HI R3, RZ, UR5, R2 ;  /* 0x00000005ff037c19 */ /* 0x018fca0008011602 */
[----:B------:R-:W-:-:S04]  /*ab80*/  IMAD.MOV R0, RZ, RZ, -R3 ;  /* 0x000000ffff007224 */ /* 0x000fc800078e0a03 */
[----:B-----5:R-:W-:-:S04]  /*ab90*/  IMAD R0, R0, UR6, R17 ;  /* 0x0000000600007c24 */ /* 0x020fc8000f8e0211 */
[C---:B-1----:R-:W-:Y:S02]  /*aba0*/  IMAD R16, R0.reuse, UR8, RZ ;  /* 0x0000000800107c24 */ /* 0x042fe4000f8e02ff */
[----:B------:R-:W-:Y:S01]  /*abb0*/  IMAD R0, R0, UR9, RZ ;  /* 0x0000000900007c24 */ /* 0x000fe2000f8e02ff */
[----:B------:R-:W-:Y:S06]  /*abc0*/  BRA.U !UP0, `(.L_x_13582) ;  /* 0x0000001108787547 */ /* 0x000fec000b800000 */
[----:B------:R-:W0:Y:S01]  /*abd0*/  LDCU.64 UR6, c[0x0][0x398] ;  /* 0x00007300ff0677ac */ /* 0x000e220008000a00 */
[----:B------:R-:W-:Y:S01]  /*abe0*/  MOV R2, RZ ;  /* 0x000000ff00027202 */ /* 0x000fe20000000f00 */
[----:B------:R-:W2:Y:S01]  /*abf0*/  LDCU UR4, c[0x0][0x3a0] ;  /* 0x00007400ff0477ac */ /* 0x000ea20008000800 */
[----:B------:R-:W1:Y:S01]  /*ac00*/  LDCU.64 UR8, c[0x0][0x4c0] ;  /* 0x00009800ff0877ac */ /* 0x000e620008000a00 */
[----:B------:R-:W-:Y:S02]  /*ac10*/  UISETP.NE.AND UP0, UPT, UR38, 0x2, UPT ;  /* 0x000000022600788c */ /* 0x000fe4000bf05270 */
[----:B0-----:R-:W-:-:S05]  /*ac20*/  IMAD.HI.U32 R4, R3, UR7, R2 ;  /* 0x0000000703047c27 */ /* 0x001fca000f8e0002 */
[----:B--2---:R-:W-:-:S05]  /*ac30*/  SHF.R.U32.HI R5, RZ, UR4, R4 ;  /* 0x00000004ff057c19 */ /* 0x004fca0008011604 */
[----:B------:R-:W-:-:S04]  /*ac40*/  IMAD.MOV R2, RZ, RZ, -R5 ;  /* 0x000000ffff027224 */ /* 0x000fc800078e0a05 */
[----:B------:R-:W-:-:S04]  /*ac50*/  IMAD R3, R2, UR6, R3 ;  /* 0x0000000602037c24 */ /* 0x000fc8000f8e0203 */
[C---:B-1----:R-:W-:Y:S02]  /*ac60*/  IMAD R16, R3.reuse, UR8, R16 ;  /* 0x0000000803107c24 */ /* 0x042fe4000f8e0210 */
        /* <DEDUP_REMOVED lines=276> */
.L_x_13582:
[----:B------:R-:W0:Y:S01]  /*bdb0*/  LDCU.128 UR8, c[0x0][0x580] ;  /* 0x0000b000ff0877ac */ /* 0x000e220008000c00 */
[----:B------:R-:W-:Y:S01]  /*bdc0*/  BSSY.RECONVERGENT B6, `(.L_x_13583) ;  /* 0x00000ee000067945 */ /* 0x000fe20003800200 */
[----:B------:R-:W-:-:S04]  /*bdd0*/  UPRMT UR4, UR42, 0x9910, URZ ;  /* 0x000099102a047896 */ /* 0x000fc800080000ff */
[----:B------:R-:W-:Y:S01]  /*bde0*/  UISETP.GT.AND UP0, UPT, UR4, 0x9, UPT ;  /* 0x000000090400788c */ /* 0x000fe2000bf04270 */
[----:B0-----:R-:W-:Y:S02]  /*bdf0*/  IADD3 R2, P1, PT, R0, UR10, RZ ;  /* 0x0000000a00027c10 */ /* 0x001fe4000ff3e0ff */
[----:B------:R-:W-:-:S03]  /*be00*/  IADD3 R16, P0, PT, R16, UR8, RZ ;  /* 0x0000000810107c10 */ /* 0x000fc6000ff1e0ff */
[----:B---34-:R-:W-:Y:S01]  /*be10*/  IMAD.X R3, RZ, RZ, UR11, P1 ;  /* 0x0000000bff037e24 */ /* 0x018fe200088e06ff */
        /* <DEDUP_REMOVED lines=10> */
[----:B------:R-:W3:Y:S02]  /*bec0*/  LDG.E.S8 R2, desc[UR36][R2.64] ;  /* 0x0000002402027981 */ /* 0x000ee4000c1e1300 */
[----:B---3--:R0:W3:Y:S02]  /*bed0*/  I2F.F64.S16 R8, R2 ;  /* 0x0000000200087312 */ /* 0x0080e40000101c00 */
[----:B0--3--:R-:W-:Y:S05]  /*bee0*/  BRA `(.L_x_13589) ;  /* 0x0000000c006c7947 */ /* 0x009fea0003800000 */
.L_x_13587:
[----:B------:R-:W3:Y:S02]  /*bef0*/  LDG.E.U8 R2, desc[UR36][R2.64] ;  /* 0x0000002402027981 */ /* 0x000ee4000c1e1100 */
[----:B---3--:R0:W3:Y:S02]  /*bf00*/  I2F.F64.U16 R8, R2 ;  /* 0x0000000200087312 */ /* 0x0080e40000101800 */
[----:B0--3--:R-:W-:Y:S05]  /*bf10*/  BRA `(.L_x_13589) ;  /* 0x0000000c00607947 */ /* 0x009fea0003800000 */
.L_x_13586:
[----:B------:R-:W-:-:S09]  /*bf20*/  UISETP.NE.AND UP0, UPT, UR4, 0x2, UPT ;  /* 0x000000020400788c */ /* 0x000fd2000bf05270 */
[----:B------:R-:W-:Y:S05]  /*bf30*/  BRA.U !UP0, `(.L_x_13590) ;  /* 0x0000000108287547 */ /* 0x000fea000b800000 */
[----:B------:R-:W-:-:S09]  /*bf40*/  UISETP.NE.AND UP0, UPT, UR4, 0x3, UPT ;  /* 0x000000030400788c */ /* 0x000fd2000bf05270 */
[----:B------:R-:W-:Y:S05]  /*bf50*/  BRA.U !UP0, `(.L_x_13591) ;  /* 0x0000000108147547 */ /* 0x000fea000b800000 */
[----:B------:R-:W-:-:S09]  /*bf60*/  UISETP.NE.AND UP0, UPT, UR4, 0x4, UPT ;  /* 0x000000040400788c */ /* 0x000fd2000bf05270 */
[----:B------:R-:W-:Y:S05]  /*bf70*/  BRA.U UP0, `(.L_x_13588) ;  /* 0x0000000900ec7547 */ /* 0x000fea000b800000 */
[----:B------:R-:W3:Y:S02]  /*bf80*/  LDG.E.64 R8, desc[UR36][R2.64] ;  /* 0x0000002402087981 */ /* 0x000ee4000c1e1b00 */
[----:B---3--:R-:W0:Y:S02]  /*bf90*/  I2F.F64.S64 R8, R8 ;  /* 0x0000000800087312 */ /* 0x008e240000301c00 */
[----:B0-----:R-:W-:Y:S05]  /*bfa0*/  BRA `(.L_x_13589) ;  /* 0x0000000c003c7947 */ /* 0x001fea0003800000 */
.L_x_13591:
[----:B------:R-:W3:Y:S02]  /*bfb0*/  LDG.E R2, desc[UR36][R2.64] ;  /* 0x0000002402027981 */ /* 0x000ee4000c1e1900 */
[----:B---3--:R0:W3:Y:S02]  /*bfc0*/  I2F.F64 R8, R2 ;  /* 0x0000000200087312 */ /* 0x0080e40000201c00 */
[----:B0--3--:R-:W-:Y:S05]  /*bfd0*/  BRA `(.L_x_13589) ;  /* 0x0000000c00307947 */ /* 0x009fea0003800000 */
.L_x_13590:
[----:B------:R-:W3:Y:S02]  /*bfe0*/  LDG.E.U16 R2, desc[UR36][R2.64] ;  /* 0x0000002402027981 */ /* 0x000ee4000c1e1500 */
[----:B---3--:R0:W3:Y:S02]  /*bff0*/  I2F.F64.S16 R8, R2 ;  /* 0x0000000200087312 */ /* 0x0080e40000101c00 */
[----:B0--3--:R-:W-:Y:S05]  /*c000*/  BRA `(.L_x_13589) ;  /* 0x0000000c00247947 */ /* 0x009fea0003800000 */
.L_x_13585:
[----:B------:R-:W-:-:S09]  /*c010*/  UISETP.GT.AND UP0, UPT, UR4, 0x6, UPT ;  /* 0x000000060400788c */ /* 0x000fd2000bf04270 */
[----:B------:R-:W-:Y:S05]  /*c020*/  BRA.U UP0, `(.L_x_13592) ;  /* 0x0000000100347547 */ /* 0x000fea000b800000 */
[----:B------:R-:W-:-:S09]  /*c030*/  UISETP.NE.AND UP0, UPT, UR4, 0x5, UPT ;  /* 0x000000050400788c */ /* 0x000fd2000bf05270 */
[----:B------:R-:W-:Y:S05]  /*c040*/  BRA.U !UP0, `(.L_x_13593) ;  /* 0x0000000108187547 */ /* 0x000fea000b800000 */
[----:B------:R-:W-:-:S09]  /*c050*/  UISETP.NE.AND UP0, UPT, UR4, 0x6, UPT ;  /* 0x000000060400788c */ /* 0x000fd2000bf05270 */
[----:B------:R-:W-:Y:S05]  /*c060*/  BRA.U UP0, `(.L_x_13588) ;  /* 0x0000000900b07547 */ /* 0x000fea000b800000 */
[----:B------:R-:W3:Y:S02]  /*c070*/  LDG.E R8, desc[UR36][R2.64] ;  /* 0x0000002402087981 */ /* 0x000ee4000c1e1900 */
[----:B---3--:R-:W-:-:S06]  /*c080*/  FMUL.FTZ R8, R8, 1 ;  /* 0x3f80000008087820 */ /* 0x008fcc0000410000 */
[----:B------:R-:W3:Y:S02]  /*c090*/  F2F.F64.F32 R8, R8 ;  /* 0x0000000800087310 */ /* 0x000ee40000201800 */
[----:B---3--:R-:W-:Y:S05]  /*c0a0*/  BRA `(.L_x_13589) ;  /* 0x0000000800fc7947 */ /* 0x008fea0003800000 */
.L_x_13593:
[----:B------:R-:W3:Y:S02]  /*c0b0*/  LDG.E.U16 R0, desc[UR36][R2.64] ;  /* 0x0000002402007981 */ /* 0x000ee4000c1e1500 */
[----:B---3--:R-:W-:-:S05]  /*c0c0*/  HADD2.F32 R0, -RZ, R0.H0_H0 ;  /* 0x20000000ff007230 */ /* 0x008fca0000004100 */
[----:B------:R-:W-:-:S04]  /*c0d0*/  FMUL.FTZ R0, R0, 1 ;  /* 0x3f80000000007820 */ /* 0x000fc80000410000 */
[----:B------:R3:W4:Y:S02]  /*c0e0*/  F2F.F64.F32 R8, R0 ;  /* 0x0000000000087310 */ /* 0x0007240000201800 */
[----:B---34-:R-:W-:Y:S05]  /*c0f0*/  BRA `(.L_x_13589) ;  /* 0x0000000800e87947 */ /* 0x018fea0003800000 */
.L_x_13592:
[----:B------:R-:W-:-:S09]  /*c100*/  UISETP.NE.AND UP0, UPT, UR4, 0x7, UPT ;  /* 0x000000070400788c */ /* 0x000fd2000bf05270 */
[----:B------:R-:W-:Y:S05]  /*c110*/  BRA.U !UP0, `(.L_x_13594) ;  /* 0x0000000108347547 */ /* 0x000fea000b800000 */
        /* <DEDUP_REMOVED lines=8> */
.L_x_13595:
[----:B------:R-:W3:Y:S02]  /*c1a0*/  LDG.E.U16 R2, desc[UR36][R2.64] ;  /* 0x0000002402027981 */ /* 0x000ee4000c1e1500 */
[----:B---3--:R-:W-:-:S05]  /*c1b0*/  HADD2.F32 R0, -RZ, R2.H0_H0 ;  /* 0x20000002ff007230 */ /* 0x008fca0000004100 */
[----:B------:R-:W-:-:S04]  /*c1c0*/  FMUL.FTZ R0, R0, 1 ;  /* 0x3f80000000007820 */ /* 0x000fc80000410000 */
[----:B------:R3:W4:Y:S02]  /*c1d0*/  F2F.F64.F32 R8, R0 ;  /* 0x0000000000087310 */ /* 0x0007240000201800 */
[----:B---34-:R-:W-:Y:S05]  /*c1e0*/  BRA `(.L_x_13589) ;  /* 0x0000000800ac7947 */ /* 0x018fea0003800000 */
.L_x_13594:
[----:B------:R0:W5:Y:S01]  /*c1f0*/  LDG.E.64 R8, desc[UR36][R2.64] ;  /* 0x0000002402087981 */ /* 0x000162000c1e1b00 */
[----:B------:R-:W-:Y:S05]  /*c200*/  BRA `(.L_x_13589) ;  /* 0x0000000800a47947 */ /* 0x000fea0003800000 */
.L_x_13584:
        /* <DEDUP_REMOVED lines=8> */
[----:B------:R-:W3:Y:S01]  /*c290*/  LDG.E.U8 R2, desc[UR36][R2.64] ;  /* 0x0000002402027981 */ /* 0x000ee2000c1e1100 */
[----:B------:R-:W-:Y:S02]  /*c2a0*/  MOV R8, RZ ;  /* 0x000000ff00087202 */ /* 0x000fe40000000f00 */
[----:B---3--:R-:W-:-:S04]  /*c2b0*/  ISETP.NE.AND P0, PT, R2, RZ, PT ;  /* 0x000000ff0200720c */ /* 0x008fc80003f05270 */
[----:B------:R-:W-:Y:S01]  /*c2c0*/  FSEL R9, RZ, 1.875, !P0 ;  /* 0x3ff00000ff097808 */ /* 0x000fe20004000000 */
[----:B------:R-:W-:Y:S08]  /*c2d0*/  BRA `(.L_x_13589) ;  /* 0x0000000800707947 */ /* 0x000ff00003800000 */
.L_x_13598:
[----:B------:R0:W5:Y:S01]  /*c2e0*/  LDG.E.64 R8, desc[UR36][R2.64] ;  /* 0x0000002402087981 */ /* 0x000162000c1e1b00 */
[----:B------:R-:W-:Y:S05]  /*c2f0*/  BRA `(.L_x_13589) ;  /* 0x0000000800687947 */ /* 0x000fea0003800000 */
.L_x_13597:
[----:B------:R-:W-:-:S09]  /*c300*/  UISETP.NE.AND UP0, UPT, UR4, 0xf, UPT ;  /* 0x0000000f0400788c */ /* 0x000fd2000bf05270 */
[----:B------:R-:W-:Y:S05]  /*c310*/  BRA.U !UP0, `(.L_x_13599) ;  /* 0x00000001089c7547 */ /* 0x000fea000b800000 */
[----:B------:R-:W-:-:S09]  /*c320*/  UISETP.NE.AND UP0, UPT, UR4, 0x17, UPT ;  /* 0x000000170400788c */ /* 0x000fd2000bf05270 */
[----:B------:R-:W-:Y:S05]  /*c330*/  BRA.U !UP0, `(.L_x_13600) ;  /* 0x00000001085c7547 */ /* 0x000fea000b800000 */
[----:B------:R-:W-:-:S09]  /*c340*/  UISETP.NE.AND UP0, UPT, UR4, 0x18, UPT ;  /* 0x000000180400788c */ /* 0x000fd2000bf05270 */
[----:B------:R-:W-:Y:S05]  /*c350*/  BRA.U UP0, `(.L_x_13588) ;  /* 0x0000000500f47547 */ /* 0x000fea000b800000 */
[----:B------:R-:W3:Y:S01]  /*c360*/  LDG.E.U8 R0, desc[UR36][R2.64] ;  /* 0x0000002402007981 */ /* 0x000ee2000c1e1100 */
[----:B------:R-:W-:Y:S02]  /*c370*/  HFMA2 R6, -RZ, RZ, 0, 1.847743988037109375e-06 ;  /* 0x0000001fff067431 */ /* 0x000fe400000001ff */
[----:B---3--:R-:W-:-:S05]  /*c380*/  IMAD.SHL.U32 R0, R0, 0x1000000, RZ ;  /* 0x0100000000007824 */ /* 0x008fca00078e00ff */
[C---:B-1----:R-:W-:Y:S02]  /*c390*/  LOP3.LUT R4, R0.reuse, 0x7f000000, RZ, 0xc0, !PT ;  /* 0x7f00000000047812 */ /* 0x042fe400078ec0ff */
[----:B------:R-:W-:Y:S02]  /*c3a0*/  LOP3.LUT P0, RZ, R0, 0x7f000000, RZ, 0xc0, !PT ;  /* 0x7f00000000ff7812 */ /* 0x000fe4000780c0ff */
[----:B--2---:R-:W0:Y:S02]  /*c3b0*/  FLO.U32 R5, R4 ;  /* 0x0000000400057300 */ /* 0x004e2400000e0000 */
        /* <DEDUP_REMOVED lines=15> */
.L_x_13600:
[----:B------:R-:W3:Y:S02]  /*c4b0*/  LDG.E.U8 R2, desc[UR36][R2.64] ;  /* 0x0000002402027981 */ /* 0x000ee4000c1e1100 */
[C---:B---3--:R-:W-:Y:S01]  /*c4c0*/  SHF.L.U32 R0, R2.reuse, 0x19, RZ ;  /* 0x0000001902007819 */ /* 0x048fe200000006ff */
[----:B-12---:R-:W-:-:S03]  /*c4d0*/  IMAD.SHL.U32 R5, R2, 0x100, RZ ;  /* 0x0000010002057824 */ /* 0x006fc600078e00ff */
        /* <DEDUP_REMOVED lines=11> */
.L_x_13599:
[----:B------:R-:W3:Y:S02]  /*c590*/  LDG.E.U16 R0, desc[UR36][R2.64] ;  /* 0x0000002402007981 */ /* 0x000ee4000c1e1500 */
[----:B---3--:R-:W-:-:S05]  /*c5a0*/  SHF.L.U32 R0, R0, 0x10, RZ ;  /* 0x0000001000007819 */ /* 0x008fca00000006ff */
[----:B------:R-:W-:-:S04]  /*c5b0*/  FMUL.FTZ R0, R0, 1 ;  /* 0x3f80000000007820 */ /* 0x000fc80000410000 */
[----:B------:R0:W3:Y:S02]  /*c5c0*/  F2F.F64.F32 R8, R0 ;  /* 0x0000000000087310 */ /* 0x0000e40000201800 */
[----:B0--3--:R-:W-:Y:S05]  /*c5d0*/  BRA `(.L_x_13589) ;  /* 0x0000000400b07947 */ /* 0x009fea0003800000 */
.L_x_13596:
        /* <DEDUP_REMOVED lines=8> */
[----:B------:R-:W3:Y:S02]  /*c660*/  LDG.E.U16 R2, desc[UR36][R2.64] ;  /* 0x0000002402027981 */ /* 0x000ee4000c1e1500 */
[----:B---3--:R0:W3:Y:S02]  /*c670*/  I2F.F64.U16 R8, R2 ;  /* 0x0000000200087312 */ /* 0x0080e40000101800 */
[----:B0--3--:R-:W-:Y:S05]  /*c680*/  BRA `(.L_x_13589) ;  /* 0x0000000400847947 */ /* 0x009fea0003800000 */
.L_x_13603:
[----:B------:R-:W3:Y:S01]  /*c690*/  LDG.E.U8 R3, desc[UR36][R2.64] ;  /* 0x0000002402037981 */ /* 0x000ee2000c1e1100 */
[----:B------:R-:W-:Y:S02]  /*c6a0*/  CS2R R8, SRZ ;  /* 0x0000000000087805 */ /* 0x000fe4000001ff00 */
[----:B---3--:R-:W-:-:S13]  /*c6b0*/  ISETP.NE.AND P0, PT, R3, RZ, PT ;  /* 0x000000ff0300720c */ /* 0x008fda0003f05270 */
        /* <DEDUP_REMOVED lines=14> */
[----:B-12---:R-:W-:Y:S02]  /*c7a0*/  IADD3 R5, PT, PT, R3, -0x1c, RZ ;  /* 0xffffffe403057810 */ /* 0x006fe40007ffe0ff */
[----:B------:R-:W-:Y:S02]  /*c7b0*/  IADD3 R2, PT, PT, R2, 0x1d, -R3 ;  /* 0x0000001d02027810 */ /* 0x000fe40007ffe803 */
[----:B------:R-:W-:-:S04]  /*c7c0*/  SHF.L.U32 R5, R0, R5, RZ ;  /* 0x0000000500057219 */ /* 0x000fc800000006ff */
[----:B------:R-:W-:-:S07]  /*c7d0*/  LOP3.LUT R0, R5, 0x7, RZ, 0xc0, !PT ;  /* 0x0000000705007812 */ /* 0x000fce00078ec0ff */
.L_x_13605:
[----:B------:R-:W-:Y:S05]  /*c7e0*/  BSYNC.RECONVERGENT B0 ;  /* 0x0000000000007941 */ /* 0x000fea0003800200 */
.L_x_13604:
[----:B------:R-:W-:Y:S01]  /*c7f0*/  IMAD.SHL.U32 R0, R0, 0x100000, RZ ;  /* 0x0010000000007824 */ /* 0x000fe200078e00ff */
[----:B------:R-:W-:-:S04]  /*c800*/  LEA R2, R2, 0x3b800000, 0x17 ;  /* 0x3b80000002027811 */ /* 0x000fc800078eb8ff */
[----:B------:R-:W-:-:S05]  /*c810*/  LOP3.LUT R0, R2, R0, R7, 0xfe, !PT ;  /* 0x0000000002007212 */ /* 0x000fca00078efe07 */
[----:B------:R-:W-:-:S04]  /*c820*/  FMUL.FTZ R0, R0, 1 ;  /* 0x3f80000000007820 */ /* 0x000fc80000410000 */
[----:B------:R0:W3:Y:S02]  /*c830*/  F2F.F64.F32 R8, R0 ;  /* 0x0000000000087310 */ /* 0x0000e40000201800 */
[----:B0--3--:R-:W-:Y:S05]  /*c840*/  BRA `(.L_x_13589) ;  /* 0x0000000400147947 */ /* 0x009fea0003800000 */
.L_x_13602:
[----:B------:R-:W3:Y:S01]  /*c850*/  LDG.E.U8 R3, desc[UR36][R2.64] ;  /* 0x0000002402037981 */ /* 0x000ee2000c1e1100 */
[----:B------:R-:W-:Y:S02]  /*c860*/  CS2R R8, SRZ ;  /* 0x0000000000087805 */ /* 0x000fe4000001ff00 */
[----:B---3--:R-:W-:-:S13]  /*c870*/  ISETP.NE.AND P0, PT, R3, RZ, PT ;  /* 0x000000ff0300720c */ /* 0x008fda0003f05270 */
        /* <DEDUP_REMOVED lines=15> */
[----:B-12---:R-:W-:-:S05]  /*c970*/  VIADD R5, R3, 0xffffffe3 ;  /* 0xffffffe303057836 */ /* 0x006fca0000000000 */
[----:B------:R-:W-:-:S04]  /*c980*/  SHF.L.U32 R5, R0, R5, RZ ;  /* 0x0000000500057219 */ /* 0x000fc800000006ff */
[----:B------:R-:W-:-:S07]  /*c990*/  LOP3.LUT R0, R5, 0x3, RZ, 0xc0, !PT ;  /* 0x0000000305007812 */ /* 0x000fce00078ec0ff */
.L_x_13607:
[----:B------:R-:W-:Y:S05]  /*c9a0*/  BSYNC.RECONVERGENT B0 ;  /* 0x0000000000007941 */ /* 0x000fea0003800200 */
.L_x_13606:
[----:B------:R-:W-:Y:S02]  /*c9b0*/  SHF.L.U32 R0, R0, 0x15, RZ ;  /* 0x0000001500007819 */ /* 0x000fe400000006ff */
[----:B------:R-:W-:-:S04]  /*c9c0*/  LEA R2, R2, 0x37800000, 0x17 ;  /* 0x3780000002027811 */ /* 0x000fc800078eb8ff */
[----:B------:R-:W-:-:S05]  /*c9d0*/  LOP3.LUT R0, R2, R0, R7, 0xfe, !PT ;  /* 0x0000000002007212 */ /* 0x000fca00078efe07 */
[----:B------:R-:W-:-:S04]  /*c9e0*/  FMUL.FTZ R0, R0, 1 ;  /* 0x3f80000000007820 */ /* 0x000fc80000410000 */
[----:B------:R0:W3:Y:S02]  /*c9f0*/  F2F.F64.F32 R8, R0 ;  /* 0x0000000000087310 */ /* 0x0000e40000201800 */
[----:B0--3--:R-:W-:Y:S05]  /*ca00*/  BRA `(.L_x_13589) ;  /* 0x0000000000a47947 */ /* 0x009fea0003800000 */
.L_x_13601:
[----:B------:R-:W-:-:S09]  /*ca10*/  UISETP.NE.AND UP0, UPT, UR4, 0x1c, UPT ;  /* 0x0000001c0400788c */ /* 0x000fd2000bf05270 */
[----:B------:R-:W-:Y:S05]  /*ca20*/  BRA.U !UP0, `(.L_x_13608) ;  /* 0x0000000108947547 */ /* 0x000fea000b800000 */
[----:B------:R-:W-:-:S09]  /*ca30*/  UISETP.NE.AND UP0, UPT, UR4, 0x1d, UPT ;  /* 0x0000001d0400788c */ /* 0x000fd2000bf05270 */
[----:B------:R-:W-:Y:S05]  /*ca40*/  BRA.U !UP0, `(.L_x_13609) ;  /* 0x0000000108807547 */ /* 0x000fea000b800000 */
[----:B------:R-:W-:-:S09]  /*ca50*/  UISETP.NE.AND UP0, UPT, UR4, 0x2c, UPT ;  /* 0x0000002c0400788c */ /* 0x000fd2000bf05270 */
[----:B------:R-:W-:Y:S05]  /*ca60*/  BRA.U UP0, `(.L_x_13588) ;  /* 0x0000000100307547 */ /* 0x000fea000b800000 */
[----:B------:R-:W3:Y:S01]  /*ca70*/  LDG.E.U8 R0, desc[UR36][R2.64] ;  /* 0x0000002402007981 */ /* 0x000ee2000c1e1100 */
[----:B------:R-:W-:Y:S02]  /*ca80*/  HFMA2 R9, -RZ, RZ, 0.5, 0 ;  /* 0x38000000ff097431 */ /* 0x000fe400000001ff */
[----:B------:R-:W-:Y:S01]  /*ca90*/  IMAD.MOV.U32 R8, RZ, RZ, 0x0 ;  /* 0x00000000ff087424 */ /* 0x000fe200078e00ff */
[----:B---3--:R-:W-:-:S13]  /*caa0*/  ISETP.NE.AND P0, PT, R0, RZ, PT ;  /* 0x000000ff0000720c */ /* 0x008fda0003f05270 */
[----:B------:R-:W-:Y:S05]  /*cab0*/  @!P0 BRA `(.L_x_13589) ;  /* 0x0000000000788947 */ /* 0x000fea0003800000 */
[----:B------:R-:W-:-:S13]  /*cac0*/  ISETP.NE.AND P0, PT, R0, 0xff, PT ;  /* 0x000000ff0000780c */ /* 0x000fda0003f05270 */
[----:B------:R-:W-:Y:S01]  /*cad0*/  @P0 IMAD.SHL.U32 R0, R0, 0x800000, RZ ;  /* 0x0080000000000824 */ /* 0x000fe200078e00ff */
[----:B------:R-:W-:Y:S01]  /*cae0*/  @!P0 MOV R8, 0x20000000 ;  /* 0x2000000000088802 */ /* 0x000fe20000000f00 */
[----:B------:R-:W-:Y:S02]  /*caf0*/  @!P0 IMAD.MOV.U32 R9, RZ, RZ, 0x7ff80000 ;  /* 0x7ff80000ff098424 */ /* 0x000fe400078e00ff */
[----:B------:R-:W-:-:S04]  /*cb00*/  @P0 FMUL.FTZ R0, R0, 1 ;  /* 0x3f80000000000820 */ /* 0x000fc80000410000 */
[----:B------:R0:W3:Y:S02]  /*cb10*/  @P0 F2F.F64.F32 R8, R0 ;  /* 0x0000000000080310 */ /* 0x0000e40000201800 */
[----:B0--3--:R-:W-:Y:S05]  /*cb20*/  BRA `(.L_x_13589) ;  /* 0x00000000005c7947 */ /* 0x009fea0003800000 */
.L_x_13588:
[----:B------:R-:W-:Y:S01]  /*cb30*/  MOV R2, 0x0 ;  /* 0x0000000000027802 */ /* 0x000fe20000000f00 */
[----:B------:R-:W1:Y:S01]  /*cb40*/  LDCU.64 UR4, c[0x4][0x148] ;  /* 0x01002900ff0477ac */ /* 0x000e620008000a00 */
[----:B------:R-:W-:Y:S02]  /*cb50*/  HFMA2 R8, -RZ, RZ, 0, 4.64916229248046875e-06 ;  /* 0x0000004eff087431 */ /* 0x000fe400000001ff */
[----:B------:R-:W-:Y:S01]  /*cb60*/  IMAD.MOV.U32 R12, RZ, RZ, 0x1 ;  /* 0x00000001ff0c7424 */ /* 0x000fe200078e00ff */
[----:B------:R-:W-:Y:S01]  /*cb70*/  MOV R13, RZ ;  /* 0x000000ff000d7202 */ /* 0x000fe20000000f00 */
[----:B------:R-:W0:Y:S01]  /*cb80*/  LDCU.64 UR6, c[0x4][0x150] ;  /* 0x01002a00ff0677ac */ /* 0x000e220008000a00 */
[----:B------:R-:W3:Y:S01]  /*cb90*/  LDC.64 R2, c[0x4][R2] ;  /* 0x0100000002027b82 */ /* 0x000ee20000000a00 */
[----:B------:R-:W4:Y:S01]  /*cba0*/  LDCU.64 UR8, c[0x4][0x10] ;  /* 0x01000200ff0877ac */ /* 0x000f220008000a00 */
[----:B-1----:R-:W-:Y:S01]  /*cbb0*/  MOV R4, UR4 ;  /* 0x0000000400047c02 */ /* 0x002fe20008000f00 */
[----:B--2---:R-:W-:Y:S01]  /*cbc0*/  IMAD.U32 R5, RZ, RZ, UR5 ;  /* 0x00000005ff057e24 */ /* 0x004fe2000f8e00ff */
[----:B0-----:R-:W-:Y:S01]  /*cbd0*/  MOV R6, UR6 ;  /* 0x0000000600067c02 */ /* 0x001fe20008000f00 */
[----:B------:R-:W-:Y:S01]  /*cbe0*/  IMAD.U32 R7, RZ, RZ, UR7 ;  /* 0x00000007ff077e24 */ /* 0x000fe2000f8e00ff */
[----:B----4-:R-:W-:Y:S01]  /*cbf0*/  MOV R10, UR8 ;  /* 0x00000008000a7c02 */ /* 0x010fe20008000f00 */
[----:B------:R-:W-:-:S07]  /*cc00*/  IMAD.U32 R11, RZ, RZ, UR9 ;  /* 0x00000009ff0b7e24 */ /* 0x000fce000f8e00ff */
[----:B------:R-:W-:-:S07]  /*cc10*/  LEPC R20, `(.L_x_13610) ;  /* 0x000000001014794e */ /* 0x000fce0000000000 */
[----:B---3--:R-:W-:Y:S05]  /*cc20*/  CALL.ABS.NOINC R2 ;  /* 0x0000000002007343 */ /* 0x008fea0003c00000 */
.L_x_13610:
[----:B------:R-:W-:Y:S01]  /*cc30*/  CS2R R8, SRZ ;  /* 0x0000000000087805 */ /* 0x000fe2000001ff00 */
[----:B------:R-:W-:Y:S06]  /*cc40*/  BRA `(.L_x_13589) ;  /* 0x0000000000147947 */ /* 0x000fec0003800000 */
.L_x_13609:
[----:B------:R-:W3:Y:S02]  /*cc50*/  LDG.E.64 R8, desc[UR36][R2.64] ;  /* 0x0000002402087981 */ /* 0x000ee4000c1e1b00 */
[----:B---3--:R-:W0:Y:S02]  /*cc60*/  I2F.F64.U64 R8, R8 ;  /* 0x0000000800087312 */ /* 0x008e240000301800 */
[----:B0-----:R-:W-:Y:S05]  /*cc70*/  BRA `(.L_x_13589) ;  /* 0x0000000000087947 */ /* 0x001fea0003800000 */
.L_x_13608:
[----:B------:R-:W3:Y:S02]  /*cc80*/  LDG.E R2, desc[UR36][R2.64] ;  /* 0x0000002402027981 */ /* 0x000ee4000c1e1900 */
[----:B---3--:R3:W4:Y:S02]  /*cc90*/  I2F.F64.U32 R8, R2 ;  /* 0x0000000200087312 */ /* 0x0087240000201800 */
.L_x_13589:
[----:B------:R-:W-:Y:S05]  /*cca0*/  BSYNC.RECONVERGENT B6 ;  /* 0x0000000000067941 */ /* 0x000fea0003800200 */
.L_x_13583:
[----:B------:R-:W1:Y:S01]  /*ccb0*/  LDCU UR4, c[0x0][0x59c] ;  /* 0x0000b380ff0477ac */ /* 0x000e620008000800 */
[----:B------:R-:W2:Y:S01]  /*ccc0*/  LDC.64 R6, c[0x0][0x598] ;  /* 0x00016600ff067b82 */ /* 0x000ea20000000a00 */
[----:B0--3--:R-:W-:Y:S01]  /*ccd0*/  IMAD.MOV.U32 R2, RZ, RZ, 0x1 ;  /* 0x00000001ff027424 */ /* 0x009fe200078e00ff */
[----:B----45:R-:W-:Y:S01]  /*cce0*/  FSETP.GEU.AND P1, PT, |R9|, 6.5827683646048100446e-37, PT ;  /* 0x036000000900780b */ /* 0x030fe20003f2e200 */
[----:B------:R-:W-:Y:S01]  /*ccf0*/  BSSY.RECONVERGENT B0, `(.L_x_13611) ;  /* 0x000002b000007945 */ /* 0x000fe20003800200 */
[----:B-1----:R-:W2:Y:S03]  /*cd00*/  MUFU.RCP64H R3, UR4 ;  /* 0x0000000400037d08 */ /* 0x002ea60008001800 */
        /* <DEDUP_REMOVED lines=41> */
.L_x_13612:
[----:B------:R-:W-:Y:S05]  /*cfa0*/  BSYNC.RECONVERGENT B0 ;  /* 0x0000000000007941 */ /* 0x000fea0003800200 */
.L_x_13611:
        /* <DEDUP_REMOVED lines=12> */
[----:B0-----:R-:W-:Y:S01]  /*d070*/  STG.E.U8 desc[UR36][R16.64], R5 ;  /* 0x0000000510007986 */ /* 0x001fe2000c101124 */
[----:B------:R-:W-:Y:S05]  /*d080*/  EXIT ;  /* 0x000000000000794d */ /* 0x000fea0003800000 */
.L_x_13616:
[----:B------:R-:W0:Y:S02]  /*d090*/  F2I.S64.F64.TRUNC R4, R4 ;  /* 0x0000000400047311 */ /* 0x000e24000030d900 */
[----:B0-----:R-:W-:-:S05]  /*d0a0*/  MOV R3, R4 ;  /* 0x0000000400037202 */ /* 0x001fca0000000f00 */
[----:B------:R-:W-:Y:S01]  /*d0b0*/  STG.E.U8 desc[UR36][R16.64], R3 ;  /* 0x0000000310007986 */ /* 0x000fe2000c101124 */
[----:B------:R-:W-:Y:S05]  /*d0c0*/  EXIT ;  /* 0x000000000000794d */ /* 0x000fea0003800000 */
.L_x_13615:
[----:B------:R-:W-:-:S09]  /*d0d0*/  UISETP.NE.AND UP0, UPT, UR4, 0x2, UPT ;  /* 0x000000020400788c */ /* 0x000fd2000bf05270 */
[----:B------:R-:W-:Y:S05]  /*d0e0*/  BRA.U !UP0, `(.L_x_13618) ;  /* 0x0000000108287547 */ /* 0x000fea000b800000 */
[----:B------:R-:W-:-:S09]  /*d0f0*/  UISETP.NE.AND UP0, UPT, UR4, 0x3, UPT ;  /* 0x000000030400788c */ /* 0x000fd2000bf05270 */
[----:B------:R-:W-:Y:S05]  /*d100*/  BRA.U !UP0, `(.L_x_13619) ;  /* 0x0000000108147547 */ /* 0x000fea000b800000 */
[----:B------:R-:W-:-:S09]  /*d110*/  UISETP.NE.AND UP0, UPT, UR4, 0x4, UPT ;  /* 0x000000040400788c */ /* 0x000fd2000bf05270 */
[----:B------:R-:W-:Y:S05]  /*d120*/  BRA.U UP0, `(.L_x_13617) ;  /* 0x0000000d00247547 */ /* 0x000fea000b800000 */
[----:B------:R-:W0:Y:S02]  /*d130*/  F2I.S64.F64.TRUNC R4, R4 ;  /* 0x0000000400047311 */ /* 0x000e24000030d900 */
[----:B0-----:R-:W-:Y:S01]  /*d140*/  STG.E.64 desc[UR36][R16.64], R4 ;  /* 0x0000000410007986 */ /* 0x001fe2000c101b24 */
[----:B------:R-:W-:Y:S05]  /*d150*/  EXIT ;  /* 0x000000000000794d */ /* 0x000fea0003800000 */
.L_x_13619:
[----:B------:R-:W0:Y:S02]  /*d160*/  F2I.F64.TRUNC R5, R4 ;  /* 0x0000000400057311 */ /* 0x000e24000030d100 */
[----:B0-----:R-:W-:Y:S01]  /*d170*/  STG.E desc[UR36][R16.64], R5 ;  /* 0x0000000510007986 */ /* 0x001fe2000c101924 */
[----:B------:R-:W-:Y:S05]  /*d180*/  EXIT ;  /* 0x000000000000794d */ /* 0x000fea0003800000 */
.L_x_13618:
[----:B------:R-:W0:Y:S02]  /*d190*/  F2I.F64.TRUNC R5, R4 ;  /* 0x0000000400057311 */ /* 0x000e24000030d100 */
[----:B0-----:R-:W-:Y:S01]  /*d1a0*/  STG.E.U16 desc[UR36][R16.64], R5 ;  /* 0x0000000510007986 */ /* 0x001fe2000c101524 */
[----:B------:R-:W-:Y:S05]  /*d1b0*/  EXIT ;  /* 0x000000000000794d */ /* 0x000fea0003800000 */
.L_x_13614:
        /* <DEDUP_REMOVED lines=17> */
.L_x_13621:
        /* <DEDUP_REMOVED lines=12> */
.L_x_13620:
        /* <DEDUP_REMOVED lines=18> */
.L_x_13623:
        /* <DEDUP_REMOVED lines=13> */
.L_x_13622:
[----:B------:R-:W-:Y:S01]  /*d580*/  STG.E.64 desc[UR36][R16.64], R4 ;  /* 0x0000000410007986 */ /* 0x000fe2000c101b24 */
[----:B------:R-:W-:Y:S05]  /*d590*/  EXIT ;  /* 0x000000000000794d */ /* 0x000fea0003800000 */
.L_x_13613:
        /* <DEDUP_REMOVED lines=11> */
[----:B0-----:R-:W-:Y:S01]  /*d650*/  STG.E.U16 desc[UR36][R16.64], R5 ;  /* 0x0000000510007986 */ /* 0x001fe2000c101524 */
[----:B------:R-:W-:Y:S05]  /*d660*/  EXIT ;  /* 0x000000000000794d */ /* 0x000fea0003800000 */
.L_x_13627:
        /* <DEDUP_REMOVED lines=25> */
.L_x_13630:
[----:B------:R-:W-:-:S04]  /*d800*/  SHF.R.U32.HI R3, RZ, 0x18, R3 ;  /* 0x00000018ff037819 */ /* 0x000fc80000011603 */
[----:B------:R-:W-:-:S04]  /*d810*/  LOP3.LUT R0, R0, 0x80, R3, 0xf8, !PT ;  /* 0x0000008000007812 */ /* 0x000fc800078ef803 */
[----:B------:R-:W-:-:S07]  /*d820*/  PRMT R8, R0, 0x7610, R8 ;  /* 0x0000761000087816 */ /* 0x000fce0000000008 */
.L_x_13629:
[----:B------:R-:W-:Y:S05]  /*d830*/  BSYNC.RECONVERGENT B0 ;  /* 0x0000000000007941 */ /* 0x000fea0003800200 */
.L_x_13628:
[----:B------:R-:W-:Y:S01]  /*d840*/  STG.E.U8 desc[UR36][R16.64], R8 ;  /* 0x0000000810007986 */ /* 0x000fe2000c101124 */
[----:B------:R-:W-:Y:S05]  /*d850*/  EXIT ;  /* 0x000000000000794d */ /* 0x000fea0003800000 */
.L_x_13626:
        /* <DEDUP_REMOVED lines=25> */
.L_x_13633:
[----:B------:R-:W-:-:S04]  /*d9f0*/  SHF.R.U32.HI R3, RZ, 0x18, R3 ;  /* 0x00000018ff037819 */ /* 0x000fc80000011603 */
[----:B------:R-:W-:-:S04]  /*da00*/  LOP3.LUT R0, R0, 0x80, R3, 0xf8, !PT ;  /* 0x0000008000007812 */ /* 0x000fc800078ef803 */
[----:B------:R-:W-:-:S07]  /*da10*/  PRMT R8, R0, 0x7610, R8 ;  /* 0x0000761000087816 */ /* 0x000fce0000000008 */
.L_x_13632:
[----:B------:R-:W-:Y:S05]  /*da20*/  BSYNC.RECONVERGENT B0 ;  /* 0x0000000000007941 */ /* 0x000fea0003800200 */
.L_x_13631:
[----:B------:R-:W-:Y:S01]  /*da30*/  STG.E.U8 desc[UR36][R16.64], R8 ;  /* 0x0000000810007986 */ /* 0x000fe2000c101124 */
[----:B------:R-:W-:Y:S05]  /*da40*/  EXIT ;  /* 0x000000000000794d */ /* 0x000fea0003800000 */
.L_x_13625:
        /* <DEDUP_REMOVED lines=30> */
.L_x_13635:
[----:B------:R-:W0:Y:S02]  /*dc30*/  F2I.U64.F64.TRUNC R4, R4 ;  /* 0x0000000400047311 */ /* 0x000e24000030d800 */
[----:B0-----:R-:W-:Y:S01]  /*dc40*/  STG.E.64 desc[UR36][R16.64], R4 ;  /* 0x0000000410007986 */ /* 0x001fe2000c101b24 */
[----:B------:R-:W-:Y:S05]  /*dc50*/  EXIT ;  /* 0x000000000000794d */ /* 0x000fea0003800000 */
.L_x_13634:
[----:B------:R-:W0:Y:S02]  /*dc60*/  F2I.U32.F64.TRUNC R5, R4 ;  /* 0x0000000400057311 */ /* 0x000e24000030d000 */
[----:B0-----:R-:W-:Y:S01]  /*dc70*/  STG.E desc[UR36][R16.64], R5 ;  /* 0x0000000510007986 */ /* 0x001fe2000c101924 */
[----:B------:R-:W-:Y:S05]  /*dc80*/  EXIT ;  /* 0x000000000000794d */ /* 0x000fea0003800000 */
.L_x_13624:
        /* <DEDUP_REMOVED lines=8> */
[----:B------:R-:W-:Y:S01]  /*dd10*/  STG.E.U8 desc[UR36][R16.64], R3 ;  /* 0x0000000310007986 */ /* 0x000fe2000c101124 */
[----:B------:R-:W-:Y:S05]  /*dd20*/  EXIT ;  /* 0x000000000000794d */ /* 0x000fea0003800000 */
.L_x_13637:
[----:B------:R-:W-:-:S05]  /*dd30*/  CS2R R6, SRZ ;  /* 0x0000000000067805 */ /* 0x000fca000001ff00 */
[----:B------:R-:W-:Y:S01]  /*dd40*/  STG.E.128 desc[UR36][R16.64], R4 ;  /* 0x0000000410007986 */ /* 0x000fe2000c101d24 */
[----:B------:R-:W-:Y:S05]  /*dd50*/  EXIT ;  /* 0x000000000000794d */ /* 0x000fea0003800000 */
.L_x_13636:
[----:B------:R-:W-:-:S09]  /*dd60*/  UISETP.NE.AND UP0, UPT, UR4, 0xf, UPT ;  /* 0x0000000f0400788c */ /* 0x000fd2000bf05270 */
[----:B------:R-:W-:Y:S05]  /*dd70*/  BRA.U !UP0, `(.L_x_13638) ;  /* 0x0000000508287547 */ /* 0x000fea000b800000 */
[----:B------:R-:W-:-:S09]  /*dd80*/  UISETP.NE.AND UP0, UPT, UR4, 0x17, UPT ;  /* 0x000000170400788c */ /* 0x000fd2000bf05270 */
[----:B------:R-:W-:Y:S05]  /*dd90*/  BRA.U !UP0, `(.L_x_13639) ;  /* 0x0000000108b07547 */ /* 0x000fea000b800000 */
[----:B------:R-:W-:-:S09]  /*dda0*/  UISETP.NE.AND UP0, UPT, UR4, 0x18, UPT ;  /* 0x000000180400788c */ /* 0x000fd2000bf05270 */
[----:B------:R-:W-:Y:S05]  /*ddb0*/  BRA.U !UP0, `(.L_x_13640) ;  /* 0x0000000108447547 */ /* 0x000fea000b800000 */
.L_x_13617:
        /* <DEDUP_REMOVED lines=16> */
.L_x_13641:
[----:B------:R-:W-:Y:S05]  /*dec0*/  EXIT ;  /* 0x000000000000794d */ /* 0x000fea0003800000 */
.L_x_13640:
        /* <DEDUP_REMOVED lines=21> */
.L_x_13643:
[----:B------:R-:W-:Y:S05]  /*e020*/  BSYNC.RECONVERGENT B0 ;  /* 0x0000000000007941 */ /* 0x000fea0003800200 */
.L_x_13642:
[----:B------:R-:W-:-:S05]  /*e030*/  LOP3.LUT R3, R0, 0x80, R3, 0xf8, !PT ;  /* 0x0000008000037812 */ /* 0x000fca00078ef803 */
[----:B------:R-:W-:Y:S01]  /*e040*/  STG.E.U8 desc[UR36][R16.64], R3 ;  /* 0x0000000310007986 */ /* 0x000fe2000c101124 */
[----:B------:R-:W-:Y:S05]  /*e050*/  EXIT ;  /* 0x000000000000794d */ /* 0x000fea0003800000 */
.L_x_13639:
        /* <DEDUP_REMOVED lines=20> */
.L_x_13645:
[----:B------:R-:W-:Y:S02]  /*e1a0*/  ISETP.GT.U32.AND P0, PT, R2, 0x7f800000, PT ;  /* 0x7f8000000200780c */ /* 0x000fe40003f04070 */
[----:B------:R-:W-:-:S04]  /*e1b0*/  MOV R0, 0x7f ;  /* 0x0000007f00007802 */ /* 0x000fc80000000f00 */
[----:B------:R-:W-:-:S07]  /*e1c0*/  SEL R0, R0, 0x7c, P0 ;  /* 0x0000007c00007807 */ /* 0x000fce0000000000 */
.L_x_13646:
[----:B------:R-:W-:Y:S05]  /*e1d0*/  BSYNC.RECONVERGENT B0 ;  /* 0x0000000000007941 */ /* 0x000fea0003800200 */
.L_x_13644:
[----:B------:R-:W-:-:S04]  /*e1e0*/  SHF.R.U32.HI R3, RZ, 0x18, R3 ;  /* 0x00000018ff037819 */ /* 0x000fc80000011603 */
[----:B------:R-:W-:-:S05]  /*e1f0*/  LOP3.LUT R3, R0, 0x80, R3, 0xf8, !PT ;  /* 0x0000008000037812 */ /* 0x000fca00078ef803 */
[----:B------:R-:W-:Y:S01]  /*e200*/  STG.E.U8 desc[UR36][R16.64], R3 ;  /* 0x0000000310007986 */ /* 0x000fe2000c101124 */
[----:B------:R-:W-:Y:S05]  /*e210*/  EXIT ;  /* 0x000000000000794d */ /* 0x000fea0003800000 */
.L_x_13638:
        /* <DEDUP_REMOVED lines=12> */
        .weak           $__internal_42_$__cuda_sm20_div_rn_f64_full
        .type           $__internal_42_$__cuda_sm20_div_rn_f64_full,@function
        .size           $__internal_42_$__cuda_sm20_div_rn_f64_full,(.L_x_18232 - $__internal_42_$__cuda_sm20_div_rn_f64_full)
$__internal_42_$__cuda_sm20_div_rn_f64_full:
[----:B------:R-:W-:Y:S01]  /*e2e0*/  FSETP.GEU.AND P2, PT, |R9|, 1.469367938527859385e-39, PT ;  /* 0x001000000900780b */ /* 0x000fe20003f4e200 */
[----:B------:R-:W-:Y:S01]  /*e2f0*/  IMAD.U32 R6, RZ, RZ, UR43 ;  /* 0x0000002bff067e24 */ /* 0x000fe2000f8e00ff */
[C---:B------:R-:W-:Y:S01]  /*e300*/  LOP3.LUT R2, R19.reuse, 0x800fffff, RZ, 0xc0, !PT ;  /* 0x800fffff13027812 */ /* 0x040fe200078ec0ff */
[----:B------:R-:W-:Y:S01]  /*e310*/  IMAD.MOV.U32 R10, RZ, RZ, R8 ;  /* 0x000000ffff0a7224 */ /* 0x000fe200078e0008 */
[----:B------:R-:W-:Y:S01]  /*e320*/  LOP3.LUT R5, R19, 0x7ff00000, RZ, 0xc0, !PT ;  /* 0x7ff0000013057812 */ /* 0x000fe200078ec0ff */
[----:B------:R-:W-:Y:S01]  /*e330*/  IMAD.MOV.U32 R14, RZ, RZ, 0x1 ;  /* 0x00000001ff0e7424 */ /* 0x000fe200078e00ff */
[----:B------:R-:W-:Y:S01]  /*e340*/  LOP3.LUT R7, R2, 0x3ff00000, RZ, 0xfc, !PT ;  /* 0x3ff0000002077812 */ /* 0x000fe200078efcff */
[----:B------:R-:W-:Y:S01]  /*e350*/  BSSY.RECONVERGENT B1, `(.L_x_13647) ;  /* 0x0000077000017945 */ /* 0x000fe20003800200 */
[----:B------:R-:W-:Y:S02]  /*e360*/  LOP3.LUT R2, R9, 0x7ff00000, RZ, 0xc0, !PT ;  /* 0x7ff0000009027812 */ /* 0x000fe400078ec0ff */
[----:B------:R-:W-:-:S02]  /*e370*/  FSETP.GEU.AND P0, PT, |R19|, 1.469367938527859385e-39, PT ;  /* 0x001000001300780b */ /* 0x000fc40003f0e200 */
[C---:B------:R-:W-:Y:S01]  /*e380*/  ISETP.GE.U32.AND P1, PT, R2.reuse, R5, PT ;  /* 0x000000050200720c */ /* 0x040fe20003f26070 */
[----:B------:R-:W-:Y:S01]  /*e390*/  IMAD.MOV.U32 R4, RZ, RZ, R2 ;  /* 0x000000ffff047224 */ /* 0x000fe200078e0002 */
[----:B------:R-:W-:Y:S02]  /*e3a0*/  @!P2 LOP3.LUT R3, R19, 0x7ff00000, RZ, 0xc0, !PT ;  /* 0x7ff000001303a812 */ /* 0x000fe400078ec0ff */
[----:B------:R-:W-:Y:S02]  /*e3b0*/  MOV R18, UR43 ;  /* 0x0000002b00127c02 */ /* 0x000fe40008000f00 */
[----:B------:R-:W-:Y:S02]  /*e3c0*/  @!P2 ISETP.GE.U32.AND P3, PT, R2, R3, PT ;  /* 0x000000030200a20c */ /* 0x000fe40003f66070 */
[----:B------:R-:W-:Y:S02]  /*e3d0*/  MOV R3, 0x1ca00000 ;  /* 0x1ca0000000037802 */ /* 0x000fe40000000f00 */
[----:B------:R-:W-:Y:S01]  /*e3e0*/  @!P2 MOV R20, RZ ;  /* 0x000000ff0014a202 */ /* 0x000fe20000000f00 */
[----:B------:R-:W0:Y:S01]  /*e3f0*/  @!P0 DMUL R6, R18, 8.98846567431157953865e+307 ;  /* 0x7fe0000012068828 */ /* 0x000e220000000000 */
[C---:B------:R-:W-:Y:S01]  /*e400*/  @!P2 SEL R21, R3.reuse, 0x63400000, !P3 ;  /* 0x634000000315a807 */ /* 0x040fe20005800000 */
[----:B0-----:R-:W0:Y:S01]  /*e410*/  MUFU.RCP64H R15, R7 ;  /* 0x00000007000f7308 */ /* 0x001e220000001800 */
[----:B------:R-:W-:-:S02]  /*e420*/  SEL R11, R3, 0x63400000, !P1 ;  /* 0x63400000030b7807 */ /* 0x000fc40004800000 */
[--C-:B------:R-:W-:Y:S02]  /*e430*/  @!P2 LOP3.LUT R21, R21, 0x80000000, R9.reuse, 0xf8, !PT ;  /* 0x800000001515a812 */ /* 0x100fe400078ef809 */
[----:B------:R-:W-:Y:S02]  /*e440*/  LOP3.LUT R11, R11, 0x800fffff, R9, 0xf8, !PT ;  /* 0x800fffff0b0b7812 */ /* 0x000fe400078ef809 */
[----:B------:R-:W-:Y:S02]  /*e450*/  @!P2 LOP3.LUT R21, R21, 0x100000, RZ, 0xfc, !PT ;  /* 0x001000001515a812 */ /* 0x000fe400078efcff */
[----:B------:R-:W-:-:S05]  /*e460*/  @!P0 LOP3.LUT R5, R7, 0x7ff00000, RZ, 0xc0, !PT ;  /* 0x7ff0000007058812 */ /* 0x000fca00078ec0ff */
[----:B------:R-:W-:-:S15]  /*e470*/  VIADD R25, R5, 0xffffffff ;  /* 0xffffffff05197836 */ /* 0x000fde0000000000 */
[----:B------:R-:W-:-:S15]  /*e480*/  NOP ;  /* 0x0000000000007918 */ /* 0x000fde0000000000 */
[----:B------:R-:W-:-:S15]  /*e490*/  NOP ;  /* 0x0000000000007918 */ /* 0x000fde0000000000 */
[----:B------:R-:W-:-:S03]  /*e4a0*/  NOP ;  /* 0x0000000000007918 */ /* 0x000fc60000000000 */
        /* <DEDUP_REMOVED lines=62> */
[C---:B------:R-:W-:Y:S01]  /*e890*/  IADD3 R7, PT, PT, -R8.reuse, RZ, RZ ;  /* 0x000000ff08077210 */ /* 0x040fe20007ffe1ff */
[----:B------:R-:W-:Y:S01]  /*e8a0*/  IMAD.MOV.U32 R6, RZ, RZ, RZ ;  /* 0x000000ffff067224 */ /* 0x000fe200078e00ff */
[----:B------:R-:W-:Y:S01]  /*e8b0*/  IADD3 R5, PT, PT, -R8, -0x43300000, RZ ;  /* 0xbcd0000008057810 */ /* 0x000fe20007ffe1ff */
        /* <DEDUP_REMOVED lines=11> */
.L_x_13648:
        /* <DEDUP_REMOVED lines=16> */
.L_x_13651:
[----:B------:R-:W-:Y:S01]  /*ea70*/  LOP3.LUT R3, R19, 0x80000, RZ, 0xfc, !PT ;  /* 0x0008000013037812 */ /* 0x000fe200078efcff */
[----:B------:R-:W-:Y:S01]  /*ea80*/  IMAD.MOV.U32 R2, RZ, RZ, R18 ;  /* 0x000000ffff027224 */ /* 0x000fe200078e0012 */
[----:B------:R-:W-:Y:S06]  /*ea90*/  BRA `(.L_x_13649) ;  /* 0x0000000000087947 */ /* 0x000fec0003800000 */
.L_x_13650:
[----:B------:R-:W-:Y:S02]  /*eaa0*/  LOP3.LUT R3, R9, 0x80000, RZ, 0xfc, !PT ;  /* 0x0008000009037812 */ /* 0x000fe400078efcff */
[----:B------:R-:W-:-:S07]  /*eab0*/  MOV R2, R8 ;  /* 0x0000000800027202 */ /* 0x000fce0000000f00 */
.L_x_13649:
[----:B------:R-:W-:Y:S05]  /*eac0*/  BSYNC.RECONVERGENT B1 ;  /* 0x0000000000017941 */ /* 0x000fea0003800200 */
.L_x_13647:
[----:B------:R-:W-:Y:S01]  /*ead0*/  IMAD.MOV.U32 R4, RZ, RZ, R2 ;  /* 0x000000ffff047224 */ /* 0x000fe200078e0002 */
[----:B------:R-:W-:Y:S01]  /*eae0*/  MOV R5, R3 ;  /* 0x0000000300057202 */ /* 0x000fe20000000f00 */
[----:B------:R-:W-:Y:S02]  /*eaf0*/  IMAD.MOV.U32 R2, RZ, RZ, R0 ;  /* 0x000000ffff027224 */ /* 0x000fe400078e0000 */
[----:B------:R-:W-:-:S04]  /*eb00*/  HFMA2 R3, -RZ, RZ, 0, 0 ;  /* 0x00000000ff037431 */ /* 0x000fc800000001ff */
[----:B------:R-:W-:Y:S05]  /*eb10*/  RET.REL.NODEC R2 `(_ZN2at6native18elementwise_kernelILi128ELi4EZNS0_15gpu_kernel_implINS0_13BUnaryFunctorIdddNS0_15binary_internal10DivFunctorIdEEEEEEvRNS_18TensorIteratorBaseERKT_EUliE_EEviT1_) ;  /* 0xffffff1402387950 */ /* 0x000fea0003c3ffff */
.L_x_13652:
        /* <DEDUP_REMOVED lines=14> */
.L_x_18232:


//--------------------- .text._ZN2at6native27unrolled_elementwise_kernelINS0_13BUnaryFunctorIdddNS0_15binary_internal10DivFunctorIdEEEESt5arrayIPcLm2EELi4E23TrivialOffsetCalculatorILi1EjESB_NS0_6memory12LoadWithCastILi1EEENSC_13StoreWithCastILi1EEEEEviT_T0_T2_T3_T4_T5_ --------------------------
	.section	.text._ZN2at6native27unrolled_elementwise_kernelINS0_13BUnaryFunctorIdddNS0_15binary_internal10DivFunctorIdEEEESt5arrayIPcLm2EELi4E23TrivialOffsetCalculatorILi1EjESB_NS0_6memory12LoadWithCastILi1EEENSC_13StoreWithCastILi1EEEEEviT_T0_T2_T3_T4_T5_,"ax",@progbits
	.align	128
        .global         _ZN2at6native27unrolled_elementwise_kernelINS0_13BUnaryFunctorIdddNS0_15binary_internal10DivFunctorIdEEEESt5arrayIPcLm2EELi4E23TrivialOffsetCalculatorILi1EjESB_NS0_6memory12LoadWithCastILi1EEENSC_13StoreWithCastILi1EEEEEviT_T0_T2_T3_T4_T5_
        .type           _ZN2at6native27unrolled_elementwise_kernelINS0_13BUnaryFunctorIdddNS0_15binary_internal10DivFunctorIdEEEESt5arrayIPcLm2EELi4E23TrivialOffsetCalculatorILi1EjESB_NS0_6memory12LoadWithCastILi1EEENSC_13StoreWithCastILi1EEEEEviT_T0_T2_T3_T4_T5_,@function
        .size           _ZN2at6native27unrolled_elementwise_kernelINS0_13BUnaryFunctorIdddNS0_15binary_internal10DivFunctorIdEEEESt5arrayIPcLm2EELi4E23TrivialOffsetCalculatorILi1EjESB_NS0_6memory12LoadWithCastILi1EEENSC_13StoreWithCastILi1EEEEEviT_T0_T2_T3_T4_T5_,(.L_x_18233 - _ZN2at6native27unrolled_elementwise_kernelINS0_13BUnaryFunctorIdddNS0_15binary_internal10DivFunctorIdEEEESt5arrayIPcLm2EELi4E23TrivialOffsetCalculatorILi1EjESB_NS0_6memory12LoadWithCastILi1EEENSC_13StoreWithCastILi1EEEEEviT_T0_T2_T3_T4_T5_)
        .other          _ZN2at6native27unrolled_elementwise_kernelINS0_13BUnaryFunctorIdddNS0_15binary_internal10DivFunctorIdEEEESt5arrayIPcLm2EELi4E23TrivialOffsetCalculatorILi1EjESB_NS0_6memory12LoadWithCastILi1EEENSC_13StoreWithCastILi1EEEEEviT_T0_T2_T3_T4_T5_,@"STO_CUDA_ENTRY STV_DEFAULT"
_ZN2at6native27unrolled_elementwise_kernelINS0_13BUnaryFunctorIdddNS0_15binary_internal10DivFunctorIdEEEESt5arrayIPcLm2EELi4E23TrivialOffsetCalculatorILi1EjESB_NS0_6memory12LoadWithCastILi1EEENSC_13StoreWithCastILi1EEEEEviT_T0_T2_T3_T4_T5_:
.text._ZN2at6native27unrolled_elementwise_kernelINS0_13BUnaryFunctorIdddNS0_15binary_internal10DivFunctorIdEEEESt5arrayIPcLm2EELi4E23TrivialOffsetCalculatorILi1EjESB_NS0_6memory12LoadWithCastILi1EEENSC_13StoreWithCastILi1EEEEEviT_T0_T2_T3_T4_T5_:
        /* <DEDUP_REMOVED lines=33> */
.L_x_13659:
[----:B------:R-:W2:Y:S02]  /*0210*/  LDG.E.U8 R4, desc[UR36][R4.64] ;  /* 0x0000002404047981 */ /* 0x000ea4000c1e1100 */
[----:B--2---:R0:W1:Y:S02]  /*0220*/  I2F.F64.U16 R26, R4 ;  /* 0x00000004001a7312 */ /* 0x0040640000101800 */
[----:B01----:R-:W-:Y:S05]  /*0230*/  BRA `(.L_x_13661) ;  /* 0x0000000c00647947 */ /* 0x003fea0003800000 */
.L_x_13658:
        /* <DEDUP_REMOVED lines=9> */
.L_x_13663:
[----:B------:R-:W2:Y:S02]  /*02d0*/  LDG.E R4, desc[UR36][R4.64] ;  /* 0x0000002404047981 */ /* 0x000ea4000c1e1900 */
[----:B--2---:R0:W1:Y:S02]  /*02e0*/  I2F.F64 R26, R4 ;  /* 0x00000004001a7312 */ /* 0x0040640000201c00 */
[----:B01----:R-:W-:Y:S05]  /*02f0*/  BRA `(.L_x_13661) ;  /* 0x0000000c00347947 */ /* 0x003fea0003800000 */
.L_x_13662:
[----:B------:R-:W2:Y:S02]  /*0300*/  LDG.E.U16 R4, desc[UR36][R4.64] ;  /* 0x0000002404047981 */ /* 0x000ea4000c1e1500 */
[----:B--2---:R0:W1:Y:S02]  /*0310*/  I2F.F64.S16 R26, R4 ;  /* 0x00000004001a7312 */ /* 0x0040640000101c00 */
[----:B01----:R-:W-:Y:S05]  /*0320*/  BRA `(.L_x_13661) ;  /* 0x0000000c00287947 */ /* 0x003fea0003800000 */
.L_x_13657:
        /* <DEDUP_REMOVED lines=10> */
.L_x_13665:
[----:B------:R-:W2:Y:S02]  /*03d0*/  LDG.E.U16 R0, desc[UR36][R4.64] ;  /* 0x0000002404007981 */ /* 0x000ea4000c1e1500 */
[----:B--2---:R-:W-:-:S05]  /*03e0*/  HADD2.F32 R0, -RZ, R0.H0_H0 ;  /* 0x20000000ff007230 */ /* 0x004fca0000004100 */
[----:B------:R-:W-:-:S04]  /*03f0*/  FMUL.FTZ R0, R0, 1 ;  /* 0x3f80000000007820 */ /* 0x000fc80000410000 */
[----:B------:R1:W2:Y:S02]  /*0400*/  F2F.F64.F32 R26, R0 ;  /* 0x00000000001a7310 */ /* 0x0002a40000201800 */
[----:B-12---:R-:W-:Y:S05]  /*0410*/  BRA `(.L_x_13661) ;  /* 0x0000000800ec7947 */ /* 0x006fea0003800000 */
.L_x_13664:
        /* <DEDUP_REMOVED lines=10> */
.L_x_13667:
[----:B------:R-:W2:Y:S02]  /*04c0*/  LDG.E.U16 R4, desc[UR36][R4.64] ;  /* 0x0000002404047981 */ /* 0x000ea4000c1e1500 */
[----:B--2---:R-:W-:-:S05]  /*04d0*/  HADD2.F32 R0, -RZ, R4.H0_H0 ;  /* 0x20000004ff007230 */ /* 0x004fca0000004100 */
[----:B------:R-:W-:-:S04]  /*04e0*/  FMUL.FTZ R0, R0, 1 ;  /* 0x3f80000000007820 */ /* 0x000fc80000410000 */
[----:B------:R1:W2:Y:S02]  /*04f0*/  F2F.F64.F32 R26, R0 ;  /* 0x00000000001a7310 */ /* 0x0002a40000201800 */
[----:B-12---:R-:W-:Y:S05]  /*0500*/  BRA `(.L_x_13661) ;  /* 0x0000000800b07947 */ /* 0x006fea0003800000 */
.L_x_13666:
[----:B------:R0:W5:Y:S01]  /*0510*/  LDG.E.64 R26, desc[UR36][R4.64] ;  /* 0x00000024041a7981 */ /* 0x000162000c1e1b00 */
[----:B------:R-:W-:Y:S05]  /*0520*/  BRA `(.L_x_13661) ;  /* 0x0000000800a87947 */ /* 0x000fea0003800000 */
.L_x_13656:
        /* <DEDUP_REMOVED lines=13> */
.L_x_13670:
[----:B------:R1:W5:Y:S01]  /*0600*/  LDG.E.64 R26, desc[UR36][R4.64] ;  /* 0x00000024041a7981 */ /* 0x000362000c1e1b00 */
[----:B------:R-:W-:Y:S05]  /*0610*/  BRA `(.L_x_13661) ;  /* 0x00000008006c7947 */ /* 0x000fea0003800000 */
.L_x_13669:
        /* <DEDUP_REMOVED lines=27> */
.L_x_13672:
        /* <DEDUP_REMOVED lines=15> */
.L_x_13671:
[----:B------:R-:W2:Y:S02]  /*08c0*/  LDG.E.U16 R0, desc[UR36][R4.64] ;  /* 0x0000002404007981 */ /* 0x000ea4000c1e1500 */
[----:B--2---:R-:W-:-:S04]  /*08d0*/  IMAD.U32 R0, R0, 0x10000, RZ ;  /* 0x0001000000007824 */ /* 0x004fc800078e00ff */
[----:B------:R-:W-:-:S04]  /*08e0*/  FMUL.FTZ R0, R0, 1 ;  /* 0x3f80000000007820 */ /* 0x000fc80000410000 */
[----:B------:R2:W3:Y:S02]  /*08f0*/  F2F.F64.F32 R26, R0 ;  /* 0x00000000001a7310 */ /* 0x0004e40000201800 */
[----:B--23--:R-:W-:Y:S05]  /*0900*/  BRA `(.L_x_13661) ;  /* 0x0000000400b07947 */ /* 0x00cfea0003800000 */
.L_x_13668:
        /* <DEDUP_REMOVED lines=11> */
.L_x_13675:
        /* <DEDUP_REMOVED lines=21> */
.L_x_13677:
[----:B------:R-:W-:Y:S05]  /*0b10*/  BSYNC.RECONVERGENT B0 ;  /* 0x0000000000007941 */ /* 0x000fea0003800200 */
.L_x_13676:
[----:B------:R-:W-:Y:S01]  /*0b20*/  IMAD.SHL.U32 R0, R0, 0x100000, RZ ;  /* 0x0010000000007824 */ /* 0x000fe200078e00ff */
[----:B------:R-:W-:-:S04]  /*0b30*/  LEA R3, R3, 0x3b800000, 0x17 ;  /* 0x3b80000003037811 */ /* 0x000fc800078eb8ff */
[----:B------:R-:W-:-:S05]  /*0b40*/  LOP3.LUT R0, R3, R0, R7, 0xfe, !PT ;  /* 0x0000000003007212 */ /* 0x000fca00078efe07 */
[----:B------:R-:W-:-:S04]  /*0b50*/  FMUL.FTZ R0, R0, 1 ;  /* 0x3f80000000007820 */ /* 0x000fc80000410000 */
[----:B------:R4:W0:Y:S02]  /*0b60*/  F2F.F64.F32 R26, R0 ;  /* 0x00000000001a7310 */ /* 0x0008240000201800 */
[----:B0---4-:R-:W-:Y:S05]  /*0b70*/  BRA `(.L_x_13661) ;  /* 0x0000000400147947 */ /* 0x011fea0003800000 */
.L_x_13674:
        /* <DEDUP_REMOVED lines=21> */
.L_x_13679:
[----:B------:R-:W-:Y:S05]  /*0cd0*/  BSYNC.RECONVERGENT B0 ;  /* 0x0000000000007941 */ /* 0x000fea0003800200 */
.L_x_13678:
[----:B------:R-:W-:Y:S01]  /*0ce0*/  IMAD.SHL.U32 R0, R0, 0x200000, RZ ;  /* 0x0020000000007824 */ /* 0x000fe200078e00ff */
[----:B------:R-:W-:-:S04]  /*0cf0*/  LEA R3, R3, 0x37800000, 0x17 ;  /* 0x3780000003037811 */ /* 0x000fc800078eb8ff */
[----:B------:R-:W-:-:S05]  /*0d00*/  LOP3.LUT R0, R3, R0, R7, 0xfe, !PT ;  /* 0x0000000003007212 */ /* 0x000fca00078efe07 */
[----:B------:R-:W-:-:S04]  /*0d10*/  FMUL.FTZ R0, R0, 1 ;  /* 0x3f80000000007820 */ /* 0x000fc80000410000 */
[----:B------:R4:W0:Y:S02]  /*0d20*/  F2F.F64.F32 R26, R0 ;  /* 0x00000000001a7310 */ /* 0x0008240000201800 */
[----:B0---4-:R-:W-:Y:S05]  /*0d30*/  BRA `(.L_x_13661) ;  /* 0x0000000000a47947 */ /* 0x011fea0003800000 */
.L_x_13673:
[----:B------:R-:W-:-:S09]  /*0d40*/  UISETP.NE.AND UP0, UPT, UR4, 0x1c, UPT ;  /* 0x0000001c0400788c */ /* 0x000fd2000bf05270 */
[----:B------:R-:W-:Y:S05]  /*0d50*/  BRA.U !UP0, `(.L_x_13680) ;  /* 0x0000000108947547 */ /* 0x000fea000b800000 */
[----:B------:R-:W-:-:S09]  /*0d60*/  UISETP.NE.AND UP0, UPT, UR4, 0x1d, UPT ;  /* 0x0000001d0400788c */ /* 0x000fd2000bf05270 */
[----:B------:R-:W-:Y:S05]  /*0d70*/  BRA.U !UP0, `(.L_x_13681) ;  /* 0x0000000108807547 */ /* 0x000fea000b800000 */
[----:B------:R-:W-:-:S09]  /*0d80*/  UISETP.NE.AND UP0, UPT, UR4, 0x2c, UPT ;  /* 0x0000002c0400788c */ /* 0x000fd2000bf05270 */
[----:B------:R-:W-:Y:S05]  /*0d90*/  BRA.U !UP0, `(.L_x_13682) ;  /* 0x0000000108487547 */ /* 0x000fea000b800000 */
.L_x_13660:
        /* <DEDUP_REMOVED lines=16> */
.L_x_13683:
[----:B------:R-:W-:Y:S01]  /*0ea0*/  CS2R R26, SRZ ;  /* 0x00000000001a7805 */ /* 0x000fe2000001ff00 */
[----:B------:R-:W-:Y:S06]  /*0eb0*/  BRA `(.L_x_13661) ;  /* 0x0000000000447947 */ /* 0x000fec0003800000 */
.L_x_13682:
        /* <DEDUP_REMOVED lines=12> */
.L_x_13681:
[----:B------:R-:W2:Y:S02]  /*0f80*/  LDG.E.64 R26, desc[UR36][R4.64] ;  /* 0x00000024041a7981 */ /* 0x000ea4000c1e1b00 */
[----:B--2---:R-:W4:Y:S02]  /*0f90*/  I2F.F64.U64 R26, R26 ;  /* 0x0000001a001a7312 */ /* 0x004f240000301800 */
[----:B----4-:R-:W-:Y:S05]  /*0fa0*/  BRA `(.L_x_13661) ;  /* 0x0000000000087947 */ /* 0x010fea0003800000 */
.L_x_13680:
[----:B------:R-:W2:Y:S02]  /*0fb0*/  LDG.E R4, desc[UR36][R4.64] ;  /* 0x0000002404047981 */ /* 0x000ea4000c1e1900 */
[----:B--2---:R2:W3:Y:S02]  /*0fc0*/  I2F.F64.U32 R26, R4 ;  /* 0x00000004001a7312 */ /* 0x0044e40000201800 */
.L_x_13661:
[----:B------:R-:W-:Y:S05]  /*0fd0*/  BSYNC.RECONVERGENT B6 ;  /* 0x0000000000067941 */ /* 0x000fea0003800200 */
.L_x_13655:
[----:B------:R-:W-:-:S07]  /*0fe0*/  VIADD R29, R23, 0x80 ;  /* 0x00000080171d7836 */ /* 0x000fce0000000000 */
.L_x_13654:
[----:B------:R-:W-:Y:S05]  /*0ff0*/  BSYNC.RECONVERGENT B7 ;  /* 0x0000000000077941 */ /* 0x000fea0003800200 */
.L_x_13653:
[----:B------:R-:W-:Y:S01]  /*1000*/  ISETP.GE.AND P0, PT, R29, R2, PT ;  /* 0x000000021d00720c */ /* 0x000fe20003f06270 */
[----:B------:R-:W-:Y:S01]  /*1010*/  BSSY.RECONVERGENT B7, `(.L_x_13684) ;  /* 0x00000f6000077945 */ /* 0x000fe20003800200 */
[----:B------:R-:W-:-:S11]  /*1020*/  CS2R R24, SRZ ;  /* 0x0000000000187805 */ /* 0x000fd6000001ff00 */
        /* <DEDUP_REMOVED lines=22> */
.L_x_13690:
[----:B------:R-:W2:Y:S02]  /*1190*/  LDG.E.U8 R4, desc[UR36][R4.64] ;  /* 0x0000002404047981 */ /* 0x000ea4000c1e1100 */
[----:B--2---:R1:W2:Y:S02]  /*11a0*/  I2F.F64.U16 R24, R4 ;  /* 0x0000000400187312 */ /* 0x0042a40000101800 */
[----:B-12---:R-:W-:Y:S05]  /*11b0*/  BRA `(.L_x_13692) ;  /* 0x0000000c00647947 */ /* 0x006fea0003800000 */
.L_x_13689:
        /* <DEDUP_REMOVED lines=9> */
.L_x_13694:
[----:B------:R-:W2:Y:S02]  /*1250*/  LDG.E R4, desc[UR36][R4.64] ;  /* 0x0000002404047981 */ /* 0x000ea4000c1e1900 */
[----:B--2---:R1:W2:Y:S02]  /*1260*/  I2F.F64 R24, R4 ;  /* 0x0000000400187312 */ /* 0x0042a40000201c00 */
[----:B-12---:R-:W-:Y:S05]  /*1270*/  BRA `(.L_x_13692) ;  /* 0x0000000c00347947 */ /* 0x006fea0003800000 */
.L_x_13693:
[----:B------:R-:W2:Y:S02]  /*1280*/  LDG.E.U16 R4, desc[UR36][R4.64] ;  /* 0x0000002404047981 */ /* 0x000ea4000c1e1500 */
[----:B--2---:R1:W2:Y:S02]  /*1290*/  I2F.F64.S16 R24, R4 ;  /* 0x0000000400187312 */ /* 0x0042a40000101c00 */
[----:B-12---:R-:W-:Y:S05]  /*12a0*/  BRA `(.L_x_13692) ;  /* 0x0000000c00287947 */ /* 0x006fea0003800000 */
.L_x_13688:
        /* <DEDUP_REMOVED lines=10> */
.L_x_13696:
[----:B------:R-:W2:Y:S02]  /*1350*/  LDG.E.U16 R0, desc[UR36][R4.64] ;  /* 0x0000002404007981 */ /* 0x000ea4000c1e1500 */
[----:B--2---:R-:W-:-:S05]  /*1360*/  HADD2.F32 R0, -RZ, R0.H0_H0 ;  /* 0x20000000ff007230 */ /* 0x004fca0000004100 */
[----:B------:R-:W-:-:S04]  /*1370*/  FMUL.FTZ R0, R0, 1 ;  /* 0x3f80000000007820 */ /* 0x000fc80000410000 */
[----:B------:R0:W1:Y:S02]  /*1380*/  F2F.F64.F32 R24, R0 ;  /* 0x0000000000187310 */ /* 0x0000640000201800 */
[----:B01----:R-:W-:Y:S05]  /*1390*/  BRA `(.L_x_13692) ;  /* 0x0000000800ec7947 */ /* 0x003fea0003800000 */
.L_x_13695:
        /* <DEDUP_REMOVED lines=10> */
.L_x_13698:
[----:B------:R-:W2:Y:S02]  /*1440*/  LDG.E.U16 R4, desc[UR36][R4.64] ;  /* 0x0000002404047981 */ /* 0x000ea4000c1e1500 */
[----:B--2---:R-:W-:-:S05]  /*1450*/  HADD2.F32 R0, -RZ, R4.H0_H0 ;  /* 0x20000004ff007230 */ /* 0x004fca0000004100 */
[----:B------:R-:W-:-:S04]  /*1460*/  FMUL.FTZ R0, R0, 1 ;  /* 0x3f80000000007820 */ /* 0x000fc80000410000 */
[----:B------:R0:W1:Y:S02]  /*1470*/  F2F.F64.F32 R24, R0 ;  /* 0x0000000000187310 */ /* 0x0000640000201800 */
[----:B01----:R-:W-:Y:S05]  /*1480*/  BRA `(.L_x_13692) ;  /* 0x0000000800b07947 */ /* 0x003fea0003800000 */
.L_x_13697:
[----:B------:R0:W5:Y:S01]  /*1490*/  LDG.E.64 R24, desc[UR36][R4.64] ;  /* 0x0000002404187981 */ /* 0x000162000c1e1b00 */
[----:B------:R-:W-:Y:S05]  /*14a0*/  BRA `(.L_x_13692) ;  /* 0x0000000800a87947 */ /* 0x000fea0003800000 */
.L_x_13687:
        /* <DEDUP_REMOVED lines=13> */
.L_x_13701:
[----:B------:R4:W5:Y:S01]  /*1580*/  LDG.E.64 R24, desc[UR36][R4.64] ;  /* 0x0000002404187981 */ /* 0x000962000c1e1b00 */
[----:B------:R-:W-:Y:S05]  /*1590*/  BRA `(.L_x_13692) ;  /* 0x00000008006c7947 */ /* 0x000fea0003800000 */
.L_x_13700:
        /* <DEDUP_REMOVED lines=27> */
.L_x_13703:
        /* <DEDUP_REMOVED lines=15> */
.L_x_13702:
[----:B------:R-:W2:Y:S02]  /*1840*/  LDG.E.U16 R0, desc[UR36][R4.64] ;  /* 0x0000002404007981 */ /* 0x000ea4000c1e1500 */
[----:B--2---:R-:W-:-:S04]  /*1850*/  IMAD.U32 R0, R0, 0x10000, RZ ;  /* 0x0001000000007824 */ /* 0x004fc800078e00ff */
[----:B------:R-:W-:-:S04]  /*1860*/  FMUL.FTZ R0, R0, 1 ;  /* 0x3f80000000007820 */ /* 0x000fc80000410000 */
[----:B------:R4:W0:Y:S02]  /*1870*/  F2F.F64.F32 R24, R0 ;  /* 0x0000000000187310 */ /* 0x0008240000201800 */
[----:B0---4-:R-:W-:Y:S05]  /*1880*/  BRA `(.L_x_13692) ;  /* 0x0000000400b07947 */ /* 0x011fea0003800000 */
.L_x_13699:
        /* <DEDUP_REMOVED lines=11> */
.L_x_13706:
        /* <DEDUP_REMOVED lines=21> */
.L_x_13708:
[----:B------:R-:W-:Y:S05]  /*1a90*/  BSYNC.RECONVERGENT B0 ;  /* 0x0000000000007941 */ /* 0x000fea0003800200 */
.L_x_13707:
[----:B------:R-:W-:Y:S01]  /*1aa0*/  IMAD.SHL.U32 R0, R0, 0x100000, RZ ;  /* 0x0010000000007824 */ /* 0x000fe200078e00ff */
[----:B------:R-:W-:-:S04]  /*1ab0*/  LEA R3, R3, 0x3b800000, 0x17 ;  /* 0x3b80000003037811 */ /* 0x000fc800078eb8ff */
[----:B------:R-:W-:-:S05]  /*1ac0*/  LOP3.LUT R0, R3, R0, R7, 0xfe, !PT ;  /* 0x0000000003007212 */ /* 0x000fca00078efe07 */
[----:B------:R-:W-:-:S04]  /*1ad0*/  FMUL.FTZ R0, R0, 1 ;  /* 0x3f80000000007820 */ /* 0x000fc80000410000 */
[----:B------:R4:W0:Y:S02]  /*1ae0*/  F2F.F64.F32 R24, R0 ;  /* 0x0000000000187310 */ /* 0x0008240000201800 */
[----:B0---4-:R-:W-:Y:S05]  /*1af0*/  BRA `(.L_x_13692) ;  /* 0x0000000400147947 */ /* 0x011fea0003800000 */
.L_x_13705:
        /* <DEDUP_REMOVED lines=21> */
.L_x_13710:
[----:B------:R-:W-:Y:S05]  /*1c50*/  BSYNC.RECONVERGENT B0 ;  /* 0x0000000000007941 */ /* 0x000fea0003800200 */
.L_x_13709:
[----:B------:R-:W-:Y:S01]  /*1c60*/  IMAD.SHL.U32 R0, R0, 0x200000, RZ ;  /* 0x0020000000007824 */ /* 0x000fe200078e00ff */
[----:B------:R-:W-:-:S04]  /*1c70*/  LEA R3, R3, 0x37800000, 0x17 ;  /* 0x3780000003037811 */ /* 0x000fc800078eb8ff */
[----:B------:R-:W-:-:S05]  /*1c80*/  LOP3.LUT R0, R3, R0, R7, 0xfe, !PT ;  /* 0x0000000003007212 */ /* 0x000fca00078efe07 */
[----:B------:R-:W-:-:S04]  /*1c90*/  FMUL.FTZ R0, R0, 1 ;  /* 0x3f80000000007820 */ /* 0x000fc80000410000 */
[----:B------:R4:W0:Y:S02]  /*1ca0*/  F2F.F64.F32 R24, R0 ;  /* 0x0000000000187310 */ /* 0x0008240000201800 */
[----:B0---4-:R-:W-:Y:S05]  /*1cb0*/  BRA `(.L_x_13692) ;  /* 0x0000000000a47947 */ /* 0x011fea0003800000 */
.L_x_13704:
        /* <DEDUP_REMOVED lines=18> */
.L_x_13691:
        /* <DEDUP_REMOVED lines=16> */
.L_x_13713:
[----:B------:R-:W-:Y:S01]  /*1ee0*/  CS2R R24, SRZ ;  /* 0x0000000000187805 */ /* 0x000fe2000001ff00 */
[----:B------:R-:W-:Y:S06]  /*1ef0*/  BRA `(.L_x_13692) ;  /* 0x0000000000147947 */ /* 0x000fec0003800000 */
.L_x_13712:
[----:B------:R-:W2:Y:S02]  /*1f00*/  LDG.E.64 R24, desc[UR36][R4.64] ;  /* 0x0000002404187981 */ /* 0x000ea4000c1e1b00 */
[----:B--2---:R-:W1:Y:S02]  /*1f10*/  I2F.F64.U64 R24, R24 ;  /* 0x0000001800187312 */ /* 0x004e640000301800 */
[----:B-1----:R-:W-:Y:S05]  /*1f20*/  BRA `(.L_x_13692) ;  /* 0x0000000000087947 */ /* 0x002fea0003800000 */
.L_x_13711:
[----:B------:R-:W2:Y:S02]  /*1f30*/  LDG.E R4, desc[UR36][R4.64] ;  /* 0x0000002404047981 */ /* 0x000ea4000c1e1900 */
[----:B--2---:R1:W2:Y:S02]  /*1f40*/  I2F.F64.U32 R24, R4 ;  /* 0x0000000400187312 */ /* 0x0042a40000201800 */
.L_x_13692:
[----:B------:R-:W-:Y:S05]  /*1f50*/  BSYNC.RECONVERGENT B6 ;  /* 0x0000000000067941 */ /* 0x000fea0003800200 */
.L_x_13686:
[----:B------:R-:W-:-:S07]  /*1f60*/  VIADD R29, R29, 0x80 ;  /* 0x000000801d1d7836 */ /* 0x000fce0000000000 */
.L_x_13685:
[----:B------:R-:W-:Y:S05]  /*1f70*/  BSYNC.RECONVERGENT B7 ;  /* 0x0000000000077941 */ /* 0x000fea0003800200 */
.L_x_13684:
[----:B------:R-:W-:Y:S01]  /*1f80*/  ISETP.GE.AND P0, PT, R29, R2, PT ;  /* 0x000000021d00720c */ /* 0x000fe20003f06270 */
[----:B------:R-:W-:Y:S01]  /*1f90*/  BSSY.RECONVERGENT B7, `(.L_x_13714) ;  /* 0x00000f6000077945 */ /* 0x000fe20003800200 */
[----:B------:R-:W-:-:S11]  /*1fa0*/  CS2R R16, SRZ ;  /* 0x0000000000107805 */ /* 0x000fd6000001ff00 */
        /* <DEDUP_REMOVED lines=22> */
.L_x_13720:
[----:B------:R-:W2:Y:S02]  /*2110*/  LDG.E.U8 R4, desc[UR36][R4.64] ;  /* 0x0000002404047981 */ /* 0x000ea4000c1e1100 */
[----:B--2---:R0:W1:Y:S02]  /*2120*/  I2F.F64.U16 R16, R4 ;  /* 0x0000000400107312 */ /* 0x0040640000101800 */
[----:B01----:R-:W-:Y:S05]  /*2130*/  BRA `(.L_x_13722) ;  /* 0x0000000c00647947 */ /* 0x003fea0003800000 */
.L_x_13719:
        /* <DEDUP_REMOVED lines=9> */
.L_x_13724:
[----:B------:R-:W2:Y:S02]  /*21d0*/  LDG.E R4, desc[UR36][R4.64] ;  /* 0x0000002404047981 */ /* 0x000ea4000c1e1900 */
[----:B--2---:R0:W1:Y:S02]  /*21e0*/  I2F.F64 R16, R4 ;  /* 0x0000000400107312 */ /* 0x0040640000201c00 */
[----:B01----:R-:W-:Y:S05]  /*21f0*/  BRA `(.L_x_13722) ;  /* 0x0000000c00347947 */ /* 0x003fea0003800000 */
.L_x_13723:
[----:B------:R-:W2:Y:S02]  /*2200*/  LDG.E.U16 R4, desc[UR36][R4.64] ;  /* 0x0000002404047981 */ /* 0x000ea4000c1e1500 */
[----:B--2---:R0:W1:Y:S02]  /*2210*/  I2F.F64.S16 R16, R4 ;  /* 0x0000000400107312 */ /* 0x0040640000101c00 */
[----:B01----:R-:W-:Y:S05]  /*2220*/  BRA `(.L_x_13722) ;  /* 0x0000000c00287947 */ /* 0x003fea0003800000 */
.L_x_13718:
        /* <DEDUP_REMOVED lines=10> */
.L_x_13726:
[----:B------:R-:W2:Y:S02]  /*22d0*/  LDG.E.U16 R0, desc[UR36][R4.64] ;  /* 0x0000002404007981 */ /* 0x000ea4000c1e1500 */
[----:B--2---:R-:W-:-:S05]  /*22e0*/  HADD2.F32 R0, -RZ, R0.H0_H0 ;  /* 0x20000000ff007230 */ /* 0x004fca0000004100 */
[----:B------:R-:W-:-:S04]  /*22f0*/  FMUL.FTZ R0, R0, 1 ;  /* 0x3f80000000007820 */ /* 0x000fc80000410000 */
[----:B------:R1:W2:Y:S02]  /*2300*/  F2F.F64.F32 R16, R0 ;  /* 0x0000000000107310 */ /* 0x0002a40000201800 */
[----:B-12---:R-:W-:Y:S05]  /*2310*/  BRA `(.L_x_13722) ;  /* 0x0000000800ec7947 */ /* 0x006fea0003800000 */
.L_x_13725:
        /* <DEDUP_REMOVED lines=10> */
.L_x_13728:
[----:B------:R-:W2:Y:S02]  /*23c0*/  LDG.E.U16 R4, desc[UR36][R4.64] ;  /* 0x0000002404047981 */ /* 0x000ea4000c1e1500 */
[----:B--2---:R-:W-:-:S05]  /*23d0*/  HADD2.F32 R0, -RZ, R4.H0_H0 ;  /* 0x20000004ff007230 */ /* 0x004fca0000004100 */
[----:B------:R-:W-:-:S04]  /*23e0*/  FMUL.FTZ R0, R0, 1 ;  /* 0x3f80000000007820 */ /* 0x000fc80000410000 */
[----:B------:R1:W2:Y:S02]  /*23f0*/  F2F.F64.F32 R16, R0 ;  /* 0x0000000000107310 */ /* 0x0002a40000201800 */
[----:B-12---:R-:W-:Y:S05]  /*2400*/  BRA `(.L_x_13722) ;  /* 0x0000000800b07947 */ /* 0x006fea0003800000 */
.L_x_13727:
[----:B------:R0:W5:Y:S01]  /*2410*/  LDG.E.64 R16, desc[UR36][R4.64] ;  /* 0x0000002404107981 */ /* 0x000162000c1e1b00 */
[----:B------:R-:W-:Y:S05]  /*2420*/  BRA `(.L_x_13722) ;  /* 0x0000000800a87947 */ /* 0x000fea0003800000 */
.L_x_13717:
        /* <DEDUP_REMOVED lines=13> */
.L_x_13731:
[----:B------:R1:W5:Y:S01]  /*2500*/  LDG.E.64 R16, desc[UR36][R4.64] ;  /* 0x0000002404107981 */ /* 0x000362000c1e1b00 */
[----:B------:R-:W-:Y:S05]  /*2510*/  BRA `(.L_x_13722) ;  /* 0x00000008006c7947 */ /* 0x000fea0003800000 */
.L_x_13730:
        /* <DEDUP_REMOVED lines=27> */
.L_x_13733:
        /* <DEDUP_REMOVED lines=15> */
.L_x_13732:
[----:B------:R-:W2:Y:S02]  /*27c0*/  LDG.E.U16 R0, desc[UR36][R4.64] ;  /* 0x0000002404007981 */ /* 0x000ea4000c1e1500 */
[----:B--2---:R-:W-:-:S04]  /*27d0*/  IMAD.U32 R0, R0, 0x10000, RZ ;  /* 0x0001000000007824 */ /* 0x004fc800078e00ff */
[----:B------:R-:W-:-:S04]  /*27e0*/  FMUL.FTZ R0, R0, 1 ;  /* 0x3f80000000007820 */ /* 0x000fc80000410000 */
[----:B------:R2:W4:Y:S02]  /*27f0*/  F2F.F64.F32 R16, R0 ;  /* 0x0000000000107310 */ /* 0x0005240000201800 */
[----:B--2-4-:R-:W-:Y:S05]  /*2800*/  BRA `(.L_x_13722) ;  /* 0x0000000400b07947 */ /* 0x014fea0003800000 */
.L_x_13729:
        /* <DEDUP_REMOVED lines=11> */
.L_x_13736:
        /* <DEDUP_REMOVED lines=21> */
.L_x_13738:
[----:B------:R-:W-:Y:S05]  /*2a10*/  BSYNC.RECONVERGENT B0 ;  /* 0x0000000000007941 */ /* 0x000fea0003800200 */
.L_x_13737:
[----:B------:R-:W-:Y:S01]  /*2a20*/  IMAD.SHL.U32 R0, R0, 0x100000, RZ ;  /* 0x0010000000007824 */ /* 0x000fe200078e00ff */
[----:B------:R-:W-:-:S04]  /*2a30*/  LEA R3, R3, 0x3b800000, 0x17 ;  /* 0x3b80000003037811 */ /* 0x000fc800078eb8ff */
[----:B------:R-:W-:-:S05]  /*2a40*/  LOP3.LUT R0, R3, R0, R7, 0xfe, !PT ;  /* 0x0000000003007212 */ /* 0x000fca00078efe07 */
[----:B------:R-:W-:-:S04]  /*2a50*/  FMUL.FTZ R0, R0, 1 ;  /* 0x3f80000000007820 */ /* 0x000fc80000410000 */
[----:B------:R0:W1:Y:S02]  /*2a60*/  F2F.F64.F32 R16, R0 ;  /* 0x0000000000107310 */ /* 0x0000640000201800 */
[----:B01----:R-:W-:Y:S05]  /*2a70*/  BRA `(.L_x_13722) ;  /* 0x0000000400147947 */ /* 0x003fea0003800000 */
.L_x_13735:
        /* <DEDUP_REMOVED lines=21> */
.L_x_13740:
[----:B------:R-:W-:Y:S05]  /*2bd0*/  BSYNC.RECONVERGENT B0 ;  /* 0x0000000000007941 */ /* 0x000fea0003800200 */
.L_x_13739:
[----:B------:R-:W-:Y:S01]  /*2be0*/  IMAD.SHL.U32 R0, R0, 0x200000, RZ ;  /* 0x0020000000007824 */ /* 0x000fe200078e00ff */
[----:B------:R-:W-:-:S04]  /*2bf0*/  LEA R3, R3, 0x37800000, 0x17 ;  /* 0x3780000003037811 */ /* 0x000fc800078eb8ff */
[----:B------:R-:W-:-:S05]  /*2c00*/  LOP3.LUT R0, R3, R0, R7, 0xfe, !PT ;  /* 0x0000000003007212 */ /* 0x000fca00078efe07 */
[----:B------:R-:W-:-:S04]  /*2c10*/  FMUL.FTZ R0, R0, 1 ;  /* 0x3f80000000007820 */ /* 0x000fc80000410000 */
[----:B------:R0:W1:Y:S02]  /*2c20*/  F2F.F64.F32 R16, R0 ;  /* 0x0000000000107310 */ /* 0x0000640000201800 */
[----:B01----:R-:W-:Y:S05]  /*2c30*/  BRA `(.L_x_13722) ;  /* 0x0000000000a47947 */ /* 0x003fea0003800000 */
.L_x_13734:
        /* <DEDUP_REMOVED lines=18> */
.L_x_13721:
        /* <DEDUP_REMOVED lines=16> */
.L_x_13743:
[----:B------:R-:W-:Y:S01]  /*2e60*/  CS2R R16, SRZ ;  /* 0x0000000000107805 */ /* 0x000fe2000001ff00 */
[----:B------:R-:W-:Y:S06]  /*2e70*/  BRA `(.L_x_13722) ;  /* 0x0000000000147947 */ /* 0x000fec0003800000 */
.L_x_13742:
[----:B------:R-:W2:Y:S02]  /*2e80*/  LDG.E.64 R16, desc[UR36][R4.64] ;  /* 0x0000002404107981 */ /* 0x000ea4000c1e1b00 */
[----:B--2---:R-:W0:Y:S02]  /*2e90*/  I2F.F64.U64 R16, R16 ;  /* 0x0000001000107312 */ /* 0x004e240000301800 */
[----:B0-----:R-:W-:Y:S05]  /*2ea0*/  BRA `(.L_x_13722) ;  /* 0x0000000000087947 */ /* 0x001fea0003800000 */
.L_x_13741:
[----:B------:R-:W2:Y:S02]  /*2eb0*/  LDG.E R4, desc[UR36][R4.64] ;  /* 0x0000002404047981 */ /* 0x000ea4000c1e1900 */
[----:B--2---:R2:W4:Y:S02]  /*2ec0*/  I2F.F64.U32 R16, R4 ;  /* 0x0000000400107312 */ /* 0x0045240000201800 */
.L_x_13722:
[----:B------:R-:W-:Y:S05]  /*2ed0*/  BSYNC.RECONVERGENT B6 ;  /* 0x0000000000067941 */ /* 0x000fea0003800200 */
.L_x_13716:
[----:B------:R-:W-:-:S07]  /*2ee0*/  VIADD R29, R29, 0x80 ;  /* 0x000000801d1d7836 */ /* 0x000fce0000000000 */
.L_x_13715:
[----:B------:R-:W-:Y:S05]  /*2ef0*/  BSYNC.RECONVERGENT B7 ;  /* 0x0000000000077941 */ /* 0x000fea0003800200 */
.L_x_13714:
[----:B------:R-:W-:Y:S01]  /*2f00*/  ISETP.GE.AND P0, PT, R29, R2, PT ;  /* 0x000000021d00720c */ /* 0x000fe20003f06270 */
[----:B------:R-:W-:Y:S01]  /*2f10*/  BSSY.RECONVERGENT B6, `(.L_x_13744) ;  /* 0x00000f0000067945 */ /* 0x000fe20003800200 */
[----:B------:R-:W-:-:S11]  /*2f20*/  CS2R R18, SRZ ;  /* 0x0000000000127805 */ /* 0x000fd6000001ff00 */
        /* <DEDUP_REMOVED lines=21> */
.L_x_13749:
[----:B------:R-:W2:Y:S02]  /*3080*/  LDG.E.U8 R4, desc[UR36][R4.64] ;  /* 0x0000002404047981 */ /* 0x000ea4000c1e1100 */
[----:B--2---:R0:W1:Y:S02]  /*3090*/  I2F.F64.U16 R18, R4 ;  /* 0x0000000400127312 */ /* 0x0040640000101800 */
[----:B01----:R-:W-:Y:S05]  /*30a0*/  BRA `(.L_x_13745) ;  /* 0x0000000c00587947 */ /* 0x003fea0003800000 */
.L_x_13748:
        /* <DEDUP_REMOVED lines=9> */
.L_x_13752:
[----:B------:R-:W2:Y:S02]  /*3140*/  LDG.E R4, desc[UR36][R4.64] ;  /* 0x0000002404047981 */ /* 0x000ea4000c1e1900 */
[----:B--2---:R0:W1:Y:S02]  /*3150*/  I2F.F64 R18, R4 ;  /* 0x0000000400127312 */ /* 0x0040640000201c00 */
[----:B01----:R-:W-:Y:S05]  /*3160*/  BRA `(.L_x_13745) ;  /* 0x0000000c00287947 */ /* 0x003fea0003800000 */
.L_x_13751:
[----:B------:R-:W2:Y:S02]  /*3170*/  LDG.E.U16 R4, desc[UR36][R4.64] ;  /* 0x0000002404047981 */ /* 0x000ea4000c1e1500 */
[----:B--2---:R0:W1:Y:S02]  /*3180*/  I2F.F64.S16 R18, R4 ;  /* 0x0000000400127312 */ /* 0x0040640000101c00 */
[----:B01----:R-:W-:Y:S05]  /*3190*/  BRA `(.L_x_13745) ;  /* 0x0000000c001c7947 */ /* 0x003fea0003800000 */
.L_x_13747:
        /* <DEDUP_REMOVED lines=10> */
.L_x_13754:
[----:B------:R-:W2:Y:S02]  /*3240*/  LDG.E.U16 R0, desc[UR36][R4.64] ;  /* 0x0000002404007981 */ /* 0x000ea4000c1e1500 */
[----:B--2---:R-:W-:-:S05]  /*3250*/  HADD2.F32 R0, -RZ, R0.H0_H0 ;  /* 0x20000000ff007230 */ /* 0x004fca0000004100 */
[----:B------:R-:W-:-:S04]  /*3260*/  FMUL.FTZ R0, R0, 1 ;  /* 0x3f80000000007820 */ /* 0x000fc80000410000 */
[----:B------:R0:W1:Y:S02]  /*3270*/  F2F.F64.F32 R18, R0 ;  /* 0x0000000000127310 */ /* 0x0000640000201800 */
[----:B01----:R-:W-:Y:S05]  /*3280*/  BRA `(.L_x_13745) ;  /* 0x0000000800e07947 */ /* 0x003fea0003800000 */
.L_x_13753:
        /* <DEDUP_REMOVED lines=10> */
.L_x_13756:
[----:B------:R-:W2:Y:S02]  /*3330*/  LDG.E.U16 R4, desc[UR36][R4.64] ;  /* 0x0000002404047981 */ /* 0x000ea4000c1e1500 */
[----:B--2---:R-:W-:-:S05]  /*3340*/  HADD2.F32 R0, -RZ, R4.H0_H0 ;  /* 0x20000004ff007230 */ /* 0x004fca0000004100 */
[----:B------:R-:W-:-:S04]  /*3350*/  FMUL.FTZ R0, R0, 1 ;  /* 0x3f80000000007820 */ /* 0x000fc80000410000 */
[----:B------:R0:W1:Y:S02]  /*3360*/  F2F.F64.F32 R18, R0 ;  /* 0x0000000000127310 */ /* 0x0000640000201800 */
[----:B01----:R-:W-:Y:S05]  /*3370*/  BRA `(.L_x_13745) ;  /* 0x0000000800a47947 */ /* 0x003fea0003800000 */
.L_x_13755:
[----:B------:R0:W5:Y:S01]  /*3380*/  LDG.E.64 R18, desc[UR36][R4.64] ;  /* 0x0000002404127981 */ /* 0x000162000c1e1b00 */
[----:B------:R-:W-:Y:S05]  /*3390*/  BRA `(.L_x_13745) ;  /* 0x00000008009c7947 */ /* 0x000fea0003800000 */
.L_x_13746:
        /* <DEDUP_REMOVED lines=13> */
.L_x_13759:
[----:B------:R0:W5:Y:S01]  /*3470*/  LDG.E.64 R18, desc[UR36][R4.64] ;  /* 0x0000002404127981 */ /* 0x000162000c1e1b00 */
[----:B------:R-:W-:Y:S05]  /*3480*/  BRA `(.L_x_13745) ;  /* 0x0000000800607947 */ /* 0x000fea0003800000 */
.L_x_13758:
        /* <DEDUP_REMOVED lines=27> */
.L_x_13761:
        /* <DEDUP_REMOVED lines=15> */
.L_x_13760:
[----:B------:R-:W2:Y:S02]  /*3730*/  LDG.E.U16 R0, desc[UR36][R4.64] ;  /* 0x0000002404007981 */ /* 0x000ea4000c1e1500 */
[----:B--2---:R-:W-:-:S04]  /*3740*/  IMAD.U32 R0, R0, 0x10000, RZ ;  /* 0x0001000000007824 */ /* 0x004fc800078e00ff */
[----:B------:R-:W-:-:S04]  /*3750*/  FMUL.FTZ R0, R0, 1 ;  /* 0x3f80000000007820 */ /* 0x000fc80000410000 */
[----:B------:R0:W1:Y:S02]  /*3760*/  F2F.F64.F32 R18, R0 ;  /* 0x0000000000127310 */ /* 0x0000640000201800 */
[----:B01----:R-:W-:Y:S05]  /*3770*/  BRA `(.L_x_13745) ;  /* 0x0000000400a47947 */ /* 0x003fea0003800000 */
.L_x_13757:
        /* <DEDUP_REMOVED lines=11> */
.L_x_13764:
[----:B------:R-:W2:Y:S02]  /*3830*/  LDG.E.U8 R4, desc[UR36][R4.64] ;  /* 0x0000002404047981 */ /* 0x000ea4000c1e1100 */
        /* <DEDUP_REMOVED lines=19> */
.L_x_13766:
[----:B------:R-:W-:Y:S05]  /*3970*/  BSYNC.RECONVERGENT B0 ;  /* 0x0000000000007941 */ /* 0x000fea0003800200 */
.L_x_13765:
[----:B------:R-:W-:Y:S01]  /*3980*/  IMAD.SHL.U32 R0, R0, 0x100000, RZ ;  /* 0x0010000000007824 */ /* 0x000fe200078e00ff */
[----:B------:R-:W-:-:S04]  /*3990*/  LEA R3, R3, 0x3b800000, 0x17 ;  /* 0x3b80000003037811 */ /* 0x000fc800078eb8ff */
[----:B------:R-:W-:-:S05]  /*39a0*/  LOP3.LUT R0, R3, R0, R7, 0xfe, !PT ;  /* 0x0000000003007212 */ /* 0x000fca00078efe07 */
[----:B------:R-:W-:-:S04]  /*39b0*/  FMUL.FTZ R0, R0, 1 ;  /* 0x3f80000000007820 */ /* 0x000fc80000410000 */
[----:B------:R0:W1:Y:S02]  /*39c0*/  F2F.F64.F32 R18, R0 ;  /* 0x0000000000127310 */ /* 0x0000640000201800 */
[----:B01----:R-:W-:Y:S05]  /*39d0*/  BRA `(.L_x_13745) ;  /* 0x00000004000c7947 */ /* 0x003fea0003800000 */
.L_x_13763:
        /* <DEDUP_REMOVED lines=20> */
.L_x_13768:
[----:B------:R-:W-:Y:S05]  /*3b20*/  BSYNC.RECONVERGENT B0 ;  /* 0x0000000000007941 */ /* 0x000fea0003800200 */
.L_x_13767:
[----:B------:R-:W-:Y:S01]  /*3b30*/  IMAD.SHL.U32 R0, R0, 0x200000, RZ ;  /* 0x0020000000007824 */ /* 0x000fe200078e00ff */
[----:B------:R-:W-:-:S04]  /*3b40*/  LEA R3, R3, 0x37800000, 0x17 ;  /* 0x3780000003037811 */ /* 0x000fc800078eb8ff */
[----:B------:R-:W-:-:S05]  /*3b50*/  LOP3.LUT R0, R3, R0, R7, 0xfe, !PT ;  /* 0x0000000003007212 */ /* 0x000fca00078efe07 */
[----:B------:R-:W-:-:S04]  /*3b60*/  FMUL.FTZ R0, R0, 1 ;  /* 0x3f80000000007820 */ /* 0x000fc80000410000 */
[----:B------:R0:W1:Y:S02]  /*3b70*/  F2F.F64.F32 R18, R0 ;  /* 0x0000000000127310 */ /* 0x0000640000201800 */
[----:B01----:R-:W-:Y:S05]  /*3b80*/  BRA `(.L_x_13745) ;  /* 0x0000000000a07947 */ /* 0x003fea0003800000 */
.L_x_13762:
        /* <DEDUP_REMOVED lines=18> */
.L_x_13750:
        /* <DEDUP_REMOVED lines=16> */
.L_x_13771:
[----:B------:R-:W-:Y:S05]  /*3db0*/  BRA `(.L_x_13745) ;  /* 0x0000000000147947 */ /* 0x000fea0003800000 */
.L_x_13770:
[----:B------:R-:W2:Y:S02]  /*3dc0*/  LDG.E.64 R18, desc[UR36][R4.64] ;  /* 0x0000002404127981 */ /* 0x000ea4000c1e1b00 */
[----:B--2---:R-:W0:Y:S02]  /*3dd0*/  I2F.F64.U64 R18, R18 ;  /* 0x0000001200127312 */ /* 0x004e240000301800 */
[----:B0-----:R-:W-:Y:S05]  /*3de0*/  BRA `(.L_x_13745) ;  /* 0x0000000000087947 */ /* 0x001fea0003800000 */
.L_x_13769:
[----:B------:R-:W2:Y:S02]  /*3df0*/  LDG.E R4, desc[UR36][R4.64] ;  /* 0x0000002404047981 */ /* 0x000ea4000c1e1900 */
[----:B--2---:R0:W1:Y:S02]  /*3e00*/  I2F.F64.U32 R18, R4 ;  /* 0x0000000400127312 */ /* 0x0040640000201800 */
.L_x_13745:
[----:B------:R-:W-:Y:S05]  /*3e10*/  BSYNC.RECONVERGENT B6 ;  /* 0x0000000000067941 */ /* 0x000fea0003800200 */
.L_x_13744:
[----:B------:R-:W3:Y:S01]  /*3e20*/  LDCU UR4, c[0x0][0x394] ;  /* 0x00007280ff0477ac */ /* 0x000ee20008000800 */
[----:B------:R-:W3:Y:S01]  /*3e30*/  LDC.64 R10, c[0x0][0x390] ;  /* 0x0000e400ff0a7b82 */ /* 0x000ee20000000a00 */
[----:B012-4-:R-:W-:Y:S01]  /*3e40*/  IMAD.MOV.U32 R4, RZ, RZ, 0x1 ;  /* 0x00000001ff047424 */ /* 0x017fe200078e00ff */
[----:B---3-5:R-:W-:Y:S01]  /*3e50*/  FSETP.GEU.AND P2, PT, |R27|, 6.5827683646048100446e-37, PT ;  /* 0x036000001b00780b */ /* 0x028fe20003f4e200 */
[----:B------:R-:W-:Y:S01]  /*3e60*/  BSSY.RECONVERGENT B0, `(.L_x_13772) ;  /* 0x0000032000007945 */ /* 0x000fe20003800200 */
[----:B------:R-:W-:-:S04]  /*3e70*/  ISETP.GE.AND P1, PT, R23, R2, PT ;  /* 0x000000021700720c */ /* 0x000fc80003f26270 */
[----:B------:R-:W0:Y:S08]  /*3e80*/  LDC R8, c[0x0][0x390] ;  /* 0x0000e400ff087b82 */ /* 0x000e300000000800 */
[----:B------:R-:W1:Y:S01]  /*3e90*/  LDC R3, c[0x0][0x394] ;  /* 0x0000e500ff037b82 */ /* 0x000e620000000800 */
[----:B------:R-:W2:Y:S02]  /*3ea0*/  MUFU.RCP64H R5, UR4 ;  /* 0x0000000400057d08 */ /* 0x000ea40008001800 */
[----:B--2---:R-:W2:-:S15]  /*3eb0*/  DFMA R6, R4, -R10, 1 ;  /* 0x3ff000000406742b */ /* 0x004e9e000000080a */
        /* <DEDUP_REMOVED lines=29> */
[----:B--2---:R-:W2:-:S15]  /*4090*/  DFMA R10, R6, -R10, R26 ;  /* 0x8000000a060a722b */ /* 0x004e9e000000001a */
[----:B------:R-:W-:-:S15]  /*40a0*/  NOP ;  /* 0x0000000000007918 */ /* 0x000fde0000000000 */
[----:B------:R-:W-:-:S15]  /*40b0*/  NOP ;  /* 0x0000000000007918 */ /* 0x000fde0000000000 */
[----:B------:R-:W-:-:S15]  /*40c0*/  NOP ;  /* 0x0000000000007918 */ /* 0x000fde0000000000 */
[----:B------:R-:W-:-:S04]  /*40d0*/  NOP ;  /* 0x0000000000007918 */ /* 0x000fc80000000000 */
[----:B--2---:R-:W2:Y:S02]  /*40e0*/  DFMA R4, R4, R10, R6 ;  /* 0x0000000a0404722b */ /* 0x004ea40000000006 */
[----:B--2---:R-:W-:-:S05]  /*40f0*/  FFMA R0, RZ, UR4, R5 ;  /* 0x00000004ff007c23 */ /* 0x004fca0008000005 */
[----:B------:R-:W-:-:S13]  /*4100*/  FSETP.GT.AND P0, PT, |R0|, 1.469367938527859385e-39, PT ;  /* 0x001000000000780b */ /* 0x000fda0003f04200 */
[----:B01----:R-:W-:Y:S05]  /*4110*/  @P0 BRA P2, `(.L_x_13773) ;  /* 0x0000000000180947 */ /* 0x003fea0001000000 */
[----:B------:R-:W-:Y:S01]  /*4120*/  IMAD.MOV.U32 R6, RZ, RZ, R26 ;  /* 0x000000ffff067224 */ /* 0x000fe200078e001a */
[----:B------:R-:W-:Y:S01]  /*4130*/  MOV R0, 0x4160 ;  /* 0x0000416000007802 */ /* 0x000fe20000000f00 */
[----:B------:R-:W-:-:S07]  /*4140*/  IMAD.MOV.U32 R7, RZ, RZ, R27 ;  /* 0x000000ffff077224 */ /* 0x000fce00078e001b */
[----:B------:R-:W-:Y:S05]  /*4150*/  CALL.REL.NOINC `($__internal_43_$__cuda_sm20_div_rn_f64_full) ;  /* 0x00000058009c7944 */ /* 0x000fea0003c00000 */
[----:B------:R-:W-:Y:S02]  /*4160*/  IMAD.MOV.U32 R4, RZ, RZ, R14 ;  /* 0x000000ffff047224 */ /* 0x000fe400078e000e */
[----:B------:R-:W-:-:S07]  /*4170*/  IMAD.MOV.U32 R5, RZ, RZ, R15 ;  /* 0x000000ffff057224 */ /* 0x000fce00078e000f */
.L_x_13773:
[----:B------:R-:W-:Y:S05]  /*4180*/  BSYNC.RECONVERGENT B0 ;  /* 0x0000000000007941 */ /* 0x000fea0003800200 */
.L_x_13772:
[----:B------:R-:W0:Y:S01]  /*4190*/  LDCU UR4, c[0x0][0x394] ;  /* 0x00007280ff0477ac */ /* 0x000e220008000800 */
[----:B------:R-:W1:Y:S01]  /*41a0*/  LDC.64 R10, c[0x0][0x390] ;  /* 0x0000e400ff0a7b82 */ /* 0x000e620000000a00 */
[----:B------:R-:W-:Y:S01]  /*41b0*/  IMAD.MOV.U32 R6, RZ, RZ, 0x1 ;  /* 0x00000001ff067424 */ /* 0x000fe200078e00ff */
[----:B------:R-:W-:Y:S01]  /*41c0*/  FSETP.GEU.AND P2, PT, |R25|, 6.5827683646048100446e-37, PT ;  /* 0x036000001900780b */ /* 0x000fe20003f4e200 */
[----:B------:R-:W-:Y:S01]  /*41d0*/  BSSY.RECONVERGENT B0, `(.L_x_13774) ;  /* 0x0000030000007945 */ /* 0x000fe20003800200 */
[----:B------:R-:W-:Y:S01]  /*41e0*/  VIADD R26, R23, 0x80 ;  /* 0x00000080171a7836 */ /* 0x000fe20000000000 */
[----:B0-----:R-:W1:Y:S02]  /*41f0*/  MUFU.RCP64H R7, UR4 ;  /* 0x0000000400077d08 */ /* 0x001e640008001800 */
        /* <DEDUP_REMOVED lines=42> */
[----:B------:R-:W-:Y:S05]  /*44a0*/  CALL.REL.NOINC `($__internal_43_$__cuda_sm20_div_rn_f64_full) ;  /* 0x0000005400c87944 */ /* 0x000fea0003c00000 */
[----:B------:R-:W-:Y:S02]  /*44b0*/  IMAD.MOV.U32 R28, RZ, RZ, R14 ;  /* 0x000000ffff1c7224 */ /* 0x000fe400078e000e */
[----:B------:R-:W-:-:S07]  /*44c0*/  IMAD.MOV.U32 R29, RZ, RZ, R15 ;  /* 0x000000ffff1d7224 */ /* 0x000fce00078e000f */
.L_x_13775:
[----:B------:R-:W-:Y:S05]  /*44d0*/  BSYNC.RECONVERGENT B0 ;  /* 0x0000000000007941 */ /* 0x000fea0003800200 */
.L_x_13774:
[----:B------:R-:W0:Y:S01]  /*44e0*/  LDCU UR4, c[0x0][0x394] ;  /* 0x00007280ff0477ac */ /* 0x000e220008000800 */
[----:B------:R-:W1:Y:S01]  /*44f0*/  LDC.64 R10, c[0x0][0x390] ;  /* 0x0000e400ff0a7b82 */ /* 0x000e620000000a00 */
[----:B------:R-:W-:Y:S01]  /*4500*/  IMAD.MOV.U32 R6, RZ, RZ, 0x1 ;  /* 0x00000001ff067424 */ /* 0x000fe200078e00ff */
[----:B------:R-:W-:Y:S01]  /*4510*/  FSETP.GEU.AND P2, PT, |R17|, 6.5827683646048100446e-37, PT ;  /* 0x036000001100780b */ /* 0x000fe20003f4e200 */
[----:B------:R-:W-:Y:S01]  /*4520*/  BSSY.RECONVERGENT B0, `(.L_x_13776) ;  /* 0x000002f000007945 */ /* 0x000fe20003800200 */
[----:B0-----:R-:W1:Y:S03]  /*4530*/  MUFU.RCP64H R7, UR4 ;  /* 0x0000000400077d08 */ /* 0x001e660008001800 */
        /* <DEDUP_REMOVED lines=45> */
.L_x_13777:
[----:B------:R-:W-:Y:S05]  /*4810*/  BSYNC.RECONVERGENT B0 ;  /* 0x0000000000007941 */ /* 0x000fea0003800200 */
.L_x_13776:
        /* <DEDUP_REMOVED lines=51> */
.L_x_13779:
[----:B------:R-:W-:Y:S05]  /*4b50*/  BSYNC.RECONVERGENT B0 ;  /* 0x0000000000007941 */ /* 0x000fea0003800200 */
.L_x_13778:
        /* <DEDUP_REMOVED lines=25> */
.L_x_13785:
[----:B------:R-:W0:Y:S01]  /*4cf0*/  F2I.S64.F64.TRUNC R4, R4 ;  /* 0x0000000400047311 */ /* 0x000e22000030d900 */
[----:B------:R-:W-:Y:S02]  /*4d00*/  IMAD.MOV.U32 R23, RZ, RZ, R26 ;  /* 0x000000ffff177224 */ /* 0x000fe400078e001a */
[----:B0-----:R-:W-:-:S05]  /*4d10*/  IMAD.MOV.U32 R3, RZ, RZ, R4 ;  /* 0x000000ffff037224 */ /* 0x001fca00078e0004 */
[----:B------:R4:W-:Y:S01]  /*4d20*/  STG.E.U8 desc[UR36][R8.64], R3 ;  /* 0x0000000308007986 */ /* 0x0009e2000c101124 */
[----:B------:R-:W-:Y:S05]  /*4d30*/  BRA `(.L_x_13781) ;  /* 0x0000001000cc7947 */ /* 0x000fea0003800000 */
.L_x_13784:
        /* <DEDUP_REMOVED lines=10> */
.L_x_13788:
[----:B------:R-:W0:Y:S01]  /*4de0*/  F2I.F64.TRUNC R5, R4 ;  /* 0x0000000400057311 */ /* 0x000e22000030d100 */
[----:B------:R-:W-:Y:S01]  /*4df0*/  IMAD.MOV.U32 R23, RZ, RZ, R26 ;  /* 0x000000ffff177224 */ /* 0x000fe200078e001a */
[----:B0-----:R3:W-:Y:S01]  /*4e00*/  STG.E desc[UR36][R8.64], R5 ;  /* 0x0000000508007986 */ /* 0x0017e2000c101924 */
[----:B------:R-:W-:Y:S05]  /*4e10*/  BRA `(.L_x_13781) ;  /* 0x0000001000947947 */ /* 0x000fea0003800000 */
.L_x_13787:
[----:B------:R-:W0:Y:S01]  /*4e20*/  F2I.F64.TRUNC R5, R4 ;  /* 0x0000000400057311 */ /* 0x000e22000030d100 */
[----:B------:R-:W-:Y:S01]  /*4e30*/  IMAD.MOV.U32 R23, RZ, RZ, R26 ;  /* 0x000000ffff177224 */ /* 0x000fe200078e001a */
[----:B0-----:R1:W-:Y:S01]  /*4e40*/  STG.E.U16 desc[UR36][R8.64], R5 ;  /* 0x0000000508007986 */ /* 0x0013e2000c101524 */
[----:B------:R-:W-:Y:S05]  /*4e50*/  BRA `(.L_x_13781) ;  /* 0x0000001000847947 */ /* 0x000fea0003800000 */
.L_x_13783:
        /* <DEDUP_REMOVED lines=18> */
.L_x_13790:
        /* <DEDUP_REMOVED lines=13> */
.L_x_13789:
        /* <DEDUP_REMOVED lines=19> */
.L_x_13792:
        /* <DEDUP_REMOVED lines=14> */
.L_x_13791:
[----:B------:R0:W-:Y:S01]  /*5260*/  STG.E.64 desc[UR36][R8.64], R4 ;  /* 0x0000000408007986 */ /* 0x0001e2000c101b24 */
[----:B------:R-:W-:Y:S01]  /*5270*/  IMAD.MOV.U32 R23, RZ, RZ, R26 ;  /* 0x000000ffff177224 */ /* 0x000fe200078e001a */
[----:B------:R-:W-:Y:S06]  /*5280*/  BRA `(.L_x_13781) ;  /* 0x0000000c00787947 */ /* 0x000fec0003800000 */
.L_x_13782:
        /* <DEDUP_REMOVED lines=13> */
.L_x_13795:
[----:B------:R-:W-:Y:S01]  /*5360*/  CS2R R6, SRZ ;  /* 0x0000000000067805 */ /* 0x000fe2000001ff00 */
[----:B------:R-:W-:-:S04]  /*5370*/  IMAD.MOV.U32 R23, RZ, RZ, R26 ;  /* 0x000000ffff177224 */ /* 0x000fc800078e001a */
[----:B------:R0:W-:Y:S01]  /*5380*/  STG.E.128 desc[UR36][R8.64], R4 ;  /* 0x0000000408007986 */ /* 0x0001e2000c101d24 */
[----:B------:R-:W-:Y:S05]  /*5390*/  BRA `(.L_x_13781) ;  /* 0x0000000c00347947 */ /* 0x000fea0003800000 */
.L_x_13794:
        /* <DEDUP_REMOVED lines=27> */
.L_x_13799:
[----:B------:R-:W-:Y:S05]  /*5550*/  BSYNC.RECONVERGENT B0 ;  /* 0x0000000000007941 */ /* 0x000fea0003800200 */
.L_x_13798:
[----:B------:R-:W-:Y:S01]  /*5560*/  LOP3.LUT R7, R0, 0x80, R7, 0xf8, !PT ;  /* 0x0000008000077812 */ /* 0x000fe200078ef807 */
[----:B------:R-:W-:-:S04]  /*5570*/  IMAD.MOV.U32 R23, RZ, RZ, R26 ;  /* 0x000000ffff177224 */ /* 0x000fc800078e001a */
[----:B------:R0:W-:Y:S01]  /*5580*/  STG.E.U8 desc[UR36][R8.64], R7 ;  /* 0x0000000708007986 */ /* 0x0001e2000c101124 */
[----:B------:R-:W-:Y:S05]  /*5590*/  BRA `(.L_x_13781) ;  /* 0x0000000800b47947 */ /* 0x000fea0003800000 */
.L_x_13797:
        /* <DEDUP_REMOVED lines=23> */
.L_x_13801:
[----:B------:R-:W-:Y:S05]  /*5710*/  BSYNC.RECONVERGENT B0 ;  /* 0x0000000000007941 */ /* 0x000fea0003800200 */
.L_x_13800:
[----:B------:R-:W-:Y:S01]  /*5720*/  LOP3.LUT R7, R0, 0x80, R7, 0xf8, !PT ;  /* 0x0000008000077812 */ /* 0x000fe200078ef807 */
[----:B------:R-:W-:-:S04]  /*5730*/  IMAD.MOV.U32 R23, RZ, RZ, R26 ;  /* 0x000000ffff177224 */ /* 0x000fc800078e001a */
[----:B------:R0:W-:Y:S01]  /*5740*/  STG.E.U8 desc[UR36][R8.64], R7 ;  /* 0x0000000708007986 */ /* 0x0001e2000c101124 */
[----:B------:R-:W-:Y:S05]  /*5750*/  BRA `(.L_x_13781) ;  /* 0x0000000800447947 */ /* 0x000fea0003800000 */
.L_x_13796:
        /* <DEDUP_REMOVED lines=13> */
.L_x_13793:
        /* <DEDUP_REMOVED lines=12> */
.L_x_13804:
        /* <DEDUP_REMOVED lines=21> */
.L_x_13807:
[----:B------:R-:W-:-:S04]  /*5a40*/  SHF.R.U32.HI R0, RZ, 0x14, R7 ;  /* 0x00000014ff007819 */ /* 0x000fc80000011607 */
[----:B------:R-:W-:-:S04]  /*5a50*/  LOP3.LUT R0, R0, 0x1, RZ, 0xc0, !PT ;  /* 0x0000000100007812 */ /* 0x000fc800078ec0ff */
[----:B------:R-:W-:-:S04]  /*5a60*/  IADD3 R0, PT, PT, R7, 0x487ffff, R0 ;  /* 0x0487ffff07007810 */ /* 0x000fc80007ffe000 */
[----:B------:R-:W-:-:S04]  /*5a70*/  SHF.R.U32.HI R0, RZ, 0x14, R0 ;  /* 0x00000014ff007819 */ /* 0x000fc80000011600 */
[----:B------:R-:W-:-:S07]  /*5a80*/  LOP3.LUT R3, R0, 0xff, RZ, 0xc0, !PT ;  /* 0x000000ff00037812 */ /* 0x000fce00078ec0ff */
.L_x_13808:
[----:B------:R-:W-:-:S04]  /*5a90*/  SHF.R.U32.HI R0, RZ, 0x18, R7 ;  /* 0x00000018ff007819 */ /* 0x000fc80000011607 */
[----:B------:R-:W-:-:S07]  /*5aa0*/  LOP3.LUT R0, R3, 0x80, R0, 0xf8, !PT ;  /* 0x0000008003007812 */ /* 0x000fce00078ef800 */
.L_x_13806:
[----:B------:R-:W-:Y:S05]  /*5ab0*/  BSYNC.RECONVERGENT B0 ;  /* 0x0000000000007941 */ /* 0x000fea0003800200 */
.L_x_13805:
[----:B------:R0:W-:Y:S01]  /*5ac0*/  STG.E.U8 desc[UR36][R8.64], R0 ;  /* 0x0000000008007986 */ /* 0x0001e2000c101124 */
[----:B------:R-:W-:Y:S01]  /*5ad0*/  IMAD.MOV.U32 R23, RZ, RZ, R26 ;  /* 0x000000ffff177224 */ /* 0x000fe200078e001a */
[----:B------:R-:W-:Y:S06]  /*5ae0*/  BRA `(.L_x_13781) ;  /* 0x0000000400607947 */ /* 0x000fec0003800000 */
.L_x_13803:
        /* <DEDUP_REMOVED lines=21> */
.L_x_13811:
[----:B------:R-:W-:-:S04]  /*5c40*/  SHF.R.U32.HI R0, RZ, 0x15, R7 ;  /* 0x00000015ff007819 */ /* 0x000fc80000011607 */
[----:B------:R-:W-:-:S04]  /*5c50*/  LOP3.LUT R0, R0, 0x1, RZ, 0xc0, !PT ;  /* 0x0000000100007812 */ /* 0x000fc800078ec0ff */
[----:B------:R-:W-:-:S04]  /*5c60*/  IADD3 R0, PT, PT, R7, 0x88fffff, R0 ;  /* 0x088fffff07007810 */ /* 0x000fc80007ffe000 */
[----:B------:R-:W-:-:S04]  /*5c70*/  SHF.R.U32.HI R0, RZ, 0x15, R0 ;  /* 0x00000015ff007819 */ /* 0x000fc80000011600 */
[----:B------:R-:W-:-:S07]  /*5c80*/  LOP3.LUT R3, R0, 0xff, RZ, 0xc0, !PT ;  /* 0x000000ff00037812 */ /* 0x000fce00078ec0ff */
.L_x_13812:
[----:B------:R-:W-:-:S04]  /*5c90*/  SHF.R.U32.HI R0, RZ, 0x18, R7 ;  /* 0x00000018ff007819 */ /* 0x000fc80000011607 */
[----:B------:R-:W-:-:S07]  /*5ca0*/  LOP3.LUT R0, R3, 0x80, R0, 0xf8, !PT ;  /* 0x0000008003007812 */ /* 0x000fce00078ef800 */
.L_x_13810:
[----:B------:R-:W-:Y:S05]  /*5cb0*/  BSYNC.RECONVERGENT B0 ;  /* 0x0000000000007941 */ /* 0x000fea0003800200 */
.L_x_13809:
[----:B------:R0:W-:Y:S01]  /*5cc0*/  STG.E.U8 desc[UR36][R8.64], R0 ;  /* 0x0000000008007986 */ /* 0x0001e2000c101124 */
[----:B------:R-:W-:Y:S01]  /*5cd0*/  IMAD.MOV.U32 R23, RZ, RZ, R26 ;  /* 0x000000ffff177224 */ /* 0x000fe200078e001a */
[----:B------:R-:W-:Y:S06]  /*5ce0*/  BRA `(.L_x_13781) ;  /* 0x0000000000e07947 */ /* 0x000fec0003800000 */
.L_x_13802:
[----:B------:R-:W-:-:S13]  /*5cf0*/  ISETP.NE.AND P0, PT, R0, 0x1c, PT ;  /* 0x0000001c0000780c */ /* 0x000fda0003f05270 */
[----:B------:R-:W-:Y:S05]  /*5d00*/  @!P0 BRA `(.L_x_13813) ;  /* 0x0000000000cc8947 */ /* 0x000fea0003800000 */
[----:B------:R-:W-:-:S13]  /*5d10*/  ISETP.NE.AND P0, PT, R0, 0x1d, PT ;  /* 0x0000001d0000780c */ /* 0x000fda0003f05270 */
[----:B------:R-:W-:Y:S05]  /*5d20*/  @!P0 BRA `(.L_x_13814) ;  /* 0x0000000000b48947 */ /* 0x000fea0003800000 */
[----:B------:R-:W-:-:S13]  /*5d30*/  ISETP.NE.AND P0, PT, R0, 0x2c, PT ;  /* 0x0000002c0000780c */ /* 0x000fda0003f05270 */
[----:B------:R-:W-:Y:S05]  /*5d40*/  @!P0 BRA `(.L_x_13815) ;  /* 0x0000000000488947 */ /* 0x000fea0003800000 */
.L_x_13786:
        /* <DEDUP_REMOVED lines=16> */
.L_x_13816:
[----:B------:R-:W-:Y:S01]  /*5e50*/  IMAD.MOV.U32 R23, RZ, RZ, R26 ;  /* 0x000000ffff177224 */ /* 0x000fe200078e001a */
[----:B------:R-:W-:Y:S06]  /*5e60*/  BRA `(.L_x_13781) ;  /* 0x0000000000807947 */ /* 0x000fec0003800000 */
.L_x_13815:
        /* <DEDUP_REMOVED lines=25> */
.L_x_13814:
[----:B------:R-:W0:Y:S01]  /*6000*/  F2I.U64.F64.TRUNC R4, R4 ;  /* 0x0000000400047311 */ /* 0x000e22000030d800 */
[----:B------:R-:W-:Y:S01]  /*6010*/  IMAD.MOV.U32 R23, RZ, RZ, R26 ;  /* 0x000000ffff177224 */ /* 0x000fe200078e001a */
[----:B0-----:R0:W-:Y:S01]  /*6020*/  STG.E.64 desc[UR36][R8.64], R4 ;  /* 0x0000000408007986 */ /* 0x0011e2000c101b24 */
[----:B------:R-:W-:Y:S05]  /*6030*/  BRA `(.L_x_13781) ;  /* 0x00000000000c7947 */ /* 0x000fea0003800000 */
.L_x_13813:
[----:B------:R-:W0:Y:S01]  /*6040*/  F2I.U32.F64.TRUNC R5, R4 ;  /* 0x0000000400057311 */ /* 0x000e22000030d000 */
[----:B------:R-:W-:Y:S01]  /*6050*/  IMAD.MOV.U32 R23, RZ, RZ, R26 ;  /* 0x000000ffff177224 */ /* 0x000fe200078e001a */
[----:B0-----:R0:W-:Y:S06]  /*6060*/  STG.E desc[UR36][R8.64], R5 ;  /* 0x0000000508007986 */ /* 0x0011ec000c101924 */
.L_x_13781:
[----:B------:R-:W-:Y:S05]  /*6070*/  BSYNC.RECONVERGENT B6 ;  /* 0x0000000000067941 */ /* 0x000fea0003800200 */
.L_x_13780:
[----:B------:R-:W-:Y:S01]  /*6080*/  ISETP.GE.AND P0, PT, R23, R2, PT ;  /* 0x000000021700720c */ /* 0x000fe20003f06270 */
[----:B------:R-:W-:-:S12]  /*6090*/  BSSY.RECONVERGENT B6, `(.L_x_13817) ;  /* 0x0000278000067945 */ /* 0x000fd80003800200 */
[----:B------:R-:W-:Y:S05]  /*60a0*/  @P0 BRA `(.L_x_13818) ;  /* 0x0000002400d80947 */ /* 0x000fea0003800000 */
[----:B------:R-:W4:Y:S01]  /*60b0*/  LDCU UR4, c[0x0][0x3b8] ;  /* 0x00007700ff0477ac */ /* 0x000f220008000800 */
[----:B0123--:R-:W0:Y:S01]  /*60c0*/  LDC.64 R4, c[0x0][0x398] ;  /* 0x0000e600ff047b82 */ /* 0x00fe220000000a00 */
[----:B------:R-:W-:Y:S01]  /*60d0*/  IMAD R0, R22, 0x200, R23 ;  /* 0x0000020016007824 */ /* 0x000fe200078e0217 */
[----:B------:R-:W-:-:S03]  /*60e0*/  PRMT R6, R18, 0x9910, RZ ;  /* 0x0000991012067816 */ /* 0x000fc600000000ff */
        /* <DEDUP_REMOVED lines=17> */
.L_x_13822:
[----:B------:R-:W0:Y:S02]  /*6200*/  F2I.S64.F64.TRUNC R28, R28 ;  /* 0x0000001c001c7311 */ /* 0x000e24000030d900 */
[----:B0-----:R-:W-:-:S05]  /*6210*/  IMAD.MOV.U32 R3, RZ, RZ, R28 ;  /* 0x000000ffff037224 */ /* 0x001fca00078e001c */
[----:B------:R0:W-:Y:S01]  /*6220*/  STG.E.U8 desc[UR36][R4.64], R3 ;  /* 0x0000000304007986 */ /* 0x0001e2000c101124 */
[----:B------:R-:W-:Y:S05]  /*6230*/  BRA `(.L_x_13824) ;  /* 0x0000001000807947 */ /* 0x000fea0003800000 */
.L_x_13821:
        /* <DEDUP_REMOVED lines=9> */
.L_x_13826:
[----:B------:R-:W0:Y:S02]  /*62d0*/  F2I.F64.TRUNC R29, R28 ;  /* 0x0000001c001d7311 */ /* 0x000e24000030d100 */
[----:B0-----:R3:W-:Y:S01]  /*62e0*/  STG.E desc[UR36][R4.64], R29 ;  /* 0x0000001d04007986 */ /* 0x0017e2000c101924 */
[----:B------:R-:W-:Y:S05]  /*62f0*/  BRA `(.L_x_13824) ;  /* 0x0000001000507947 */ /* 0x000fea0003800000 */
.L_x_13825:
[----:B------:R-:W0:Y:S02]  /*6300*/  F2I.F64.TRUNC R29, R28 ;  /* 0x0000001c001d7311 */ /* 0x000e24000030d100 */
[----:B0-----:R2:W-:Y:S01]  /*6310*/  STG.E.U16 desc[UR36][R4.64], R29 ;  /* 0x0000001d04007986 */ /* 0x0015e2000c101524 */
[----:B------:R-:W-:Y:S05]  /*6320*/  BRA `(.L_x_13824) ;  /* 0x0000001000447947 */ /* 0x000fea0003800000 */
.L_x_13820:
        /* <DEDUP_REMOVED lines=17> */
.L_x_13828:
        /* <DEDUP_REMOVED lines=12> */
.L_x_13827:
        /* <DEDUP_REMOVED lines=18> */
.L_x_13830:
        /* <DEDUP_REMOVED lines=13> */
.L_x_13829:
[----:B------:R0:W-:Y:S01]  /*66f0*/  STG.E.64 desc[UR36][R4.64], R28 ;  /* 0x0000001c04007986 */ /* 0x0001e2000c101b24 */
[----:B------:R-:W-:Y:S05]  /*6700*/  BRA `(.L_x_13824) ;  /* 0x0000000c004c7947 */ /* 0x000fea0003800000 */
.L_x_13819:
        /* <DEDUP_REMOVED lines=13> */
.L_x_13834:
        /* <DEDUP_REMOVED lines=26> */
.L_x_13837:
[----:B------:R-:W-:-:S04]  /*6980*/  SHF.R.U32.HI R3, RZ, 0x18, R7 ;  /* 0x00000018ff037819 */ /* 0x000fc80000011607 */
[----:B------:R-:W-:-:S07]  /*6990*/  LOP3.LUT R0, R0, 0x80, R3, 0xf8, !PT ;  /* 0x0000008000007812 */ /* 0x000fce00078ef803 */
.L_x_13836:
[----:B------:R-:W-:Y:S05]  /*69a0*/  BSYNC.RECONVERGENT B0 ;  /* 0x0000000000007941 */ /* 0x000fea0003800200 */
.L_x_13835:
[----:B------:R0:W-:Y:S01]  /*69b0*/  STG.E.U8 desc[UR36][R4.64], R0 ;  /* 0x0000000004007986 */ /* 0x0001e2000c101124 */
[----:B------:R-:W-:Y:S05]  /*69c0*/  BRA `(.L_x_13824) ;  /* 0x00000008009c7947 */ /* 0x000fea0003800000 */
.L_x_13833:
        /* <DEDUP_REMOVED lines=26> */
.L_x_13840:
[----:B------:R-:W-:-:S04]  /*6b70*/  SHF.R.U32.HI R3, RZ, 0x18, R7 ;  /* 0x00000018ff037819 */ /* 0x000fc80000011607 */
[----:B------:R-:W-:-:S07]  /*6b80*/  LOP3.LUT R0, R0, 0x80, R3, 0xf8, !PT ;  /* 0x0000008000007812 */ /* 0x000fce00078ef803 */
.L_x_13839:
[----:B------:R-:W-:Y:S05]  /*6b90*/  BSYNC.RECONVERGENT B0 ;  /* 0x0000000000007941 */ /* 0x000fea0003800200 */
.L_x_13838:
[----:B------:R0:W-:Y:S01]  /*6ba0*/  STG.E.U8 desc[UR36][R4.64], R0 ;  /* 0x0000000004007986 */ /* 0x0001e2000c101124 */
[----:B------:R-:W-:Y:S05]  /*6bb0*/  BRA `(.L_x_13824) ;  /* 0x0000000800207947 */ /* 0x000fea0003800000 */
.L_x_13832:
        /* <DEDUP_REMOVED lines=30> */
.L_x_13842:
[----:B------:R-:W0:Y:S02]  /*6da0*/  F2I.U64.F64.TRUNC R28, R28 ;  /* 0x0000001c001c7311 */ /* 0x000e24000030d800 */
[----:B0-----:R0:W-:Y:S01]  /*6db0*/  STG.E.64 desc[UR36][R4.64], R28 ;  /* 0x0000001c04007986 */ /* 0x0011e2000c101b24 */
[----:B------:R-:W-:Y:S05]  /*6dc0*/  BRA `(.L_x_13824) ;  /* 0x00000004009c7947 */ /* 0x000fea0003800000 */
.L_x_13841:
[----:B------:R-:W0:Y:S02]  /*6dd0*/  F2I.U32.F64.TRUNC R29, R28 ;  /* 0x0000001c001d7311 */ /* 0x000e24000030d000 */
[----:B0-----:R0:W-:Y:S01]  /*6de0*/  STG.E desc[UR36][R4.64], R29 ;  /* 0x0000001d04007986 */ /* 0x0011e2000c101924 */
[----:B------:R-:W-:Y:S05]  /*6df0*/  BRA `(.L_x_13824) ;  /* 0x0000000400907947 */ /* 0x000fea0003800000 */
.L_x_13831:
        /* <DEDUP_REMOVED lines=10> */
.L_x_13844:
[----:B------:R-:W-:-:S05]  /*6ea0*/  CS2R R30, SRZ ;  /* 0x00000000001e7805 */ /* 0x000fca000001ff00 */
[----:B------:R0:W-:Y:S01]  /*6eb0*/  STG.E.128 desc[UR36][R4.64], R28 ;  /* 0x0000001c04007986 */ /* 0x0001e2000c101d24 */
[----:B------:R-:W-:Y:S05]  /*6ec0*/  BRA `(.L_x_13824) ;  /* 0x00000004005c7947 */ /* 0x000fea0003800000 */
.L_x_13843:
[----:B------:R-:W-:-:S13]  /*6ed0*/  ISETP.NE.AND P0, PT, R0, 0xf, PT ;  /* 0x0000000f0000780c */ /* 0x000fda0003f05270 */
[----:B------:R-:W-:Y:S05]  /*6ee0*/  @!P0 BRA `(.L_x_13845) ;  /* 0x0000000400288947 */ /* 0x000fea0003800000 */
[----:B------:R-:W-:-:S13]  /*6ef0*/  ISETP.NE.AND P0, PT, R0, 0x17, PT ;  /* 0x000000170000780c */ /* 0x000fda0003f05270 */
[----:B------:R-:W-:Y:S05]  /*6f00*/  @!P0 BRA `(.L_x_13846) ;  /* 0x0000000000b08947 */ /* 0x000fea0003800000 */
[----:B------:R-:W-:-:S13]  /*6f10*/  ISETP.NE.AND P0, PT, R0, 0x18, PT ;  /* 0x000000180000780c */ /* 0x000fda0003f05270 */
[----:B------:R-:W-:Y:S05]  /*6f20*/  @!P0 BRA `(.L_x_13847) ;  /* 0x0000000000448947 */ /* 0x000fea0003800000 */
.L_x_13823:
        /* <DEDUP_REMOVED lines=16> */
.L_x_13848:
[----:B------:R-:W-:Y:S05]  /*7030*/  BRA `(.L_x_13824) ;  /* 0x0000000400007947 */ /* 0x000fea0003800000 */
.L_x_13847:
        /* <DEDUP_REMOVED lines=21> */
.L_x_13850:
[----:B------:R-:W-:Y:S05]  /*7190*/  BSYNC.RECONVERGENT B0 ;  /* 0x0000000000007941 */ /* 0x000fea0003800200 */
.L_x_13849:
[----:B------:R-:W-:-:S05]  /*71a0*/  LOP3.LUT R3, R0, 0x80, R3, 0xf8, !PT ;  /* 0x0000008000037812 */ /* 0x000fca00078ef803 */
[----:B------:R0:W-:Y:S01]  /*71b0*/  STG.E.U8 desc[UR36][R4.64], R3 ;  /* 0x0000000304007986 */ /* 0x0001e2000c101124 */
[----:B------:R-:W-:Y:S05]  /*71c0*/  BRA `(.L_x_13824) ;  /* 0x00000000009c7947 */ /* 0x000fea0003800000 */
.L_x_13846:
        /* <DEDUP_REMOVED lines=20> */
.L_x_13852:
[----:B------:R-:W-:Y:S01]  /*7310*/  IMAD.MOV.U32 R0, RZ, RZ, 0x7f ;  /* 0x0000007fff007424 */ /* 0x000fe200078e00ff */
[----:B------:R-:W-:-:S04]  /*7320*/  ISETP.GT.U32.AND P0, PT, R3, 0x7f800000, PT ;  /* 0x7f8000000300780c */ /* 0x000fc80003f04070 */
[----:B------:R-:W-:-:S09]  /*7330*/  SEL R0, R0, 0x7c, P0 ;  /* 0x0000007c00007807 */ /* 0x000fd20000000000 */
.L_x_13853:
[----:B------:R-:W-:Y:S05]  /*7340*/  BSYNC.RECONVERGENT B0 ;  /* 0x0000000000007941 */ /* 0x000fea0003800200 */
.L_x_13851:
[----:B------:R-:W-:-:S04]  /*7350*/  SHF.R.U32.HI R3, RZ, 0x18, R7 ;  /* 0x00000018ff037819 */ /* 0x000fc80000011607 */
[----:B------:R-:W-:-:S05]  /*7360*/  LOP3.LUT R3, R0, 0x80, R3, 0xf8, !PT ;  /* 0x0000008000037812 */ /* 0x000fca00078ef803 */
[----:B------:R0:W-:Y:S01]  /*7370*/  STG.E.U8 desc[UR36][R4.64], R3 ;  /* 0x0000000304007986 */ /* 0x0001e2000c101124 */
[----:B------:R-:W-:Y:S05]  /*7380*/  BRA `(.L_x_13824) ;  /* 0x00000000002c7947 */ /* 0x000fea0003800000 */
.L_x_13845:
        /* <DEDUP_REMOVED lines=11> */
.L_x_13824:
        /* <DEDUP_REMOVED lines=24> */
.L_x_13857:
[----:B------:R-:W0:Y:S02]  /*75c0*/  F2I.S64.F64.TRUNC R24, R24 ;  /* 0x0000001800187311 */ /* 0x000e24000030d900 */
[----:B0-----:R-:W-:-:S05]  /*75d0*/  IMAD.MOV.U32 R3, RZ, RZ, R24 ;  /* 0x000000ffff037224 */ /* 0x001fca00078e0018 */
[----:B------:R0:W-:Y:S01]  /*75e0*/  STG.E.U8 desc[UR36][R4.64], R3 ;  /* 0x0000000304007986 */ /* 0x0001e2000c101124 */
[----:B------:R-:W-:Y:S05]  /*75f0*/  BRA `(.L_x_13859) ;  /* 0x0000001000807947 */ /* 0x000fea0003800000 */
.L_x_13856:
        /* <DEDUP_REMOVED lines=9> */
.L_x_13861:
[----:B------:R-:W0:Y:S02]  /*7690*/  F2I.F64.TRUNC R25, R24 ;  /* 0x0000001800197311 */ /* 0x000e24000030d100 */
[----:B0-----:R0:W-:Y:S01]  /*76a0*/  STG.E desc[UR36][R4.64], R25 ;  /* 0x0000001904007986 */ /* 0x0011e2000c101924 */
[----:B------:R-:W-:Y:S05]  /*76b0*/  BRA `(.L_x_13859) ;  /* 0x0000001000507947 */ /* 0x000fea0003800000 */
.L_x_13860:
[----:B------:R-:W0:Y:S02]  /*76c0*/  F2I.F64.TRUNC R25, R24 ;  /* 0x0000001800197311 */ /* 0x000e24000030d100 */
[----:B0-----:R0:W-:Y:S01]  /*76d0*/  STG.E.U16 desc[UR36][R4.64], R25 ;  /* 0x0000001904007986 */ /* 0x0011e2000c101524 */
[----:B------:R-:W-:Y:S05]  /*76e0*/  BRA `(.L_x_13859) ;  /* 0x0000001000447947 */ /* 0x000fea0003800000 */
.L_x_13855:
        /* <DEDUP_REMOVED lines=17> */
.L_x_13863:
        /* <DEDUP_REMOVED lines=12> */
.L_x_13862:
        /* <DEDUP_REMOVED lines=18> */
.L_x_13865:
        /* <DEDUP_REMOVED lines=13> */
.L_x_13864:
[----:B------:R0:W-:Y:S01]  /*7ab0*/  STG.E.64 desc[UR36][R4.64], R24 ;  /* 0x0000001804007986 */ /* 0x0001e2000c101b24 */
[----:B------:R-:W-:Y:S05]  /*7ac0*/  BRA `(.L_x_13859) ;  /* 0x0000000c004c7947 */ /* 0x000fea0003800000 */
.L_x_13854:
        /* <DEDUP_REMOVED lines=13> */
.L_x_13869:
        /* <DEDUP_REMOVED lines=26> */
.L_x_13872:
[----:B------:R-:W-:-:S04]  /*7d40*/  SHF.R.U32.HI R3, RZ, 0x18, R7 ;  /* 0x00000018ff037819 */ /* 0x000fc80000011607 */
[----:B------:R-:W-:-:S07]  /*7d50*/  LOP3.LUT R0, R0, 0x80, R3, 0xf8, !PT ;  /* 0x0000008000007812 */ /* 0x000fce00078ef803 */
.L_x_13871:
[----:B------:R-:W-:Y:S05]  /*7d60*/  BSYNC.RECONVERGENT B0 ;  /* 0x0000000000007941 */ /* 0x000fea0003800200 */
.L_x_13870:
[----:B------:R0:W-:Y:S01]  /*7d70*/  STG.E.U8 desc[UR36][R4.64], R0 ;  /* 0x0000000004007986 */ /* 0x0001e2000c101124 */
[----:B------:R-:W-:Y:S05]  /*7d80*/  BRA `(.L_x_13859) ;  /* 0x00000008009c7947 */ /* 0x000fea0003800000 */
.L_x_13868:
        /* <DEDUP_REMOVED lines=26> */
.L_x_13875:
[----:B------:R-:W-:-:S04]  /*7f30*/  SHF.R.U32.HI R3, RZ, 0x18, R7 ;  /* 0x00000018ff037819 */ /* 0x000fc80000011607 */
[----:B------:R-:W-:-:S07]  /*7f40*/  LOP3.LUT R0, R0, 0x80, R3, 0xf8, !PT ;  /* 0x0000008000007812 */ /* 0x000fce00078ef803 */
.L_x_13874:
[----:B------:R-:W-:Y:S05]  /*7f50*/  BSYNC.RECONVERGENT B0 ;  /* 0x0000000000007941 */ /* 0x000fea0003800200 */
.L_x_13873:
[----:B------:R0:W-:Y:S01]  /*7f60*/  STG.E.U8 desc[UR36][R4.64], R0 ;  /* 0x0000000004007986 */ /* 0x0001e2000c101124 */
[----:B------:R-:W-:Y:S05]  /*7f70*/  BRA `(.L_x_13859) ;  /* 0x0000000800207947 */ /* 0x000fea0003800000 */
.L_x_13867:
        /* <DEDUP_REMOVED lines=30> */
.L_x_13877:
[----:B------:R-:W0:Y:S02]  /*8160*/  F2I.U64.F64.TRUNC R24, R24 ;  /* 0x0000001800187311 */ /* 0x000e24000030d800 */
[----:B0-----:R0:W-:Y:S01]  /*8170*/  STG.E.64 desc[UR36][R4.64], R24 ;  /* 0x0000001804007986 */ /* 0x0011e2000c101b24 */
[----:B------:R-:W-:Y:S05]  /*8180*/  BRA `(.L_x_13859) ;  /* 0x00000004009c7947 */ /* 0x000fea0003800000 */
.L_x_13876:
[----:B------:R-:W0:Y:S02]  /*8190*/  F2I.U32.F64.TRUNC R25, R24 ;  /* 0x0000001800197311 */ /* 0x000e24000030d000 */
[----:B0-----:R0:W-:Y:S01]  /*81a0*/  STG.E desc[UR36][R4.64], R25 ;  /* 0x0000001904007986 */ /* 0x0011e2000c101924 */
[----:B------:R-:W-:Y:S05]  /*81b0*/  BRA `(.L_x_13859) ;  /* 0x0000000400907947 */ /* 0x000fea0003800000 */
.L_x_13866:
        /* <DEDUP_REMOVED lines=10> */
.L_x_13879:
[----:B------:R-:W-:-:S05]  /*8260*/  CS2R R26, SRZ ;  /* 0x00000000001a7805 */ /* 0x000fca000001ff00 */
[----:B------:R0:W-:Y:S01]  /*8270*/  STG.E.128 desc[UR36][R4.64], R24 ;  /* 0x0000001804007986 */ /* 0x0001e2000c101d24 */
[----:B------:R-:W-:Y:S05]  /*8280*/  BRA `(.L_x_13859) ;  /* 0x00000004005c7947 */ /* 0x000fea0003800000 */
.L_x_13878:
[----:B------:R-:W-:-:S13]  /*8290*/  ISETP.NE.AND P0, PT, R0, 0xf, PT ;  /* 0x0000000f0000780c */ /* 0x000fda0003f05270 */
[----:B------:R-:W-:Y:S05]  /*82a0*/  @!P0 BRA `(.L_x_13880) ;  /* 0x0000000400288947 */ /* 0x000fea0003800000 */
[----:B------:R-:W-:-:S13]  /*82b0*/  ISETP.NE.AND P0, PT, R0, 0x17, PT ;  /* 0x000000170000780c */ /* 0x000fda0003f05270 */
[----:B------:R-:W-:Y:S05]  /*82c0*/  @!P0 BRA `(.L_x_13881) ;  /* 0x0000000000b08947 */ /* 0x000fea0003800000 */
[----:B------:R-:W-:-:S13]  /*82d0*/  ISETP.NE.AND P0, PT, R0, 0x18, PT ;  /* 0x000000180000780c */ /* 0x000fda0003f05270 */
[----:B------:R-:W-:Y:S05]  /*82e0*/  @!P0 BRA `(.L_x_13882) ;  /* 0x0000000000448947 */ /* 0x000fea0003800000 */
.L_x_13858:
        /* <DEDUP_REMOVED lines=16> */
.L_x_13883:
[----:B------:R-:W-:Y:S05]  /*83f0*/  BRA `(.L_x_13859) ;  /* 0x0000000400007947 */ /* 0x000fea0003800000 */
.L_x_13882:
        /* <DEDUP_REMOVED lines=21> */
.L_x_13885:
[----:B------:R-:W-:Y:S05]  /*8550*/  BSYNC.RECONVERGENT B0 ;  /* 0x0000000000007941 */ /* 0x000fea0003800200 */
.L_x_13884:
[----:B------:R-:W-:-:S05]  /*8560*/  LOP3.LUT R3, R0, 0x80, R3, 0xf8, !PT ;  /* 0x0000008000037812 */ /* 0x000fca00078ef803 */
[----:B------:R3:W-:Y:S01]  /*8570*/  STG.E.U8 desc[UR36][R4.64], R3 ;  /* 0x0000000304007986 */ /* 0x0007e2000c101124 */
[----:B------:R-:W-:Y:S05]  /*8580*/  BRA `(.L_x_13859) ;  /* 0x00000000009c7947 */ /* 0x000fea0003800000 */
.L_x_13881:
        /* <DEDUP_REMOVED lines=20> */
.L_x_13887:
[----:B------:R-:W-:Y:S01]  /*86d0*/  IMAD.MOV.U32 R0, RZ, RZ, 0x7f ;  /* 0x0000007fff007424 */ /* 0x000fe200078e00ff */
[----:B------:R-:W-:-:S04]  /*86e0*/  ISETP.GT.U32.AND P0, PT, R3, 0x7f800000, PT ;  /* 0x7f8000000300780c */ /* 0x000fc80003f04070 */
[----:B------:R-:W-:-:S09]  /*86f0*/  SEL R0, R0, 0x7c, P0 ;  /* 0x0000007c00007807 */ /* 0x000fd20000000000 */
.L_x_13888:
[----:B------:R-:W-:Y:S05]  /*8700*/  BSYNC.RECONVERGENT B0 ;  /* 0x0000000000007941 */ /* 0x000fea0003800200 */
.L_x_13886:
[----:B------:R-:W-:-:S04]  /*8710*/  SHF.R.U32.HI R3, RZ, 0x18, R7 ;  /* 0x00000018ff037819 */ /* 0x000fc80000011607 */
[----:B------:R-:W-:-:S05]  /*8720*/  LOP3.LUT R3, R0, 0x80, R3, 0xf8, !PT ;  /* 0x0000008000037812 */ /* 0x000fca00078ef803 */
[----:B------:R2:W-:Y:S01]  /*8730*/  STG.E.U8 desc[UR36][R4.64], R3 ;  /* 0x0000000304007986 */ /* 0x0005e2000c101124 */
[----:B------:R-:W-:Y:S05]  /*8740*/  BRA `(.L_x_13859) ;  /* 0x00000000002c7947 */ /* 0x000fea0003800000 */
.L_x_13880:
        /* <DEDUP_REMOVED lines=11> */
.L_x_13859:
[----:B------:R-:W-:-:S07]  /*8800*/  VIADD R23, R23, 0x80 ;  /* 0x0000008017177836 */ /* 0x000fce0000000000 */
.L_x_13818:
[----:B------:R-:W-:Y:S05]  /*8810*/  BSYNC.RECONVERGENT B6 ;  /* 0x0000000000067941 */ /* 0x000fea0003800200 */
.L_x_13817:
        /* <DEDUP_REMOVED lines=22> */
.L_x_13892:
[----:B------:R-:W0:Y:S02]  /*8980*/  F2I.S64.F64.TRUNC R16, R16 ;  /* 0x0000001000107311 */ /* 0x000e24000030d900 */
[----:B0-----:R-:W-:-:S05]  /*8990*/  IMAD.MOV.U32 R5, RZ, RZ, R16 ;  /* 0x000000ffff057224 */ /* 0x001fca00078e0010 */
[----:B------:R-:W-:Y:S01]  /*89a0*/  STG.E.U8 desc[UR36][R2.64], R5 ;  /* 0x0000000502007986 */ /* 0x000fe2000c101124 */
[----:B------:R-:W-:Y:S05]  /*89b0*/  EXIT ;  /* 0x000000000000794d */ /* 0x000fea0003800000 */
.L_x_13891:
        /* <DEDUP_REMOVED lines=9> */
.L_x_13895:
[----:B------:R-:W0:Y:S02]  /*8a50*/  F2I.F64.TRUNC R17, R16 ;  /* 0x0000001000117311 */ /* 0x000e24000030d100 */
[----:B0-----:R-:W-:Y:S01]  /*8a60*/  STG.E desc[UR36][R2.64], R17 ;  /* 0x0000001102007986 */ /* 0x001fe2000c101924 */
[----:B------:R-:W-:Y:S05]  /*8a70*/  EXIT ;  /* 0x000000000000794d */ /* 0x000fea0003800000 */
.L_x_13894:
[----:B------:R-:W0:Y:S02]  /*8a80*/  F2I.F64.TRUNC R17, R16 ;  /* 0x0000001000117311 */ /* 0x000e24000030d100 */
[----:B0-----:R-:W-:Y:S01]  /*8a90*/  STG.E.U16 desc[UR36][R2.64], R17 ;  /* 0x0000001102007986 */ /* 0x001fe2000c101524 */
[----:B------:R-:W-:Y:S05]  /*8aa0*/  EXIT ;  /* 0x000000000000794d */ /* 0x000fea0003800000 */
.L_x_13890:
        /* <DEDUP_REMOVED lines=17> */
.L_x_13897:
        /* <DEDUP_REMOVED lines=12> */
.L_x_13896:
        /* <DEDUP_REMOVED lines=18> */
.L_x_13899:
        /* <DEDUP_REMOVED lines=13> */
.L_x_13898:
[----:B------:R-:W-:Y:S01]  /*8e70*/  STG.E.64 desc[UR36][R2.64], R16 ;  /* 0x0000001002007986 */ /* 0x000fe2000c101b24 */
[----:B------:R-:W-:Y:S05]  /*8e80*/  EXIT ;  /* 0x000000000000794d */ /* 0x000fea0003800000 */
.L_x_13889:
        /* <DEDUP_REMOVED lines=13> */
.L_x_13903:
        /* <DEDUP_REMOVED lines=26> */
.L_x_13906:
[----:B------:R-:W-:-:S04]  /*9100*/  SHF.R.U32.HI R5, RZ, 0x18, R5 ;  /* 0x00000018ff057819 */ /* 0x000fc80000011605 */
[----:B------:R-:W-:-:S07]  /*9110*/  LOP3.LUT R0, R0, 0x80, R5, 0xf8, !PT ;  /* 0x0000008000007812 */ /* 0x000fce00078ef805 */
.L_x_13905:
[----:B------:R-:W-:Y:S05]  /*9120*/  BSYNC.RECONVERGENT B0 ;  /* 0x0000000000007941 */ /* 0x000fea0003800200 */
.L_x_13904:
[----:B------:R-:W-:Y:S01]  /*9130*/  STG.E.U8 desc[UR36][R2.64], R0 ;  /* 0x0000000002007986 */ /* 0x000fe2000c101124 */
[----:B------:R-:W-:Y:S05]  /*9140*/  EXIT ;  /* 0x000000000000794d */ /* 0x000fea0003800000 */
.L_x_13902:
        /* <DEDUP_REMOVED lines=26> */
.L_x_13909:
[----:B------:R-:W-:-:S04]  /*92f0*/  SHF.R.U32.HI R5, RZ, 0x18, R5 ;  /* 0x00000018ff057819 */ /* 0x000fc80000011605 */
[----:B------:R-:W-:-:S07]  /*9300*/  LOP3.LUT R0, R0, 0x80, R5, 0xf8, !PT ;  /* 0x0000008000007812 */ /* 0x000fce00078ef805 */
.L_x_13908:
[----:B------:R-:W-:Y:S05]  /*9310*/  BSYNC.RECONVERGENT B0 ;  /* 0x0000000000007941 */ /* 0x000fea0003800200 */
.L_x_13907:
[----:B------:R-:W-:Y:S01]  /*9320*/  STG.E.U8 desc[UR36][R2.64], R0 ;  /* 0x0000000002007986 */ /* 0x000fe2000c101124 */
[----:B------:R-:W-:Y:S05]  /*9330*/  EXIT ;  /* 0x000000000000794d */ /* 0x000fea0003800000 */
.L_x_13901:
        /* <DEDUP_REMOVED lines=30> */
.L_x_13911:
[----:B------:R-:W0:Y:S02]  /*9520*/  F2I.U64.F64.TRUNC R16, R16 ;  /* 0x0000001000107311 */ /* 0x000e24000030d800 */
[----:B0-----:R-:W-:Y:S01]  /*9530*/  STG.E.64 desc[UR36][R2.64], R16 ;  /* 0x0000001002007986 */ /* 0x001fe2000c101b24 */
[----:B------:R-:W-:Y:S05]  /*9540*/  EXIT ;  /* 0x000000000000794d */ /* 0x000fea0003800000 */
.L_x_13910:
[----:B------:R-:W0:Y:S02]  /*9550*/  F2I.U32.F64.TRUNC R17, R16 ;  /* 0x0000001000117311 */ /* 0x000e24000030d000 */
[----:B0-----:R-:W-:Y:S01]  /*9560*/  STG.E desc[UR36][R2.64], R17 ;  /* 0x0000001102007986 */ /* 0x001fe2000c101924 */
[----:B------:R-:W-:Y:S05]  /*9570*/  EXIT ;  /* 0x000000000000794d */ /* 0x000fea0003800000 */
.L_x_13900:
        /* <DEDUP_REMOVED lines=10> */
.L_x_13913:
[----:B------:R-:W-:-:S05]  /*9620*/  CS2R R18, SRZ ;  /* 0x0000000000127805 */ /* 0x000fca000001ff00 */
[----:B------:R-:W-:Y:S01]  /*9630*/  STG.E.128 desc[UR36][R2.64], R16 ;  /* 0x0000001002007986 */ /* 0x000fe2000c101d24 */
[----:B------:R-:W-:Y:S05]  /*9640*/  EXIT ;  /* 0x000000000000794d */ /* 0x000fea0003800000 */
.L_x_13912:
[----:B------:R-:W-:-:S13]  /*9650*/  ISETP.NE.AND P0, PT, R0, 0xf, PT ;  /* 0x0000000f0000780c */ /* 0x000fda0003f05270 */
[----:B------:R-:W-:Y:S05]  /*9660*/  @!P0 BRA `(.L_x_13914) ;  /* 0x0000000400288947 */ /* 0x000fea0003800000 */
[----:B------:R-:W-:-:S13]  /*9670*/  ISETP.NE.AND P0, PT, R0, 0x17, PT ;  /* 0x000000170000780c */ /* 0x000fda0003f05270 */
[----:B------:R-:W-:Y:S05]  /*9680*/  @!P0 BRA `(.L_x_13915) ;  /* 0x0000000000b08947 */ /* 0x000fea0003800000 */
[----:B------:R-:W-:-:S13]  /*9690*/  ISETP.NE.AND P0, PT, R0, 0x18, PT ;  /* 0x000000180000780c */ /* 0x000fda0003f05270 */
[----:B------:R-:W-:Y:S05]  /*96a0*/  @!P0 BRA `(.L_x_13916) ;  /* 0x0000000000448947 */ /* 0x000fea0003800000 */
.L_x_13893:
        /* <DEDUP_REMOVED lines=16> */
.L_x_13917:
[----:B------:R-:W-:Y:S05]  /*97b0*/  EXIT ;  /* 0x000000000000794d */ /* 0x000fea0003800000 */
.L_x_13916:
        /* <DEDUP_REMOVED lines=21> */
.L_x_13919:
[----:B------:R-:W-:Y:S05]  /*9910*/  BSYNC.RECONVERGENT B0 ;  /* 0x0000000000007941 */ /* 0x000fea0003800200 */
.L_x_13918:
[----:B------:R-:W-:-:S05]  /*9920*/  LOP3.LUT R5, R0, 0x80, R5, 0xf8, !PT ;  /* 0x0000008000057812 */ /* 0x000fca00078ef805 */
[----:B------:R-:W-:Y:S01]  /*9930*/  STG.E.U8 desc[UR36][R2.64], R5 ;  /* 0x0000000502007986 */ /* 0x000fe2000c101124 */
[----:B------:R-:W-:Y:S05]  /*9940*/  EXIT ;  /* 0x000000000000794d */ /* 0x000fea0003800000 */
.L_x_13915:
        /* <DEDUP_REMOVED lines=20> */
.L_x_13921:
[----:B------:R-:W-:Y:S01]  /*9a90*/  IMAD.MOV.U32 R0, RZ, RZ, 0x7f ;  /* 0x0000007fff007424 */ /* 0x000fe200078e00ff */
[----:B------:R-:W-:-:S04]  /*9aa0*/  ISETP.GT.U32.AND P0, PT, R4, 0x7f800000, PT ;  /* 0x7f8000000400780c */ /* 0x000fc80003f04070 */
[----:B------:R-:W-:-:S09]  /*9ab0*/  SEL R0, R0, 0x7c, P0 ;  /* 0x0000007c00007807 */ /* 0x000fd20000000000 */
.L_x_13922:
[----:B------:R-:W-:Y:S05]  /*9ac0*/  BSYNC.RECONVERGENT B0 ;  /* 0x0000000000007941 */ /* 0x000fea0003800200 */
.L_x_13920:
[----:B------:R-:W-:-:S04]  /*9ad0*/  SHF.R.U32.HI R5, RZ, 0x18, R5 ;  /* 0x00000018ff057819 */ /* 0x000fc80000011605 */
[----:B------:R-:W-:-:S05]  /*9ae0*/  LOP3.LUT R5, R0, 0x80, R5, 0xf8, !PT ;  /* 0x0000008000057812 */ /* 0x000fca00078ef805 */
[----:B------:R-:W-:Y:S01]  /*9af0*/  STG.E.U8 desc[UR36][R2.64], R5 ;  /* 0x0000000502007986 */ /* 0x000fe2000c101124 */
[----:B------:R-:W-:Y:S05]  /*9b00*/  EXIT ;  /* 0x000000000000794d */ /* 0x000fea0003800000 */
.L_x_13914:
        /* <DEDUP_REMOVED lines=12> */
        .weak           $__internal_43_$__cuda_sm20_div_rn_f64_full
        .type           $__internal_43_$__cuda_sm20_div_rn_f64_full,@function
        .size           $__internal_43_$__cuda_sm20_div_rn_f64_full,(.L_x_18233 - $__internal_43_$__cuda_sm20_div_rn_f64_full)
$__internal_43_$__cuda_sm20_div_rn_f64_full:
[C---:B------:R-:W-:Y:S01]  /*9bd0*/  FSETP.GEU.AND P0, PT, |R7|.reuse, 1.469367938527859385e-39, PT ;  /* 0x001000000700780b */ /* 0x040fe20003f0e200 */
[----:B------:R-:W-:Y:S01]  /*9be0*/  IMAD.MOV.U32 R9, RZ, RZ, R3 ;  /* 0x000000ffff097224 */ /* 0x000fe200078e0003 */
[----:B------:R-:W-:Y:S01]  /*9bf0*/  LOP3.LUT R27, R7, 0x7ff00000, RZ, 0xc0, !PT ;  /* 0x7ff00000071b7812 */ /* 0x000fe200078ec0ff */
[----:B------:R-:W-:Y:S01]  /*9c00*/  IMAD.MOV.U32 R32, RZ, RZ, 0x1ca00000 ;  /* 0x1ca00000ff207424 */ /* 0x000fe200078e00ff */
        /* <DEDUP_REMOVED lines=8> */
[----:B------:R-:W-:Y:S01]  /*9c90*/  @!P0 ISETP.GE.U32.AND P3, PT, R27, R10, PT ;  /* 0x0000000a1b00820c */ /* 0x000fe20003f66070 */
[----:B------:R-:W-:Y:S01]  /*9ca0*/  IMAD.MOV.U32 R10, RZ, RZ, R6 ;  /* 0x000000ffff0a7224 */ /* 0x000fe200078e0006 */
[----:B------:R-:W-:Y:S02]  /*9cb0*/  FSETP.GEU.AND P2, PT, |R3|, 1.469367938527859385e-39, PT ;  /* 0x001000000300780b */ /* 0x000fe40003f4e200 */
[----:B------:R-:W-:-:S04]  /*9cc0*/  @!P0 SEL R13, R32, 0x63400000, !P3 ;  /* 0x63400000200d8807 */ /* 0x000fc80005800000 */
[----:B------:R-:W-:-:S04]  /*9cd0*/  @!P0 LOP3.LUT R13, R13, 0x80000000, R7, 0xf8, !PT ;  /* 0x800000000d0d8812 */ /* 0x000fc800078ef807 */
[----:B------:R-:W-:-:S06]  /*9ce0*/  @!P0 LOP3.LUT R13, R13, 0x100000, RZ, 0xfc, !PT ;  /* 0x001000000d0d8812 */ /* 0x000fcc00078efcff */
[----:B------:R0:W-:Y:S02]  /*9cf0*/  @!P0 DFMA R10, R10, 2, -R12 ;  /* 0x400000000a0a882b */ /* 0x0001e4000000080c */
[----:B0-----:R-:W-:-:S04]  /*9d00*/  LOP3.LUT R12, R3, 0x800fffff, RZ, 0xc0, !PT ;  /* 0x800fffff030c7812 */ /* 0x001fc800078ec0ff */
[----:B------:R-:W-:Y:S01]  /*9d10*/  LOP3.LUT R13, R12, 0x3ff00000, RZ, 0xfc, !PT ;  /* 0x3ff000000c0d7812 */ /* 0x000fe200078efcff */
[----:B------:R-:W-:-:S15]  /*9d20*/  IMAD.MOV.U32 R12, RZ, RZ, R8 ;  /* 0x000000ffff0c7224 */ /* 0x000fde00078e0008 */
[----:B------:R-:W-:-:S15]  /*9d30*/  NOP ;  /* 0x0000000000007918 */ /* 0x000fde0000000000 */
[----:B------:R-:W-:-:S15]  /*9d40*/  NOP ;  /* 0x0000000000007918 */ /* 0x000fde0000000000 */
[----:B------:R-:W-:-:S12]  /*9d50*/  NOP ;  /* 0x0000000000007918 */ /* 0x000fd80000000000 */
[----:B------:R-:W0:Y:S02]  /*9d60*/  @!P2 DMUL R12, R8, 8.98846567431157953865e+307 ;  /* 0x7fe00000080ca828 */ /* 0x000e240000000000 */
[----:B0-----:R-:W0:Y:S01]  /*9d70*/  MUFU.RCP64H R15, R13 ;  /* 0x0000000d000f7308 */ /* 0x001e220000001800 */
[----:B------:R-:W-:-:S15]  /*9d80*/  @!P2 LOP3.LUT R34, R13, 0x7ff00000, RZ, 0xc0, !PT ;  /* 0x7ff000000d22a812 */ /* 0x000fde00078ec0ff */
[----:B------:R-:W-:-:S15]  /*9d90*/  NOP ;  /* 0x0000000000007918 */ /* 0x000fde0000000000 */
        /* <DEDUP_REMOVED lines=44> */
[----:B------:R-:W-:-:S13]  /*a060*/  ISETP.GT.U32.OR P0, PT, R14, 0x7feffffe, P0 ;  /* 0x7feffffe0e00780c */ /* 0x000fda0000704470 */
[----:B-1----:R-:W-:Y:S05]  /*a070*/  @P0 BRA `(.L_x_13924) ;  /* 0x00000000007c0947 */ /* 0x002fea0003800000 */
        /* <DEDUP_REMOVED lines=31> */
.L_x_13924:
        /* <DEDUP_REMOVED lines=16> */
.L_x_13927:
[----:B------:R-:W-:Y:S01]  /*a370*/  LOP3.LUT R15, R9, 0x80000, RZ, 0xfc, !PT ;  /* 0x00080000090f7812 */ /* 0x000fe200078efcff */
[----:B------:R-:W-:Y:S01]  /*a380*/  IMAD.MOV.U32 R14, RZ, RZ, R8 ;  /* 0x000000ffff0e7224 */ /* 0x000fe200078e0008 */
[----:B------:R-:W-:Y:S06]  /*a390*/  BRA `(.L_x_13925) ;  /* 0x0000000000087947 */ /* 0x000fec0003800000 */
.L_x_13926:
[----:B------:R-:W-:Y:S01]  /*a3a0*/  LOP3.LUT R15, R7, 0x80000, RZ, 0xfc, !PT ;  /* 0x00080000070f7812 */ /* 0x000fe200078efcff */
[----:B------:R-:W-:-:S07]  /*a3b0*/  IMAD.MOV.U32 R14, RZ, RZ, R6 ;  /* 0x000000ffff0e7224 */ /* 0x000fce00078e0006 */
.L_x_13925:
[----:B------:R-:W-:Y:S05]  /*a3c0*/  BSYNC.RECONVERGENT B1 ;  /* 0x0000000000017941 */ /* 0x000fea0003800200 */
.L_x_13923:
[----:B------:R-:W-:Y:S02]  /*a3d0*/  IMAD.MOV.U32 R6, RZ, RZ, R0 ;  /* 0x000000ffff067224 */ /* 0x000fe400078e0000 */
[----:B------:R-:W-:-:S04]  /*a3e0*/  IMAD.MOV.U32 R7, RZ, RZ, 0x0 ;  /* 0x00000000ff077424 */ /* 0x000fc800078e00ff */
[----:B------:R-:W-:Y:S05]  /*a3f0*/  RET.REL.NODEC R6 `(_ZN2at6native27unrolled_elementwise_kernelINS0_13BUnaryFunctorIdddNS0_15binary_internal10DivFunctorIdEEEESt5arrayIPcLm2EELi4E23TrivialOffsetCalculatorILi1EjESB_NS0_6memory12LoadWithCastILi1EEENSC_13StoreWithCastILi1EEEEEviT_T0_T2_T3_T4_T5_) ;  /* 0xffffff5c06007950 */ /* 0x000fea0003c3ffff */
.L_x_13928:
        /* <DEDUP_REMOVED lines=16> */
.L_x_18233:


//--------------------- .text._ZN2at6native18elementwise_kernelILi128ELi2EZNS0_22gpu_kernel_impl_nocastINS0_13BUnaryFunctorIdddNS0_15binary_internal10DivFunctorIdEEEEEEvRNS_18TensorIteratorBaseERKT_EUliE_EEviT1_ --------------------------
	.section	.text._ZN2at6native18elementwise_kernelILi128ELi2EZNS0_22gpu_kernel_impl_nocastINS0_13BUnaryFunctorIdddNS0_15binary_internal10DivFunctorIdEEEEEEvRNS_18TensorIteratorBaseERKT_EUliE_EEviT1_,"ax",@progbits
	.align	128
        .global         _ZN2at6native18elementwise_kernelILi128ELi2EZNS0_22gpu_kernel_impl_nocastINS0_13BUnaryFunctorIdddNS0_15binary_internal10DivFunctorIdEEEEEEvRNS_18TensorIteratorBaseERKT_EUliE_EEviT1_
        .type           _ZN2at6native18elementwise_kernelILi128ELi2EZNS0_22gpu_kernel_impl_nocastINS0_13BUnaryFunctorIdddNS0_15binary_internal10DivFunctorIdEEEEEEvRNS_18TensorIteratorBaseERKT_EUliE_EEviT1_,@function
        .size           _ZN2at6native18elementwise_kernelILi128ELi2EZNS0_22gpu_kernel_impl_nocastINS0_13BUnaryFunctorIdddNS0_15binary_internal10DivFunctorIdEEEEEEvRNS_18TensorIteratorBaseERKT_EUliE_EEviT1_,(.L_x_18234 - _ZN2at6native18elementwise_kernelILi128ELi2EZNS0_22gpu_kernel_impl_nocastINS0_13BUnaryFunctorIdddNS0_15binary_internal10DivFunctorIdEEEEEEvRNS_18TensorIteratorBaseERKT_EUliE_EEviT1_)
        .other          _ZN2at6native18elementwise_kernelILi128ELi2EZNS0_22gpu_kernel_impl_nocastINS0_13BUnaryFunctorIdddNS0_15binary_internal10DivFunctorIdEEEEEEvRNS_18TensorIteratorBaseERKT_EUliE_EEviT1_,@"STO_CUDA_ENTRY STV_DEFAULT"
_ZN2at6native18elementwise_kernelILi128ELi2EZNS0_22gpu_kernel_impl_nocastINS0_13BUnaryFunctorIdddNS0_15binary_internal10DivFunctorIdEEEEEEvRNS_18TensorIteratorBaseERKT_EUliE_EEviT1_:
.text._ZN2at6native18elementwise_kernelILi128ELi2EZNS0_22gpu_kernel_impl_nocastINS0_13BUnaryFunctorIdddNS0_15binary_internal10DivFunctorIdEEEEEEvRNS_18TensorIteratorBaseERKT_EUliE_EEviT1_:
[----:B------:R-:W-:Y:S08]  /*0000*/  LDC R1, c[0x0][0x37c] ;  /* 0x0000df00ff017b82 */ /* 0x000ff00000000800 */
[----:B------:R-:W0:Y:S01]  /*0010*/  LDC R2, c[0x0][0x388] ;  /* 0x0000e200ff027b82 */ /* 0x000e220000000800 */
[----:B------:R-:W1:Y:S01]  /*0020*/  S2R R5, SR_TID.X ;  /* 0x0000000000057919 */ /* 0x000e620000002100 */
[----:B------:R-:W2:Y:S01]  /*0030*/  LDCU.64 UR6, c[0x0][0x358] ;  /* 0x00006b00ff0677ac */ /* 0x000ea20008000a00 */
[----:B------:R-:W3:Y:S05]  /*0040*/  LDCU UR5, c[0x0][0x598] ;  /* 0x0000b300ff0577ac */ /* 0x000eea0008000800 */
[----:B------:R-:W4:Y:S08]  /*0050*/  S2UR UR4, SR_CTAID.X ;  /* 0x00000000000479c3 */ /* 0x000f300000002500 */
[----:B------:R-:W2:Y:S01]  /*0060*/  LDC R3, c[0x0][0x59c] ;  /* 0x00016700ff037b82 */ /* 0x000ea20000000800 */
[----:B0-----:R-:W-:Y:S01]  /*0070*/  ISETP.NE.AND P0, PT, R2, RZ, PT ;  /* 0x000000ff0200720c */ /* 0x001fe20003f05270 */
[----:B----4-:R-:W-:-:S06]  /*0080*/  USHF.L.U32 UR4, UR4, 0x8, URZ ;  /* 0x0000000804047899 */ /* 0x010fcc00080006ff */
[----:B-1----:R-:W-:-:S06]  /*0090*/  LOP3.LUT R5, R5, UR4, RZ, 0xfc, !PT ;  /* 0x0000000405057c12 */ /* 0x002fcc000f8efcff */
[----:B---3--:R-:W-:Y:S05]  /*00a0*/  @P0 BRA `(.L_x_13929) ;  /* 0x0000000400c80947 */ /* 0x008fea0003800000 */
[----:B------:R-:W0:Y:S01]  /*00b0*/  LDCU UR4, c[0x0][0x380] ;  /* 0x00007000ff0477ac */ /* 0x000e220008000800 */
[----:B------:R-:W-:Y:S01]  /*00c0*/  BSSY.RECONVERGENT B0, `(.L_x_13930) ;  /* 0x0000038000007945 */ /* 0x000fe20003800200 */
[----:B0-----:R-:W-:-:S13]  /*00d0*/  ISETP.GE.AND P0, PT, R5, UR4, PT ;  /* 0x0000000405007c0c */ /* 0x001fda000bf06270 */
[----:B------:R-:W-:Y:S05]  /*00e0*/  @P0 BRA `(.L_x_13931) ;  /* 0x0000000000d40947 */ /* 0x000fea0003800000 */
[----:B------:R-:W2:Y:S01]  /*00f0*/  LDC.64 R8, c[0x0][0x588] ;  /* 0x00016200ff087b82 */ /* 0x000ea20000000a00 */
[----:B------:R-:W0:Y:S07]  /*0100*/  LDCU UR4, c[0x0][0x59c] ;  /* 0x0000b380ff0477ac */ /* 0x000e2e0008000800 */
[----:B------:R-:W1:Y:S01]  /*0110*/  LDC.64 R12, c[0x0][0x598] ;  /* 0x00016600ff0c7b82 */ /* 0x000e620000000a00 */
[----:B--2---:R-:W2:Y:S01]  /*0120*/  LDG.E.64 R8, desc[UR6][R8.64] ;  /* 0x0000000608087981 */ /* 0x004ea2000c1e1b00 */
[----:B0-----:R-:W1:Y:S01]  /*0130*/  MUFU.RCP64H R7, UR4 ;  /* 0x0000000400077d08 */ /* 0x001e620008001800 */
[----:B------:R-:W-:-:S06]  /*0140*/  HFMA2 R6, -RZ, RZ, 0, 5.9604644775390625e-08 ;  /* 0x00000001ff067431 */ /* 0x000fcc00000001ff */
        /* <DEDUP_REMOVED lines=20> */
[----:B0-----:R-:W0:Y:S01]  /*0290*/  DFMA R6, R10, R6, R10 ;  /* 0x000000060a06722b */ /* 0x001e22000000000a */
[----:B--2---:R-:W-:-:S15]  /*02a0*/  FSETP.GEU.AND P1, PT, |R9|, 6.5827683646048100446e-37, PT ;  /* 0x036000000900780b */ /* 0x004fde0003f2e200 */
[----:B------:R-:W-:-:S15]  /*02b0*/  NOP ;  /* 0x0000000000007918 */ /* 0x000fde0000000000 */
[----:B------:R-:W-:-:S15]  /*02c0*/  NOP ;  /* 0x0000000000007918 */ /* 0x000fde0000000000 */
[----:B------:R-:W-:-:S15]  /*02d0*/  NOP ;  /* 0x0000000000007918 */ /* 0x000fde0000000000 */
[----:B------:R-:W-:-:S03]  /*02e0*/  NOP ;  /* 0x0000000000007918 */ /* 0x000fc60000000000 */
        /* <DEDUP_REMOVED lines=15> */
[----:B------:R-:W-:Y:S05]  /*03e0*/  CALL.REL.NOINC `($__internal_44_$__cuda_sm20_div_rn_f64_full) ;  /* 0x0000003000447944 */ /* 0x000fea0003c00000 */
[----:B------:R-:W-:Y:S01]  /*03f0*/  IMAD.MOV.U32 R6, RZ, RZ, R8 ;  /* 0x000000ffff067224 */ /* 0x000fe200078e0008 */
[----:B------:R-:W-:-:S07]  /*0400*/  MOV R7, R9 ;  /* 0x0000000900077202 */ /* 0x000fce0000000f00 */
.L_x_13932:
[----:B------:R-:W0:Y:S01]  /*0410*/  LDC.64 R8, c[0x0][0x580] ;  /* 0x00016000ff087b82 */ /* 0x000e220000000a00 */
[----:B------:R-:W-:Y:S01]  /*0420*/  VIADD R5, R5, 0x80 ;  /* 0x0000008005057836 */ /* 0x000fe20000000000 */
[----:B0-----:R0:W-:Y:S06]  /*0430*/  STG.E.64 desc[UR6][R8.64], R6 ;  /* 0x0000000608007986 */ /* 0x0011ec000c101b06 */
.L_x_13931:
[----:B--2---:R-:W-:Y:S05]  /*0440*/  BSYNC.RECONVERGENT B0 ;  /* 0x0000000000007941 */ /* 0x004fea0003800200 */
.L_x_13930:
[----:B------:R-:W1:Y:S02]  /*0450*/  LDCU UR4, c[0x0][0x380] ;  /* 0x00007000ff0477ac */ /* 0x000e640008000800 */
[----:B-1----:R-:W-:-:S13]  /*0460*/  ISETP.GE.AND P0, PT, R5, UR4, PT ;  /* 0x0000000405007c0c */ /* 0x002fda000bf06270 */
[----:B------:R-:W-:Y:S05]  /*0470*/  @P0 EXIT ;  /* 0x000000000000094d */ /* 0x000fea0003800000 */
[----:B0-----:R-:W0:Y:S01]  /*0480*/  LDC.64 R8, c[0x0][0x588] ;  /* 0x00016200ff087b82 */ /* 0x001e220000000a00 */
[----:B------:R-:W1:Y:S07]  /*0490*/  LDCU UR4, c[0x0][0x59c] ;  /* 0x0000b380ff0477ac */ /* 0x000e6e0008000800 */
[----:B------:R-:W2:Y:S01]  /*04a0*/  LDC.64 R6, c[0x0][0x598] ;  /* 0x00016600ff067b82 */ /* 0x000ea20000000a00 */
[----:B0-----:R-:W3:Y:S01]  /*04b0*/  LDG.E.64 R8, desc[UR6][R8.64] ;  /* 0x0000000608087981 */ /* 0x001ee2000c1e1b00 */
[----:B-1----:R-:W2:Y:S01]  /*04c0*/  MUFU.RCP64H R5, UR4 ;  /* 0x0000000400057d08 */ /* 0x002ea20008001800 */
[----:B------:R-:W-:-:S06]  /*04d0*/  HFMA2 R4, -RZ, RZ, 0, 5.9604644775390625e-08 ;  /* 0x00000001ff047431 */ /* 0x000fcc00000001ff */
        /* <DEDUP_REMOVED lines=21> */
[----:B---3--:R-:W-:-:S15]  /*0630*/  FSETP.GEU.AND P1, PT, |R9|, 6.5827683646048100446e-37, PT ;  /* 0x036000000900780b */ /* 0x008fde0003f2e200 */
        /* <DEDUP_REMOVED lines=22> */
.L_x_13933:
[----:B------:R-:W0:Y:S02]  /*07a0*/  LDC.64 R2, c[0x0][0x580] ;  /* 0x00016000ff027b82 */ /* 0x000e240000000a00 */
[----:B0-----:R-:W-:Y:S01]  /*07b0*/  STG.E.64 desc[UR6][R2.64], R4 ;  /* 0x0000000402007986 */ /* 0x001fe2000c101b06 */
[----:B------:R-:W-:Y:S05]  /*07c0*/  EXIT ;  /* 0x000000000000794d */ /* 0x000fea0003800000 */
.L_x_13929:
        /* <DEDUP_REMOVED lines=12> */
[----:B------:R-:W3:Y:S01]  /*0890*/  LDCU.64 UR10, c[0x0][0x4b8] ;  /* 0x00009700ff0a77ac */ /* 0x000ee20008000a00 */
[----:B0-----:R-:W-:-:S05]  /*08a0*/  IMAD.HI.U32 R6, R5, UR8, R6 ;  /* 0x0000000805067c27 */ /* 0x001fca000f8e0006 */
[----:B------:R-:W-:-:S05]  /*08b0*/  SHF.R.U32.HI R7, RZ, UR9, R6 ;  /* 0x00000009ff077c19 */ /* 0x000fca0008011606 */
[----:B------:R-:W-:-:S04]  /*08c0*/  IMAD.MOV R0, RZ, RZ, -R7 ;  /* 0x000000ffff007224 */ /* 0x000fc800078e0a07 */
[----:B-1----:R-:W-:-:S04]  /*08d0*/  IMAD R0, R0, UR4, R5 ;  /* 0x0000000400007c24 */ /* 0x002fc8000f8e0205 */
[C---:B---3--:R-:W-:Y:S02]  /*08e0*/  IMAD R15, R0.reuse, UR10, RZ ;  /* 0x0000000a000f7c24 */ /* 0x048fe4000f8e02ff */
[----:B------:R-:W-:Y:S01]  /*08f0*/  IMAD R0, R0, UR11, RZ ;  /* 0x0000000b00007c24 */ /* 0x000fe2000f8e02ff */
[----:B------:R-:W-:Y:S06]  /*0900*/  @!P0 BRA `(.L_x_13936) ;  /* 0x0000001000748947 */ /* 0x000fec0003800000 */
[----:B------:R-:W0:Y:S01]  /*0910*/  LDCU.64 UR8, c[0x0][0x398] ;  /* 0x00007300ff0877ac */ /* 0x000e220008000a00 */
[----:B------:R-:W-:Y:S01]  /*0920*/  HFMA2 R6, -RZ, RZ, 0, 0 ;  /* 0x00000000ff067431 */ /* 0x000fe200000001ff */
[----:B------:R-:W-:Y:S01]  /*0930*/  ISETP.NE.AND P0, PT, R4, 0x2, PT ;  /* 0x000000020400780c */ /* 0x000fe20003f05270 */
[----:B------:R-:W1:Y:S01]  /*0940*/  LDCU UR4, c[0x0][0x3a0] ;  /* 0x00007400ff0477ac */ /* 0x000e620008000800 */
[----:B------:R-:W3:Y:S02]  /*0950*/  LDCU.64 UR10, c[0x0][0x4c0] ;  /* 0x00009800ff0a77ac */ /* 0x000ee40008000a00 */
[----:B0-----:R-:W-:-:S05]  /*0960*/  IMAD.HI.U32 R8, R7, UR9, R6 ;  /* 0x0000000907087c27 */ /* 0x001fca000f8e0006 */
[----:B-1----:R-:W-:-:S05]  /*0970*/  SHF.R.U32.HI R9, RZ, UR4, R8 ;  /* 0x00000004ff097c19 */ /* 0x002fca0008011608 */
[----:B------:R-:W-:-:S04]  /*0980*/  IMAD.MOV R6, RZ, RZ, -R9 ;  /* 0x000000ffff067224 */ /* 0x000fc800078e0a09 */
[----:B------:R-:W-:-:S04]  /*0990*/  IMAD R6, R6, UR8, R7 ;  /* 0x0000000806067c24 */ /* 0x000fc8000f8e0207 */
[C---:B---3--:R-:W-:Y:S02]  /*09a0*/  IMAD R15, R6.reuse, UR10, R15 ;  /* 0x0000000a060f7c24 */ /* 0x048fe4000f8e020f */
[----:B------:R-:W-:Y:S01]  /*09b0*/  IMAD R0, R6, UR11, R0 ;  /* 0x0000000b06007c24 */ /* 0x000fe2000f8e0200 */
[----:B------:R-:W-:Y:S06]  /*09c0*/  @!P0 BRA `(.L_x_13936) ;  /* 0x0000001000448947 */ /* 0x000fec0003800000 */
[----:B------:R-:W0:Y:S01]  /*09d0*/  LDCU.64 UR8, c[0x0][0x3a8] ;  /* 0x00007500ff0877ac */ /* 0x000e220008000a00 */
[----:B------:R-:W-:Y:S02]  /*09e0*/  MOV R8, RZ ;  /* 0x000000ff00087202 */ /* 0x000fe40000000f00 */
[----:B------:R-:W-:Y:S01]  /*09f0*/  ISETP.NE.AND P0, PT, R4, 0x3, PT ;  /* 0x000000030400780c */ /* 0x000fe20003f05270 */
[----:B------:R-:W1:Y:S01]  /*0a00*/  LDCU UR4, c[0x0][0x3a4] ;  /* 0x00007480ff0477ac */ /* 0x000e620008000800 */
[----:B------:R-:W3:Y:S01]  /*0a10*/  LDCU.64 UR10, c[0x0][0x4c8] ;  /* 0x00009900ff0a77ac */ /* 0x000ee20008000a00 */
[----:B0-----:R-:W-:-:S05]  /*0a20*/  IMAD.HI.U32 R6, R9, UR8, R8 ;  /* 0x0000000809067c27 */ /* 0x001fca000f8e0008 */
[----:B------:R-:W-:-:S05]  /*0a30*/  SHF.R.U32.HI R7, RZ, UR9, R6 ;  /* 0x00000009ff077c19 */ /* 0x000fca0008011606 */
[----:B------:R-:W-:-:S04]  /*0a40*/  IMAD.MOV R8, RZ, RZ, -R7 ;  /* 0x000000ffff087224 */ /* 0x000fc800078e0a07 */
[----:B-1----:R-:W-:-:S04]  /*0a50*/  IMAD R8, R8, UR4, R9 ;  /* 0x0000000408087c24 */ /* 0x002fc8000f8e0209 */
        /* <DEDUP_REMOVED lines=16> */
[----:B------:R-:W-:Y:S01]  /*0b60*/  HFMA2 R8, -RZ, RZ, 0, 0 ;  /* 0x00000000ff087431 */ /* 0x000fe200000001ff */
[----:B------:R-:W-:Y:S01]  /*0b70*/  ISETP.NE.AND P0, PT, R4, 0x5, PT ;  /* 0x000000050400780c */ /* 0x000fe20003f05270 */
[----:B------:R-:W1:Y:S01]  /*0b80*/  LDCU UR4, c[0x0][0x3bc] ;  /* 0x00007780ff0477ac */ /* 0x000e620008000800 */
[----:B------:R-:W3:Y:S02]  /*0b90*/  LDCU.64 UR10, c[0x0][0x4d8] ;  /* 0x00009b00ff0a77ac */ /* 0x000ee40008000a00 */
[----:B0-----:R-:W-:-:S05]  /*0ba0*/  IMAD.HI.U32 R6, R9, UR8, R8 ;  /* 0x0000000809067c27 */ /* 0x001fca000f8e0008 */
[----:B------:R-:W-:-:S04]  /*0bb0*/  SHF.R.U32.HI R7, RZ, UR9, R6 ;  /* 0x00000009ff077c19 */ /* 0x000fc80008011606 */
[----:B------:R-:W-:-:S05]  /*0bc0*/  IADD3 R8, PT, PT, -R7, RZ, RZ ;  /* 0x000000ff07087210 */ /* 0x000fca0007ffe1ff */
[----:B-1----:R-:W-:-:S04]  /*0bd0*/  IMAD R8, R8, UR4, R9 ;  /* 0x0000000408087c24 */ /* 0x002fc8000f8e0209 */
[C---:B---3--:R-:W-:Y:S02]  /*0be0*/  IMAD R15, R8.reuse, UR10, R15 ;  /* 0x0000000a080f7c24 */ /* 0x048fe4000f8e020f */
[----:B------:R-:W-:Y:S01]  /*0bf0*/  IMAD R0, R8, UR11, R0 ;  /* 0x0000000b08007c24 */ /* 0x000fe2000f8e0200 */
[----:B------:R-:W-:Y:S06]  /*0c00*/  @!P0 BRA `(.L_x_13936) ;  /* 0x0000000c00b48947 */ /* 0x000fec0003800000 */
[----:B------:R-:W0:Y:S01]  /*0c10*/  LDCU.64 UR8, c[0x0][0x3c8] ;  /* 0x00007900ff0877ac */ /* 0x000e220008000a00 */
[----:B------:R-:W-:Y:S01]  /*0c20*/  IMAD.MOV.U32 R6, RZ, RZ, RZ ;  /* 0x000000ffff067224 */ /* 0x000fe200078e00ff */
[----:B------:R-:W-:Y:S01]  /*0c30*/  ISETP.NE.AND P0, PT, R4, 0x6, PT ;  /* 0x000000060400780c */ /* 0x000fe20003f05270 */
[----:B------:R-:W1:Y:S01]  /*0c40*/  LDCU UR4, c[0x0][0x3d0] ;  /* 0x00007a00ff0477ac */ /* 0x000e620008000800 */
[----:B------:R-:W3:Y:S01]  /*0c50*/  LDCU.64 UR10, c[0x0][0x4e0] ;  /* 0x00009c00ff0a77ac */ /* 0x000ee20008000a00 */
[----:B0-----:R-:W-:-:S05]  /*0c60*/  IMAD.HI.U32 R8, R7, UR9, R6 ;  /* 0x0000000907087c27 */ /* 0x001fca000f8e0006 */
[----:B-1----:R-:W-:-:S04]  /*0c70*/  SHF.R.U32.HI R9, RZ, UR4, R8 ;  /* 0x00000004ff097c19 */ /* 0x002fc80008011608 */
[----:B------:R-:W-:-:S05]  /*0c80*/  IADD3 R6, PT, PT, -R9, RZ, RZ ;  /* 0x000000ff09067210 */ /* 0x000fca0007ffe1ff */
        /* <DEDUP_REMOVED lines=208> */
[----:B------:R-:W-:Y:S01]  /*1990*/  ISETP.NE.AND P0, PT, R4, 0x18, PT ;  /* 0x000000180400780c */ /* 0x000fe20003f05270 */
[----:B------:R-:W0:Y:S01]  /*19a0*/  LDCU.64 UR8, c[0x0][0x4a0] ;  /* 0x00009400ff0877ac */ /* 0x000e220008000a00 */
[----:B------:R-:W-:Y:S01]  /*19b0*/  IMAD.MOV.U32 R6, RZ, RZ, RZ ;  /* 0x000000ffff067224 */ /* 0x000fe200078e00ff */
[----:B------:R-:W1:Y:S01]  /*19c0*/  LDCU UR4, c[0x0][0x4a8] ;  /* 0x00009500ff0477ac */ /* 0x000e620008000800 */
[----:B------:R-:W3:Y:S09]  /*19d0*/  LDCU.64 UR10, c[0x0][0x570] ;  /* 0x0000ae00ff0a77ac */ /* 0x000ef20008000a00 */
[----:B------:R-:W4:Y:S01]  /*19e0*/  @P0 LDC.64 R16, c[0x0][0x4b0] ;  /* 0x00012c00ff100b82 */ /* 0x000f220000000a00 */
[----:B0-----:R-:W-:-:S07]  /*19f0*/  IMAD.HI.U32 R10, R7, UR9, R6 ;  /* 0x00000009070a7c27 */ /* 0x001fce000f8e0006 */
[----:B------:R-:W0:Y:S01]  /*1a00*/  @P0 LDC R19, c[0x0][0x4ac] ;  /* 0x00012b00ff130b82 */ /* 0x000e220000000800 */
[----:B-1----:R-:W-:Y:S02]  /*1a10*/  SHF.R.U32.HI R11, RZ, UR4, R10 ;  /* 0x00000004ff0b7c19 */ /* 0x002fe4000801160a */
[----:B------:R-:W-:Y:S02]  /*1a20*/  @P0 MOV R10, RZ ;  /* 0x000000ff000a0202 */ /* 0x000fe40000000f00 */
[----:B------:R-:W-:-:S03]  /*1a30*/  IADD3 R13, PT, PT, -R11, RZ, RZ ;  /* 0x000000ff0b0d7210 */ /* 0x000fc60007ffe1ff */
[----:B------:R-:W1:Y:S01]  /*1a40*/  @P0 LDC.64 R8, c[0x0][0x578] ;  /* 0x00015e00ff080b82 */ /* 0x000e620000000a00 */
[----:B----4-:R-:W-:-:S05]  /*1a50*/  @P0 IMAD.HI.U32 R6, R11, R16, R10 ;  /* 0x000000100b060227 */ /* 0x010fca00078e000a */
[----:B------:R-:W-:Y:S01]  /*1a60*/  @P0 SHF.R.U32.HI R10, RZ, R17, R6 ;  /* 0x00000011ff0a0219 */ /* 0x000fe20000011606 */
[----:B------:R-:W-:-:S04]  /*1a70*/  IMAD R6, R13, UR8, R7 ;  /* 0x000000080d067c24 */ /* 0x000fc8000f8e0207 */
[----:B------:R-:W-:Y:S02]  /*1a80*/  @P0 IMAD.MOV R10, RZ, RZ, -R10 ;  /* 0x000000ffff0a0224 */ /* 0x000fe400078e0a0a */
[----:B---3--:R-:W-:Y:S02]  /*1a90*/  IMAD R15, R6, UR10, R15 ;  /* 0x0000000a060f7c24 */ /* 0x008fe4000f8e020f */
[----:B0-----:R-:W-:Y:S02]  /*1aa0*/  @P0 IMAD R10, R10, R19, R11 ;  /* 0x000000130a0a0224 */ /* 0x001fe400078e020b */
[----:B------:R-:W-:Y:S02]  /*1ab0*/  IMAD R0, R6, UR11, R0 ;  /* 0x0000000b06007c24 */ /* 0x000fe4000f8e0200 */
[C---:B-1----:R-:W-:Y:S02]  /*1ac0*/  @P0 IMAD R15, R10.reuse, R8, R15 ;  /* 0x000000080a0f0224 */ /* 0x042fe400078e020f */
[----:B------:R-:W-:-:S07]  /*1ad0*/  @P0 IMAD R0, R10, R9, R0 ;  /* 0x000000090a000224 */ /* 0x000fce00078e0200 */
.L_x_13936:
[----:B------:R-:W0:Y:S01]  /*1ae0*/  LDCU.128 UR8, c[0x0][0x580] ;  /* 0x0000b000ff0877ac */ /* 0x000e220008000c00 */
[----:B------:R-:W1:Y:S01]  /*1af0*/  LDC.64 R10, c[0x0][0x598] ;  /* 0x00016600ff0a7b82 */ /* 0x000e620000000a00 */
[----:B------:R-:W3:Y:S01]  /*1b00*/  LDCU UR4, c[0x0][0x59c] ;  /* 0x0000b380ff0477ac */ /* 0x000ee20008000800 */
[----:B0-----:R-:W-:-:S04]  /*1b10*/  IADD3 R8, P0, PT, R0, UR10, RZ ;  /* 0x0000000a00087c10 */ /* 0x001fc8000ff1e0ff */
[----:B------:R-:W-:-:S06]  /*1b20*/  IADD3.X R9, PT, PT, RZ, UR11, RZ, P0, !PT ;  /* 0x0000000bff097c10 */ /* 0x000fcc00087fe4ff */
[----:B--2---:R-:W2:Y:S01]  /*1b30*/  LDG.E.64 R8, desc[UR6][R8.64] ;  /* 0x0000000608087981 */ /* 0x004ea2000c1e1b00 */
[----:B---3--:R-:W1:Y:S01]  /*1b40*/  MUFU.RCP64H R7, UR4 ;  /* 0x0000000400077d08 */ /* 0x008e620008001800 */
[----:B------:R-:W-:Y:S01]  /*1b50*/  MOV R6, 0x1 ;  /* 0x0000000100067802 */ /* 0x000fe20000000f00 */
[----:B------:R-:W-:Y:S01]  /*1b60*/  BSSY.RECONVERGENT B1, `(.L_x_13937) ;  /* 0x000002f000017945 */ /* 0x000fe20003800200 */
[----:B------:R-:W-:-:S05]  /*1b70*/  IADD3 R14, P1, PT, R15, UR8, RZ ;  /* 0x000000080f0e7c10 */ /* 0x000fca000ff3e0ff */
        /* <DEDUP_REMOVED lines=43> */
[----:B------:R-:W-:Y:S02]  /*1e30*/  MOV R6, R8 ;  /* 0x0000000800067202 */ /* 0x000fe40000000f00 */
[----:B------:R-:W-:-:S07]  /*1e40*/  MOV R7, R9 ;  /* 0x0000000900077202 */ /* 0x000fce0000000f00 */
.L_x_13938:
[----:B------:R-:W-:Y:S05]  /*1e50*/  BSYNC.RECONVERGENT B1 ;  /* 0x0000000000017941 */ /* 0x000fea0003800200 */
.L_x_13937:
[----:B------:R0:W-:Y:S01]  /*1e60*/  STG.E.64 desc[UR6][R14.64], R6 ;  /* 0x000000060e007986 */ /* 0x0001e2000c101b06 */
[----:B------:R-:W-:-:S07]  /*1e70*/  VIADD R5, R5, 0x80 ;  /* 0x0000008005057836 */ /* 0x000fce0000000000 */
.L_x_13935:
[----:B--2---:R-:W-:Y:S05]  /*1e80*/  BSYNC.RECONVERGENT B0 ;  /* 0x0000000000007941 */ /* 0x004fea0003800200 */
.L_x_13934:
        /* <DEDUP_REMOVED lines=282> */
[----:B------:R-:W-:Y:S01]  /*3030*/  IMAD.MOV.U32 R6, RZ, RZ, RZ ;  /* 0x000000ffff067224 */ /* 0x000fe200078e00ff */
        /* <DEDUP_REMOVED lines=13> */
[----:B------:R-:W-:-:S04]  /*3110*/  IMAD R0, R6, UR11, R0 ;  /* 0x0000000b06007c24 */ /* 0x000fc8000f8e0200 */
[----:B------:R-:W-:-:S04]  /*3120*/  @P0 IMAD.MOV R10, RZ, RZ, -R2 ;  /* 0x000000ffff0a0224 */ /* 0x000fc800078e0a02 */
[----:B0-----:R-:W-:-:S04]  /*3130*/  @P0 IMAD R10, R15, R10, R11 ;  /* 0x0000000a0f0a0224 */ /* 0x001fc800078e020b */
[C---:B-1----:R-:W-:Y:S02]  /*3140*/  @P0 IMAD R5, R10.reuse, R8, R5 ;  /* 0x000000080a050224 */ /* 0x042fe400078e0205 */
[----:B------:R-:W-:-:S07]  /*3150*/  @P0 IMAD R0, R10, R9, R0 ;  /* 0x000000090a000224 */ /* 0x000fce00078e0200 */
.L_x_13939:
[----:B------:R-:W0:Y:S01]  /*3160*/  LDCU.128 UR8, c[0x0][0x580] ;  /* 0x0000b000ff0877ac */ /* 0x000e220008000c00 */
[----:B------:R-:W1:Y:S01]  /*3170*/  LDC.64 R10, c[0x0][0x598] ;  /* 0x00016600ff0a7b82 */ /* 0x000e620000000a00 */
[----:B------:R-:W2:Y:S01]  /*3180*/  LDCU UR4, c[0x0][0x59c] ;  /* 0x0000b380ff0477ac */ /* 0x000ea20008000800 */
[----:B0-----:R-:W-:-:S04]  /*3190*/  IADD3 R8, P0, PT, R0, UR10, RZ ;  /* 0x0000000a00087c10 */ /* 0x001fc8000ff1e0ff */
[----:B------:R-:W-:-:S06]  /*31a0*/  IADD3.X R9, PT, PT, RZ, UR11, RZ, P0, !PT ;  /* 0x0000000bff097c10 */ /* 0x000fcc00087fe4ff */
[----:B------:R-:W3:Y:S01]  /*31b0*/  LDG.E.64 R8, desc[UR6][R8.64] ;  /* 0x0000000608087981 */ /* 0x000ee2000c1e1b00 */
[----:B--2---:R-:W1:Y:S01]  /*31c0*/  MUFU.RCP64H R7, UR4 ;  /* 0x0000000400077d08 */ /* 0x004e620008001800 */
        /* <DEDUP_REMOVED lines=48> */
.L_x_13941:
[----:B------:R-:W-:Y:S05]  /*34d0*/  BSYNC.RECONVERGENT B0 ;  /* 0x0000000000007941 */ /* 0x000fea0003800200 */
.L_x_13940:
[----:B------:R-:W-:Y:S01]  /*34e0*/  STG.E.64 desc[UR6][R4.64], R6 ;  /* 0x0000000604007986 */ /* 0x000fe2000c101b06 */
[----:B------:R-:W-:Y:S05]  /*34f0*/  EXIT ;  /* 0x000000000000794d */ /* 0x000fea0003800000 */
        .weak           $__internal_44_$__cuda_sm20_div_rn_f64_full
        .type           $__internal_44_$__cuda_sm20_div_rn_f64_full,@function
        .size           $__internal_44_$__cuda_sm20_div_rn_f64_full,(.L_x_18234 - $__internal_44_$__cuda_sm20_div_rn_f64_full)
$__internal_44_$__cuda_sm20_div_rn_f64_full:
[----:B------:R-:W-:Y:S01]  /*3500*/  FSETP.GEU.AND P2, PT, |R9|, 1.469367938527859385e-39, PT ;  /* 0x001000000900780b */ /* 0x000fe20003f4e200 */
[----:B------:R-:W-:Y:S01]  /*3510*/  IMAD.U32 R12, RZ, RZ, UR5 ;  /* 0x00000005ff0c7e24 */ /* 0x000fe2000f8e00ff */
[----:B------:R-:W-:Y:S01]  /*3520*/  LOP3.LUT R6, R3, 0x800fffff, RZ, 0xc0, !PT ;  /* 0x800fffff03067812 */ /* 0x000fe200078ec0ff */
[----:B------:R-:W-:Y:S01]  /*3530*/  IMAD.MOV.U32 R18, RZ, RZ, 0x1 ;  /* 0x00000001ff127424 */ /* 0x000fe200078e00ff */
[----:B------:R-:W-:Y:S01]  /*3540*/  MOV R11, R3 ;  /* 0x00000003000b7202 */ /* 0x000fe20000000f00 */
[----:B------:R-:W-:Y:S01]  /*3550*/  BSSY.RECONVERGENT B2, `(.L_x_13942) ;  /* 0x000007a000027945 */ /* 0x000fe20003800200 */
[----:B------:R-:W-:Y:S02]  /*3560*/  LOP3.LUT R13, R6, 0x3ff00000, RZ, 0xfc, !PT ;  /* 0x3ff00000060d7812 */ /* 0x000fe400078efcff */
[----:B------:R-:W-:Y:S02]  /*3570*/  LOP3.LUT R6, R9, 0x7ff00000, RZ, 0xc0, !PT ;  /* 0x7ff0000009067812 */ /* 0x000fe400078ec0ff */
[----:B------:R-:W-:-:S02]  /*3580*/  LOP3.LUT R25, R3, 0x7ff00000, RZ, 0xc0, !PT ;  /* 0x7ff0000003197812 */ /* 0x000fc400078ec0ff */
[----:B------:R-:W-:Y:S01]  /*3590*/  FSETP.GEU.AND P0, PT, |R3|, 1.469367938527859385e-39, PT ;  /* 0x001000000300780b */ /* 0x000fe20003f0e200 */
[----:B------:R-:W-:Y:S01]  /*35a0*/  @!P2 IMAD.MOV.U32 R22, RZ, RZ, RZ ;  /* 0x000000ffff16a224 */ /* 0x000fe200078e00ff */
[----:B------:R-:W-:Y:S02]  /*35b0*/  @!P2 LOP3.LUT R7, R11, 0x7ff00000, RZ, 0xc0, !PT ;  /* 0x7ff000000b07a812 */ /* 0x000fe400078ec0ff */
[C---:B------:R-:W-:Y:S02]  /*35c0*/  ISETP.GE.U32.AND P1, PT, R6.reuse, R25, PT ;  /* 0x000000190600720c */ /* 0x040fe40003f26070 */
[----:B------:R-:W-:Y:S02]  /*35d0*/  @!P2 ISETP.GE.U32.AND P3, PT, R6, R7, PT ;  /* 0x000000070600a20c */ /* 0x000fe40003f66070 */
[----:B------:R-:W-:Y:S02]  /*35e0*/  MOV R7, 0x1ca00000 ;  /* 0x1ca0000000077802 */ /* 0x000fe40000000f00 */
[----:B------:R-:W-:-:S02]  /*35f0*/  MOV R10, UR5 ;  /* 0x00000005000a7c02 */ /* 0x000fc40008000f00 */
[C---:B------:R-:W-:Y:S02]  /*3600*/  @!P2 SEL R23, R7.reuse, 0x63400000, !P3 ;  /* 0x634000000717a807 */ /* 0x040fe40005800000 */
[----:B------:R-:W-:Y:S02]  /*3610*/  SEL R17, R7, 0x63400000, !P1 ;  /* 0x6340000007117807 */ /* 0x000fe40004800000 */
[--C-:B------:R-:W-:Y:S01]  /*3620*/  @!P2 LOP3.LUT R23, R23, 0x80000000, R9.reuse, 0xf8, !PT ;  /* 0x800000001717a812 */ /* 0x100fe200078ef809 */
[----:B------:R-:W0:Y:S01]  /*3630*/  @!P0 DMUL R12, R10, 8.98846567431157953865e+307 ;  /* 0x7fe000000a0c8828 */ /* 0x000e220000000000 */
[----:B------:R-:W-:Y:S01]  /*3640*/  LOP3.LUT R17, R17, 0x800fffff, R9, 0xf8, !PT ;  /* 0x800fffff11117812 */ /* 0x000fe200078ef809 */
[----:B0-----:R-:W0:Y:S01]  /*3650*/  MUFU.RCP64H R19, R13 ;  /* 0x0000000d00137308 */ /* 0x001e220000001800 */
[----:B------:R-:W-:Y:S02]  /*3660*/  @!P2 LOP3.LUT R23, R23, 0x100000, RZ, 0xfc, !PT ;  /* 0x001000001717a812 */ /* 0x000fe400078efcff */
[----:B------:R-:W-:-:S02]  /*3670*/  MOV R16, R8 ;  /* 0x0000000800107202 */ /* 0x000fc40000000f00 */
[----:B------:R-:W-:Y:S02]  /*3680*/  MOV R24, R6 ;  /* 0x0000000600187202 */ /* 0x000fe40000000f00 */
        /* <DEDUP_REMOVED lines=55> */
[----:B------:R-:W-:Y:S01]  /*3a00*/  IADD3 R18, PT, PT, -R7, R8, RZ ;  /* 0x0000000807127210 */ /* 0x000fe20007ffe1ff */
[----:B------:R-:W-:-:S03]  /*3a10*/  IMAD.MOV.U32 R8, RZ, RZ, RZ ;  /* 0x000000ffff087224 */ /* 0x000fc600078e00ff */
        /* <DEDUP_REMOVED lines=24> */
.L_x_13943:
        /* <DEDUP_REMOVED lines=16> */
.L_x_13946:
[----:B------:R-:W-:Y:S01]  /*3ca0*/  LOP3.LUT R7, R11, 0x80000, RZ, 0xfc, !PT ;  /* 0x000800000b077812 */ /* 0x000fe200078efcff */
[----:B------:R-:W-:Y:S01]  /*3cb0*/  IMAD.MOV.U32 R6, RZ, RZ, R10 ;  /* 0x000000ffff067224 */ /* 0x000fe200078e000a */
[----:B------:R-:W-:Y:S06]  /*3cc0*/  BRA `(.L_x_13944) ;  /* 0x0000000000087947 */ /* 0x000fec0003800000 */
.L_x_13945:
[----:B------:R-:W-:Y:S02]  /*3cd0*/  LOP3.LUT R7, R9, 0x80000, RZ, 0xfc, !PT ;  /* 0x0008000009077812 */ /* 0x000fe400078efcff */
[----:B------:R-:W-:-:S07]  /*3ce0*/  MOV R6, R8 ;  /* 0x0000000800067202 */ /* 0x000fce0000000f00 */
.L_x_13944:
[----:B------:R-:W-:Y:S05]  /*3cf0*/  BSYNC.RECONVERGENT B2 ;  /* 0x0000000000027941 */ /* 0x000fea0003800200 */
.L_x_13942:
[----:B------:R-:W-:Y:S01]  /*3d00*/  MOV R8, R6 ;  /* 0x0000000600087202 */ /* 0x000fe20000000f00 */
[----:B------:R-:W-:Y:S01]  /*3d10*/  IMAD.MOV.U32 R9, RZ, RZ, R7 ;  /* 0x000000ffff097224 */ /* 0x000fe200078e0007 */
[----:B------:R-:W-:Y:S01]  /*3d20*/  MOV R6, R0 ;  /* 0x0000000000067202 */ /* 0x000fe20000000f00 */
[----:B------:R-:W-:-:S04]  /*3d30*/  HFMA2 R7, -RZ, RZ, 0, 0 ;  /* 0x00000000ff077431 */ /* 0x000fc800000001ff */
[----:B------:R-:W-:Y:S05]  /*3d40*/  RET.REL.NODEC R6 `(_ZN2at6native18elementwise_kernelILi128ELi2EZNS0_22gpu_kernel_impl_nocastINS0_13BUnaryFunctorIdddNS0_15binary_internal10DivFunctorIdEEEEEEvRNS_18TensorIteratorBaseERKT_EUliE_EEviT1_) ;  /* 0xffffffc006ac7950 */ /* 0x000fea0003c3ffff */
.L_x_13947:
        /* <DEDUP_REMOVED lines=11> */
.L_x_18234:


//--------------------- .text._ZN2at6native27unrolled_elementwise_kernelINS0_13BUnaryFunctorIdddNS0_15binary_internal10DivFunctorIdEEEESt5arrayIPcLm2EELi4E23TrivialOffsetCalculatorILi1EjESB_NS0_6memory15LoadWithoutCastENSC_16StoreWithoutCastEEEviT_T0_T2_T3_T4_T5_ --------------------------
	.section	.text._ZN2at6native27unrolled_elementwise_kernelINS0_13BUnaryFunctorIdddNS0_15binary_internal10DivFunctorIdEEEESt5arrayIPcLm2EELi4E23TrivialOffsetCalculatorILi1EjESB_NS0_6memory15LoadWithoutCastENSC_16StoreWithoutCastEEEviT_T0_T2_T3_T4_T5_,"ax",@progbits
	.align	128
        .global         _ZN2at6native27unrolled_elementwise_kernelINS0_13BUnaryFunctorIdddNS0_15binary_internal10DivFunctorIdEEEESt5arrayIPcLm2EELi4E23TrivialOffsetCalculatorILi1EjESB_NS0_6memory15LoadWithoutCastENSC_16StoreWithoutCastEEEviT_T0_T2_T3_T4_T5_
        .type           _ZN2at6native27unrolled_elementwise_kernelINS0_13BUnaryFunctorIdddNS0_15binary_internal10DivFunctorIdEEEESt5arrayIPcLm2EELi4E23TrivialOffsetCalculatorILi1EjESB_NS0_6memory15LoadWithoutCastENSC_16StoreWithoutCastEEEviT_T0_T2_T3_T4_T5_,@function
        .size           _ZN2at6native27unrolled_elementwise_kernelINS0_13BUnaryFunctorIdddNS0_15binary_internal10DivFunctorIdEEEESt5arrayIPcLm2EELi4E23TrivialOffsetCalculatorILi1EjESB_NS0_6memory15LoadWithoutCastENSC_16StoreWithoutCastEEEviT_T0_T2_T3_T4_T5_,(.L_x_18235 - _ZN2at6native27unrolled_elementwise_kernelINS0_13BUnaryFunctorIdddNS0_15binary_internal10DivFunctorIdEEEESt5arrayIPcLm2EELi4E23TrivialOffsetCalculatorILi1EjESB_NS0_6memory15LoadWithoutCastENSC_16StoreWithoutCastEEEviT_T0_T2_T3_T4_T5_)
        .other          _ZN2at6native27unrolled_elementwise_kernelINS0_13BUnaryFunctorIdddNS0_15binary_internal10DivFunctorIdEEEESt5arrayIPcLm2EELi4E23TrivialOffsetCalculatorILi1EjESB_NS0_6memory15LoadWithoutCastENSC_16StoreWithoutCastEEEviT_T0_T2_T3_T4_T5_,@"STO_CUDA_ENTRY STV_DEFAULT"
_ZN2at6native27unrolled_elementwise_kernelINS0_13BUnaryFunctorIdddNS0_15binary_internal10DivFunctorIdEEEESt5arrayIPcLm2EELi4E23TrivialOffsetCalculatorILi1EjESB_NS0_6memory15LoadWithoutCastENSC_16StoreWithoutCastEEEviT_T0_T2_T3_T4_T5_:
.text._ZN2at6native27unrolled_elementwise_kernelINS0_13BUnaryFunctorIdddNS0_15binary_internal10DivFunctorIdEEEESt5arrayIPcLm2EELi4E23TrivialOffsetCalculatorILi1EjESB_NS0_6memory15LoadWithoutCastENSC_16StoreWithoutCastEEEviT_T0_T2_T3_T4_T5_:
[----:B------:R-:W-:Y:S01]  /*0000*/  LDC R1, c[0x0][0x37c] ;  /* 0x0000df00ff017b82 */ /* 0x000fe20000000800 */
[----:B------:R-:W0:Y:S07]  /*0010*/  S2R R8, SR_CTAID.X ;  /* 0x0000000000087919 */ /* 0x000e2e0000002500 */
[----:B------:R-:W0:Y:S01]  /*0020*/  LDC R9, c[0x0][0x380] ;  /* 0x0000e000ff097b82 */ /* 0x000e220000000800 */
[----:B------:R-:W1:Y:S01]  /*0030*/  LDCU.64 UR4, c[0x0][0x358] ;  /* 0x00006b00ff0477ac */ /* 0x000e620008000a00 */
[----:B------:R-:W2:Y:S01]  /*0040*/  S2R R0, SR_TID.X ;  /* 0x0000000000007919 */ /* 0x000ea20000002100 */
[----:B------:R-:W3:Y:S01]  /*0050*/  LDCU UR6, c[0x0][0x394] ;  /* 0x00007280ff0677ac */ /* 0x000ee20008000800 */
[----:B0-----:R-:W-:-:S02]  /*0060*/  IMAD R9, R8, -0x200, R9 ;  /* 0xfffffe0008097824 */ /* 0x001fc400078e0209 */
[----:B--2---:R-:W-:-:S03]  /*0070*/  IMAD.MOV.U32 R11, RZ, RZ, R0 ;  /* 0x000000ffff0b7224 */ /* 0x004fc600078e0000 */
[----:B------:R-:W-:-:S13]  /*0080*/  ISETP.GE.AND P0, PT, R0, R9, PT ;  /* 0x000000090000720c */ /* 0x000fda0003f06270 */
[----:B------:R-:W-:Y:S01]  /*0090*/  @!P0 VIADD R0, R11, 0x80 ;  /* 0x000000800b008836 */ /* 0x000fe20000000000 */
[----:B------:R-:W0:Y:S01]  /*00a0*/  @!P0 LDC.64 R4, c[0x0][0x3a0] ;  /* 0x0000e800ff048b82 */ /* 0x000e220000000a00 */
[----:B------:R-:W-:-:S03]  /*00b0*/  @!P0 IMAD R3, R8, 0x200, R11 ;  /* 0x0000020008038824 */ /* 0x000fc600078e020b */
[----:B------:R-:W-:-:S13]  /*00c0*/  ISETP.GE.AND P1, PT, R0, R9, PT ;  /* 0x000000090000720c */ /* 0x000fda0003f26270 */
[----:B------:R-:W-:Y:S01]  /*00d0*/  @!P1 IMAD R15, R8, 0x200, R0 ;  /* 0x00000200080f9824 */ /* 0x000fe200078e0200 */
[----:B------:R-:W2:Y:S01]  /*00e0*/  @!P1 LDC.64 R12, c[0x0][0x3a0] ;  /* 0x0000e800ff0c9b82 */ /* 0x000ea20000000a00 */
[----:B------:R-:W-:-:S05]  /*00f0*/  @!P1 VIADD R0, R0, 0x80 ;  /* 0x0000008000009836 */ /* 0x000fca0000000000 */
[----:B------:R-:W-:Y:S01]  /*0100*/  ISETP.GE.AND P3, PT, R0, R9, PT ;  /* 0x000000090000720c */ /* 0x000fe20003f66270 */
[----:B0-----:R-:W-:Y:S01]  /*0110*/  @!P0 IMAD.WIDE.U32 R4, R3, 0x8, R4 ;  /* 0x0000000803048825 */ /* 0x001fe200078e0004 */
[----:B------:R-:W-:-:S06]  /*0120*/  CS2R R2, SRZ ;  /* 0x0000000000027805 */ /* 0x000fcc000001ff00 */
[----:B-1----:R0:W4:Y:S05]  /*0130*/  @!P0 LDG.E.64 R2, desc[UR4][R4.64] ;  /* 0x0000000404028981 */ /* 0x00212a000c1e1b00 */
[----:B------:R-:W-:Y:S01]  /*0140*/  @!P3 IMAD R25, R8, 0x200, R0 ;  /* 0x000002000819b824 */ /* 0x000fe200078e0200 */
[----:B------:R-:W1:Y:S01]  /*0150*/  @!P3 LDC.64 R6, c[0x0][0x3a0] ;  /* 0x0000e800ff06bb82 */ /* 0x000e620000000a00 */
[----:B------:R-:W-:-:S05]  /*0160*/  @!P3 VIADD R0, R0, 0x80 ;  /* 0x000000800000b836 */ /* 0x000fca0000000000 */
[----:B------:R-:W-:Y:S02]  /*0170*/  ISETP.GE.AND P2, PT, R0, R9, PT ;  /* 0x000000090000720c */ /* 0x000fe40003f46270 */
[----:B0-----:R-:W0:Y:S11]  /*0180*/  LDC.64 R4, c[0x0][0x390] ;  /* 0x0000e400ff047b82 */ /* 0x001e360000000a00 */
[----:B------:R-:W3:Y:S01]  /*0190*/  @!P2 LDC.64 R18, c[0x0][0x3a0] ;  /* 0x0000e800ff12ab82 */ /* 0x000ee20000000a00 */
[----:B------:R-:W-:-:S02]  /*01a0*/  @!P2 IMAD R17, R8, 0x200, R0 ;  /* 0x000002000811a824 */ /* 0x000fc400078e0200 */
[----:B-1----:R-:W-:-:S04]  /*01b0*/  @!P3 IMAD.WIDE.U32 R24, R25, 0x8, R6 ;  /* 0x000000081918b825 */ /* 0x002fc800078e0006 */
[----:B---3--:R-:W-:Y:S01]  /*01c0*/  @!P2 IMAD.WIDE.U32 R18, R17, 0x8, R18 ;  /* 0x000000081112a825 */ /* 0x008fe200078e0012 */
[----:B------:R-:W-:-:S06]  /*01d0*/  CS2R R16, SRZ ;  /* 0x0000000000107805 */ /* 0x000fcc000001ff00 */
[----:B------:R-:W5:Y:S01]  /*01e0*/  @!P3 LDG.E.64 R16, desc[UR4][R24.64] ;  /* 0x000000041810b981 */ /* 0x000f62000c1e1b00 */
[----:B------:R-:W0:Y:S01]  /*01f0*/  MUFU.RCP64H R21, UR6 ;  /* 0x0000000600157d08 */ /* 0x000e220008001800 */
[----:B------:R-:W-:Y:S01]  /*0200*/  IMAD.MOV.U32 R20, RZ, RZ, 0x1 ;  /* 0x00000001ff147424 */ /* 0x000fe200078e00ff */
[----:B------:R-:W-:Y:S01]  /*0210*/  CS2R R6, SRZ ;  /* 0x0000000000067805 */ /* 0x000fe2000001ff00 */
[----:B--2---:R-:W-:Y:S01]  /*0220*/  @!P1 IMAD.WIDE.U32 R12, R15, 0x8, R12 ;  /* 0x000000080f0c9825 */ /* 0x004fe200078e000c */
[----:B------:R-:W-:-:S04]  /*0230*/  CS2R R14, SRZ ;  /* 0x00000000000e7805 */ /* 0x000fc8000001ff00 */
[----:B------:R1:W5:Y:S04]  /*0240*/  @!P1 LDG.E.64 R6, desc[UR4][R12.64] ;  /* 0x000000040c069981 */ /* 0x000368000c1e1b00 */
[----:B------:R2:W5:Y:S01]  /*0250*/  @!P2 LDG.E.64 R14, desc[UR4][R18.64] ;  /* 0x00000004120ea981 */ /* 0x000562000c1e1b00 */
[----:B0-----:R-:W0:Y:S01]  /*0260*/  DFMA R22, R20, -R4, 1 ;  /* 0x3ff000001416742b */ /* 0x001e220000000804 */
[----:B-1----:R-:W1:Y:S01]  /*0270*/  LDC R13, c[0x0][0x394] ;  /* 0x0000e500ff0d7b82 */ /* 0x002e620000000800 */
[----:B------:R-:W-:Y:S01]  /*0280*/  BSSY.RECONVERGENT B0, `(.L_x_13948) ;  /* 0x0000030000007945 */ /* 0x000fe20003800200 */
[----:B------:R-:W-:-:S15]  /*0290*/  ISETP.GE.AND P1, PT, R11, R9, PT ;  /* 0x000000090b00720c */ /* 0x000fde0003f26270 */
[----:B------:R-:W-:-:S15]  /*02a0*/  NOP ;  /* 0x0000000000007918 */ /* 0x000fde0000000000 */
[----:B------:R-:W-:-:S15]  /*02b0*/  NOP ;  /* 0x0000000000007918 */ /* 0x000fde0000000000 */
[----:B------:R-:W-:-:S15]  /*02c0*/  NOP ;  /* 0x0000000000007918 */ /* 0x000fde0000000000 */
[----:B------:R-:W-:-:S01]  /*02d0*/  NOP ;  /* 0x0000000000007918 */ /* 0x000fc20000000000 */
        /* <DEDUP_REMOVED lines=10> */
[----:B0-----:R-:W0:Y:S01]  /*0380*/  DFMA R20, R22, -R4, 1 ;  /* 0x3ff000001614742b */ /* 0x001e220000000804 */
[----:B----4-:R-:W-:-:S15]  /*0390*/  FSETP.GEU.AND P2, PT, |R3|, 6.5827683646048100446e-37, PT ;  /* 0x036000000300780b */ /* 0x010fde0003f4e200 */
        /* <DEDUP_REMOVED lines=21> */
[----:B------:R-:W-:Y:S01]  /*04f0*/  FSETP.GT.AND P0, PT, |R0|, 1.469367938527859385e-39, PT ;  /* 0x001000000000780b */ /* 0x000fe20003f04200 */
[----:B------:R-:W0:-:S12]  /*0500*/  LDCU UR6, c[0x0][0x390] ;  /* 0x00007200ff0677ac */ /* 0x000e180008000800 */
[----:B-12---:R-:W-:Y:S05]  /*0510*/  @P0 BRA P2, `(.L_x_13949) ;  /* 0x0000000000180947 */ /* 0x006fea0001000000 */
[----:B------:R-:W-:Y:S01]  /*0520*/  IMAD.MOV.U32 R30, RZ, RZ, R2 ;  /* 0x000000ffff1e7224 */ /* 0x000fe200078e0002 */
[----:B------:R-:W-:Y:S02]  /*0530*/  MOV R31, R3 ;  /* 0x00000003001f7202 */ /* 0x000fe40000000f00 */
[----:B------:R-:W-:-:S07]  /*0540*/  MOV R0, 0x560 ;  /* 0x0000056000007802 */ /* 0x000fce0000000f00 */
[----:B0----5:R-:W-:Y:S05]  /*0550*/  CALL.REL.NOINC `($__internal_45_$__cuda_sm20_div_rn_f64_full) ;  /* 0x0000000800e87944 */ /* 0x021fea0003c00000 */
[----:B------:R-:W-:Y:S02]  /*0560*/  IMAD.MOV.U32 R4, RZ, RZ, R24 ;  /* 0x000000ffff047224 */ /* 0x000fe400078e0018 */
[----:B------:R-:W-:-:S07]  /*0570*/  IMAD.MOV.U32 R5, RZ, RZ, R25 ;  /* 0x000000ffff057224 */ /* 0x000fce00078e0019 */
.L_x_13949:
[----:B0-----:R-:W-:Y:S05]  /*0580*/  BSYNC.RECONVERGENT B0 ;  /* 0x0000000000007941 */ /* 0x001fea0003800200 */
.L_x_13948:
[----:B------:R-:W0:Y:S01]  /*0590*/  LDCU UR7, c[0x0][0x394] ;  /* 0x00007280ff0777ac */ /* 0x000e220008000800 */
[----:B------:R-:W1:Y:S01]  /*05a0*/  LDC.64 R2, c[0x0][0x390] ;  /* 0x0000e400ff027b82 */ /* 0x000e620000000a00 */
[----:B------:R-:W-:Y:S01]  /*05b0*/  IMAD.MOV.U32 R18, RZ, RZ, 0x1 ;  /* 0x00000001ff127424 */ /* 0x000fe200078e00ff */
[----:B-----5:R-:W-:Y:S01]  /*05c0*/  FSETP.GEU.AND P2, PT, |R7|, 6.5827683646048100446e-37, PT ;  /* 0x036000000700780b */ /* 0x020fe20003f4e200 */
        /* <DEDUP_REMOVED lines=45> */
[----:B------:R-:W-:Y:S05]  /*08a0*/  CALL.REL.NOINC `($__internal_45_$__cuda_sm20_div_rn_f64_full) ;  /* 0x0000000800147944 */ /* 0x000fea0003c00000 */
[----:B------:R-:W-:Y:S02]  /*08b0*/  IMAD.MOV.U32 R2, RZ, RZ, R24 ;  /* 0x000000ffff027224 */ /* 0x000fe400078e0018 */
[----:B------:R-:W-:-:S07]  /*08c0*/  IMAD.MOV.U32 R3, RZ, RZ, R25 ;  /* 0x000000ffff037224 */ /* 0x000fce00078e0019 */
.L_x_13951:
[----:B------:R-:W-:Y:S05]  /*08d0*/  BSYNC.RECONVERGENT B0 ;  /* 0x0000000000007941 */ /* 0x000fea0003800200 */
.L_x_13950:
[----:B------:R-:W0:Y:S01]  /*08e0*/  LDCU UR7, c[0x0][0x394] ;  /* 0x00007280ff0777ac */ /* 0x000e220008000800 */
[----:B------:R-:W1:Y:S01]  /*08f0*/  LDC.64 R6, c[0x0][0x390] ;  /* 0x0000e400ff067b82 */ /* 0x000e620000000a00 */
[----:B------:R-:W-:Y:S01]  /*0900*/  MOV R18, 0x1 ;  /* 0x0000000100127802 */ /* 0x000fe20000000f00 */
[----:B------:R-:W-:Y:S01]  /*0910*/  BSSY.RECONVERGENT B0, `(.L_x_13952) ;  /* 0x0000030000007945 */ /* 0x000fe20003800200 */
[----:B------:R-:W-:Y:S01]  /*0920*/  FSETP.GEU.AND P2, PT, |R17|, 6.5827683646048100446e-37, PT ;  /* 0x036000001100780b */ /* 0x000fe20003f4e200 */
        /* <DEDUP_REMOVED lines=46> */
.L_x_13953:
[----:B------:R-:W-:Y:S05]  /*0c10*/  BSYNC.RECONVERGENT B0 ;  /* 0x0000000000007941 */ /* 0x000fea0003800200 */
.L_x_13952:
        /* <DEDUP_REMOVED lines=49> */
[----:B------:R-:W-:Y:S01]  /*0f30*/  IMAD.MOV.U32 R16, RZ, RZ, R24 ;  /* 0x000000ffff107224 */ /* 0x000fe200078e0018 */
[----:B------:R-:W-:-:S07]  /*0f40*/  MOV R17, R25 ;  /* 0x0000001900117202 */ /* 0x000fce0000000f00 */
.L_x_13955:
[----:B------:R-:W-:Y:S05]  /*0f50*/  BSYNC.RECONVERGENT B0 ;  /* 0x0000000000007941 */ /* 0x000fea0003800200 */
.L_x_13954:
        /* <DEDUP_REMOVED lines=12> */
[----:B------:R-:W-:Y:S02]  /*1020*/  @!P0 IMAD R15, R8, 0x200, R11 ;  /* 0x00000200080f8824 */ /* 0x000fe400078e020b */
[----:B------:R-:W-:Y:S02]  /*1030*/  @!P0 VIADD R11, R11, 0x80 ;  /* 0x000000800b0b8836 */ /* 0x000fe40000000000 */
[----:B0-----:R-:W-:-:S04]  /*1040*/  IMAD.WIDE.U32 R12, R13, 0x8, R4 ;  /* 0x000000080d0c7825 */ /* 0x001fc800078e0004 */
[----:B------:R-:W-:Y:S01]  /*1050*/  @!P0 IMAD.WIDE.U32 R4, R15, 0x8, R4 ;  /* 0x000000080f048825 */ /* 0x000fe200078e0004 */
[----:B------:R1:W-:Y:S04]  /*1060*/  STG.E.64 desc[UR4][R12.64], R2 ;  /* 0x000000020c007986 */ /* 0x0003e8000c101b04 */
[----:B------:R1:W-:Y:S02]  /*1070*/  @!P0 STG.E.64 desc[UR4][R4.64], R6 ;  /* 0x0000000604008986 */ /* 0x0003e4000c101b04 */
.L_x_13957:
[----:B------:R-:W-:Y:S05]  /*1080*/  BSYNC.RECONVERGENT B0 ;  /* 0x0000000000007941 */ /* 0x000fea0003800200 */
.L_x_13956:
[----:B------:R-:W-:-:S13]  /*1090*/  ISETP.GE.AND P0, PT, R11, R9, PT ;  /* 0x000000090b00720c */ /* 0x000fda0003f06270 */
[----:B------:R-:W-:Y:S05]  /*10a0*/  @P0 EXIT ;  /* 0x000000000000094d */ /* 0x000fea0003800000 */
[----:B-1----:R-:W1:Y:S01]  /*10b0*/  LDC.64 R2, c[0x0][0x398] ;  /* 0x0000e600ff027b82 */ /* 0x002e620000000a00 */
[----:B------:R-:W-:-:S04]  /*10c0*/  IMAD R11, R8, 0x200, R11 ;  /* 0x00000200080b7824 */ /* 0x000fc800078e020b */
[----:B-1----:R-:W-:-:S05]  /*10d0*/  IMAD.WIDE.U32 R2, R11, 0x8, R2 ;  /* 0x000000080b027825 */ /* 0x002fca00078e0002 */
[----:B------:R-:W-:Y:S01]  /*10e0*/  STG.E.64 desc[UR4][R2.64], R16 ;  /* 0x0000001002007986 */ /* 0x000fe2000c101b04 */
[----:B------:R-:W-:Y:S05]  /*10f0*/  EXIT ;  /* 0x000000000000794d */ /* 0x000fea0003800000 */
        .weak           $__internal_45_$__cuda_sm20_div_rn_f64_full
        .type           $__internal_45_$__cuda_sm20_div_rn_f64_full,@function
        .size           $__internal_45_$__cuda_sm20_div_rn_f64_full,(.L_x_18235 - $__internal_45_$__cuda_sm20_div_rn_f64_full)
$__internal_45_$__cuda_sm20_div_rn_f64_full:
[----:B------:R-:W-:Y:S01]  /*1100*/  FSETP.GEU.AND P3, PT, |R31|, 1.469367938527859385e-39, PT ;  /* 0x001000001f00780b */ /* 0x000fe20003f6e200 */
[----:B------:R-:W-:Y:S01]  /*1110*/  IMAD.U32 R18, RZ, RZ, UR6 ;  /* 0x00000006ff127e24 */ /* 0x000fe2000f8e00ff */
[C---:B------:R-:W-:Y:S01]  /*1120*/  FSETP.GEU.AND P0, PT, |R13|.reuse, 1.469367938527859385e-39, PT ;  /* 0x001000000d00780b */ /* 0x040fe20003f0e200 */
[----:B------:R-:W-:Y:S01]  /*1130*/  IMAD.MOV.U32 R25, RZ, RZ, 0x1ca00000 ;  /* 0x1ca00000ff197424 */ /* 0x000fe200078e00ff */
[----:B------:R-:W-:Y:S01]  /*1140*/  LOP3.LUT R19, R13, 0x800fffff, RZ, 0xc0, !PT ;  /* 0x800fffff0d137812 */ /* 0x000fe200078ec0ff */
[----:B------:R-:W-:Y:S01]  /*1150*/  IMAD.MOV.U32 R28, RZ, RZ, 0x1 ;  /* 0x00000001ff1c7424 */ /* 0x000fe200078e00ff */
[----:B------:R-:W-:Y:S01]  /*1160*/  MOV R12, UR6 ;  /* 0x00000006000c7c02 */ /* 0x000fe20008000f00 */
[----:B------:R-:W-:Y:S01]  /*1170*/  BSSY.RECONVERGENT B1, `(.L_x_13958) ;  /* 0x0000077000017945 */ /* 0x000fe20003800200 */
[----:B------:R-:W-:Y:S02]  /*1180*/  LOP3.LUT R19, R19, 0x3ff00000, RZ, 0xfc, !PT ;  /* 0x3ff0000013137812 */ /* 0x000fe400078efcff */
[----:B------:R-:W-:-:S02]  /*1190*/  LOP3.LUT R24, R31, 0x7ff00000, RZ, 0xc0, !PT ;  /* 0x7ff000001f187812 */ /* 0x000fc400078ec0ff */
[C---:B------:R-:W-:Y:S01]  /*11a0*/  LOP3.LUT R27, R13.reuse, 0x7ff00000, RZ, 0xc0, !PT ;  /* 0x7ff000000d1b7812 */ /* 0x040fe200078ec0ff */
[----:B------:R-:W-:Y:S01]  /*11b0*/  @!P3 IMAD.MOV.U32 R22, RZ, RZ, RZ ;  /* 0x000000ffff16b224 */ /* 0x000fe200078e00ff */
[----:B------:R-:W-:Y:S01]  /*11c0*/  @!P3 LOP3.LUT R21, R13, 0x7ff00000, RZ, 0xc0, !PT ;  /* 0x7ff000000d15b812 */ /* 0x000fe200078ec0ff */
[----:B------:R-:W0:Y:S01]  /*11d0*/  @!P0 DMUL R18, R12, 8.98846567431157953865e+307 ;  /* 0x7fe000000c128828 */ /* 0x000e220000000000 */
[C---:B------:R-:W-:Y:S01]  /*11e0*/  ISETP.GE.U32.AND P2, PT, R24.reuse, R27, PT ;  /* 0x0000001b1800720c */ /* 0x040fe20003f46070 */
[----:B0-----:R-:W0:Y:S01]  /*11f0*/  MUFU.RCP64H R29, R19 ;  /* 0x00000013001d7308 */ /* 0x001e220000001800 */
[----:B------:R-:W-:Y:S01]  /*1200*/  @!P3 ISETP.GE.U32.AND P4, PT, R24, R21, PT ;  /* 0x000000151800b20c */ /* 0x000fe20003f86070 */
[----:B------:R-:W-:Y:S01]  /*1210*/  IMAD.MOV.U32 R26, RZ, RZ, R24 ;  /* 0x000000ffff1a7224 */ /* 0x000fe200078e0018 */
[C---:B------:R-:W-:Y:S02]  /*1220*/  SEL R21, R25.reuse, 0x63400000, !P2 ;  /* 0x6340000019157807 */ /* 0x040fe40005000000 */
[----:B------:R-:W-:-:S02]  /*1230*/  @!P3 SEL R23, R25, 0x63400000, !P4 ;  /* 0x634000001917b807 */ /* 0x000fc40006000000 */
[--C-:B------:R-:W-:Y:S02]  /*1240*/  LOP3.LUT R21, R21, 0x800fffff, R31.reuse, 0xf8, !PT ;  /* 0x800fffff15157812 */ /* 0x100fe400078ef81f */
[----:B------:R-:W-:Y:S02]  /*1250*/  @!P3 LOP3.LUT R20, R23, 0x80000000, R31, 0xf8, !PT ;  /* 0x800000001714b812 */ /* 0x000fe400078ef81f */
[----:B------:R-:W-:Y:S02]  /*1260*/  @!P0 LOP3.LUT R27, R19, 0x7ff00000, RZ, 0xc0, !PT ;  /* 0x7ff00000131b8812 */ /* 0x000fe400078ec0ff */
[----:B------:R-:W-:Y:S01]  /*1270*/  @!P3 LOP3.LUT R23, R20, 0x100000, RZ, 0xfc, !PT ;  /* 0x001000001417b812 */ /* 0x000fe200078efcff */
[----:B------:R-:W-:-:S15]  /*1280*/  IMAD.MOV.U32 R20, RZ, RZ, R30 ;  /* 0x000000ffff147224 */ /* 0x000fde00078e001e */
[----:B------:R-:W-:-:S15]  /*1290*/  NOP ;  /* 0x0000000000007918 */ /* 0x000fde0000000000 */
[----:B------:R-:W-:-:S15]  /*12a0*/  NOP ;  /* 0x0000000000007918 */ /* 0x000fde0000000000 */
[----:B------:R-:W-:-:S03]  /*12b0*/  NOP ;  /* 0x0000000000007918 */ /* 0x000fc60000000000 */
        /* <DEDUP_REMOVED lines=42> */
[----:B0-----:R-:W-:-:S05]  /*1560*/  VIADD R28, R26, 0xffffffff ;  /* 0xffffffff1a1c7836 */ /* 0x001fca0000000000 */
[----:B------:R-:W-:Y:S01]  /*1570*/  ISETP.GT.U32.AND P0, PT, R28, 0x7feffffe, PT ;  /* 0x7feffffe1c00780c */ /* 0x000fe20003f04070 */
[----:B------:R-:W-:-:S05]  /*1580*/  VIADD R28, R27, 0xffffffff ;  /* 0xffffffff1b1c7836 */ /* 0x000fca0000000000 */
[----:B------:R-:W-:-:S13]  /*1590*/  ISETP.GT.U32.OR P0, PT, R28, 0x7feffffe, P0 ;  /* 0x7feffffe1c00780c */ /* 0x000fda0000704470 */
[----:B-1----:R-:W-:Y:S05]  /*15a0*/  @P0 BRA `(.L_x_13959) ;  /* 0x0000000000780947 */ /* 0x002fea0003800000 */
[----:B------:R-:W-:Y:S01]  /*15b0*/  LOP3.LUT R27, R13, 0x7ff00000, RZ, 0xc0, !PT ;  /* 0x7ff000000d1b7812 */ /* 0x000fe200078ec0ff */
[----:B------:R-:W-:-:S03]  /*15c0*/  IMAD.MOV.U32 R28, RZ, RZ, RZ ;  /* 0x000000ffff1c7224 */ /* 0x000fc600078e00ff */
        /* <DEDUP_REMOVED lines=15> */
[----:B------:R-:W-:Y:S02]  /*16c0*/  IMAD.MOV R19, RZ, RZ, -R26 ;  /* 0x000000ffff137224 */ /* 0x000fe400078e0a1a */
[----:B------:R-:W-:-:S06]  /*16d0*/  IMAD.MOV.U32 R18, RZ, RZ, RZ ;  /* 0x000000ffff127224 */ /* 0x000fcc00078e00ff */
[----:B------:R-:W0:Y:S02]  /*16e0*/  DFMA R18, R24, -R18, R22 ;  /* 0x800000121812722b */ /* 0x000e240000000016 */
[----:B0-----:R-:W-:-:S04]  /*16f0*/  IADD3 R18, PT, PT, -R26, -0x43300000, RZ ;  /* 0xbcd000001a127810 */ /* 0x001fc80007ffe1ff */
[----:B------:R-:W-:-:S15]  /*1700*/  FSETP.NEU.AND P0, PT, |R19|, R18, PT ;  /* 0x000000121300720b */ /* 0x000fde0003f0d200 */
[----:B------:R-:W-:-:S15]  /*1710*/  NOP ;  /* 0x0000000000007918 */ /* 0x000fde0000000000 */
[----:B------:R-:W-:-:S15]  /*1720*/  NOP ;  /* 0x0000000000007918 */ /* 0x000fde0000000000 */
[----:B------:R-:W-:-:S13]  /*1730*/  NOP ;  /* 0x0000000000007918 */ /* 0x000fda0000000000 */
[----:B------:R-:W0:Y:S02]  /*1740*/  DMUL.RP R22, R22, R28 ;  /* 0x0000001c16167228 */ /* 0x000e240000008000 */
[----:B0-----:R-:W-:Y:S02]  /*1750*/  LOP3.LUT R21, R23, R21, RZ, 0x3c, !PT ;  /* 0x0000001517157212 */ /* 0x001fe400078e3cff */
[----:B------:R-:W-:Y:S02]  /*1760*/  FSEL R24, R22, R24, !P0 ;  /* 0x0000001816187208 */ /* 0x000fe40004000000 */
[----:B------:R-:W-:Y:S01]  /*1770*/  FSEL R25, R21, R25, !P0 ;  /* 0x0000001915197208 */ /* 0x000fe20004000000 */
[----:B------:R-:W-:Y:S06]  /*1780*/  BRA `(.L_x_13960) ;  /* 0x0000000000547947 */ /* 0x000fec0003800000 */
.L_x_13959:
        /* <DEDUP_REMOVED lines=11> */
[----:B------:R-:W-:Y:S02]  /*1840*/  @P0 LOP3.LUT R12, R25, 0x7ff00000, RZ, 0xfc, !PT ;  /* 0x7ff00000190c0812 */ /* 0x000fe400078efcff */
[----:B------:R-:W-:Y:S01]  /*1850*/  @!P0 MOV R24, RZ ;  /* 0x000000ff00188202 */ /* 0x000fe20000000f00 */
[----:B------:R-:W-:Y:S02]  /*1860*/  @P0 IMAD.MOV.U32 R24, RZ, RZ, RZ ;  /* 0x000000ffff180224 */ /* 0x000fe400078e00ff */
[----:B------:R-:W-:Y:S01]  /*1870*/  @P0 IMAD.MOV.U32 R25, RZ, RZ, R12 ;  /* 0x000000ffff190224 */ /* 0x000fe200078e000c */
[----:B------:R-:W-:Y:S06]  /*1880*/  BRA `(.L_x_13960) ;  /* 0x0000000000147947 */ /* 0x000fec0003800000 */
.L_x_13962:
[----:B------:R-:W-:Y:S01]  /*1890*/  LOP3.LUT R25, R13, 0x80000, RZ, 0xfc, !PT ;  /* 0x000800000d197812 */ /* 0x000fe200078efcff */
[----:B------:R-:W-:Y:S01]  /*18a0*/  IMAD.MOV.U32 R24, RZ, RZ, R12 ;  /* 0x000000ffff187224 */ /* 0x000fe200078e000c */
[----:B------:R-:W-:Y:S06]  /*18b0*/  BRA `(.L_x_13960) ;  /* 0x0000000000087947 */ /* 0x000fec0003800000 */
.L_x_13961:
[----:B------:R-:W-:Y:S01]  /*18c0*/  LOP3.LUT R25, R31, 0x80000, RZ, 0xfc, !PT ;  /* 0x000800001f197812 */ /* 0x000fe200078efcff */
[----:B------:R-:W-:-:S07]  /*18d0*/  IMAD.MOV.U32 R24, RZ, RZ, R30 ;  /* 0x000000ffff187224 */ /* 0x000fce00078e001e */
.L_x_13960:
[----:B------:R-:W-:Y:S05]  /*18e0*/  BSYNC.RECONVERGENT B1 ;  /* 0x0000000000017941 */ /* 0x000fea0003800200 */
.L_x_13958:
[----:B------:R-:W-:Y:S02]  /*18f0*/  IMAD.MOV.U32 R18, RZ, RZ, R0 ;  /* 0x000000ffff127224 */ /* 0x000fe400078e0000 */
[----:B------:R-:W-:-:S04]  /*1900*/  IMAD.MOV.U32 R19, RZ, RZ, 0x0 ;  /* 0x00000000ff137424 */ /* 0x000fc800078e00ff */
[----:B------:R-:W-:Y:S05]  /*1910*/  RET.REL.NODEC R18 `(_ZN2at6native27unrolled_elementwise_kernelINS0_13BUnaryFunctorIdddNS0_15binary_internal10DivFunctorIdEEEESt5arrayIPcLm2EELi4E23TrivialOffsetCalculatorILi1EjESB_NS0_6memory15LoadWithoutCastENSC_16StoreWithoutCastEEEviT_T0_T2_T3_T4_T5_) ;  /* 0xffffffe412b87950 */ /* 0x000fea0003c3ffff */
.L_x_13963:
        /* <DEDUP_REMOVED lines=14> */
.L_x_18235:


//--------------------- .text._ZN2at6native29vectorized_elementwise_kernelILi2ENS0_13BUnaryFunctorIdddNS0_15binary_internal10DivFunctorIdEEEESt5arrayIPcLm2EEEEviT0_T1_ --------------------------
	.section	.text._ZN2at6native29vectorized_elementwise_kernelILi2ENS0_13BUnaryFunctorIdddNS0_15binary_internal10DivFunctorIdEEEESt5arrayIPcLm2EEEEviT0_T1_,"ax",@progbits
	.align	128
        .global         _ZN2at6native29vectorized_elementwise_kernelILi2ENS0_13BUnaryFunctorIdddNS0_15binary_internal10DivFunctorIdEEEESt5arrayIPcLm2EEEEviT0_T1_
        .type           _ZN2at6native29vectorized_elementwise_kernelILi2ENS0_13BUnaryFunctorIdddNS0_15binary_internal10DivFunctorIdEEEESt5arrayIPcLm2EEEEviT0_T1_,@function
        .size           _ZN2at6native29vectorized_elementwise_kernelILi2ENS0_13BUnaryFunctorIdddNS0_15binary_internal10DivFunctorIdEEEESt5arrayIPcLm2EEEEviT0_T1_,(.L_x_18236 - _ZN2at6native29vectorized_elementwise_kernelILi2ENS0_13BUnaryFunctorIdddNS0_15binary_internal10DivFunctorIdEEEESt5arrayIPcLm2EEEEviT0_T1_)
        .other          _ZN2at6native29vectorized_elementwise_kernelILi2ENS0_13BUnaryFunctorIdddNS0_15binary_internal10DivFunctorIdEEEESt5arrayIPcLm2EEEEviT0_T1_,@"STO_CUDA_ENTRY STV_DEFAULT"
_ZN2at6native29vectorized_elementwise_kernelILi2ENS0_13BUnaryFunctorIdddNS0_15binary_internal10DivFunctorIdEEEESt5arrayIPcLm2EEEEviT0_T1_:
.text._ZN2at6native29vectorized_elementwise_kernelILi2ENS0_13BUnaryFunctorIdddNS0_15binary_internal10DivFunctorIdEEEESt5arrayIPcLm2EEEEviT0_T1_:
[----:B------:R-:W-:Y:S01]  /*0000*/  LDC R1, c[0x0][0x37c] ;  /* 0x0000df00ff017b82 */ /* 0x000fe20000000800 */
[----:B------:R-:W0:Y:S01]  /*0010*/  S2R R2, SR_CTAID.X ;  /* 0x0000000000027919 */ /* 0x000e220000002500 */
[----:B------:R-:W1:Y:S06]  /*0020*/  LDCU UR7, c[0x0][0x380] ;  /* 0x00007000ff0777ac */ /* 0x000e6c0008000800 */
[----:B------:R-:W2:Y:S01]  /*0030*/  LDC R3, c[0x0][0x394] ;  /* 0x0000e500ff037b82 */ /* 0x000ea20000000800 */
[----:B------:R-:W3:Y:S01]  /*0040*/  LDCU.64 UR4, c[0x0][0x358] ;  /* 0x00006b00ff0477ac */ /* 0x000ee20008000a00 */
[----:B------:R-:W4:Y:S01]  /*0050*/  LDCU UR6, c[0x0][0x390] ;  /* 0x00007200ff0677ac */ /* 0x000f220008000800 */
[----:B0-----:R-:W-:-:S05]  /*0060*/  IMAD.SHL.U32 R2, R2, 0x400, RZ ;  /* 0x0000040002027824 */ /* 0x001fca00078e00ff */
[----:B-1----:R-:W-:-:S04]  /*0070*/  IADD3 R0, PT, PT, -R2, UR7, RZ ;  /* 0x0000000702007c10 */ /* 0x002fc8000fffe1ff */
[----:B------:R-:W-:-:S13]  /*0080*/  ISETP.GT.U32.AND P0, PT, R0, 0x3ff, PT ;  /* 0x000003ff0000780c */ /* 0x000fda0003f04070 */
[----:B---34-:R-:W-:Y:S05]  /*0090*/  @P0 BRA `(.L_x_13964) ;  /* 0x0000002000500947 */ /* 0x018fea0003800000 */
[----:B------:R-:W0:Y:S01]  /*00a0*/  S2R R31, SR_TID.X ;  /* 0x00000000001f7919 */ /* 0x000e220000002100 */
[----:B------:R-:W-:Y:S01]  /*00b0*/  CS2R R16, SRZ ;  /* 0x0000000000107805 */ /* 0x000fe2000001ff00 */
[----:B------:R-:W1:Y:S01]  /*00c0*/  LDCU UR7, c[0x0][0x394] ;  /* 0x00007280ff0777ac */ /* 0x000e620008000800 */
[----:B0-----:R-:W-:Y:S01]  /*00d0*/  ISETP.GE.U32.AND P6, PT, R31, R0, PT ;  /* 0x000000001f00720c */ /* 0x001fe20003fc6070 */
[----:B------:R-:W-:-:S12]  /*00e0*/  IMAD.MOV.U32 R4, RZ, RZ, R31 ;  /* 0x000000ffff047224 */ /* 0x000fd800078e001f */
[----:B------:R-:W-:Y:S01]  /*00f0*/  @!P6 VIADD R31, R4, 0x80 ;  /* 0x00000080041fe836 */ /* 0x000fe20000000000 */
[----:B------:R-:W0:Y:S01]  /*0100*/  @!P6 LDC.64 R12, c[0x0][0x3a0] ;  /* 0x0000e800ff0ceb82 */ /* 0x000e220000000a00 */
[----:B------:R-:W-:-:S03]  /*0110*/  @!P6 IMAD.IADD R5, R2, 0x1, R4 ;  /* 0x000000010205e824 */ /* 0x000fc600078e0204 */
[----:B------:R-:W-:-:S13]  /*0120*/  ISETP.GE.U32.AND P5, PT, R31, R0, PT ;  /* 0x000000001f00720c */ /* 0x000fda0003fa6070 */
[----:B------:R-:W-:Y:S01]  /*0130*/  @!P5 IMAD.IADD R15, R2, 0x1, R31 ;  /* 0x00000001020fd824 */ /* 0x000fe200078e021f */
[----:B------:R-:W-:Y:S01]  /*0140*/  @!P5 IADD3 R31, PT, PT, R31, 0x80, RZ ;  /* 0x000000801f1fd810 */ /* 0x000fe20007ffe0ff */
[----:B------:R-:W3:Y:S03]  /*0150*/  @!P5 LDC.64 R20, c[0x0][0x3a0] ;  /* 0x0000e800ff14db82 */ /* 0x000ee60000000a00 */
[----:B------:R-:W-:Y:S01]  /*0160*/  ISETP.GE.U32.AND P4, PT, R31, R0, PT ;  /* 0x000000001f00720c */ /* 0x000fe20003f86070 */
[----:B0-----:R-:W-:-:S05]  /*0170*/  @!P6 IMAD.WIDE.U32 R12, R5, 0x8, R12 ;  /* 0x00000008050ce825 */ /* 0x001fca00078e000c */
[----:B------:R0:W4:Y:S07]  /*0180*/  @!P6 LDG.E.64 R16, desc[UR4][R12.64] ;  /* 0x000000040c10e981 */ /* 0x00012e000c1e1b00 */
[----:B------:R-:W-:Y:S01]  /*0190*/  @!P4 IMAD.IADD R35, R2, 0x1, R31 ;  /* 0x000000010223c824 */ /* 0x000fe200078e021f */
[----:B------:R-:W2:Y:S01]  /*01a0*/  @!P4 LDC.64 R26, c[0x0][0x3a0] ;  /* 0x0000e800ff1acb82 */ /* 0x000ea20000000a00 */
[----:B------:R-:W-:-:S05]  /*01b0*/  @!P4 VIADD R31, R31, 0x80 ;  /* 0x000000801f1fc836 */ /* 0x000fca0000000000 */
[----:B------:R-:W-:-:S13]  /*01c0*/  ISETP.GE.U32.AND P3, PT, R31, R0, PT ;  /* 0x000000001f00720c */ /* 0x000fda0003f66070 */
[----:B------:R-:W-:Y:S01]  /*01d0*/  @!P3 IMAD.IADD R33, R2, 0x1, R31 ;  /* 0x000000010221b824 */ /* 0x000fe200078e021f */
[----:B------:R-:W-:Y:S01]  /*01e0*/  @!P3 IADD3 R31, PT, PT, R31, 0x80, RZ ;  /* 0x000000801f1fb810 */ /* 0x000fe20007ffe0ff */
[----:B------:R-:W1:Y:S03]  /*01f0*/  @!P3 LDC.64 R18, c[0x0][0x3a0] ;  /* 0x0000e800ff12bb82 */ /* 0x000e660000000a00 */
[----:B------:R-:W-:-:S13]  /*0200*/  ISETP.GE.U32.AND P2, PT, R31, R0, PT ;  /* 0x000000001f00720c */ /* 0x000fda0003f46070 */
[----:B------:R-:W-:Y:S02]  /*0210*/  @!P2 IMAD.IADD R23, R2, 0x1, R31 ;  /* 0x000000010217a824 */ /* 0x000fe400078e021f */
[----:B---3--:R-:W-:Y:S01]  /*0220*/  @!P5 IMAD.WIDE.U32 R20, R15, 0x8, R20 ;  /* 0x000000080f14d825 */ /* 0x008fe200078e0014 */
[----:B0-----:R-:W-:Y:S01]  /*0230*/  CS2R R12, SRZ ;  /* 0x00000000000c7805 */ /* 0x001fe2000001ff00 */
[----:B------:R-:W0:Y:S02]  /*0240*/  @!P2 LDC.64 R24, c[0x0][0x3a0] ;  /* 0x0000e800ff18ab82 */ /* 0x000e240000000a00 */
[----:B------:R-:W-:-:S05]  /*0250*/  @!P2 VIADD R31, R31, 0x80 ;  /* 0x000000801f1fa836 */ /* 0x000fca0000000000 */
[----:B------:R-:W-:-:S13]  /*0260*/  ISETP.GE.U32.AND P1, PT, R31, R0, PT ;  /* 0x000000001f00720c */ /* 0x000fda0003f26070 */
[C---:B------:R-:W-:Y:S01]  /*0270*/  @!P1 IMAD.IADD R29, R2.reuse, 0x1, R31 ;  /* 0x00000001021d9824 */ /* 0x040fe200078e021f */
[----:B------:R-:W-:Y:S02]  /*0280*/  @!P1 IADD3 R31, PT, PT, R31, 0x80, RZ ;  /* 0x000000801f1f9810 */ /* 0x000fe40007ffe0ff */
[----:B------:R-:W-:Y:S01]  /*0290*/  CS2R R14, SRZ ;  /* 0x00000000000e7805 */ /* 0x000fe2000001ff00 */
[----:B--2---:R-:W-:Y:S01]  /*02a0*/  @!P4 IMAD.WIDE.U32 R26, R35, 0x8, R26 ;  /* 0x00000008231ac825 */ /* 0x004fe200078e001a */
[----:B------:R-:W2:Y:S01]  /*02b0*/  @!P1 LDC.64 R10, c[0x0][0x3a0] ;  /* 0x0000e800ff0a9b82 */ /* 0x000ea20000000a00 */
[----:B------:R-:W-:Y:S02]  /*02c0*/  ISETP.GE.U32.AND P0, PT, R31, R0, PT ;  /* 0x000000001f00720c */ /* 0x000fe40003f06070 */
[----:B-1----:R-:W-:Y:S01]  /*02d0*/  @!P3 IMAD.WIDE.U32 R18, R33, 0x8, R18 ;  /* 0x000000082112b825 */ /* 0x002fe200078e0012 */
[----:B------:R1:W5:Y:S04]  /*02e0*/  @!P5 LDG.E.64 R14, desc[UR4][R20.64] ;  /* 0x00000004140ed981 */ /* 0x000368000c1e1b00 */
[----:B------:R3:W5:Y:S06]  /*02f0*/  @!P4 LDG.E.64 R12, desc[UR4][R26.64] ;  /* 0x000000041a0cc981 */ /* 0x00076c000c1e1b00 */
[----:B------:R-:W-:Y:S01]  /*0300*/  @!P0 IMAD.IADD R5, R2, 0x1, R31 ;  /* 0x0000000102058824 */ /* 0x000fe200078e021f */
[----:B------:R-:W0:Y:S01]  /*0310*/  @!P0 LDC.64 R6, c[0x0][0x3a0] ;  /* 0x0000e800ff068b82 */ /* 0x000e220000000a00 */
[----:B------:R-:W-:-:S05]  /*0320*/  @!P0 VIADD R31, R31, 0x80 ;  /* 0x000000801f1f8836 */ /* 0x000fca0000000000 */
[----:B------:R-:W-:Y:S02]  /*0330*/  ISETP.GE.U32.AND P6, PT, R31, R0, PT ;  /* 0x000000001f00720c */ /* 0x000fe40003fc6070 */
[----:B-1----:R-:W-:Y:S01]  /*0340*/  CS2R R20, SRZ ;  /* 0x0000000000147805 */ /* 0x002fe2000001ff00 */
[----:B---3--:R-:W1:Y:S10]  /*0350*/  LDC.64 R26, c[0x0][0x390] ;  /* 0x0000e400ff1a7b82 */ /* 0x008e740000000a00 */
[----:B------:R-:W3:Y:S01]  /*0360*/  @!P6 LDC.64 R8, c[0x0][0x3a0] ;  /* 0x0000e800ff08eb82 */ /* 0x000ee20000000a00 */
[----:B------:R-:W-:-:S05]  /*0370*/  @!P6 IADD3 R35, PT, PT, R2, R31, RZ ;  /* 0x0000001f0223e210 */ /* 0x000fca0007ffe0ff */
[----:B---3--:R-:W-:-:S05]  /*0380*/  @!P6 IMAD.WIDE.U32 R32, R35, 0x8, R8 ;  /* 0x000000082320e825 */ /* 0x008fca00078e0008 */
[----:B------:R-:W5:Y:S01]  /*0390*/  @!P6 LDG.E.64 R20, desc[UR4][R32.64] ;  /* 0x000000042014e981 */ /* 0x000f62000c1e1b00 */
[----:B------:R-:W1:Y:S01]  /*03a0*/  MUFU.RCP64H R35, UR7 ;  /* 0x0000000700237d08 */ /* 0x000e620008001800 */
[----:B------:R-:W-:Y:S02]  /*03b0*/  IMAD.MOV.U32 R34, RZ, RZ, 0x1 ;  /* 0x00000001ff227424 */ /* 0x000fe400078e00ff */
[----:B--2---:R-:W-:Y:S01]  /*03c0*/  @!P1 IMAD.WIDE.U32 R28, R29, 0x8, R10 ;  /* 0x000000081d1c9825 */ /* 0x004fe200078e000a */
[----:B------:R-:W-:Y:S02]  /*03d0*/  CS2R R10, SRZ ;  /* 0x00000000000a7805 */ /* 0x000fe4000001ff00 */
[----:B------:R-:W-:Y:S01]  /*03e0*/  CS2R R8, SRZ ;  /* 0x0000000000087805 */ /* 0x000fe2000001ff00 */
[----:B0-----:R-:W-:-:S03]  /*03f0*/  @!P2 IMAD.WIDE.U32 R24, R23, 0x8, R24 ;  /* 0x000000081718a825 */ /* 0x001fc600078e0018 */
[----:B------:R0:W5:Y:S01]  /*0400*/  @!P3 LDG.E.64 R10, desc[UR4][R18.64] ;  /* 0x00000004120ab981 */ /* 0x000162000c1e1b00 */
[----:B------:R-:W-:-:S03]  /*0410*/  CS2R R22, SRZ ;  /* 0x0000000000167805 */ /* 0x000fc6000001ff00 */
[----:B------:R2:W5:Y:S01]  /*0420*/  @!P2 LDG.E.64 R8, desc[UR4][R24.64] ;  /* 0x000000041808a981 */ /* 0x000562000c1e1b00 */
[----:B-1----:R-:W1:Y:S01]  /*0430*/  DFMA R36, R34, -R26, 1 ;  /* 0x3ff000002224742b */ /* 0x002e62000000081a */
[----:B------:R-:W-:-:S05]  /*0440*/  @!P0 IMAD.WIDE.U32 R30, R5, 0x8, R6 ;  /* 0x00000008051e8825 */ /* 0x000fca00078e0006 */
[----:B------:R3:W5:Y:S01]  /*0450*/  @!P0 LDG.E.64 R22, desc[UR4][R30.64] ;  /* 0x000000041e168981 */ /* 0x000762000c1e1b00 */
[----:B------:R-:W-:Y:S01]  /*0460*/  CS2R R6, SRZ ;  /* 0x0000000000067805 */ /* 0x000fe2000001ff00 */
[----:B------:R-:W-:Y:S05]  /*0470*/  BSSY.RECONVERGENT B1, `(.L_x_13965) ;  /* 0x000002f000017945 */ /* 0x000fea0003800200 */
[----:B------:R3:W5:Y:S01]  /*0480*/  @!P1 LDG.E.64 R6, desc[UR4][R28.64] ;  /* 0x000000041c069981 */ /* 0x000762000c1e1b00 */
[----:B------:R-:W-:-:S15]  /*0490*/  ISETP.GE.U32.AND P1, PT, R4, R0, PT ;  /* 0x000000000400720c */ /* 0x000fde0003f26070 */
[----:B------:R-:W-:-:S15]  /*04a0*/  NOP ;  /* 0x0000000000007918 */ /* 0x000fde0000000000 */
[----:B------:R-:W-:-:S15]  /*04b0*/  NOP ;  /* 0x0000000000007918 */ /* 0x000fde0000000000 */
[----:B------:R-:W-:-:S05]  /*04c0*/  NOP ;  /* 0x0000000000007918 */ /* 0x000fca0000000000 */
[----:B-1----:R-:W1:-:S15]  /*04d0*/  DFMA R36, R36, R36, R36 ;  /* 0x000000242424722b */ /* 0x002e5e0000000024 */
[----:B------:R-:W-:-:S15]  /*04e0*/  NOP ;  /* 0x0000000000007918 */ /* 0x000fde0000000000 */
[----:B------:R-:W-:-:S15]  /*04f0*/  NOP ;  /* 0x0000000000007918 */ /* 0x000fde0000000000 */
[----:B------:R-:W-:-:S15]  /*0500*/  NOP ;  /* 0x0000000000007918 */ /* 0x000fde0000000000 */
[----:B------:R-:W-:-:S04]  /*0510*/  NOP ;  /* 0x0000000000007918 */ /* 0x000fc80000000000 */
[----:B-1----:R-:W0:Y:S01]  /*0520*/  DFMA R36, R34, R36, R34 ;  /* 0x000000242224722b */ /* 0x002e220000000022 */
[----:B----4-:R-:W-:-:S15]  /*0530*/  FSETP.GEU.AND P2, PT, |R17|, 6.5827683646048100446e-37, PT ;  /* 0x036000001100780b */ /* 0x010fde0003f4e200 */
[----:B------:R-:W-:-:S15]  /*0540*/  NOP ;  /* 0x0000000000007918 */ /* 0x000fde0000000000 */
        /* <DEDUP_REMOVED lines=26> */
[----:B---3--:R-:W-:Y:S05]  /*06f0*/  @P0 BRA P2, `(.L_x_13966) ;  /* 0x0000000000180947 */ /* 0x008fea0001000000 */
[----:B------:R-:W-:Y:S01]  /*0700*/  IMAD.MOV.U32 R25, RZ, RZ, R16 ;  /* 0x000000ffff197224 */ /* 0x000fe200078e0010 */
[----:B------:R-:W-:Y:S01]  /*0710*/  MOV R24, 0x740 ;  /* 0x0000074000187802 */ /* 0x000fe20000000f00 */
[----:B------:R-:W-:-:S07]  /*0720*/  IMAD.MOV.U32 R26, RZ, RZ, R17 ;  /* 0x000000ffff1a7224 */ /* 0x000fce00078e0011 */
[----:B-----5:R-:W-:Y:S05]  /*0730*/  CALL.REL.NOINC `($__internal_46_$__cuda_sm20_div_rn_f64_full) ;  /* 0x0000003400687944 */ /* 0x020fea0003c00000 */
[----:B------:R-:W-:Y:S01]  /*0740*/  MOV R18, R26 ;  /* 0x0000001a00127202 */ /* 0x000fe20000000f00 */
[----:B------:R-:W-:-:S07]  /*0750*/  IMAD.MOV.U32 R19, RZ, RZ, R25 ;  /* 0x000000ffff137224 */ /* 0x000fce00078e0019 */
.L_x_13966:
[----:B------:R-:W-:Y:S05]  /*0760*/  BSYNC.RECONVERGENT B1 ;  /* 0x0000000000017941 */ /* 0x000fea0003800200 */
.L_x_13965:
[----:B------:R-:W0:Y:S01]  /*0770*/  LDCU UR7, c[0x0][0x394] ;  /* 0x00007280ff0777ac */ /* 0x000e220008000800 */
[----:B------:R-:W1:Y:S01]  /*0780*/  LDC.64 R16, c[0x0][0x390] ;  /* 0x0000e400ff107b82 */ /* 0x000e620000000a00 */
[----:B------:R-:W-:Y:S01]  /*0790*/  IMAD.MOV.U32 R24, RZ, RZ, 0x1 ;  /* 0x00000001ff187424 */ /* 0x000fe200078e00ff */
[----:B-----5:R-:W-:Y:S01]  /*07a0*/  FSETP.GEU.AND P2, PT, |R15|, 6.5827683646048100446e-37, PT ;  /* 0x036000000f00780b */ /* 0x020fe20003f4e200 */
        /* <DEDUP_REMOVED lines=40> */
[----:B------:R-:W-:-:S12]  /*0a30*/  VIADD R5, R4, 0x80 ;  /* 0x0000008004057836 */ /* 0x000fd80000000000 */
[----:B------:R-:W-:Y:S05]  /*0a40*/  @P0 BRA P2, `(.L_x_13968) ;  /* 0x0000000000180947 */ /* 0x000fea0001000000 */
[----:B------:R-:W-:Y:S01]  /*0a50*/  MOV R25, R14 ;  /* 0x0000000e00197202 */ /* 0x000fe20000000f00 */
[----:B------:R-:W-:Y:S01]  /*0a60*/  IMAD.MOV.U32 R26, RZ, RZ, R15 ;  /* 0x000000ffff1a7224 */ /* 0x000fe200078e000f */
[----:B------:R-:W-:-:S07]  /*0a70*/  MOV R24, 0xa90 ;  /* 0x00000a9000187802 */ /* 0x000fce0000000f00 */
[----:B------:R-:W-:Y:S05]  /*0a80*/  CALL.REL.NOINC `($__internal_46_$__cuda_sm20_div_rn_f64_full) ;  /* 0x0000003000947944 */ /* 0x000fea0003c00000 */
[----:B------:R-:W-:Y:S02]  /*0a90*/  IMAD.MOV.U32 R16, RZ, RZ, R26 ;  /* 0x000000ffff107224 */ /* 0x000fe400078e001a */
[----:B------:R-:W-:-:S07]  /*0aa0*/  IMAD.MOV.U32 R17, RZ, RZ, R25 ;  /* 0x000000ffff117224 */ /* 0x000fce00078e0019 */
.L_x_13968:
[----:B------:R-:W-:Y:S05]  /*0ab0*/  BSYNC.RECONVERGENT B1 ;  /* 0x0000000000017941 */ /* 0x000fea0003800200 */
.L_x_13967:
        /* <DEDUP_REMOVED lines=48> */
[----:B------:R-:W-:Y:S05]  /*0dc0*/  CALL.REL.NOINC `($__internal_46_$__cuda_sm20_div_rn_f64_full) ;  /* 0x0000002c00c47944 */ /* 0x000fea0003c00000 */
[----:B------:R-:W-:Y:S01]  /*0dd0*/  IMAD.MOV.U32 R14, RZ, RZ, R26 ;  /* 0x000000ffff0e7224 */ /* 0x000fe200078e001a */
[----:B------:R-:W-:-:S07]  /*0de0*/  MOV R15, R25 ;  /* 0x00000019000f7202 */ /* 0x000fce0000000f00 */
.L_x_13970:
[----:B------:R-:W-:Y:S05]  /*0df0*/  BSYNC.RECONVERGENT B1 ;  /* 0x0000000000017941 */ /* 0x000fea0003800200 */
.L_x_13969:
        /* <DEDUP_REMOVED lines=49> */
[----:B------:R-:W-:Y:S01]  /*1110*/  MOV R12, R26 ;  /* 0x0000001a000c7202 */ /* 0x000fe20000000f00 */
[----:B------:R-:W-:-:S07]  /*1120*/  IMAD.MOV.U32 R13, RZ, RZ, R25 ;  /* 0x000000ffff0d7224 */ /* 0x000fce00078e0019 */
.L_x_13972:
[----:B------:R-:W-:Y:S05]  /*1130*/  BSYNC.RECONVERGENT B1 ;  /* 0x0000000000017941 */ /* 0x000fea0003800200 */
.L_x_13971:
        /* <DEDUP_REMOVED lines=46> */
[----:B------:R-:W-:Y:S02]  /*1420*/  MOV R26, R9 ;  /* 0x00000009001a7202 */ /* 0x000fe40000000f00 */
[----:B------:R-:W-:-:S07]  /*1430*/  MOV R24, 0x1450 ;  /* 0x0000145000187802 */ /* 0x000fce0000000f00 */
[----:B------:R-:W-:Y:S05]  /*1440*/  CALL.REL.NOINC `($__internal_46_$__cuda_sm20_div_rn_f64_full) ;  /* 0x0000002800247944 */ /* 0x000fea0003c00000 */
[----:B------:R-:W-:Y:S02]  /*1450*/  IMAD.MOV.U32 R10, RZ, RZ, R26 ;  /* 0x000000ffff0a7224 */ /* 0x000fe400078e001a */
[----:B------:R-:W-:-:S07]  /*1460*/  IMAD.MOV.U32 R11, RZ, RZ, R25 ;  /* 0x000000ffff0b7224 */ /* 0x000fce00078e0019 */
.L_x_13974:
[----:B------:R-:W-:Y:S05]  /*1470*/  BSYNC.RECONVERGENT B1 ;  /* 0x0000000000017941 */ /* 0x000fea0003800200 */
.L_x_13973:
        /* <DEDUP_REMOVED lines=45> */
[----:B------:R-:W-:Y:S01]  /*1750*/  MOV R25, R6 ;  /* 0x0000000600197202 */ /* 0x000fe20000000f00 */
[----:B------:R-:W-:Y:S01]  /*1760*/  IMAD.MOV.U32 R26, RZ, RZ, R7 ;  /* 0x000000ffff1a7224 */ /* 0x000fe200078e0007 */
[----:B------:R-:W-:-:S07]  /*1770*/  MOV R24, 0x1790 ;  /* 0x0000179000187802 */ /* 0x000fce0000000f00 */
[----:B------:R-:W-:Y:S05]  /*1780*/  CALL.REL.NOINC `($__internal_46_$__cuda_sm20_div_rn_f64_full) ;  /* 0x0000002400547944 */ /* 0x000fea0003c00000 */
[----:B------:R-:W-:Y:S02]  /*1790*/  IMAD.MOV.U32 R8, RZ, RZ, R26 ;  /* 0x000000ffff087224 */ /* 0x000fe400078e001a */
[----:B------:R-:W-:-:S07]  /*17a0*/  IMAD.MOV.U32 R9, RZ, RZ, R25 ;  /* 0x000000ffff097224 */ /* 0x000fce00078e0019 */
.L_x_13976:
[----:B------:R-:W-:Y:S05]  /*17b0*/  BSYNC.RECONVERGENT B1 ;  /* 0x0000000000017941 */ /* 0x000fea0003800200 */
.L_x_13975:
        /* <DEDUP_REMOVED lines=51> */
.L_x_13978:
[----:B------:R-:W-:Y:S05]  /*1af0*/  BSYNC.RECONVERGENT B1 ;  /* 0x0000000000017941 */ /* 0x000fea0003800200 */
.L_x_13977:
        /* <DEDUP_REMOVED lines=49> */
[----:B------:R-:W-:-:S07]  /*1e10*/  MOV R24, R26 ;  /* 0x0000001a00187202 */ /* 0x000fce0000000f00 */
.L_x_13980:
[----:B------:R-:W-:Y:S05]  /*1e20*/  BSYNC.RECONVERGENT B1 ;  /* 0x0000000000017941 */ /* 0x000fea0003800200 */
.L_x_13979:
        /* <DEDUP_REMOVED lines=10> */
[----:B------:R-:W-:Y:S01]  /*1ed0*/  IMAD.IADD R3, R2, 0x1, R4 ;  /* 0x0000000102037824 */ /* 0x000fe200078e0204 */
[----:B------:R-:W-:-:S04]  /*1ee0*/  IADD3 R4, PT, PT, R4, 0x80, RZ ;  /* 0x0000008004047810 */ /* 0x000fc80007ffe0ff */
[----:B------:R-:W-:Y:S01]  /*1ef0*/  ISETP.GE.U32.AND P0, PT, R4, R0, PT ;  /* 0x000000000400720c */ /* 0x000fe20003f06070 */
[----:B0-----:R-:W-:-:S05]  /*1f00*/  IMAD.WIDE.U32 R18, R3, 0x8, R18 ;  /* 0x0000000803127825 */ /* 0x001fca00078e0012 */
[----:B------:R0:W-:Y:S07]  /*1f10*/  STG.E.64 desc[UR4][R18.64], R16 ;  /* 0x0000001012007986 */ /* 0x0001ee000c101b04 */
[----:B------:R-:W-:Y:S05]  /*1f20*/  @P0 BRA `(.L_x_13984) ;  /* 0x0000000000300947 */ /* 0x000fea0003800000 */
[----:B0-----:R-:W0:Y:S01]  /*1f30*/  LDC.64 R16, c[0x0][0x398] ;  /* 0x0000e600ff107b82 */ /* 0x001e220000000a00 */
[----:B------:R-:W-:Y:S02]  /*1f40*/  IMAD.IADD R3, R2, 0x1, R4 ;  /* 0x0000000102037824 */ /* 0x000fe400078e0204 */
[----:B------:R-:W-:Y:S02]  /*1f50*/  VIADD R4, R4, 0x80 ;  /* 0x0000008004047836 */ /* 0x000fe40000000000 */
[----:B0-----:R-:W-:-:S05]  /*1f60*/  IMAD.WIDE.U32 R16, R3, 0x8, R16 ;  /* 0x0000000803107825 */ /* 0x001fca00078e0010 */
[----:B------:R1:W-:Y:S02]  /*1f70*/  STG.E.64 desc[UR4][R16.64], R14 ;  /* 0x0000000e10007986 */ /* 0x0003e4000c101b04 */
.L_x_13983:
[----:B------:R-:W-:-:S13]  /*1f80*/  ISETP.GE.U32.AND P0, PT, R4, R0, PT ;  /* 0x000000000400720c */ /* 0x000fda0003f06070 */
[----:B------:R-:W-:Y:S05]  /*1f90*/  @P0 BRA `(.L_x_13985) ;  /* 0x0000000000300947 */ /* 0x000fea0003800000 */
[----:B-1----:R-:W1:Y:S01]  /*1fa0*/  LDC.64 R14, c[0x0][0x398] ;  /* 0x0000e600ff0e7b82 */ /* 0x002e620000000a00 */
[----:B------:R-:W-:Y:S01]  /*1fb0*/  IMAD.IADD R3, R2, 0x1, R4 ;  /* 0x0000000102037824 */ /* 0x000fe200078e0204 */
[----:B------:R-:W-:-:S03]  /*1fc0*/  IADD3 R4, PT, PT, R4, 0x80, RZ ;  /* 0x0000008004047810 */ /* 0x000fc60007ffe0ff */
[----:B-1----:R-:W-:-:S05]  /*1fd0*/  IMAD.WIDE.U32 R14, R3, 0x8, R14 ;  /* 0x00000008030e7825 */ /* 0x002fca00078e000e */
[----:B------:R1:W-:Y:S02]  /*1fe0*/  STG.E.64 desc[UR4][R14.64], R12 ;  /* 0x0000000c0e007986 */ /* 0x0003e4000c101b04 */
.L_x_13984:
[----:B------:R-:W-:-:S13]  /*1ff0*/  ISETP.GE.U32.AND P0, PT, R4, R0, PT ;  /* 0x000000000400720c */ /* 0x000fda0003f06070 */
[----:B------:R-:W-:Y:S05]  /*2000*/  @P0 BRA `(.L_x_13986) ;  /* 0x0000000000340947 */ /* 0x000fea0003800000 */
[----:B-1----:R-:W1:Y:S01]  /*2010*/  LDC.64 R12, c[0x0][0x398] ;  /* 0x0000e600ff0c7b82 */ /* 0x002e620000000a00 */
[----:B------:R-:W-:Y:S02]  /*2020*/  IMAD.IADD R3, R2, 0x1, R4 ;  /* 0x0000000102037824 */ /* 0x000fe400078e0204 */
[----:B------:R-:W-:Y:S02]  /*2030*/  VIADD R4, R4, 0x80 ;  /* 0x0000008004047836 */ /* 0x000fe40000000000 */
[----:B-1----:R-:W-:-:S05]  /*2040*/  IMAD.WIDE.U32 R12, R3, 0x8, R12 ;  /* 0x00000008030c7825 */ /* 0x002fca00078e000c */
[----:B------:R2:W-:Y:S02]  /*2050*/  STG.E.64 desc[UR4][R12.64], R10 ;  /* 0x0000000a0c007986 */ /* 0x0005e4000c101b04 */
.L_x_13985:
[----:B------:R-:W-:-:S13]  /*2060*/  ISETP.GE.U32.AND P0, PT, R4, R0, PT ;  /* 0x000000000400720c */ /* 0x000fda0003f06070 */
[----:B------:R-:W-:Y:S05]  /*2070*/  @P0 BREAK.RELIABLE B1 ;  /* 0x0000000000010942 */ /* 0x000fea0003800100 */
[----:B------:R-:W-:Y:S05]  /*2080*/  @P0 BRA `(.L_x_13987) ;  /* 0x0000000000300947 */ /* 0x000fea0003800000 */
[----:B--2---:R-:W2:Y:S01]  /*2090*/  LDC.64 R10, c[0x0][0x398] ;  /* 0x0000e600ff0a7b82 */ /* 0x004ea20000000a00 */
[----:B------:R-:W-:Y:S01]  /*20a0*/  IMAD.IADD R3, R2, 0x1, R4 ;  /* 0x0000000102037824 */ /* 0x000fe200078e0204 */
[----:B------:R-:W-:-:S03]  /*20b0*/  IADD3 R4, PT, PT, R4, 0x80, RZ ;  /* 0x0000008004047810 */ /* 0x000fc60007ffe0ff */
[----:B--2---:R-:W-:-:S05]  /*20c0*/  IMAD.WIDE.U32 R10, R3, 0x8, R10 ;  /* 0x00000008030a7825 */ /* 0x004fca00078e000a */
[----:B------:R2:W-:Y:S02]  /*20d0*/  STG.E.64 desc[UR4][R10.64], R8 ;  /* 0x000000080a007986 */ /* 0x0005e4000c101b04 */
.L_x_13986:
[----:B------:R-:W-:Y:S05]  /*20e0*/  BSYNC.RELIABLE B1 ;  /* 0x0000000000017941 */ /* 0x000fea0003800100 */
.L_x_13982:
[----:B------:R-:W-:-:S13]  /*20f0*/  ISETP.GE.U32.AND P0, PT, R4, R0, PT ;  /* 0x000000000400720c */ /* 0x000fda0003f06070 */
[----:B--2---:R-:W2:Y:S01]  /*2100*/  @!P0 LDC.64 R8, c[0x0][0x398] ;  /* 0x0000e600ff088b82 */ /* 0x004ea20000000a00 */
[----:B------:R-:W-:Y:S02]  /*2110*/  @!P0 IMAD.IADD R3, R2, 0x1, R4 ;  /* 0x0000000102038824 */ /* 0x000fe400078e0204 */
[----:B------:R-:W-:Y:S02]  /*2120*/  @!P0 VIADD R4, R4, 0x80 ;  /* 0x0000008004048836 */ /* 0x000fe40000000000 */
[----:B--2---:R-:W-:-:S05]  /*2130*/  @!P0 IMAD.WIDE.U32 R8, R3, 0x8, R8 ;  /* 0x0000000803088825 */ /* 0x004fca00078e0008 */
[----:B------:R3:W-:Y:S02]  /*2140*/  @!P0 STG.E.64 desc[UR4][R8.64], R6 ;  /* 0x0000000608008986 */ /* 0x0007e4000c101b04 */
.L_x_13987:
[----:B------:R-:W-:Y:S05]  /*2150*/  BSYNC.RECONVERGENT B0 ;  /* 0x0000000000007941 */ /* 0x000fea0003800200 */
.L_x_13981:
[----:B------:R-:W-:Y:S05]  /*2160*/  WARPSYNC.ALL ;  /* 0x0000000000007948 */ /* 0x000fea0003800000 */
[----:B------:R-:W-:-:S13]  /*2170*/  ISETP.GE.U32.AND P0, PT, R4, R0, PT ;  /* 0x000000000400720c */ /* 0x000fda0003f06070 */
[----:B------:R-:W-:Y:S05]  /*2180*/  @P0 EXIT ;  /* 0x000000000000094d */ /* 0x000fea0003800000 */
[----:B---3--:R-:W3:Y:S01]  /*2190*/  LDC.64 R6, c[0x0][0x398] ;  /* 0x0000e600ff067b82 */ /* 0x008ee20000000a00 */
[----:B------:R-:W-:-:S04]  /*21a0*/  IMAD.IADD R3, R2, 0x1, R4 ;  /* 0x0000000102037824 */ /* 0x000fc800078e0204 */
[----:B---3--:R-:W-:-:S05]  /*21b0*/  IMAD.WIDE.U32 R2, R3, 0x8, R6 ;  /* 0x0000000803027825 */ /* 0x008fca00078e0006 */
[----:B------:R-:W-:Y:S01]  /*21c0*/  STG.E.64 desc[UR4][R2.64], R24 ;  /* 0x0000001802007986 */ /* 0x000fe2000c101b04 */
[----:B------:R-:W-:Y:S05]  /*21d0*/  EXIT ;  /* 0x000000000000794d */ /* 0x000fea0003800000 */
.L_x_13964:
[----:B------:R-:W0:Y:S01]  /*21e0*/  S2R R0, SR_TID.X ;  /* 0x0000000000007919 */ /* 0x000e220000002100 */
[----:B------:R-:W1:Y:S01]  /*21f0*/  LDC.64 R4, c[0x0][0x3a0] ;  /* 0x0000e800ff047b82 */ /* 0x000e620000000a00 */
[----:B------:R-:W3:Y:S01]  /*2200*/  LDCU UR7, c[0x0][0x394] ;  /* 0x00007280ff0777ac */ /* 0x000ee20008000800 */
[----:B-1----:R-:W-:-:S04]  /*2210*/  IMAD.WIDE.U32 R4, R2, 0x8, R4 ;  /* 0x0000000802047825 */ /* 0x002fc800078e0004 */
[----:B0-----:R-:W-:Y:S02]  /*2220*/  IMAD.WIDE.U32 R6, R0, 0x10, R4 ;  /* 0x0000001000067825 */ /* 0x001fe400078e0004 */
[----:B------:R-:W0:Y:S03]  /*2230*/  LDC.64 R4, c[0x0][0x390] ;  /* 0x0000e400ff047b82 */ /* 0x000e260000000a00 */
[----:B------:R-:W4:Y:S01]  /*2240*/  LDG.E.128 R8, desc[UR4][R6.64] ;  /* 0x0000000406087981 */ /* 0x000f22000c1e1d00 */
[----:B---3--:R-:W0:Y:S01]  /*2250*/  MUFU.RCP64H R25, UR7 ;  /* 0x0000000700197d08 */ /* 0x008e220008001800 */
[----:B------:R-:W-:Y:S02]  /*2260*/  HFMA2 R24, -RZ, RZ, 0, 5.9604644775390625e-08 ;  /* 0x00000001ff187431 */ /* 0x000fe400000001ff */
[----:B------:R-:W5:Y:S04]  /*2270*/  LDG.E.128 R12, desc[UR4][R6.64+0x800] ;  /* 0x00080004060c7981 */ /* 0x000f68000c1e1d00 */
[----:B------:R-:W5:Y:S04]  /*2280*/  LDG.E.128 R16, desc[UR4][R6.64+0x1000] ;  /* 0x0010000406107981 */ /* 0x000f68000c1e1d00 */
[----:B------:R1:W5:Y:S01]  /*2290*/  LDG.E.128 R20, desc[UR4][R6.64+0x1800] ;  /* 0x0018000406147981 */ /* 0x000362000c1e1d00 */
[----:B------:R-:W-:Y:S01]  /*22a0*/  BSSY.RECONVERGENT B1, `(.L_x_13988) ;  /* 0x000002f000017945 */ /* 0x000fe20003800200 */
        /* <DEDUP_REMOVED lines=21> */
[----:B----4-:R-:W-:-:S15]  /*2400*/  FSETP.GEU.AND P1, PT, |R9|, 6.5827683646048100446e-37, PT ;  /* 0x036000000900780b */ /* 0x010fde0003f2e200 */
        /* <DEDUP_REMOVED lines=16> */
[----:B------:R-:W-:-:S13]  /*2510*/  FSETP.GT.AND P0, PT, |R6|, 1.469367938527859385e-39, PT ;  /* 0x001000000600780b */ /* 0x000fda0003f04200 */
[----:B------:R-:W-:Y:S05]  /*2520*/  @P0 BRA P1, `(.L_x_13989) ;  /* 0x0000000000180947 */ /* 0x000fea0000800000 */
[----:B------:R-:W-:Y:S01]  /*2530*/  IMAD.MOV.U32 R25, RZ, RZ, R8 ;  /* 0x000000ffff197224 */ /* 0x000fe200078e0008 */
[----:B------:R-:W-:Y:S01]  /*2540*/  MOV R24, 0x2570 ;  /* 0x0000257000187802 */ /* 0x000fe20000000f00 */
[----:B------:R-:W-:-:S07]  /*2550*/  IMAD.MOV.U32 R26, RZ, RZ, R9 ;  /* 0x000000ffff1a7224 */ /* 0x000fce00078e0009 */
[----:B--2--5:R-:W-:Y:S05]  /*2560*/  CALL.REL.NOINC `($__internal_46_$__cuda_sm20_div_rn_f64_full) ;  /* 0x0000001400dc7944 */ /* 0x024fea0003c00000 */
[----:B------:R-:W-:Y:S01]  /*2570*/  IMAD.MOV.U32 R4, RZ, RZ, R26 ;  /* 0x000000ffff047224 */ /* 0x000fe200078e001a */
[----:B------:R-:W-:-:S07]  /*2580*/  MOV R5, R25 ;  /* 0x0000001900057202 */ /* 0x000fce0000000f00 */
.L_x_13989:
[----:B------:R-:W-:Y:S05]  /*2590*/  BSYNC.RECONVERGENT B1 ;  /* 0x0000000000017941 */ /* 0x000fea0003800200 */
.L_x_13988:
        /* <DEDUP_REMOVED lines=48> */
[----:B--2--5:R-:W-:Y:S05]  /*28a0*/  CALL.REL.NOINC `($__internal_46_$__cuda_sm20_div_rn_f64_full) ;  /* 0x00000014000c7944 */ /* 0x024fea0003c00000 */
[----:B------:R-:W-:Y:S01]  /*28b0*/  MOV R6, R26 ;  /* 0x0000001a00067202 */ /* 0x000fe20000000f00 */
[----:B------:R-:W-:-:S07]  /*28c0*/  IMAD.MOV.U32 R7, RZ, RZ, R25 ;  /* 0x000000ffff077224 */ /* 0x000fce00078e0019 */
.L_x_13991:
[----:B------:R-:W-:Y:S05]  /*28d0*/  BSYNC.RECONVERGENT B1 ;  /* 0x0000000000017941 */ /* 0x000fea0003800200 */
.L_x_13990:
        /* <DEDUP_REMOVED lines=48> */
[----:B--2---:R-:W-:Y:S05]  /*2be0*/  CALL.REL.NOINC `($__internal_46_$__cuda_sm20_div_rn_f64_full) ;  /* 0x00000010003c7944 */ /* 0x004fea0003c00000 */
[----:B------:R-:W-:Y:S02]  /*2bf0*/  IMAD.MOV.U32 R8, RZ, RZ, R26 ;  /* 0x000000ffff087224 */ /* 0x000fe400078e001a */
[----:B------:R-:W-:-:S07]  /*2c00*/  IMAD.MOV.U32 R9, RZ, RZ, R25 ;  /* 0x000000ffff097224 */ /* 0x000fce00078e0019 */
.L_x_13993:
[----:B------:R-:W-:Y:S05]  /*2c10*/  BSYNC.RECONVERGENT B1 ;  /* 0x0000000000017941 */ /* 0x000fea0003800200 */
.L_x_13992:
        /* <DEDUP_REMOVED lines=48> */
[----:B--2---:R-:W-:Y:S05]  /*2f20*/  CALL.REL.NOINC `($__internal_46_$__cuda_sm20_div_rn_f64_full) ;  /* 0x0000000c006c7944 */ /* 0x004fea0003c00000 */
[----:B------:R-:W-:Y:S02]  /*2f30*/  IMAD.MOV.U32 R10, RZ, RZ, R26 ;  /* 0x000000ffff0a7224 */ /* 0x000fe400078e001a */
[----:B------:R-:W-:-:S07]  /*2f40*/  IMAD.MOV.U32 R11, RZ, RZ, R25 ;  /* 0x000000ffff0b7224 */ /* 0x000fce00078e0019 */
.L_x_13995:
[----:B------:R-:W-:Y:S05]  /*2f50*/  BSYNC.RECONVERGENT B1 ;  /* 0x0000000000017941 */ /* 0x000fea0003800200 */
.L_x_13994:
        /* <DEDUP_REMOVED lines=48> */
[----:B--2---:R-:W-:Y:S05]  /*3260*/  CALL.REL.NOINC `($__internal_46_$__cuda_sm20_div_rn_f64_full) ;  /* 0x00000008009c7944 */ /* 0x004fea0003c00000 */
[----:B------:R-:W-:Y:S01]  /*3270*/  IMAD.MOV.U32 R12, RZ, RZ, R26 ;  /* 0x000000ffff0c7224 */ /* 0x000fe200078e001a */
[----:B------:R-:W-:-:S07]  /*3280*/  MOV R13, R25 ;  /* 0x00000019000d7202 */ /* 0x000fce0000000f00 */
.L_x_13997:
[----:B------:R-:W-:Y:S05]  /*3290*/  BSYNC.RECONVERGENT B1 ;  /* 0x0000000000017941 */ /* 0x000fea0003800200 */
.L_x_13996:
        /* <DEDUP_REMOVED lines=49> */
[----:B------:R-:W-:Y:S01]  /*35b0*/  MOV R14, R26 ;  /* 0x0000001a000e7202 */ /* 0x000fe20000000f00 */
[----:B------:R-:W-:-:S07]  /*35c0*/  IMAD.MOV.U32 R15, RZ, RZ, R25 ;  /* 0x000000ffff0f7224 */ /* 0x000fce00078e0019 */
.L_x_13999:
[----:B------:R-:W-:Y:S05]  /*35d0*/  BSYNC.RECONVERGENT B1 ;  /* 0x0000000000017941 */ /* 0x000fea0003800200 */
.L_x_13998:
        /* <DEDUP_REMOVED lines=51> */
.L_x_14001:
[----:B------:R-:W-:Y:S05]  /*3910*/  BSYNC.RECONVERGENT B1 ;  /* 0x0000000000017941 */ /* 0x000fea0003800200 */
.L_x_14000:
        /* <DEDUP_REMOVED lines=51> */
.L_x_14003:
[----:B------:R-:W-:Y:S05]  /*3c50*/  BSYNC.RECONVERGENT B1 ;  /* 0x0000000000017941 */ /* 0x000fea0003800200 */
.L_x_14002:
[----:B------:R-:W2:Y:S02]  /*3c60*/  LDC.64 R20, c[0x0][0x398] ;  /* 0x0000e600ff147b82 */ /* 0x000ea40000000a00 */
[----:B--2---:R-:W-:-:S04]  /*3c70*/  IMAD.WIDE.U32 R2, R2, 0x8, R20 ;  /* 0x0000000802027825 */ /* 0x004fc800078e0014 */
[----:B------:R-:W-:-:S05]  /*3c80*/  IMAD.WIDE.U32 R2, R0, 0x10, R2 ;  /* 0x0000001000027825 */ /* 0x000fca00078e0002 */
[----:B------:R-:W-:Y:S04]  /*3c90*/  STG.E.128 desc[UR4][R2.64], R4 ;  /* 0x0000000402007986 */ /* 0x000fe8000c101d04 */
[----:B------:R-:W-:Y:S04]  /*3ca0*/  STG.E.128 desc[UR4][R2.64+0x800], R8 ;  /* 0x0008000802007986 */ /* 0x000fe8000c101d04 */
[----:B------:R-:W-:Y:S04]  /*3cb0*/  STG.E.128 desc[UR4][R2.64+0x1000], R12 ;  /* 0x0010000c02007986 */ /* 0x000fe8000c101d04 */
[----:B------:R-:W-:Y:S01]  /*3cc0*/  STG.E.128 desc[UR4][R2.64+0x1800], R16 ;  /* 0x0018001002007986 */ /* 0x000fe2000c101d04 */
[----:B------:R-:W-:Y:S05]  /*3cd0*/  EXIT ;  /* 0x000000000000794d */ /* 0x000fea0003800000 */
        .weak           $__internal_46_$__cuda_sm20_div_rn_f64_full
        .type           $__internal_46_$__cuda_sm20_div_rn_f64_full,@function
        .size           $__internal_46_$__cuda_sm20_div_rn_f64_full,(.L_x_18236 - $__internal_46_$__cuda_sm20_div_rn_f64_full)
$__internal_46_$__cuda_sm20_div_rn_f64_full:
[----:B------:R-:W-:Y:S01]  /*3ce0*/  IMAD.MOV.U32 R37, RZ, RZ, R26 ;  /* 0x000000ffff257224 */ /* 0x000fe200078e001a */
[----:B------:R-:W-:Y:S01]  /*3cf0*/  MOV R36, R25 ;  /* 0x0000001900247202 */ /* 0x000fe20000000f00 */
[----:B------:R-:W-:Y:S01]  /*3d00*/  IMAD.MOV.U32 R31, RZ, RZ, R3 ;  /* 0x000000ffff1f7224 */ /* 0x000fe200078e0003 */
[----:B------:R-:W-:Y:S01]  /*3d10*/  LOP3.LUT R27, R3, 0x7ff00000, RZ, 0xc0, !PT ;  /* 0x7ff00000031b7812 */ /* 0x000fe200078ec0ff */
[----:B------:R-:W-:Y:S01]  /*3d20*/  HFMA2 R26, -RZ, RZ, 0.0045166015625, 0 ;  /* 0x1ca00000ff1a7431 */ /* 0x000fe200000001ff */
[C---:B------:R-:W-:Y:S01]  /*3d30*/  FSETP.GEU.AND P2, PT, |R37|.reuse, 1.469367938527859385e-39, PT ;  /* 0x001000002500780b */ /* 0x040fe20003f4e200 */
[----:B------:R-:W-:Y:S01]  /*3d40*/  IMAD.MOV.U32 R34, RZ, RZ, R36 ;  /* 0x000000ffff227224 */ /* 0x000fe200078e0024 */
[----:B------:R-:W-:Y:S01]  /*3d50*/  LOP3.LUT R25, R37, 0x7ff00000, RZ, 0xc0, !PT ;  /* 0x7ff0000025197812 */ /* 0x000fe200078ec0ff */
[----:B------:R-:W-:Y:S01]  /*3d60*/  IMAD.U32 R30, RZ, RZ, UR6 ;  /* 0x00000006ff1e7e24 */ /* 0x000fe2000f8e00ff */
[----:B------:R-:W-:Y:S01]  /*3d70*/  MOV R32, 0x1 ;  /* 0x0000000100207802 */ /* 0x000fe20000000f00 */
[----:B------:R-:W-:Y:S01]  /*3d80*/  IMAD.U32 R38, RZ, RZ, UR6 ;  /* 0x00000006ff267e24 */ /* 0x000fe2000f8e00ff */
[----:B------:R-:W-:Y:S01]  /*3d90*/  ISETP.GE.U32.AND P0, PT, R25, R27, PT ;  /* 0x0000001b1900720c */ /* 0x000fe20003f06070 */
[----:B------:R-:W-:Y:S06]  /*3da0*/  BSSY.RECONVERGENT B0, `(.L_x_14004) ;  /* 0x000007b000007945 */ /* 0x000fec0003800200 */
[----:B------:R-:W-:-:S04]  /*3db0*/  @!P2 LOP3.LUT R28, R31, 0x7ff00000, RZ, 0xc0, !PT ;  /* 0x7ff000001f1ca812 */ /* 0x000fc800078ec0ff */
[----:B------:R-:W-:Y:S02]  /*3dc0*/  @!P2 ISETP.GE.U32.AND P3, PT, R25, R28, PT ;  /* 0x0000001c1900a20c */ /* 0x000fe40003f66070 */
[C---:B------:R-:W-:Y:S02]  /*3dd0*/  SEL R28, R26.reuse, 0x63400000, !P0 ;  /* 0x634000001a1c7807 */ /* 0x040fe40004000000 */
[----:B------:R-:W-:Y:S02]  /*3de0*/  @!P2 SEL R29, R26, 0x63400000, !P3 ;  /* 0x634000001a1da807 */ /* 0x000fe40005800000 */
[--C-:B------:R-:W-:Y:S01]  /*3df0*/  LOP3.LUT R35, R28, 0x800fffff, R37.reuse, 0xf8, !PT ;  /* 0x800fffff1c237812 */ /* 0x100fe200078ef825 */
[----:B------:R-:W-:Y:S01]  /*3e00*/  @!P2 IMAD.MOV.U32 R28, RZ, RZ, RZ ;  /* 0x000000ffff1ca224 */ /* 0x000fe200078e00ff */
[----:B------:R-:W-:Y:S02]  /*3e10*/  @!P2 LOP3.LUT R29, R29, 0x80000000, R37, 0xf8, !PT ;  /* 0x800000001d1da812 */ /* 0x000fe400078ef825 */
[----:B------:R-:W-:-:S02]  /*3e20*/  FSETP.GEU.AND P0, PT, |R3|, 1.469367938527859385e-39, PT ;  /* 0x001000000300780b */ /* 0x000fc40003f0e200 */
[----:B------:R-:W-:-:S06]  /*3e30*/  @!P2 LOP3.LUT R29, R29, 0x100000, RZ, 0xfc, !PT ;  /* 0x001000001d1da812 */ /* 0x000fcc00078efcff */
[----:B------:R0:W-:Y:S02]  /*3e40*/  @!P2 DFMA R34, R34, 2, -R28 ;  /* 0x400000002222a82b */ /* 0x0001e4000000081c */
[----:B0-----:R-:W-:-:S04]  /*3e50*/  LOP3.LUT R28, R3, 0x800fffff, RZ, 0xc0, !PT ;  /* 0x800fffff031c7812 */ /* 0x001fc800078ec0ff */
[----:B------:R-:W-:-:S15]  /*3e60*/  LOP3.LUT R39, R28, 0x3ff00000, RZ, 0xfc, !PT ;  /* 0x3ff000001c277812 */ /* 0x000fde00078efcff */
[----:B------:R-:W-:-:S15]  /*3e70*/  NOP ;  /* 0x0000000000007918 */ /* 0x000fde0000000000 */
[----:B------:R-:W-:-:S15]  /*3e80*/  NOP ;  /* 0x0000000000007918 */ /* 0x000fde0000000000 */
[----:B------:R-:W-:-:S13]  /*3e90*/  NOP ;  /* 0x0000000000007918 */ /* 0x000fda0000000000 */
        /* <DEDUP_REMOVED lines=54> */
[----:B------:R-:W-:-:S04]  /*4200*/  SEL R26, R26, 0x63400000, !P0 ;  /* 0x634000001a1a7807 */ /* 0x000fc80004000000 */
[----:B------:R-:W-:Y:S01]  /*4210*/  IADD3 R26, PT, PT, -R26, R28, RZ ;  /* 0x0000001c1a1a7210 */ /* 0x000fe20007ffe1ff */
[----:B------:R-:W-:-:S04]  /*4220*/  IMAD.MOV.U32 R28, RZ, RZ, RZ ;  /* 0x000000ffff1c7224 */ /* 0x000fc800078e00ff */
        /* <DEDUP_REMOVED lines=22> */
[----:B------:R-:W-:-:S03]  /*4390*/  FSEL R26, R26, R41, !P0 ;  /* 0x000000291a1a7208 */ /* 0x000fc60004000000 */
[----:B------:R-:W-:Y:S02]  /*43a0*/  IMAD.MOV.U32 R40, RZ, RZ, R25 ;  /* 0x000000ffff287224 */ /* 0x000fe400078e0019 */
[----:B------:R-:W-:Y:S01]  /*43b0*/  IMAD.MOV.U32 R41, RZ, RZ, R26 ;  /* 0x000000ffff297224 */ /* 0x000fe200078e001a */
[----:B------:R-:W-:Y:S06]  /*43c0*/  BRA `(.L_x_14006) ;  /* 0x0000000000607947 */ /* 0x000fec0003800000 */
.L_x_14005:
        /* <DEDUP_REMOVED lines=13> */
[----:B------:R-:W-:Y:S01]  /*44a0*/  @P0 MOV R40, RZ ;  /* 0x000000ff00280202 */ /* 0x000fe20000000f00 */
[----:B------:R-:W-:Y:S02]  /*44b0*/  @!P0 IMAD.MOV.U32 R41, RZ, RZ, R25 ;  /* 0x000000ffff298224 */ /* 0x000fe400078e0019 */
[----:B------:R-:W-:Y:S01]  /*44c0*/  @P0 IMAD.MOV.U32 R41, RZ, RZ, R26 ;  /* 0x000000ffff290224 */ /* 0x000fe200078e001a */
[----:B------:R-:W-:Y:S06]  /*44d0*/  BRA `(.L_x_14006) ;  /* 0x00000000001c7947 */ /* 0x000fec0003800000 */
.L_x_14008:
[----:B------:R-:W-:Y:S01]  /*44e0*/  LOP3.LUT R25, R31, 0x80000, RZ, 0xfc, !PT ;  /* 0x000800001f197812 */ /* 0x000fe200078efcff */
[----:B------:R-:W-:-:S04]  /*44f0*/  IMAD.MOV.U32 R40, RZ, RZ, R30 ;  /* 0x000000ffff287224 */ /* 0x000fc800078e001e */
[----:B------:R-:W-:Y:S01]  /*4500*/  IMAD.MOV.U32 R41, RZ, RZ, R25 ;  /* 0x000000ffff297224 */ /* 0x000fe200078e0019 */
[----:B------:R-:W-:Y:S06]  /*4510*/  BRA `(.L_x_14006) ;  /* 0x00000000000c7947 */ /* 0x000fec0003800000 */
.L_x_14007:
[----:B------:R-:W-:Y:S02]  /*4520*/  LOP3.LUT R25, R37, 0x80000, RZ, 0xfc, !PT ;  /* 0x0008000025197812 */ /* 0x000fe400078efcff */
[----:B------:R-:W-:-:S03]  /*4530*/  MOV R40, R36 ;  /* 0x0000002400287202 */ /* 0x000fc60000000f00 */
[----:B------:R-:W-:-:S07]  /*4540*/  IMAD.MOV.U32 R41, RZ, RZ, R25 ;  /* 0x000000ffff297224 */ /* 0x000fce00078e0019 */
.L_x_14006:
[----:B------:R-:W-:Y:S05]  /*4550*/  BSYNC.RECONVERGENT B0 ;  /* 0x0000000000007941 */ /* 0x000fea0003800200 */
.L_x_14004:
[----:B------:R-:W-:Y:S01]  /*4560*/  MOV R28, R24 ;  /* 0x00000018001c7202 */ /* 0x000fe20000000f00 */
[----:B------:R-:W-:Y:S02]  /*4570*/  IMAD.MOV.U32 R29, RZ, RZ, 0x0 ;  /* 0x00000000ff1d7424 */ /* 0x000fe400078e00ff */
[----:B------:R-:W-:Y:S02]  /*4580*/  IMAD.MOV.U32 R26, RZ, RZ, R40 ;  /* 0x000000ffff1a7224 */ /* 0x000fe400078e0028 */
[----:B------:R-:W-:Y:S01]  /*4590*/  IMAD.MOV.U32 R25, RZ, RZ, R41 ;  /* 0x000000ffff197224 */ /* 0x000fe200078e0029 */
[----:B------:R-:W-:Y:S06]  /*45a0*/  RET.REL.NODEC R28 `(_ZN2at6native29vectorized_elementwise_kernelILi2ENS0_13BUnaryFunctorIdddNS0_15binary_internal10DivFunctorIdEEEESt5arrayIPcLm2EEEEviT0_T1_) ;  /* 0xffffffb81c947950 */ /* 0x000fec0003c3ffff */
.L_x_14009:
        /* <DEDUP_REMOVED lines=13> */
.L_x_18236:


//--------------------- .text._ZN2at6native29vectorized_elementwise_kernelILi4ENS0_13BUnaryFunctorIdddNS0_15binary_internal10DivFunctorIdEEEESt5arrayIPcLm2EEEEviT0_T1_ --------------------------
	.section	.text._ZN2at6native29vectorized_elementwise_kernelILi4ENS0_13BUnaryFunctorIdddNS0_15binary_internal10DivFunctorIdEEEESt5arrayIPcLm2EEEEviT0_T1_,"ax",@progbits
	.align	128
        .global         _ZN2at6native29vectorized_elementwise_kernelILi4ENS0_13BUnaryFunctorIdddNS0_15binary_internal10DivFunctorIdEEEESt5arrayIPcLm2EEEEviT0_T1_
        .type           _ZN2at6native29vectorized_elementwise_kernelILi4ENS0_13BUnaryFunctorIdddNS0_15binary_internal10DivFunctorIdEEEESt5arrayIPcLm2EEEEviT0_T1_,@function
        .size           _ZN2at6native29vectorized_elementwise_kernelILi4ENS0_13BUnaryFunctorIdddNS0_15binary_internal10DivFunctorIdEEEESt5arrayIPcLm2EEEEviT0_T1_,(.L_x_18237 - _ZN2at6native29vectorized_elementwise_kernelILi4ENS0_13BUnaryFunctorIdddNS0_15binary_internal10DivFunctorIdEEEESt5arrayIPcLm2EEEEviT0_T1_)
        .other          _ZN2at6native29vectorized_elementwise_kernelILi4ENS0_13BUnaryFunctorIdddNS0_15binary_internal10DivFunctorIdEEEESt5arrayIPcLm2EEEEviT0_T1_,@"STO_CUDA_ENTRY STV_DEFAULT"
_ZN2at6native29vectorized_elementwise_kernelILi4ENS0_13BUnaryFunctorIdddNS0_15binary_internal10DivFunctorIdEEEESt5arrayIPcLm2EEEEviT0_T1_:
.text._ZN2at6native29vectorized_elementwise_kernelILi4ENS0_13BUnaryFunctorIdddNS0_15binary_internal10DivFunctorIdEEEESt5arrayIPcLm2EEEEviT0_T1_:
        /* <DEDUP_REMOVED lines=115> */
[----:B-----5:R-:W-:Y:S05]  /*0730*/  CALL.REL.NOINC `($__internal_47_$__cuda_sm20_div_rn_f64_full) ;  /* 0x0000003400587944 */ /* 0x020fea0003c00000 */
[----:B------:R-:W-:Y:S01]  /*0740*/  MOV R18, R26 ;  /* 0x0000001a00127202 */ /* 0x000fe20000000f00 */
[----:B------:R-:W-:-:S07]  /*0750*/  IMAD.MOV.U32 R19, RZ, RZ, R25 ;  /* 0x000000ffff137224 */ /* 0x000fce00078e0019 */
.L_x_14012:
[----:B------:R-:W-:Y:S05]  /*0760*/  BSYNC.RECONVERGENT B1 ;  /* 0x0000000000017941 */ /* 0x000fea0003800200 */
.L_x_14011:
        /* <DEDUP_REMOVED lines=49> */
[----:B------:R-:W-:Y:S05]  /*0a80*/  CALL.REL.NOINC `($__internal_47_$__cuda_sm20_div_rn_f64_full) ;  /* 0x0000003000847944 */ /* 0x000fea0003c00000 */
[----:B------:R-:W-:Y:S02]  /*0a90*/  IMAD.MOV.U32 R16, RZ, RZ, R26 ;  /* 0x000000ffff107224 */ /* 0x000fe400078e001a */
[----:B------:R-:W-:-:S07]  /*0aa0*/  IMAD.MOV.U32 R17, RZ, RZ, R25 ;  /* 0x000000ffff117224 */ /* 0x000fce00078e0019 */
.L_x_14014:
[----:B------:R-:W-:Y:S05]  /*0ab0*/  BSYNC.RECONVERGENT B1 ;  /* 0x0000000000017941 */ /* 0x000fea0003800200 */
.L_x_14013:
        /* <DEDUP_REMOVED lines=48> */
[----:B------:R-:W-:Y:S05]  /*0dc0*/  CALL.REL.NOINC `($__internal_47_$__cuda_sm20_div_rn_f64_full) ;  /* 0x0000002c00b47944 */ /* 0x000fea0003c00000 */
[----:B------:R-:W-:Y:S01]  /*0dd0*/  IMAD.MOV.U32 R14, RZ, RZ, R26 ;  /* 0x000000ffff0e7224 */ /* 0x000fe200078e001a */
[----:B------:R-:W-:-:S07]  /*0de0*/  MOV R15, R25 ;  /* 0x00000019000f7202 */ /* 0x000fce0000000f00 */
.L_x_14016:
[----:B------:R-:W-:Y:S05]  /*0df0*/  BSYNC.RECONVERGENT B1 ;  /* 0x0000000000017941 */ /* 0x000fea0003800200 */
.L_x_14015:
        /* <DEDUP_REMOVED lines=49> */
[----:B------:R-:W-:Y:S01]  /*1110*/  MOV R12, R26 ;  /* 0x0000001a000c7202 */ /* 0x000fe20000000f00 */
[----:B------:R-:W-:-:S07]  /*1120*/  IMAD.MOV.U32 R13, RZ, RZ, R25 ;  /* 0x000000ffff0d7224 */ /* 0x000fce00078e0019 */
.L_x_14018:
[----:B------:R-:W-:Y:S05]  /*1130*/  BSYNC.RECONVERGENT B1 ;  /* 0x0000000000017941 */ /* 0x000fea0003800200 */
.L_x_14017:
        /* <DEDUP_REMOVED lines=48> */
[----:B------:R-:W-:Y:S05]  /*1440*/  CALL.REL.NOINC `($__internal_47_$__cuda_sm20_div_rn_f64_full) ;  /* 0x0000002800147944 */ /* 0x000fea0003c00000 */
[----:B------:R-:W-:Y:S02]  /*1450*/  IMAD.MOV.U32 R10, RZ, RZ, R26 ;  /* 0x000000ffff0a7224 */ /* 0x000fe400078e001a */
[----:B------:R-:W-:-:S07]  /*1460*/  IMAD.MOV.U32 R11, RZ, RZ, R25 ;  /* 0x000000ffff0b7224 */ /* 0x000fce00078e0019 */
.L_x_14020:
[----:B------:R-:W-:Y:S05]  /*1470*/  BSYNC.RECONVERGENT B1 ;  /* 0x0000000000017941 */ /* 0x000fea0003800200 */
.L_x_14019:
        /* <DEDUP_REMOVED lines=48> */
[----:B------:R-:W-:Y:S05]  /*1780*/  CALL.REL.NOINC `($__internal_47_$__cuda_sm20_div_rn_f64_full) ;  /* 0x0000002400447944 */ /* 0x000fea0003c00000 */
[----:B------:R-:W-:Y:S02]  /*1790*/  IMAD.MOV.U32 R8, RZ, RZ, R26 ;  /* 0x000000ffff087224 */ /* 0x000fe400078e001a */
[----:B------:R-:W-:-:S07]  /*17a0*/  IMAD.MOV.U32 R9, RZ, RZ, R25 ;  /* 0x000000ffff097224 */ /* 0x000fce00078e0019 */
.L_x_14022:
[----:B------:R-:W-:Y:S05]  /*17b0*/  BSYNC.RECONVERGENT B1 ;  /* 0x0000000000017941 */ /* 0x000fea0003800200 */
.L_x_14021:
        /* <DEDUP_REMOVED lines=51> */
.L_x_14024:
[----:B------:R-:W-:Y:S05]  /*1af0*/  BSYNC.RECONVERGENT B1 ;  /* 0x0000000000017941 */ /* 0x000fea0003800200 */
.L_x_14023:
        /* <DEDUP_REMOVED lines=49> */
[----:B------:R-:W-:-:S07]  /*1e10*/  MOV R24, R26 ;  /* 0x0000001a00187202 */ /* 0x000fce0000000f00 */
.L_x_14026:
[----:B------:R-:W-:Y:S05]  /*1e20*/  BSYNC.RECONVERGENT B1 ;  /* 0x0000000000017941 */ /* 0x000fea0003800200 */
.L_x_14025:
        /* <DEDUP_REMOVED lines=21> */
.L_x_14029:
[----:B------:R-:W-:-:S13]  /*1f80*/  ISETP.GE.U32.AND P0, PT, R4, R0, PT ;  /* 0x000000000400720c */ /* 0x000fda0003f06070 */
[----:B------:R-:W-:Y:S05]  /*1f90*/  @P0 BRA `(.L_x_14031) ;  /* 0x0000000000300947 */ /* 0x000fea0003800000 */
[----:B-1----:R-:W1:Y:S01]  /*1fa0*/  LDC.64 R14, c[0x0][0x398] ;  /* 0x0000e600ff0e7b82 */ /* 0x002e620000000a00 */
[----:B------:R-:W-:Y:S01]  /*1fb0*/  IMAD.IADD R3, R2, 0x1, R4 ;  /* 0x0000000102037824 */ /* 0x000fe200078e0204 */
[----:B------:R-:W-:-:S03]  /*1fc0*/  IADD3 R4, PT, PT, R4, 0x80, RZ ;  /* 0x0000008004047810 */ /* 0x000fc60007ffe0ff */
[----:B-1----:R-:W-:-:S05]  /*1fd0*/  IMAD.WIDE.U32 R14, R3, 0x8, R14 ;  /* 0x00000008030e7825 */ /* 0x002fca00078e000e */
[----:B------:R1:W-:Y:S02]  /*1fe0*/  STG.E.64 desc[UR4][R14.64], R12 ;  /* 0x0000000c0e007986 */ /* 0x0003e4000c101b04 */
.L_x_14030:
[----:B------:R-:W-:-:S13]  /*1ff0*/  ISETP.GE.U32.AND P0, PT, R4, R0, PT ;  /* 0x000000000400720c */ /* 0x000fda0003f06070 */
[----:B------:R-:W-:Y:S05]  /*2000*/  @P0 BRA `(.L_x_14032) ;  /* 0x0000000000340947 */ /* 0x000fea0003800000 */
[----:B-1----:R-:W1:Y:S01]  /*2010*/  LDC.64 R12, c[0x0][0x398] ;  /* 0x0000e600ff0c7b82 */ /* 0x002e620000000a00 */
[----:B------:R-:W-:Y:S02]  /*2020*/  IMAD.IADD R3, R2, 0x1, R4 ;  /* 0x0000000102037824 */ /* 0x000fe400078e0204 */
[----:B------:R-:W-:Y:S02]  /*2030*/  VIADD R4, R4, 0x80 ;  /* 0x0000008004047836 */ /* 0x000fe40000000000 */
[----:B-1----:R-:W-:-:S05]  /*2040*/  IMAD.WIDE.U32 R12, R3, 0x8, R12 ;  /* 0x00000008030c7825 */ /* 0x002fca00078e000c */
[----:B------:R2:W-:Y:S02]  /*2050*/  STG.E.64 desc[UR4][R12.64], R10 ;  /* 0x0000000a0c007986 */ /* 0x0005e4000c101b04 */
.L_x_14031:
        /* <DEDUP_REMOVED lines=8> */
.L_x_14032:
[----:B------:R-:W-:Y:S05]  /*20e0*/  BSYNC.RELIABLE B1 ;  /* 0x0000000000017941 */ /* 0x000fea0003800100 */
.L_x_14028:
[----:B------:R-:W-:-:S13]  /*20f0*/  ISETP.GE.U32.AND P0, PT, R4, R0, PT ;  /* 0x000000000400720c */ /* 0x000fda0003f06070 */
[----:B--2---:R-:W2:Y:S01]  /*2100*/  @!P0 LDC.64 R8, c[0x0][0x398] ;  /* 0x0000e600ff088b82 */ /* 0x004ea20000000a00 */
[----:B------:R-:W-:Y:S02]  /*2110*/  @!P0 IMAD.IADD R3, R2, 0x1, R4 ;  /* 0x0000000102038824 */ /* 0x000fe400078e0204 */
[----:B------:R-:W-:Y:S02]  /*2120*/  @!P0 VIADD R4, R4, 0x80 ;  /* 0x0000008004048836 */ /* 0x000fe40000000000 */
[----:B--2---:R-:W-:-:S05]  /*2130*/  @!P0 IMAD.WIDE.U32 R8, R3, 0x8, R8 ;  /* 0x0000000803088825 */ /* 0x004fca00078e0008 */
[----:B------:R3:W-:Y:S02]  /*2140*/  @!P0 STG.E.64 desc[UR4][R8.64], R6 ;  /* 0x0000000608008986 */ /* 0x0007e4000c101b04 */
.L_x_14033:
[----:B------:R-:W-:Y:S05]  /*2150*/  BSYNC.RECONVERGENT B0 ;  /* 0x0000000000007941 */ /* 0x000fea0003800200 */
.L_x_14027:
        /* <DEDUP_REMOVED lines=8> */
.L_x_14010:
[----:B------:R-:W0:Y:S01]  /*21e0*/  S2R R0, SR_TID.X ;  /* 0x0000000000007919 */ /* 0x000e220000002100 */
[----:B------:R-:W1:Y:S01]  /*21f0*/  LDC.64 R4, c[0x0][0x3a0] ;  /* 0x0000e800ff047b82 */ /* 0x000e620000000a00 */
[----:B------:R-:W3:Y:S01]  /*2200*/  LDCU UR7, c[0x0][0x394] ;  /* 0x00007280ff0777ac */ /* 0x000ee20008000800 */
[----:B-1----:R-:W-:-:S04]  /*2210*/  IMAD.WIDE.U32 R4, R2, 0x8, R4 ;  /* 0x0000000802047825 */ /* 0x002fc800078e0004 */
[----:B0-----:R-:W-:Y:S02]  /*2220*/  IMAD.WIDE.U32 R6, R0, 0x20, R4 ;  /* 0x0000002000067825 */ /* 0x001fe400078e0004 */
[----:B------:R-:W0:Y:S03]  /*2230*/  LDC.64 R4, c[0x0][0x390] ;  /* 0x0000e400ff047b82 */ /* 0x000e260000000a00 */
[----:B------:R-:W4:Y:S01]  /*2240*/  LDG.E.ENL2.256 R12, R8, desc[UR4][R6.64] ;  /* 0xfe0000040608797e */ /* 0x000f22000812190c */
[----:B---3--:R-:W0:Y:S01]  /*2250*/  MUFU.RCP64H R25, UR7 ;  /* 0x0000000700197d08 */ /* 0x008e220008001800 */
[----:B------:R-:W-:Y:S02]  /*2260*/  HFMA2 R24, -RZ, RZ, 0, 5.9604644775390625e-08 ;  /* 0x00000001ff187431 */ /* 0x000fe400000001ff */
[----:B------:R1:W5:Y:S01]  /*2270*/  LDG.E.ENL2.256 R20, R16, desc[UR4][R6.64+0x1000] ;  /* 0xfe0080040610797e */ /* 0x0003620008121914 */
[----:B------:R-:W-:Y:S03]  /*2280*/  BSSY.RECONVERGENT B1, `(.L_x_14034) ;  /* 0x000002f000017945 */ /* 0x000fe60003800200 */
        /* <DEDUP_REMOVED lines=43> */
[----:B--2--5:R-:W-:Y:S05]  /*2540*/  CALL.REL.NOINC `($__internal_47_$__cuda_sm20_div_rn_f64_full) ;  /* 0x0000001400d47944 */ /* 0x024fea0003c00000 */
[----:B------:R-:W-:Y:S01]  /*2550*/  IMAD.MOV.U32 R4, RZ, RZ, R26 ;  /* 0x000000ffff047224 */ /* 0x000fe200078e001a */
[----:B------:R-:W-:-:S07]  /*2560*/  MOV R5, R25 ;  /* 0x0000001900057202 */ /* 0x000fce0000000f00 */
.L_x_14035:
[----:B------:R-:W-:Y:S05]  /*2570*/  BSYNC.RECONVERGENT B1 ;  /* 0x0000000000017941 */ /* 0x000fea0003800200 */
.L_x_14034:
        /* <DEDUP_REMOVED lines=48> */
[----:B--2--5:R-:W-:Y:S05]  /*2880*/  CALL.REL.NOINC `($__internal_47_$__cuda_sm20_div_rn_f64_full) ;  /* 0x0000001400047944 */ /* 0x024fea0003c00000 */
[----:B------:R-:W-:Y:S01]  /*2890*/  MOV R6, R26 ;  /* 0x0000001a00067202 */ /* 0x000fe20000000f00 */
[----:B------:R-:W-:-:S07]  /*28a0*/  IMAD.MOV.U32 R7, RZ, RZ, R25 ;  /* 0x000000ffff077224 */ /* 0x000fce00078e0019 */
.L_x_14037:
[----:B------:R-:W-:Y:S05]  /*28b0*/  BSYNC.RECONVERGENT B1 ;  /* 0x0000000000017941 */ /* 0x000fea0003800200 */
.L_x_14036:
        /* <DEDUP_REMOVED lines=48> */
[----:B--2--5:R-:W-:Y:S05]  /*2bc0*/  CALL.REL.NOINC `($__internal_47_$__cuda_sm20_div_rn_f64_full) ;  /* 0x0000001000347944 */ /* 0x024fea0003c00000 */
[----:B------:R-:W-:Y:S02]  /*2bd0*/  IMAD.MOV.U32 R8, RZ, RZ, R26 ;  /* 0x000000ffff087224 */ /* 0x000fe400078e001a */
[----:B------:R-:W-:-:S07]  /*2be0*/  IMAD.MOV.U32 R9, RZ, RZ, R25 ;  /* 0x000000ffff097224 */ /* 0x000fce00078e0019 */
.L_x_14039:
[----:B------:R-:W-:Y:S05]  /*2bf0*/  BSYNC.RECONVERGENT B1 ;  /* 0x0000000000017941 */ /* 0x000fea0003800200 */
.L_x_14038:
        /* <DEDUP_REMOVED lines=48> */
[----:B--2--5:R-:W-:Y:S05]  /*2f00*/  CALL.REL.NOINC `($__internal_47_$__cuda_sm20_div_rn_f64_full) ;  /* 0x0000000c00647944 */ /* 0x024fea0003c00000 */
[----:B------:R-:W-:Y:S02]  /*2f10*/  IMAD.MOV.U32 R10, RZ, RZ, R26 ;  /* 0x000000ffff0a7224 */ /* 0x000fe400078e001a */
[----:B------:R-:W-:-:S07]  /*2f20*/  IMAD.MOV.U32 R11, RZ, RZ, R25 ;  /* 0x000000ffff0b7224 */ /* 0x000fce00078e0019 */
.L_x_14041:
[----:B------:R-:W-:Y:S05]  /*2f30*/  BSYNC.RECONVERGENT B1 ;  /* 0x0000000000017941 */ /* 0x000fea0003800200 */
.L_x_14040:
[----:B------:R-:W0:Y:S01]  /*2f40*/  LDCU UR7, c[0x0][0x394] ;  /* 0x00007280ff0777ac */ /* 0x000e220008000800 */
[----:B------:R-:W1:Y:S01]  /*2f50*/  LDC.64 R12, c[0x0][0x390] ;  /* 0x0000e400ff0c7b82 */ /* 0x000e620000000a00 */
[----:B------:R-:W-:Y:S01]  /*2f60*/  MOV R14, 0x1 ;  /* 0x00000001000e7802 */ /* 0x000fe20000000f00 */
[----:B------:R-:W-:Y:S01]  /*2f70*/  BSSY.RECONVERGENT B1, `(.L_x_14042) ;  /* 0x0000030000017945 */ /* 0x000fe20003800200 */
[----:B-----5:R-:W-:Y:S01]  /*2f80*/  FSETP.GEU.AND P1, PT, |R17|, 6.5827683646048100446e-37, PT ;  /* 0x036000001100780b */ /* 0x020fe20003f2e200 */
        /* <DEDUP_REMOVED lines=43> */
[----:B--2---:R-:W-:Y:S05]  /*3240*/  CALL.REL.NOINC `($__internal_47_$__cuda_sm20_div_rn_f64_full) ;  /* 0x0000000800947944 */ /* 0x004fea0003c00000 */
[----:B------:R-:W-:Y:S01]  /*3250*/  IMAD.MOV.U32 R12, RZ, RZ, R26 ;  /* 0x000000ffff0c7224 */ /* 0x000fe200078e001a */
[----:B------:R-:W-:-:S07]  /*3260*/  MOV R13, R25 ;  /* 0x00000019000d7202 */ /* 0x000fce0000000f00 */
.L_x_14043:
[----:B------:R-:W-:Y:S05]  /*3270*/  BSYNC.RECONVERGENT B1 ;  /* 0x0000000000017941 */ /* 0x000fea0003800200 */
.L_x_14042:
        /* <DEDUP_REMOVED lines=49> */
[----:B------:R-:W-:Y:S01]  /*3590*/  MOV R14, R26 ;  /* 0x0000001a000e7202 */ /* 0x000fe20000000f00 */
[----:B------:R-:W-:-:S07]  /*35a0*/  IMAD.MOV.U32 R15, RZ, RZ, R25 ;  /* 0x000000ffff0f7224 */ /* 0x000fce00078e0019 */
.L_x_14045:
[----:B------:R-:W-:Y:S05]  /*35b0*/  BSYNC.RECONVERGENT B1 ;  /* 0x0000000000017941 */ /* 0x000fea0003800200 */
.L_x_14044:
        /* <DEDUP_REMOVED lines=48> */
[----:B--2---:R-:W-:Y:S05]  /*38c0*/  CALL.REL.NOINC `($__internal_47_$__cuda_sm20_div_rn_f64_full) ;  /* 0x0000000000f47944 */ /* 0x004fea0003c00000 */
[----:B------:R-:W-:Y:S02]  /*38d0*/  IMAD.MOV.U32 R16, RZ, RZ, R26 ;  /* 0x000000ffff107224 */ /* 0x000fe400078e001a */
[----:B------:R-:W-:-:S07]  /*38e0*/  IMAD.MOV.U32 R17, RZ, RZ, R25 ;  /* 0x000000ffff117224 */ /* 0x000fce00078e0019 */
.L_x_14047:
[----:B------:R-:W-:Y:S05]  /*38f0*/  BSYNC.RECONVERGENT B1 ;  /* 0x0000000000017941 */ /* 0x000fea0003800200 */
.L_x_14046:
        /* <DEDUP_REMOVED lines=48> */
[----:B--2---:R-:W-:Y:S05]  /*3c00*/  CALL.REL.NOINC `($__internal_47_$__cuda_sm20_div_rn_f64_full) ;  /* 0x0000000000247944 */ /* 0x004fea0003c00000 */
[----:B------:R-:W-:Y:S02]  /*3c10*/  IMAD.MOV.U32 R18, RZ, RZ, R26 ;  /* 0x000000ffff127224 */ /* 0x000fe400078e001a */
[----:B------:R-:W-:-:S07]  /*3c20*/  IMAD.MOV.U32 R19, RZ, RZ, R25 ;  /* 0x000000ffff137224 */ /* 0x000fce00078e0019 */
.L_x_14049:
[----:B------:R-:W-:Y:S05]  /*3c30*/  BSYNC.RECONVERGENT B1 ;  /* 0x0000000000017941 */ /* 0x000fea0003800200 */
.L_x_14048:
[----:B------:R-:W2:Y:S02]  /*3c40*/  LDC.64 R20, c[0x0][0x398] ;  /* 0x0000e600ff147b82 */ /* 0x000ea40000000a00 */
[----:B--2---:R-:W-:-:S04]  /*3c50*/  IMAD.WIDE.U32 R2, R2, 0x8, R20 ;  /* 0x0000000802027825 */ /* 0x004fc800078e0014 */
[----:B------:R-:W-:-:S05]  /*3c60*/  IMAD.WIDE.U32 R2, R0, 0x20, R2 ;  /* 0x0000002000027825 */ /* 0x000fca00078e0002 */
[----:B------:R-:W-:Y:S04]  /*3c70*/  STG.E.ENL2.256 desc[UR4][R2.64], R4, R8 ;  /* 0xf80000040208797f */ /* 0x000fe8000f121804 */
[----:B------:R-:W-:Y:S01]  /*3c80*/  STG.E.ENL2.256 desc[UR4][R2.64+0x1000], R12, R16 ;  /* 0xf800800c0210797f */ /* 0x000fe2000f121804 */
[----:B------:R-:W-:Y:S05]  /*3c90*/  EXIT ;  /* 0x000000000000794d */ /* 0x000fea0003800000 */
        .weak           $__internal_47_$__cuda_sm20_div_rn_f64_full
        .type           $__internal_47_$__cuda_sm20_div_rn_f64_full,@function
        .size           $__internal_47_$__cuda_sm20_div_rn_f64_full,(.L_x_18237 - $__internal_47_$__cuda_sm20_div_rn_f64_full)
$__internal_47_$__cuda_sm20_div_rn_f64_full:
        /* <DEDUP_REMOVED lines=111> */
.L_x_14051:
        /* <DEDUP_REMOVED lines=17> */
.L_x_14054:
[----:B------:R-:W-:Y:S01]  /*44a0*/  LOP3.LUT R25, R31, 0x80000, RZ, 0xfc, !PT ;  /* 0x000800001f197812 */ /* 0x000fe200078efcff */
[----:B------:R-:W-:-:S04]  /*44b0*/  IMAD.MOV.U32 R40, RZ, RZ, R30 ;  /* 0x000000ffff287224 */ /* 0x000fc800078e001e */
[----:B------:R-:W-:Y:S01]  /*44c0*/  IMAD.MOV.U32 R41, RZ, RZ, R25 ;  /* 0x000000ffff297224 */ /* 0x000fe200078e0019 */
[----:B------:R-:W-:Y:S06]  /*44d0*/  BRA `(.L_x_14052) ;  /* 0x00000000000c7947 */ /* 0x000fec0003800000 */
.L_x_14053:
[----:B------:R-:W-:Y:S02]  /*44e0*/  LOP3.LUT R25, R37, 0x80000, RZ, 0xfc, !PT ;  /* 0x0008000025197812 */ /* 0x000fe400078efcff */
[----:B------:R-:W-:-:S03]  /*44f0*/  MOV R40, R36 ;  /* 0x0000002400287202 */ /* 0x000fc60000000f00 */
[----:B------:R-:W-:-:S07]  /*4500*/  IMAD.MOV.U32 R41, RZ, RZ, R25 ;  /* 0x000000ffff297224 */ /* 0x000fce00078e0019 */
.L_x_14052:
[----:B------:R-:W-:Y:S05]  /*4510*/  BSYNC.RECONVERGENT B0 ;  /* 0x0000000000007941 */ /* 0x000fea0003800200 */
.L_x_14050:
[----:B------:R-:W-:Y:S01]  /*4520*/  MOV R28, R24 ;  /* 0x00000018001c7202 */ /* 0x000fe20000000f00 */
[----:B------:R-:W-:Y:S02]  /*4530*/  IMAD.MOV.U32 R29, RZ, RZ, 0x0 ;  /* 0x00000000ff1d7424 */ /* 0x000fe400078e00ff */
[----:B------:R-:W-:Y:S02]  /*4540*/  IMAD.MOV.U32 R26, RZ, RZ, R40 ;  /* 0x000000ffff1a7224 */ /* 0x000fe400078e0028 */
[----:B------:R-:W-:Y:S01]  /*4550*/  IMAD.MOV.U32 R25, RZ, RZ, R41 ;  /* 0x000000ffff197224 */ /* 0x000fe200078e0029 */
[----:B------:R-:W-:Y:S06]  /*4560*/  RET.REL.NODEC R28 `(_ZN2at6native29vectorized_elementwise_kernelILi4ENS0_13BUnaryFunctorIdddNS0_15binary_internal10DivFunctorIdEEEESt5arrayIPcLm2EEEEviT0_T1_) ;  /* 0xffffffb81ca47950 */ /* 0x000fec0003c3ffff */
.L_x_14055:
        /* <DEDUP_REMOVED lines=9> */
.L_x_18237:


//--------------------- .text._ZN2at6native29vectorized_elementwise_kernelILi8ENS0_13BUnaryFunctorIdddNS0_15binary_internal10DivFunctorIdEEEESt5arrayIPcLm2EEEEviT0_T1_ --------------------------
	.section	.text._ZN2at6native29vectorized_elementwise_kernelILi8ENS0_13BUnaryFunctorIdddNS0_15binary_internal10DivFunctorIdEEEESt5arrayIPcLm2EEEEviT0_T1_,"ax",@progbits
	.align	128
        .global         _ZN2at6native29vectorized_elementwise_kernelILi8ENS0_13BUnaryFunctorIdddNS0_15binary_internal10DivFunctorIdEEEESt5arrayIPcLm2EEEEviT0_T1_
        .type           _ZN2at6native29vectorized_elementwise_kernelILi8ENS0_13BUnaryFunctorIdddNS0_15binary_internal10DivFunctorIdEEEESt5arrayIPcLm2EEEEviT0_T1_,@function
        .size           _ZN2at6native29vectorized_elementwise_kernelILi8ENS0_13BUnaryFunctorIdddNS0_15binary_internal10DivFunctorIdEEEESt5arrayIPcLm2EEEEviT0_T1_,(.L_x_18362 - _ZN2at6native29vectorized_elementwise_kernelILi8ENS0_13BUnaryFunctorIdddNS0_15binary_internal10DivFunctorIdEEEESt5arrayIPcLm2EEEEviT0_T1_)
        .other          _ZN2at6native29vectorized_elementwise_kernelILi8ENS0_13BUnaryFunctorIdddNS0_15binary_internal10DivFunctorIdEEEESt5arrayIPcLm2EEEEviT0_T1_,@"STO_CUDA_ENTRY STV_DEFAULT"
_ZN2at6native29vectorized_elementwise_kernelILi8ENS0_13BUnaryFunctorIdddNS0_15binary_internal10DivFunctorIdEEEESt5arrayIPcLm2EEEEviT0_T1_:
.text._ZN2at6native29vectorized_elementwise_kernelILi8ENS0_13BUnaryFunctorIdddNS0_15binary_internal10DivFunctorIdEEEESt5arrayIPcLm2EEEEviT0_T1_:
[----:B------:R-:W-:Y:S01]  /*0000*/  LDC R1, c[0x0][0x37c] ;  /* 0x0000df00ff017b82 */ /* 0x000fe20000000800 */
[----:B------:R-:W-:Y:S05]  /*0010*/  EXIT ;  /* 0x000000000000794d */ /* 0x000fea0003800000 */
.L_x_14056:
        /* <DEDUP_REMOVED lines=14> */
.L_x_18362:


//--------------------- .text._ZN2at6native18elementwise_kernelILi128ELi4EZNS0_15gpu_kernel_implINS0_13AUnaryFunctorIdddNS0_15binary_internal10DivFunctorIdEEEEEEvRNS_18TensorIteratorBaseERKT_EUliE_EEviT1_ --------------------------
	.section	.text._ZN2at6native18elementwise_kernelILi128ELi4EZNS0_15gpu_kernel_implINS0_13AUnaryFunctorIdddNS0_15binary_internal10DivFunctorIdEEEEEEvRNS_18TensorIteratorBaseERKT_EUliE_EEviT1_,"ax",@progbits
	.align	128
        .global         _ZN2at6native18elementwise_kernelILi128ELi4EZNS0_15gpu_kernel_implINS0_13AUnaryFunctorIdddNS0_15binary_internal10DivFunctorIdEEEEEEvRNS_18TensorIteratorBaseERKT_EUliE_EEviT1_
        .type           _ZN2at6native18elementwise_kernelILi128ELi4EZNS0_15gpu_kernel_implINS0_13AUnaryFunctorIdddNS0_15binary_internal10DivFunctorIdEEEEEEvRNS_18TensorIteratorBaseERKT_EUliE_EEviT1_,@function
        .size           _ZN2at6native18elementwise_kernelILi128ELi4EZNS0_15gpu_kernel_implINS0_13AUnaryFunctorIdddNS0_15binary_internal10DivFunctorIdEEEEEEvRNS_18TensorIteratorBaseERKT_EUliE_EEviT1_,(.L_x_18238 - _ZN2at6native18elementwise_kernelILi128ELi4EZNS0_15gpu_kernel_implINS0_13AUnaryFunctorIdddNS0_15binary_internal10DivFunctorIdEEEEEEvRNS_18TensorIteratorBaseERKT_EUliE_EEviT1_)
        .other          _ZN2at6native18elementwise_kernelILi128ELi4EZNS0_15gpu_kernel_implINS0_13AUnaryFunctorIdddNS0_15binary_internal10DivFunctorIdEEEEEEvRNS_18TensorIteratorBaseERKT_EUliE_EEviT1_,@"STO_CUDA_ENTRY STV_DEFAULT"
_ZN2at6native18elementwise_kernelILi128ELi4EZNS0_15gpu_kernel_implINS0_13AUnaryFunctorIdddNS0_15binary_internal10DivFunctorIdEEEEEEvRNS_18TensorIteratorBaseERKT_EUliE_EEviT1_:
.text._ZN2at6native18elementwise_kernelILi128ELi4EZNS0_15gpu_kernel_implINS0_13AUnaryFunctorIdddNS0_15binary_internal10DivFunctorIdEEEEEEvRNS_18TensorIteratorBaseERKT_EUliE_EEviT1_:
        /* <DEDUP_REMOVED lines=10> */
[----:B------:R-:W3:Y:S01]  /*00a0*/  LDCU.64 UR40, c[0x0][0x598] ;  /* 0x0000b300ff2877ac */ /* 0x000ee20008000a00 */
        /* <DEDUP_REMOVED lines=309> */
.L_x_14059:
        /* <DEDUP_REMOVED lines=18> */
.L_x_14064:
[----:B------:R-:W2:Y:S02]  /*1520*/  LDG.E.U8 R2, desc[UR36][R4.64] ;  /* 0x0000002404027981 */ /* 0x000ea4000c1e1100 */
[----:B--2---:R-:W3:Y:S02]  /*1530*/  I2F.F64.U16 R2, R2 ;  /* 0x0000000200027312 */ /* 0x004ee40000101800 */
[----:B---3--:R-:W-:Y:S05]  /*1540*/  BRA `(.L_x_14066) ;  /* 0x0000000c00607947 */ /* 0x008fea0003800000 */
.L_x_14063:
        /* <DEDUP_REMOVED lines=9> */
.L_x_14068:
[----:B------:R-:W2:Y:S02]  /*15e0*/  LDG.E R2, desc[UR36][R4.64] ;  /* 0x0000002404027981 */ /* 0x000ea4000c1e1900 */
[----:B--2---:R-:W3:Y:S02]  /*15f0*/  I2F.F64 R2, R2 ;  /* 0x0000000200027312 */ /* 0x004ee40000201c00 */
[----:B---3--:R-:W-:Y:S05]  /*1600*/  BRA `(.L_x_14066) ;  /* 0x0000000c00307947 */ /* 0x008fea0003800000 */
.L_x_14067:
[----:B------:R-:W2:Y:S02]  /*1610*/  LDG.E.U16 R2, desc[UR36][R4.64] ;  /* 0x0000002404027981 */ /* 0x000ea4000c1e1500 */
[----:B--2---:R-:W3:Y:S02]  /*1620*/  I2F.F64.S16 R2, R2 ;  /* 0x0000000200027312 */ /* 0x004ee40000101c00 */
[----:B---3--:R-:W-:Y:S05]  /*1630*/  BRA `(.L_x_14066) ;  /* 0x0000000c00247947 */ /* 0x008fea0003800000 */
.L_x_14062:
        /* <DEDUP_REMOVED lines=10> */
.L_x_14070:
[----:B------:R-:W2:Y:S02]  /*16e0*/  LDG.E.U16 R0, desc[UR36][R4.64] ;  /* 0x0000002404007981 */ /* 0x000ea4000c1e1500 */
[----:B--2---:R-:W-:-:S05]  /*16f0*/  HADD2.F32 R0, -RZ, R0.H0_H0 ;  /* 0x20000000ff007230 */ /* 0x004fca0000004100 */
[----:B------:R-:W-:-:S04]  /*1700*/  FMUL.FTZ R0, R0, 1 ;  /* 0x3f80000000007820 */ /* 0x000fc80000410000 */
[----:B------:R2:W3:Y:S02]  /*1710*/  F2F.F64.F32 R2, R0 ;  /* 0x0000000000027310 */ /* 0x0004e40000201800 */
[----:B--23--:R-:W-:Y:S05]  /*1720*/  BRA `(.L_x_14066) ;  /* 0x0000000800e87947 */ /* 0x00cfea0003800000 */
.L_x_14069:
        /* <DEDUP_REMOVED lines=10> */
.L_x_14072:
[----:B------:R-:W2:Y:S02]  /*17d0*/  LDG.E.U16 R4, desc[UR36][R4.64] ;  /* 0x0000002404047981 */ /* 0x000ea4000c1e1500 */
[----:B--2---:R-:W-:-:S05]  /*17e0*/  HADD2.F32 R0, -RZ, R4.H0_H0 ;  /* 0x20000004ff007230 */ /* 0x004fca0000004100 */
[----:B------:R-:W-:-:S04]  /*17f0*/  FMUL.FTZ R0, R0, 1 ;  /* 0x3f80000000007820 */ /* 0x000fc80000410000 */
[----:B------:R3:W4:Y:S02]  /*1800*/  F2F.F64.F32 R2, R0 ;  /* 0x0000000000027310 */ /* 0x0007240000201800 */
[----:B---34-:R-:W-:Y:S05]  /*1810*/  BRA `(.L_x_14066) ;  /* 0x0000000800ac7947 */ /* 0x018fea0003800000 */
.L_x_14071:
[----:B------:R2:W5:Y:S01]  /*1820*/  LDG.E.64 R2, desc[UR36][R4.64] ;  /* 0x0000002404027981 */ /* 0x000562000c1e1b00 */
[----:B------:R-:W-:Y:S05]  /*1830*/  BRA `(.L_x_14066) ;  /* 0x0000000800a47947 */ /* 0x000fea0003800000 */
.L_x_14061:
        /* <DEDUP_REMOVED lines=13> */
.L_x_14075:
[----:B------:R1:W5:Y:S01]  /*1910*/  LDG.E.64 R2, desc[UR36][R4.64] ;  /* 0x0000002404027981 */ /* 0x000362000c1e1b00 */
[----:B------:R-:W-:Y:S05]  /*1920*/  BRA `(.L_x_14066) ;  /* 0x0000000800687947 */ /* 0x000fea0003800000 */
.L_x_14074:
        /* <DEDUP_REMOVED lines=27> */
.L_x_14077:
        /* <DEDUP_REMOVED lines=14> */
.L_x_14076:
[----:B------:R-:W2:Y:S02]  /*1bc0*/  LDG.E.U16 R0, desc[UR36][R4.64] ;  /* 0x0000002404007981 */ /* 0x000ea4000c1e1500 */
[----:B--2---:R-:W-:-:S04]  /*1bd0*/  IMAD.U32 R0, R0, 0x10000, RZ ;  /* 0x0001000000007824 */ /* 0x004fc800078e00ff */
[----:B------:R-:W-:-:S04]  /*1be0*/  FMUL.FTZ R0, R0, 1 ;  /* 0x3f80000000007820 */ /* 0x000fc80000410000 */
[----:B------:R1:W2:Y:S02]  /*1bf0*/  F2F.F64.F32 R2, R0 ;  /* 0x0000000000027310 */ /* 0x0002a40000201800 */
[----:B-12---:R-:W-:Y:S05]  /*1c00*/  BRA `(.L_x_14066) ;  /* 0x0000000400b07947 */ /* 0x006fea0003800000 */
.L_x_14073:
        /* <DEDUP_REMOVED lines=11> */
.L_x_14080:
        /* <DEDUP_REMOVED lines=21> */
.L_x_14082:
[----:B------:R-:W-:Y:S05]  /*1e10*/  BSYNC.RECONVERGENT B0 ;  /* 0x0000000000007941 */ /* 0x000fea0003800200 */
.L_x_14081:
[----:B------:R-:W-:Y:S02]  /*1e20*/  SHF.L.U32 R0, R0, 0x14, RZ ;  /* 0x0000001400007819 */ /* 0x000fe400000006ff */
[----:B------:R-:W-:-:S04]  /*1e30*/  LEA R2, R2, 0x3b800000, 0x17 ;  /* 0x3b80000002027811 */ /* 0x000fc800078eb8ff */
[----:B------:R-:W-:-:S05]  /*1e40*/  LOP3.LUT R0, R2, R0, R7, 0xfe, !PT ;  /* 0x0000000002007212 */ /* 0x000fca00078efe07 */
[----:B------:R-:W-:-:S04]  /*1e50*/  FMUL.FTZ R0, R0, 1 ;  /* 0x3f80000000007820 */ /* 0x000fc80000410000 */
[----:B------:R1:W2:Y:S02]  /*1e60*/  F2F.F64.F32 R2, R0 ;  /* 0x0000000000027310 */ /* 0x0002a40000201800 */
[----:B-12---:R-:W-:Y:S05]  /*1e70*/  BRA `(.L_x_14066) ;  /* 0x0000000400147947 */ /* 0x006fea0003800000 */
.L_x_14079:
        /* <DEDUP_REMOVED lines=21> */
.L_x_14084:
[----:B------:R-:W-:Y:S05]  /*1fd0*/  BSYNC.RECONVERGENT B0 ;  /* 0x0000000000007941 */ /* 0x000fea0003800200 */
.L_x_14083:
[----:B------:R-:W-:Y:S01]  /*1fe0*/  IMAD.SHL.U32 R0, R0, 0x200000, RZ ;  /* 0x0020000000007824 */ /* 0x000fe200078e00ff */
[----:B------:R-:W-:-:S04]  /*1ff0*/  LEA R2, R2, 0x37800000, 0x17 ;  /* 0x3780000002027811 */ /* 0x000fc800078eb8ff */
[----:B------:R-:W-:-:S05]  /*2000*/  LOP3.LUT R0, R2, R0, R7, 0xfe, !PT ;  /* 0x0000000002007212 */ /* 0x000fca00078efe07 */
[----:B------:R-:W-:-:S04]  /*2010*/  FMUL.FTZ R0, R0, 1 ;  /* 0x3f80000000007820 */ /* 0x000fc80000410000 */
[----:B------:R1:W2:Y:S02]  /*2020*/  F2F.F64.F32 R2, R0 ;  /* 0x0000000000027310 */ /* 0x0002a40000201800 */
[----:B-12---:R-:W-:Y:S05]  /*2030*/  BRA `(.L_x_14066) ;  /* 0x0000000000a47947 */ /* 0x006fea0003800000 */
.L_x_14078:
[----:B------:R-:W-:-:S09]  /*2040*/  UISETP.NE.AND UP0, UPT, UR4, 0x1c, UPT ;  /* 0x0000001c0400788c */ /* 0x000fd2000bf05270 */
[----:B------:R-:W-:Y:S05]  /*2050*/  BRA.U !UP0, `(.L_x_14085) ;  /* 0x0000000108947547 */ /* 0x000fea000b800000 */
[----:B------:R-:W-:-:S09]  /*2060*/  UISETP.NE.AND UP0, UPT, UR4, 0x1d, UPT ;  /* 0x0000001d0400788c */ /* 0x000fd2000bf05270 */
[----:B------:R-:W-:Y:S05]  /*2070*/  BRA.U !UP0, `(.L_x_14086) ;  /* 0x0000000108807547 */ /* 0x000fea000b800000 */
[----:B------:R-:W-:-:S09]  /*2080*/  UISETP.NE.AND UP0, UPT, UR4, 0x2c, UPT ;  /* 0x0000002c0400788c */ /* 0x000fd2000bf05270 */
[----:B------:R-:W-:Y:S05]  /*2090*/  BRA.U !UP0, `(.L_x_14087) ;  /* 0x0000000108487547 */ /* 0x000fea000b800000 */
.L_x_14065:
        /* <DEDUP_REMOVED lines=16> */
.L_x_14088:
[----:B------:R-:W-:Y:S01]  /*21a0*/  CS2R R2, SRZ ;  /* 0x0000000000027805 */ /* 0x000fe2000001ff00 */
[----:B------:R-:W-:Y:S06]  /*21b0*/  BRA `(.L_x_14066) ;  /* 0x0000000000447947 */ /* 0x000fec0003800000 */
.L_x_14087:
        /* <DEDUP_REMOVED lines=12> */
.L_x_14086:
[----:B------:R-:W2:Y:S02]  /*2280*/  LDG.E.64 R2, desc[UR36][R4.64] ;  /* 0x0000002404027981 */ /* 0x000ea4000c1e1b00 */
[----:B--2---:R-:W1:Y:S02]  /*2290*/  I2F.F64.U64 R2, R2 ;  /* 0x0000000200027312 */ /* 0x004e640000301800 */
[----:B-1----:R-:W-:Y:S05]  /*22a0*/  BRA `(.L_x_14066) ;  /* 0x0000000000087947 */ /* 0x002fea0003800000 */
.L_x_14085:
[----:B------:R-:W2:Y:S02]  /*22b0*/  LDG.E R2, desc[UR36][R4.64] ;  /* 0x0000002404027981 */ /* 0x000ea4000c1e1900 */
[----:B--2---:R-:W0:Y:S02]  /*22c0*/  I2F.F64.U32 R2, R2 ;  /* 0x0000000200027312 */ /* 0x004e240000201800 */
.L_x_14066:
[----:B------:R-:W-:Y:S05]  /*22d0*/  BSYNC.RECONVERGENT B6 ;  /* 0x0000000000067941 */ /* 0x000fea0003800200 */
.L_x_14060:
[----:B012--5:R-:W0:Y:S01]  /*22e0*/  MUFU.RCP64H R5, R3 ;  /* 0x0000000300057308 */ /* 0x027e220000001800 */
[----:B------:R-:W1:Y:S01]  /*22f0*/  LDCU.64 UR4, c[0x0][0x598] ;  /* 0x0000b300ff0477ac */ /* 0x000e620008000a00 */
[----:B------:R-:W2:Y:S01]  /*2300*/  LDC R0, c[0x0][0x59c] ;  /* 0x00016700ff007b82 */ /* 0x000ea20000000800 */
[----:B------:R-:W-:Y:S01]  /*2310*/  IMAD.MOV.U32 R4, RZ, RZ, 0x1 ;  /* 0x00000001ff047424 */ /* 0x000fe200078e00ff */
[----:B------:R-:W-:Y:S05]  /*2320*/  BSSY.RECONVERGENT B0, `(.L_x_14089) ;  /* 0x000002d000007945 */ /* 0x000fea0003800200 */
[----:B0-----:R-:W0:Y:S01]  /*2330*/  DFMA R6, R4, -R2, 1 ;  /* 0x3ff000000406742b */ /* 0x001e220000000802 */
[----:B--2---:R-:W-:-:S15]  /*2340*/  FSETP.GEU.AND P2, PT, |R0|, 6.5827683646048100446e-37, PT ;  /* 0x036000000000780b */ /* 0x004fde0003f4e200 */
        /* <DEDUP_REMOVED lines=29> */
[----:B0-----:R-:W0:Y:S01]  /*2520*/  DFMA R8, R6, -R2, UR4 ;  /* 0x0000000406087e2b */ /* 0x001e220008000802 */
[----:B------:R-:W1:Y:S02]  /*2530*/  LDCU.64 UR4, c[0x0][0x580] ;  /* 0x0000b000ff0477ac */ /* 0x000e640008000a00 */
[----:B-1----:R-:W-:-:S04]  /*2540*/  IADD3 R22, P1, PT, R22, UR4, RZ ;  /* 0x0000000416167c10 */ /* 0x002fc8000ff3e0ff */
[----:B------:R-:W-:-:S15]  /*2550*/  IADD3.X R23, PT, PT, RZ, UR5, RZ, P1, !PT ;  /* 0x00000005ff177c10 */ /* 0x000fde0008ffe4ff */
[----:B------:R-:W-:-:S15]  /*2560*/  NOP ;  /* 0x0000000000007918 */ /* 0x000fde0000000000 */
[----:B------:R-:W-:-:S15]  /*2570*/  NOP ;  /* 0x0000000000007918 */ /* 0x000fde0000000000 */
[----:B------:R-:W-:-:S12]  /*2580*/  NOP ;  /* 0x0000000000007918 */ /* 0x000fd80000000000 */
[----:B0-----:R-:W0:Y:S02]  /*2590*/  DFMA R4, R4, R8, R6 ;  /* 0x000000080404722b */ /* 0x001e240000000006 */
[----:B0-----:R-:W-:-:S05]  /*25a0*/  FFMA R6, RZ, R3, R5 ;  /* 0x00000003ff067223 */ /* 0x001fca0000000005 */
[----:B------:R-:W-:-:S13]  /*25b0*/  FSETP.GT.AND P0, PT, |R6|, 1.469367938527859385e-39, PT ;  /* 0x001000000600780b */ /* 0x000fda0003f04200 */
[----:B------:R-:W-:Y:S05]  /*25c0*/  @P0 BRA P2, `(.L_x_14090) ;  /* 0x0000000000080947 */ /* 0x000fea0001000000 */
[----:B------:R-:W-:-:S07]  /*25d0*/  MOV R0, 0x25f0 ;  /* 0x000025f000007802 */ /* 0x000fce0000000f00 */
[----:B------:R-:W-:Y:S05]  /*25e0*/  CALL.REL.NOINC `($__internal_48_$__cuda_sm20_div_rn_f64_full) ;  /* 0x000000bc00247944 */ /* 0x000fea0003c00000 */
.L_x_14090:
[----:B------:R-:W-:Y:S05]  /*25f0*/  BSYNC.RECONVERGENT B0 ;  /* 0x0000000000007941 */ /* 0x000fea0003800200 */
.L_x_14089:
        /* <DEDUP_REMOVED lines=14> */
.L_x_14094:
[----:B------:R-:W0:Y:S02]  /*26e0*/  F2I.S64.F64.TRUNC R4, R4 ;  /* 0x0000000400047311 */ /* 0x000e24000030d900 */
[----:B0-----:R-:W-:-:S05]  /*26f0*/  IMAD.MOV.U32 R3, RZ, RZ, R4 ;  /* 0x000000ffff037224 */ /* 0x001fca00078e0004 */
[----:B------:R0:W-:Y:S01]  /*2700*/  STG.E.U8 desc[UR36][R22.64], R3 ;  /* 0x0000000316007986 */ /* 0x0001e2000c101124 */
[----:B------:R-:W-:Y:S05]  /*2710*/  BRA `(.L_x_14096) ;  /* 0x0000001000847947 */ /* 0x000fea0003800000 */
.L_x_14093:
        /* <DEDUP_REMOVED lines=9> */
.L_x_14098:
[----:B------:R-:W0:Y:S02]  /*27b0*/  F2I.F64.TRUNC R5, R4 ;  /* 0x0000000400057311 */ /* 0x000e24000030d100 */
[----:B0-----:R0:W-:Y:S01]  /*27c0*/  STG.E desc[UR36][R22.64], R5 ;  /* 0x0000000516007986 */ /* 0x0011e2000c101924 */
[----:B------:R-:W-:Y:S05]  /*27d0*/  BRA `(.L_x_14096) ;  /* 0x0000001000547947 */ /* 0x000fea0003800000 */
.L_x_14097:
[----:B------:R-:W0:Y:S02]  /*27e0*/  F2I.F64.TRUNC R5, R4 ;  /* 0x0000000400057311 */ /* 0x000e24000030d100 */
[----:B0-----:R0:W-:Y:S01]  /*27f0*/  STG.E.U16 desc[UR36][R22.64], R5 ;  /* 0x0000000516007986 */ /* 0x0011e2000c101524 */
[----:B------:R-:W-:Y:S05]  /*2800*/  BRA `(.L_x_14096) ;  /* 0x0000001000487947 */ /* 0x000fea0003800000 */
.L_x_14092:
        /* <DEDUP_REMOVED lines=17> */
.L_x_14100:
        /* <DEDUP_REMOVED lines=12> */
.L_x_14099:
        /* <DEDUP_REMOVED lines=18> */
.L_x_14102:
        /* <DEDUP_REMOVED lines=13> */
.L_x_14101:
[----:B------:R0:W-:Y:S01]  /*2bd0*/  STG.E.64 desc[UR36][R22.64], R4 ;  /* 0x0000000416007986 */ /* 0x0001e2000c101b24 */
[----:B------:R-:W-:Y:S05]  /*2be0*/  BRA `(.L_x_14096) ;  /* 0x0000000c00507947 */ /* 0x000fea0003800000 */
.L_x_14091:
        /* <DEDUP_REMOVED lines=12> */
.L_x_14105:
[----:B------:R-:W-:-:S05]  /*2cb0*/  CS2R R6, SRZ ;  /* 0x0000000000067805 */ /* 0x000fca000001ff00 */
[----:B------:R0:W-:Y:S01]  /*2cc0*/  STG.E.128 desc[UR36][R22.64], R4 ;  /* 0x0000000416007986 */ /* 0x0001e2000c101d24 */
[----:B------:R-:W-:Y:S05]  /*2cd0*/  BRA `(.L_x_14096) ;  /* 0x0000000c00147947 */ /* 0x000fea0003800000 */
.L_x_14104:
        /* <DEDUP_REMOVED lines=27> */
.L_x_14109:
[----:B------:R-:W-:Y:S05]  /*2e90*/  BSYNC.RECONVERGENT B0 ;  /* 0x0000000000007941 */ /* 0x000fea0003800200 */
.L_x_14108:
[----:B------:R-:W-:-:S05]  /*2ea0*/  LOP3.LUT R3, R0, 0x80, R3, 0xf8, !PT ;  /* 0x0000008000037812 */ /* 0x000fca00078ef803 */
[----:B------:R0:W-:Y:S01]  /*2eb0*/  STG.E.U8 desc[UR36][R22.64], R3 ;  /* 0x0000000316007986 */ /* 0x0001e2000c101124 */
[----:B------:R-:W-:Y:S05]  /*2ec0*/  BRA `(.L_x_14096) ;  /* 0x0000000800987947 */ /* 0x000fea0003800000 */
.L_x_14107:
        /* <DEDUP_REMOVED lines=23> */
.L_x_14111:
[----:B------:R-:W-:Y:S05]  /*3040*/  BSYNC.RECONVERGENT B0 ;  /* 0x0000000000007941 */ /* 0x000fea0003800200 */
.L_x_14110:
[----:B------:R-:W-:-:S05]  /*3050*/  LOP3.LUT R3, R0, 0x80, R3, 0xf8, !PT ;  /* 0x0000008000037812 */ /* 0x000fca00078ef803 */
[----:B------:R0:W-:Y:S01]  /*3060*/  STG.E.U8 desc[UR36][R22.64], R3 ;  /* 0x0000000316007986 */ /* 0x0001e2000c101124 */
[----:B------:R-:W-:Y:S05]  /*3070*/  BRA `(.L_x_14096) ;  /* 0x00000008002c7947 */ /* 0x000fea0003800000 */
.L_x_14106:
        /* <DEDUP_REMOVED lines=12> */
.L_x_14103:
        /* <DEDUP_REMOVED lines=11> */
.L_x_14114:
        /* <DEDUP_REMOVED lines=21> */
.L_x_14117:
[----:B------:R-:W-:-:S04]  /*3340*/  SHF.R.U32.HI R0, RZ, 0x14, R3 ;  /* 0x00000014ff007819 */ /* 0x000fc80000011603 */
[----:B------:R-:W-:-:S04]  /*3350*/  LOP3.LUT R0, R0, 0x1, RZ, 0xc0, !PT ;  /* 0x0000000100007812 */ /* 0x000fc800078ec0ff */
[----:B------:R-:W-:-:S04]  /*3360*/  IADD3 R0, PT, PT, R3, 0x487ffff, R0 ;  /* 0x0487ffff03007810 */ /* 0x000fc80007ffe000 */
[----:B------:R-:W-:-:S04]  /*3370*/  SHF.R.U32.HI R0, RZ, 0x14, R0 ;  /* 0x00000014ff007819 */ /* 0x000fc80000011600 */
[----:B------:R-:W-:-:S07]  /*3380*/  LOP3.LUT R0, R0, 0xff, RZ, 0xc0, !PT ;  /* 0x000000ff00007812 */ /* 0x000fce00078ec0ff */
.L_x_14118:
[----:B------:R-:W-:-:S04]  /*3390*/  SHF.R.U32.HI R3, RZ, 0x18, R3 ;  /* 0x00000018ff037819 */ /* 0x000fc80000011603 */
[----:B------:R-:W-:-:S04]  /*33a0*/  LOP3.LUT R0, R0, 0x80, R3, 0xf8, !PT ;  /* 0x0000008000007812 */ /* 0x000fc800078ef803 */
[----:B------:R-:W-:-:S07]  /*33b0*/  PRMT R11, R0, 0x7610, R11 ;  /* 0x00007610000b7816 */ /* 0x000fce000000000b */
.L_x_14116:
[----:B------:R-:W-:Y:S05]  /*33c0*/  BSYNC.RECONVERGENT B0 ;  /* 0x0000000000007941 */ /* 0x000fea0003800200 */
.L_x_14115:
[----:B------:R1:W-:Y:S01]  /*33d0*/  STG.E.U8 desc[UR36][R22.64], R11 ;  /* 0x0000000b16007986 */ /* 0x0003e2000c101124 */
[----:B------:R-:W-:Y:S05]  /*33e0*/  BRA `(.L_x_14096) ;  /* 0x0000000400507947 */ /* 0x000fea0003800000 */
.L_x_14113:
        /* <DEDUP_REMOVED lines=21> */
.L_x_14121:
[----:B------:R-:W-:-:S04]  /*3540*/  SHF.R.U32.HI R0, RZ, 0x15, R3 ;  /* 0x00000015ff007819 */ /* 0x000fc80000011603 */
[----:B------:R-:W-:-:S04]  /*3550*/  LOP3.LUT R0, R0, 0x1, RZ, 0xc0, !PT ;  /* 0x0000000100007812 */ /* 0x000fc800078ec0ff */
[----:B------:R-:W-:-:S04]  /*3560*/  IADD3 R0, PT, PT, R3, 0x88fffff, R0 ;  /* 0x088fffff03007810 */ /* 0x000fc80007ffe000 */
[----:B------:R-:W-:-:S04]  /*3570*/  SHF.R.U32.HI R0, RZ, 0x15, R0 ;  /* 0x00000015ff007819 */ /* 0x000fc80000011600 */
[----:B------:R-:W-:-:S07]  /*3580*/  LOP3.LUT R0, R0, 0xff, RZ, 0xc0, !PT ;  /* 0x000000ff00007812 */ /* 0x000fce00078ec0ff */
.L_x_14122:
[----:B------:R-:W-:-:S04]  /*3590*/  SHF.R.U32.HI R3, RZ, 0x18, R3 ;  /* 0x00000018ff037819 */ /* 0x000fc80000011603 */
[----:B------:R-:W-:-:S04]  /*35a0*/  LOP3.LUT R0, R0, 0x80, R3, 0xf8, !PT ;  /* 0x0000008000007812 */ /* 0x000fc800078ef803 */
[----:B------:R-:W-:-:S07]  /*35b0*/  PRMT R11, R0, 0x7610, R11 ;  /* 0x00007610000b7816 */ /* 0x000fce000000000b */
.L_x_14120:
[----:B------:R-:W-:Y:S05]  /*35c0*/  BSYNC.RECONVERGENT B0 ;  /* 0x0000000000007941 */ /* 0x000fea0003800200 */
.L_x_14119:
[----:B------:R0:W-:Y:S01]  /*35d0*/  STG.E.U8 desc[UR36][R22.64], R11 ;  /* 0x0000000b16007986 */ /* 0x0001e2000c101124 */
[----:B------:R-:W-:Y:S05]  /*35e0*/  BRA `(.L_x_14096) ;  /* 0x0000000000d07947 */ /* 0x000fea0003800000 */
.L_x_14112:
[----:B------:R-:W-:-:S09]  /*35f0*/  UISETP.NE.AND UP0, UPT, UR4, 0x1c, UPT ;  /* 0x0000001c0400788c */ /* 0x000fd2000bf05270 */
[----:B------:R-:W-:Y:S05]  /*3600*/  BRA.U !UP0, `(.L_x_14123) ;  /* 0x0000000108c07547 */ /* 0x000fea000b800000 */
[----:B------:R-:W-:-:S09]  /*3610*/  UISETP.NE.AND UP0, UPT, UR4, 0x1d, UPT ;  /* 0x0000001d0400788c */ /* 0x000fd2000bf05270 */
[----:B------:R-:W-:Y:S05]  /*3620*/  BRA.U !UP0, `(.L_x_14124) ;  /* 0x0000000108ac7547 */ /* 0x000fea000b800000 */
[----:B------:R-:W-:-:S09]  /*3630*/  UISETP.NE.AND UP0, UPT, UR4, 0x2c, UPT ;  /* 0x0000002c0400788c */ /* 0x000fd2000bf05270 */
[----:B------:R-:W-:Y:S05]  /*3640*/  BRA.U !UP0, `(.L_x_14125) ;  /* 0x0000000108447547 */ /* 0x000fea000b800000 */
.L_x_14095:
        /* <DEDUP_REMOVED lines=16> */
.L_x_14126:
[----:B------:R-:W-:Y:S05]  /*3750*/  BRA `(.L_x_14096) ;  /* 0x0000000000747947 */ /* 0x000fea0003800000 */
.L_x_14125:
        /* <DEDUP_REMOVED lines=24> */
.L_x_14124:
[----:B------:R-:W0:Y:S02]  /*38e0*/  F2I.U64.F64.TRUNC R4, R4 ;  /* 0x0000000400047311 */ /* 0x000e24000030d800 */
[----:B0-----:R0:W-:Y:S01]  /*38f0*/  STG.E.64 desc[UR36][R22.64], R4 ;  /* 0x0000000416007986 */ /* 0x0011e2000c101b24 */
[----:B------:R-:W-:Y:S05]  /*3900*/  BRA `(.L_x_14096) ;  /* 0x0000000000087947 */ /* 0x000fea0003800000 */
.L_x_14123:
[----:B------:R-:W0:Y:S02]  /*3910*/  F2I.U32.F64.TRUNC R5, R4 ;  /* 0x0000000400057311 */ /* 0x000e24000030d000 */
[----:B0-----:R3:W-:Y:S02]  /*3920*/  STG.E desc[UR36][R22.64], R5 ;  /* 0x0000000516007986 */ /* 0x0017e4000c101924 */
.L_x_14096:
[----:B------:R-:W-:-:S07]  /*3930*/  VIADD R17, R17, 0x80 ;  /* 0x0000008011117836 */ /* 0x000fce0000000000 */
.L_x_14058:
[----:B------:R-:W-:Y:S05]  /*3940*/  BSYNC.RECONVERGENT B7 ;  /* 0x0000000000077941 */ /* 0x000fea0003800200 */
.L_x_14057:
[----:B------:R-:W5:Y:S01]  /*3950*/  LDCU UR4, c[0x0][0x380] ;  /* 0x00007000ff0477ac */ /* 0x000f620008000800 */
[----:B------:R-:W-:Y:S01]  /*3960*/  BSSY.RECONVERGENT B7, `(.L_x_14127) ;  /* 0x0000385000077945 */ /* 0x000fe20003800200 */
[----:B-----5:R-:W-:-:S13]  /*3970*/  ISETP.GE.AND P0, PT, R17, UR4, PT ;  /* 0x0000000411007c0c */ /* 0x020fda000bf06270 */
[----:B------:R-:W-:Y:S05]  /*3980*/  @P0 BRA `(.L_x_14128) ;  /* 0x0000003800080947 */ /* 0x000fea0003800000 */
[----:B------:R-:W5:Y:S01]  /*3990*/  LDCU UR4, c[0x0][0x388] ;  /* 0x00007100ff0477ac */ /* 0x000f620008000800 */
[----:B0-----:R-:W-:Y:S02]  /*39a0*/  HFMA2 R0, -RZ, RZ, 0, 0 ;  /* 0x00000000ff007431 */ /* 0x001fe400000001ff */
[----:B-1234-:R-:W-:Y:S01]  /*39b0*/  IMAD.MOV.U32 R22, RZ, RZ, RZ ;  /* 0x000000ffff167224 */ /* 0x01efe200078e00ff */
[----:B-----5:R-:W-:-:S09]  /*39c0*/  UISETP.NE.AND UP0, UPT, UR4, URZ, UPT ;  /* 0x000000ff0400728c */ /* 0x020fd2000bf05270 */
        /* <DEDUP_REMOVED lines=299> */
.L_x_14129:
        /* <DEDUP_REMOVED lines=18> */
.L_x_14134:
[----:B------:R-:W2:Y:S02]  /*4da0*/  LDG.E.U8 R2, desc[UR36][R4.64] ;  /* 0x0000002404027981 */ /* 0x000ea4000c1e1100 */
[----:B--2---:R-:W3:Y:S02]  /*4db0*/  I2F.F64.U16 R2, R2 ;  /* 0x0000000200027312 */ /* 0x004ee40000101800 */
[----:B---3--:R-:W-:Y:S05]  /*4dc0*/  BRA `(.L_x_14136) ;  /* 0x0000000c00607947 */ /* 0x008fea0003800000 */
.L_x_14133:
        /* <DEDUP_REMOVED lines=9> */
.L_x_14138:
[----:B------:R-:W2:Y:S02]  /*4e60*/  LDG.E R2, desc[UR36][R4.64] ;  /* 0x0000002404027981 */ /* 0x000ea4000c1e1900 */
[----:B--2---:R-:W3:Y:S02]  /*4e70*/  I2F.F64 R2, R2 ;  /* 0x0000000200027312 */ /* 0x004ee40000201c00 */
[----:B---3--:R-:W-:Y:S05]  /*4e80*/  BRA `(.L_x_14136) ;  /* 0x0000000c00307947 */ /* 0x008fea0003800000 */
.L_x_14137:
[----:B------:R-:W2:Y:S02]  /*4e90*/  LDG.E.U16 R2, desc[UR36][R4.64] ;  /* 0x0000002404027981 */ /* 0x000ea4000c1e1500 */
[----:B--2---:R-:W3:Y:S02]  /*4ea0*/  I2F.F64.S16 R2, R2 ;  /* 0x0000000200027312 */ /* 0x004ee40000101c00 */
[----:B---3--:R-:W-:Y:S05]  /*4eb0*/  BRA `(.L_x_14136) ;  /* 0x0000000c00247947 */ /* 0x008fea0003800000 */
.L_x_14132:
        /* <DEDUP_REMOVED lines=10> */
.L_x_14140:
[----:B------:R-:W2:Y:S02]  /*4f60*/  LDG.E.U16 R0, desc[UR36][R4.64] ;  /* 0x0000002404007981 */ /* 0x000ea4000c1e1500 */
[----:B--2---:R-:W-:-:S05]  /*4f70*/  HADD2.F32 R0, -RZ, R0.H0_H0 ;  /* 0x20000000ff007230 */ /* 0x004fca0000004100 */
[----:B------:R-:W-:-:S04]  /*4f80*/  FMUL.FTZ R0, R0, 1 ;  /* 0x3f80000000007820 */ /* 0x000fc80000410000 */
[----:B------:R3:W4:Y:S02]  /*4f90*/  F2F.F64.F32 R2, R0 ;  /* 0x0000000000027310 */ /* 0x0007240000201800 */
[----:B---34-:R-:W-:Y:S05]  /*4fa0*/  BRA `(.L_x_14136) ;  /* 0x0000000800e87947 */ /* 0x018fea0003800000 */
.L_x_14139:
        /* <DEDUP_REMOVED lines=10> */
.L_x_14142:
[----:B------:R-:W2:Y:S02]  /*5050*/  LDG.E.U16 R4, desc[UR36][R4.64] ;  /* 0x0000002404047981 */ /* 0x000ea4000c1e1500 */
[----:B--2---:R-:W-:-:S05]  /*5060*/  HADD2.F32 R0, -RZ, R4.H0_H0 ;  /* 0x20000004ff007230 */ /* 0x004fca0000004100 */
[----:B------:R-:W-:-:S04]  /*5070*/  FMUL.FTZ R0, R0, 1 ;  /* 0x3f80000000007820 */ /* 0x000fc80000410000 */
[----:B------:R2:W3:Y:S02]  /*5080*/  F2F.F64.F32 R2, R0 ;  /* 0x0000000000027310 */ /* 0x0004e40000201800 */
[----:B--23--:R-:W-:Y:S05]  /*5090*/  BRA `(.L_x_14136) ;  /* 0x0000000800ac7947 */ /* 0x00cfea0003800000 */
.L_x_14141:
[----:B------:R2:W5:Y:S01]  /*50a0*/  LDG.E.64 R2, desc[UR36][R4.64] ;  /* 0x0000002404027981 */ /* 0x000562000c1e1b00 */
[----:B------:R-:W-:Y:S05]  /*50b0*/  BRA `(.L_x_14136) ;  /* 0x0000000800a47947 */ /* 0x000fea0003800000 */
.L_x_14131:
        /* <DEDUP_REMOVED lines=13> */
.L_x_14145:
[----:B------:R1:W5:Y:S01]  /*5190*/  LDG.E.64 R2, desc[UR36][R4.64] ;  /* 0x0000002404027981 */ /* 0x000362000c1e1b00 */
[----:B------:R-:W-:Y:S05]  /*51a0*/  BRA `(.L_x_14136) ;  /* 0x0000000800687947 */ /* 0x000fea0003800000 */
.L_x_14144:
        /* <DEDUP_REMOVED lines=25> */
[----:B------:R-:W2:Y:S02]  /*5340*/  F2F.F64.F32 R2, R3 ;  /* 0x0000000300027310 */ /* 0x000ea40000201800 */
[----:B--2---:R-:W-:Y:S05]  /*5350*/  BRA `(.L_x_14136) ;  /* 0x0000000400fc7947 */ /* 0x004fea0003800000 */
.L_x_14147:
        /* <DEDUP_REMOVED lines=14> */
.L_x_14146:
[----:B------:R-:W2:Y:S02]  /*5440*/  LDG.E.U16 R0, desc[UR36][R4.64] ;  /* 0x0000002404007981 */ /* 0x000ea4000c1e1500 */
[----:B--2---:R-:W-:-:S05]  /*5450*/  SHF.L.U32 R0, R0, 0x10, RZ ;  /* 0x0000001000007819 */ /* 0x004fca00000006ff */
[----:B------:R-:W-:-:S04]  /*5460*/  FMUL.FTZ R0, R0, 1 ;  /* 0x3f80000000007820 */ /* 0x000fc80000410000 */
[----:B------:R2:W3:Y:S02]  /*5470*/  F2F.F64.F32 R2, R0 ;  /* 0x0000000000027310 */ /* 0x0004e40000201800 */
[----:B--23--:R-:W-:Y:S05]  /*5480*/  BRA `(.L_x_14136) ;  /* 0x0000000400b07947 */ /* 0x00cfea0003800000 */
.L_x_14143:
        /* <DEDUP_REMOVED lines=11> */
.L_x_14150:
        /* <DEDUP_REMOVED lines=21> */
.L_x_14152:
[----:B------:R-:W-:Y:S05]  /*5690*/  BSYNC.RECONVERGENT B0 ;  /* 0x0000000000007941 */ /* 0x000fea0003800200 */
.L_x_14151:
[----:B------:R-:W-:Y:S01]  /*56a0*/  IMAD.SHL.U32 R0, R0, 0x100000, RZ ;  /* 0x0010000000007824 */ /* 0x000fe200078e00ff */
[----:B------:R-:W-:-:S04]  /*56b0*/  LEA R2, R2, 0x3b800000, 0x17 ;  /* 0x3b80000002027811 */ /* 0x000fc800078eb8ff */
[----:B------:R-:W-:-:S05]  /*56c0*/  LOP3.LUT R0, R2, R0, R7, 0xfe, !PT ;  /* 0x0000000002007212 */ /* 0x000fca00078efe07 */
[----:B------:R-:W-:-:S04]  /*56d0*/  FMUL.FTZ R0, R0, 1 ;  /* 0x3f80000000007820 */ /* 0x000fc80000410000 */
[----:B------:R1:W2:Y:S02]  /*56e0*/  F2F.F64.F32 R2, R0 ;  /* 0x0000000000027310 */ /* 0x0002a40000201800 */
[----:B-12---:R-:W-:Y:S05]  /*56f0*/  BRA `(.L_x_14136) ;  /* 0x0000000400147947 */ /* 0x006fea0003800000 */
.L_x_14149:
        /* <DEDUP_REMOVED lines=21> */
.L_x_14154:
[----:B------:R-:W-:Y:S05]  /*5850*/  BSYNC.RECONVERGENT B0 ;  /* 0x0000000000007941 */ /* 0x000fea0003800200 */
.L_x_14153:
[----:B------:R-:W-:Y:S01]  /*5860*/  IMAD.SHL.U32 R0, R0, 0x200000, RZ ;  /* 0x0020000000007824 */ /* 0x000fe200078e00ff */
[----:B------:R-:W-:-:S04]  /*5870*/  LEA R2, R2, 0x37800000, 0x17 ;  /* 0x3780000002027811 */ /* 0x000fc800078eb8ff */
[----:B------:R-:W-:-:S05]  /*5880*/  LOP3.LUT R0, R2, R0, R7, 0xfe, !PT ;  /* 0x0000000002007212 */ /* 0x000fca00078efe07 */
[----:B------:R-:W-:-:S04]  /*5890*/  FMUL.FTZ R0, R0, 1 ;  /* 0x3f80000000007820 */ /* 0x000fc80000410000 */
[----:B------:R1:W2:Y:S02]  /*58a0*/  F2F.F64.F32 R2, R0 ;  /* 0x0000000000027310 */ /* 0x0002a40000201800 */
[----:B-12---:R-:W-:Y:S05]  /*58b0*/  BRA `(.L_x_14136) ;  /* 0x0000000000a47947 */ /* 0x006fea0003800000 */
.L_x_14148:
[----:B------:R-:W-:-:S09]  /*58c0*/  UISETP.NE.AND UP0, UPT, UR4, 0x1c, UPT ;  /* 0x0000001c0400788c */ /* 0x000fd2000bf05270 */
[----:B------:R-:W-:Y:S05]  /*58d0*/  BRA.U !UP0, `(.L_x_14155) ;  /* 0x0000000108947547 */ /* 0x000fea000b800000 */
[----:B------:R-:W-:-:S09]  /*58e0*/  UISETP.NE.AND UP0, UPT, UR4, 0x1d, UPT ;  /* 0x0000001d0400788c */ /* 0x000fd2000bf05270 */
[----:B------:R-:W-:Y:S05]  /*58f0*/  BRA.U !UP0, `(.L_x_14156) ;  /* 0x0000000108807547 */ /* 0x000fea000b800000 */
[----:B------:R-:W-:-:S09]  /*5900*/  UISETP.NE.AND UP0, UPT, UR4, 0x2c, UPT ;  /* 0x0000002c0400788c */ /* 0x000fd2000bf05270 */
[----:B------:R-:W-:Y:S05]  /*5910*/  BRA.U UP0, `(.L_x_14135) ;  /* 0x0000000100307547 */ /* 0x000fea000b800000 */
[----:B------:R-:W2:Y:S01]  /*5920*/  LDG.E.U8 R0, desc[UR36][R4.64] ;  /* 0x0000002404007981 */ /* 0x000ea2000c1e1100 */
[----:B------:R-:W-:Y:S02]  /*5930*/  HFMA2 R3, -RZ, RZ, 0.5, 0 ;  /* 0x38000000ff037431 */ /* 0x000fe400000001ff */
        /* <DEDUP_REMOVED lines=10> */
.L_x_14135:
        /* <DEDUP_REMOVED lines=16> */
.L_x_14157:
[----:B------:R-:W-:Y:S01]  /*5ae0*/  CS2R R2, SRZ ;  /* 0x0000000000027805 */ /* 0x000fe2000001ff00 */
[----:B------:R-:W-:Y:S06]  /*5af0*/  BRA `(.L_x_14136) ;  /* 0x0000000000147947 */ /* 0x000fec0003800000 */
.L_x_14156:
[----:B------:R-:W2:Y:S02]  /*5b00*/  LDG.E.64 R2, desc[UR36][R4.64] ;  /* 0x0000002404027981 */ /* 0x000ea4000c1e1b00 */
[----:B--2---:R-:W1:Y:S02]  /*5b10*/  I2F.F64.U64 R2, R2 ;  /* 0x0000000200027312 */ /* 0x004e640000301800 */
[----:B-1----:R-:W-:Y:S05]  /*5b20*/  BRA `(.L_x_14136) ;  /* 0x0000000000087947 */ /* 0x002fea0003800000 */
.L_x_14155:
[----:B------:R-:W2:Y:S02]  /*5b30*/  LDG.E R2, desc[UR36][R4.64] ;  /* 0x0000002404027981 */ /* 0x000ea4000c1e1900 */
[----:B--2---:R-:W0:Y:S02]  /*5b40*/  I2F.F64.U32 R2, R2 ;  /* 0x0000000200027312 */ /* 0x004e240000201800 */
.L_x_14136:
[----:B------:R-:W-:Y:S05]  /*5b50*/  BSYNC.RECONVERGENT B6 ;  /* 0x0000000000067941 */ /* 0x000fea0003800200 */
.L_x_14130:
[----:B012--5:R-:W0:Y:S01]  /*5b60*/  MUFU.RCP64H R5, R3 ;  /* 0x0000000300057308 */ /* 0x027e220000001800 */
[----:B------:R-:W1:Y:S01]  /*5b70*/  LDCU.64 UR4, c[0x0][0x598] ;  /* 0x0000b300ff0477ac */ /* 0x000e620008000a00 */
[----:B------:R-:W-:Y:S01]  /*5b80*/  IMAD.MOV.U32 R4, RZ, RZ, 0x1 ;  /* 0x00000001ff047424 */ /* 0x000fe200078e00ff */
[----:B------:R-:W2:Y:S01]  /*5b90*/  LDC R0, c[0x0][0x59c] ;  /* 0x00016700ff007b82 */ /* 0x000ea20000000800 */
[----:B------:R-:W-:Y:S04]  /*5ba0*/  BSSY.RECONVERGENT B0, `(.L_x_14158) ;  /* 0x000002d000007945 */ /* 0x000fe80003800200 */
        /* <DEDUP_REMOVED lines=33> */
[----:B-1----:R-:W-:-:S05]  /*5dc0*/  IADD3 R22, P1, PT, R22, UR4, RZ ;  /* 0x0000000416167c10 */ /* 0x002fca000ff3e0ff */
[----:B------:R-:W-:-:S15]  /*5dd0*/  IMAD.X R23, RZ, RZ, UR5, P1 ;  /* 0x00000005ff177e24 */ /* 0x000fde00088e06ff */
[----:B------:R-:W-:-:S15]  /*5de0*/  NOP ;  /* 0x0000000000007918 */ /* 0x000fde0000000000 */
[----:B------:R-:W-:-:S15]  /*5df0*/  NOP ;  /* 0x0000000000007918 */ /* 0x000fde0000000000 */
[----:B------:R-:W-:-:S11]  /*5e00*/  NOP ;  /* 0x0000000000007918 */ /* 0x000fd60000000000 */
[----:B0-----:R-:W0:Y:S02]  /*5e10*/  DFMA R4, R4, R8, R6 ;  /* 0x000000080404722b */ /* 0x001e240000000006 */
[----:B0-----:R-:W-:-:S05]  /*5e20*/  FFMA R6, RZ, R3, R5 ;  /* 0x00000003ff067223 */ /* 0x001fca0000000005 */
[----:B------:R-:W-:-:S13]  /*5e30*/  FSETP.GT.AND P0, PT, |R6|, 1.469367938527859385e-39, PT ;  /* 0x001000000600780b */ /* 0x000fda0003f04200 */
[----:B------:R-:W-:Y:S05]  /*5e40*/  @P0 BRA P2, `(.L_x_14159) ;  /* 0x0000000000080947 */ /* 0x000fea0001000000 */
[----:B------:R-:W-:-:S07]  /*5e50*/  MOV R0, 0x5e70 ;  /* 0x00005e7000007802 */ /* 0x000fce0000000f00 */
[----:B------:R-:W-:Y:S05]  /*5e60*/  CALL.REL.NOINC `($__internal_48_$__cuda_sm20_div_rn_f64_full) ;  /* 0x0000008400047944 */ /* 0x000fea0003c00000 */
.L_x_14159:
[----:B------:R-:W-:Y:S05]  /*5e70*/  BSYNC.RECONVERGENT B0 ;  /* 0x0000000000007941 */ /* 0x000fea0003800200 */
.L_x_14158:
        /* <DEDUP_REMOVED lines=14> */
.L_x_14163:
[----:B------:R-:W0:Y:S02]  /*5f60*/  F2I.S64.F64.TRUNC R4, R4 ;  /* 0x0000000400047311 */ /* 0x000e24000030d900 */
[----:B0-----:R-:W-:-:S05]  /*5f70*/  MOV R3, R4 ;  /* 0x0000000400037202 */ /* 0x001fca0000000f00 */
[----:B------:R3:W-:Y:S01]  /*5f80*/  STG.E.U8 desc[UR36][R22.64], R3 ;  /* 0x0000000316007986 */ /* 0x0007e2000c101124 */
[----:B------:R-:W-:Y:S05]  /*5f90*/  BRA `(.L_x_14165) ;  /* 0x0000001000807947 */ /* 0x000fea0003800000 */
.L_x_14162:
        /* <DEDUP_REMOVED lines=9> */
.L_x_14167:
[----:B------:R-:W0:Y:S02]  /*6030*/  F2I.F64.TRUNC R5, R4 ;  /* 0x0000000400057311 */ /* 0x000e24000030d100 */
[----:B0-----:R2:W-:Y:S01]  /*6040*/  STG.E desc[UR36][R22.64], R5 ;  /* 0x0000000516007986 */ /* 0x0015e2000c101924 */
[----:B------:R-:W-:Y:S05]  /*6050*/  BRA `(.L_x_14165) ;  /* 0x0000001000507947 */ /* 0x000fea0003800000 */
.L_x_14166:
[----:B------:R-:W0:Y:S02]  /*6060*/  F2I.F64.TRUNC R5, R4 ;  /* 0x0000000400057311 */ /* 0x000e24000030d100 */
[----:B0-----:R0:W-:Y:S01]  /*6070*/  STG.E.U16 desc[UR36][R22.64], R5 ;  /* 0x0000000516007986 */ /* 0x0011e2000c101524 */
[----:B------:R-:W-:Y:S05]  /*6080*/  BRA `(.L_x_14165) ;  /* 0x0000001000447947 */ /* 0x000fea0003800000 */
.L_x_14161:
        /* <DEDUP_REMOVED lines=17> */
.L_x_14169:
        /* <DEDUP_REMOVED lines=12> */
.L_x_14168:
        /* <DEDUP_REMOVED lines=18> */
.L_x_14171:
        /* <DEDUP_REMOVED lines=13> */
.L_x_14170:
[----:B------:R0:W-:Y:S01]  /*6450*/  STG.E.64 desc[UR36][R22.64], R4 ;  /* 0x0000000416007986 */ /* 0x0001e2000c101b24 */
[----:B------:R-:W-:Y:S05]  /*6460*/  BRA `(.L_x_14165) ;  /* 0x0000000c004c7947 */ /* 0x000fea0003800000 */
.L_x_14160:
        /* <DEDUP_REMOVED lines=13> */
.L_x_14175:
        /* <DEDUP_REMOVED lines=25> */
.L_x_14178:
[----:B------:R-:W-:-:S04]  /*66d0*/  SHF.R.U32.HI R3, RZ, 0x18, R3 ;  /* 0x00000018ff037819 */ /* 0x000fc80000011603 */
[----:B------:R-:W-:-:S04]  /*66e0*/  LOP3.LUT R0, R0, 0x80, R3, 0xf8, !PT ;  /* 0x0000008000007812 */ /* 0x000fc800078ef803 */
[----:B------:R-:W-:-:S07]  /*66f0*/  PRMT R11, R0, 0x7610, R11 ;  /* 0x00007610000b7816 */ /* 0x000fce000000000b */
.L_x_14177:
[----:B------:R-:W-:Y:S05]  /*6700*/  BSYNC.RECONVERGENT B0 ;  /* 0x0000000000007941 */ /* 0x000fea0003800200 */
.L_x_14176:
[----:B------:R0:W-:Y:S01]  /*6710*/  STG.E.U8 desc[UR36][R22.64], R11 ;  /* 0x0000000b16007986 */ /* 0x0001e2000c101124 */
[----:B------:R-:W-:Y:S05]  /*6720*/  BRA `(.L_x_14165) ;  /* 0x00000008009c7947 */ /* 0x000fea0003800000 */
.L_x_14174:
        /* <DEDUP_REMOVED lines=25> */
.L_x_14181:
[----:B------:R-:W-:-:S04]  /*68c0*/  SHF.R.U32.HI R3, RZ, 0x18, R3 ;  /* 0x00000018ff037819 */ /* 0x000fc80000011603 */
[----:B------:R-:W-:-:S04]  /*68d0*/  LOP3.LUT R0, R0, 0x80, R3, 0xf8, !PT ;  /* 0x0000008000007812 */ /* 0x000fc800078ef803 */
[----:B------:R-:W-:-:S07]  /*68e0*/  PRMT R11, R0, 0x7610, R11 ;  /* 0x00007610000b7816 */ /* 0x000fce000000000b */
.L_x_14180:
[----:B------:R-:W-:Y:S05]  /*68f0*/  BSYNC.RECONVERGENT B0 ;  /* 0x0000000000007941 */ /* 0x000fea0003800200 */
.L_x_14179:
[----:B------:R0:W-:Y:S01]  /*6900*/  STG.E.U8 desc[UR36][R22.64], R11 ;  /* 0x0000000b16007986 */ /* 0x0001e2000c101124 */
[----:B------:R-:W-:Y:S05]  /*6910*/  BRA `(.L_x_14165) ;  /* 0x0000000800207947 */ /* 0x000fea0003800000 */
.L_x_14173:
        /* <DEDUP_REMOVED lines=30> */
.L_x_14183:
[----:B------:R-:W0:Y:S02]  /*6b00*/  F2I.U64.F64.TRUNC R4, R4 ;  /* 0x0000000400047311 */ /* 0x000e24000030d800 */
[----:B0-----:R0:W-:Y:S01]  /*6b10*/  STG.E.64 desc[UR36][R22.64], R4 ;  /* 0x0000000416007986 */ /* 0x0011e2000c101b24 */
[----:B------:R-:W-:Y:S05]  /*6b20*/  BRA `(.L_x_14165) ;  /* 0x00000004009c7947 */ /* 0x000fea0003800000 */
.L_x_14182:
[----:B------:R-:W0:Y:S02]  /*6b30*/  F2I.U32.F64.TRUNC R5, R4 ;  /* 0x0000000400057311 */ /* 0x000e24000030d000 */
[----:B0-----:R0:W-:Y:S01]  /*6b40*/  STG.E desc[UR36][R22.64], R5 ;  /* 0x0000000516007986 */ /* 0x0011e2000c101924 */
[----:B------:R-:W-:Y:S05]  /*6b50*/  BRA `(.L_x_14165) ;  /* 0x0000000400907947 */ /* 0x000fea0003800000 */
.L_x_14172:
        /* <DEDUP_REMOVED lines=10> */
.L_x_14185:
[----:B------:R-:W-:-:S05]  /*6c00*/  CS2R R6, SRZ ;  /* 0x0000000000067805 */ /* 0x000fca000001ff00 */
[----:B------:R0:W-:Y:S01]  /*6c10*/  STG.E.128 desc[UR36][R22.64], R4 ;  /* 0x0000000416007986 */ /* 0x0001e2000c101d24 */
[----:B------:R-:W-:Y:S05]  /*6c20*/  BRA `(.L_x_14165) ;  /* 0x00000004005c7947 */ /* 0x000fea0003800000 */
.L_x_14184:
[----:B------:R-:W-:-:S09]  /*6c30*/  UISETP.NE.AND UP0, UPT, UR4, 0xf, UPT ;  /* 0x0000000f0400788c */ /* 0x000fd2000bf05270 */
[----:B------:R-:W-:Y:S05]  /*6c40*/  BRA.U !UP0, `(.L_x_14186) ;  /* 0x0000000508287547 */ /* 0x000fea000b800000 */
[----:B------:R-:W-:-:S09]  /*6c50*/  UISETP.NE.AND UP0, UPT, UR4, 0x17, UPT ;  /* 0x000000170400788c */ /* 0x000fd2000bf05270 */
[----:B------:R-:W-:Y:S05]  /*6c60*/  BRA.U !UP0, `(.L_x_14187) ;  /* 0x0000000108b07547 */ /* 0x000fea000b800000 */
[----:B------:R-:W-:-:S09]  /*6c70*/  UISETP.NE.AND UP0, UPT, UR4, 0x18, UPT ;  /* 0x000000180400788c */ /* 0x000fd2000bf05270 */
[----:B------:R-:W-:Y:S05]  /*6c80*/  BRA.U !UP0, `(.L_x_14188) ;  /* 0x0000000108447547 */ /* 0x000fea000b800000 */
.L_x_14164:
        /* <DEDUP_REMOVED lines=16> */
.L_x_14189:
[----:B------:R-:W-:Y:S05]  /*6d90*/  BRA `(.L_x_14165) ;  /* 0x0000000400007947 */ /* 0x000fea0003800000 */
.L_x_14188:
        /* <DEDUP_REMOVED lines=21> */
.L_x_14191:
[----:B------:R-:W-:Y:S05]  /*6ef0*/  BSYNC.RECONVERGENT B0 ;  /* 0x0000000000007941 */ /* 0x000fea0003800200 */
.L_x_14190:
[----:B------:R-:W-:-:S05]  /*6f00*/  LOP3.LUT R3, R0, 0x80, R3, 0xf8, !PT ;  /* 0x0000008000037812 */ /* 0x000fca00078ef803 */
[----:B------:R0:W-:Y:S01]  /*6f10*/  STG.E.U8 desc[UR36][R22.64], R3 ;  /* 0x0000000316007986 */ /* 0x0001e2000c101124 */
[----:B------:R-:W-:Y:S05]  /*6f20*/  BRA `(.L_x_14165) ;  /* 0x00000000009c7947 */ /* 0x000fea0003800000 */
.L_x_14187:
        /* <DEDUP_REMOVED lines=20> */
.L_x_14193:
[----:B------:R-:W-:Y:S02]  /*7070*/  ISETP.GT.U32.AND P0, PT, R2, 0x7f800000, PT ;  /* 0x7f8000000200780c */ /* 0x000fe40003f04070 */
[----:B------:R-:W-:-:S04]  /*7080*/  MOV R0, 0x7f ;  /* 0x0000007f00007802 */ /* 0x000fc80000000f00 */
[----:B------:R-:W-:-:S07]  /*7090*/  SEL R0, R0, 0x7c, P0 ;  /* 0x0000007c00007807 */ /* 0x000fce0000000000 */
.L_x_14194:
[----:B------:R-:W-:Y:S05]  /*70a0*/  BSYNC.RECONVERGENT B0 ;  /* 0x0000000000007941 */ /* 0x000fea0003800200 */
.L_x_14192:
[----:B------:R-:W-:-:S04]  /*70b0*/  SHF.R.U32.HI R3, RZ, 0x18, R3 ;  /* 0x00000018ff037819 */ /* 0x000fc80000011603 */
[----:B------:R-:W-:-:S05]  /*70c0*/  LOP3.LUT R3, R0, 0x80, R3, 0xf8, !PT ;  /* 0x0000008000037812 */ /* 0x000fca00078ef803 */
[----:B------:R0:W-:Y:S01]  /*70d0*/  STG.E.U8 desc[UR36][R22.64], R3 ;  /* 0x0000000316007986 */ /* 0x0001e2000c101124 */
[----:B------:R-:W-:Y:S05]  /*70e0*/  BRA `(.L_x_14165) ;  /* 0x00000000002c7947 */ /* 0x000fea0003800000 */
.L_x_14186:
        /* <DEDUP_REMOVED lines=11> */
.L_x_14165:
[----:B------:R-:W-:-:S07]  /*71a0*/  VIADD R17, R17, 0x80 ;  /* 0x0000008011117836 */ /* 0x000fce0000000000 */
.L_x_14128:
[----:B------:R-:W-:Y:S05]  /*71b0*/  BSYNC.RECONVERGENT B7 ;  /* 0x0000000000077941 */ /* 0x000fea0003800200 */
.L_x_14127:
[----:B------:R-:W5:Y:S01]  /*71c0*/  LDCU UR4, c[0x0][0x380] ;  /* 0x00007000ff0477ac */ /* 0x000f620008000800 */
[----:B------:R-:W-:Y:S01]  /*71d0*/  BSSY.RECONVERGENT B7, `(.L_x_14195) ;  /* 0x0000385000077945 */ /* 0x000fe20003800200 */
[----:B-----5:R-:W-:-:S13]  /*71e0*/  ISETP.GE.AND P0, PT, R17, UR4, PT ;  /* 0x0000000411007c0c */ /* 0x020fda000bf06270 */
[----:B------:R-:W-:Y:S05]  /*71f0*/  @P0 BRA `(.L_x_14196) ;  /* 0x0000003800080947 */ /* 0x000fea0003800000 */
[----:B------:R-:W5:Y:S01]  /*7200*/  LDCU UR4, c[0x0][0x388] ;  /* 0x00007100ff0477ac */ /* 0x000f620008000800 */
[----:B0-----:R-:W-:Y:S01]  /*7210*/  IMAD.MOV.U32 R0, RZ, RZ, RZ ;  /* 0x000000ffff007224 */ /* 0x001fe200078e00ff */
[----:B-1234-:R-:W-:Y:S01]  /*7220*/  MOV R22, RZ ;  /* 0x000000ff00167202 */ /* 0x01efe20000000f00 */
        /* <DEDUP_REMOVED lines=300> */
.L_x_14197:
        /* <DEDUP_REMOVED lines=16> */
[----:B--2---:R-:W0:Y:S02]  /*85f0*/  I2F.F64.S16 R2, R2 ;  /* 0x0000000200027312 */ /* 0x004e240000101c00 */
[----:B0-----:R-:W-:Y:S05]  /*8600*/  BRA `(.L_x_14204) ;  /* 0x0000000c006c7947 */ /* 0x001fea0003800000 */
.L_x_14202:
[----:B------:R-:W2:Y:S02]  /*8610*/  LDG.E.U8 R2, desc[UR36][R4.64] ;  /* 0x0000002404027981 */ /* 0x000ea4000c1e1100 */
[----:B--2---:R-:W0:Y:S02]  /*8620*/  I2F.F64.U16 R2, R2 ;  /* 0x0000000200027312 */ /* 0x004e240000101800 */
[----:B0-----:R-:W-:Y:S05]  /*8630*/  BRA `(.L_x_14204) ;  /* 0x0000000c00607947 */ /* 0x001fea0003800000 */
.L_x_14201:
        /* <DEDUP_REMOVED lines=9> */
.L_x_14206:
[----:B------:R-:W2:Y:S02]  /*86d0*/  LDG.E R2, desc[UR36][R4.64] ;  /* 0x0000002404027981 */ /* 0x000ea4000c1e1900 */
[----:B--2---:R-:W0:Y:S02]  /*86e0*/  I2F.F64 R2, R2 ;  /* 0x0000000200027312 */ /* 0x004e240000201c00 */
[----:B0-----:R-:W-:Y:S05]  /*86f0*/  BRA `(.L_x_14204) ;  /* 0x0000000c00307947 */ /* 0x001fea0003800000 */
.L_x_14205:
[----:B------:R-:W2:Y:S02]  /*8700*/  LDG.E.U16 R2, desc[UR36][R4.64] ;  /* 0x0000002404027981 */ /* 0x000ea4000c1e1500 */
[----:B--2---:R-:W0:Y:S02]  /*8710*/  I2F.F64.S16 R2, R2 ;  /* 0x0000000200027312 */ /* 0x004e240000101c00 */
[----:B0-----:R-:W-:Y:S05]  /*8720*/  BRA `(.L_x_14204) ;  /* 0x0000000c00247947 */ /* 0x001fea0003800000 */
.L_x_14200:
        /* <DEDUP_REMOVED lines=10> */
.L_x_14208:
[----:B------:R-:W2:Y:S02]  /*87d0*/  LDG.E.U16 R0, desc[UR36][R4.64] ;  /* 0x0000002404007981 */ /* 0x000ea4000c1e1500 */
[----:B--2---:R-:W-:-:S05]  /*87e0*/  HADD2.F32 R0, -RZ, R0.H0_H0 ;  /* 0x20000000ff007230 */ /* 0x004fca0000004100 */
[----:B------:R-:W-:-:S04]  /*87f0*/  FMUL.FTZ R0, R0, 1 ;  /* 0x3f80000000007820 */ /* 0x000fc80000410000 */
[----:B------:R0:W1:Y:S02]  /*8800*/  F2F.F64.F32 R2, R0 ;  /* 0x0000000000027310 */ /* 0x0000640000201800 */
[----:B01----:R-:W-:Y:S05]  /*8810*/  BRA `(.L_x_14204) ;  /* 0x0000000800e87947 */ /* 0x003fea0003800000 */
.L_x_14207:
        /* <DEDUP_REMOVED lines=10> */
.L_x_14210:
[----:B------:R-:W2:Y:S02]  /*88c0*/  LDG.E.U16 R4, desc[UR36][R4.64] ;  /* 0x0000002404047981 */ /* 0x000ea4000c1e1500 */
[----:B--2---:R-:W-:-:S05]  /*88d0*/  HADD2.F32 R0, -RZ, R4.H0_H0 ;  /* 0x20000004ff007230 */ /* 0x004fca0000004100 */
[----:B------:R-:W-:-:S04]  /*88e0*/  FMUL.FTZ R0, R0, 1 ;  /* 0x3f80000000007820 */ /* 0x000fc80000410000 */
[----:B------:R0:W1:Y:S02]  /*88f0*/  F2F.F64.F32 R2, R0 ;  /* 0x0000000000027310 */ /* 0x0000640000201800 */
[----:B01----:R-:W-:Y:S05]  /*8900*/  BRA `(.L_x_14204) ;  /* 0x0000000800ac7947 */ /* 0x003fea0003800000 */
.L_x_14209:
[----:B------:R0:W5:Y:S01]  /*8910*/  LDG.E.64 R2, desc[UR36][R4.64] ;  /* 0x0000002404027981 */ /* 0x000162000c1e1b00 */
[----:B------:R-:W-:Y:S05]  /*8920*/  BRA `(.L_x_14204) ;  /* 0x0000000800a47947 */ /* 0x000fea0003800000 */
.L_x_14199:
        /* <DEDUP_REMOVED lines=10> */
[----:B--2---:R-:W-:-:S04]  /*89d0*/  ISETP.NE.AND P0, PT, R4, RZ, PT ;  /* 0x000000ff0400720c */ /* 0x004fc80003f05270 */
[----:B------:R-:W-:Y:S01]  /*89e0*/  FSEL R3, RZ, 1.875, !P0 ;  /* 0x3ff00000ff037808 */ /* 0x000fe20004000000 */
[----:B------:R-:W-:Y:S08]  /*89f0*/  BRA `(.L_x_14204) ;  /* 0x0000000800707947 */ /* 0x000ff00003800000 */
.L_x_14213:
[----:B------:R1:W5:Y:S01]  /*8a00*/  LDG.E.64 R2, desc[UR36][R4.64] ;  /* 0x0000002404027981 */ /* 0x000362000c1e1b00 */
[----:B------:R-:W-:Y:S05]  /*8a10*/  BRA `(.L_x_14204) ;  /* 0x0000000800687947 */ /* 0x000fea0003800000 */
.L_x_14212:
        /* <DEDUP_REMOVED lines=27> */
.L_x_14215:
        /* <DEDUP_REMOVED lines=14> */
.L_x_14214:
[----:B------:R-:W2:Y:S02]  /*8cb0*/  LDG.E.U16 R0, desc[UR36][R4.64] ;  /* 0x0000002404007981 */ /* 0x000ea4000c1e1500 */
[----:B--2---:R-:W-:-:S05]  /*8cc0*/  SHF.L.U32 R0, R0, 0x10, RZ ;  /* 0x0000001000007819 */ /* 0x004fca00000006ff */
[----:B------:R-:W-:-:S04]  /*8cd0*/  FMUL.FTZ R0, R0, 1 ;  /* 0x3f80000000007820 */ /* 0x000fc80000410000 */
[----:B------:R1:W2:Y:S02]  /*8ce0*/  F2F.F64.F32 R2, R0 ;  /* 0x0000000000027310 */ /* 0x0002a40000201800 */
[----:B-12---:R-:W-:Y:S05]  /*8cf0*/  BRA `(.L_x_14204) ;  /* 0x0000000400b07947 */ /* 0x006fea0003800000 */
.L_x_14211:
        /* <DEDUP_REMOVED lines=9> */
[----:B--2---:R-:W3:Y:S02]  /*8d90*/  I2F.F64.U16 R2, R2 ;  /* 0x0000000200027312 */ /* 0x004ee40000101800 */
[----:B---3--:R-:W-:Y:S05]  /*8da0*/  BRA `(.L_x_14204) ;  /* 0x0000000400847947 */ /* 0x008fea0003800000 */
.L_x_14218:
        /* <DEDUP_REMOVED lines=21> */
.L_x_14220:
[----:B------:R-:W-:Y:S05]  /*8f00*/  BSYNC.RECONVERGENT B0 ;  /* 0x0000000000007941 */ /* 0x000fea0003800200 */
.L_x_14219:
[----:B------:R-:W-:Y:S01]  /*8f10*/  IMAD.SHL.U32 R0, R0, 0x100000, RZ ;  /* 0x0010000000007824 */ /* 0x000fe200078e00ff */
[----:B------:R-:W-:-:S04]  /*8f20*/  LEA R2, R2, 0x3b800000, 0x17 ;  /* 0x3b80000002027811 */ /* 0x000fc800078eb8ff */
[----:B------:R-:W-:-:S05]  /*8f30*/  LOP3.LUT R0, R2, R0, R7, 0xfe, !PT ;  /* 0x0000000002007212 */ /* 0x000fca00078efe07 */
[----:B------:R-:W-:-:S04]  /*8f40*/  FMUL.FTZ R0, R0, 1 ;  /* 0x3f80000000007820 */ /* 0x000fc80000410000 */
[----:B------:R3:W4:Y:S02]  /*8f50*/  F2F.F64.F32 R2, R0 ;  /* 0x0000000000027310 */ /* 0x0007240000201800 */
[----:B---34-:R-:W-:Y:S05]  /*8f60*/  BRA `(.L_x_14204) ;  /* 0x0000000400147947 */ /* 0x018fea0003800000 */
.L_x_14217:
        /* <DEDUP_REMOVED lines=21> */
.L_x_14222:
[----:B------:R-:W-:Y:S05]  /*90c0*/  BSYNC.RECONVERGENT B0 ;  /* 0x0000000000007941 */ /* 0x000fea0003800200 */
.L_x_14221:
[----:B------:R-:W-:Y:S02]  /*90d0*/  SHF.L.U32 R0, R0, 0x15, RZ ;  /* 0x0000001500007819 */ /* 0x000fe400000006ff */
[----:B------:R-:W-:-:S04]  /*90e0*/  LEA R2, R2, 0x37800000, 0x17 ;  /* 0x3780000002027811 */ /* 0x000fc800078eb8ff */
[----:B------:R-:W-:-:S05]  /*90f0*/  LOP3.LUT R0, R2, R0, R7, 0xfe, !PT ;  /* 0x0000000002007212 */ /* 0x000fca00078efe07 */
[----:B------:R-:W-:-:S04]  /*9100*/  FMUL.FTZ R0, R0, 1 ;  /* 0x3f80000000007820 */ /* 0x000fc80000410000 */
[----:B------:R3:W4:Y:S02]  /*9110*/  F2F.F64.F32 R2, R0 ;  /* 0x0000000000027310 */ /* 0x0007240000201800 */
[----:B---34-:R-:W-:Y:S05]  /*9120*/  BRA `(.L_x_14204) ;  /* 0x0000000000a47947 */ /* 0x018fea0003800000 */
.L_x_14216:
        /* <DEDUP_REMOVED lines=18> */
.L_x_14203:
        /* <DEDUP_REMOVED lines=16> */
.L_x_14225:
[----:B------:R-:W-:Y:S01]  /*9350*/  CS2R R2, SRZ ;  /* 0x0000000000027805 */ /* 0x000fe2000001ff00 */
[----:B------:R-:W-:Y:S06]  /*9360*/  BRA `(.L_x_14204) ;  /* 0x0000000000147947 */ /* 0x000fec0003800000 */
.L_x_14224:
[----:B------:R-:W2:Y:S02]  /*9370*/  LDG.E.64 R2, desc[UR36][R4.64] ;  /* 0x0000002404027981 */ /* 0x000ea4000c1e1b00 */
[----:B--2---:R-:W2:Y:S02]  /*9380*/  I2F.F64.U64 R2, R2 ;  /* 0x0000000200027312 */ /* 0x004ea40000301800 */
[----:B--2---:R-:W-:Y:S05]  /*9390*/  BRA `(.L_x_14204) ;  /* 0x0000000000087947 */ /* 0x004fea0003800000 */
.L_x_14223:
[----:B------:R-:W2:Y:S02]  /*93a0*/  LDG.E R2, desc[UR36][R4.64] ;  /* 0x0000002404027981 */ /* 0x000ea4000c1e1900 */
[----:B--2---:R-:W2:Y:S02]  /*93b0*/  I2F.F64.U32 R2, R2 ;  /* 0x0000000200027312 */ /* 0x004ea40000201800 */
.L_x_14204:
[----:B------:R-:W-:Y:S05]  /*93c0*/  BSYNC.RECONVERGENT B6 ;  /* 0x0000000000067941 */ /* 0x000fea0003800200 */
.L_x_14198:
        /* <DEDUP_REMOVED lines=49> */
.L_x_14227:
[----:B------:R-:W-:Y:S05]  /*96e0*/  BSYNC.RECONVERGENT B0 ;  /* 0x0000000000007941 */ /* 0x000fea0003800200 */
.L_x_14226:
        /* <DEDUP_REMOVED lines=14> */
.L_x_14231:
[----:B------:R-:W0:Y:S02]  /*97d0*/  F2I.S64.F64.TRUNC R4, R4 ;  /* 0x0000000400047311 */ /* 0x000e24000030d900 */
[----:B0-----:R-:W-:-:S05]  /*97e0*/  IMAD.MOV.U32 R3, RZ, RZ, R4 ;  /* 0x000000ffff037224 */ /* 0x001fca00078e0004 */
[----:B------:R3:W-:Y:S01]  /*97f0*/  STG.E.U8 desc[UR36][R22.64], R3 ;  /* 0x0000000316007986 */ /* 0x0007e2000c101124 */
[----:B------:R-:W-:Y:S05]  /*9800*/  BRA `(.L_x_14233) ;  /* 0x0000001000807947 */ /* 0x000fea0003800000 */
.L_x_14230:
        /* <DEDUP_REMOVED lines=9> */
.L_x_14235:
[----:B------:R-:W0:Y:S02]  /*98a0*/  F2I.F64.TRUNC R5, R4 ;  /* 0x0000000400057311 */ /* 0x000e24000030d100 */
[----:B0-----:R2:W-:Y:S01]  /*98b0*/  STG.E desc[UR36][R22.64], R5 ;  /* 0x0000000516007986 */ /* 0x0015e2000c101924 */
[----:B------:R-:W-:Y:S05]  /*98c0*/  BRA `(.L_x_14233) ;  /* 0x0000001000507947 */ /* 0x000fea0003800000 */
.L_x_14234:
[----:B------:R-:W0:Y:S02]  /*98d0*/  F2I.F64.TRUNC R5, R4 ;  /* 0x0000000400057311 */ /* 0x000e24000030d100 */
[----:B0-----:R0:W-:Y:S01]  /*98e0*/  STG.E.U16 desc[UR36][R22.64], R5 ;  /* 0x0000000516007986 */ /* 0x0011e2000c101524 */
[----:B------:R-:W-:Y:S05]  /*98f0*/  BRA `(.L_x_14233) ;  /* 0x0000001000447947 */ /* 0x000fea0003800000 */
.L_x_14229:
        /* <DEDUP_REMOVED lines=17> */
.L_x_14237:
        /* <DEDUP_REMOVED lines=12> */
.L_x_14236:
        /* <DEDUP_REMOVED lines=18> */
.L_x_14239:
        /* <DEDUP_REMOVED lines=13> */
.L_x_14238:
[----:B------:R0:W-:Y:S01]  /*9cc0*/  STG.E.64 desc[UR36][R22.64], R4 ;  /* 0x0000000416007986 */ /* 0x0001e2000c101b24 */
[----:B------:R-:W-:Y:S05]  /*9cd0*/  BRA `(.L_x_14233) ;  /* 0x0000000c004c7947 */ /* 0x000fea0003800000 */
.L_x_14228:
        /* <DEDUP_REMOVED lines=13> */
.L_x_14243:
        /* <DEDUP_REMOVED lines=25> */
.L_x_14246:
[----:B------:R-:W-:-:S04]  /*9f40*/  SHF.R.U32.HI R3, RZ, 0x18, R3 ;  /* 0x00000018ff037819 */ /* 0x000fc80000011603 */
[----:B------:R-:W-:-:S04]  /*9f50*/  LOP3.LUT R0, R0, 0x80, R3, 0xf8, !PT ;  /* 0x0000008000007812 */ /* 0x000fc800078ef803 */
[----:B------:R-:W-:-:S07]  /*9f60*/  PRMT R11, R0, 0x7610, R11 ;  /* 0x00007610000b7816 */ /* 0x000fce000000000b */
.L_x_14245:
[----:B------:R-:W-:Y:S05]  /*9f70*/  BSYNC.RECONVERGENT B0 ;  /* 0x0000000000007941 */ /* 0x000fea0003800200 */
.L_x_14244:
[----:B------:R0:W-:Y:S01]  /*9f80*/  STG.E.U8 desc[UR36][R22.64], R11 ;  /* 0x0000000b16007986 */ /* 0x0001e2000c101124 */
[----:B------:R-:W-:Y:S05]  /*9f90*/  BRA `(.L_x_14233) ;  /* 0x00000008009c7947 */ /* 0x000fea0003800000 */
.L_x_14242:
        /* <DEDUP_REMOVED lines=25> */
.L_x_14249:
[----:B------:R-:W-:-:S04]  /*a130*/  SHF.R.U32.HI R3, RZ, 0x18, R3 ;  /* 0x00000018ff037819 */ /* 0x000fc80000011603 */
[----:B------:R-:W-:-:S04]  /*a140*/  LOP3.LUT R0, R0, 0x80, R3, 0xf8, !PT ;  /* 0x0000008000007812 */ /* 0x000fc800078ef803 */
[----:B------:R-:W-:-:S07]  /*a150*/  PRMT R11, R0, 0x7610, R11 ;  /* 0x00007610000b7816 */ /* 0x000fce000000000b */
.L_x_14248:
[----:B------:R-:W-:Y:S05]  /*a160*/  BSYNC.RECONVERGENT B0 ;  /* 0x0000000000007941 */ /* 0x000fea0003800200 */
.L_x_14247:
[----:B------:R0:W-:Y:S01]  /*a170*/  STG.E.U8 desc[UR36][R22.64], R11 ;  /* 0x0000000b16007986 */ /* 0x0001e2000c101124 */
[----:B------:R-:W-:Y:S05]  /*a180*/  BRA `(.L_x_14233) ;  /* 0x0000000800207947 */ /* 0x000fea0003800000 */
.L_x_14241:
        /* <DEDUP_REMOVED lines=30> */
.L_x_14251:
[----:B------:R-:W0:Y:S02]  /*a370*/  F2I.U64.F64.TRUNC R4, R4 ;  /* 0x0000000400047311 */ /* 0x000e24000030d800 */
[----:B0-----:R0:W-:Y:S01]  /*a380*/  STG.E.64 desc[UR36][R22.64], R4 ;  /* 0x0000000416007986 */ /* 0x0011e2000c101b24 */
[----:B------:R-:W-:Y:S05]  /*a390*/  BRA `(.L_x_14233) ;  /* 0x00000004009c7947 */ /* 0x000fea0003800000 */
.L_x_14250:
[----:B------:R-:W0:Y:S02]  /*a3a0*/  F2I.U32.F64.TRUNC R5, R4 ;  /* 0x0000000400057311 */ /* 0x000e24000030d000 */
[----:B0-----:R0:W-:Y:S01]  /*a3b0*/  STG.E desc[UR36][R22.64], R5 ;  /* 0x0000000516007986 */ /* 0x0011e2000c101924 */
[----:B------:R-:W-:Y:S05]  /*a3c0*/  BRA `(.L_x_14233) ;  /* 0x0000000400907947 */ /* 0x000fea0003800000 */
.L_x_14240:
        /* <DEDUP_REMOVED lines=10> */
.L_x_14253:
[----:B------:R-:W-:-:S05]  /*a470*/  CS2R R6, SRZ ;  /* 0x0000000000067805 */ /* 0x000fca000001ff00 */
[----:B------:R0:W-:Y:S01]  /*a480*/  STG.E.128 desc[UR36][R22.64], R4 ;  /* 0x0000000416007986 */ /* 0x0001e2000c101d24 */
[----:B------:R-:W-:Y:S05]  /*a490*/  BRA `(.L_x_14233) ;  /* 0x00000004005c7947 */ /* 0x000fea0003800000 */
.L_x_14252:
[----:B------:R-:W-:-:S09]  /*a4a0*/  UISETP.NE.AND UP0, UPT, UR4, 0xf, UPT ;  /* 0x0000000f0400788c */ /* 0x000fd2000bf05270 */
[----:B------:R-:W-:Y:S05]  /*a4b0*/  BRA.U !UP0, `(.L_x_14254) ;  /* 0x0000000508287547 */ /* 0x000fea000b800000 */
[----:B------:R-:W-:-:S09]  /*a4c0*/  UISETP.NE.AND UP0, UPT, UR4, 0x17, UPT ;  /* 0x000000170400788c */ /* 0x000fd2000bf05270 */
[----:B------:R-:W-:Y:S05]  /*a4d0*/  BRA.U !UP0, `(.L_x_14255) ;  /* 0x0000000108b07547 */ /* 0x000fea000b800000 */
[----:B------:R-:W-:-:S09]  /*a4e0*/  UISETP.NE.AND UP0, UPT, UR4, 0x18, UPT ;  /* 0x000000180400788c */ /* 0x000fd2000bf05270 */
[----:B------:R-:W-:Y:S05]  /*a4f0*/  BRA.U !UP0, `(.L_x_14256) ;  /* 0x0000000108447547 */ /* 0x000fea000b800000 */
.L_x_14232:
        /* <DEDUP_REMOVED lines=16> */
.L_x_14257:
[----:B------:R-:W-:Y:S05]  /*a600*/  BRA `(.L_x_14233) ;  /* 0x0000000400007947 */ /* 0x000fea0003800000 */
.L_x_14256:
        /* <DEDUP_REMOVED lines=21> */
.L_x_14259:
[----:B------:R-:W-:Y:S05]  /*a760*/  BSYNC.RECONVERGENT B0 ;  /* 0x0000000000007941 */ /* 0x000fea0003800200 */
.L_x_14258:
[----:B------:R-:W-:-:S05]  /*a770*/  LOP3.LUT R3, R0, 0x80, R3, 0xf8, !PT ;  /* 0x0000008000037812 */ /* 0x000fca00078ef803 */
[----:B------:R0:W-:Y:S01]  /*a780*/  STG.E.U8 desc[UR36][R22.64], R3 ;  /* 0x0000000316007986 */ /* 0x0001e2000c101124 */
[----:B------:R-:W-:Y:S05]  /*a790*/  BRA `(.L_x_14233) ;  /* 0x00000000009c7947 */ /* 0x000fea0003800000 */
.L_x_14255:
        /* <DEDUP_REMOVED lines=20> */
.L_x_14261:
[----:B------:R-:W-:Y:S01]  /*a8e0*/  IMAD.MOV.U32 R0, RZ, RZ, 0x7f ;  /* 0x0000007fff007424 */ /* 0x000fe200078e00ff */
[----:B------:R-:W-:-:S04]  /*a8f0*/  ISETP.GT.U32.AND P0, PT, R2, 0x7f800000, PT ;  /* 0x7f8000000200780c */ /* 0x000fc80003f04070 */
[----:B------:R-:W-:-:S09]  /*a900*/  SEL R0, R0, 0x7c, P0 ;  /* 0x0000007c00007807 */ /* 0x000fd20000000000 */
.L_x_14262:
[----:B------:R-:W-:Y:S05]  /*a910*/  BSYNC.RECONVERGENT B0 ;  /* 0x0000000000007941 */ /* 0x000fea0003800200 */
.L_x_14260:
[----:B------:R-:W-:-:S04]  /*a920*/  SHF.R.U32.HI R3, RZ, 0x18, R3 ;  /* 0x00000018ff037819 */ /* 0x000fc80000011603 */
[----:B------:R-:W-:-:S05]  /*a930*/  LOP3.LUT R3, R0, 0x80, R3, 0xf8, !PT ;  /* 0x0000008000037812 */ /* 0x000fca00078ef803 */
[----:B------:R0:W-:Y:S01]  /*a940*/  STG.E.U8 desc[UR36][R22.64], R3 ;  /* 0x0000000316007986 */ /* 0x0001e2000c101124 */
[----:B------:R-:W-:Y:S05]  /*a950*/  BRA `(.L_x_14233) ;  /* 0x00000000002c7947 */ /* 0x000fea0003800000 */
.L_x_14254:
        /* <DEDUP_REMOVED lines=11> */
.L_x_14233:
[----:B------:R-:W-:-:S07]  /*aa10*/  IADD3 R17, PT, PT, R17, 0x80, RZ ;  /* 0x0000008011117810 */ /* 0x000fce0007ffe0ff */
.L_x_14196:
[----:B------:R-:W-:Y:S05]  /*aa20*/  BSYNC.RECONVERGENT B7 ;  /* 0x0000000000077941 */ /* 0x000fea0003800200 */
.L_x_14195:
[----:B------:R-:W5:Y:S02]  /*aa30*/  LDCU UR4, c[0x0][0x380] ;  /* 0x00007000ff0477ac */ /* 0x000f640008000800 */
[----:B-----5:R-:W-:-:S13]  /*aa40*/  ISETP.GE.AND P0, PT, R17, UR4, PT ;  /* 0x0000000411007c0c */ /* 0x020fda000bf06270 */
[----:B------:R-:W-:Y:S05]  /*aa50*/  @P0 EXIT ;  /* 0x000000000000094d */ /* 0x000fea0003800000 */
[----:B------:R-:W5:Y:S01]  /*aa60*/  LDCU UR4, c[0x0][0x388] ;  /* 0x00007100ff0477ac */ /* 0x000f620008000800 */
[----:B0-----:R-:W-:Y:S01]  /*aa70*/  IMAD.MOV.U32 R0, RZ, RZ, RZ ;  /* 0x000000ffff007224 */ /* 0x001fe200078e00ff */
[----:B------:R-:W-:Y:S01]  /*aa80*/  MOV R16, RZ ;  /* 0x000000ff00107202 */ /* 0x000fe20000000f00 */
[----:B-----5:R-:W-:-:S09]  /*aa90*/  UISETP.NE.AND UP0, UPT, UR4, URZ, UPT ;  /* 0x000000ff0400728c */ /* 0x020fd2000bf05270 */
[----:B------:R-:W-:Y:S05]  /*aaa0*/  BRA.U !UP0, `(.L_x_14263) ;  /* 0x0000001108a87547 */ /* 0x000fea000b800000 */
[----:B------:R-:W0:Y:S01]  /*aab0*/  LDCU.64 UR4, c[0x0][0x390] ;  /* 0x00007200ff0477ac */ /* 0x000e220008000a00 */
[----:B------:R-:W-:Y:S01]  /*aac0*/  IMAD.MOV.U32 R16, RZ, RZ, RZ ;  /* 0x000000ffff107224 */ /* 0x000fe200078e00ff */
[----:B------:R-:W5:Y:S01]  /*aad0*/  LDCU UR6, c[0x0][0x38c] ;  /* 0x00007180ff0677ac */ /* 0x000f620008000800 */
[----:B------:R-:W1:Y:S01]  /*aae0*/  LDCU.64 UR8, c[0x0][0x4b8] ;  /* 0x00009700ff0877ac */ /* 0x000e620008000a00 */
[----:B------:R-:W-:Y:S01]  /*aaf0*/  UISETP.NE.AND UP0, UPT, UR43, URZ, UPT ;  /* 0x000000ff2b00728c */ /* 0x000fe2000bf05270 */
[----:B0-----:R-:W-:-:S05]  /*ab00*/  IMAD.HI.U32 R2, R17, UR4, R16 ;  /* 0x0000000411027c27 */ /* 0x001fca000f8e0010 */
[----:B---34-:R-:W-:-:S04]  /*ab10*/  SHF.R.U32.HI R3, RZ, UR5, R2 ;  /* 0x00000005ff037c19 */ /* 0x018fc80008011602 */
[----:B------:R-:W-:-:S05]  /*ab20*/  IADD3 R0, PT, PT, -R3, RZ, RZ ;  /* 0x000000ff03007210 */ /* 0x000fca0007ffe1ff */
[----:B-----5:R-:W-:-:S04]  /*ab30*/  IMAD R0, R0, UR6, R17 ;  /* 0x0000000600007c24 */ /* 0x020fc8000f8e0211 */
[C---:B-1----:R-:W-:Y:S02]  /*ab40*/  IMAD R16, R0.reuse, UR8, RZ ;  /* 0x0000000800107c24 */ /* 0x042fe4000f8e02ff */
[----:B------:R-:W-:Y:S01]  /*ab50*/  IMAD R0, R0, UR9, RZ ;  /* 0x0000000900007c24 */ /* 0x000fe2000f8e02ff */
[----:B------:R-:W-:Y:S06]  /*ab60*/  BRA.U !UP0, `(.L_x_14263) ;  /* 0x0000001108787547 */ /* 0x000fec000b800000 */
[----:B------:R-:W0:Y:S01]  /*ab70*/  LDCU.64 UR6, c[0x0][0x398] ;  /* 0x00007300ff0677ac */ /* 0x000e220008000a00 */
[----:B------:R-:W-:Y:S01]  /*ab80*/  IMAD.MOV.U32 R2, RZ, RZ, RZ ;  /* 0x000000ffff027224 */ /* 0x000fe200078e00ff */
[----:B------:R-:W2:Y:S01]  /*ab90*/  LDCU UR4, c[0x0][0x3a0] ;  /* 0x00007400ff0477ac */ /* 0x000ea20008000800 */
[----:B------:R-:W1:Y:S01]  /*aba0*/  LDCU.64 UR8, c[0x0][0x4c0] ;  /* 0x00009800ff0877ac */ /* 0x000e620008000a00 */
[----:B------:R-:W-:Y:S01]  /*abb0*/  UISETP.NE.AND UP0, UPT, UR38, 0x2, UPT ;  /* 0x000000022600788c */ /* 0x000fe2000bf05270 */
[----:B0-----:R-:W-:-:S05]  /*abc0*/  IMAD.HI.U32 R4, R3, UR7, R2 ;  /* 0x0000000703047c27 */ /* 0x001fca000f8e0002 */
[----:B--2---:R-:W-:-:S04]  /*abd0*/  SHF.R.U32.HI R5, RZ, UR4, R4 ;  /* 0x00000004ff057c19 */ /* 0x004fc80008011604 */
[----:B------:R-:W-:-:S05]  /*abe0*/  IADD3 R2, PT, PT, -R5, RZ, RZ ;  /* 0x000000ff05027210 */ /* 0x000fca0007ffe1ff */
[----:B------:R-:W-:-:S04]  /*abf0*/  IMAD R3, R2, UR6, R3 ;  /* 0x0000000602037c24 */ /* 0x000fc8000f8e0203 */
[C---:B-1----:R-:W-:Y:S02]  /*ac00*/  IMAD R16, R3.reuse, UR8, R16 ;  /* 0x0000000803107c24 */ /* 0x042fe4000f8e0210 */
        /* <DEDUP_REMOVED lines=276> */
.L_x_14263:
[----:B------:R-:W0:Y:S01]  /*bd50*/  LDCU.128 UR8, c[0x0][0x580] ;  /* 0x0000b000ff0877ac */ /* 0x000e220008000c00 */
[----:B------:R-:W-:Y:S01]  /*bd60*/  BSSY.RECONVERGENT B6, `(.L_x_14264) ;  /* 0x00000ee000067945 */ /* 0x000fe20003800200 */
[----:B------:R-:W-:-:S04]  /*bd70*/  UPRMT UR4, UR44, 0x9910, URZ ;  /* 0x000099102c047896 */ /* 0x000fc800080000ff */
[----:B------:R-:W-:Y:S01]  /*bd80*/  UISETP.GT.AND UP0, UPT, UR4, 0x9, UPT ;  /* 0x000000090400788c */ /* 0x000fe2000bf04270 */
[----:B0-----:R-:W-:Y:S02]  /*bd90*/  IADD3 R16, P0, PT, R16, UR8, RZ ;  /* 0x0000000810107c10 */ /* 0x001fe4000ff1e0ff */
[----:B-1----:R-:W-:-:S03]  /*bda0*/  IADD3 R4, P1, PT, R0, UR10, RZ ;  /* 0x0000000a00047c10 */ /* 0x002fc6000ff3e0ff */
[----:B------:R-:W-:Y:S01]  /*bdb0*/  IMAD.X R17, RZ, RZ, UR9, P0 ;  /* 0x00000009ff117e24 */ /* 0x000fe200080e06ff */
[----:B--234-:R-:W-:Y:S02]  /*bdc0*/  IADD3.X R5, PT, PT, RZ, UR11, RZ, P1, !PT ;  /* 0x0000000bff057c10 */ /* 0x01cfe40008ffe4ff */
        /* <DEDUP_REMOVED lines=12> */
.L_x_14268:
[----:B------:R-:W2:Y:S02]  /*be90*/  LDG.E.U8 R2, desc[UR36][R4.64] ;  /* 0x0000002404027981 */ /* 0x000ea4000c1e1100 */
[----:B--2---:R-:W0:Y:S02]  /*bea0*/  I2F.F64.U16 R2, R2 ;  /* 0x0000000200027312 */ /* 0x004e240000101800 */
[----:B0-----:R-:W-:Y:S05]  /*beb0*/  BRA `(.L_x_14270) ;  /* 0x0000000c00607947 */ /* 0x001fea0003800000 */
.L_x_14267:
        /* <DEDUP_REMOVED lines=9> */
.L_x_14272:
[----:B------:R-:W2:Y:S02]  /*bf50*/  LDG.E R2, desc[UR36][R4.64] ;  /* 0x0000002404027981 */ /* 0x000ea4000c1e1900 */
[----:B--2---:R-:W0:Y:S02]  /*bf60*/  I2F.F64 R2, R2 ;  /* 0x0000000200027312 */ /* 0x004e240000201c00 */
[----:B0-----:R-:W-:Y:S05]  /*bf70*/  BRA `(.L_x_14270) ;  /* 0x0000000c00307947 */ /* 0x001fea0003800000 */
.L_x_14271:
[----:B------:R-:W2:Y:S02]  /*bf80*/  LDG.E.U16 R2, desc[UR36][R4.64] ;  /* 0x0000002404027981 */ /* 0x000ea4000c1e1500 */
[----:B--2---:R-:W0:Y:S02]  /*bf90*/  I2F.F64.S16 R2, R2 ;  /* 0x0000000200027312 */ /* 0x004e240000101c00 */
[----:B0-----:R-:W-:Y:S05]  /*bfa0*/  BRA `(.L_x_14270) ;  /* 0x0000000c00247947 */ /* 0x001fea0003800000 */
.L_x_14266:
        /* <DEDUP_REMOVED lines=10> */
.L_x_14274:
[----:B------:R-:W2:Y:S02]  /*c050*/  LDG.E.U16 R0, desc[UR36][R4.64] ;  /* 0x0000002404007981 */ /* 0x000ea4000c1e1500 */
[----:B--2---:R-:W-:-:S05]  /*c060*/  HADD2.F32 R0, -RZ, R0.H0_H0 ;  /* 0x20000000ff007230 */ /* 0x004fca0000004100 */
[----:B------:R-:W-:-:S04]  /*c070*/  FMUL.FTZ R0, R0, 1 ;  /* 0x3f80000000007820 */ /* 0x000fc80000410000 */
[----:B------:R1:W2:Y:S02]  /*c080*/  F2F.F64.F32 R2, R0 ;  /* 0x0000000000027310 */ /* 0x0002a40000201800 */
[----:B-12---:R-:W-:Y:S05]  /*c090*/  BRA `(.L_x_14270) ;  /* 0x0000000800e87947 */ /* 0x006fea0003800000 */
.L_x_14273:
        /* <DEDUP_REMOVED lines=10> */
.L_x_14276:
[----:B------:R-:W2:Y:S02]  /*c140*/  LDG.E.U16 R4, desc[UR36][R4.64] ;  /* 0x0000002404047981 */ /* 0x000ea4000c1e1500 */
[----:B--2---:R-:W-:-:S05]  /*c150*/  HADD2.F32 R0, -RZ, R4.H0_H0 ;  /* 0x20000004ff007230 */ /* 0x004fca0000004100 */
[----:B------:R-:W-:-:S04]  /*c160*/  FMUL.FTZ R0, R0, 1 ;  /* 0x3f80000000007820 */ /* 0x000fc80000410000 */
[----:B------:R1:W2:Y:S02]  /*c170*/  F2F.F64.F32 R2, R0 ;  /* 0x0000000000027310 */ /* 0x0002a40000201800 */
[----:B-12---:R-:W-:Y:S05]  /*c180*/  BRA `(.L_x_14270) ;  /* 0x0000000800ac7947 */ /* 0x006fea0003800000 */
.L_x_14275:
[----:B------:R0:W5:Y:S01]  /*c190*/  LDG.E.64 R2, desc[UR36][R4.64] ;  /* 0x0000002404027981 */ /* 0x000162000c1e1b00 */
[----:B------:R-:W-:Y:S05]  /*c1a0*/  BRA `(.L_x_14270) ;  /* 0x0000000800a47947 */ /* 0x000fea0003800000 */
.L_x_14265:
        /* <DEDUP_REMOVED lines=13> */
.L_x_14279:
[----:B------:R2:W5:Y:S01]  /*c280*/  LDG.E.64 R2, desc[UR36][R4.64] ;  /* 0x0000002404027981 */ /* 0x000562000c1e1b00 */
[----:B------:R-:W-:Y:S05]  /*c290*/  BRA `(.L_x_14270) ;  /* 0x0000000800687947 */ /* 0x000fea0003800000 */
.L_x_14278:
        /* <DEDUP_REMOVED lines=27> */
.L_x_14281:
        /* <DEDUP_REMOVED lines=14> */
.L_x_14280:
[----:B------:R-:W2:Y:S02]  /*c530*/  LDG.E.U16 R0, desc[UR36][R4.64] ;  /* 0x0000002404007981 */ /* 0x000ea4000c1e1500 */
[----:B--2---:R-:W-:-:S04]  /*c540*/  IMAD.U32 R0, R0, 0x10000, RZ ;  /* 0x0001000000007824 */ /* 0x004fc800078e00ff */
[----:B------:R-:W-:-:S04]  /*c550*/  FMUL.FTZ R0, R0, 1 ;  /* 0x3f80000000007820 */ /* 0x000fc80000410000 */
[----:B------:R3:W4:Y:S02]  /*c560*/  F2F.F64.F32 R2, R0 ;  /* 0x0000000000027310 */ /* 0x0007240000201800 */
[----:B---34-:R-:W-:Y:S05]  /*c570*/  BRA `(.L_x_14270) ;  /* 0x0000000400b07947 */ /* 0x018fea0003800000 */
.L_x_14277:
        /* <DEDUP_REMOVED lines=9> */
[----:B--2---:R-:W2:Y:S02]  /*c610*/  I2F.F64.U16 R2, R2 ;  /* 0x0000000200027312 */ /* 0x004ea40000101800 */
[----:B--2---:R-:W-:Y:S05]  /*c620*/  BRA `(.L_x_14270) ;  /* 0x0000000400847947 */ /* 0x004fea0003800000 */
.L_x_14284:
        /* <DEDUP_REMOVED lines=21> */
.L_x_14286:
[----:B------:R-:W-:Y:S05]  /*c780*/  BSYNC.RECONVERGENT B0 ;  /* 0x0000000000007941 */ /* 0x000fea0003800200 */
.L_x_14285:
[----:B------:R-:W-:Y:S02]  /*c790*/  SHF.L.U32 R0, R0, 0x14, RZ ;  /* 0x0000001400007819 */ /* 0x000fe400000006ff */
[----:B------:R-:W-:-:S04]  /*c7a0*/  LEA R2, R2, 0x3b800000, 0x17 ;  /* 0x3b80000002027811 */ /* 0x000fc800078eb8ff */
[----:B------:R-:W-:-:S05]  /*c7b0*/  LOP3.LUT R0, R2, R0, R7, 0xfe, !PT ;  /* 0x0000000002007212 */ /* 0x000fca00078efe07 */
[----:B------:R-:W-:-:S04]  /*c7c0*/  FMUL.FTZ R0, R0, 1 ;  /* 0x3f80000000007820 */ /* 0x000fc80000410000 */
[----:B------:R2:W3:Y:S02]  /*c7d0*/  F2F.F64.F32 R2, R0 ;  /* 0x0000000000027310 */ /* 0x0004e40000201800 */
[----:B--23--:R-:W-:Y:S05]  /*c7e0*/  BRA `(.L_x_14270) ;  /* 0x0000000400147947 */ /* 0x00cfea0003800000 */
.L_x_14283:
        /* <DEDUP_REMOVED lines=21> */
.L_x_14288:
[----:B------:R-:W-:Y:S05]  /*c940*/  BSYNC.RECONVERGENT B0 ;  /* 0x0000000000007941 */ /* 0x000fea0003800200 */
.L_x_14287:
[----:B------:R-:W-:Y:S01]  /*c950*/  IMAD.SHL.U32 R0, R0, 0x200000, RZ ;  /* 0x0020000000007824 */ /* 0x000fe200078e00ff */
[----:B------:R-:W-:-:S04]  /*c960*/  LEA R2, R2, 0x37800000, 0x17 ;  /* 0x3780000002027811 */ /* 0x000fc800078eb8ff */
[----:B------:R-:W-:-:S05]  /*c970*/  LOP3.LUT R0, R2, R0, R7, 0xfe, !PT ;  /* 0x0000000002007212 */ /* 0x000fca00078efe07 */
[----:B------:R-:W-:-:S04]  /*c980*/  FMUL.FTZ R0, R0, 1 ;  /* 0x3f80000000007820 */ /* 0x000fc80000410000 */
[----:B------:R2:W3:Y:S02]  /*c990*/  F2F.F64.F32 R2, R0 ;  /* 0x0000000000027310 */ /* 0x0004e40000201800 */
[----:B--23--:R-:W-:Y:S05]  /*c9a0*/  BRA `(.L_x_14270) ;  /* 0x0000000000a47947 */ /* 0x00cfea0003800000 */
.L_x_14282:
        /* <DEDUP_REMOVED lines=18> */
.L_x_14269:
        /* <DEDUP_REMOVED lines=16> */
.L_x_14291:
[----:B------:R-:W-:Y:S01]  /*cbd0*/  CS2R R2, SRZ ;  /* 0x0000000000027805 */ /* 0x000fe2000001ff00 */
[----:B------:R-:W-:Y:S06]  /*cbe0*/  BRA `(.L_x_14270) ;  /* 0x0000000000147947 */ /* 0x000fec0003800000 */
.L_x_14290:
[----:B------:R-:W2:Y:S02]  /*cbf0*/  LDG.E.64 R2, desc[UR36][R4.64] ;  /* 0x0000002404027981 */ /* 0x000ea4000c1e1b00 */
[----:B--2---:R-:W2:Y:S02]  /*cc00*/  I2F.F64.U64 R2, R2 ;  /* 0x0000000200027312 */ /* 0x004ea40000301800 */
[----:B--2---:R-:W-:Y:S05]  /*cc10*/  BRA `(.L_x_14270) ;  /* 0x0000000000087947 */ /* 0x004fea0003800000 */
.L_x_14289:
[----:B------:R-:W2:Y:S02]  /*cc20*/  LDG.E R2, desc[UR36][R4.64] ;  /* 0x0000002404027981 */ /* 0x000ea4000c1e1900 */
[----:B--2---:R-:W1:Y:S02]  /*cc30*/  I2F.F64.U32 R2, R2 ;  /* 0x0000000200027312 */ /* 0x004e640000201800 */
.L_x_14270:
[----:B------:R-:W-:Y:S05]  /*cc40*/  BSYNC.RECONVERGENT B6 ;  /* 0x0000000000067941 */ /* 0x000fea0003800200 */
.L_x_14264:
[----:B012--5:R-:W0:Y:S01]  /*cc50*/  MUFU.RCP64H R5, R3 ;  /* 0x0000000300057308 */ /* 0x027e220000001800 */
[----:B------:R-:W1:Y:S01]  /*cc60*/  LDCU.64 UR4, c[0x0][0x598] ;  /* 0x0000b300ff0477ac */ /* 0x000e620008000a00 */
[----:B------:R-:W2:Y:S01]  /*cc70*/  LDC R0, c[0x0][0x59c] ;  /* 0x00016700ff007b82 */ /* 0x000ea20000000800 */
[----:B------:R-:W-:Y:S01]  /*cc80*/  MOV R4, 0x1 ;  /* 0x0000000100047802 */ /* 0x000fe20000000f00 */
        /* <DEDUP_REMOVED lines=32> */
[----:B0-----:R-:W0:-:S15]  /*ce90*/  DFMA R8, R6, -R2, UR4 ;  /* 0x0000000406087e2b */ /* 0x001e1e0008000802 */
        /* <DEDUP_REMOVED lines=9> */
[----:B------:R-:W-:Y:S05]  /*cf30*/  CALL.REL.NOINC `($__internal_48_$__cuda_sm20_div_rn_f64_full) ;  /* 0x0000001000d07944 */ /* 0x000fea0003c00000 */
.L_x_14293:
[----:B------:R-:W-:Y:S05]  /*cf40*/  BSYNC.RECONVERGENT B0 ;  /* 0x0000000000007941 */ /* 0x000fea0003800200 */
.L_x_14292:
        /* <DEDUP_REMOVED lines=14> */
.L_x_14297:
[----:B------:R-:W0:Y:S02]  /*d030*/  F2I.S64.F64.TRUNC R4, R4 ;  /* 0x0000000400047311 */ /* 0x000e24000030d900 */
[----:B0-----:R-:W-:-:S05]  /*d040*/  IMAD.MOV.U32 R3, RZ, RZ, R4 ;  /* 0x000000ffff037224 */ /* 0x001fca00078e0004 */
[----:B------:R-:W-:Y:S01]  /*d050*/  STG.E.U8 desc[UR36][R16.64], R3 ;  /* 0x0000000310007986 */ /* 0x000fe2000c101124 */
[----:B------:R-:W-:Y:S05]  /*d060*/  EXIT ;  /* 0x000000000000794d */ /* 0x000fea0003800000 */
.L_x_14296:
        /* <DEDUP_REMOVED lines=9> */
.L_x_14300:
[----:B------:R-:W0:Y:S02]  /*d100*/  F2I.F64.TRUNC R5, R4 ;  /* 0x0000000400057311 */ /* 0x000e24000030d100 */
[----:B0-----:R-:W-:Y:S01]  /*d110*/  STG.E desc[UR36][R16.64], R5 ;  /* 0x0000000510007986 */ /* 0x001fe2000c101924 */
[----:B------:R-:W-:Y:S05]  /*d120*/  EXIT ;  /* 0x000000000000794d */ /* 0x000fea0003800000 */
.L_x_14299:
[----:B------:R-:W0:Y:S02]  /*d130*/  F2I.F64.TRUNC R5, R4 ;  /* 0x0000000400057311 */ /* 0x000e24000030d100 */
[----:B0-----:R-:W-:Y:S01]  /*d140*/  STG.E.U16 desc[UR36][R16.64], R5 ;  /* 0x0000000510007986 */ /* 0x001fe2000c101524 */
[----:B------:R-:W-:Y:S05]  /*d150*/  EXIT ;  /* 0x000000000000794d */ /* 0x000fea0003800000 */
.L_x_14295:
        /* <DEDUP_REMOVED lines=17> */
.L_x_14302:
        /* <DEDUP_REMOVED lines=12> */
.L_x_14301:
        /* <DEDUP_REMOVED lines=16> */
[----:B------:R-:W-:Y:S01]  /*d430*/  STG.E.64 desc[UR36][R16.64], R2 ;  /* 0x0000000210007986 */ /* 0x000fe2000c101b24 */
[----:B------:R-:W-:Y:S05]  /*d440*/  EXIT ;  /* 0x000000000000794d */ /* 0x000fea0003800000 */
.L_x_14304:
        /* <DEDUP_REMOVED lines=13> */
.L_x_14303:
[----:B------:R-:W-:Y:S01]  /*d520*/  STG.E.64 desc[UR36][R16.64], R4 ;  /* 0x0000000410007986 */ /* 0x000fe2000c101b24 */
[----:B------:R-:W-:Y:S05]  /*d530*/  EXIT ;  /* 0x000000000000794d */ /* 0x000fea0003800000 */
.L_x_14294:
        /* <DEDUP_REMOVED lines=13> */
.L_x_14308:
        /* <DEDUP_REMOVED lines=25> */
.L_x_14311:
[----:B------:R-:W-:-:S04]  /*d7a0*/  SHF.R.U32.HI R3, RZ, 0x18, R3 ;  /* 0x00000018ff037819 */ /* 0x000fc80000011603 */
[----:B------:R-:W-:-:S04]  /*d7b0*/  LOP3.LUT R0, R0, 0x80, R3, 0xf8, !PT ;  /* 0x0000008000007812 */ /* 0x000fc800078ef803 */
[----:B------:R-:W-:-:S07]  /*d7c0*/  PRMT R8, R0, 0x7610, R8 ;  /* 0x0000761000087816 */ /* 0x000fce0000000008 */
.L_x_14310:
[----:B------:R-:W-:Y:S05]  /*d7d0*/  BSYNC.RECONVERGENT B0 ;  /* 0x0000000000007941 */ /* 0x000fea0003800200 */
.L_x_14309:
[----:B------:R-:W-:Y:S01]  /*d7e0*/  STG.E.U8 desc[UR36][R16.64], R8 ;  /* 0x0000000810007986 */ /* 0x000fe2000c101124 */
[----:B------:R-:W-:Y:S05]  /*d7f0*/  EXIT ;  /* 0x000000000000794d */ /* 0x000fea0003800000 */
.L_x_14307:
        /* <DEDUP_REMOVED lines=25> */
.L_x_14314:
[----:B------:R-:W-:-:S04]  /*d990*/  SHF.R.U32.HI R3, RZ, 0x18, R3 ;  /* 0x00000018ff037819 */ /* 0x000fc80000011603 */
[----:B------:R-:W-:-:S04]  /*d9a0*/  LOP3.LUT R0, R0, 0x80, R3, 0xf8, !PT ;  /* 0x0000008000007812 */ /* 0x000fc800078ef803 */
[----:B------:R-:W-:-:S07]  /*d9b0*/  PRMT R8, R0, 0x7610, R8 ;  /* 0x0000761000087816 */ /* 0x000fce0000000008 */
.L_x_14313:
[----:B------:R-:W-:Y:S05]  /*d9c0*/  BSYNC.RECONVERGENT B0 ;  /* 0x0000000000007941 */ /* 0x000fea0003800200 */
.L_x_14312:
[----:B------:R-:W-:Y:S01]  /*d9d0*/  STG.E.U8 desc[UR36][R16.64], R8 ;  /* 0x0000000810007986 */ /* 0x000fe2000c101124 */
[----:B------:R-:W-:Y:S05]  /*d9e0*/  EXIT ;  /* 0x000000000000794d */ /* 0x000fea0003800000 */
.L_x_14306:
        /* <DEDUP_REMOVED lines=30> */
.L_x_14316:
[----:B------:R-:W0:Y:S02]  /*dbd0*/  F2I.U64.F64.TRUNC R4, R4 ;  /* 0x0000000400047311 */ /* 0x000e24000030d800 */
[----:B0-----:R-:W-:Y:S01]  /*dbe0*/  STG.E.64 desc[UR36][R16.64], R4 ;  /* 0x0000000410007986 */ /* 0x001fe2000c101b24 */
[----:B------:R-:W-:Y:S05]  /*dbf0*/  EXIT ;  /* 0x000000000000794d */ /* 0x000fea0003800000 */
.L_x_14315:
[----:B------:R-:W0:Y:S02]  /*dc00*/  F2I.U32.F64.TRUNC R5, R4 ;  /* 0x0000000400057311 */ /* 0x000e24000030d000 */
[----:B0-----:R-:W-:Y:S01]  /*dc10*/  STG.E desc[UR36][R16.64], R5 ;  /* 0x0000000510007986 */ /* 0x001fe2000c101924 */
[----:B------:R-:W-:Y:S05]  /*dc20*/  EXIT ;  /* 0x000000000000794d */ /* 0x000fea0003800000 */
.L_x_14305:
        /* <DEDUP_REMOVED lines=10> */
.L_x_14318:
[----:B------:R-:W-:-:S05]  /*dcd0*/  CS2R R6, SRZ ;  /* 0x0000000000067805 */ /* 0x000fca000001ff00 */
[----:B------:R-:W-:Y:S01]  /*dce0*/  STG.E.128 desc[UR36][R16.64], R4 ;  /* 0x0000000410007986 */ /* 0x000fe2000c101d24 */
[----:B------:R-:W-:Y:S05]  /*dcf0*/  EXIT ;  /* 0x000000000000794d */ /* 0x000fea0003800000 */
.L_x_14317:
[----:B------:R-:W-:-:S09]  /*dd00*/  UISETP.NE.AND UP0, UPT, UR4, 0xf, UPT ;  /* 0x0000000f0400788c */ /* 0x000fd2000bf05270 */
[----:B------:R-:W-:Y:S05]  /*dd10*/  BRA.U !UP0, `(.L_x_14319) ;  /* 0x0000000508287547 */ /* 0x000fea000b800000 */
[----:B------:R-:W-:-:S09]  /*dd20*/  UISETP.NE.AND UP0, UPT, UR4, 0x17, UPT ;  /* 0x000000170400788c */ /* 0x000fd2000bf05270 */
[----:B------:R-:W-:Y:S05]  /*dd30*/  BRA.U !UP0, `(.L_x_14320) ;  /* 0x0000000108b07547 */ /* 0x000fea000b800000 */
[----:B------:R-:W-:-:S09]  /*dd40*/  UISETP.NE.AND UP0, UPT, UR4, 0x18, UPT ;  /* 0x000000180400788c */ /* 0x000fd2000bf05270 */
[----:B------:R-:W-:Y:S05]  /*dd50*/  BRA.U !UP0, `(.L_x_14321) ;  /* 0x0000000108447547 */ /* 0x000fea000b800000 */
.L_x_14298:
        /* <DEDUP_REMOVED lines=16> */
.L_x_14322:
[----:B------:R-:W-:Y:S05]  /*de60*/  EXIT ;  /* 0x000000000000794d */ /* 0x000fea0003800000 */
.L_x_14321:
        /* <DEDUP_REMOVED lines=21> */
.L_x_14324:
[----:B------:R-:W-:Y:S05]  /*dfc0*/  BSYNC.RECONVERGENT B0 ;  /* 0x0000000000007941 */ /* 0x000fea0003800200 */
.L_x_14323:
[----:B------:R-:W-:-:S05]  /*dfd0*/  LOP3.LUT R3, R0, 0x80, R3, 0xf8, !PT ;  /* 0x0000008000037812 */ /* 0x000fca00078ef803 */
[----:B------:R-:W-:Y:S01]  /*dfe0*/  STG.E.U8 desc[UR36][R16.64], R3 ;  /* 0x0000000310007986 */ /* 0x000fe2000c101124 */
[----:B------:R-:W-:Y:S05]  /*dff0*/  EXIT ;  /* 0x000000000000794d */ /* 0x000fea0003800000 */
.L_x_14320:
        /* <DEDUP_REMOVED lines=20> */
.L_x_14326:
[----:B------:R-:W-:Y:S01]  /*e140*/  IMAD.MOV.U32 R0, RZ, RZ, 0x7f ;  /* 0x0000007fff007424 */ /* 0x000fe200078e00ff */
[----:B------:R-:W-:-:S04]  /*e150*/  ISETP.GT.U32.AND P0, PT, R2, 0x7f800000, PT ;  /* 0x7f8000000200780c */ /* 0x000fc80003f04070 */
[----:B------:R-:W-:-:S09]  /*e160*/  SEL R0, R0, 0x7c, P0 ;  /* 0x0000007c00007807 */ /* 0x000fd20000000000 */
.L_x_14327:
[----:B------:R-:W-:Y:S05]  /*e170*/  BSYNC.RECONVERGENT B0 ;  /* 0x0000000000007941 */ /* 0x000fea0003800200 */
.L_x_14325:
[----:B------:R-:W-:-:S04]  /*e180*/  SHF.R.U32.HI R3, RZ, 0x18, R3 ;  /* 0x00000018ff037819 */ /* 0x000fc80000011603 */
[----:B------:R-:W-:-:S05]  /*e190*/  LOP3.LUT R3, R0, 0x80, R3, 0xf8, !PT ;  /* 0x0000008000037812 */ /* 0x000fca00078ef803 */
[----:B------:R-:W-:Y:S01]  /*e1a0*/  STG.E.U8 desc[UR36][R16.64], R3 ;  /* 0x0000000310007986 */ /* 0x000fe2000c101124 */
[----:B------:R-:W-:Y:S05]  /*e1b0*/  EXIT ;  /* 0x000000000000794d */ /* 0x000fea0003800000 */
.L_x_14319:
        /* <DEDUP_REMOVED lines=12> */
        .weak           $__internal_48_$__cuda_sm20_div_rn_f64_full
        .type           $__internal_48_$__cuda_sm20_div_rn_f64_full,@function
        .size           $__internal_48_$__cuda_sm20_div_rn_f64_full,(.L_x_18238 - $__internal_48_$__cuda_sm20_div_rn_f64_full)
$__internal_48_$__cuda_sm20_div_rn_f64_full:
[C---:B------:R-:W-:Y:S01]  /*e280*/  FSETP.GEU.AND P0, PT, |R3|.reuse, 1.469367938527859385e-39, PT ;  /* 0x001000000300780b */ /* 0x040fe20003f0e200 */
[----:B------:R-:W-:Y:S01]  /*e290*/  IMAD.MOV.U32 R9, RZ, RZ, R3 ;  /* 0x000000ffff097224 */ /* 0x000fe200078e0003 */
[----:B------:R-:W-:Y:S01]  /*e2a0*/  LOP3.LUT R6, R3, 0x800fffff, RZ, 0xc0, !PT ;  /* 0x800fffff03067812 */ /* 0x000fe200078ec0ff */
[----:B------:R-:W-:Y:S01]  /*e2b0*/  IMAD.MOV.U32 R4, RZ, RZ, 0x1 ;  /* 0x00000001ff047424 */ /* 0x000fe200078e00ff */
[-C--:B------:R-:W-:Y:S01]  /*e2c0*/  MOV R8, R2.reuse ;  /* 0x0000000200087202 */ /* 0x080fe20000000f00 */
[----:B------:R-:W-:Y:S01]  /*e2d0*/  IMAD.U32 R13, RZ, RZ, UR41 ;  /* 0x00000029ff0d7e24 */ /* 0x000fe2000f8e00ff */
[----:B------:R-:W-:Y:S02]  /*e2e0*/  LOP3.LUT R7, R6, 0x3ff00000, RZ, 0xfc, !PT ;  /* 0x3ff0000006077812 */ /* 0x000fe400078efcff */
[----:B------:R-:W-:Y:S02]  /*e2f0*/  MOV R6, R2 ;  /* 0x0000000200067202 */ /* 0x000fe40000000f00 */
[----:B------:R-:W-:-:S02]  /*e300*/  LOP3.LUT R2, R13, 0x7ff00000, RZ, 0xc0, !PT ;  /* 0x7ff000000d027812 */ /* 0x000fc400078ec0ff */
[----:B------:R-:W-:Y:S02]  /*e310*/  MOV R12, UR40 ;  /* 0x00000028000c7c02 */ /* 0x000fe40008000f00 */
[----:B------:R-:W0:Y:S02]  /*e320*/  @!P0 DMUL R6, R8, 8.98846567431157953865e+307 ;  /* 0x7fe0000008068828 */ /* 0x000e240000000000 */
[----:B0-----:R-:W0:Y:S01]  /*e330*/  MUFU.RCP64H R5, R7 ;  /* 0x0000000700057308 */ /* 0x001e220000001800 */
[----:B------:R-:W-:-:S15]  /*e340*/  MOV R14, R12 ;  /* 0x0000000c000e7202 */ /* 0x000fde0000000f00 */
        /* <DEDUP_REMOVED lines=25> */
[----:B0-----:R-:W-:Y:S01]  /*e4e0*/  LOP3.LUT R5, R3, 0x7ff00000, RZ, 0xc0, !PT ;  /* 0x7ff0000003057812 */ /* 0x001fe200078ec0ff */
[----:B------:R-:W-:Y:S01]  /*e4f0*/  IMAD.MOV.U32 R4, RZ, RZ, R2 ;  /* 0x000000ffff047224 */ /* 0x000fe200078e0002 */
[----:B------:R-:W-:Y:S02]  /*e500*/  MOV R3, 0x1ca00000 ;  /* 0x1ca0000000037802 */ /* 0x000fe40000000f00 */
[----:B------:R-:W-:-:S04]  /*e510*/  ISETP.GE.U32.AND P1, PT, R2, R5, PT ;  /* 0x000000050200720c */ /* 0x000fc80003f26070 */
[----:B------:R-:W-:Y:S02]  /*e520*/  SEL R15, R3, 0x63400000, !P1 ;  /* 0x63400000030f7807 */ /* 0x000fe40004800000 */
[----:B------:R-:W-:Y:S02]  /*e530*/  FSETP.GEU.AND P1, PT, |R13|, 1.469367938527859385e-39, PT ;  /* 0x001000000d00780b */ /* 0x000fe40003f2e200 */
[----:B------:R-:W-:-:S11]  /*e540*/  LOP3.LUT R15, R15, 0x800fffff, R13, 0xf8, !PT ;  /* 0x800fffff0f0f7812 */ /* 0x000fd600078ef80d */
[----:B-1----:R-:W-:Y:S05]  /*e550*/  @P1 BRA `(.L_x_14328) ;  /* 0x0000000000201947 */ /* 0x002fea0003800000 */
[----:B------:R-:W-:Y:S01]  /*e560*/  LOP3.LUT R19, R9, 0x7ff00000, RZ, 0xc0, !PT ;  /* 0x7ff0000009137812 */ /* 0x000fe200078ec0ff */
[----:B------:R-:W-:-:S03]  /*e570*/  IMAD.MOV.U32 R18, RZ, RZ, RZ ;  /* 0x000000ffff127224 */ /* 0x000fc600078e00ff */
[----:B------:R-:W-:-:S04]  /*e580*/  ISETP.GE.U32.AND P1, PT, R2, R19, PT ;  /* 0x000000130200720c */ /* 0x000fc80003f26070 */
[----:B------:R-:W-:-:S04]  /*e590*/  SEL R19, R3, 0x63400000, !P1 ;  /* 0x6340000003137807 */ /* 0x000fc80004800000 */
[----:B------:R-:W-:-:S04]  /*e5a0*/  LOP3.LUT R19, R19, 0x80000000, R13, 0xf8, !PT ;  /* 0x8000000013137812 */ /* 0x000fc800078ef80d */
[----:B------:R-:W-:-:S06]  /*e5b0*/  LOP3.LUT R19, R19, 0x100000, RZ, 0xfc, !PT ;  /* 0x0010000013137812 */ /* 0x000fcc00078efcff */
[----:B------:R-:W0:Y:S02]  /*e5c0*/  DFMA R14, R14, 2, -R18 ;  /* 0x400000000e0e782b */ /* 0x000e240000000812 */
[----:B0-----:R-:W-:-:S07]  /*e5d0*/  LOP3.LUT R4, R15, 0x7ff00000, RZ, 0xc0, !PT ;  /* 0x7ff000000f047812 */ /* 0x001fce00078ec0ff */
.L_x_14328:
[----:B------:R-:W-:Y:S01]  /*e5e0*/  @!P0 LOP3.LUT R5, R7, 0x7ff00000, RZ, 0xc0, !PT ;  /* 0x7ff0000007058812 */ /* 0x000fe200078ec0ff */
[----:B------:R-:W0:Y:S01]  /*e5f0*/  DMUL R18, R10, R14 ;  /* 0x0000000e0a127228 */ /* 0x000e220000000000 */
[----:B------:R-:W-:Y:S01]  /*e600*/  IADD3 R24, PT, PT, R4, -0x1, RZ ;  /* 0xffffffff04187810 */ /* 0x000fe20007ffe0ff */
[----:B------:R-:W-:Y:S02]  /*e610*/  BSSY.RECONVERGENT B1, `(.L_x_14329) ;  /* 0x0000042000017945 */ /* 0x000fe40003800200 */
[----:B------:R-:W-:Y:S01]  /*e620*/  VIADD R25, R5, 0xffffffff ;  /* 0xffffffff05197836 */ /* 0x000fe20000000000 */
[----:B------:R-:W-:-:S04]  /*e630*/  ISETP.GT.U32.AND P0, PT, R24, 0x7feffffe, PT ;  /* 0x7feffffe1800780c */ /* 0x000fc80003f04070 */
[----:B------:R-:W-:-:S15]  /*e640*/  ISETP.GT.U32.OR P0, PT, R25, 0x7feffffe, P0 ;  /* 0x7feffffe1900780c */ /* 0x000fde0000704470 */
[----:B------:R-:W-:-:S15]  /*e650*/  NOP ;  /* 0x0000000000007918 */ /* 0x000fde0000000000 */
[----:B------:R-:W-:-:S15]  /*e660*/  NOP ;  /* 0x0000000000007918 */ /* 0x000fde0000000000 */
[----:B------:R-:W-:-:S10]  /*e670*/  NOP ;  /* 0x0000000000007918 */ /* 0x000fd40000000000 */
        /* <DEDUP_REMOVED lines=38> */
.L_x_14330:
        /* <DEDUP_REMOVED lines=16> */
.L_x_14333:
[----:B------:R-:W-:Y:S01]  /*e9e0*/  LOP3.LUT R3, R9, 0x80000, RZ, 0xfc, !PT ;  /* 0x0008000009037812 */ /* 0x000fe200078efcff */
[----:B------:R-:W-:Y:S01]  /*e9f0*/  IMAD.MOV.U32 R2, RZ, RZ, R8 ;  /* 0x000000ffff027224 */ /* 0x000fe200078e0008 */
[----:B------:R-:W-:Y:S06]  /*ea00*/  BRA `(.L_x_14331) ;  /* 0x0000000000087947 */ /* 0x000fec0003800000 */
.L_x_14332:
[----:B------:R-:W-:Y:S02]  /*ea10*/  LOP3.LUT R3, R13, 0x80000, RZ, 0xfc, !PT ;  /* 0x000800000d037812 */ /* 0x000fe400078efcff */
[----:B------:R-:W-:-:S07]  /*ea20*/  MOV R2, R12 ;  /* 0x0000000c00027202 */ /* 0x000fce0000000f00 */
.L_x_14331:
[----:B------:R-:W-:Y:S05]  /*ea30*/  BSYNC.RECONVERGENT B1 ;  /* 0x0000000000017941 */ /* 0x000fea0003800200 */
.L_x_14329:
[----:B------:R-:W-:Y:S01]  /*ea40*/  IMAD.MOV.U32 R4, RZ, RZ, R2 ;  /* 0x000000ffff047224 */ /* 0x000fe200078e0002 */
[----:B------:R-:W-:Y:S01]  /*ea50*/  MOV R5, R3 ;  /* 0x0000000300057202 */ /* 0x000fe20000000f00 */
[----:B------:R-:W-:Y:S02]  /*ea60*/  IMAD.MOV.U32 R2, RZ, RZ, R0 ;  /* 0x000000ffff027224 */ /* 0x000fe400078e0000 */
[----:B------:R-:W-:-:S04]  /*ea70*/  HFMA2 R3, -RZ, RZ, 0, 0 ;  /* 0x00000000ff037431 */ /* 0x000fc800000001ff */
[----:B------:R-:W-:Y:S05]  /*ea80*/  RET.REL.NODEC R2 `(_ZN2at6native18elementwise_kernelILi128ELi4EZNS0_15gpu_kernel_implINS0_13AUnaryFunctorIdddNS0_15binary_internal10DivFunctorIdEEEEEEvRNS_18TensorIteratorBaseERKT_EUliE_EEviT1_) ;  /* 0xffffff14025c7950 */ /* 0x000fea0003c3ffff */
.L_x_14334:
        /* <DEDUP_REMOVED lines=15> */
.L_x_18238:


//--------------------- .text._ZN2at6native27unrolled_elementwise_kernelINS0_13AUnaryFunctorIdddNS0_15binary_internal10DivFunctorIdEEEESt5arrayIPcLm2EELi4E23TrivialOffsetCalculatorILi1EjESB_NS0_6memory12LoadWithCastILi1EEENSC_13StoreWithCastILi1EEEEEviT_T0_T2_T3_T4_T5_ --------------------------
	.section	.text._ZN2at6native27unrolled_elementwise_kernelINS0_13AUnaryFunctorIdddNS0_15binary_internal10DivFunctorIdEEEESt5arrayIPcLm2EELi4E23TrivialOffsetCalculatorILi1EjESB_NS0_6memory12LoadWithCastILi1EEENSC_13StoreWithCastILi1EEEEEviT_T0_T2_T3_T4_T5_,"ax",@progbits
	.align	128
        .global         _ZN2at6native27unrolled_elementwise_kernelINS0_13AUnaryFunctorIdddNS0_15binary_internal10DivFunctorIdEEEESt5arrayIPcLm2EELi4E23TrivialOffsetCalculatorILi1EjESB_NS0_6memory12LoadWithCastILi1EEENSC_13StoreWithCastILi1EEEEEviT_T0_T2_T3_T4_T5_
        .type           _ZN2at6native27unrolled_elementwise_kernelINS0_13AUnaryFunctorIdddNS0_15binary_internal10DivFunctorIdEEEESt5arrayIPcLm2EELi4E23TrivialOffsetCalculatorILi1EjESB_NS0_6memory12LoadWithCastILi1EEENSC_13StoreWithCastILi1EEEEEviT_T0_T2_T3_T4_T5_,@function
        .size           _ZN2at6native27unrolled_elementwise_kernelINS0_13AUnaryFunctorIdddNS0_15binary_internal10DivFunctorIdEEEESt5arrayIPcLm2EELi4E23TrivialOffsetCalculatorILi1EjESB_NS0_6memory12LoadWithCastILi1EEENSC_13StoreWithCastILi1EEEEEviT_T0_T2_T3_T4_T5_,(.L_x_18239 - _ZN2at6native27unrolled_elementwise_kernelINS0_13AUnaryFunctorIdddNS0_15binary_internal10DivFunctorIdEEEESt5arrayIPcLm2EELi4E23TrivialOffsetCalculatorILi1EjESB_NS0_6memory12LoadWithCastILi1EEENSC_13StoreWithCastILi1EEEEEviT_T0_T2_T3_T4_T5_)
        .other          _ZN2at6native27unrolled_elementwise_kernelINS0_13AUnaryFunctorIdddNS0_15binary_internal10DivFunctorIdEEEESt5arrayIPcLm2EELi4E23TrivialOffsetCalculatorILi1EjESB_NS0_6memory12LoadWithCastILi1EEENSC_13StoreWithCastILi1EEEEEviT_T0_T2_T3_T4_T5_,@"STO_CUDA_ENTRY STV_DEFAULT"
_ZN2at6native27unrolled_elementwise_kernelINS0_13AUnaryFunctorIdddNS0_15binary_internal10DivFunctorIdEEEESt5arrayIPcLm2EELi4E23TrivialOffsetCalculatorILi1EjESB_NS0_6memory12LoadWithCastILi1EEENSC_13StoreWithCastILi1EEEEEviT_T0_T2_T3_T4_T5_:
.text._ZN2at6native27unrolled_elementwise_kernelINS0_13AUnaryFunctorIdddNS0_15binary_internal10DivFunctorIdEEEESt5arrayIPcLm2EELi4E23TrivialOffsetCalculatorILi1EjESB_NS0_6memory12LoadWithCastILi1EEENSC_13StoreWithCastILi1EEEEEviT_T0_T2_T3_T4_T5_:
        /* <DEDUP_REMOVED lines=33> */
.L_x_14341:
[----:B------:R-:W2:Y:S02]  /*0210*/  LDG.E.U8 R4, desc[UR36][R4.64] ;  /* 0x0000002404047981 */ /* 0x000ea4000c1e1100 */
[----:B--2---:R0:W1:Y:S02]  /*0220*/  I2F.F64.U16 R26, R4 ;  /* 0x00000004001a7312 */ /* 0x0040640000101800 */
[----:B01----:R-:W-:Y:S05]  /*0230*/  BRA `(.L_x_14343) ;  /* 0x0000000c00647947 */ /* 0x003fea0003800000 */
.L_x_14340:
        /* <DEDUP_REMOVED lines=9> */
.L_x_14345:
[----:B------:R-:W2:Y:S02]  /*02d0*/  LDG.E R4, desc[UR36][R4.64] ;  /* 0x0000002404047981 */ /* 0x000ea4000c1e1900 */
[----:B--2---:R0:W1:Y:S02]  /*02e0*/  I2F.F64 R26, R4 ;  /* 0x00000004001a7312 */ /* 0x0040640000201c00 */
[----:B01----:R-:W-:Y:S05]  /*02f0*/  BRA `(.L_x_14343) ;  /* 0x0000000c00347947 */ /* 0x003fea0003800000 */
.L_x_14344:
[----:B------:R-:W2:Y:S02]  /*0300*/  LDG.E.U16 R4, desc[UR36][R4.64] ;  /* 0x0000002404047981 */ /* 0x000ea4000c1e1500 */
[----:B--2---:R0:W1:Y:S02]  /*0310*/  I2F.F64.S16 R26, R4 ;  /* 0x00000004001a7312 */ /* 0x0040640000101c00 */
[----:B01----:R-:W-:Y:S05]  /*0320*/  BRA `(.L_x_14343) ;  /* 0x0000000c00287947 */ /* 0x003fea0003800000 */
.L_x_14339:
        /* <DEDUP_REMOVED lines=10> */
.L_x_14347:
[----:B------:R-:W2:Y:S02]  /*03d0*/  LDG.E.U16 R0, desc[UR36][R4.64] ;  /* 0x0000002404007981 */ /* 0x000ea4000c1e1500 */
[----:B--2---:R-:W-:-:S05]  /*03e0*/  HADD2.F32 R0, -RZ, R0.H0_H0 ;  /* 0x20000000ff007230 */ /* 0x004fca0000004100 */
[----:B------:R-:W-:-:S04]  /*03f0*/  FMUL.FTZ R0, R0, 1 ;  /* 0x3f80000000007820 */ /* 0x000fc80000410000 */
[----:B------:R1:W2:Y:S02]  /*0400*/  F2F.F64.F32 R26, R0 ;  /* 0x00000000001a7310 */ /* 0x0002a40000201800 */
[----:B-12---:R-:W-:Y:S05]  /*0410*/  BRA `(.L_x_14343) ;  /* 0x0000000800ec7947 */ /* 0x006fea0003800000 */
.L_x_14346:
        /* <DEDUP_REMOVED lines=10> */
.L_x_14349:
[----:B------:R-:W2:Y:S02]  /*04c0*/  LDG.E.U16 R4, desc[UR36][R4.64] ;  /* 0x0000002404047981 */ /* 0x000ea4000c1e1500 */
[----:B--2---:R-:W-:-:S05]  /*04d0*/  HADD2.F32 R0, -RZ, R4.H0_H0 ;  /* 0x20000004ff007230 */ /* 0x004fca0000004100 */
[----:B------:R-:W-:-:S04]  /*04e0*/  FMUL.FTZ R0, R0, 1 ;  /* 0x3f80000000007820 */ /* 0x000fc80000410000 */
[----:B------:R1:W2:Y:S02]  /*04f0*/  F2F.F64.F32 R26, R0 ;  /* 0x00000000001a7310 */ /* 0x0002a40000201800 */
[----:B-12---:R-:W-:Y:S05]  /*0500*/  BRA `(.L_x_14343) ;  /* 0x0000000800b07947 */ /* 0x006fea0003800000 */
.L_x_14348:
[----:B------:R0:W5:Y:S01]  /*0510*/  LDG.E.64 R26, desc[UR36][R4.64] ;  /* 0x00000024041a7981 */ /* 0x000162000c1e1b00 */
[----:B------:R-:W-:Y:S05]  /*0520*/  BRA `(.L_x_14343) ;  /* 0x0000000800a87947 */ /* 0x000fea0003800000 */
.L_x_14338:
        /* <DEDUP_REMOVED lines=13> */
.L_x_14352:
[----:B------:R1:W5:Y:S01]  /*0600*/  LDG.E.64 R26, desc[UR36][R4.64] ;  /* 0x00000024041a7981 */ /* 0x000362000c1e1b00 */
[----:B------:R-:W-:Y:S05]  /*0610*/  BRA `(.L_x_14343) ;  /* 0x00000008006c7947 */ /* 0x000fea0003800000 */
.L_x_14351:
        /* <DEDUP_REMOVED lines=27> */
.L_x_14354:
        /* <DEDUP_REMOVED lines=15> */
.L_x_14353:
[----:B------:R-:W2:Y:S02]  /*08c0*/  LDG.E.U16 R0, desc[UR36][R4.64] ;  /* 0x0000002404007981 */ /* 0x000ea4000c1e1500 */
[----:B--2---:R-:W-:-:S04]  /*08d0*/  IMAD.U32 R0, R0, 0x10000, RZ ;  /* 0x0001000000007824 */ /* 0x004fc800078e00ff */
[----:B------:R-:W-:-:S04]  /*08e0*/  FMUL.FTZ R0, R0, 1 ;  /* 0x3f80000000007820 */ /* 0x000fc80000410000 */
[----:B------:R2:W3:Y:S02]  /*08f0*/  F2F.F64.F32 R26, R0 ;  /* 0x00000000001a7310 */ /* 0x0004e40000201800 */
[----:B--23--:R-:W-:Y:S05]  /*0900*/  BRA `(.L_x_14343) ;  /* 0x0000000400b07947 */ /* 0x00cfea0003800000 */
.L_x_14350:
        /* <DEDUP_REMOVED lines=11> */
.L_x_14357:
        /* <DEDUP_REMOVED lines=21> */
.L_x_14359:
[----:B------:R-:W-:Y:S05]  /*0b10*/  BSYNC.RECONVERGENT B0 ;  /* 0x0000000000007941 */ /* 0x000fea0003800200 */
.L_x_14358:
[----:B------:R-:W-:Y:S01]  /*0b20*/  IMAD.SHL.U32 R0, R0, 0x100000, RZ ;  /* 0x0010000000007824 */ /* 0x000fe200078e00ff */
[----:B------:R-:W-:-:S04]  /*0b30*/  LEA R3, R3, 0x3b800000, 0x17 ;  /* 0x3b80000003037811 */ /* 0x000fc800078eb8ff */
[----:B------:R-:W-:-:S05]  /*0b40*/  LOP3.LUT R0, R3, R0, R7, 0xfe, !PT ;  /* 0x0000000003007212 */ /* 0x000fca00078efe07 */
[----:B------:R-:W-:-:S04]  /*0b50*/  FMUL.FTZ R0, R0, 1 ;  /* 0x3f80000000007820 */ /* 0x000fc80000410000 */
[----:B------:R4:W0:Y:S02]  /*0b60*/  F2F.F64.F32 R26, R0 ;  /* 0x00000000001a7310 */ /* 0x0008240000201800 */
[----:B0---4-:R-:W-:Y:S05]  /*0b70*/  BRA `(.L_x_14343) ;  /* 0x0000000400147947 */ /* 0x011fea0003800000 */
.L_x_14356:
        /* <DEDUP_REMOVED lines=21> */
.L_x_14361:
[----:B------:R-:W-:Y:S05]  /*0cd0*/  BSYNC.RECONVERGENT B0 ;  /* 0x0000000000007941 */ /* 0x000fea0003800200 */
.L_x_14360:
[----:B------:R-:W-:Y:S01]  /*0ce0*/  IMAD.SHL.U32 R0, R0, 0x200000, RZ ;  /* 0x0020000000007824 */ /* 0x000fe200078e00ff */
[----:B------:R-:W-:-:S04]  /*0cf0*/  LEA R3, R3, 0x37800000, 0x17 ;  /* 0x3780000003037811 */ /* 0x000fc800078eb8ff */
[----:B------:R-:W-:-:S05]  /*0d00*/  LOP3.LUT R0, R3, R0, R7, 0xfe, !PT ;  /* 0x0000000003007212 */ /* 0x000fca00078efe07 */
[----:B------:R-:W-:-:S04]  /*0d10*/  FMUL.FTZ R0, R0, 1 ;  /* 0x3f80000000007820 */ /* 0x000fc80000410000 */
[----:B------:R4:W0:Y:S02]  /*0d20*/  F2F.F64.F32 R26, R0 ;  /* 0x00000000001a7310 */ /* 0x0008240000201800 */
[----:B0---4-:R-:W-:Y:S05]  /*0d30*/  BRA `(.L_x_14343) ;  /* 0x0000000000a47947 */ /* 0x011fea0003800000 */
.L_x_14355:
[----:B------:R-:W-:-:S09]  /*0d40*/  UISETP.NE.AND UP0, UPT, UR4, 0x1c, UPT ;  /* 0x0000001c0400788c */ /* 0x000fd2000bf05270 */
[----:B------:R-:W-:Y:S05]  /*0d50*/  BRA.U !UP0, `(.L_x_14362) ;  /* 0x0000000108947547 */ /* 0x000fea000b800000 */
[----:B------:R-:W-:-:S09]  /*0d60*/  UISETP.NE.AND UP0, UPT, UR4, 0x1d, UPT ;  /* 0x0000001d0400788c */ /* 0x000fd2000bf05270 */
[----:B------:R-:W-:Y:S05]  /*0d70*/  BRA.U !UP0, `(.L_x_14363) ;  /* 0x0000000108807547 */ /* 0x000fea000b800000 */
[----:B------:R-:W-:-:S09]  /*0d80*/  UISETP.NE.AND UP0, UPT, UR4, 0x2c, UPT ;  /* 0x0000002c0400788c */ /* 0x000fd2000bf05270 */
[----:B------:R-:W-:Y:S05]  /*0d90*/  BRA.U !UP0, `(.L_x_14364) ;  /* 0x0000000108487547 */ /* 0x000fea000b800000 */
.L_x_14342:
        /* <DEDUP_REMOVED lines=16> */
.L_x_14365:
[----:B------:R-:W-:Y:S01]  /*0ea0*/  CS2R R26, SRZ ;  /* 0x00000000001a7805 */ /* 0x000fe2000001ff00 */
[----:B------:R-:W-:Y:S06]  /*0eb0*/  BRA `(.L_x_14343) ;  /* 0x0000000000447947 */ /* 0x000fec0003800000 */
.L_x_14364:
        /* <DEDUP_REMOVED lines=12> */
.L_x_14363:
[----:B------:R-:W2:Y:S02]  /*0f80*/  LDG.E.64 R26, desc[UR36][R4.64] ;  /* 0x00000024041a7981 */ /* 0x000ea4000c1e1b00 */
[----:B--2---:R-:W4:Y:S02]  /*0f90*/  I2F.F64.U64 R26, R26 ;  /* 0x0000001a001a7312 */ /* 0x004f240000301800 */
[----:B----4-:R-:W-:Y:S05]  /*0fa0*/  BRA `(.L_x_14343) ;  /* 0x0000000000087947 */ /* 0x010fea0003800000 */
.L_x_14362:
[----:B------:R-:W2:Y:S02]  /*0fb0*/  LDG.E R4, desc[UR36][R4.64] ;  /* 0x0000002404047981 */ /* 0x000ea4000c1e1900 */
[----:B--2---:R2:W3:Y:S02]  /*0fc0*/  I2F.F64.U32 R26, R4 ;  /* 0x00000004001a7312 */ /* 0x0044e40000201800 */
.L_x_14343:
[----:B------:R-:W-:Y:S05]  /*0fd0*/  BSYNC.RECONVERGENT B6 ;  /* 0x0000000000067941 */ /* 0x000fea0003800200 */
.L_x_14337:
[----:B------:R-:W-:-:S07]  /*0fe0*/  VIADD R29, R23, 0x80 ;  /* 0x00000080171d7836 */ /* 0x000fce0000000000 */
.L_x_14336:
[----:B------:R-:W-:Y:S05]  /*0ff0*/  BSYNC.RECONVERGENT B7 ;  /* 0x0000000000077941 */ /* 0x000fea0003800200 */
.L_x_14335:
        /* <DEDUP_REMOVED lines=25> */
.L_x_14372:
[----:B------:R-:W2:Y:S02]  /*1190*/  LDG.E.U8 R4, desc[UR36][R4.64] ;  /* 0x0000002404047981 */ /* 0x000ea4000c1e1100 */
[----:B--2---:R1:W2:Y:S02]  /*11a0*/  I2F.F64.U16 R24, R4 ;  /* 0x0000000400187312 */ /* 0x0042a40000101800 */
[----:B-12---:R-:W-:Y:S05]  /*11b0*/  BRA `(.L_x_14374) ;  /* 0x0000000c00647947 */ /* 0x006fea0003800000 */
.L_x_14371:
        /* <DEDUP_REMOVED lines=9> */
.L_x_14376:
[----:B------:R-:W2:Y:S02]  /*1250*/  LDG.E R4, desc[UR36][R4.64] ;  /* 0x0000002404047981 */ /* 0x000ea4000c1e1900 */
[----:B--2---:R1:W2:Y:S02]  /*1260*/  I2F.F64 R24, R4 ;  /* 0x0000000400187312 */ /* 0x0042a40000201c00 */
[----:B-12---:R-:W-:Y:S05]  /*1270*/  BRA `(.L_x_14374) ;  /* 0x0000000c00347947 */ /* 0x006fea0003800000 */
.L_x_14375:
[----:B------:R-:W2:Y:S02]  /*1280*/  LDG.E.U16 R4, desc[UR36][R4.64] ;  /* 0x0000002404047981 */ /* 0x000ea4000c1e1500 */
[----:B--2---:R1:W2:Y:S02]  /*1290*/  I2F.F64.S16 R24, R4 ;  /* 0x0000000400187312 */ /* 0x0042a40000101c00 */
[----:B-12---:R-:W-:Y:S05]  /*12a0*/  BRA `(.L_x_14374) ;  /* 0x0000000c00287947 */ /* 0x006fea0003800000 */
.L_x_14370:
        /* <DEDUP_REMOVED lines=10> */
.L_x_14378:
[----:B------:R-:W2:Y:S02]  /*1350*/  LDG.E.U16 R0, desc[UR36][R4.64] ;  /* 0x0000002404007981 */ /* 0x000ea4000c1e1500 */
[----:B--2---:R-:W-:-:S05]  /*1360*/  HADD2.F32 R0, -RZ, R0.H0_H0 ;  /* 0x20000000ff007230 */ /* 0x004fca0000004100 */
[----:B------:R-:W-:-:S04]  /*1370*/  FMUL.FTZ R0, R0, 1 ;  /* 0x3f80000000007820 */ /* 0x000fc80000410000 */
[----:B------:R0:W1:Y:S02]  /*1380*/  F2F.F64.F32 R24, R0 ;  /* 0x0000000000187310 */ /* 0x0000640000201800 */
[----:B01----:R-:W-:Y:S05]  /*1390*/  BRA `(.L_x_14374) ;  /* 0x0000000800ec7947 */ /* 0x003fea0003800000 */
.L_x_14377:
        /* <DEDUP_REMOVED lines=10> */
.L_x_14380:
[----:B------:R-:W2:Y:S02]  /*1440*/  LDG.E.U16 R4, desc[UR36][R4.64] ;  /* 0x0000002404047981 */ /* 0x000ea4000c1e1500 */
[----:B--2---:R-:W-:-:S05]  /*1450*/  HADD2.F32 R0, -RZ, R4.H0_H0 ;  /* 0x20000004ff007230 */ /* 0x004fca0000004100 */
[----:B------:R-:W-:-:S04]  /*1460*/  FMUL.FTZ R0, R0, 1 ;  /* 0x3f80000000007820 */ /* 0x000fc80000410000 */
[----:B------:R0:W1:Y:S02]  /*1470*/  F2F.F64.F32 R24, R0 ;  /* 0x0000000000187310 */ /* 0x0000640000201800 */
[----:B01----:R-:W-:Y:S05]  /*1480*/  BRA `(.L_x_14374) ;  /* 0x0000000800b07947 */ /* 0x003fea0003800000 */
.L_x_14379:
[----:B------:R0:W5:Y:S01]  /*1490*/  LDG.E.64 R24, desc[UR36][R4.64] ;  /* 0x0000002404187981 */ /* 0x000162000c1e1b00 */
[----:B------:R-:W-:Y:S05]  /*14a0*/  BRA `(.L_x_14374) ;  /* 0x0000000800a87947 */ /* 0x000fea0003800000 */
.L_x_14369:
        /* <DEDUP_REMOVED lines=13> */
.L_x_14383:
[----:B------:R4:W5:Y:S01]  /*1580*/  LDG.E.64 R24, desc[UR36][R4.64] ;  /* 0x0000002404187981 */ /* 0x000962000c1e1b00 */
[----:B------:R-:W-:Y:S05]  /*1590*/  BRA `(.L_x_14374) ;  /* 0x00000008006c7947 */ /* 0x000fea0003800000 */
.L_x_14382:
        /* <DEDUP_REMOVED lines=27> */
.L_x_14385:
        /* <DEDUP_REMOVED lines=15> */
.L_x_14384:
[----:B------:R-:W2:Y:S02]  /*1840*/  LDG.E.U16 R0, desc[UR36][R4.64] ;  /* 0x0000002404007981 */ /* 0x000ea4000c1e1500 */
[----:B--2---:R-:W-:-:S04]  /*1850*/  IMAD.U32 R0, R0, 0x10000, RZ ;  /* 0x0001000000007824 */ /* 0x004fc800078e00ff */
[----:B------:R-:W-:-:S04]  /*1860*/  FMUL.FTZ R0, R0, 1 ;  /* 0x3f80000000007820 */ /* 0x000fc80000410000 */
[----:B------:R4:W0:Y:S02]  /*1870*/  F2F.F64.F32 R24, R0 ;  /* 0x0000000000187310 */ /* 0x0008240000201800 */
[----:B0---4-:R-:W-:Y:S05]  /*1880*/  BRA `(.L_x_14374) ;  /* 0x0000000400b07947 */ /* 0x011fea0003800000 */
.L_x_14381:
        /* <DEDUP_REMOVED lines=11> */
.L_x_14388:
        /* <DEDUP_REMOVED lines=21> */
.L_x_14390:
[----:B------:R-:W-:Y:S05]  /*1a90*/  BSYNC.RECONVERGENT B0 ;  /* 0x0000000000007941 */ /* 0x000fea0003800200 */
.L_x_14389:
[----:B------:R-:W-:Y:S01]  /*1aa0*/  IMAD.SHL.U32 R0, R0, 0x100000, RZ ;  /* 0x0010000000007824 */ /* 0x000fe200078e00ff */
[----:B------:R-:W-:-:S04]  /*1ab0*/  LEA R3, R3, 0x3b800000, 0x17 ;  /* 0x3b80000003037811 */ /* 0x000fc800078eb8ff */
[----:B------:R-:W-:-:S05]  /*1ac0*/  LOP3.LUT R0, R3, R0, R7, 0xfe, !PT ;  /* 0x0000000003007212 */ /* 0x000fca00078efe07 */
[----:B------:R-:W-:-:S04]  /*1ad0*/  FMUL.FTZ R0, R0, 1 ;  /* 0x3f80000000007820 */ /* 0x000fc80000410000 */
[----:B------:R4:W0:Y:S02]  /*1ae0*/  F2F.F64.F32 R24, R0 ;  /* 0x0000000000187310 */ /* 0x0008240000201800 */
[----:B0---4-:R-:W-:Y:S05]  /*1af0*/  BRA `(.L_x_14374) ;  /* 0x0000000400147947 */ /* 0x011fea0003800000 */
.L_x_14387:
        /* <DEDUP_REMOVED lines=21> */
.L_x_14392:
[----:B------:R-:W-:Y:S05]  /*1c50*/  BSYNC.RECONVERGENT B0 ;  /* 0x0000000000007941 */ /* 0x000fea0003800200 */
.L_x_14391:
[----:B------:R-:W-:Y:S01]  /*1c60*/  IMAD.SHL.U32 R0, R0, 0x200000, RZ ;  /* 0x0020000000007824 */ /* 0x000fe200078e00ff */
[----:B------:R-:W-:-:S04]  /*1c70*/  LEA R3, R3, 0x37800000, 0x17 ;  /* 0x3780000003037811 */ /* 0x000fc800078eb8ff */
[----:B------:R-:W-:-:S05]  /*1c80*/  LOP3.LUT R0, R3, R0, R7, 0xfe, !PT ;  /* 0x0000000003007212 */ /* 0x000fca00078efe07 */
[----:B------:R-:W-:-:S04]  /*1c90*/  FMUL.FTZ R0, R0, 1 ;  /* 0x3f80000000007820 */ /* 0x000fc80000410000 */
[----:B------:R4:W0:Y:S02]  /*1ca0*/  F2F.F64.F32 R24, R0 ;  /* 0x0000000000187310 */ /* 0x0008240000201800 */
[----:B0---4-:R-:W-:Y:S05]  /*1cb0*/  BRA `(.L_x_14374) ;  /* 0x0000000000a47947 */ /* 0x011fea0003800000 */
.L_x_14386:
        /* <DEDUP_REMOVED lines=18> */
.L_x_14373:
        /* <DEDUP_REMOVED lines=16> */
.L_x_14395:
[----:B------:R-:W-:Y:S01]  /*1ee0*/  CS2R R24, SRZ ;  /* 0x0000000000187805 */ /* 0x000fe2000001ff00 */
[----:B------:R-:W-:Y:S06]  /*1ef0*/  BRA `(.L_x_14374) ;  /* 0x0000000000147947 */ /* 0x000fec0003800000 */
.L_x_14394:
[----:B------:R-:W2:Y:S02]  /*1f00*/  LDG.E.64 R24, desc[UR36][R4.64] ;  /* 0x0000002404187981 */ /* 0x000ea4000c1e1b00 */
[----:B--2---:R-:W1:Y:S02]  /*1f10*/  I2F.F64.U64 R24, R24 ;  /* 0x0000001800187312 */ /* 0x004e640000301800 */
[----:B-1----:R-:W-:Y:S05]  /*1f20*/  BRA `(.L_x_14374) ;  /* 0x0000000000087947 */ /* 0x002fea0003800000 */
.L_x_14393:
[----:B------:R-:W2:Y:S02]  /*1f30*/  LDG.E R4, desc[UR36][R4.64] ;  /* 0x0000002404047981 */ /* 0x000ea4000c1e1900 */
[----:B--2---:R1:W2:Y:S02]  /*1f40*/  I2F.F64.U32 R24, R4 ;  /* 0x0000000400187312 */ /* 0x0042a40000201800 */
.L_x_14374:
[----:B------:R-:W-:Y:S05]  /*1f50*/  BSYNC.RECONVERGENT B6 ;  /* 0x0000000000067941 */ /* 0x000fea0003800200 */
.L_x_14368:
[----:B------:R-:W-:-:S07]  /*1f60*/  VIADD R29, R29, 0x80 ;  /* 0x000000801d1d7836 */ /* 0x000fce0000000000 */
.L_x_14367:
[----:B------:R-:W-:Y:S05]  /*1f70*/  BSYNC.RECONVERGENT B7 ;  /* 0x0000000000077941 */ /* 0x000fea0003800200 */
.L_x_14366:
        /* <DEDUP_REMOVED lines=25> */
.L_x_14402:
[----:B------:R-:W2:Y:S02]  /*2110*/  LDG.E.U8 R4, desc[UR36][R4.64] ;  /* 0x0000002404047981 */ /* 0x000ea4000c1e1100 */
[----:B--2---:R0:W1:Y:S02]  /*2120*/  I2F.F64.U16 R16, R4 ;  /* 0x0000000400107312 */ /* 0x0040640000101800 */
[----:B01----:R-:W-:Y:S05]  /*2130*/  BRA `(.L_x_14404) ;  /* 0x0000000c00647947 */ /* 0x003fea0003800000 */
.L_x_14401:
        /* <DEDUP_REMOVED lines=9> */
.L_x_14406:
[----:B------:R-:W2:Y:S02]  /*21d0*/  LDG.E R4, desc[UR36][R4.64] ;  /* 0x0000002404047981 */ /* 0x000ea4000c1e1900 */
[----:B--2---:R0:W1:Y:S02]  /*21e0*/  I2F.F64 R16, R4 ;  /* 0x0000000400107312 */ /* 0x0040640000201c00 */
[----:B01----:R-:W-:Y:S05]  /*21f0*/  BRA `(.L_x_14404) ;  /* 0x0000000c00347947 */ /* 0x003fea0003800000 */
.L_x_14405:
[----:B------:R-:W2:Y:S02]  /*2200*/  LDG.E.U16 R4, desc[UR36][R4.64] ;  /* 0x0000002404047981 */ /* 0x000ea4000c1e1500 */
[----:B--2---:R0:W1:Y:S02]  /*2210*/  I2F.F64.S16 R16, R4 ;  /* 0x0000000400107312 */ /* 0x0040640000101c00 */
[----:B01----:R-:W-:Y:S05]  /*2220*/  BRA `(.L_x_14404) ;  /* 0x0000000c00287947 */ /* 0x003fea0003800000 */
.L_x_14400:
        /* <DEDUP_REMOVED lines=10> */
.L_x_14408:
[----:B------:R-:W2:Y:S02]  /*22d0*/  LDG.E.U16 R0, desc[UR36][R4.64] ;  /* 0x0000002404007981 */ /* 0x000ea4000c1e1500 */
[----:B--2---:R-:W-:-:S05]  /*22e0*/  HADD2.F32 R0, -RZ, R0.H0_H0 ;  /* 0x20000000ff007230 */ /* 0x004fca0000004100 */
[----:B------:R-:W-:-:S04]  /*22f0*/  FMUL.FTZ R0, R0, 1 ;  /* 0x3f80000000007820 */ /* 0x000fc80000410000 */
[----:B------:R1:W2:Y:S02]  /*2300*/  F2F.F64.F32 R16, R0 ;  /* 0x0000000000107310 */ /* 0x0002a40000201800 */
[----:B-12---:R-:W-:Y:S05]  /*2310*/  BRA `(.L_x_14404) ;  /* 0x0000000800ec7947 */ /* 0x006fea0003800000 */
.L_x_14407:
        /* <DEDUP_REMOVED lines=10> */
.L_x_14410:
[----:B------:R-:W2:Y:S02]  /*23c0*/  LDG.E.U16 R4, desc[UR36][R4.64] ;  /* 0x0000002404047981 */ /* 0x000ea4000c1e1500 */
[----:B--2---:R-:W-:-:S05]  /*23d0*/  HADD2.F32 R0, -RZ, R4.H0_H0 ;  /* 0x20000004ff007230 */ /* 0x004fca0000004100 */
[----:B------:R-:W-:-:S04]  /*23e0*/  FMUL.FTZ R0, R0, 1 ;  /* 0x3f80000000007820 */ /* 0x000fc80000410000 */
[----:B------:R1:W2:Y:S02]  /*23f0*/  F2F.F64.F32 R16, R0 ;  /* 0x0000000000107310 */ /* 0x0002a40000201800 */
[----:B-12---:R-:W-:Y:S05]  /*2400*/  BRA `(.L_x_14404) ;  /* 0x0000000800b07947 */ /* 0x006fea0003800000 */
.L_x_14409:
[----:B------:R0:W5:Y:S01]  /*2410*/  LDG.E.64 R16, desc[UR36][R4.64] ;  /* 0x0000002404107981 */ /* 0x000162000c1e1b00 */
[----:B------:R-:W-:Y:S05]  /*2420*/  BRA `(.L_x_14404) ;  /* 0x0000000800a87947 */ /* 0x000fea0003800000 */
.L_x_14399:
        /* <DEDUP_REMOVED lines=13> */
.L_x_14413:
[----:B------:R1:W5:Y:S01]  /*2500*/  LDG.E.64 R16, desc[UR36][R4.64] ;  /* 0x0000002404107981 */ /* 0x000362000c1e1b00 */
[----:B------:R-:W-:Y:S05]  /*2510*/  BRA `(.L_x_14404) ;  /* 0x00000008006c7947 */ /* 0x000fea0003800000 */
.L_x_14412:
        /* <DEDUP_REMOVED lines=27> */
.L_x_14415:
        /* <DEDUP_REMOVED lines=15> */
.L_x_14414:
[----:B------:R-:W2:Y:S02]  /*27c0*/  LDG.E.U16 R0, desc[UR36][R4.64] ;  /* 0x0000002404007981 */ /* 0x000ea4000c1e1500 */
[----:B--2---:R-:W-:-:S04]  /*27d0*/  IMAD.U32 R0, R0, 0x10000, RZ ;  /* 0x0001000000007824 */ /* 0x004fc800078e00ff */
[----:B------:R-:W-:-:S04]  /*27e0*/  FMUL.FTZ R0, R0, 1 ;  /* 0x3f80000000007820 */ /* 0x000fc80000410000 */
[----:B------:R2:W4:Y:S02]  /*27f0*/  F2F.F64.F32 R16, R0 ;  /* 0x0000000000107310 */ /* 0x0005240000201800 */
[----:B--2-4-:R-:W-:Y:S05]  /*2800*/  BRA `(.L_x_14404) ;  /* 0x0000000400b07947 */ /* 0x014fea0003800000 */
.L_x_14411:
        /* <DEDUP_REMOVED lines=11> */
.L_x_14418:
        /* <DEDUP_REMOVED lines=21> */
.L_x_14420:
[----:B------:R-:W-:Y:S05]  /*2a10*/  BSYNC.RECONVERGENT B0 ;  /* 0x0000000000007941 */ /* 0x000fea0003800200 */
.L_x_14419:
[----:B------:R-:W-:Y:S01]  /*2a20*/  IMAD.SHL.U32 R0, R0, 0x100000, RZ ;  /* 0x0010000000007824 */ /* 0x000fe200078e00ff */
[----:B------:R-:W-:-:S04]  /*2a30*/  LEA R3, R3, 0x3b800000, 0x17 ;  /* 0x3b80000003037811 */ /* 0x000fc800078eb8ff */
[----:B------:R-:W-:-:S05]  /*2a40*/  LOP3.LUT R0, R3, R0, R7, 0xfe, !PT ;  /* 0x0000000003007212 */ /* 0x000fca00078efe07 */
[----:B------:R-:W-:-:S04]  /*2a50*/  FMUL.FTZ R0, R0, 1 ;  /* 0x3f80000000007820 */ /* 0x000fc80000410000 */
[----:B------:R0:W1:Y:S02]  /*2a60*/  F2F.F64.F32 R16, R0 ;  /* 0x0000000000107310 */ /* 0x0000640000201800 */
[----:B01----:R-:W-:Y:S05]  /*2a70*/  BRA `(.L_x_14404) ;  /* 0x0000000400147947 */ /* 0x003fea0003800000 */
.L_x_14417:
        /* <DEDUP_REMOVED lines=21> */
.L_x_14422:
[----:B------:R-:W-:Y:S05]  /*2bd0*/  BSYNC.RECONVERGENT B0 ;  /* 0x0000000000007941 */ /* 0x000fea0003800200 */
.L_x_14421:
[----:B------:R-:W-:Y:S01]  /*2be0*/  IMAD.SHL.U32 R0, R0, 0x200000, RZ ;  /* 0x0020000000007824 */ /* 0x000fe200078e00ff */
[----:B------:R-:W-:-:S04]  /*2bf0*/  LEA R3, R3, 0x37800000, 0x17 ;  /* 0x3780000003037811 */ /* 0x000fc800078eb8ff */
[----:B------:R-:W-:-:S05]  /*2c00*/  LOP3.LUT R0, R3, R0, R7, 0xfe, !PT ;  /* 0x0000000003007212 */ /* 0x000fca00078efe07 */
[----:B------:R-:W-:-:S04]  /*2c10*/  FMUL.FTZ R0, R0, 1 ;  /* 0x3f80000000007820 */ /* 0x000fc80000410000 */
[----:B------:R0:W1:Y:S02]  /*2c20*/  F2F.F64.F32 R16, R0 ;  /* 0x0000000000107310 */ /* 0x0000640000201800 */
[----:B01----:R-:W-:Y:S05]  /*2c30*/  BRA `(.L_x_14404) ;  /* 0x0000000000a47947 */ /* 0x003fea0003800000 */
.L_x_14416:
        /* <DEDUP_REMOVED lines=18> */
.L_x_14403:
        /* <DEDUP_REMOVED lines=16> */
.L_x_14425:
[----:B------:R-:W-:Y:S01]  /*2e60*/  CS2R R16, SRZ ;  /* 0x0000000000107805 */ /* 0x000fe2000001ff00 */
[----:B------:R-:W-:Y:S06]  /*2e70*/  BRA `(.L_x_14404) ;  /* 0x0000000000147947 */ /* 0x000fec0003800000 */
.L_x_14424:
[----:B------:R-:W2:Y:S02]  /*2e80*/  LDG.E.64 R16, desc[UR36][R4.64] ;  /* 0x0000002404107981 */ /* 0x000ea4000c1e1b00 */
[----:B--2---:R-:W0:Y:S02]  /*2e90*/  I2F.F64.U64 R16, R16 ;  /* 0x0000001000107312 */ /* 0x004e240000301800 */
[----:B0-----:R-:W-:Y:S05]  /*2ea0*/  BRA `(.L_x_14404) ;  /* 0x0000000000087947 */ /* 0x001fea0003800000 */
.L_x_14423:
[----:B------:R-:W2:Y:S02]  /*2eb0*/  LDG.E R4, desc[UR36][R4.64] ;  /* 0x0000002404047981 */ /* 0x000ea4000c1e1900 */
[----:B--2---:R2:W4:Y:S02]  /*2ec0*/  I2F.F64.U32 R16, R4 ;  /* 0x0000000400107312 */ /* 0x0045240000201800 */
.L_x_14404:
[----:B------:R-:W-:Y:S05]  /*2ed0*/  BSYNC.RECONVERGENT B6 ;  /* 0x0000000000067941 */ /* 0x000fea0003800200 */
.L_x_14398:
[----:B------:R-:W-:-:S07]  /*2ee0*/  VIADD R29, R29, 0x80 ;  /* 0x000000801d1d7836 */ /* 0x000fce0000000000 */
.L_x_14397:
[----:B------:R-:W-:Y:S05]  /*2ef0*/  BSYNC.RECONVERGENT B7 ;  /* 0x0000000000077941 */ /* 0x000fea0003800200 */
.L_x_14396:
        /* <DEDUP_REMOVED lines=24> */
.L_x_14431:
[----:B------:R-:W2:Y:S02]  /*3080*/  LDG.E.U8 R4, desc[UR36][R4.64] ;  /* 0x0000002404047981 */ /* 0x000ea4000c1e1100 */
[----:B--2---:R0:W1:Y:S02]  /*3090*/  I2F.F64.U16 R18, R4 ;  /* 0x0000000400127312 */ /* 0x0040640000101800 */
[----:B01----:R-:W-:Y:S05]  /*30a0*/  BRA `(.L_x_14427) ;  /* 0x0000000c00587947 */ /* 0x003fea0003800000 */
.L_x_14430:
        /* <DEDUP_REMOVED lines=9> */
.L_x_14434:
[----:B------:R-:W2:Y:S02]  /*3140*/  LDG.E R4, desc[UR36][R4.64] ;  /* 0x0000002404047981 */ /* 0x000ea4000c1e1900 */
[----:B--2---:R0:W1:Y:S02]  /*3150*/  I2F.F64 R18, R4 ;  /* 0x0000000400127312 */ /* 0x0040640000201c00 */
[----:B01----:R-:W-:Y:S05]  /*3160*/  BRA `(.L_x_14427) ;  /* 0x0000000c00287947 */ /* 0x003fea0003800000 */
.L_x_14433:
[----:B------:R-:W2:Y:S02]  /*3170*/  LDG.E.U16 R4, desc[UR36][R4.64] ;  /* 0x0000002404047981 */ /* 0x000ea4000c1e1500 */
[----:B--2---:R0:W1:Y:S02]  /*3180*/  I2F.F64.S16 R18, R4 ;  /* 0x0000000400127312 */ /* 0x0040640000101c00 */
[----:B01----:R-:W-:Y:S05]  /*3190*/  BRA `(.L_x_14427) ;  /* 0x0000000c001c7947 */ /* 0x003fea0003800000 */
.L_x_14429:
        /* <DEDUP_REMOVED lines=10> */
.L_x_14436:
[----:B------:R-:W2:Y:S02]  /*3240*/  LDG.E.U16 R0, desc[UR36][R4.64] ;  /* 0x0000002404007981 */ /* 0x000ea4000c1e1500 */
[----:B--2---:R-:W-:-:S05]  /*3250*/  HADD2.F32 R0, -RZ, R0.H0_H0 ;  /* 0x20000000ff007230 */ /* 0x004fca0000004100 */
[----:B------:R-:W-:-:S04]  /*3260*/  FMUL.FTZ R0, R0, 1 ;  /* 0x3f80000000007820 */ /* 0x000fc80000410000 */
[----:B------:R0:W1:Y:S02]  /*3270*/  F2F.F64.F32 R18, R0 ;  /* 0x0000000000127310 */ /* 0x0000640000201800 */
[----:B01----:R-:W-:Y:S05]  /*3280*/  BRA `(.L_x_14427) ;  /* 0x0000000800e07947 */ /* 0x003fea0003800000 */
.L_x_14435:
        /* <DEDUP_REMOVED lines=10> */
.L_x_14438:
[----:B------:R-:W2:Y:S02]  /*3330*/  LDG.E.U16 R4, desc[UR36][R4.64] ;  /* 0x0000002404047981 */ /* 0x000ea4000c1e1500 */
[----:B--2---:R-:W-:-:S05]  /*3340*/  HADD2.F32 R0, -RZ, R4.H0_H0 ;  /* 0x20000004ff007230 */ /* 0x004fca0000004100 */
[----:B------:R-:W-:-:S04]  /*3350*/  FMUL.FTZ R0, R0, 1 ;  /* 0x3f80000000007820 */ /* 0x000fc80000410000 */
[----:B------:R0:W1:Y:S02]  /*3360*/  F2F.F64.F32 R18, R0 ;  /* 0x0000000000127310 */ /* 0x0000640000201800 */
[----:B01----:R-:W-:Y:S05]  /*3370*/  BRA `(.L_x_14427) ;  /* 0x0000000800a47947 */ /* 0x003fea0003800000 */
.L_x_14437:
[----:B------:R0:W5:Y:S01]  /*3380*/  LDG.E.64 R18, desc[UR36][R4.64] ;  /* 0x0000002404127981 */ /* 0x000162000c1e1b00 */
[----:B------:R-:W-:Y:S05]  /*3390*/  BRA `(.L_x_14427) ;  /* 0x00000008009c7947 */ /* 0x000fea0003800000 */
.L_x_14428:
        /* <DEDUP_REMOVED lines=13> */
.L_x_14441:
[----:B------:R0:W5:Y:S01]  /*3470*/  LDG.E.64 R18, desc[UR36][R4.64] ;  /* 0x0000002404127981 */ /* 0x000162000c1e1b00 */
[----:B------:R-:W-:Y:S05]  /*3480*/  BRA `(.L_x_14427) ;  /* 0x0000000800607947 */ /* 0x000fea0003800000 */
.L_x_14440:
        /* <DEDUP_REMOVED lines=27> */
.L_x_14443:
        /* <DEDUP_REMOVED lines=15> */
.L_x_14442:
[----:B------:R-:W2:Y:S02]  /*3730*/  LDG.E.U16 R0, desc[UR36][R4.64] ;  /* 0x0000002404007981 */ /* 0x000ea4000c1e1500 */
[----:B--2---:R-:W-:-:S04]  /*3740*/  IMAD.U32 R0, R0, 0x10000, RZ ;  /* 0x0001000000007824 */ /* 0x004fc800078e00ff */
[----:B------:R-:W-:-:S04]  /*3750*/  FMUL.FTZ R0, R0, 1 ;  /* 0x3f80000000007820 */ /* 0x000fc80000410000 */
[----:B------:R0:W1:Y:S02]  /*3760*/  F2F.F64.F32 R18, R0 ;  /* 0x0000000000127310 */ /* 0x0000640000201800 */
[----:B01----:R-:W-:Y:S05]  /*3770*/  BRA `(.L_x_14427) ;  /* 0x0000000400a47947 */ /* 0x003fea0003800000 */
.L_x_14439:
        /* <DEDUP_REMOVED lines=11> */
.L_x_14446:
        /* <DEDUP_REMOVED lines=20> */
.L_x_14448:
[----:B------:R-:W-:Y:S05]  /*3970*/  BSYNC.RECONVERGENT B0 ;  /* 0x0000000000007941 */ /* 0x000fea0003800200 */
.L_x_14447:
[----:B------:R-:W-:Y:S01]  /*3980*/  IMAD.SHL.U32 R0, R0, 0x100000, RZ ;  /* 0x0010000000007824 */ /* 0x000fe200078e00ff */
[----:B------:R-:W-:-:S04]  /*3990*/  LEA R3, R3, 0x3b800000, 0x17 ;  /* 0x3b80000003037811 */ /* 0x000fc800078eb8ff */
[----:B------:R-:W-:-:S05]  /*39a0*/  LOP3.LUT R0, R3, R0, R7, 0xfe, !PT ;  /* 0x0000000003007212 */ /* 0x000fca00078efe07 */
[----:B------:R-:W-:-:S04]  /*39b0*/  FMUL.FTZ R0, R0, 1 ;  /* 0x3f80000000007820 */ /* 0x000fc80000410000 */
[----:B------:R0:W1:Y:S02]  /*39c0*/  F2F.F64.F32 R18, R0 ;  /* 0x0000000000127310 */ /* 0x0000640000201800 */
[----:B01----:R-:W-:Y:S05]  /*39d0*/  BRA `(.L_x_14427) ;  /* 0x00000004000c7947 */ /* 0x003fea0003800000 */
.L_x_14445:
        /* <DEDUP_REMOVED lines=20> */
.L_x_14450:
[----:B------:R-:W-:Y:S05]  /*3b20*/  BSYNC.RECONVERGENT B0 ;  /* 0x0000000000007941 */ /* 0x000fea0003800200 */
.L_x_14449:
[----:B------:R-:W-:Y:S01]  /*3b30*/  IMAD.SHL.U32 R0, R0, 0x200000, RZ ;  /* 0x0020000000007824 */ /* 0x000fe200078e00ff */
[----:B------:R-:W-:-:S04]  /*3b40*/  LEA R3, R3, 0x37800000, 0x17 ;  /* 0x3780000003037811 */ /* 0x000fc800078eb8ff */
[----:B------:R-:W-:-:S05]  /*3b50*/  LOP3.LUT R0, R3, R0, R7, 0xfe, !PT ;  /* 0x0000000003007212 */ /* 0x000fca00078efe07 */
[----:B------:R-:W-:-:S04]  /*3b60*/  FMUL.FTZ R0, R0, 1 ;  /* 0x3f80000000007820 */ /* 0x000fc80000410000 */
[----:B------:R0:W1:Y:S02]  /*3b70*/  F2F.F64.F32 R18, R0 ;  /* 0x0000000000127310 */ /* 0x0000640000201800 */
[----:B01----:R-:W-:Y:S05]  /*3b80*/  BRA `(.L_x_14427) ;  /* 0x0000000000a07947 */ /* 0x003fea0003800000 */
.L_x_14444:
        /* <DEDUP_REMOVED lines=18> */
.L_x_14432:
        /* <DEDUP_REMOVED lines=16> */
.L_x_14453:
[----:B------:R-:W-:Y:S05]  /*3db0*/  BRA `(.L_x_14427) ;  /* 0x0000000000147947 */ /* 0x000fea0003800000 */
.L_x_14452:
[----:B------:R-:W2:Y:S02]  /*3dc0*/  LDG.E.64 R18, desc[UR36][R4.64] ;  /* 0x0000002404127981 */ /* 0x000ea4000c1e1b00 */
[----:B--2---:R-:W0:Y:S02]  /*3dd0*/  I2F.F64.U64 R18, R18 ;  /* 0x0000001200127312 */ /* 0x004e240000301800 */
[----:B0-----:R-:W-:Y:S05]  /*3de0*/  BRA `(.L_x_14427) ;  /* 0x0000000000087947 */ /* 0x001fea0003800000 */
.L_x_14451:
[----:B------:R-:W2:Y:S02]  /*3df0*/  LDG.E R4, desc[UR36][R4.64] ;  /* 0x0000002404047981 */ /* 0x000ea4000c1e1900 */
[----:B--2---:R0:W1:Y:S02]  /*3e00*/  I2F.F64.U32 R18, R4 ;  /* 0x0000000400127312 */ /* 0x0040640000201800 */
.L_x_14427:
[----:B------:R-:W-:Y:S05]  /*3e10*/  BSYNC.RECONVERGENT B6 ;  /* 0x0000000000067941 */ /* 0x000fea0003800200 */
.L_x_14426:
[----:B01-345:R-:W0:Y:S01]  /*3e20*/  MUFU.RCP64H R5, R27 ;  /* 0x0000001b00057308 */ /* 0x03be220000001800 */
[----:B------:R-:W1:Y:S01]  /*3e30*/  LDCU.64 UR4, c[0x0][0x390] ;  /* 0x00007200ff0477ac */ /* 0x000e620008000a00 */
[----:B------:R-:W3:Y:S01]  /*3e40*/  LDC R10, c[0x0][0x394] ;  /* 0x0000e500ff0a7b82 */ /* 0x000ee20000000800 */
[----:B--2---:R-:W-:Y:S01]  /*3e50*/  IMAD.MOV.U32 R4, RZ, RZ, 0x1 ;  /* 0x00000001ff047424 */ /* 0x004fe200078e00ff */
[----:B------:R-:W-:Y:S01]  /*3e60*/  BSSY.RECONVERGENT B0, `(.L_x_14454) ;  /* 0x0000031000007945 */ /* 0x000fe20003800200 */
[----:B------:R-:W-:-:S05]  /*3e70*/  ISETP.GE.AND P1, PT, R23, R2, PT ;  /* 0x000000021700720c */ /* 0x000fca0003f26270 */
[----:B------:R-:W2:Y:S01]  /*3e80*/  LDC R0, c[0x0][0x390] ;  /* 0x0000e400ff007b82 */ /* 0x000ea20000000800 */
[----:B0-----:R-:W0:Y:S07]  /*3e90*/  DFMA R6, R4, -R26, 1 ;  /* 0x3ff000000406742b */ /* 0x001e2e000000081a */
[----:B------:R-:W4:Y:S01]  /*3ea0*/  LDC R3, c[0x0][0x394] ;  /* 0x0000e500ff037b82 */ /* 0x000f220000000800 */
[----:B---3--:R-:W-:-:S15]  /*3eb0*/  FSETP.GEU.AND P2, PT, |R10|, 6.5827683646048100446e-37, PT ;  /* 0x036000000a00780b */ /* 0x008fde0003f4e200 */
[----:B------:R-:W-:-:S15]  /*3ec0*/  NOP ;  /* 0x0000000000007918 */ /* 0x000fde0000000000 */
[----:B------:R-:W-:-:S15]  /*3ed0*/  NOP ;  /* 0x0000000000007918 */ /* 0x000fde0000000000 */
[----:B------:R-:W-:-:S11]  /*3ee0*/  NOP ;  /* 0x0000000000007918 */ /* 0x000fd60000000000 */
        /* <DEDUP_REMOVED lines=33> */
[----:B--2-4-:R-:W-:Y:S05]  /*4100*/  @P0 BRA P2, `(.L_x_14455) ;  /* 0x0000000000180947 */ /* 0x014fea0001000000 */
[----:B------:R-:W-:Y:S01]  /*4110*/  IMAD.MOV.U32 R8, RZ, RZ, R26 ;  /* 0x000000ffff087224 */ /* 0x000fe200078e001a */
[----:B------:R-:W-:Y:S01]  /*4120*/  MOV R30, 0x4150 ;  /* 0x00004150001e7802 */ /* 0x000fe20000000f00 */
[----:B------:R-:W-:-:S07]  /*4130*/  IMAD.MOV.U32 R9, RZ, RZ, R27 ;  /* 0x000000ffff097224 */ /* 0x000fce00078e001b */
[----:B------:R-:W-:Y:S05]  /*4140*/  CALL.REL.NOINC `($__internal_49_$__cuda_sm20_div_rn_f64_full) ;  /* 0x00000058009c7944 */ /* 0x000fea0003c00000 */
[----:B------:R-:W-:Y:S02]  /*4150*/  IMAD.MOV.U32 R4, RZ, RZ, R10 ;  /* 0x000000ffff047224 */ /* 0x000fe400078e000a */
[----:B------:R-:W-:-:S07]  /*4160*/  IMAD.MOV.U32 R5, RZ, RZ, R11 ;  /* 0x000000ffff057224 */ /* 0x000fce00078e000b */
.L_x_14455:
[----:B------:R-:W-:Y:S05]  /*4170*/  BSYNC.RECONVERGENT B0 ;  /* 0x0000000000007941 */ /* 0x000fea0003800200 */
.L_x_14454:
[----:B------:R-:W0:Y:S01]  /*4180*/  MUFU.RCP64H R7, R25 ;  /* 0x0000001900077308 */ /* 0x000e220000001800 */
[----:B------:R-:W1:Y:S01]  /*4190*/  LDCU.64 UR4, c[0x0][0x390] ;  /* 0x00007200ff0477ac */ /* 0x000e620008000a00 */
[----:B------:R-:W2:Y:S01]  /*41a0*/  LDC R10, c[0x0][0x394] ;  /* 0x0000e500ff0a7b82 */ /* 0x000ea20000000800 */
[----:B------:R-:W-:Y:S01]  /*41b0*/  IMAD.MOV.U32 R6, RZ, RZ, 0x1 ;  /* 0x00000001ff067424 */ /* 0x000fe200078e00ff */
[----:B------:R-:W-:Y:S01]  /*41c0*/  BSSY.RECONVERGENT B0, `(.L_x_14456) ;  /* 0x0000030000007945 */ /* 0x000fe20003800200 */
[----:B------:R-:W-:-:S04]  /*41d0*/  VIADD R26, R23, 0x80 ;  /* 0x00000080171a7836 */ /* 0x000fc80000000000 */
        /* <DEDUP_REMOVED lines=43> */
[----:B------:R-:W-:Y:S05]  /*4490*/  CALL.REL.NOINC `($__internal_49_$__cuda_sm20_div_rn_f64_full) ;  /* 0x0000005400c87944 */ /* 0x000fea0003c00000 */
[----:B------:R-:W-:Y:S02]  /*44a0*/  IMAD.MOV.U32 R28, RZ, RZ, R10 ;  /* 0x000000ffff1c7224 */ /* 0x000fe400078e000a */
[----:B------:R-:W-:-:S07]  /*44b0*/  IMAD.MOV.U32 R29, RZ, RZ, R11 ;  /* 0x000000ffff1d7224 */ /* 0x000fce00078e000b */
.L_x_14457:
[----:B------:R-:W-:Y:S05]  /*44c0*/  BSYNC.RECONVERGENT B0 ;  /* 0x0000000000007941 */ /* 0x000fea0003800200 */
.L_x_14456:
[----:B------:R-:W0:Y:S01]  /*44d0*/  MUFU.RCP64H R7, R17 ;  /* 0x0000001100077308 */ /* 0x000e220000001800 */
        /* <DEDUP_REMOVED lines=50> */
.L_x_14459:
[----:B------:R-:W-:Y:S05]  /*4800*/  BSYNC.RECONVERGENT B0 ;  /* 0x0000000000007941 */ /* 0x000fea0003800200 */
.L_x_14458:
        /* <DEDUP_REMOVED lines=51> */
.L_x_14461:
[----:B------:R-:W-:Y:S05]  /*4b40*/  BSYNC.RECONVERGENT B0 ;  /* 0x0000000000007941 */ /* 0x000fea0003800200 */
.L_x_14460:
        /* <DEDUP_REMOVED lines=25> */
.L_x_14467:
[----:B------:R-:W0:Y:S01]  /*4ce0*/  F2I.S64.F64.TRUNC R4, R4 ;  /* 0x0000000400047311 */ /* 0x000e22000030d900 */
[----:B------:R-:W-:Y:S02]  /*4cf0*/  IMAD.MOV.U32 R23, RZ, RZ, R26 ;  /* 0x000000ffff177224 */ /* 0x000fe400078e001a */
[----:B0-----:R-:W-:-:S05]  /*4d00*/  IMAD.MOV.U32 R3, RZ, RZ, R4 ;  /* 0x000000ffff037224 */ /* 0x001fca00078e0004 */
[----:B------:R4:W-:Y:S01]  /*4d10*/  STG.E.U8 desc[UR36][R8.64], R3 ;  /* 0x0000000308007986 */ /* 0x0009e2000c101124 */
[----:B------:R-:W-:Y:S05]  /*4d20*/  BRA `(.L_x_14463) ;  /* 0x0000001000cc7947 */ /* 0x000fea0003800000 */
.L_x_14466:
        /* <DEDUP_REMOVED lines=10> */
.L_x_14470:
[----:B------:R-:W0:Y:S01]  /*4dd0*/  F2I.F64.TRUNC R5, R4 ;  /* 0x0000000400057311 */ /* 0x000e22000030d100 */
[----:B------:R-:W-:Y:S01]  /*4de0*/  IMAD.MOV.U32 R23, RZ, RZ, R26 ;  /* 0x000000ffff177224 */ /* 0x000fe200078e001a */
[----:B0-----:R3:W-:Y:S01]  /*4df0*/  STG.E desc[UR36][R8.64], R5 ;  /* 0x0000000508007986 */ /* 0x0017e2000c101924 */
[----:B------:R-:W-:Y:S05]  /*4e00*/  BRA `(.L_x_14463) ;  /* 0x0000001000947947 */ /* 0x000fea0003800000 */
.L_x_14469:
[----:B------:R-:W0:Y:S01]  /*4e10*/  F2I.F64.TRUNC R5, R4 ;  /* 0x0000000400057311 */ /* 0x000e22000030d100 */
[----:B------:R-:W-:Y:S01]  /*4e20*/  IMAD.MOV.U32 R23, RZ, RZ, R26 ;  /* 0x000000ffff177224 */ /* 0x000fe200078e001a */
[----:B0-----:R1:W-:Y:S01]  /*4e30*/  STG.E.U16 desc[UR36][R8.64], R5 ;  /* 0x0000000508007986 */ /* 0x0013e2000c101524 */
[----:B------:R-:W-:Y:S05]  /*4e40*/  BRA `(.L_x_14463) ;  /* 0x0000001000847947 */ /* 0x000fea0003800000 */
.L_x_14465:
        /* <DEDUP_REMOVED lines=18> */
.L_x_14472:
        /* <DEDUP_REMOVED lines=13> */
.L_x_14471:
        /* <DEDUP_REMOVED lines=19> */
.L_x_14474:
        /* <DEDUP_REMOVED lines=14> */
.L_x_14473:
[----:B------:R0:W-:Y:S01]  /*5250*/  STG.E.64 desc[UR36][R8.64], R4 ;  /* 0x0000000408007986 */ /* 0x0001e2000c101b24 */
[----:B------:R-:W-:Y:S01]  /*5260*/  IMAD.MOV.U32 R23, RZ, RZ, R26 ;  /* 0x000000ffff177224 */ /* 0x000fe200078e001a */
[----:B------:R-:W-:Y:S06]  /*5270*/  BRA `(.L_x_14463) ;  /* 0x0000000c00787947 */ /* 0x000fec0003800000 */
.L_x_14464:
        /* <DEDUP_REMOVED lines=13> */
.L_x_14477:
[----:B------:R-:W-:Y:S01]  /*5350*/  CS2R R6, SRZ ;  /* 0x0000000000067805 */ /* 0x000fe2000001ff00 */
[----:B------:R-:W-:-:S04]  /*5360*/  IMAD.MOV.U32 R23, RZ, RZ, R26 ;  /* 0x000000ffff177224 */ /* 0x000fc800078e001a */
[----:B------:R0:W-:Y:S01]  /*5370*/  STG.E.128 desc[UR36][R8.64], R4 ;  /* 0x0000000408007986 */ /* 0x0001e2000c101d24 */
[----:B------:R-:W-:Y:S05]  /*5380*/  BRA `(.L_x_14463) ;  /* 0x0000000c00347947 */ /* 0x000fea0003800000 */
.L_x_14476:
        /* <DEDUP_REMOVED lines=27> */
.L_x_14481:
[----:B------:R-:W-:Y:S05]  /*5540*/  BSYNC.RECONVERGENT B0 ;  /* 0x0000000000007941 */ /* 0x000fea0003800200 */
.L_x_14480:
[----:B------:R-:W-:Y:S01]  /*5550*/  LOP3.LUT R7, R0, 0x80, R7, 0xf8, !PT ;  /* 0x0000008000077812 */ /* 0x000fe200078ef807 */
[----:B------:R-:W-:-:S04]  /*5560*/  IMAD.MOV.U32 R23, RZ, RZ, R26 ;  /* 0x000000ffff177224 */ /* 0x000fc800078e001a */
[----:B------:R0:W-:Y:S01]  /*5570*/  STG.E.U8 desc[UR36][R8.64], R7 ;  /* 0x0000000708007986 */ /* 0x0001e2000c101124 */
[----:B------:R-:W-:Y:S05]  /*5580*/  BRA `(.L_x_14463) ;  /* 0x0000000800b47947 */ /* 0x000fea0003800000 */
.L_x_14479:
        /* <DEDUP_REMOVED lines=23> */
.L_x_14483:
[----:B------:R-:W-:Y:S05]  /*5700*/  BSYNC.RECONVERGENT B0 ;  /* 0x0000000000007941 */ /* 0x000fea0003800200 */
.L_x_14482:
[----:B------:R-:W-:Y:S01]  /*5710*/  LOP3.LUT R7, R0, 0x80, R7, 0xf8, !PT ;  /* 0x0000008000077812 */ /* 0x000fe200078ef807 */
[----:B------:R-:W-:-:S04]  /*5720*/  IMAD.MOV.U32 R23, RZ, RZ, R26 ;  /* 0x000000ffff177224 */ /* 0x000fc800078e001a */
[----:B------:R0:W-:Y:S01]  /*5730*/  STG.E.U8 desc[UR36][R8.64], R7 ;  /* 0x0000000708007986 */ /* 0x0001e2000c101124 */
[----:B------:R-:W-:Y:S05]  /*5740*/  BRA `(.L_x_14463) ;  /* 0x0000000800447947 */ /* 0x000fea0003800000 */
.L_x_14478:
        /* <DEDUP_REMOVED lines=13> */
.L_x_14475:
        /* <DEDUP_REMOVED lines=12> */
.L_x_14486:
        /* <DEDUP_REMOVED lines=21> */
.L_x_14489:
[----:B------:R-:W-:-:S04]  /*5a30*/  SHF.R.U32.HI R0, RZ, 0x14, R7 ;  /* 0x00000014ff007819 */ /* 0x000fc80000011607 */
[----:B------:R-:W-:-:S04]  /*5a40*/  LOP3.LUT R0, R0, 0x1, RZ, 0xc0, !PT ;  /* 0x0000000100007812 */ /* 0x000fc800078ec0ff */
[----:B------:R-:W-:-:S04]  /*5a50*/  IADD3 R0, PT, PT, R7, 0x487ffff, R0 ;  /* 0x0487ffff07007810 */ /* 0x000fc80007ffe000 */
[----:B------:R-:W-:-:S04]  /*5a60*/  SHF.R.U32.HI R0, RZ, 0x14, R0 ;  /* 0x00000014ff007819 */ /* 0x000fc80000011600 */
[----:B------:R-:W-:-:S07]  /*5a70*/  LOP3.LUT R3, R0, 0xff, RZ, 0xc0, !PT ;  /* 0x000000ff00037812 */ /* 0x000fce00078ec0ff */
.L_x_14490:
[----:B------:R-:W-:-:S04]  /*5a80*/  SHF.R.U32.HI R0, RZ, 0x18, R7 ;  /* 0x00000018ff007819 */ /* 0x000fc80000011607 */
[----:B------:R-:W-:-:S07]  /*5a90*/  LOP3.LUT R0, R3, 0x80, R0, 0xf8, !PT ;  /* 0x0000008003007812 */ /* 0x000fce00078ef800 */
.L_x_14488:
[----:B------:R-:W-:Y:S05]  /*5aa0*/  BSYNC.RECONVERGENT B0 ;  /* 0x0000000000007941 */ /* 0x000fea0003800200 */
.L_x_14487:
[----:B------:R0:W-:Y:S01]  /*5ab0*/  STG.E.U8 desc[UR36][R8.64], R0 ;  /* 0x0000000008007986 */ /* 0x0001e2000c101124 */
[----:B------:R-:W-:Y:S01]  /*5ac0*/  IMAD.MOV.U32 R23, RZ, RZ, R26 ;  /* 0x000000ffff177224 */ /* 0x000fe200078e001a */
[----:B------:R-:W-:Y:S06]  /*5ad0*/  BRA `(.L_x_14463) ;  /* 0x0000000400607947 */ /* 0x000fec0003800000 */
.L_x_14485:
        /* <DEDUP_REMOVED lines=21> */
.L_x_14493:
[----:B------:R-:W-:-:S04]  /*5c30*/  SHF.R.U32.HI R0, RZ, 0x15, R7 ;  /* 0x00000015ff007819 */ /* 0x000fc80000011607 */
[----:B------:R-:W-:-:S04]  /*5c40*/  LOP3.LUT R0, R0, 0x1, RZ, 0xc0, !PT ;  /* 0x0000000100007812 */ /* 0x000fc800078ec0ff */
[----:B------:R-:W-:-:S04]  /*5c50*/  IADD3 R0, PT, PT, R7, 0x88fffff, R0 ;  /* 0x088fffff07007810 */ /* 0x000fc80007ffe000 */
[----:B------:R-:W-:-:S04]  /*5c60*/  SHF.R.U32.HI R0, RZ, 0x15, R0 ;  /* 0x00000015ff007819 */ /* 0x000fc80000011600 */
[----:B------:R-:W-:-:S07]  /*5c70*/  LOP3.LUT R3, R0, 0xff, RZ, 0xc0, !PT ;  /* 0x000000ff00037812 */ /* 0x000fce00078ec0ff */
.L_x_14494:
[----:B------:R-:W-:-:S04]  /*5c80*/  SHF.R.U32.HI R0, RZ, 0x18, R7 ;  /* 0x00000018ff007819 */ /* 0x000fc80000011607 */
[----:B------:R-:W-:-:S07]  /*5c90*/  LOP3.LUT R0, R3, 0x80, R0, 0xf8, !PT ;  /* 0x0000008003007812 */ /* 0x000fce00078ef800 */
.L_x_14492:
[----:B------:R-:W-:Y:S05]  /*5ca0*/  BSYNC.RECONVERGENT B0 ;  /* 0x0000000000007941 */ /* 0x000fea0003800200 */
.L_x_14491:
[----:B------:R0:W-:Y:S01]  /*5cb0*/  STG.E.U8 desc[UR36][R8.64], R0 ;  /* 0x0000000008007986 */ /* 0x0001e2000c101124 */
[----:B------:R-:W-:Y:S01]  /*5cc0*/  IMAD.MOV.U32 R23, RZ, RZ, R26 ;  /* 0x000000ffff177224 */ /* 0x000fe200078e001a */
[----:B------:R-:W-:Y:S06]  /*5cd0*/  BRA `(.L_x_14463) ;  /* 0x0000000000e07947 */ /* 0x000fec0003800000 */
.L_x_14484:
[----:B------:R-:W-:-:S13]  /*5ce0*/  ISETP.NE.AND P0, PT, R0, 0x1c, PT ;  /* 0x0000001c0000780c */ /* 0x000fda0003f05270 */
[----:B------:R-:W-:Y:S05]  /*5cf0*/  @!P0 BRA `(.L_x_14495) ;  /* 0x0000000000cc8947 */ /* 0x000fea0003800000 */
[----:B------:R-:W-:-:S13]  /*5d00*/  ISETP.NE.AND P0, PT, R0, 0x1d, PT ;  /* 0x0000001d0000780c */ /* 0x000fda0003f05270 */
[----:B------:R-:W-:Y:S05]  /*5d10*/  @!P0 BRA `(.L_x_14496) ;  /* 0x0000000000b48947 */ /* 0x000fea0003800000 */
[----:B------:R-:W-:-:S13]  /*5d20*/  ISETP.NE.AND P0, PT, R0, 0x2c, PT ;  /* 0x0000002c0000780c */ /* 0x000fda0003f05270 */
[----:B------:R-:W-:Y:S05]  /*5d30*/  @!P0 BRA `(.L_x_14497) ;  /* 0x0000000000488947 */ /* 0x000fea0003800000 */
.L_x_14468:
        /* <DEDUP_REMOVED lines=16> */
.L_x_14498:
[----:B------:R-:W-:Y:S01]  /*5e40*/  IMAD.MOV.U32 R23, RZ, RZ, R26 ;  /* 0x000000ffff177224 */ /* 0x000fe200078e001a */
[----:B------:R-:W-:Y:S06]  /*5e50*/  BRA `(.L_x_14463) ;  /* 0x0000000000807947 */ /* 0x000fec0003800000 */
.L_x_14497:
        /* <DEDUP_REMOVED lines=25> */
.L_x_14496:
[----:B------:R-:W0:Y:S01]  /*5ff0*/  F2I.U64.F64.TRUNC R4, R4 ;  /* 0x0000000400047311 */ /* 0x000e22000030d800 */
[----:B------:R-:W-:Y:S01]  /*6000*/  IMAD.MOV.U32 R23, RZ, RZ, R26 ;  /* 0x000000ffff177224 */ /* 0x000fe200078e001a */
[----:B0-----:R0:W-:Y:S01]  /*6010*/  STG.E.64 desc[UR36][R8.64], R4 ;  /* 0x0000000408007986 */ /* 0x0011e2000c101b24 */
[----:B------:R-:W-:Y:S05]  /*6020*/  BRA `(.L_x_14463) ;  /* 0x00000000000c7947 */ /* 0x000fea0003800000 */
.L_x_14495:
[----:B------:R-:W0:Y:S01]  /*6030*/  F2I.U32.F64.TRUNC R5, R4 ;  /* 0x0000000400057311 */ /* 0x000e22000030d000 */
[----:B------:R-:W-:Y:S01]  /*6040*/  IMAD.MOV.U32 R23, RZ, RZ, R26 ;  /* 0x000000ffff177224 */ /* 0x000fe200078e001a */
[----:B0-----:R0:W-:Y:S06]  /*6050*/  STG.E desc[UR36][R8.64], R5 ;  /* 0x0000000508007986 */ /* 0x0011ec000c101924 */
.L_x_14463:
[----:B------:R-:W-:Y:S05]  /*6060*/  BSYNC.RECONVERGENT B6 ;  /* 0x0000000000067941 */ /* 0x000fea0003800200 */
.L_x_14462:
        /* <DEDUP_REMOVED lines=24> */
.L_x_14504:
[----:B------:R-:W0:Y:S02]  /*61f0*/  F2I.S64.F64.TRUNC R28, R28 ;  /* 0x0000001c001c7311 */ /* 0x000e24000030d900 */
[----:B0-----:R-:W-:-:S05]  /*6200*/  IMAD.MOV.U32 R3, RZ, RZ, R28 ;  /* 0x000000ffff037224 */ /* 0x001fca00078e001c */
[----:B------:R0:W-:Y:S01]  /*6210*/  STG.E.U8 desc[UR36][R4.64], R3 ;  /* 0x0000000304007986 */ /* 0x0001e2000c101124 */
[----:B------:R-:W-:Y:S05]  /*6220*/  BRA `(.L_x_14506) ;  /* 0x0000001000807947 */ /* 0x000fea0003800000 */
.L_x_14503:
        /* <DEDUP_REMOVED lines=9> */
.L_x_14508:
[----:B------:R-:W0:Y:S02]  /*62c0*/  F2I.F64.TRUNC R29, R28 ;  /* 0x0000001c001d7311 */ /* 0x000e24000030d100 */
[----:B0-----:R3:W-:Y:S01]  /*62d0*/  STG.E desc[UR36][R4.64], R29 ;  /* 0x0000001d04007986 */ /* 0x0017e2000c101924 */
[----:B------:R-:W-:Y:S05]  /*62e0*/  BRA `(.L_x_14506) ;  /* 0x0000001000507947 */ /* 0x000fea0003800000 */
.L_x_14507:
[----:B------:R-:W0:Y:S02]  /*62f0*/  F2I.F64.TRUNC R29, R28 ;  /* 0x0000001c001d7311 */ /* 0x000e24000030d100 */
[----:B0-----:R2:W-:Y:S01]  /*6300*/  STG.E.U16 desc[UR36][R4.64], R29 ;  /* 0x0000001d04007986 */ /* 0x0015e2000c101524 */
[----:B------:R-:W-:Y:S05]  /*6310*/  BRA `(.L_x_14506) ;  /* 0x0000001000447947 */ /* 0x000fea0003800000 */
.L_x_14502:
        /* <DEDUP_REMOVED lines=17> */
.L_x_14510:
        /* <DEDUP_REMOVED lines=12> */
.L_x_14509:
        /* <DEDUP_REMOVED lines=18> */
.L_x_14512:
        /* <DEDUP_REMOVED lines=13> */
.L_x_14511:
[----:B------:R0:W-:Y:S01]  /*66e0*/  STG.E.64 desc[UR36][R4.64], R28 ;  /* 0x0000001c04007986 */ /* 0x0001e2000c101b24 */
[----:B------:R-:W-:Y:S05]  /*66f0*/  BRA `(.L_x_14506) ;  /* 0x0000000c004c7947 */ /* 0x000fea0003800000 */
.L_x_14501:
        /* <DEDUP_REMOVED lines=13> */
.L_x_14516:
        /* <DEDUP_REMOVED lines=26> */
.L_x_14519:
[----:B------:R-:W-:-:S04]  /*6970*/  SHF.R.U32.HI R3, RZ, 0x18, R7 ;  /* 0x00000018ff037819 */ /* 0x000fc80000011607 */
[----:B------:R-:W-:-:S07]  /*6980*/  LOP3.LUT R0, R0, 0x80, R3, 0xf8, !PT ;  /* 0x0000008000007812 */ /* 0x000fce00078ef803 */
.L_x_14518:
[----:B------:R-:W-:Y:S05]  /*6990*/  BSYNC.RECONVERGENT B0 ;  /* 0x0000000000007941 */ /* 0x000fea0003800200 */
.L_x_14517:
[----:B------:R0:W-:Y:S01]  /*69a0*/  STG.E.U8 desc[UR36][R4.64], R0 ;  /* 0x0000000004007986 */ /* 0x0001e2000c101124 */
[----:B------:R-:W-:Y:S05]  /*69b0*/  BRA `(.L_x_14506) ;  /* 0x00000008009c7947 */ /* 0x000fea0003800000 */
.L_x_14515:
        /* <DEDUP_REMOVED lines=26> */
.L_x_14522:
[----:B------:R-:W-:-:S04]  /*6b60*/  SHF.R.U32.HI R3, RZ, 0x18, R7 ;  /* 0x00000018ff037819 */ /* 0x000fc80000011607 */
[----:B------:R-:W-:-:S07]  /*6b70*/  LOP3.LUT R0, R0, 0x80, R3, 0xf8, !PT ;  /* 0x0000008000007812 */ /* 0x000fce00078ef803 */
.L_x_14521:
[----:B------:R-:W-:Y:S05]  /*6b80*/  BSYNC.RECONVERGENT B0 ;  /* 0x0000000000007941 */ /* 0x000fea0003800200 */
.L_x_14520:
[----:B------:R0:W-:Y:S01]  /*6b90*/  STG.E.U8 desc[UR36][R4.64], R0 ;  /* 0x0000000004007986 */ /* 0x0001e2000c101124 */
[----:B------:R-:W-:Y:S05]  /*6ba0*/  BRA `(.L_x_14506) ;  /* 0x0000000800207947 */ /* 0x000fea0003800000 */
.L_x_14514:
        /* <DEDUP_REMOVED lines=30> */
.L_x_14524:
[----:B------:R-:W0:Y:S02]  /*6d90*/  F2I.U64.F64.TRUNC R28, R28 ;  /* 0x0000001c001c7311 */ /* 0x000e24000030d800 */
[----:B0-----:R0:W-:Y:S01]  /*6da0*/  STG.E.64 desc[UR36][R4.64], R28 ;  /* 0x0000001c04007986 */ /* 0x0011e2000c101b24 */
[----:B------:R-:W-:Y:S05]  /*6db0*/  BRA `(.L_x_14506) ;  /* 0x00000004009c7947 */ /* 0x000fea0003800000 */
.L_x_14523:
[----:B------:R-:W0:Y:S02]  /*6dc0*/  F2I.U32.F64.TRUNC R29, R28 ;  /* 0x0000001c001d7311 */ /* 0x000e24000030d000 */
[----:B0-----:R0:W-:Y:S01]  /*6dd0*/  STG.E desc[UR36][R4.64], R29 ;  /* 0x0000001d04007986 */ /* 0x0011e2000c101924 */
[----:B------:R-:W-:Y:S05]  /*6de0*/  BRA `(.L_x_14506) ;  /* 0x0000000400907947 */ /* 0x000fea0003800000 */
.L_x_14513:
        /* <DEDUP_REMOVED lines=10> */
.L_x_14526:
[----:B------:R-:W-:-:S05]  /*6e90*/  CS2R R30, SRZ ;  /* 0x00000000001e7805 */ /* 0x000fca000001ff00 */
[----:B------:R0:W-:Y:S01]  /*6ea0*/  STG.E.128 desc[UR36][R4.64], R28 ;  /* 0x0000001c04007986 */ /* 0x0001e2000c101d24 */
[----:B------:R-:W-:Y:S05]  /*6eb0*/  BRA `(.L_x_14506) ;  /* 0x00000004005c7947 */ /* 0x000fea0003800000 */
.L_x_14525:
[----:B------:R-:W-:-:S13]  /*6ec0*/  ISETP.NE.AND P0, PT, R0, 0xf, PT ;  /* 0x0000000f0000780c */ /* 0x000fda0003f05270 */
[----:B------:R-:W-:Y:S05]  /*6ed0*/  @!P0 BRA `(.L_x_14527) ;  /* 0x0000000400288947 */ /* 0x000fea0003800000 */
[----:B------:R-:W-:-:S13]  /*6ee0*/  ISETP.NE.AND P0, PT, R0, 0x17, PT ;  /* 0x000000170000780c */ /* 0x000fda0003f05270 */
[----:B------:R-:W-:Y:S05]  /*6ef0*/  @!P0 BRA `(.L_x_14528) ;  /* 0x0000000000b08947 */ /* 0x000fea0003800000 */
[----:B------:R-:W-:-:S13]  /*6f00*/  ISETP.NE.AND P0, PT, R0, 0x18, PT ;  /* 0x000000180000780c */ /* 0x000fda0003f05270 */
[----:B------:R-:W-:Y:S05]  /*6f10*/  @!P0 BRA `(.L_x_14529) ;  /* 0x0000000000448947 */ /* 0x000fea0003800000 */
.L_x_14505:
        /* <DEDUP_REMOVED lines=16> */
.L_x_14530:
[----:B------:R-:W-:Y:S05]  /*7020*/  BRA `(.L_x_14506) ;  /* 0x0000000400007947 */ /* 0x000fea0003800000 */
.L_x_14529:
        /* <DEDUP_REMOVED lines=21> */
.L_x_14532:
[----:B------:R-:W-:Y:S05]  /*7180*/  BSYNC.RECONVERGENT B0 ;  /* 0x0000000000007941 */ /* 0x000fea0003800200 */
.L_x_14531:
[----:B------:R-:W-:-:S05]  /*7190*/  LOP3.LUT R3, R0, 0x80, R3, 0xf8, !PT ;  /* 0x0000008000037812 */ /* 0x000fca00078ef803 */
[----:B------:R0:W-:Y:S01]  /*71a0*/  STG.E.U8 desc[UR36][R4.64], R3 ;  /* 0x0000000304007986 */ /* 0x0001e2000c101124 */
[----:B------:R-:W-:Y:S05]  /*71b0*/  BRA `(.L_x_14506) ;  /* 0x00000000009c7947 */ /* 0x000fea0003800000 */
.L_x_14528:
        /* <DEDUP_REMOVED lines=20> */
.L_x_14534:
[----:B------:R-:W-:Y:S01]  /*7300*/  IMAD.MOV.U32 R0, RZ, RZ, 0x7f ;  /* 0x0000007fff007424 */ /* 0x000fe200078e00ff */
[----:B------:R-:W-:-:S04]  /*7310*/  ISETP.GT.U32.AND P0, PT, R3, 0x7f800000, PT ;  /* 0x7f8000000300780c */ /* 0x000fc80003f04070 */
[----:B------:R-:W-:-:S09]  /*7320*/  SEL R0, R0, 0x7c, P0 ;  /* 0x0000007c00007807 */ /* 0x000fd20000000000 */
.L_x_14535:
[----:B------:R-:W-:Y:S05]  /*7330*/  BSYNC.RECONVERGENT B0 ;  /* 0x0000000000007941 */ /* 0x000fea0003800200 */
.L_x_14533:
[----:B------:R-:W-:-:S04]  /*7340*/  SHF.R.U32.HI R3, RZ, 0x18, R7 ;  /* 0x00000018ff037819 */ /* 0x000fc80000011607 */
[----:B------:R-:W-:-:S05]  /*7350*/  LOP3.LUT R3, R0, 0x80, R3, 0xf8, !PT ;  /* 0x0000008000037812 */ /* 0x000fca00078ef803 */
[----:B------:R0:W-:Y:S01]  /*7360*/  STG.E.U8 desc[UR36][R4.64], R3 ;  /* 0x0000000304007986 */ /* 0x0001e2000c101124 */
[----:B------:R-:W-:Y:S05]  /*7370*/  BRA `(.L_x_14506) ;  /* 0x00000000002c7947 */ /* 0x000fea0003800000 */
.L_x_14527:
        /* <DEDUP_REMOVED lines=11> */
.L_x_14506:
        /* <DEDUP_REMOVED lines=24> */
.L_x_14539:
[----:B------:R-:W0:Y:S02]  /*75b0*/  F2I.S64.F64.TRUNC R24, R24 ;  /* 0x0000001800187311 */ /* 0x000e24000030d900 */
[----:B0-----:R-:W-:-:S05]  /*75c0*/  IMAD.MOV.U32 R3, RZ, RZ, R24 ;  /* 0x000000ffff037224 */ /* 0x001fca00078e0018 */
[----:B------:R0:W-:Y:S01]  /*75d0*/  STG.E.U8 desc[UR36][R4.64], R3 ;  /* 0x0000000304007986 */ /* 0x0001e2000c101124 */
[----:B------:R-:W-:Y:S05]  /*75e0*/  BRA `(.L_x_14541) ;  /* 0x0000001000807947 */ /* 0x000fea0003800000 */
.L_x_14538:
        /* <DEDUP_REMOVED lines=9> */
.L_x_14543:
[----:B------:R-:W0:Y:S02]  /*7680*/  F2I.F64.TRUNC R25, R24 ;  /* 0x0000001800197311 */ /* 0x000e24000030d100 */
[----:B0-----:R0:W-:Y:S01]  /*7690*/  STG.E desc[UR36][R4.64], R25 ;  /* 0x0000001904007986 */ /* 0x0011e2000c101924 */
[----:B------:R-:W-:Y:S05]  /*76a0*/  BRA `(.L_x_14541) ;  /* 0x0000001000507947 */ /* 0x000fea0003800000 */
.L_x_14542:
[----:B------:R-:W0:Y:S02]  /*76b0*/  F2I.F64.TRUNC R25, R24 ;  /* 0x0000001800197311 */ /* 0x000e24000030d100 */
[----:B0-----:R0:W-:Y:S01]  /*76c0*/  STG.E.U16 desc[UR36][R4.64], R25 ;  /* 0x0000001904007986 */ /* 0x0011e2000c101524 */
[----:B------:R-:W-:Y:S05]  /*76d0*/  BRA `(.L_x_14541) ;  /* 0x0000001000447947 */ /* 0x000fea0003800000 */
.L_x_14537:
        /* <DEDUP_REMOVED lines=17> */
.L_x_14545:
        /* <DEDUP_REMOVED lines=12> */
.L_x_14544:
        /* <DEDUP_REMOVED lines=18> */
.L_x_14547:
        /* <DEDUP_REMOVED lines=13> */
.L_x_14546:
[----:B------:R0:W-:Y:S01]  /*7aa0*/  STG.E.64 desc[UR36][R4.64], R24 ;  /* 0x0000001804007986 */ /* 0x0001e2000c101b24 */
[----:B------:R-:W-:Y:S05]  /*7ab0*/  BRA `(.L_x_14541) ;  /* 0x0000000c004c7947 */ /* 0x000fea0003800000 */
.L_x_14536:
        /* <DEDUP_REMOVED lines=13> */
.L_x_14551:
        /* <DEDUP_REMOVED lines=26> */
.L_x_14554:
[----:B------:R-:W-:-:S04]  /*7d30*/  SHF.R.U32.HI R3, RZ, 0x18, R7 ;  /* 0x00000018ff037819 */ /* 0x000fc80000011607 */
[----:B------:R-:W-:-:S07]  /*7d40*/  LOP3.LUT R0, R0, 0x80, R3, 0xf8, !PT ;  /* 0x0000008000007812 */ /* 0x000fce00078ef803 */
.L_x_14553:
[----:B------:R-:W-:Y:S05]  /*7d50*/  BSYNC.RECONVERGENT B0 ;  /* 0x0000000000007941 */ /* 0x000fea0003800200 */
.L_x_14552:
[----:B------:R0:W-:Y:S01]  /*7d60*/  STG.E.U8 desc[UR36][R4.64], R0 ;  /* 0x0000000004007986 */ /* 0x0001e2000c101124 */
[----:B------:R-:W-:Y:S05]  /*7d70*/  BRA `(.L_x_14541) ;  /* 0x00000008009c7947 */ /* 0x000fea0003800000 */
.L_x_14550:
        /* <DEDUP_REMOVED lines=26> */
.L_x_14557:
[----:B------:R-:W-:-:S04]  /*7f20*/  SHF.R.U32.HI R3, RZ, 0x18, R7 ;  /* 0x00000018ff037819 */ /* 0x000fc80000011607 */
[----:B------:R-:W-:-:S07]  /*7f30*/  LOP3.LUT R0, R0, 0x80, R3, 0xf8, !PT ;  /* 0x0000008000007812 */ /* 0x000fce00078ef803 */
.L_x_14556:
[----:B------:R-:W-:Y:S05]  /*7f40*/  BSYNC.RECONVERGENT B0 ;  /* 0x0000000000007941 */ /* 0x000fea0003800200 */
.L_x_14555:
[----:B------:R0:W-:Y:S01]  /*7f50*/  STG.E.U8 desc[UR36][R4.64], R0 ;  /* 0x0000000004007986 */ /* 0x0001e2000c101124 */
[----:B------:R-:W-:Y:S05]  /*7f60*/  BRA `(.L_x_14541) ;  /* 0x0000000800207947 */ /* 0x000fea0003800000 */
.L_x_14549:
        /* <DEDUP_REMOVED lines=30> */
.L_x_14559:
[----:B------:R-:W0:Y:S02]  /*8150*/  F2I.U64.F64.TRUNC R24, R24 ;  /* 0x0000001800187311 */ /* 0x000e24000030d800 */
[----:B0-----:R0:W-:Y:S01]  /*8160*/  STG.E.64 desc[UR36][R4.64], R24 ;  /* 0x0000001804007986 */ /* 0x0011e2000c101b24 */
[----:B------:R-:W-:Y:S05]  /*8170*/  BRA `(.L_x_14541) ;  /* 0x00000004009c7947 */ /* 0x000fea0003800000 */
.L_x_14558:
[----:B------:R-:W0:Y:S02]  /*8180*/  F2I.U32.F64.TRUNC R25, R24 ;  /* 0x0000001800197311 */ /* 0x000e24000030d000 */
[----:B0-----:R0:W-:Y:S01]  /*8190*/  STG.E desc[UR36][R4.64], R25 ;  /* 0x0000001904007986 */ /* 0x0011e2000c101924 */
[----:B------:R-:W-:Y:S05]  /*81a0*/  BRA `(.L_x_14541) ;  /* 0x0000000400907947 */ /* 0x000fea0003800000 */
.L_x_14548:
        /* <DEDUP_REMOVED lines=10> */
.L_x_14561:
[----:B------:R-:W-:-:S05]  /*8250*/  CS2R R26, SRZ ;  /* 0x00000000001a7805 */ /* 0x000fca000001ff00 */
[----:B------:R0:W-:Y:S01]  /*8260*/  STG.E.128 desc[UR36][R4.64], R24 ;  /* 0x0000001804007986 */ /* 0x0001e2000c101d24 */
[----:B------:R-:W-:Y:S05]  /*8270*/  BRA `(.L_x_14541) ;  /* 0x00000004005c7947 */ /* 0x000fea0003800000 */
.L_x_14560:
[----:B------:R-:W-:-:S13]  /*8280*/  ISETP.NE.AND P0, PT, R0, 0xf, PT ;  /* 0x0000000f0000780c */ /* 0x000fda0003f05270 */
[----:B------:R-:W-:Y:S05]  /*8290*/  @!P0 BRA `(.L_x_14562) ;  /* 0x0000000400288947 */ /* 0x000fea0003800000 */
[----:B------:R-:W-:-:S13]  /*82a0*/  ISETP.NE.AND P0, PT, R0, 0x17, PT ;  /* 0x000000170000780c */ /* 0x000fda0003f05270 */
[----:B------:R-:W-:Y:S05]  /*82b0*/  @!P0 BRA `(.L_x_14563) ;  /* 0x0000000000b08947 */ /* 0x000fea0003800000 */
[----:B------:R-:W-:-:S13]  /*82c0*/  ISETP.NE.AND P0, PT, R0, 0x18, PT ;  /* 0x000000180000780c */ /* 0x000fda0003f05270 */
[----:B------:R-:W-:Y:S05]  /*82d0*/  @!P0 BRA `(.L_x_14564) ;  /* 0x0000000000448947 */ /* 0x000fea0003800000 */
.L_x_14540:
        /* <DEDUP_REMOVED lines=16> */
.L_x_14565:
[----:B------:R-:W-:Y:S05]  /*83e0*/  BRA `(.L_x_14541) ;  /* 0x0000000400007947 */ /* 0x000fea0003800000 */
.L_x_14564:
        /* <DEDUP_REMOVED lines=21> */
.L_x_14567:
[----:B------:R-:W-:Y:S05]  /*8540*/  BSYNC.RECONVERGENT B0 ;  /* 0x0000000000007941 */ /* 0x000fea0003800200 */
.L_x_14566:
[----:B------:R-:W-:-:S05]  /*8550*/  LOP3.LUT R3, R0, 0x80, R3, 0xf8, !PT ;  /* 0x0000008000037812 */ /* 0x000fca00078ef803 */
[----:B------:R3:W-:Y:S01]  /*8560*/  STG.E.U8 desc[UR36][R4.64], R3 ;  /* 0x0000000304007986 */ /* 0x0007e2000c101124 */
[----:B------:R-:W-:Y:S05]  /*8570*/  BRA `(.L_x_14541) ;  /* 0x00000000009c7947 */ /* 0x000fea0003800000 */
.L_x_14563:
        /* <DEDUP_REMOVED lines=20> */
.L_x_14569:
[----:B------:R-:W-:Y:S01]  /*86c0*/  IMAD.MOV.U32 R0, RZ, RZ, 0x7f ;  /* 0x0000007fff007424 */ /* 0x000fe200078e00ff */
[----:B------:R-:W-:-:S04]  /*86d0*/  ISETP.GT.U32.AND P0, PT, R3, 0x7f800000, PT ;  /* 0x7f8000000300780c */ /* 0x000fc80003f04070 */
[----:B------:R-:W-:-:S09]  /*86e0*/  SEL R0, R0, 0x7c, P0 ;  /* 0x0000007c00007807 */ /* 0x000fd20000000000 */
.L_x_14570:
[----:B------:R-:W-:Y:S05]  /*86f0*/  BSYNC.RECONVERGENT B0 ;  /* 0x0000000000007941 */ /* 0x000fea0003800200 */
.L_x_14568:
[----:B------:R-:W-:-:S04]  /*8700*/  SHF.R.U32.HI R3, RZ, 0x18, R7 ;  /* 0x00000018ff037819 */ /* 0x000fc80000011607 */
[----:B------:R-:W-:-:S05]  /*8710*/  LOP3.LUT R3, R0, 0x80, R3, 0xf8, !PT ;  /* 0x0000008000037812 */ /* 0x000fca00078ef803 */
[----:B------:R2:W-:Y:S01]  /*8720*/  STG.E.U8 desc[UR36][R4.64], R3 ;  /* 0x0000000304007986 */ /* 0x0005e2000c101124 */
[----:B------:R-:W-:Y:S05]  /*8730*/  BRA `(.L_x_14541) ;  /* 0x00000000002c7947 */ /* 0x000fea0003800000 */
.L_x_14562:
        /* <DEDUP_REMOVED lines=11> */
.L_x_14541:
[----:B------:R-:W-:-:S07]  /*87f0*/  VIADD R23, R23, 0x80 ;  /* 0x0000008017177836 */ /* 0x000fce0000000000 */
.L_x_14500:
[----:B------:R-:W-:Y:S05]  /*8800*/  BSYNC.RECONVERGENT B6 ;  /* 0x0000000000067941 */ /* 0x000fea0003800200 */
.L_x_14499:
        /* <DEDUP_REMOVED lines=22> */
.L_x_14574:
[----:B------:R-:W0:Y:S02]  /*8970*/  F2I.S64.F64.TRUNC R16, R16 ;  /* 0x0000001000107311 */ /* 0x000e24000030d900 */
[----:B0-----:R-:W-:-:S05]  /*8980*/  IMAD.MOV.U32 R5, RZ, RZ, R16 ;  /* 0x000000ffff057224 */ /* 0x001fca00078e0010 */
[----:B------:R-:W-:Y:S01]  /*8990*/  STG.E.U8 desc[UR36][R2.64], R5 ;  /* 0x0000000502007986 */ /* 0x000fe2000c101124 */
[----:B------:R-:W-:Y:S05]  /*89a0*/  EXIT ;  /* 0x000000000000794d */ /* 0x000fea0003800000 */
.L_x_14573:
        /* <DEDUP_REMOVED lines=9> */
.L_x_14577:
[----:B------:R-:W0:Y:S02]  /*8a40*/  F2I.F64.TRUNC R17, R16 ;  /* 0x0000001000117311 */ /* 0x000e24000030d100 */
[----:B0-----:R-:W-:Y:S01]  /*8a50*/  STG.E desc[UR36][R2.64], R17 ;  /* 0x0000001102007986 */ /* 0x001fe2000c101924 */
[----:B------:R-:W-:Y:S05]  /*8a60*/  EXIT ;  /* 0x000000000000794d */ /* 0x000fea0003800000 */
.L_x_14576:
[----:B------:R-:W0:Y:S02]  /*8a70*/  F2I.F64.TRUNC R17, R16 ;  /* 0x0000001000117311 */ /* 0x000e24000030d100 */
[----:B0-----:R-:W-:Y:S01]  /*8a80*/  STG.E.U16 desc[UR36][R2.64], R17 ;  /* 0x0000001102007986 */ /* 0x001fe2000c101524 */
[----:B------:R-:W-:Y:S05]  /*8a90*/  EXIT ;  /* 0x000000000000794d */ /* 0x000fea0003800000 */
.L_x_14572:
        /* <DEDUP_REMOVED lines=17> */
.L_x_14579:
        /* <DEDUP_REMOVED lines=12> */
.L_x_14578:
        /* <DEDUP_REMOVED lines=18> */
.L_x_14581:
        /* <DEDUP_REMOVED lines=13> */
.L_x_14580:
[----:B------:R-:W-:Y:S01]  /*8e60*/  STG.E.64 desc[UR36][R2.64], R16 ;  /* 0x0000001002007986 */ /* 0x000fe2000c101b24 */
[----:B------:R-:W-:Y:S05]  /*8e70*/  EXIT ;  /* 0x000000000000794d */ /* 0x000fea0003800000 */
.L_x_14571:
        /* <DEDUP_REMOVED lines=13> */
.L_x_14585:
        /* <DEDUP_REMOVED lines=26> */
.L_x_14588:
[----:B------:R-:W-:-:S04]  /*90f0*/  SHF.R.U32.HI R5, RZ, 0x18, R5 ;  /* 0x00000018ff057819 */ /* 0x000fc80000011605 */
[----:B------:R-:W-:-:S07]  /*9100*/  LOP3.LUT R0, R0, 0x80, R5, 0xf8, !PT ;  /* 0x0000008000007812 */ /* 0x000fce00078ef805 */
.L_x_14587:
[----:B------:R-:W-:Y:S05]  /*9110*/  BSYNC.RECONVERGENT B0 ;  /* 0x0000000000007941 */ /* 0x000fea0003800200 */
.L_x_14586:
[----:B------:R-:W-:Y:S01]  /*9120*/  STG.E.U8 desc[UR36][R2.64], R0 ;  /* 0x0000000002007986 */ /* 0x000fe2000c101124 */
[----:B------:R-:W-:Y:S05]  /*9130*/  EXIT ;  /* 0x000000000000794d */ /* 0x000fea0003800000 */
.L_x_14584:
        /* <DEDUP_REMOVED lines=26> */
.L_x_14591:
[----:B------:R-:W-:-:S04]  /*92e0*/  SHF.R.U32.HI R5, RZ, 0x18, R5 ;  /* 0x00000018ff057819 */ /* 0x000fc80000011605 */
[----:B------:R-:W-:-:S07]  /*92f0*/  LOP3.LUT R0, R0, 0x80, R5, 0xf8, !PT ;  /* 0x0000008000007812 */ /* 0x000fce00078ef805 */
.L_x_14590:
[----:B------:R-:W-:Y:S05]  /*9300*/  BSYNC.RECONVERGENT B0 ;  /* 0x0000000000007941 */ /* 0x000fea0003800200 */
.L_x_14589:
[----:B------:R-:W-:Y:S01]  /*9310*/  STG.E.U8 desc[UR36][R2.64], R0 ;  /* 0x0000000002007986 */ /* 0x000fe2000c101124 */
[----:B------:R-:W-:Y:S05]  /*9320*/  EXIT ;  /* 0x000000000000794d */ /* 0x000fea0003800000 */
.L_x_14583:
        /* <DEDUP_REMOVED lines=30> */
.L_x_14593:
[----:B------:R-:W0:Y:S02]  /*9510*/  F2I.U64.F64.TRUNC R16, R16 ;  /* 0x0000001000107311 */ /* 0x000e24000030d800 */
[----:B0-----:R-:W-:Y:S01]  /*9520*/  STG.E.64 desc[UR36][R2.64], R16 ;  /* 0x0000001002007986 */ /* 0x001fe2000c101b24 */
[----:B------:R-:W-:Y:S05]  /*9530*/  EXIT ;  /* 0x000000000000794d */ /* 0x000fea0003800000 */
.L_x_14592:
[----:B------:R-:W0:Y:S02]  /*9540*/  F2I.U32.F64.TRUNC R17, R16 ;  /* 0x0000001000117311 */ /* 0x000e24000030d000 */
[----:B0-----:R-:W-:Y:S01]  /*9550*/  STG.E desc[UR36][R2.64], R17 ;  /* 0x0000001102007986 */ /* 0x001fe2000c101924 */
[----:B------:R-:W-:Y:S05]  /*9560*/  EXIT ;  /* 0x000000000000794d */ /* 0x000fea0003800000 */
.L_x_14582:
        /* <DEDUP_REMOVED lines=10> */
.L_x_14595:
[----:B------:R-:W-:-:S05]  /*9610*/  CS2R R18, SRZ ;  /* 0x0000000000127805 */ /* 0x000fca000001ff00 */
[----:B------:R-:W-:Y:S01]  /*9620*/  STG.E.128 desc[UR36][R2.64], R16 ;  /* 0x0000001002007986 */ /* 0x000fe2000c101d24 */
[----:B------:R-:W-:Y:S05]  /*9630*/  EXIT ;  /* 0x000000000000794d */ /* 0x000fea0003800000 */
.L_x_14594:
[----:B------:R-:W-:-:S13]  /*9640*/  ISETP.NE.AND P0, PT, R0, 0xf, PT ;  /* 0x0000000f0000780c */ /* 0x000fda0003f05270 */
[----:B------:R-:W-:Y:S05]  /*9650*/  @!P0 BRA `(.L_x_14596) ;  /* 0x0000000400288947 */ /* 0x000fea0003800000 */
[----:B------:R-:W-:-:S13]  /*9660*/  ISETP.NE.AND P0, PT, R0, 0x17, PT ;  /* 0x000000170000780c */ /* 0x000fda0003f05270 */
[----:B------:R-:W-:Y:S05]  /*9670*/  @!P0 BRA `(.L_x_14597) ;  /* 0x0000000000b08947 */ /* 0x000fea0003800000 */
[----:B------:R-:W-:-:S13]  /*9680*/  ISETP.NE.AND P0, PT, R0, 0x18, PT ;  /* 0x000000180000780c */ /* 0x000fda0003f05270 */
[----:B------:R-:W-:Y:S05]  /*9690*/  @!P0 BRA `(.L_x_14598) ;  /* 0x0000000000448947 */ /* 0x000fea0003800000 */
.L_x_14575:
        /* <DEDUP_REMOVED lines=16> */
.L_x_14599:
[----:B------:R-:W-:Y:S05]  /*97a0*/  EXIT ;  /* 0x000000000000794d */ /* 0x000fea0003800000 */
.L_x_14598:
        /* <DEDUP_REMOVED lines=21> */
.L_x_14601:
[----:B------:R-:W-:Y:S05]  /*9900*/  BSYNC.RECONVERGENT B0 ;  /* 0x0000000000007941 */ /* 0x000fea0003800200 */
.L_x_14600:
[----:B------:R-:W-:-:S05]  /*9910*/  LOP3.LUT R5, R0, 0x80, R5, 0xf8, !PT ;  /* 0x0000008000057812 */ /* 0x000fca00078ef805 */
[----:B------:R-:W-:Y:S01]  /*9920*/  STG.E.U8 desc[UR36][R2.64], R5 ;  /* 0x0000000502007986 */ /* 0x000fe2000c101124 */
[----:B------:R-:W-:Y:S05]  /*9930*/  EXIT ;  /* 0x000000000000794d */ /* 0x000fea0003800000 */
.L_x_14597:
        /* <DEDUP_REMOVED lines=20> */
.L_x_14603:
[----:B------:R-:W-:Y:S01]  /*9a80*/  IMAD.MOV.U32 R0, RZ, RZ, 0x7f ;  /* 0x0000007fff007424 */ /* 0x000fe200078e00ff */
[----:B------:R-:W-:-:S04]  /*9a90*/  ISETP.GT.U32.AND P0, PT, R4, 0x7f800000, PT ;  /* 0x7f8000000400780c */ /* 0x000fc80003f04070 */
[----:B------:R-:W-:-:S09]  /*9aa0*/  SEL R0, R0, 0x7c, P0 ;  /* 0x0000007c00007807 */ /* 0x000fd20000000000 */
.L_x_14604:
[----:B------:R-:W-:Y:S05]  /*9ab0*/  BSYNC.RECONVERGENT B0 ;  /* 0x0000000000007941 */ /* 0x000fea0003800200 */
.L_x_14602:
[----:B------:R-:W-:-:S04]  /*9ac0*/  SHF.R.U32.HI R5, RZ, 0x18, R5 ;  /* 0x00000018ff057819 */ /* 0x000fc80000011605 */
[----:B------:R-:W-:-:S05]  /*9ad0*/  LOP3.LUT R5, R0, 0x80, R5, 0xf8, !PT ;  /* 0x0000008000057812 */ /* 0x000fca00078ef805 */
[----:B------:R-:W-:Y:S01]  /*9ae0*/  STG.E.U8 desc[UR36][R2.64], R5 ;  /* 0x0000000502007986 */ /* 0x000fe2000c101124 */
[----:B------:R-:W-:Y:S05]  /*9af0*/  EXIT ;  /* 0x000000000000794d */ /* 0x000fea0003800000 */
.L_x_14596:
        /* <DEDUP_REMOVED lines=12> */
        .weak           $__internal_49_$__cuda_sm20_div_rn_f64_full
        .type           $__internal_49_$__cuda_sm20_div_rn_f64_full,@function
        .size           $__internal_49_$__cuda_sm20_div_rn_f64_full,(.L_x_18239 - $__internal_49_$__cuda_sm20_div_rn_f64_full)
$__internal_49_$__cuda_sm20_div_rn_f64_full:
[C---:B------:R-:W-:Y:S01]  /*9bc0*/  FSETP.GEU.AND P0, PT, |R9|.reuse, 1.469367938527859385e-39, PT ;  /* 0x001000000900780b */ /* 0x040fe20003f0e200 */
[----:B------:R-:W-:Y:S01]  /*9bd0*/  IMAD.MOV.U32 R37, RZ, RZ, R3 ;  /* 0x000000ffff257224 */ /* 0x000fe200078e0003 */
[C---:B------:R-:W-:Y:S01]  /*9be0*/  LOP3.LUT R6, R9.reuse, 0x800fffff, RZ, 0xc0, !PT ;  /* 0x800fffff09067812 */ /* 0x040fe200078ec0ff */
[----:B------:R-:W-:Y:S01]  /*9bf0*/  IMAD.MOV.U32 R10, RZ, RZ, 0x1 ;  /* 0x00000001ff0a7424 */ /* 0x000fe200078e00ff */
[----:B------:R-:W-:Y:S01]  /*9c00*/  LOP3.LUT R33, R9, 0x7ff00000, RZ, 0xc0, !PT ;  /* 0x7ff0000009217812 */ /* 0x000fe200078ec0ff */
[----:B------:R-:W-:Y:S01]  /*9c10*/  IMAD.MOV.U32 R31, RZ, RZ, 0x1ca00000 ;  /* 0x1ca00000ff1f7424 */ /* 0x000fe200078e00ff */
[----:B------:R-:W-:Y:S01]  /*9c20*/  LOP3.LUT R7, R6, 0x3ff00000, RZ, 0xfc, !PT ;  /* 0x3ff0000006077812 */ /* 0x000fe200078efcff */
[----:B------:R-:W-:Y:S01]  /*9c30*/  IMAD.MOV.U32 R6, RZ, RZ, R8 ;  /* 0x000000ffff067224 */ /* 0x000fe200078e0008 */
[----:B------:R-:W-:Y:S01]  /*9c40*/  LOP3.LUT R27, R37, 0x7ff00000, RZ, 0xc0, !PT ;  /* 0x7ff00000251b7812 */ /* 0x000fe200078ec0ff */
[----:B------:R-:W-:-:S03]  /*9c50*/  IMAD.MOV.U32 R36, RZ, RZ, R0 ;  /* 0x000000ffff247224 */ /* 0x000fc600078e0000 */
[----:B------:R-:W-:Y:S01]  /*9c60*/  ISETP.GE.U32.AND P2, PT, R27, R33, PT ;  /* 0x000000211b00720c */ /* 0x000fe20003f46070 */
[----:B------:R-:W0:Y:S01]  /*9c70*/  @!P0 DMUL R6, R8, 8.98846567431157953865e+307 ;  /* 0x7fe0000008068828 */ /* 0x000e220000000000 */
[----:B------:R-:W-:Y:S01]  /*9c80*/  IMAD.MOV.U32 R32, RZ, RZ, R27 ;  /* 0x000000ffff207224 */ /* 0x000fe200078e001b */
        /* <DEDUP_REMOVED lines=26> */
[----:B0-----:R-:W-:Y:S01]  /*9e30*/  SEL R13, R31, 0x63400000, !P2 ;  /* 0x634000001f0d7807 */ /* 0x001fe20005000000 */
[----:B------:R-:W-:Y:S01]  /*9e40*/  IMAD.MOV.U32 R12, RZ, RZ, R36 ;  /* 0x000000ffff0c7224 */ /* 0x000fe200078e0024 */
[----:B------:R-:W-:Y:S02]  /*9e50*/  FSETP.GEU.AND P2, PT, |R37|, 1.469367938527859385e-39, PT ;  /* 0x001000002500780b */ /* 0x000fe40003f4e200 */
[----:B------:R-:W-:-:S11]  /*9e60*/  LOP3.LUT R13, R13, 0x800fffff, R37, 0xf8, !PT ;  /* 0x800fffff0d0d7812 */ /* 0x000fd600078ef825 */
[----:B-1----:R-:W-:Y:S05]  /*9e70*/  @P2 BRA `(.L_x_14605) ;  /* 0x0000000000202947 */ /* 0x002fea0003800000 */
[----:B------:R-:W-:-:S04]  /*9e80*/  LOP3.LUT R14, R9, 0x7ff00000, RZ, 0xc0, !PT ;  /* 0x7ff00000090e7812 */ /* 0x000fc800078ec0ff */
[----:B------:R-:W-:Y:S01]  /*9e90*/  ISETP.GE.U32.AND P2, PT, R27, R14, PT ;  /* 0x0000000e1b00720c */ /* 0x000fe20003f46070 */
[----:B------:R-:W-:-:S03]  /*9ea0*/  IMAD.MOV.U32 R14, RZ, RZ, RZ ;  /* 0x000000ffff0e7224 */ /* 0x000fc600078e00ff */
[----:B------:R-:W-:-:S04]  /*9eb0*/  SEL R15, R31, 0x63400000, !P2 ;  /* 0x634000001f0f7807 */ /* 0x000fc80005000000 */
[----:B------:R-:W-:-:S04]  /*9ec0*/  LOP3.LUT R15, R15, 0x80000000, R37, 0xf8, !PT ;  /* 0x800000000f0f7812 */ /* 0x000fc800078ef825 */
[----:B------:R-:W-:-:S06]  /*9ed0*/  LOP3.LUT R15, R15, 0x100000, RZ, 0xfc, !PT ;  /* 0x001000000f0f7812 */ /* 0x000fcc00078efcff */
[----:B------:R-:W0:Y:S02]  /*9ee0*/  DFMA R12, R12, 2, -R14 ;  /* 0x400000000c0c782b */ /* 0x000e24000000080e */
[----:B0-----:R-:W-:-:S07]  /*9ef0*/  LOP3.LUT R32, R13, 0x7ff00000, RZ, 0xc0, !PT ;  /* 0x7ff000000d207812 */ /* 0x001fce00078ec0ff */
.L_x_14605:
[----:B------:R-:W-:Y:S01]  /*9f00*/  VIADD R34, R32, 0xffffffff ;  /* 0xffffffff20227836 */ /* 0x000fe20000000000 */
[----:B------:R-:W-:Y:S01]  /*9f10*/  @!P0 LOP3.LUT R33, R7, 0x7ff00000, RZ, 0xc0, !PT ;  /* 0x7ff0000007218812 */ /* 0x000fe200078ec0ff */
[----:B------:R-:W0:Y:S01]  /*9f20*/  DMUL R14, R10, R12 ;  /* 0x0000000c0a0e7228 */ /* 0x000e220000000000 */
[----:B------:R-:W-:Y:S02]  /*9f30*/  BSSY.RECONVERGENT B1, `(.L_x_14606) ;  /* 0x0000042000017945 */ /* 0x000fe40003800200 */
[----:B------:R-:W-:Y:S01]  /*9f40*/  ISETP.GT.U32.AND P0, PT, R34, 0x7feffffe, PT ;  /* 0x7feffffe2200780c */ /* 0x000fe20003f04070 */
[----:B------:R-:W-:-:S05]  /*9f50*/  VIADD R34, R33, 0xffffffff ;  /* 0xffffffff21227836 */ /* 0x000fca0000000000 */
        /* <DEDUP_REMOVED lines=42> */
.L_x_14607:
        /* <DEDUP_REMOVED lines=16> */
.L_x_14610:
[----:B------:R-:W-:Y:S01]  /*a300*/  LOP3.LUT R11, R9, 0x80000, RZ, 0xfc, !PT ;  /* 0x00080000090b7812 */ /* 0x000fe200078efcff */
[----:B------:R-:W-:Y:S01]  /*a310*/  IMAD.MOV.U32 R10, RZ, RZ, R8 ;  /* 0x000000ffff0a7224 */ /* 0x000fe200078e0008 */
[----:B------:R-:W-:Y:S06]  /*a320*/  BRA `(.L_x_14608) ;  /* 0x0000000000087947 */ /* 0x000fec0003800000 */
.L_x_14609:
[----:B------:R-:W-:Y:S01]  /*a330*/  LOP3.LUT R11, R37, 0x80000, RZ, 0xfc, !PT ;  /* 0x00080000250b7812 */ /* 0x000fe200078efcff */
[----:B------:R-:W-:-:S07]  /*a340*/  IMAD.MOV.U32 R10, RZ, RZ, R36 ;  /* 0x000000ffff0a7224 */ /* 0x000fce00078e0024 */
.L_x_14608:
[----:B------:R-:W-:Y:S05]  /*a350*/  BSYNC.RECONVERGENT B1 ;  /* 0x0000000000017941 */ /* 0x000fea0003800200 */
.L_x_14606:
[----:B------:R-:W-:-:S04]  /*a360*/  IMAD.MOV.U32 R31, RZ, RZ, 0x0 ;  /* 0x00000000ff1f7424 */ /* 0x000fc800078e00ff */
[----:B------:R-:W-:Y:S05]  /*a370*/  RET.REL.NODEC R30 `(_ZN2at6native27unrolled_elementwise_kernelINS0_13AUnaryFunctorIdddNS0_15binary_internal10DivFunctorIdEEEESt5arrayIPcLm2EELi4E23TrivialOffsetCalculatorILi1EjESB_NS0_6memory12LoadWithCastILi1EEENSC_13StoreWithCastILi1EEEEEviT_T0_T2_T3_T4_T5_) ;  /* 0xffffff5c1e207950 */ /* 0x000fea0003c3ffff */
.L_x_14611:
        /* <DEDUP_REMOVED lines=16> */
.L_x_18239:


//--------------------- .text._ZN2at6native18elementwise_kernelILi128ELi2EZNS0_22gpu_kernel_impl_nocastINS0_13AUnaryFunctorIdddNS0_15binary_internal10DivFunctorIdEEEEEEvRNS_18TensorIteratorBaseERKT_EUliE_EEviT1_ --------------------------
	.section	.text._ZN2at6native18elementwise_kernelILi128ELi2EZNS0_22gpu_kernel_impl_nocastINS0_13AUnaryFunctorIdddNS0_15binary_internal10DivFunctorIdEEEEEEvRNS_18TensorIteratorBaseERKT_EUliE_EEviT1_,"ax",@progbits
	.align	128
        .global         _ZN2at6native18elementwise_kernelILi128ELi2EZNS0_22gpu_kernel_impl_nocastINS0_13AUnaryFunctorIdddNS0_15binary_internal10DivFunctorIdEEEEEEvRNS_18TensorIteratorBaseERKT_EUliE_EEviT1_
        .type           _ZN2at6native18elementwise_kernelILi128ELi2EZNS0_22gpu_kernel_impl_nocastINS0_13AUnaryFunctorIdddNS0_15binary_internal10DivFunctorIdEEEEEEvRNS_18TensorIteratorBaseERKT_EUliE_EEviT1_,@function
        .size           _ZN2at6native18elementwise_kernelILi128ELi2EZNS0_22gpu_kernel_impl_nocastINS0_13AUnaryFunctorIdddNS0_15binary_internal10DivFunctorIdEEEEEEvRNS_18TensorIteratorBaseERKT_EUliE_EEviT1_,(.L_x_18240 - _ZN2at6native18elementwise_kernelILi128ELi2EZNS0_22gpu_kernel_impl_nocastINS0_13AUnaryFunctorIdddNS0_15binary_internal10DivFunctorIdEEEEEEvRNS_18TensorIteratorBaseERKT_EUliE_EEviT1_)
        .other          _ZN2at6native18elementwise_kernelILi128ELi2EZNS0_22gpu_kernel_impl_nocastINS0_13AUnaryFunctorIdddNS0_15binary_internal10DivFunctorIdEEEEEEvRNS_18TensorIteratorBaseERKT_EUliE_EEviT1_,@"STO_CUDA_ENTRY STV_DEFAULT"
_ZN2at6native18elementwise_kernelILi128ELi2EZNS0_22gpu_kernel_impl_nocastINS0_13AUnaryFunctorIdddNS0_15binary_internal10DivFunctorIdEEEEEEvRNS_18TensorIteratorBaseERKT_EUliE_EEviT1_:
.text._ZN2at6native18elementwise_kernelILi128ELi2EZNS0_22gpu_kernel_impl_nocastINS0_13AUnaryFunctorIdddNS0_15binary_internal10DivFunctorIdEEEEEEvRNS_18TensorIteratorBaseERKT_EUliE_EEviT1_:
[----:B------:R-:W-:Y:S08]  /*0000*/  LDC R1, c[0x0][0x37c] ;  /* 0x0000df00ff017b82 */ /* 0x000ff00000000800 */
[----:B------:R-:W0:Y:S01]  /*0010*/  LDC R18, c[0x0][0x388] ;  /* 0x0000e200ff127b82 */ /* 0x000e220000000800 */
[----:B------:R-:W1:Y:S01]  /*0020*/  S2R R19, SR_TID.X ;  /* 0x0000000000137919 */ /* 0x000e620000002100 */
[----:B------:R-:W2:Y:S01]  /*0030*/  LDCU.64 UR6, c[0x0][0x358] ;  /* 0x00006b00ff0677ac */ /* 0x000ea20008000a00 */
[----:B------:R-:W3:Y:S05]  /*0040*/  LDCU.64 UR8, c[0x0][0x598] ;  /* 0x0000b300ff0877ac */ /* 0x000eea0008000a00 */
[----:B------:R-:W4:Y:S01]  /*0050*/  S2UR UR4, SR_CTAID.X ;  /* 0x00000000000479c3 */ /* 0x000f220000002500 */
[----:B0-----:R-:W-:Y:S01]  /*0060*/  ISETP.NE.AND P0, PT, R18, RZ, PT ;  /* 0x000000ff1200720c */ /* 0x001fe20003f05270 */
[----:B----4-:R-:W-:-:S06]  /*0070*/  USHF.L.U32 UR4, UR4, 0x8, URZ ;  /* 0x0000000804047899 */ /* 0x010fcc00080006ff */
[----:B-1----:R-:W-:-:S06]  /*0080*/  LOP3.LUT R19, R19, UR4, RZ, 0xfc, !PT ;  /* 0x0000000413137c12 */ /* 0x002fcc000f8efcff */
[----:B--23--:R-:W-:Y:S05]  /*0090*/  @P0 BRA `(.L_x_14612) ;  /* 0x0000000400c80947 */ /* 0x00cfea0003800000 */
[----:B------:R-:W0:Y:S01]  /*00a0*/  LDCU UR4, c[0x0][0x380] ;  /* 0x00007000ff0477ac */ /* 0x000e220008000800 */
[----:B------:R-:W-:Y:S01]  /*00b0*/  BSSY.RECONVERGENT B0, `(.L_x_14613) ;  /* 0x0000038000007945 */ /* 0x000fe20003800200 */
[----:B0-----:R-:W-:-:S13]  /*00c0*/  ISETP.GE.AND P0, PT, R19, UR4, PT ;  /* 0x0000000413007c0c */ /* 0x001fda000bf06270 */
[----:B------:R-:W-:Y:S05]  /*00d0*/  @P0 BRA `(.L_x_14614) ;  /* 0x0000000000d40947 */ /* 0x000fea0003800000 */
[----:B------:R-:W0:Y:S01]  /*00e0*/  LDC.64 R2, c[0x0][0x588] ;  /* 0x00016200ff027b82 */ /* 0x000e220000000a00 */
[----:B------:R-:W1:Y:S01]  /*00f0*/  LDCU.64 UR4, c[0x0][0x598] ;  /* 0x0000b300ff0477ac */ /* 0x000e620008000a00 */
[----:B------:R-:W-:-:S06]  /*0100*/  HFMA2 R6, -RZ, RZ, 0, 5.9604644775390625e-08 ;  /* 0x00000001ff067431 */ /* 0x000fcc00000001ff */
[----:B------:R-:W2:Y:S01]  /*0110*/  LDC R0, c[0x0][0x59c] ;  /* 0x00016700ff007b82 */ /* 0x000ea20000000800 */
[----:B0-----:R-:W3:Y:S01]  /*0120*/  LDG.E.64 R4, desc[UR6][R2.64] ;  /* 0x0000000602047981 */ /* 0x001ee2000c1e1b00 */
[----:B--2---:R-:W-:Y:S01]  /*0130*/  FSETP.GEU.AND P1, PT, |R0|, 6.5827683646048100446e-37, PT ;  /* 0x036000000000780b */ /* 0x004fe20003f2e200 */
[----:B---3--:R-:W0:Y:S02]  /*0140*/  MUFU.RCP64H R7, R5 ;  /* 0x0000000500077308 */ /* 0x008e240000001800 */
        /* <DEDUP_REMOVED lines=30> */
[----:B0-----:R-:W0:-:S15]  /*0330*/  DFMA R10, -R4, R8, UR4 ;  /* 0x00000004040a7e2b */ /* 0x001e1e0008000108 */
        /* <DEDUP_REMOVED lines=9> */
[----:B------:R-:W-:Y:S05]  /*03d0*/  CALL.REL.NOINC `($__internal_50_$__cuda_sm20_div_rn_f64_full) ;  /* 0x0000003000447944 */ /* 0x000fea0003c00000 */
[----:B------:R-:W-:Y:S01]  /*03e0*/  IMAD.MOV.U32 R2, RZ, RZ, R12 ;  /* 0x000000ffff027224 */ /* 0x000fe200078e000c */
[----:B------:R-:W-:-:S07]  /*03f0*/  MOV R3, R13 ;  /* 0x0000000d00037202 */ /* 0x000fce0000000f00 */
.L_x_14615:
[----:B------:R-:W0:Y:S01]  /*0400*/  LDC.64 R4, c[0x0][0x580] ;  /* 0x00016000ff047b82 */ /* 0x000e220000000a00 */
[----:B------:R-:W-:Y:S01]  /*0410*/  VIADD R19, R19, 0x80 ;  /* 0x0000008013137836 */ /* 0x000fe20000000000 */
[----:B0-----:R0:W-:Y:S06]  /*0420*/  STG.E.64 desc[UR6][R4.64], R2 ;  /* 0x0000000204007986 */ /* 0x0011ec000c101b06 */
.L_x_14614:
[----:B------:R-:W-:Y:S05]  /*0430*/  BSYNC.RECONVERGENT B0 ;  /* 0x0000000000007941 */ /* 0x000fea0003800200 */
.L_x_14613:
[----:B------:R-:W1:Y:S02]  /*0440*/  LDCU UR4, c[0x0][0x380] ;  /* 0x00007000ff0477ac */ /* 0x000e640008000800 */
[----:B-1----:R-:W-:-:S13]  /*0450*/  ISETP.GE.AND P0, PT, R19, UR4, PT ;  /* 0x0000000413007c0c */ /* 0x002fda000bf06270 */
[----:B------:R-:W-:Y:S05]  /*0460*/  @P0 EXIT ;  /* 0x000000000000094d */ /* 0x000fea0003800000 */
[----:B0-----:R-:W0:Y:S01]  /*0470*/  LDC.64 R4, c[0x0][0x588] ;  /* 0x00016200ff047b82 */ /* 0x001e220000000a00 */
        /* <DEDUP_REMOVED lines=49> */
.L_x_14616:
[----:B------:R-:W0:Y:S02]  /*0790*/  LDC.64 R4, c[0x0][0x580] ;  /* 0x00016000ff047b82 */ /* 0x000e240000000a00 */
[----:B0-----:R-:W-:Y:S01]  /*07a0*/  STG.E.64 desc[UR6][R4.64], R2 ;  /* 0x0000000204007986 */ /* 0x001fe2000c101b06 */
[----:B------:R-:W-:Y:S05]  /*07b0*/  EXIT ;  /* 0x000000000000794d */ /* 0x000fea0003800000 */
.L_x_14612:
        /* <DEDUP_REMOVED lines=305> */
.L_x_14619:
[----:B------:R-:W0:Y:S01]  /*1ad0*/  LDCU.128 UR12, c[0x0][0x580] ;  /* 0x0000b000ff0c77ac */ /* 0x000e220008000c00 */
[----:B------:R-:W1:Y:S01]  /*1ae0*/  LDCU.64 UR4, c[0x0][0x598] ;  /* 0x0000b300ff0477ac */ /* 0x000e620008000a00 */
[----:B0-----:R-:W-:Y:S02]  /*1af0*/  IADD3 R4, P0, PT, R0, UR14, RZ ;  /* 0x0000000e00047c10 */ /* 0x001fe4000ff1e0ff */
[----:B------:R-:W0:Y:S03]  /*1b00*/  LDC R0, c[0x0][0x59c] ;  /* 0x00016700ff007b82 */ /* 0x000e260000000800 */
[----:B------:R-:W-:-:S06]  /*1b10*/  IMAD.X R5, RZ, RZ, UR15, P0 ;  /* 0x0000000fff057e24 */ /* 0x000fcc00080e06ff */
[----:B------:R-:W2:Y:S01]  /*1b20*/  LDG.E.64 R4, desc[UR6][R4.64] ;  /* 0x0000000604047981 */ /* 0x000ea2000c1e1b00 */
[----:B------:R-:W-:Y:S01]  /*1b30*/  MOV R2, 0x1 ;  /* 0x0000000100027802 */ /* 0x000fe20000000f00 */
[----:B------:R-:W-:Y:S01]  /*1b40*/  BSSY.RECONVERGENT B1, `(.L_x_14620) ;  /* 0x0000030000017945 */ /* 0x000fe20003800200 */
[----:B------:R-:W-:-:S04]  /*1b50*/  IADD3 R8, P1, PT, R9, UR12, RZ ;  /* 0x0000000c09087c10 */ /* 0x000fc8000ff3e0ff */
[----:B------:R-:W-:Y:S02]  /*1b60*/  IADD3.X R9, PT, PT, RZ, UR13, RZ, P1, !PT ;  /* 0x0000000dff097c10 */ /* 0x000fe40008ffe4ff */
[----:B0-----:R-:W-:Y:S01]  /*1b70*/  FSETP.GEU.AND P2, PT, |R0|, 6.5827683646048100446e-37, PT ;  /* 0x036000000000780b */ /* 0x001fe20003f4e200 */
[----:B--2---:R-:W0:Y:S02]  /*1b80*/  MUFU.RCP64H R3, R5 ;  /* 0x0000000500037308 */ /* 0x004e240000001800 */
        /* <DEDUP_REMOVED lines=43> */
.L_x_14621:
[----:B------:R-:W-:Y:S05]  /*1e40*/  BSYNC.RECONVERGENT B1 ;  /* 0x0000000000017941 */ /* 0x000fea0003800200 */
.L_x_14620:
[----:B------:R0:W-:Y:S01]  /*1e50*/  STG.E.64 desc[UR6][R8.64], R2 ;  /* 0x0000000208007986 */ /* 0x0001e2000c101b06 */
[----:B------:R-:W-:-:S07]  /*1e60*/  IADD3 R19, PT, PT, R19, 0x80, RZ ;  /* 0x0000008013137810 */ /* 0x000fce0007ffe0ff */
.L_x_14618:
[----:B------:R-:W-:Y:S05]  /*1e70*/  BSYNC.RECONVERGENT B0 ;  /* 0x0000000000007941 */ /* 0x000fea0003800200 */
.L_x_14617:
        /* <DEDUP_REMOVED lines=301> */
.L_x_14622:
        /* <DEDUP_REMOVED lines=55> */
.L_x_14624:
[----:B------:R-:W-:Y:S05]  /*34c0*/  BSYNC.RECONVERGENT B0 ;  /* 0x0000000000007941 */ /* 0x000fea0003800200 */
.L_x_14623:
[----:B------:R-:W-:Y:S01]  /*34d0*/  STG.E.64 desc[UR6][R8.64], R2 ;  /* 0x0000000208007986 */ /* 0x000fe2000c101b06 */
[----:B------:R-:W-:Y:S05]  /*34e0*/  EXIT ;  /* 0x000000000000794d */ /* 0x000fea0003800000 */
        .weak           $__internal_50_$__cuda_sm20_div_rn_f64_full
        .type           $__internal_50_$__cuda_sm20_div_rn_f64_full,@function
        .size           $__internal_50_$__cuda_sm20_div_rn_f64_full,(.L_x_18240 - $__internal_50_$__cuda_sm20_div_rn_f64_full)
$__internal_50_$__cuda_sm20_div_rn_f64_full:
[C---:B------:R-:W-:Y:S01]  /*34f0*/  FSETP.GEU.AND P0, PT, |R5|.reuse, 1.469367938527859385e-39, PT ;  /* 0x001000000500780b */ /* 0x040fe20003f0e200 */
[----:B------:R-:W-:Y:S01]  /*3500*/  IMAD.MOV.U32 R2, RZ, RZ, 0x1 ;  /* 0x00000001ff027424 */ /* 0x000fe200078e00ff */
[C---:B------:R-:W-:Y:S01]  /*3510*/  LOP3.LUT R6, R5.reuse, 0x800fffff, RZ, 0xc0, !PT ;  /* 0x800fffff05067812 */ /* 0x040fe200078ec0ff */
[----:B------:R-:W-:Y:S01]  /*3520*/  IMAD.MOV.U32 R22, RZ, RZ, 0x1ca00000 ;  /* 0x1ca00000ff167424 */ /* 0x000fe200078e00ff */
[----:B------:R-:W-:Y:S02]  /*3530*/  LOP3.LUT R23, R5, 0x7ff00000, RZ, 0xc0, !PT ;  /* 0x7ff0000005177812 */ /* 0x000fe400078ec0ff */
[----:B------:R-:W-:Y:S02]  /*3540*/  LOP3.LUT R7, R6, 0x3ff00000, RZ, 0xfc, !PT ;  /* 0x3ff0000006077812 */ /* 0x000fe400078efcff */
[----:B------:R-:W-:-:S06]  /*3550*/  MOV R6, R4 ;  /* 0x0000000400067202 */ /* 0x000fcc0000000f00 */
        /* <DEDUP_REMOVED lines=17> */
[----:B0-----:R-:W-:Y:S02]  /*3670*/  MOV R3, UR9 ;  /* 0x0000000900037c02 */ /* 0x001fe40008000f00 */
[----:B------:R-:W-:Y:S02]  /*3680*/  MOV R2, UR8 ;  /* 0x0000000800027c02 */ /* 0x000fe40008000f00 */
[----:B------:R-:W-:-:S04]  /*3690*/  LOP3.LUT R21, R3, 0x7ff00000, RZ, 0xc0, !PT ;  /* 0x7ff0000003157812 */ /* 0x000fc800078ec0ff */
[----:B------:R-:W-:Y:S02]  /*36a0*/  ISETP.GE.U32.AND P1, PT, R21, R23, PT ;  /* 0x000000171500720c */ /* 0x000fe40003f26070 */
[----:B------:R-:W-:-:S15]  /*36b0*/  MOV R24, R21 ;  /* 0x0000001500187202 */ /* 0x000fde0000000f00 */
[----:B------:R-:W-:-:S15]  /*36c0*/  NOP ;  /* 0x0000000000007918 */ /* 0x000fde0000000000 */
[----:B------:R-:W-:-:S15]  /*36d0*/  NOP ;  /* 0x0000000000007918 */ /* 0x000fde0000000000 */
[----:B------:R-:W-:-:S07]  /*36e0*/  NOP ;  /* 0x0000000000007918 */ /* 0x000fce0000000000 */
[----:B-1----:R-:W0:-:S15]  /*36f0*/  DFMA R12, R10, -R6, 1 ;  /* 0x3ff000000a0c742b */ /* 0x002e1e0000000806 */
[----:B------:R-:W-:-:S15]  /*3700*/  NOP ;  /* 0x0000000000007918 */ /* 0x000fde0000000000 */
[----:B------:R-:W-:-:S15]  /*3710*/  NOP ;  /* 0x0000000000007918 */ /* 0x000fde0000000000 */
[----:B------:R-:W-:-:S15]  /*3720*/  NOP ;  /* 0x0000000000007918 */ /* 0x000fde0000000000 */
[----:B------:R-:W-:-:S04]  /*3730*/  NOP ;  /* 0x0000000000007918 */ /* 0x000fc80000000000 */
[----:B0-----:R0:W1:Y:S02]  /*3740*/  DFMA R12, R10, R12, R10 ;  /* 0x0000000c0a0c722b */ /* 0x001064000000000a */
[----:B0-----:R-:W-:Y:S02]  /*3750*/  SEL R11, R22, 0x63400000, !P1 ;  /* 0x63400000160b7807 */ /* 0x001fe40004800000 */
[----:B------:R-:W-:Y:S02]  /*3760*/  FSETP.GEU.AND P1, PT, |R3|, 1.469367938527859385e-39, PT ;  /* 0x001000000300780b */ /* 0x000fe40003f2e200 */
[----:B------:R-:W-:Y:S02]  /*3770*/  LOP3.LUT R11, R11, 0x800fffff, R3, 0xf8, !PT ;  /* 0x800fffff0b0b7812 */ /* 0x000fe400078ef803 */
[----:B------:R-:W-:-:S09]  /*3780*/  MOV R10, R2 ;  /* 0x00000002000a7202 */ /* 0x000fd20000000f00 */
        /* <DEDUP_REMOVED lines=9> */
.L_x_14625:
[----:B------:R-:W-:Y:S01]  /*3820*/  @!P0 LOP3.LUT R23, R7, 0x7ff00000, RZ, 0xc0, !PT ;  /* 0x7ff0000007178812 */ /* 0x000fe200078ec0ff */
[----:B------:R-:W0:Y:S01]  /*3830*/  DMUL R14, R12, R10 ;  /* 0x0000000a0c0e7228 */ /* 0x000e220000000000 */
[----:B------:R-:W-:Y:S01]  /*3840*/  IADD3 R25, PT, PT, R24, -0x1, RZ ;  /* 0xffffffff18197810 */ /* 0x000fe20007ffe0ff */
[----:B------:R-:W-:Y:S01]  /*3850*/  BSSY.RECONVERGENT B2, `(.L_x_14626) ;  /* 0x0000042000027945 */ /* 0x000fe20003800200 */
[----:B------:R-:W-:Y:S02]  /*3860*/  IADD3 R26, PT, PT, R23, -0x1, RZ ;  /* 0xffffffff171a7810 */ /* 0x000fe40007ffe0ff */
        /* <DEDUP_REMOVED lines=43> */
.L_x_14627:
        /* <DEDUP_REMOVED lines=16> */
.L_x_14630:
[----:B------:R-:W-:Y:S02]  /*3c20*/  LOP3.LUT R13, R5, 0x80000, RZ, 0xfc, !PT ;  /* 0x00080000050d7812 */ /* 0x000fe400078efcff */
[----:B------:R-:W-:Y:S01]  /*3c30*/  MOV R12, R4 ;  /* 0x00000004000c7202 */ /* 0x000fe20000000f00 */
[----:B------:R-:W-:Y:S06]  /*3c40*/  BRA `(.L_x_14628) ;  /* 0x0000000000087947 */ /* 0x000fec0003800000 */
.L_x_14629:
[----:B------:R-:W-:Y:S01]  /*3c50*/  LOP3.LUT R13, R3, 0x80000, RZ, 0xfc, !PT ;  /* 0x00080000030d7812 */ /* 0x000fe200078efcff */
[----:B------:R-:W-:-:S07]  /*3c60*/  IMAD.MOV.U32 R12, RZ, RZ, R2 ;  /* 0x000000ffff0c7224 */ /* 0x000fce00078e0002 */
.L_x_14628:
[----:B------:R-:W-:Y:S05]  /*3c70*/  BSYNC.RECONVERGENT B2 ;  /* 0x0000000000027941 */ /* 0x000fea0003800200 */
.L_x_14626:
[----:B------:R-:W-:Y:S01]  /*3c80*/  MOV R2, R0 ;  /* 0x0000000000027202 */ /* 0x000fe20000000f00 */
[----:B------:R-:W-:-:S04]  /*3c90*/  HFMA2 R3, -RZ, RZ, 0, 0 ;  /* 0x00000000ff037431 */ /* 0x000fc800000001ff */
[----:B------:R-:W-:Y:S05]  /*3ca0*/  RET.REL.NODEC R2 `(_ZN2at6native18elementwise_kernelILi128ELi2EZNS0_22gpu_kernel_impl_nocastINS0_13AUnaryFunctorIdddNS0_15binary_internal10DivFunctorIdEEEEEEvRNS_18TensorIteratorBaseERKT_EUliE_EEviT1_) ;  /* 0xffffffc002d47950 */ /* 0x000fea0003c3ffff */
.L_x_14631:
        /* <DEDUP_REMOVED lines=13> */
.L_x_18240:


//--------------------- .text._ZN2at6native27unrolled_elementwise_kernelINS0_13AUnaryFunctorIdddNS0_15binary_internal10DivFunctorIdEEEESt5arrayIPcLm2EELi4E23TrivialOffsetCalculatorILi1EjESB_NS0_6memory15LoadWithoutCastENSC_16StoreWithoutCastEEEviT_T0_T2_T3_T4_T5_ --------------------------
	.section	.text._ZN2at6native27unrolled_elementwise_kernelINS0_13AUnaryFunctorIdddNS0_15binary_internal10DivFunctorIdEEEESt5arrayIPcLm2EELi4E23TrivialOffsetCalculatorILi1EjESB_NS0_6memory15LoadWithoutCastENSC_16StoreWithoutCastEEEviT_T0_T2_T3_T4_T5_,"ax",@progbits
	.align	128
        .global         _ZN2at6native27unrolled_elementwise_kernelINS0_13AUnaryFunctorIdddNS0_15binary_internal10DivFunctorIdEEEESt5arrayIPcLm2EELi4E23TrivialOffsetCalculatorILi1EjESB_NS0_6memory15LoadWithoutCastENSC_16StoreWithoutCastEEEviT_T0_T2_T3_T4_T5_
        .type           _ZN2at6native27unrolled_elementwise_kernelINS0_13AUnaryFunctorIdddNS0_15binary_internal10DivFunctorIdEEEESt5arrayIPcLm2EELi4E23TrivialOffsetCalculatorILi1EjESB_NS0_6memory15LoadWithoutCastENSC_16StoreWithoutCastEEEviT_T0_T2_T3_T4_T5_,@function
        .size           _ZN2at6native27unrolled_elementwise_kernelINS0_13AUnaryFunctorIdddNS0_15binary_internal10DivFunctorIdEEEESt5arrayIPcLm2EELi4E23TrivialOffsetCalculatorILi1EjESB_NS0_6memory15LoadWithoutCastENSC_16StoreWithoutCastEEEviT_T0_T2_T3_T4_T5_,(.L_x_18241 - _ZN2at6native27unrolled_elementwise_kernelINS0_13AUnaryFunctorIdddNS0_15binary_internal10DivFunctorIdEEEESt5arrayIPcLm2EELi4E23TrivialOffsetCalculatorILi1EjESB_NS0_6memory15LoadWithoutCastENSC_16StoreWithoutCastEEEviT_T0_T2_T3_T4_T5_)
        .other          _ZN2at6native27unrolled_elementwise_kernelINS0_13AUnaryFunctorIdddNS0_15binary_internal10DivFunctorIdEEEESt5arrayIPcLm2EELi4E23TrivialOffsetCalculatorILi1EjESB_NS0_6memory15LoadWithoutCastENSC_16StoreWithoutCastEEEviT_T0_T2_T3_T4_T5_,@"STO_CUDA_ENTRY STV_DEFAULT"
_ZN2at6native27unrolled_elementwise_kernelINS0_13AUnaryFunctorIdddNS0_15binary_internal10DivFunctorIdEEEESt5arrayIPcLm2EELi4E23TrivialOffsetCalculatorILi1EjESB_NS0_6memory15LoadWithoutCastENSC_16StoreWithoutCastEEEviT_T0_T2_T3_T4_T5_:
.text._ZN2at6native27unrolled_elementwise_kernelINS0_13AUnaryFunctorIdddNS0_15binary_internal10DivFunctorIdEEEESt5arrayIPcLm2EELi4E23TrivialOffsetCalculatorILi1EjESB_NS0_6memory15LoadWithoutCastENSC_16StoreWithoutCastEEEviT_T0_T2_T3_T4_T5_:
[----:B------:R-:W-:Y:S01]  /*0000*/  LDC R1, c[0x0][0x37c] ;  /* 0x0000df00ff017b82 */ /* 0x000fe20000000800 */
[----:B------:R-:W0:Y:S07]  /*0010*/  S2R R11, SR_CTAID.X ;  /* 0x00000000000b7919 */ /* 0x000e2e0000002500 */
[----:B------:R-:W0:Y:S01]  /*0020*/  LDC R0, c[0x0][0x380] ;  /* 0x0000e000ff007b82 */ /* 0x000e220000000800 */
[----:B------:R-:W1:Y:S01]  /*0030*/  LDCU.64 UR4, c[0x0][0x358] ;  /* 0x00006b00ff0477ac */ /* 0x000e620008000a00 */
[----:B------:R-:W-:Y:S01]  /*0040*/  CS2R R14, SRZ ;  /* 0x00000000000e7805 */ /* 0x000fe2000001ff00 */
[----:B------:R-:W2:Y:S01]  /*0050*/  S2R R8, SR_TID.X ;  /* 0x0000000000087919 */ /* 0x000ea20000002100 */
[----:B------:R-:W3:Y:S01]  /*0060*/  LDCU.64 UR6, c[0x0][0x390] ;  /* 0x00007200ff0677ac */ /* 0x000ee20008000a00 */
[----:B0-----:R-:W-:-:S02]  /*0070*/  IMAD R9, R11, -0x200, R0 ;  /* 0xfffffe000b097824 */ /* 0x001fc400078e0200 */
[----:B--2---:R-:W-:-:S03]  /*0080*/  IMAD.MOV.U32 R0, RZ, RZ, R8 ;  /* 0x000000ffff007224 */ /* 0x004fc600078e0008 */
[----:B------:R-:W-:-:S13]  /*0090*/  ISETP.GE.AND P1, PT, R8, R9, PT ;  /* 0x000000090800720c */ /* 0x000fda0003f26270 */
[----:B------:R-:W0:Y:S01]  /*00a0*/  @!P1 LDC.64 R2, c[0x0][0x3a0] ;  /* 0x0000e800ff029b82 */ /* 0x000e220000000a00 */
[----:B------:R-:W-:Y:S02]  /*00b0*/  @!P1 IMAD R5, R11, 0x200, R0 ;  /* 0x000002000b059824 */ /* 0x000fe400078e0200 */
[----:B------:R-:W-:-:S05]  /*00c0*/  @!P1 VIADD R8, R0, 0x80 ;  /* 0x0000008000089836 */ /* 0x000fca0000000000 */
[----:B------:R-:W-:Y:S01]  /*00d0*/  ISETP.GE.AND P0, PT, R8, R9, PT ;  /* 0x000000090800720c */ /* 0x000fe20003f06270 */
[----:B0-----:R-:W-:-:S12]  /*00e0*/  @!P1 IMAD.WIDE.U32 R2, R5, 0x8, R2 ;  /* 0x0000000805029825 */ /* 0x001fd800078e0002 */
[----:B------:R-:W0:Y:S01]  /*00f0*/  @!P0 LDC.64 R4, c[0x0][0x3a0] ;  /* 0x0000e800ff048b82 */ /* 0x000e220000000a00 */
[----:B-1----:R1:W2:Y:S01]  /*0100*/  @!P1 LDG.E.64 R14, desc[UR4][R2.64] ;  /* 0x00000004020e9981 */ /* 0x0022a2000c1e1b00 */
[----:B------:R-:W-:Y:S01]  /*0110*/  @!P0 IMAD R17, R11, 0x200, R8 ;  /* 0x000002000b118824 */ /* 0x000fe200078e0208 */
[----:B------:R-:W-:Y:S01]  /*0120*/  CS2R R30, SRZ ;  /* 0x00000000001e7805 */ /* 0x000fe2000001ff00 */
[----:B------:R-:W-:-:S05]  /*0130*/  @!P0 VIADD R8, R8, 0x80 ;  /* 0x0000008008088836 */ /* 0x000fca0000000000 */
[----:B------:R-:W-:Y:S02]  /*0140*/  ISETP.GE.AND P2, PT, R8, R9, PT ;  /* 0x000000090800720c */ /* 0x000fe40003f46270 */
[----:B-1----:R-:W-:-:S11]  /*0150*/  CS2R R2, SRZ ;  /* 0x0000000000027805 */ /* 0x002fd6000001ff00 */
[----:B------:R-:W-:Y:S01]  /*0160*/  @!P2 IMAD R21, R11, 0x200, R8 ;  /* 0x000002000b15a824 */ /* 0x000fe200078e0208 */
[----:B------:R-:W1:Y:S01]  /*0170*/  @!P2 LDC.64 R6, c[0x0][0x3a0] ;  /* 0x0000e800ff06ab82 */ /* 0x000e620000000a00 */
[----:B------:R-:W-:Y:S02]  /*0180*/  @!P2 VIADD R8, R8, 0x80 ;  /* 0x000000800808a836 */ /* 0x000fe40000000000 */
[----:B0-----:R-:W-:-:S03]  /*0190*/  @!P0 IMAD.WIDE.U32 R4, R17, 0x8, R4 ;  /* 0x0000000811048825 */ /* 0x001fc600078e0004 */
[----:B------:R-:W-:Y:S02]  /*01a0*/  ISETP.GE.AND P1, PT, R8, R9, PT ;  /* 0x000000090800720c */ /* 0x000fe40003f26270 */
[----:B------:R3:W5:Y:S11]  /*01b0*/  @!P0 LDG.E.64 R2, desc[UR4][R4.64] ;  /* 0x0000000404028981 */ /* 0x000776000c1e1b00 */
[----:B------:R-:W0:Y:S01]  /*01c0*/  @!P1 LDC.64 R12, c[0x0][0x3a0] ;  /* 0x0000e800ff0c9b82 */ /* 0x000e220000000a00 */
[----:B------:R-:W-:-:S02]  /*01d0*/  @!P1 IMAD R19, R11, 0x200, R8 ;  /* 0x000002000b139824 */ /* 0x000fc400078e0208 */
[----:B-1----:R-:W-:-:S05]  /*01e0*/  @!P2 IMAD.WIDE.U32 R20, R21, 0x8, R6 ;  /* 0x000000081514a825 */ /* 0x002fca00078e0006 */
[----:B------:R-:W1:Y:S01]  /*01f0*/  LDC R8, c[0x0][0x394] ;  /* 0x0000e500ff087b82 */ /* 0x000e620000000800 */
[----:B------:R-:W5:Y:S01]  /*0200*/  @!P2 LDG.E.64 R30, desc[UR4][R20.64] ;  /* 0x00000004141ea981 */ /* 0x000f62000c1e1b00 */
[----:B0-----:R-:W-:Y:S01]  /*0210*/  @!P1 IMAD.WIDE.U32 R6, R19, 0x8, R12 ;  /* 0x0000000813069825 */ /* 0x001fe200078e000c */
[----:B------:R-:W-:-:S03]  /*0220*/  CS2R R18, SRZ ;  /* 0x0000000000127805 */ /* 0x000fc6000001ff00 */
[----:B------:R-:W-:-:S03]  /*0230*/  IMAD.MOV.U32 R12, RZ, RZ, 0x1 ;  /* 0x00000001ff0c7424 */ /* 0x000fc600078e00ff */
[----:B------:R0:W5:Y:S01]  /*0240*/  @!P1 LDG.E.64 R18, desc[UR4][R6.64] ;  /* 0x0000000406129981 */ /* 0x000162000c1e1b00 */
[----:B-1----:R-:W-:Y:S01]  /*0250*/  FSETP.GEU.AND P2, PT, |R8|, 6.5827683646048100446e-37, PT ;  /* 0x036000000800780b */ /* 0x002fe20003f4e200 */
[----:B------:R-:W-:Y:S01]  /*0260*/  BSSY.RECONVERGENT B0, `(.L_x_14632) ;  /* 0x000002f000007945 */ /* 0x000fe20003800200 */
[----:B------:R-:W-:Y:S01]  /*0270*/  ISETP.GE.AND P1, PT, R0, R9, PT ;  /* 0x000000090000720c */ /* 0x000fe20003f26270 */
[----:B--2---:R-:W1:Y:S02]  /*0280*/  MUFU.RCP64H R13, R15 ;  /* 0x0000000f000d7308 */ /* 0x004e640000001800 */
        /* <DEDUP_REMOVED lines=20> */
[----:B-1----:R-:W3:-:S15]  /*03d0*/  DFMA R12, R16, R12, R16 ;  /* 0x0000000c100c722b */ /* 0x002ede0000000010 */
[----:B------:R-:W-:-:S15]  /*03e0*/  NOP ;  /* 0x0000000000007918 */ /* 0x000fde0000000000 */
[----:B------:R-:W-:-:S15]  /*03f0*/  NOP ;  /* 0x0000000000007918 */ /* 0x000fde0000000000 */
[----:B------:R-:W-:-:S15]  /*0400*/  NOP ;  /* 0x0000000000007918 */ /* 0x000fde0000000000 */
[----:B------:R-:W-:-:S04]  /*0410*/  NOP ;  /* 0x0000000000007918 */ /* 0x000fc80000000000 */
[----:B---3--:R-:W1:-:S15]  /*0420*/  DMUL R4, R12, UR6 ;  /* 0x000000060c047c28 */ /* 0x008e5e0008000000 */
[----:B------:R-:W-:-:S15]  /*0430*/  NOP ;  /* 0x0000000000007918 */ /* 0x000fde0000000000 */
[----:B------:R-:W-:-:S15]  /*0440*/  NOP ;  /* 0x0000000000007918 */ /* 0x000fde0000000000 */
[----:B------:R-:W-:-:S15]  /*0450*/  NOP ;  /* 0x0000000000007918 */ /* 0x000fde0000000000 */
[----:B------:R-:W-:-:S04]  /*0460*/  NOP ;  /* 0x0000000000007918 */ /* 0x000fc80000000000 */
[----:B-1----:R-:W0:Y:S01]  /*0470*/  DFMA R16, R4, -R14, UR6 ;  /* 0x0000000604107e2b */ /* 0x002e22000800080e */
[----:B------:R-:W1:-:S15]  /*0480*/  LDCU.64 UR6, c[0x0][0x390] ;  /* 0x00007200ff0677ac */ /* 0x000e5e0008000a00 */
[----:B------:R-:W-:-:S15]  /*0490*/  NOP ;  /* 0x0000000000007918 */ /* 0x000fde0000000000 */
[----:B------:R-:W-:-:S15]  /*04a0*/  NOP ;  /* 0x0000000000007918 */ /* 0x000fde0000000000 */
[----:B------:R-:W-:-:S15]  /*04b0*/  NOP ;  /* 0x0000000000007918 */ /* 0x000fde0000000000 */
[----:B------:R-:W-:-:S03]  /*04c0*/  NOP ;  /* 0x0000000000007918 */ /* 0x000fc60000000000 */
[----:B0-----:R-:W0:Y:S02]  /*04d0*/  DFMA R6, R12, R16, R4 ;  /* 0x000000100c06722b */ /* 0x001e240000000004 */
[----:B0-----:R-:W-:-:S05]  /*04e0*/  FFMA R4, RZ, R15, R7 ;  /* 0x0000000fff047223 */ /* 0x001fca0000000007 */
[----:B------:R-:W-:-:S13]  /*04f0*/  FSETP.GT.AND P0, PT, |R4|, 1.469367938527859385e-39, PT ;  /* 0x001000000400780b */ /* 0x000fda0003f04200 */
[----:B-1----:R-:W-:Y:S05]  /*0500*/  @P0 BRA P2, `(.L_x_14633) ;  /* 0x0000000000100947 */ /* 0x002fea0001000000 */
[----:B------:R-:W-:-:S07]  /*0510*/  MOV R8, 0x530 ;  /* 0x0000053000087802 */ /* 0x000fce0000000f00 */
[----:B-----5:R-:W-:Y:S05]  /*0520*/  CALL.REL.NOINC `($__internal_51_$__cuda_sm20_div_rn_f64_full) ;  /* 0x0000000800e87944 */ /* 0x020fea0003c00000 */
[----:B------:R-:W-:Y:S01]  /*0530*/  MOV R6, R24 ;  /* 0x0000001800067202 */ /* 0x000fe20000000f00 */
[----:B------:R-:W-:-:S07]  /*0540*/  IMAD.MOV.U32 R7, RZ, RZ, R25 ;  /* 0x000000ffff077224 */ /* 0x000fce00078e0019 */
.L_x_14633:
[----:B------:R-:W-:Y:S05]  /*0550*/  BSYNC.RECONVERGENT B0 ;  /* 0x0000000000007941 */ /* 0x000fea0003800200 */
.L_x_14632:
[----:B-----5:R-:W0:Y:S01]  /*0560*/  MUFU.RCP64H R5, R3 ;  /* 0x0000000300057308 */ /* 0x020e220000001800 */
        /* <DEDUP_REMOVED lines=42> */
[----:B------:R-:W-:Y:S01]  /*0810*/  FSETP.GT.AND P0, PT, |R10|, 1.469367938527859385e-39, PT ;  /* 0x001000000a00780b */ /* 0x000fe20003f04200 */
[----:B------:R-:W-:-:S12]  /*0820*/  VIADD R10, R0, 0x80 ;  /* 0x00000080000a7836 */ /* 0x000fd80000000000 */
[----:B------:R-:W-:Y:S05]  /*0830*/  @P0 BRA P2, `(.L_x_14635) ;  /* 0x0000000000180947 */ /* 0x000fea0001000000 */
[----:B------:R-:W-:Y:S01]  /*0840*/  IMAD.MOV.U32 R14, RZ, RZ, R2 ;  /* 0x000000ffff0e7224 */ /* 0x000fe200078e0002 */
[----:B------:R-:W-:Y:S01]  /*0850*/  MOV R8, 0x880 ;  /* 0x0000088000087802 */ /* 0x000fe20000000f00 */
[----:B------:R-:W-:-:S07]  /*0860*/  IMAD.MOV.U32 R15, RZ, RZ, R3 ;  /* 0x000000ffff0f7224 */ /* 0x000fce00078e0003 */
[----:B------:R-:W-:Y:S05]  /*0870*/  CALL.REL.NOINC `($__internal_51_$__cuda_sm20_div_rn_f64_full) ;  /* 0x0000000800147944 */ /* 0x000fea0003c00000 */
[----:B------:R-:W-:Y:S02]  /*0880*/  IMAD.MOV.U32 R4, RZ, RZ, R24 ;  /* 0x000000ffff047224 */ /* 0x000fe400078e0018 */
[----:B------:R-:W-:-:S07]  /*0890*/  IMAD.MOV.U32 R5, RZ, RZ, R25 ;  /* 0x000000ffff057224 */ /* 0x000fce00078e0019 */
.L_x_14635:
[----:B------:R-:W-:Y:S05]  /*08a0*/  BSYNC.RECONVERGENT B0 ;  /* 0x0000000000007941 */ /* 0x000fea0003800200 */
.L_x_14634:
        /* <DEDUP_REMOVED lines=48> */
[----:B------:R-:W-:Y:S05]  /*0bb0*/  CALL.REL.NOINC `($__internal_51_$__cuda_sm20_div_rn_f64_full) ;  /* 0x0000000400447944 */ /* 0x000fea0003c00000 */
[----:B------:R-:W-:Y:S02]  /*0bc0*/  IMAD.MOV.U32 R2, RZ, RZ, R24 ;  /* 0x000000ffff027224 */ /* 0x000fe400078e0018 */
[----:B------:R-:W-:-:S07]  /*0bd0*/  IMAD.MOV.U32 R3, RZ, RZ, R25 ;  /* 0x000000ffff037224 */ /* 0x000fce00078e0019 */
.L_x_14637:
[----:B------:R-:W-:Y:S05]  /*0be0*/  BSYNC.RECONVERGENT B0 ;  /* 0x0000000000007941 */ /* 0x000fea0003800200 */
.L_x_14636:
        /* <DEDUP_REMOVED lines=48> */
[----:B------:R-:W-:Y:S05]  /*0ef0*/  CALL.REL.NOINC `($__internal_51_$__cuda_sm20_div_rn_f64_full) ;  /* 0x0000000000747944 */ /* 0x000fea0003c00000 */
[----:B------:R-:W-:Y:S02]  /*0f00*/  IMAD.MOV.U32 R12, RZ, RZ, R24 ;  /* 0x000000ffff0c7224 */ /* 0x000fe400078e0018 */
[----:B------:R-:W-:-:S07]  /*0f10*/  IMAD.MOV.U32 R13, RZ, RZ, R25 ;  /* 0x000000ffff0d7224 */ /* 0x000fce00078e0019 */
.L_x_14639:
[----:B------:R-:W-:Y:S05]  /*0f20*/  BSYNC.RECONVERGENT B0 ;  /* 0x0000000000007941 */ /* 0x000fea0003800200 */
.L_x_14638:
[----:B------:R-:W0:Y:S01]  /*0f30*/  @!P1 LDC.64 R14, c[0x0][0x398] ;  /* 0x0000e600ff0e9b82 */ /* 0x000e220000000a00 */
[----:B------:R-:W-:Y:S01]  /*0f40*/  @!P1 LEA R17, R11, R0, 0x9 ;  /* 0x000000000b119211 */ /* 0x000fe200078e48ff */
[----:B------:R-:W-:Y:S01]  /*0f50*/  @!P1 IMAD.MOV.U32 R0, RZ, RZ, R10 ;  /* 0x000000ffff009224 */ /* 0x000fe200078e000a */
[----:B------:R-:W-:Y:S04]  /*0f60*/  BSSY.RECONVERGENT B0, `(.L_x_14640) ;  /* 0x000000f000007945 */ /* 0x000fe80003800200 */
        /* <DEDUP_REMOVED lines=14> */
.L_x_14641:
[----:B------:R-:W-:Y:S05]  /*1050*/  BSYNC.RECONVERGENT B0 ;  /* 0x0000000000007941 */ /* 0x000fea0003800200 */
.L_x_14640:
[----:B------:R-:W-:-:S13]  /*1060*/  ISETP.GE.AND P0, PT, R0, R9, PT ;  /* 0x000000090000720c */ /* 0x000fda0003f06270 */
[----:B------:R-:W-:Y:S05]  /*1070*/  @P0 EXIT ;  /* 0x000000000000094d */ /* 0x000fea0003800000 */
[----:B-1----:R-:W1:Y:S01]  /*1080*/  LDC.64 R2, c[0x0][0x398] ;  /* 0x0000e600ff027b82 */ /* 0x002e620000000a00 */
[----:B------:R-:W-:-:S04]  /*1090*/  IMAD R11, R11, 0x200, R0 ;  /* 0x000002000b0b7824 */ /* 0x000fc800078e0200 */
[----:B-1----:R-:W-:-:S05]  /*10a0*/  IMAD.WIDE.U32 R2, R11, 0x8, R2 ;  /* 0x000000080b027825 */ /* 0x002fca00078e0002 */
[----:B------:R-:W-:Y:S01]  /*10b0*/  STG.E.64 desc[UR4][R2.64], R12 ;  /* 0x0000000c02007986 */ /* 0x000fe2000c101b04 */
[----:B------:R-:W-:Y:S05]  /*10c0*/  EXIT ;  /* 0x000000000000794d */ /* 0x000fea0003800000 */
        .weak           $__internal_51_$__cuda_sm20_div_rn_f64_full
        .type           $__internal_51_$__cuda_sm20_div_rn_f64_full,@function
        .size           $__internal_51_$__cuda_sm20_div_rn_f64_full,(.L_x_18241 - $__internal_51_$__cuda_sm20_div_rn_f64_full)
$__internal_51_$__cuda_sm20_div_rn_f64_full:
[C---:B------:R-:W-:Y:S01]  /*10d0*/  FSETP.GEU.AND P0, PT, |R15|.reuse, 1.469367938527859385e-39, PT ;  /* 0x001000000f00780b */ /* 0x040fe20003f0e200 */
[----:B------:R-:W-:Y:S01]  /*10e0*/  IMAD.MOV.U32 R20, RZ, RZ, 0x1 ;  /* 0x00000001ff147424 */ /* 0x000fe200078e00ff */
[C---:B------:R-:W-:Y:S01]  /*10f0*/  LOP3.LUT R16, R15.reuse, 0x800fffff, RZ, 0xc0, !PT ;  /* 0x800fffff0f107812 */ /* 0x040fe200078ec0ff */
[----:B------:R-:W-:Y:S01]  /*1100*/  IMAD.MOV.U32 R25, RZ, RZ, 0x1ca00000 ;  /* 0x1ca00000ff197424 */ /* 0x000fe200078e00ff */
[----:B------:R-:W-:Y:S02]  /*1110*/  LOP3.LUT R27, R15, 0x7ff00000, RZ, 0xc0, !PT ;  /* 0x7ff000000f1b7812 */ /* 0x000fe400078ec0ff */
[----:B------:R-:W-:Y:S01]  /*1120*/  LOP3.LUT R17, R16, 0x3ff00000, RZ, 0xfc, !PT ;  /* 0x3ff0000010117812 */ /* 0x000fe200078efcff */
[----:B------:R-:W-:-:S06]  /*1130*/  IMAD.MOV.U32 R16, RZ, RZ, R14 ;  /* 0x000000ffff107224 */ /* 0x000fcc00078e000e */
        /* <DEDUP_REMOVED lines=27> */
[----:B0-----:R-:W-:Y:S01]  /*12f0*/  IMAD.U32 R13, RZ, RZ, UR7 ;  /* 0x00000007ff0d7e24 */ /* 0x001fe2000f8e00ff */
[----:B------:R-:W-:-:S04]  /*1300*/  MOV R12, UR6 ;  /* 0x00000006000c7c02 */ /* 0x000fc80008000f00 */
[----:B------:R-:W-:Y:S01]  /*1310*/  LOP3.LUT R24, R13, 0x7ff00000, RZ, 0xc0, !PT ;  /* 0x7ff000000d187812 */ /* 0x000fe200078ec0ff */
[----:B------:R-:W-:-:S03]  /*1320*/  IMAD.MOV.U32 R20, RZ, RZ, R12 ;  /* 0x000000ffff147224 */ /* 0x000fc600078e000c */
[----:B------:R-:W-:Y:S01]  /*1330*/  ISETP.GE.U32.AND P2, PT, R24, R27, PT ;  /* 0x0000001b1800720c */ /* 0x000fe20003f46070 */
[----:B------:R-:W-:-:S03]  /*1340*/  IMAD.MOV.U32 R26, RZ, RZ, R24 ;  /* 0x000000ffff1a7224 */ /* 0x000fc600078e0018 */
        /* <DEDUP_REMOVED lines=12> */
.L_x_14642:
[----:B------:R-:W0:Y:S01]  /*1410*/  DMUL R32, R28, R20 ;  /* 0x000000141c207228 */ /* 0x000e220000000000 */
[----:B------:R-:W-:Y:S01]  /*1420*/  @!P0 LOP3.LUT R27, R17, 0x7ff00000, RZ, 0xc0, !PT ;  /* 0x7ff00000111b8812 */ /* 0x000fe200078ec0ff */
[----:B------:R-:W-:-:S15]  /*1430*/  BSSY.RECONVERGENT B1, `(.L_x_14643) ;  /* 0x0000043000017945 */ /* 0x000fde0003800200 */
[----:B------:R-:W-:-:S15]  /*1440*/  NOP ;  /* 0x0000000000007918 */ /* 0x000fde0000000000 */
[----:B------:R-:W-:-:S15]  /*1450*/  NOP ;  /* 0x0000000000007918 */ /* 0x000fde0000000000 */
[----:B------:R-:W-:-:S15]  /*1460*/  NOP ;  /* 0x0000000000007918 */ /* 0x000fde0000000000 */
[----:B------:R-:W-:-:S02]  /*1470*/  NOP ;  /* 0x0000000000007918 */ /* 0x000fc40000000000 */
        /* <DEDUP_REMOVED lines=41> */
.L_x_14644:
        /* <DEDUP_REMOVED lines=16> */
.L_x_14647:
[----:B------:R-:W-:Y:S01]  /*1810*/  LOP3.LUT R25, R15, 0x80000, RZ, 0xfc, !PT ;  /* 0x000800000f197812 */ /* 0x000fe200078efcff */
[----:B------:R-:W-:Y:S01]  /*1820*/  IMAD.MOV.U32 R24, RZ, RZ, R14 ;  /* 0x000000ffff187224 */ /* 0x000fe200078e000e */
[----:B------:R-:W-:Y:S06]  /*1830*/  BRA `(.L_x_14645) ;  /* 0x0000000000087947 */ /* 0x000fec0003800000 */
.L_x_14646:
[----:B------:R-:W-:Y:S01]  /*1840*/  LOP3.LUT R25, R13, 0x80000, RZ, 0xfc, !PT ;  /* 0x000800000d197812 */ /* 0x000fe200078efcff */
[----:B------:R-:W-:-:S07]  /*1850*/  IMAD.MOV.U32 R24, RZ, RZ, R12 ;  /* 0x000000ffff187224 */ /* 0x000fce00078e000c */
.L_x_14645:
[----:B------:R-:W-:Y:S05]  /*1860*/  BSYNC.RECONVERGENT B1 ;  /* 0x0000000000017941 */ /* 0x000fea0003800200 */
.L_x_14643:
[----:B------:R-:W-:Y:S02]  /*1870*/  IMAD.MOV.U32 R12, RZ, RZ, R8 ;  /* 0x000000ffff0c7224 */ /* 0x000fe400078e0008 */
[----:B------:R-:W-:-:S04]  /*1880*/  IMAD.MOV.U32 R13, RZ, RZ, 0x0 ;  /* 0x00000000ff0d7424 */ /* 0x000fc800078e00ff */
[----:B------:R-:W-:Y:S05]  /*1890*/  RET.REL.NODEC R12 `(_ZN2at6native27unrolled_elementwise_kernelINS0_13AUnaryFunctorIdddNS0_15binary_internal10DivFunctorIdEEEESt5arrayIPcLm2EELi4E23TrivialOffsetCalculatorILi1EjESB_NS0_6memory15LoadWithoutCastENSC_16StoreWithoutCastEEEviT_T0_T2_T3_T4_T5_) ;  /* 0xffffffe40cd87950 */ /* 0x000fea0003c3ffff */
.L_x_14648:
        /* <DEDUP_REMOVED lines=14> */
.L_x_18241:


//--------------------- .text._ZN2at6native29vectorized_elementwise_kernelILi2ENS0_13AUnaryFunctorIdddNS0_15binary_internal10DivFunctorIdEEEESt5arrayIPcLm2EEEEviT0_T1_ --------------------------
	.section	.text._ZN2at6native29vectorized_elementwise_kernelILi2ENS0_13AUnaryFunctorIdddNS0_15binary_internal10DivFunctorIdEEEESt5arrayIPcLm2EEEEviT0_T1_,"ax",@progbits
	.align	128
        .global         _ZN2at6native29vectorized_elementwise_kernelILi2ENS0_13AUnaryFunctorIdddNS0_15binary_internal10DivFunctorIdEEEESt5arrayIPcLm2EEEEviT0_T1_
        .type           _ZN2at6native29vectorized_elementwise_kernelILi2ENS0_13AUnaryFunctorIdddNS0_15binary_internal10DivFunctorIdEEEESt5arrayIPcLm2EEEEviT0_T1_,@function
        .size           _ZN2at6native29vectorized_elementwise_kernelILi2ENS0_13AUnaryFunctorIdddNS0_15binary_internal10DivFunctorIdEEEESt5arrayIPcLm2EEEEviT0_T1_,(.L_x_18242 - _ZN2at6native29vectorized_elementwise_kernelILi2ENS0_13AUnaryFunctorIdddNS0_15binary_internal10DivFunctorIdEEEESt5arrayIPcLm2EEEEviT0_T1_)
        .other          _ZN2at6native29vectorized_elementwise_kernelILi2ENS0_13AUnaryFunctorIdddNS0_15binary_internal10DivFunctorIdEEEESt5arrayIPcLm2EEEEviT0_T1_,@"STO_CUDA_ENTRY STV_DEFAULT"
_ZN2at6native29vectorized_elementwise_kernelILi2ENS0_13AUnaryFunctorIdddNS0_15binary_internal10DivFunctorIdEEEESt5arrayIPcLm2EEEEviT0_T1_:
.text._ZN2at6native29vectorized_elementwise_kernelILi2ENS0_13AUnaryFunctorIdddNS0_15binary_internal10DivFunctorIdEEEESt5arrayIPcLm2EEEEviT0_T1_:
[----:B------:R-:W-:Y:S01]  /*0000*/  LDC R1, c[0x0][0x37c] ;  /* 0x0000df00ff017b82 */ /* 0x000fe20000000800 */
[----:B------:R-:W0:Y:S01]  /*0010*/  S2R R2, SR_CTAID.X ;  /* 0x0000000000027919 */ /* 0x000e220000002500 */
[----:B------:R-:W1:Y:S01]  /*0020*/  LDCU UR8, c[0x0][0x380] ;  /* 0x00007000ff0877ac */ /* 0x000e620008000800 */
[----:B------:R-:W2:Y:S01]  /*0030*/  LDCU.64 UR4, c[0x0][0x358] ;  /* 0x00006b00ff0477ac */ /* 0x000ea20008000a00 */
[----:B------:R-:W3:Y:S01]  /*0040*/  LDCU.64 UR6, c[0x0][0x390] ;  /* 0x00007200ff0677ac */ /* 0x000ee20008000a00 */
[----:B0-----:R-:W-:-:S05]  /*0050*/  IMAD.SHL.U32 R2, R2, 0x400, RZ ;  /* 0x0000040002027824 */ /* 0x001fca00078e00ff */
[----:B-1----:R-:W-:-:S04]  /*0060*/  IADD3 R0, PT, PT, -R2, UR8, RZ ;  /* 0x0000000802007c10 */ /* 0x002fc8000fffe1ff */
[----:B------:R-:W-:-:S13]  /*0070*/  ISETP.GT.U32.AND P0, PT, R0, 0x3ff, PT ;  /* 0x000003ff0000780c */ /* 0x000fda0003f04070 */
[----:B--23--:R-:W-:Y:S05]  /*0080*/  @P0 BRA `(.L_x_14649) ;  /* 0x0000002000500947 */ /* 0x00cfea0003800000 */
[----:B------:R-:W0:Y:S01]  /*0090*/  S2R R23, SR_TID.X ;  /* 0x0000000000177919 */ /* 0x000e220000002100 */
[----:B------:R-:W-:Y:S01]  /*00a0*/  CS2R R30, SRZ ;  /* 0x00000000001e7805 */ /* 0x000fe2000001ff00 */
[----:B------:R-:W1:Y:S01]  /*00b0*/  LDCU.64 UR8, c[0x0][0x390] ;  /* 0x00007200ff0877ac */ /* 0x000e620008000a00 */
[----:B0-----:R-:W-:Y:S01]  /*00c0*/  ISETP.GE.U32.AND P5, PT, R23, R0, PT ;  /* 0x000000001700720c */ /* 0x001fe20003fa6070 */
[----:B------:R-:W-:-:S12]  /*00d0*/  IMAD.MOV.U32 R4, RZ, RZ, R23 ;  /* 0x000000ffff047224 */ /* 0x000fd800078e0017 */
[----:B------:R-:W-:Y:S01]  /*00e0*/  @!P5 VIADD R23, R4, 0x80 ;  /* 0x000000800417d836 */ /* 0x000fe20000000000 */
[----:B------:R-:W0:Y:S01]  /*00f0*/  @!P5 LDC.64 R6, c[0x0][0x3a0] ;  /* 0x0000e800ff06db82 */ /* 0x000e220000000a00 */
[----:B------:R-:W-:-:S03]  /*0100*/  @!P5 IADD3 R3, PT, PT, R2, R4, RZ ;  /* 0x000000040203d210 */ /* 0x000fc60007ffe0ff */
[----:B------:R-:W-:-:S13]  /*0110*/  ISETP.GE.U32.AND P0, PT, R23, R0, PT ;  /* 0x000000001700720c */ /* 0x000fda0003f06070 */
[----:B------:R-:W-:Y:S01]  /*0120*/  @!P0 IMAD.IADD R15, R2, 0x1, R23 ;  /* 0x00000001020f8824 */ /* 0x000fe200078e0217 */
[----:B------:R-:W-:Y:S01]  /*0130*/  @!P0 IADD3 R23, PT, PT, R23, 0x80, RZ ;  /* 0x0000008017178810 */ /* 0x000fe20007ffe0ff */
[----:B------:R-:W2:Y:S03]  /*0140*/  @!P0 LDC.64 R20, c[0x0][0x3a0] ;  /* 0x0000e800ff148b82 */ /* 0x000ea60000000a00 */
[----:B------:R-:W-:Y:S01]  /*0150*/  ISETP.GE.U32.AND P4, PT, R23, R0, PT ;  /* 0x000000001700720c */ /* 0x000fe20003f86070 */
[----:B0-----:R-:W-:-:S05]  /*0160*/  @!P5 IMAD.WIDE.U32 R6, R3, 0x8, R6 ;  /* 0x000000080306d825 */ /* 0x001fca00078e0006 */
[----:B------:R0:W3:Y:S07]  /*0170*/  @!P5 LDG.E.64 R30, desc[UR4][R6.64] ;  /* 0x00000004061ed981 */ /* 0x0000ee000c1e1b00 */
[----:B------:R-:W-:Y:S01]  /*0180*/  @!P4 IMAD.IADD R29, R2, 0x1, R23 ;  /* 0x00000001021dc824 */ /* 0x000fe200078e0217 */
[----:B------:R-:W4:Y:S01]  /*0190*/  @!P4 LDC.64 R12, c[0x0][0x3a0] ;  /* 0x0000e800ff0ccb82 */ /* 0x000f220000000a00 */
[----:B------:R-:W-:-:S05]  /*01a0*/  @!P4 VIADD R23, R23, 0x80 ;  /* 0x000000801717c836 */ /* 0x000fca0000000000 */
[----:B------:R-:W-:-:S13]  /*01b0*/  ISETP.GE.U32.AND P3, PT, R23, R0, PT ;  /* 0x000000001700720c */ /* 0x000fda0003f66070 */
[----:B------:R-:W-:Y:S01]  /*01c0*/  @!P3 IMAD.IADD R25, R2, 0x1, R23 ;  /* 0x000000010219b824 */ /* 0x000fe200078e0217 */
[----:B------:R-:W1:Y:S01]  /*01d0*/  @!P3 LDC.64 R16, c[0x0][0x3a0] ;  /* 0x0000e800ff10bb82 */ /* 0x000e620000000a00 */
[----:B------:R-:W-:-:S05]  /*01e0*/  @!P3 VIADD R23, R23, 0x80 ;  /* 0x000000801717b836 */ /* 0x000fca0000000000 */
[----:B------:R-:W-:-:S13]  /*01f0*/  ISETP.GE.U32.AND P2, PT, R23, R0, PT ;  /* 0x000000001700720c */ /* 0x000fda0003f46070 */
[----:B------:R-:W-:Y:S01]  /*0200*/  @!P2 IMAD.IADD R5, R2, 0x1, R23 ;  /* 0x000000010205a824 */ /* 0x000fe200078e0217 */
[----:B------:R-:W4:Y:S01]  /*0210*/  @!P2 LDC.64 R18, c[0x0][0x3a0] ;  /* 0x0000e800ff12ab82 */ /* 0x000f220000000a00 */
[----:B------:R-:W-:-:S05]  /*0220*/  @!P2 VIADD R23, R23, 0x80 ;  /* 0x000000801717a836 */ /* 0x000fca0000000000 */
[----:B------:R-:W-:-:S13]  /*0230*/  ISETP.GE.U32.AND P1, PT, R23, R0, PT ;  /* 0x000000001700720c */ /* 0x000fda0003f26070 */
[----:B------:R-:W-:Y:S01]  /*0240*/  @!P1 IMAD.IADD R27, R2, 0x1, R23 ;  /* 0x00000001021b9824 */ /* 0x000fe200078e0217 */
[----:B------:R-:W4:Y:S01]  /*0250*/  @!P1 LDC.64 R10, c[0x0][0x3a0] ;  /* 0x0000e800ff0a9b82 */ /* 0x000f220000000a00 */
[----:B------:R-:W-:-:S05]  /*0260*/  @!P1 VIADD R23, R23, 0x80 ;  /* 0x0000008017179836 */ /* 0x000fca0000000000 */
[----:B------:R-:W-:-:S13]  /*0270*/  ISETP.GE.U32.AND P6, PT, R23, R0, PT ;  /* 0x000000001700720c */ /* 0x000fda0003fc6070 */
[----:B------:R-:W-:Y:S01]  /*0280*/  @!P6 IADD3 R3, PT, PT, R2, R23, RZ ;  /* 0x000000170203e210 */ /* 0x000fe20007ffe0ff */
[----:B------:R-:W-:Y:S01]  /*0290*/  @!P6 VIADD R23, R23, 0x80 ;  /* 0x000000801717e836 */ /* 0x000fe20000000000 */
[----:B0-----:R-:W0:Y:S04]  /*02a0*/  @!P6 LDC.64 R6, c[0x0][0x3a0] ;  /* 0x0000e800ff06eb82 */ /* 0x001e280000000a00 */
[----:B------:R-:W-:-:S13]  /*02b0*/  ISETP.GE.U32.AND P5, PT, R23, R0, PT ;  /* 0x000000001700720c */ /* 0x000fda0003fa6070 */
[----:B------:R-:W0:Y:S01]  /*02c0*/  @!P5 LDC.64 R8, c[0x0][0x3a0] ;  /* 0x0000e800ff08db82 */ /* 0x000e220000000a00 */
[----:B--2---:R-:W-:Y:S01]  /*02d0*/  @!P0 IMAD.WIDE.U32 R20, R15, 0x8, R20 ;  /* 0x000000080f148825 */ /* 0x004fe200078e0014 */
[----:B------:R-:W-:-:S03]  /*02e0*/  CS2R R14, SRZ ;  /* 0x00000000000e7805 */ /* 0x000fc6000001ff00 */
[----:B------:R-:W-:Y:S02]  /*02f0*/  @!P5 IMAD.IADD R23, R2, 0x1, R23 ;  /* 0x000000010217d824 */ /* 0x000fe400078e0217 */
[----:B-1----:R-:W-:Y:S01]  /*0300*/  @!P3 IMAD.WIDE.U32 R16, R25, 0x8, R16 ;  /* 0x000000081910b825 */ /* 0x002fe200078e0010 */
[----:B------:R1:W5:Y:S03]  /*0310*/  @!P0 LDG.E.64 R14, desc[UR4][R20.64] ;  /* 0x00000004140e8981 */ /* 0x000366000c1e1b00 */
[----:B----4-:R-:W-:-:S04]  /*0320*/  @!P1 IMAD.WIDE.U32 R24, R27, 0x8, R10 ;  /* 0x000000081b189825 */ /* 0x010fc800078e000a */
[----:B0-----:R-:W-:Y:S02]  /*0330*/  @!P6 IMAD.WIDE.U32 R34, R3, 0x8, R6 ;  /* 0x000000080322e825 */ /* 0x001fe400078e0006 */
[----:B------:R-:W0:Y:S01]  /*0340*/  LDC R3, c[0x0][0x394] ;  /* 0x0000e500ff037b82 */ /* 0x000e220000000800 */
[----:B-1----:R-:W-:Y:S01]  /*0350*/  CS2R R20, SRZ ;  /* 0x0000000000147805 */ /* 0x002fe2000001ff00 */
[----:B------:R-:W-:Y:S01]  /*0360*/  @!P5 IMAD.WIDE.U32 R26, R23, 0x8, R8 ;  /* 0x00000008171ad825 */ /* 0x000fe200078e0008 */
[----:B------:R-:W-:-:S04]  /*0370*/  CS2R R22, SRZ ;  /* 0x0000000000167805 */ /* 0x000fc8000001ff00 */
[----:B------:R-:W5:Y:S04]  /*0380*/  @!P5 LDG.E.64 R20, desc[UR4][R26.64] ;  /* 0x000000041a14d981 */ /* 0x000f68000c1e1b00 */
[----:B------:R-:W5:Y:S01]  /*0390*/  @!P6 LDG.E.64 R22, desc[UR4][R34.64] ;  /* 0x000000042216e981 */ /* 0x000f62000c1e1b00 */
[----:B------:R-:W-:Y:S01]  /*03a0*/  @!P4 IMAD.WIDE.U32 R28, R29, 0x8, R12 ;  /* 0x000000081d1cc825 */ /* 0x000fe200078e000c */
[----:B------:R-:W-:-:S06]  /*03b0*/  CS2R R12, SRZ ;  /* 0x00000000000c7805 */ /* 0x000fcc000001ff00 */
[----:B------:R1:W5:Y:S01]  /*03c0*/  @!P4 LDG.E.64 R12, desc[UR4][R28.64] ;  /* 0x000000041c0cc981 */ /* 0x000362000c1e1b00 */
[----:B------:R-:W-:Y:S01]  /*03d0*/  CS2R R8, SRZ ;  /* 0x0000000000087805 */ /* 0x000fe2000001ff00 */
[----:B------:R-:W-:Y:S01]  /*03e0*/  @!P2 IMAD.WIDE.U32 R18, R5, 0x8, R18 ;  /* 0x000000080512a825 */ /* 0x000fe200078e0012 */
[----:B------:R-:W-:-:S04]  /*03f0*/  CS2R R10, SRZ ;  /* 0x00000000000a7805 */ /* 0x000fc8000001ff00 */
[----:B------:R2:W5:Y:S01]  /*0400*/  @!P2 LDG.E.64 R8, desc[UR4][R18.64] ;  /* 0x000000041208a981 */ /* 0x000562000c1e1b00 */
[----:B-1----:R-:W-:-:S03]  /*0410*/  IMAD.MOV.U32 R28, RZ, RZ, 0x1 ;  /* 0x00000001ff1c7424 */ /* 0x002fc600078e00ff */
[----:B------:R1:W5:Y:S01]  /*0420*/  @!P3 LDG.E.64 R10, desc[UR4][R16.64] ;  /* 0x00000004100ab981 */ /* 0x000362000c1e1b00 */
[----:B0-----:R-:W-:Y:S02]  /*0430*/  FSETP.GEU.AND P2, PT, |R3|, 6.5827683646048100446e-37, PT ;  /* 0x036000000300780b */ /* 0x001fe40003f4e200 */
[----:B------:R-:W-:Y:S01]  /*0440*/  CS2R R6, SRZ ;  /* 0x0000000000067805 */ /* 0x000fe2000001ff00 */
[----:B------:R-:W-:Y:S05]  /*0450*/  BSSY.RECONVERGENT B1, `(.L_x_14650) ;  /* 0x000002f000017945 */ /* 0x000fea0003800200 */
[----:B------:R0:W5:Y:S01]  /*0460*/  @!P1 LDG.E.64 R6, desc[UR4][R24.64] ;  /* 0x0000000418069981 */ /* 0x000162000c1e1b00 */
[----:B------:R-:W-:Y:S01]  /*0470*/  ISETP.GE.U32.AND P1, PT, R4, R0, PT ;  /* 0x000000000400720c */ /* 0x000fe20003f26070 */
[----:B---3--:R-:W3:Y:S02]  /*0480*/  MUFU.RCP64H R29, R31 ;  /* 0x0000001f001d7308 */ /* 0x008ee40000001800 */
        /* <DEDUP_REMOVED lines=20> */
[----:B---3--:R-:W2:-:S15]  /*05d0*/  DFMA R28, R32, R28, R32 ;  /* 0x0000001c201c722b */ /* 0x008e9e0000000020 */
[----:B------:R-:W-:-:S15]  /*05e0*/  NOP ;  /* 0x0000000000007918 */ /* 0x000fde0000000000 */
[----:B------:R-:W-:-:S15]  /*05f0*/  NOP ;  /* 0x0000000000007918 */ /* 0x000fde0000000000 */
[----:B------:R-:W-:-:S15]  /*0600*/  NOP ;  /* 0x0000000000007918 */ /* 0x000fde0000000000 */
[----:B------:R-:W-:-:S04]  /*0610*/  NOP ;  /* 0x0000000000007918 */ /* 0x000fc80000000000 */
[----:B--2---:R-:W1:-:S15]  /*0620*/  DMUL R18, R28, UR8 ;  /* 0x000000081c127c28 */ /* 0x004e5e0008000000 */
[----:B------:R-:W-:-:S15]  /*0630*/  NOP ;  /* 0x0000000000007918 */ /* 0x000fde0000000000 */
[----:B------:R-:W-:-:S15]  /*0640*/  NOP ;  /* 0x0000000000007918 */ /* 0x000fde0000000000 */
[----:B------:R-:W-:-:S15]  /*0650*/  NOP ;  /* 0x0000000000007918 */ /* 0x000fde0000000000 */
[----:B------:R-:W-:-:S04]  /*0660*/  NOP ;  /* 0x0000000000007918 */ /* 0x000fc80000000000 */
[----:B-1----:R-:W1:-:S15]  /*0670*/  DFMA R16, R18, -R30, UR8 ;  /* 0x0000000812107e2b */ /* 0x002e5e000800081e */
        /* <DEDUP_REMOVED lines=8> */
[----:B------:R-:W-:-:S07]  /*0700*/  MOV R3, 0x720 ;  /* 0x0000072000037802 */ /* 0x000fce0000000f00 */
[----:B-----5:R-:W-:Y:S05]  /*0710*/  CALL.REL.NOINC `($__internal_52_$__cuda_sm20_div_rn_f64_full) ;  /* 0x00000034006c7944 */ /* 0x020fea0003c00000 */
[----:B------:R-:W-:Y:S01]  /*0720*/  IMAD.MOV.U32 R18, RZ, RZ, R25 ;  /* 0x000000ffff127224 */ /* 0x000fe200078e0019 */
[----:B------:R-:W-:-:S07]  /*0730*/  MOV R19, R24 ;  /* 0x0000001800137202 */ /* 0x000fce0000000f00 */
.L_x_14651:
[----:B------:R-:W-:Y:S05]  /*0740*/  BSYNC.RECONVERGENT B1 ;  /* 0x0000000000017941 */ /* 0x000fea0003800200 */
.L_x_14650:
        /* <DEDUP_REMOVED lines=49> */
[----:B------:R-:W-:Y:S05]  /*0a60*/  CALL.REL.NOINC `($__internal_52_$__cuda_sm20_div_rn_f64_full) ;  /* 0x0000003000987944 */ /* 0x000fea0003c00000 */
[----:B------:R-:W-:Y:S01]  /*0a70*/  MOV R16, R25 ;  /* 0x0000001900107202 */ /* 0x000fe20000000f00 */
[----:B------:R-:W-:-:S07]  /*0a80*/  IMAD.MOV.U32 R17, RZ, RZ, R24 ;  /* 0x000000ffff117224 */ /* 0x000fce00078e0018 */
.L_x_14653:
[----:B------:R-:W-:Y:S05]  /*0a90*/  BSYNC.RECONVERGENT B1 ;  /* 0x0000000000017941 */ /* 0x000fea0003800200 */
.L_x_14652:
        /* <DEDUP_REMOVED lines=48> */
[----:B------:R-:W-:Y:S05]  /*0da0*/  CALL.REL.NOINC `($__internal_52_$__cuda_sm20_div_rn_f64_full) ;  /* 0x0000002c00c87944 */ /* 0x000fea0003c00000 */
[----:B------:R-:W-:Y:S02]  /*0db0*/  IMAD.MOV.U32 R14, RZ, RZ, R25 ;  /* 0x000000ffff0e7224 */ /* 0x000fe400078e0019 */
[----:B------:R-:W-:-:S07]  /*0dc0*/  IMAD.MOV.U32 R15, RZ, RZ, R24 ;  /* 0x000000ffff0f7224 */ /* 0x000fce00078e0018 */
.L_x_14655:
[----:B------:R-:W-:Y:S05]  /*0dd0*/  BSYNC.RECONVERGENT B1 ;  /* 0x0000000000017941 */ /* 0x000fea0003800200 */
.L_x_14654:
        /* <DEDUP_REMOVED lines=48> */
[----:B------:R-:W-:Y:S05]  /*10e0*/  CALL.REL.NOINC `($__internal_52_$__cuda_sm20_div_rn_f64_full) ;  /* 0x0000002800f87944 */ /* 0x000fea0003c00000 */
[----:B------:R-:W-:Y:S02]  /*10f0*/  IMAD.MOV.U32 R12, RZ, RZ, R25 ;  /* 0x000000ffff0c7224 */ /* 0x000fe400078e0019 */
[----:B------:R-:W-:-:S07]  /*1100*/  IMAD.MOV.U32 R13, RZ, RZ, R24 ;  /* 0x000000ffff0d7224 */ /* 0x000fce00078e0018 */
.L_x_14657:
[----:B------:R-:W-:Y:S05]  /*1110*/  BSYNC.RECONVERGENT B1 ;  /* 0x0000000000017941 */ /* 0x000fea0003800200 */
.L_x_14656:
[----:B------:R-:W0:Y:S01]  /*1120*/  MUFU.RCP64H R11, R9 ;  /* 0x00000009000b7308 */ /* 0x000e220000001800 */
        /* <DEDUP_REMOVED lines=47> */
[----:B------:R-:W-:Y:S05]  /*1420*/  CALL.REL.NOINC `($__internal_52_$__cuda_sm20_div_rn_f64_full) ;  /* 0x0000002800287944 */ /* 0x000fea0003c00000 */
[----:B------:R-:W-:Y:S01]  /*1430*/  IMAD.MOV.U32 R10, RZ, RZ, R25 ;  /* 0x000000ffff0a7224 */ /* 0x000fe200078e0019 */
[----:B------:R-:W-:-:S07]  /*1440*/  MOV R11, R24 ;  /* 0x00000018000b7202 */ /* 0x000fce0000000f00 */
.L_x_14659:
[----:B------:R-:W-:Y:S05]  /*1450*/  BSYNC.RECONVERGENT B1 ;  /* 0x0000000000017941 */ /* 0x000fea0003800200 */
.L_x_14658:
        /* <DEDUP_REMOVED lines=49> */
[----:B------:R-:W-:Y:S01]  /*1770*/  MOV R8, R25 ;  /* 0x0000001900087202 */ /* 0x000fe20000000f00 */
[----:B------:R-:W-:-:S07]  /*1780*/  IMAD.MOV.U32 R9, RZ, RZ, R24 ;  /* 0x000000ffff097224 */ /* 0x000fce00078e0018 */
.L_x_14661:
[----:B------:R-:W-:Y:S05]  /*1790*/  BSYNC.RECONVERGENT B1 ;  /* 0x0000000000017941 */ /* 0x000fea0003800200 */
.L_x_14660:
        /* <DEDUP_REMOVED lines=51> */
.L_x_14663:
[----:B------:R-:W-:Y:S05]  /*1ad0*/  BSYNC.RECONVERGENT B1 ;  /* 0x0000000000017941 */ /* 0x000fea0003800200 */
.L_x_14662:
        /* <DEDUP_REMOVED lines=51> */
.L_x_14665:
[----:B------:R-:W-:Y:S05]  /*1e10*/  BSYNC.RECONVERGENT B1 ;  /* 0x0000000000017941 */ /* 0x000fea0003800200 */
.L_x_14664:
[----:B------:R-:W0:Y:S01]  /*1e20*/  @!P1 LDC.64 R20, c[0x0][0x398] ;  /* 0x0000e600ff149b82 */ /* 0x000e220000000a00 */
[----:B------:R-:W-:Y:S01]  /*1e30*/  @!P1 IADD3 R3, PT, PT, R2, R4, RZ ;  /* 0x0000000402039210 */ /* 0x000fe20007ffe0ff */
[----:B------:R-:W-:Y:S01]  /*1e40*/  @!P1 IMAD.MOV.U32 R4, RZ, RZ, R5 ;  /* 0x000000ffff049224 */ /* 0x000fe200078e0005 */
[----:B------:R-:W-:Y:S04]  /*1e50*/  BSSY.RECONVERGENT B0, `(.L_x_14666) ;  /* 0x000002f000007945 */ /* 0x000fe80003800200 */
[----:B------:R-:W-:Y:S01]  /*1e60*/  BSSY.RELIABLE B1, `(.L_x_14667) ;  /* 0x0000027000017945 */ /* 0x000fe20003800100 */
[----:B------:R-:W-:Y:S01]  /*1e70*/  ISETP.GE.U32.AND P0, PT, R4, R0, PT ;  /* 0x000000000400720c */ /* 0x000fe20003f06070 */
[----:B0-----:R-:W-:-:S05]  /*1e80*/  @!P1 IMAD.WIDE.U32 R20, R3, 0x8, R20 ;  /* 0x0000000803149825 */ /* 0x001fca00078e0014 */
[----:B------:R0:W-:Y:S07]  /*1e90*/  @!P1 STG.E.64 desc[UR4][R20.64], R18 ;  /* 0x0000001214009986 */ /* 0x0001ee000c101b04 */
[----:B------:R-:W-:Y:S05]  /*1ea0*/  @P0 BRA `(.L_x_14668) ;  /* 0x0000000000300947 */ /* 0x000fea0003800000 */
[----:B0-----:R-:W0:Y:S01]  /*1eb0*/  LDC.64 R18, c[0x0][0x398] ;  /* 0x0000e600ff127b82 */ /* 0x001e220000000a00 */
[----:B------:R-:W-:Y:S02]  /*1ec0*/  IMAD.IADD R3, R2, 0x1, R4 ;  /* 0x0000000102037824 */ /* 0x000fe400078e0204 */
[----:B------:R-:W-:-:S05]  /*1ed0*/  VIADD R4, R4, 0x80 ;  /* 0x0000008004047836 */ /* 0x000fca0000000000 */
[----:B------:R-:W-:Y:S01]  /*1ee0*/  ISETP.GE.U32.AND P0, PT, R4, R0, PT ;  /* 0x000000000400720c */ /* 0x000fe20003f06070 */
[----:B0-----:R-:W-:-:S05]  /*1ef0*/  IMAD.WIDE.U32 R18, R3, 0x8, R18 ;  /* 0x0000000803127825 */ /* 0x001fca00078e0012 */
[----:B------:R0:W-:Y:S07]  /*1f00*/  STG.E.64 desc[UR4][R18.64], R16 ;  /* 0x0000001012007986 */ /* 0x0001ee000c101b04 */
[----:B------:R-:W-:Y:S05]  /*1f10*/  @P0 BRA `(.L_x_14669) ;  /* 0x0000000000300947 */ /* 0x000fea0003800000 */
[----:B0-----:R-:W0:Y:S01]  /*1f20*/  LDC.64 R16, c[0x0][0x398] ;  /* 0x0000e600ff107b82 */ /* 0x001e220000000a00 */
[----:B------:R-:W-:Y:S01]  /*1f30*/  IADD3 R3, PT, PT, R2, R4, RZ ;  /* 0x0000000402037210 */ /* 0x000fe20007ffe0ff */
[----:B------:R-:W-:-:S04]  /*1f40*/  VIADD R4, R4, 0x80 ;  /* 0x0000008004047836 */ /* 0x000fc80000000000 */
[----:B0-----:R-:W-:-:S05]  /*1f50*/  IMAD.WIDE.U32 R16, R3, 0x8, R16 ;  /* 0x0000000803107825 */ /* 0x001fca00078e0010 */
[----:B------:R1:W-:Y:S02]  /*1f60*/  STG.E.64 desc[UR4][R16.64], R14 ;  /* 0x0000000e10007986 */ /* 0x0003e4000c101b04 */
.L_x_14668:
[----:B------:R-:W-:-:S13]  /*1f70*/  ISETP.GE.U32.AND P0, PT, R4, R0, PT ;  /* 0x000000000400720c */ /* 0x000fda0003f06070 */
[----:B------:R-:W-:Y:S05]  /*1f80*/  @P0 BRA `(.L_x_14670) ;  /* 0x0000000000300947 */ /* 0x000fea0003800000 */
[----:B-1----:R-:W1:Y:S01]  /*1f90*/  LDC.64 R14, c[0x0][0x398] ;  /* 0x0000e600ff0e7b82 */ /* 0x002e620000000a00 */
[----:B------:R-:W-:Y:S02]  /*1fa0*/  IMAD.IADD R3, R2, 0x1, R4 ;  /* 0x0000000102037824 */ /* 0x000fe400078e0204 */
[----:B------:R-:W-:Y:S02]  /*1fb0*/  VIADD R4, R4, 0x80 ;  /* 0x0000008004047836 */ /* 0x000fe40000000000 */
[----:B-1----:R-:W-:-:S05]  /*1fc0*/  IMAD.WIDE.U32 R14, R3, 0x8, R14 ;  /* 0x00000008030e7825 */ /* 0x002fca00078e000e */
[----:B------:R1:W-:Y:S02]  /*1fd0*/  STG.E.64 desc[UR4][R14.64], R12 ;  /* 0x0000000c0e007986 */ /* 0x0003e4000c101b04 */
.L_x_14669:
[----:B------:R-:W-:-:S13]  /*1fe0*/  ISETP.GE.U32.AND P0, PT, R4, R0, PT ;  /* 0x000000000400720c */ /* 0x000fda0003f06070 */
[----:B------:R-:W-:Y:S05]  /*1ff0*/  @P0 BRA `(.L_x_14671) ;  /* 0x0000000000340947 */ /* 0x000fea0003800000 */
[----:B-1----:R-:W1:Y:S01]  /*2000*/  LDC.64 R12, c[0x0][0x398] ;  /* 0x0000e600ff0c7b82 */ /* 0x002e620000000a00 */
[----:B------:R-:W-:Y:S01]  /*2010*/  IADD3 R3, PT, PT, R2, R4, RZ ;  /* 0x0000000402037210 */ /* 0x000fe20007ffe0ff */
[----:B------:R-:W-:-:S04]  /*2020*/  VIADD R4, R4, 0x80 ;  /* 0x0000008004047836 */ /* 0x000fc80000000000 */
[----:B-1----:R-:W-:-:S05]  /*2030*/  IMAD.WIDE.U32 R12, R3, 0x8, R12 ;  /* 0x00000008030c7825 */ /* 0x002fca00078e000c */
[----:B------:R2:W-:Y:S02]  /*2040*/  STG.E.64 desc[UR4][R12.64], R10 ;  /* 0x0000000a0c007986 */ /* 0x0005e4000c101b04 */
.L_x_14670:
[----:B------:R-:W-:-:S13]  /*2050*/  ISETP.GE.U32.AND P0, PT, R4, R0, PT ;  /* 0x000000000400720c */ /* 0x000fda0003f06070 */
[----:B------:R-:W-:Y:S05]  /*2060*/  @P0 BREAK.RELIABLE B1 ;  /* 0x0000000000010942 */ /* 0x000fea0003800100 */
[----:B------:R-:W-:Y:S05]  /*2070*/  @P0 BRA `(.L_x_14672) ;  /* 0x0000000000300947 */ /* 0x000fea0003800000 */
[----:B--2---:R-:W2:Y:S01]  /*2080*/  LDC.64 R10, c[0x0][0x398] ;  /* 0x0000e600ff0a7b82 */ /* 0x004ea20000000a00 */
[----:B------:R-:W-:Y:S02]  /*2090*/  IMAD.IADD R3, R2, 0x1, R4 ;  /* 0x0000000102037824 */ /* 0x000fe400078e0204 */
[----:B------:R-:W-:Y:S02]  /*20a0*/  VIADD R4, R4, 0x80 ;  /* 0x0000008004047836 */ /* 0x000fe40000000000 */
[----:B--2---:R-:W-:-:S05]  /*20b0*/  IMAD.WIDE.U32 R10, R3, 0x8, R10 ;  /* 0x00000008030a7825 */ /* 0x004fca00078e000a */
[----:B------:R2:W-:Y:S02]  /*20c0*/  STG.E.64 desc[UR4][R10.64], R8 ;  /* 0x000000080a007986 */ /* 0x0005e4000c101b04 */
.L_x_14671:
[----:B------:R-:W-:Y:S05]  /*20d0*/  BSYNC.RELIABLE B1 ;  /* 0x0000000000017941 */ /* 0x000fea0003800100 */
.L_x_14667:
[----:B------:R-:W-:-:S13]  /*20e0*/  ISETP.GE.U32.AND P0, PT, R4, R0, PT ;  /* 0x000000000400720c */ /* 0x000fda0003f06070 */
[----:B--2---:R-:W2:Y:S01]  /*20f0*/  @!P0 LDC.64 R8, c[0x0][0x398] ;  /* 0x0000e600ff088b82 */ /* 0x004ea20000000a00 */
[----:B------:R-:W-:Y:S01]  /*2100*/  @!P0 IADD3 R3, PT, PT, R2, R4, RZ ;  /* 0x0000000402038210 */ /* 0x000fe20007ffe0ff */
[----:B------:R-:W-:-:S04]  /*2110*/  @!P0 VIADD R4, R4, 0x80 ;  /* 0x0000008004048836 */ /* 0x000fc80000000000 */
[----:B--2---:R-:W-:-:S05]  /*2120*/  @!P0 IMAD.WIDE.U32 R8, R3, 0x8, R8 ;  /* 0x0000000803088825 */ /* 0x004fca00078e0008 */
[----:B------:R3:W-:Y:S02]  /*2130*/  @!P0 STG.E.64 desc[UR4][R8.64], R6 ;  /* 0x0000000608008986 */ /* 0x0007e4000c101b04 */
.L_x_14672:
[----:B------:R-:W-:Y:S05]  /*2140*/  BSYNC.RECONVERGENT B0 ;  /* 0x0000000000007941 */ /* 0x000fea0003800200 */
.L_x_14666:
        /* <DEDUP_REMOVED lines=8> */
.L_x_14649:
[----:B------:R-:W0:Y:S01]  /*21d0*/  S2R R0, SR_TID.X ;  /* 0x0000000000007919 */ /* 0x000e220000002100 */
[----:B------:R-:W1:Y:S01]  /*21e0*/  LDC.64 R4, c[0x0][0x3a0] ;  /* 0x0000e800ff047b82 */ /* 0x000e620000000a00 */
[----:B------:R-:W2:Y:S01]  /*21f0*/  LDCU.64 UR8, c[0x0][0x390] ;  /* 0x00007200ff0877ac */ /* 0x000ea20008000a00 */
[----:B------:R-:W-:-:S06]  /*2200*/  IMAD.MOV.U32 R6, RZ, RZ, 0x1 ;  /* 0x00000001ff067424 */ /* 0x000fcc00078e00ff */
[----:B------:R-:W3:Y:S01]  /*2210*/  LDC R3, c[0x0][0x394] ;  /* 0x0000e500ff037b82 */ /* 0x000ee20000000800 */
[----:B-1----:R-:W-:-:S04]  /*2220*/  IMAD.WIDE.U32 R4, R2, 0x8, R4 ;  /* 0x0000000802047825 */ /* 0x002fc800078e0004 */
[----:B0-----:R-:W-:-:S05]  /*2230*/  IMAD.WIDE.U32 R4, R0, 0x10, R4 ;  /* 0x0000001000047825 */ /* 0x001fca00078e0004 */
[----:B------:R-:W4:Y:S04]  /*2240*/  LDG.E.128 R8, desc[UR4][R4.64] ;  /* 0x0000000404087981 */ /* 0x000f28000c1e1d00 */
[----:B------:R-:W5:Y:S04]  /*2250*/  LDG.E.128 R12, desc[UR4][R4.64+0x800] ;  /* 0x00080004040c7981 */ /* 0x000f68000c1e1d00 */
[----:B------:R-:W5:Y:S04]  /*2260*/  LDG.E.128 R16, desc[UR4][R4.64+0x1000] ;  /* 0x0010000404107981 */ /* 0x000f68000c1e1d00 */
[----:B------:R0:W5:Y:S01]  /*2270*/  LDG.E.128 R20, desc[UR4][R4.64+0x1800] ;  /* 0x0018000404147981 */ /* 0x000162000c1e1d00 */
[----:B---3--:R-:W-:Y:S01]  /*2280*/  FSETP.GEU.AND P1, PT, |R3|, 6.5827683646048100446e-37, PT ;  /* 0x036000000300780b */ /* 0x008fe20003f2e200 */
[----:B------:R-:W-:Y:S01]  /*2290*/  BSSY.RECONVERGENT B1, `(.L_x_14673) ;  /* 0x000002f000017945 */ /* 0x000fe20003800200 */
[----:B----4-:R-:W1:Y:S02]  /*22a0*/  MUFU.RCP64H R7, R9 ;  /* 0x0000000900077308 */ /* 0x010e640000001800 */
        /* <DEDUP_REMOVED lines=20> */
[----:B-1----:R-:W2:-:S15]  /*23f0*/  DFMA R6, R24, R6, R24 ;  /* 0x000000061806722b */ /* 0x002e9e0000000018 */
        /* <DEDUP_REMOVED lines=9> */
[----:B-1----:R-:W0:-:S15]  /*2490*/  DFMA R26, -R8, R24, UR8 ;  /* 0x00000008081a7e2b */ /* 0x002e1e0008000118 */
        /* <DEDUP_REMOVED lines=11> */
[----:B-----5:R-:W-:Y:S05]  /*2550*/  CALL.REL.NOINC `($__internal_52_$__cuda_sm20_div_rn_f64_full) ;  /* 0x0000001400dc7944 */ /* 0x020fea0003c00000 */
[----:B------:R-:W-:Y:S02]  /*2560*/  IMAD.MOV.U32 R4, RZ, RZ, R25 ;  /* 0x000000ffff047224 */ /* 0x000fe400078e0019 */
[----:B------:R-:W-:-:S07]  /*2570*/  IMAD.MOV.U32 R5, RZ, RZ, R24 ;  /* 0x000000ffff057224 */ /* 0x000fce00078e0018 */
.L_x_14674:
[----:B------:R-:W-:Y:S05]  /*2580*/  BSYNC.RECONVERGENT B1 ;  /* 0x0000000000017941 */ /* 0x000fea0003800200 */
.L_x_14673:
[----:B------:R-:W0:Y:S01]  /*2590*/  MUFU.RCP64H R7, R11 ;  /* 0x0000000b00077308 */ /* 0x000e220000001800 */
[----:B------:R-:W1:Y:S01]  /*25a0*/  LDCU.64 UR8, c[0x0][0x390] ;  /* 0x00007200ff0877ac */ /* 0x000e620008000a00 */
[----:B------:R-:W2:Y:S01]  /*25b0*/  LDC R3, c[0x0][0x394] ;  /* 0x0000e500ff037b82 */ /* 0x000ea20000000800 */
[----:B------:R-:W-:Y:S01]  /*25c0*/  MOV R6, 0x1 ;  /* 0x0000000100067802 */ /* 0x000fe20000000f00 */
[----:B------:R-:W-:Y:S05]  /*25d0*/  BSSY.RECONVERGENT B1, `(.L_x_14675) ;  /* 0x000002f000017945 */ /* 0x000fea0003800200 */
[----:B0-----:R-:W0:Y:S01]  /*25e0*/  DFMA R8, -R10, R6, 1 ;  /* 0x3ff000000a08742b */ /* 0x001e220000000106 */
        /* <DEDUP_REMOVED lines=42> */
[----:B-----5:R-:W-:Y:S05]  /*2890*/  CALL.REL.NOINC `($__internal_52_$__cuda_sm20_div_rn_f64_full) ;  /* 0x00000014000c7944 */ /* 0x020fea0003c00000 */
[----:B------:R-:W-:Y:S01]  /*28a0*/  IMAD.MOV.U32 R6, RZ, RZ, R25 ;  /* 0x000000ffff067224 */ /* 0x000fe200078e0019 */
[----:B------:R-:W-:-:S07]  /*28b0*/  MOV R7, R24 ;  /* 0x0000001800077202 */ /* 0x000fce0000000f00 */
.L_x_14676:
[----:B------:R-:W-:Y:S05]  /*28c0*/  BSYNC.RECONVERGENT B1 ;  /* 0x0000000000017941 */ /* 0x000fea0003800200 */
.L_x_14675:
[----:B-----5:R-:W0:Y:S01]  /*28d0*/  MUFU.RCP64H R9, R13 ;  /* 0x0000000d00097308 */ /* 0x020e220000001800 */
[----:B------:R-:W1:Y:S01]  /*28e0*/  LDCU.64 UR8, c[0x0][0x390] ;  /* 0x00007200ff0877ac */ /* 0x000e620008000a00 */
[----:B------:R-:W2:Y:S01]  /*28f0*/  LDC R3, c[0x0][0x394] ;  /* 0x0000e500ff037b82 */ /* 0x000ea20000000800 */
[----:B------:R-:W-:Y:S01]  /*2900*/  IMAD.MOV.U32 R8, RZ, RZ, 0x1 ;  /* 0x00000001ff087424 */ /* 0x000fe200078e00ff */
        /* <DEDUP_REMOVED lines=47> */
.L_x_14678:
[----:B------:R-:W-:Y:S05]  /*2c00*/  BSYNC.RECONVERGENT B1 ;  /* 0x0000000000017941 */ /* 0x000fea0003800200 */
.L_x_14677:
[----:B------:R-:W0:Y:S01]  /*2c10*/  MUFU.RCP64H R11, R15 ;  /* 0x0000000f000b7308 */ /* 0x000e220000001800 */
        /* <DEDUP_REMOVED lines=50> */
.L_x_14680:
[----:B------:R-:W-:Y:S05]  /*2f40*/  BSYNC.RECONVERGENT B1 ;  /* 0x0000000000017941 */ /* 0x000fea0003800200 */
.L_x_14679:
        /* <DEDUP_REMOVED lines=51> */
.L_x_14682:
[----:B------:R-:W-:Y:S05]  /*3280*/  BSYNC.RECONVERGENT B1 ;  /* 0x0000000000017941 */ /* 0x000fea0003800200 */
.L_x_14681:
        /* <DEDUP_REMOVED lines=51> */
.L_x_14684:
[----:B------:R-:W-:Y:S05]  /*35c0*/  BSYNC.RECONVERGENT B1 ;  /* 0x0000000000017941 */ /* 0x000fea0003800200 */
.L_x_14683:
        /* <DEDUP_REMOVED lines=51> */
.L_x_14686:
[----:B------:R-:W-:Y:S05]  /*3900*/  BSYNC.RECONVERGENT B1 ;  /* 0x0000000000017941 */ /* 0x000fea0003800200 */
.L_x_14685:
        /* <DEDUP_REMOVED lines=51> */
.L_x_14688:
[----:B------:R-:W-:Y:S05]  /*3c40*/  BSYNC.RECONVERGENT B1 ;  /* 0x0000000000017941 */ /* 0x000fea0003800200 */
.L_x_14687:
        /* <DEDUP_REMOVED lines=8> */
        .weak           $__internal_52_$__cuda_sm20_div_rn_f64_full
        .type           $__internal_52_$__cuda_sm20_div_rn_f64_full,@function
        .size           $__internal_52_$__cuda_sm20_div_rn_f64_full,(.L_x_18242 - $__internal_52_$__cuda_sm20_div_rn_f64_full)
$__internal_52_$__cuda_sm20_div_rn_f64_full:
[C---:B------:R-:W-:Y:S01]  /*3cd0*/  FSETP.GEU.AND P0, PT, |R31|.reuse, 1.469367938527859385e-39, PT ;  /* 0x001000001f00780b */ /* 0x040fe20003f0e200 */
[----:B------:R-:W-:Y:S01]  /*3ce0*/  IMAD.U32 R39, RZ, RZ, UR7 ;  /* 0x00000007ff277e24 */ /* 0x000fe2000f8e00ff */
[----:B------:R-:W-:Y:S01]  /*3cf0*/  LOP3.LUT R32, R31, 0x800fffff, RZ, 0xc0, !PT ;  /* 0x800fffff1f207812 */ /* 0x000fe200078ec0ff */
[----:B------:R-:W-:Y:S01]  /*3d00*/  IMAD.U32 R38, RZ, RZ, UR6 ;  /* 0x00000006ff267e24 */ /* 0x000fe2000f8e00ff */
[----:B------:R-:W-:Y:S02]  /*3d10*/  MOV R26, 0x1 ;  /* 0x00000001001a7802 */ /* 0x000fe40000000f00 */
[----:B------:R-:W-:Y:S01]  /*3d20*/  LOP3.LUT R33, R32, 0x3ff00000, RZ, 0xfc, !PT ;  /* 0x3ff0000020217812 */ /* 0x000fe200078efcff */
[----:B------:R-:W-:Y:S02]  /*3d30*/  IMAD.MOV.U32 R32, RZ, RZ, R30 ;  /* 0x000000ffff207224 */ /* 0x000fe400078e001e */
[----:B------:R-:W-:-:S04]  /*3d40*/  IMAD.MOV.U32 R34, RZ, RZ, R38 ;  /* 0x000000ffff227224 */ /* 0x000fc800078e0026 */
        /* <DEDUP_REMOVED lines=17> */
[----:B0-----:R-:W-:-:S15]  /*3e60*/  LOP3.LUT R27, R31, 0x7ff00000, RZ, 0xc0, !PT ;  /* 0x7ff000001f1b7812 */ /* 0x001fde00078ec0ff */
[----:B------:R-:W-:-:S15]  /*3e70*/  NOP ;  /* 0x0000000000007918 */ /* 0x000fde0000000000 */
[----:B------:R-:W-:-:S15]  /*3e80*/  NOP ;  /* 0x0000000000007918 */ /* 0x000fde0000000000 */
[----:B------:R-:W-:-:S15]  /*3e90*/  NOP ;  /* 0x0000000000007918 */ /* 0x000fde0000000000 */
[----:B------:R-:W-:-:S02]  /*3ea0*/  NOP ;  /* 0x0000000000007918 */ /* 0x000fc40000000000 */
[----:B-1----:R-:W0:-:S15]  /*3eb0*/  DFMA R36, R24, -R32, 1 ;  /* 0x3ff000001824742b */ /* 0x002e1e0000000820 */
[----:B------:R-:W-:-:S15]  /*3ec0*/  NOP ;  /* 0x0000000000007918 */ /* 0x000fde0000000000 */
[----:B------:R-:W-:-:S15]  /*3ed0*/  NOP ;  /* 0x0000000000007918 */ /* 0x000fde0000000000 */
[----:B------:R-:W-:-:S15]  /*3ee0*/  NOP ;  /* 0x0000000000007918 */ /* 0x000fde0000000000 */
[----:B------:R-:W-:-:S04]  /*3ef0*/  NOP ;  /* 0x0000000000007918 */ /* 0x000fc80000000000 */
[----:B0-----:R0:W1:Y:S02]  /*3f00*/  DFMA R36, R24, R36, R24 ;  /* 0x000000241824722b */ /* 0x0010640000000018 */
[----:B0-----:R-:W-:Y:S01]  /*3f10*/  LOP3.LUT R24, R39, 0x7ff00000, RZ, 0xc0, !PT ;  /* 0x7ff0000027187812 */ /* 0x001fe200078ec0ff */
[----:B------:R-:W-:-:S03]  /*3f20*/  IMAD.MOV.U32 R25, RZ, RZ, 0x1ca00000 ;  /* 0x1ca00000ff197424 */ /* 0x000fc600078e00ff */
[----:B------:R-:W-:-:S04]  /*3f30*/  ISETP.GE.U32.AND P2, PT, R24, R27, PT ;  /* 0x0000001b1800720c */ /* 0x000fc80003f46070 */
[----:B------:R-:W-:Y:S02]  /*3f40*/  SEL R26, R25, 0x63400000, !P2 ;  /* 0x63400000191a7807 */ /* 0x000fe40005000000 */
[----:B------:R-:W-:Y:S02]  /*3f50*/  FSETP.GEU.AND P2, PT, |R39|, 1.469367938527859385e-39, PT ;  /* 0x001000002700780b */ /* 0x000fe40003f4e200 */
[----:B------:R-:W-:Y:S02]  /*3f60*/  LOP3.LUT R35, R26, 0x800fffff, R39, 0xf8, !PT ;  /* 0x800fffff1a237812 */ /* 0x000fe400078ef827 */
[----:B------:R-:W-:-:S09]  /*3f70*/  MOV R26, R24 ;  /* 0x00000018001a7202 */ /* 0x000fd20000000f00 */
        /* <DEDUP_REMOVED lines=9> */
.L_x_14689:
        /* <DEDUP_REMOVED lines=16> */
[----:B------:R-:W-:-:S13]  /*4110*/  ISETP.GT.U32.OR P0, PT, R28, 0x7feffffe, P0 ;  /* 0x7feffffe1c00780c */ /* 0x000fda0000704470 */
[----:B-1----:R-:W-:Y:S05]  /*4120*/  @P0 BRA `(.L_x_14691) ;  /* 0x0000000000840947 */ /* 0x002fea0003800000 */
        /* <DEDUP_REMOVED lines=31> */
[----:B------:R-:W-:Y:S01]  /*4320*/  MOV R29, R30 ;  /* 0x0000001e001d7202 */ /* 0x000fe20000000f00 */
[----:B------:R-:W-:Y:S06]  /*4330*/  BRA `(.L_x_14692) ;  /* 0x0000000000607947 */ /* 0x000fec0003800000 */
.L_x_14691:
        /* <DEDUP_REMOVED lines=17> */
.L_x_14694:
[----:B------:R-:W-:Y:S01]  /*4450*/  LOP3.LUT R24, R31, 0x80000, RZ, 0xfc, !PT ;  /* 0x000800001f187812 */ /* 0x000fe200078efcff */
[----:B------:R-:W-:-:S03]  /*4460*/  IMAD.MOV.U32 R28, RZ, RZ, R30 ;  /* 0x000000ffff1c7224 */ /* 0x000fc600078e001e */
[----:B------:R-:W-:Y:S01]  /*4470*/  MOV R29, R24 ;  /* 0x00000018001d7202 */ /* 0x000fe20000000f00 */
[----:B------:R-:W-:Y:S06]  /*4480*/  BRA `(.L_x_14692) ;  /* 0x00000000000c7947 */ /* 0x000fec0003800000 */
.L_x_14693:
[----:B------:R-:W-:Y:S01]  /*4490*/  LOP3.LUT R24, R39, 0x80000, RZ, 0xfc, !PT ;  /* 0x0008000027187812 */ /* 0x000fe200078efcff */
[----:B------:R-:W-:-:S04]  /*44a0*/  IMAD.MOV.U32 R28, RZ, RZ, R38 ;  /* 0x000000ffff1c7224 */ /* 0x000fc800078e0026 */
[----:B------:R-:W-:-:S07]  /*44b0*/  IMAD.MOV.U32 R29, RZ, RZ, R24 ;  /* 0x000000ffff1d7224 */ /* 0x000fce00078e0018 */
.L_x_14692:
[----:B------:R-:W-:Y:S05]  /*44c0*/  BSYNC.RECONVERGENT B0 ;  /* 0x0000000000007941 */ /* 0x000fea0003800200 */
.L_x_14690:
[----:B------:R-:W-:Y:S01]  /*44d0*/  IMAD.MOV.U32 R26, RZ, RZ, R3 ;  /* 0x000000ffff1a7224 */ /* 0x000fe200078e0003 */
[----:B------:R-:W-:Y:S01]  /*44e0*/  MOV R24, R29 ;  /* 0x0000001d00187202 */ /* 0x000fe20000000f00 */
[----:B------:R-:W-:Y:S02]  /*44f0*/  IMAD.MOV.U32 R27, RZ, RZ, 0x0 ;  /* 0x00000000ff1b7424 */ /* 0x000fe400078e00ff */
[----:B------:R-:W-:Y:S02]  /*4500*/  IMAD.MOV.U32 R25, RZ, RZ, R28 ;  /* 0x000000ffff197224 */ /* 0x000fe400078e001c */
[----:B------:R-:W-:Y:S05]  /*4510*/  RET.REL.NODEC R26 `(_ZN2at6native29vectorized_elementwise_kernelILi2ENS0_13AUnaryFunctorIdddNS0_15binary_internal10DivFunctorIdEEEESt5arrayIPcLm2EEEEviT0_T1_) ;  /* 0xffffffb81ab87950 */ /* 0x000fea0003c3ffff */
.L_x_14695:
        /* <DEDUP_REMOVED lines=14> */
.L_x_18242:


//--------------------- .text._ZN2at6native29vectorized_elementwise_kernelILi4ENS0_13AUnaryFunctorIdddNS0_15binary_internal10DivFunctorIdEEEESt5arrayIPcLm2EEEEviT0_T1_ --------------------------
	.section	.text._ZN2at6native29vectorized_elementwise_kernelILi4ENS0_13AUnaryFunctorIdddNS0_15binary_internal10DivFunctorIdEEEESt5arrayIPcLm2EEEEviT0_T1_,"ax",@progbits
	.align	128
        .global         _ZN2at6native29vectorized_elementwise_kernelILi4ENS0_13AUnaryFunctorIdddNS0_15binary_internal10DivFunctorIdEEEESt5arrayIPcLm2EEEEviT0_T1_
        .type           _ZN2at6native29vectorized_elementwise_kernelILi4ENS0_13AUnaryFunctorIdddNS0_15binary_internal10DivFunctorIdEEEESt5arrayIPcLm2EEEEviT0_T1_,@function
        .size           _ZN2at6native29vectorized_elementwise_kernelILi4ENS0_13AUnaryFunctorIdddNS0_15binary_internal10DivFunctorIdEEEESt5arrayIPcLm2EEEEviT0_T1_,(.L_x_18243 - _ZN2at6native29vectorized_elementwise_kernelILi4ENS0_13AUnaryFunctorIdddNS0_15binary_internal10DivFunctorIdEEEESt5arrayIPcLm2EEEEviT0_T1_)
        .other          _ZN2at6native29vectorized_elementwise_kernelILi4ENS0_13AUnaryFunctorIdddNS0_15binary_internal10DivFunctorIdEEEESt5arrayIPcLm2EEEEviT0_T1_,@"STO_CUDA_ENTRY STV_DEFAULT"
_ZN2at6native29vectorized_elementwise_kernelILi4ENS0_13AUnaryFunctorIdddNS0_15binary_internal10DivFunctorIdEEEESt5arrayIPcLm2EEEEviT0_T1_:
.text._ZN2at6native29vectorized_elementwise_kernelILi4ENS0_13AUnaryFunctorIdddNS0_15binary_internal10DivFunctorIdEEEESt5arrayIPcLm2EEEEviT0_T1_:
        /* <DEDUP_REMOVED lines=113> */
[----:B-----5:R-:W-:Y:S05]  /*0710*/  CALL.REL.NOINC `($__internal_53_$__cuda_sm20_div_rn_f64_full) ;  /* 0x00000034005c7944 */ /* 0x020fea0003c00000 */
[----:B------:R-:W-:Y:S01]  /*0720*/  IMAD.MOV.U32 R18, RZ, RZ, R25 ;  /* 0x000000ffff127224 */ /* 0x000fe200078e0019 */
[----:B------:R-:W-:-:S07]  /*0730*/  MOV R19, R24 ;  /* 0x0000001800137202 */ /* 0x000fce0000000f00 */
.L_x_14698:
[----:B------:R-:W-:Y:S05]  /*0740*/  BSYNC.RECONVERGENT B1 ;  /* 0x0000000000017941 */ /* 0x000fea0003800200 */
.L_x_14697:
        /* <DEDUP_REMOVED lines=49> */
[----:B------:R-:W-:Y:S05]  /*0a60*/  CALL.REL.NOINC `($__internal_53_$__cuda_sm20_div_rn_f64_full) ;  /* 0x0000003000887944 */ /* 0x000fea0003c00000 */
[----:B------:R-:W-:Y:S01]  /*0a70*/  MOV R16, R25 ;  /* 0x0000001900107202 */ /* 0x000fe20000000f00 */
[----:B------:R-:W-:-:S07]  /*0a80*/  IMAD.MOV.U32 R17, RZ, RZ, R24 ;  /* 0x000000ffff117224 */ /* 0x000fce00078e0018 */
.L_x_14700:
[----:B------:R-:W-:Y:S05]  /*0a90*/  BSYNC.RECONVERGENT B1 ;  /* 0x0000000000017941 */ /* 0x000fea0003800200 */
.L_x_14699:
        /* <DEDUP_REMOVED lines=48> */
[----:B------:R-:W-:Y:S05]  /*0da0*/  CALL.REL.NOINC `($__internal_53_$__cuda_sm20_div_rn_f64_full) ;  /* 0x0000002c00b87944 */ /* 0x000fea0003c00000 */
[----:B------:R-:W-:Y:S02]  /*0db0*/  IMAD.MOV.U32 R14, RZ, RZ, R25 ;  /* 0x000000ffff0e7224 */ /* 0x000fe400078e0019 */
[----:B------:R-:W-:-:S07]  /*0dc0*/  IMAD.MOV.U32 R15, RZ, RZ, R24 ;  /* 0x000000ffff0f7224 */ /* 0x000fce00078e0018 */
.L_x_14702:
[----:B------:R-:W-:Y:S05]  /*0dd0*/  BSYNC.RECONVERGENT B1 ;  /* 0x0000000000017941 */ /* 0x000fea0003800200 */
.L_x_14701:
        /* <DEDUP_REMOVED lines=48> */
[----:B------:R-:W-:Y:S05]  /*10e0*/  CALL.REL.NOINC `($__internal_53_$__cuda_sm20_div_rn_f64_full) ;  /* 0x0000002800e87944 */ /* 0x000fea0003c00000 */
[----:B------:R-:W-:Y:S02]  /*10f0*/  IMAD.MOV.U32 R12, RZ, RZ, R25 ;  /* 0x000000ffff0c7224 */ /* 0x000fe400078e0019 */
[----:B------:R-:W-:-:S07]  /*1100*/  IMAD.MOV.U32 R13, RZ, RZ, R24 ;  /* 0x000000ffff0d7224 */ /* 0x000fce00078e0018 */
.L_x_14704:
[----:B------:R-:W-:Y:S05]  /*1110*/  BSYNC.RECONVERGENT B1 ;  /* 0x0000000000017941 */ /* 0x000fea0003800200 */
.L_x_14703:
        /* <DEDUP_REMOVED lines=48> */
[----:B------:R-:W-:Y:S05]  /*1420*/  CALL.REL.NOINC `($__internal_53_$__cuda_sm20_div_rn_f64_full) ;  /* 0x0000002800187944 */ /* 0x000fea0003c00000 */
[----:B------:R-:W-:Y:S01]  /*1430*/  IMAD.MOV.U32 R10, RZ, RZ, R25 ;  /* 0x000000ffff0a7224 */ /* 0x000fe200078e0019 */
[----:B------:R-:W-:-:S07]  /*1440*/  MOV R11, R24 ;  /* 0x00000018000b7202 */ /* 0x000fce0000000f00 */
.L_x_14706:
[----:B------:R-:W-:Y:S05]  /*1450*/  BSYNC.RECONVERGENT B1 ;  /* 0x0000000000017941 */ /* 0x000fea0003800200 */
.L_x_14705:
        /* <DEDUP_REMOVED lines=49> */
[----:B------:R-:W-:Y:S01]  /*1770*/  MOV R8, R25 ;  /* 0x0000001900087202 */ /* 0x000fe20000000f00 */
[----:B------:R-:W-:-:S07]  /*1780*/  IMAD.MOV.U32 R9, RZ, RZ, R24 ;  /* 0x000000ffff097224 */ /* 0x000fce00078e0018 */
.L_x_14708:
[----:B------:R-:W-:Y:S05]  /*1790*/  BSYNC.RECONVERGENT B1 ;  /* 0x0000000000017941 */ /* 0x000fea0003800200 */
.L_x_14707:
        /* <DEDUP_REMOVED lines=51> */
.L_x_14710:
[----:B------:R-:W-:Y:S05]  /*1ad0*/  BSYNC.RECONVERGENT B1 ;  /* 0x0000000000017941 */ /* 0x000fea0003800200 */
.L_x_14709:
        /* <DEDUP_REMOVED lines=51> */
.L_x_14712:
[----:B------:R-:W-:Y:S05]  /*1e10*/  BSYNC.RECONVERGENT B1 ;  /* 0x0000000000017941 */ /* 0x000fea0003800200 */
.L_x_14711:
        /* <DEDUP_REMOVED lines=21> */
.L_x_14715:
[----:B------:R-:W-:-:S13]  /*1f70*/  ISETP.GE.U32.AND P0, PT, R4, R0, PT ;  /* 0x000000000400720c */ /* 0x000fda0003f06070 */
[----:B------:R-:W-:Y:S05]  /*1f80*/  @P0 BRA `(.L_x_14717) ;  /* 0x0000000000300947 */ /* 0x000fea0003800000 */
[----:B-1----:R-:W1:Y:S01]  /*1f90*/  LDC.64 R14, c[0x0][0x398] ;  /* 0x0000e600ff0e7b82 */ /* 0x002e620000000a00 */
[----:B------:R-:W-:Y:S02]  /*1fa0*/  IMAD.IADD R3, R2, 0x1, R4 ;  /* 0x0000000102037824 */ /* 0x000fe400078e0204 */
[----:B------:R-:W-:Y:S02]  /*1fb0*/  VIADD R4, R4, 0x80 ;  /* 0x0000008004047836 */ /* 0x000fe40000000000 */
[----:B-1----:R-:W-:-:S05]  /*1fc0*/  IMAD.WIDE.U32 R14, R3, 0x8, R14 ;  /* 0x00000008030e7825 */ /* 0x002fca00078e000e */
[----:B------:R1:W-:Y:S02]  /*1fd0*/  STG.E.64 desc[UR4][R14.64], R12 ;  /* 0x0000000c0e007986 */ /* 0x0003e4000c101b04 */
.L_x_14716:
[----:B------:R-:W-:-:S13]  /*1fe0*/  ISETP.GE.U32.AND P0, PT, R4, R0, PT ;  /* 0x000000000400720c */ /* 0x000fda0003f06070 */
[----:B------:R-:W-:Y:S05]  /*1ff0*/  @P0 BRA `(.L_x_14718) ;  /* 0x0000000000340947 */ /* 0x000fea0003800000 */
[----:B-1----:R-:W1:Y:S01]  /*2000*/  LDC.64 R12, c[0x0][0x398] ;  /* 0x0000e600ff0c7b82 */ /* 0x002e620000000a00 */
[----:B------:R-:W-:Y:S01]  /*2010*/  IADD3 R3, PT, PT, R2, R4, RZ ;  /* 0x0000000402037210 */ /* 0x000fe20007ffe0ff */
[----:B------:R-:W-:-:S04]  /*2020*/  VIADD R4, R4, 0x80 ;  /* 0x0000008004047836 */ /* 0x000fc80000000000 */
[----:B-1----:R-:W-:-:S05]  /*2030*/  IMAD.WIDE.U32 R12, R3, 0x8, R12 ;  /* 0x00000008030c7825 */ /* 0x002fca00078e000c */
[----:B------:R2:W-:Y:S02]  /*2040*/  STG.E.64 desc[UR4][R12.64], R10 ;  /* 0x0000000a0c007986 */ /* 0x0005e4000c101b04 */
.L_x_14717:
        /* <DEDUP_REMOVED lines=8> */
.L_x_14718:
[----:B------:R-:W-:Y:S05]  /*20d0*/  BSYNC.RELIABLE B1 ;  /* 0x0000000000017941 */ /* 0x000fea0003800100 */
.L_x_14714:
[----:B------:R-:W-:-:S13]  /*20e0*/  ISETP.GE.U32.AND P0, PT, R4, R0, PT ;  /* 0x000000000400720c */ /* 0x000fda0003f06070 */
[----:B--2---:R-:W2:Y:S01]  /*20f0*/  @!P0 LDC.64 R8, c[0x0][0x398] ;  /* 0x0000e600ff088b82 */ /* 0x004ea20000000a00 */
[----:B------:R-:W-:Y:S01]  /*2100*/  @!P0 IADD3 R3, PT, PT, R2, R4, RZ ;  /* 0x0000000402038210 */ /* 0x000fe20007ffe0ff */
[----:B------:R-:W-:-:S04]  /*2110*/  @!P0 VIADD R4, R4, 0x80 ;  /* 0x0000008004048836 */ /* 0x000fc80000000000 */
[----:B--2---:R-:W-:-:S05]  /*2120*/  @!P0 IMAD.WIDE.U32 R8, R3, 0x8, R8 ;  /* 0x0000000803088825 */ /* 0x004fca00078e0008 */
[----:B------:R3:W-:Y:S02]  /*2130*/  @!P0 STG.E.64 desc[UR4][R8.64], R6 ;  /* 0x0000000608008986 */ /* 0x0007e4000c101b04 */
.L_x_14719:
[----:B------:R-:W-:Y:S05]  /*2140*/  BSYNC.RECONVERGENT B0 ;  /* 0x0000000000007941 */ /* 0x000fea0003800200 */
.L_x_14713:
        /* <DEDUP_REMOVED lines=8> */
.L_x_14696:
[----:B------:R-:W0:Y:S01]  /*21d0*/  S2R R0, SR_TID.X ;  /* 0x0000000000007919 */ /* 0x000e220000002100 */
[----:B------:R-:W1:Y:S01]  /*21e0*/  LDC.64 R4, c[0x0][0x3a0] ;  /* 0x0000e800ff047b82 */ /* 0x000e620000000a00 */
[----:B------:R-:W2:Y:S01]  /*21f0*/  LDCU.64 UR8, c[0x0][0x390] ;  /* 0x00007200ff0877ac */ /* 0x000ea20008000a00 */
[----:B------:R-:W-:-:S06]  /*2200*/  IMAD.MOV.U32 R6, RZ, RZ, 0x1 ;  /* 0x00000001ff067424 */ /* 0x000fcc00078e00ff */
[----:B------:R-:W3:Y:S01]  /*2210*/  LDC R3, c[0x0][0x394] ;  /* 0x0000e500ff037b82 */ /* 0x000ee20000000800 */
[----:B-1----:R-:W-:-:S04]  /*2220*/  IMAD.WIDE.U32 R4, R2, 0x8, R4 ;  /* 0x0000000802047825 */ /* 0x002fc800078e0004 */
[----:B0-----:R-:W-:-:S05]  /*2230*/  IMAD.WIDE.U32 R4, R0, 0x20, R4 ;  /* 0x0000002000047825 */ /* 0x001fca00078e0004 */
[----:B------:R-:W4:Y:S04]  /*2240*/  LDG.E.ENL2.256 R12, R8, desc[UR4][R4.64] ;  /* 0xfe0000040408797e */ /* 0x000f28000812190c */
[----:B------:R0:W5:Y:S01]  /*2250*/  LDG.E.ENL2.256 R20, R16, desc[UR4][R4.64+0x1000] ;  /* 0xfe0080040410797e */ /* 0x0001620008121914 */
        /* <DEDUP_REMOVED lines=45> */
[----:B-----5:R-:W-:Y:S05]  /*2530*/  CALL.REL.NOINC `($__internal_53_$__cuda_sm20_div_rn_f64_full) ;  /* 0x0000001400d47944 */ /* 0x020fea0003c00000 */
[----:B------:R-:W-:Y:S02]  /*2540*/  IMAD.MOV.U32 R4, RZ, RZ, R25 ;  /* 0x000000ffff047224 */ /* 0x000fe400078e0019 */
[----:B------:R-:W-:-:S07]  /*2550*/  IMAD.MOV.U32 R5, RZ, RZ, R24 ;  /* 0x000000ffff057224 */ /* 0x000fce00078e0018 */
.L_x_14721:
[----:B------:R-:W-:Y:S05]  /*2560*/  BSYNC.RECONVERGENT B1 ;  /* 0x0000000000017941 */ /* 0x000fea0003800200 */
.L_x_14720:
        /* <DEDUP_REMOVED lines=48> */
[----:B-----5:R-:W-:Y:S05]  /*2870*/  CALL.REL.NOINC `($__internal_53_$__cuda_sm20_div_rn_f64_full) ;  /* 0x0000001400047944 */ /* 0x020fea0003c00000 */
[----:B------:R-:W-:Y:S01]  /*2880*/  IMAD.MOV.U32 R6, RZ, RZ, R25 ;  /* 0x000000ffff067224 */ /* 0x000fe200078e0019 */
[----:B------:R-:W-:-:S07]  /*2890*/  MOV R7, R24 ;  /* 0x0000001800077202 */ /* 0x000fce0000000f00 */
.L_x_14723:
[----:B------:R-:W-:Y:S05]  /*28a0*/  BSYNC.RECONVERGENT B1 ;  /* 0x0000000000017941 */ /* 0x000fea0003800200 */
.L_x_14722:
        /* <DEDUP_REMOVED lines=49> */
[----:B------:R-:W-:Y:S01]  /*2bc0*/  MOV R8, R25 ;  /* 0x0000001900087202 */ /* 0x000fe20000000f00 */
[----:B------:R-:W-:-:S07]  /*2bd0*/  IMAD.MOV.U32 R9, RZ, RZ, R24 ;  /* 0x000000ffff097224 */ /* 0x000fce00078e0018 */
.L_x_14725:
[----:B------:R-:W-:Y:S05]  /*2be0*/  BSYNC.RECONVERGENT B1 ;  /* 0x0000000000017941 */ /* 0x000fea0003800200 */
.L_x_14724:
        /* <DEDUP_REMOVED lines=48> */
[----:B-----5:R-:W-:Y:S05]  /*2ef0*/  CALL.REL.NOINC `($__internal_53_$__cuda_sm20_div_rn_f64_full) ;  /* 0x0000000c00647944 */ /* 0x020fea0003c00000 */
[----:B------:R-:W-:Y:S02]  /*2f00*/  IMAD.MOV.U32 R10, RZ, RZ, R25 ;  /* 0x000000ffff0a7224 */ /* 0x000fe400078e0019 */
[----:B------:R-:W-:-:S07]  /*2f10*/  IMAD.MOV.U32 R11, RZ, RZ, R24 ;  /* 0x000000ffff0b7224 */ /* 0x000fce00078e0018 */
.L_x_14727:
[----:B------:R-:W-:Y:S05]  /*2f20*/  BSYNC.RECONVERGENT B1 ;  /* 0x0000000000017941 */ /* 0x000fea0003800200 */
.L_x_14726:
        /* <DEDUP_REMOVED lines=51> */
.L_x_14729:
[----:B------:R-:W-:Y:S05]  /*3260*/  BSYNC.RECONVERGENT B1 ;  /* 0x0000000000017941 */ /* 0x000fea0003800200 */
.L_x_14728:
        /* <DEDUP_REMOVED lines=51> */
.L_x_14731:
[----:B------:R-:W-:Y:S05]  /*35a0*/  BSYNC.RECONVERGENT B1 ;  /* 0x0000000000017941 */ /* 0x000fea0003800200 */
.L_x_14730:
        /* <DEDUP_REMOVED lines=51> */
.L_x_14733:
[----:B------:R-:W-:Y:S05]  /*38e0*/  BSYNC.RECONVERGENT B1 ;  /* 0x0000000000017941 */ /* 0x000fea0003800200 */
.L_x_14732:
        /* <DEDUP_REMOVED lines=51> */
.L_x_14735:
[----:B------:R-:W-:Y:S05]  /*3c20*/  BSYNC.RECONVERGENT B1 ;  /* 0x0000000000017941 */ /* 0x000fea0003800200 */
.L_x_14734:
[----:B------:R-:W0:Y:S02]  /*3c30*/  LDC.64 R20, c[0x0][0x398] ;  /* 0x0000e600ff147b82 */ /* 0x000e240000000a00 */
[----:B0-----:R-:W-:-:S04]  /*3c40*/  IMAD.WIDE.U32 R2, R2, 0x8, R20 ;  /* 0x0000000802027825 */ /* 0x001fc800078e0014 */
[----:B------:R-:W-:-:S05]  /*3c50*/  IMAD.WIDE.U32 R2, R0, 0x20, R2 ;  /* 0x0000002000027825 */ /* 0x000fca00078e0002 */
[----:B------:R-:W-:Y:S04]  /*3c60*/  STG.E.ENL2.256 desc[UR4][R2.64], R4, R8 ;  /* 0xf80000040208797f */ /* 0x000fe8000f121804 */
[----:B------:R-:W-:Y:S01]  /*3c70*/  STG.E.ENL2.256 desc[UR4][R2.64+0x1000], R12, R16 ;  /* 0xf800800c0210797f */ /* 0x000fe2000f121804 */
[----:B------:R-:W-:Y:S05]  /*3c80*/  EXIT ;  /* 0x000000000000794d */ /* 0x000fea0003800000 */
        .weak           $__internal_53_$__cuda_sm20_div_rn_f64_full
        .type           $__internal_53_$__cuda_sm20_div_rn_f64_full,@function
        .size           $__internal_53_$__cuda_sm20_div_rn_f64_full,(.L_x_18243 - $__internal_53_$__cuda_sm20_div_rn_f64_full)
$__internal_53_$__cuda_sm20_div_rn_f64_full:
        /* <DEDUP_REMOVED lines=52> */
.L_x_14736:
        /* <DEDUP_REMOVED lines=51> */
.L_x_14738:
        /* <DEDUP_REMOVED lines=17> */
.L_x_14741:
[----:B------:R-:W-:Y:S01]  /*4410*/  LOP3.LUT R24, R31, 0x80000, RZ, 0xfc, !PT ;  /* 0x000800001f187812 */ /* 0x000fe200078efcff */
[----:B------:R-:W-:-:S03]  /*4420*/  IMAD.MOV.U32 R28, RZ, RZ, R30 ;  /* 0x000000ffff1c7224 */ /* 0x000fc600078e001e */
[----:B------:R-:W-:Y:S01]  /*4430*/  MOV R29, R24 ;  /* 0x00000018001d7202 */ /* 0x000fe20000000f00 */
[----:B------:R-:W-:Y:S06]  /*4440*/  BRA `(.L_x_14739) ;  /* 0x00000000000c7947 */ /* 0x000fec0003800000 */
.L_x_14740:
[----:B------:R-:W-:Y:S01]  /*4450*/  LOP3.LUT R24, R39, 0x80000, RZ, 0xfc, !PT ;  /* 0x0008000027187812 */ /* 0x000fe200078efcff */
[----:B------:R-:W-:-:S04]  /*4460*/  IMAD.MOV.U32 R28, RZ, RZ, R38 ;  /* 0x000000ffff1c7224 */ /* 0x000fc800078e0026 */
[----:B------:R-:W-:-:S07]  /*4470*/  IMAD.MOV.U32 R29, RZ, RZ, R24 ;  /* 0x000000ffff1d7224 */ /* 0x000fce00078e0018 */
.L_x_14739:
[----:B------:R-:W-:Y:S05]  /*4480*/  BSYNC.RECONVERGENT B0 ;  /* 0x0000000000007941 */ /* 0x000fea0003800200 */
.L_x_14737:
[----:B------:R-:W-:Y:S01]  /*4490*/  IMAD.MOV.U32 R26, RZ, RZ, R3 ;  /* 0x000000ffff1a7224 */ /* 0x000fe200078e0003 */
[----:B------:R-:W-:Y:S01]  /*44a0*/  MOV R24, R29 ;  /* 0x0000001d00187202 */ /* 0x000fe20000000f00 */
[----:B------:R-:W-:Y:S02]  /*44b0*/  IMAD.MOV.U32 R27, RZ, RZ, 0x0 ;  /* 0x00000000ff1b7424 */ /* 0x000fe400078e00ff */
[----:B------:R-:W-:Y:S02]  /*44c0*/  IMAD.MOV.U32 R25, RZ, RZ, R28 ;  /* 0x000000ffff197224 */ /* 0x000fe400078e001c */
[----:B------:R-:W-:Y:S05]  /*44d0*/  RET.REL.NODEC R26 `(_ZN2at6native29vectorized_elementwise_kernelILi4ENS0_13AUnaryFunctorIdddNS0_15binary_internal10DivFunctorIdEEEESt5arrayIPcLm2EEEEviT0_T1_) ;  /* 0xffffffb81ac87950 */ /* 0x000fea0003c3ffff */
.L_x_14742:
        /* <DEDUP_REMOVED lines=10> */
.L_x_18243:


//--------------------- .text._ZN2at6native29vectorized_elementwise_kernelILi8ENS0_13AUnaryFunctorIdddNS0_15binary_internal10DivFunctorIdEEEESt5arrayIPcLm2EEEEviT0_T1_ --------------------------
	.section	.text._ZN2at6native29vectorized_elementwise_kernelILi8ENS0_13AUnaryFunctorIdddNS0_15binary_internal10DivFunctorIdEEEESt5arrayIPcLm2EEEEviT0_T1_,"ax",@progbits
	.align	128
        .global         _ZN2at6native29vectorized_elementwise_kernelILi8ENS0_13AUnaryFunctorIdddNS0_15binary_internal10DivFunctorIdEEEESt5arrayIPcLm2EEEEviT0_T1_
        .type           _ZN2at6native29vectorized_elementwise_kernelILi8ENS0_13AUnaryFunctorIdddNS0_15binary_internal10DivFunctorIdEEEESt5arrayIPcLm2EEEEviT0_T1_,@function
        .size           _ZN2at6native29vectorized_elementwise_kernelILi8ENS0_13AUnaryFunctorIdddNS0_15binary_internal10DivFunctorIdEEEESt5arrayIPcLm2EEEEviT0_T1_,(.L_x_18369 - _ZN2at6native29vectorized_elementwise_kernelILi8ENS0_13AUnaryFunctorIdddNS0_15binary_internal10DivFunctorIdEEEESt5arrayIPcLm2EEEEviT0_T1_)
        .other          _ZN2at6native29vectorized_elementwise_kernelILi8ENS0_13AUnaryFunctorIdddNS0_15binary_internal10DivFunctorIdEEEESt5arrayIPcLm2EEEEviT0_T1_,@"STO_CUDA_ENTRY STV_DEFAULT"
_ZN2at6native29vectorized_elementwise_kernelILi8ENS0_13AUnaryFunctorIdddNS0_15binary_internal10DivFunctorIdEEEESt5arrayIPcLm2EEEEviT0_T1_:
.text._ZN2at6native29vectorized_elementwise_kernelILi8ENS0_13AUnaryFunctorIdddNS0_15binary_internal10DivFunctorIdEEEESt5arrayIPcLm2EEEEviT0_T1_:
[----:B------:R-:W-:Y:S01]  /*0000*/  LDC R1, c[0x0][0x37c] ;  /* 0x0000df00ff017b82 */ /* 0x000fe20000000800 */
[----:B------:R-:W-:Y:S05]  /*0010*/  EXIT ;  /* 0x000000000000794d */ /* 0x000fea0003800000 */
.L_x_14743:
        /* <DEDUP_REMOVED lines=14> */
.L_x_18369:


//--------------------- .text._ZN2at6native18elementwise_kernelILi128ELi4EZNS0_15gpu_kernel_implINS0_13BUnaryFunctorIN3c108BFloat16ES5_S5_NS0_15binary_internal10MulFunctorIfEEEEEEvRNS_18TensorIteratorBaseERKT_EUliE_EEviT1_ --------------------------
	.section	.text._ZN2at6native18elementwise_kernelILi128ELi4EZNS0_15gpu_kernel_implINS0_13BUnaryFunctorIN3c108BFloat16ES5_S5_NS0_15binary_internal10MulFunctorIfEEEEEEvRNS_18TensorIteratorBaseERKT_EUliE_EEviT1_,"ax",@progbits
	.align	128
        .global         _ZN2at6native18elementwise_kernelILi128ELi4EZNS0_15gpu_kernel_implINS0_13BUnaryFunctorIN3c108BFloat16ES5_S5_NS0_15binary_internal10MulFunctorIfEEEEEEvRNS_18TensorIteratorBaseERKT_EUliE_EEviT1_
        .type           _ZN2at6native18elementwise_kernelILi128ELi4EZNS0_15gpu_kernel_implINS0_13BUnaryFunctorIN3c108BFloat16ES5_S5_NS0_15binary_internal10MulFunctorIfEEEEEEvRNS_18TensorIteratorBaseERKT_EUliE_EEviT1_,@function
        .size           _ZN2at6native18elementwise_kernelILi128ELi4EZNS0_15gpu_kernel_implINS0_13BUnaryFunctorIN3c108BFloat16ES5_S5_NS0_15binary_internal10MulFunctorIfEEEEEEvRNS_18TensorIteratorBaseERKT_EUliE_EEviT1_,(.L_x_18370 - _ZN2at6native18elementwise_kernelILi128ELi4EZNS0_15gpu_kernel_implINS0_13BUnaryFunctorIN3c108BFloat16ES5_S5_NS0_15binary_internal10MulFunctorIfEEEEEEvRNS_18TensorIteratorBaseERKT_EUliE_EEviT1_)
        .other          _ZN2at6native18elementwise_kernelILi128ELi4EZNS0_15gpu_kernel_implINS0_13BUnaryFunctorIN3c108BFloat16ES5_S5_NS0_15binary_internal10MulFunctorIfEEEEEEvRNS_18TensorIteratorBaseERKT_EUliE_EEviT1_,@"STO_CUDA_ENTRY STV_DEFAULT"
_ZN2at6native18elementwise_kernelILi128ELi4EZNS0_15gpu_kernel_implINS0_13BUnaryFunctorIN3c108BFloat16ES5_S5_NS0_15binary_internal10MulFunctorIfEEEEEEvRNS_18TensorIteratorBaseERKT_EUliE_EEviT1_:
.text._ZN2at6native18elementwise_kernelILi128ELi4EZNS0_15gpu_kernel_implINS0_13BUnaryFunctorIN3c108BFloat16ES5_S5_NS0_15binary_internal10MulFunctorIfEEEEEEvRNS_18TensorIteratorBaseERKT_EUliE_EEviT1_:
        /* <DEDUP_REMOVED lines=319> */
.L_x_14746:
        /* <DEDUP_REMOVED lines=18> */
.L_x_14750:
[----:B------:R-:W2:Y:S02]  /*1510*/  LDG.E.U8 R2, desc[UR36][R2.64] ;  /* 0x0000002402027981 */ /* 0x000ea4000c1e1100 */
[----:B--2---:R-:W-:-:S04]  /*1520*/  I2FP.F32.U32 R0, R2 ;  /* 0x0000000200007245 */ /* 0x004fc80000201000 */
[----:B------:R-:W-:Y:S01]  /*1530*/  F2FP.BF16.F32.PACK_AB R0, RZ, R0 ;  /* 0x00000000ff00723e */ /* 0x000fe200000010ff */
[----:B------:R-:W-:Y:S06]  /*1540*/  BRA `(.L_x_14752) ;  /* 0x0000000c00a47947 */ /* 0x000fec0003800000 */
.L_x_14749:
        /* <DEDUP_REMOVED lines=10> */
.L_x_14754:
[----:B------:R-:W2:Y:S02]  /*15f0*/  LDG.E R2, desc[UR36][R2.64] ;  /* 0x0000002402027981 */ /* 0x000ea4000c1e1900 */
[----:B--2---:R-:W-:-:S04]  /*1600*/  I2FP.F32.S32 R0, R2 ;  /* 0x0000000200007245 */ /* 0x004fc80000201400 */
[----:B------:R-:W-:Y:S01]  /*1610*/  F2FP.BF16.F32.PACK_AB R0, RZ, R0 ;  /* 0x00000000ff00723e */ /* 0x000fe200000010ff */
[----:B------:R-:W-:Y:S06]  /*1620*/  BRA `(.L_x_14752) ;  /* 0x0000000c006c7947 */ /* 0x000fec0003800000 */
.L_x_14753:
[----:B------:R-:W2:Y:S02]  /*1630*/  LDG.E.U16 R2, desc[UR36][R2.64] ;  /* 0x0000002402027981 */ /* 0x000ea4000c1e1500 */
[----:B--2---:R-:W0:Y:S02]  /*1640*/  I2F.S16 R0, R2 ;  /* 0x0000000200007306 */ /* 0x004e240000101400 */
[----:B0-----:R-:W-:Y:S01]  /*1650*/  F2FP.BF16.F32.PACK_AB R0, RZ, R0 ;  /* 0x00000000ff00723e */ /* 0x001fe200000010ff */
[----:B------:R-:W-:Y:S06]  /*1660*/  BRA `(.L_x_14752) ;  /* 0x0000000c005c7947 */ /* 0x000fec0003800000 */
.L_x_14748:
        /* <DEDUP_REMOVED lines=9> */
.L_x_14756:
[----:B------:R-:W2:Y:S02]  /*1700*/  LDG.E.U16 R0, desc[UR36][R2.64] ;  /* 0x0000002402007981 */ /* 0x000ea4000c1e1500 */
[----:B--2---:R-:W-:-:S05]  /*1710*/  HADD2.F32 R0, -RZ, R0.H0_H0 ;  /* 0x20000000ff007230 */ /* 0x004fca0000004100 */
[----:B------:R-:W-:Y:S01]  /*1720*/  F2FP.BF16.F32.PACK_AB R0, RZ, R0 ;  /* 0x00000000ff00723e */ /* 0x000fe200000010ff */
[----:B------:R-:W-:Y:S06]  /*1730*/  BRA `(.L_x_14752) ;  /* 0x0000000c00287947 */ /* 0x000fec0003800000 */
.L_x_14755:
        /* <DEDUP_REMOVED lines=9> */
.L_x_14758:
[----:B------:R-:W2:Y:S02]  /*17d0*/  LDG.E.U16 R2, desc[UR36][R2.64] ;  /* 0x0000002402027981 */ /* 0x000ea4000c1e1500 */
[----:B--2---:R-:W-:-:S05]  /*17e0*/  HADD2.F32 R0, -RZ, R2.H0_H0 ;  /* 0x20000002ff007230 */ /* 0x004fca0000004100 */
[----:B------:R-:W-:Y:S01]  /*17f0*/  F2FP.BF16.F32.PACK_AB R0, RZ, R0 ;  /* 0x00000000ff00723e */ /* 0x000fe200000010ff */
[----:B------:R-:W-:Y:S06]  /*1800*/  BRA `(.L_x_14752) ;  /* 0x0000000800f47947 */ /* 0x000fec0003800000 */
.L_x_14757:
        /* <DEDUP_REMOVED lines=12> */
.L_x_14747:
        /* <DEDUP_REMOVED lines=13> */
.L_x_14761:
        /* <DEDUP_REMOVED lines=12> */
.L_x_14760:
        /* <DEDUP_REMOVED lines=27> */
.L_x_14763:
        /* <DEDUP_REMOVED lines=13> */
.L_x_14762:
[----:B------:R0:W5:Y:S01]  /*1ce0*/  LDG.E.U16 R0, desc[UR36][R2.64] ;  /* 0x0000002402007981 */ /* 0x000162000c1e1500 */
[----:B------:R-:W-:Y:S05]  /*1cf0*/  BRA `(.L_x_14752) ;  /* 0x0000000400b87947 */ /* 0x000fea0003800000 */
.L_x_14759:
        /* <DEDUP_REMOVED lines=12> */
.L_x_14766:
        /* <DEDUP_REMOVED lines=21> */
.L_x_14770:
[----:B------:R-:W-:Y:S05]  /*1f10*/  BSYNC.RECONVERGENT B1 ;  /* 0x0000000000017941 */ /* 0x000fea0003800200 */
.L_x_14769:
[----:B------:R-:W-:Y:S01]  /*1f20*/  IMAD.SHL.U32 R0, R0, 0x100000, RZ ;  /* 0x0010000000007824 */ /* 0x000fe200078e00ff */
[----:B------:R-:W-:-:S04]  /*1f30*/  LEA R2, R2, 0x3b800000, 0x17 ;  /* 0x3b80000002027811 */ /* 0x000fc800078eb8ff */
[----:B------:R-:W-:-:S07]  /*1f40*/  LOP3.LUT R0, R2, R0, R7, 0xfe, !PT ;  /* 0x0000000002007212 */ /* 0x000fce00078efe07 */
.L_x_14768:
[----:B------:R-:W-:Y:S05]  /*1f50*/  BSYNC.RECONVERGENT B0 ;  /* 0x0000000000007941 */ /* 0x000fea0003800200 */
.L_x_14767:
[----:B------:R-:W-:Y:S01]  /*1f60*/  F2FP.BF16.F32.PACK_AB R0, RZ, R0 ;  /* 0x00000000ff00723e */ /* 0x000fe200000010ff */
[----:B------:R-:W-:Y:S06]  /*1f70*/  BRA `(.L_x_14752) ;  /* 0x0000000400187947 */ /* 0x000fec0003800000 */
.L_x_14765:
        /* <DEDUP_REMOVED lines=21> */
.L_x_14774:
[----:B------:R-:W-:Y:S05]  /*20d0*/  BSYNC.RECONVERGENT B1 ;  /* 0x0000000000017941 */ /* 0x000fea0003800200 */
.L_x_14773:
[----:B------:R-:W-:Y:S02]  /*20e0*/  SHF.L.U32 R0, R0, 0x15, RZ ;  /* 0x0000001500007819 */ /* 0x000fe400000006ff */
[----:B------:R-:W-:-:S04]  /*20f0*/  LEA R2, R2, 0x37800000, 0x17 ;  /* 0x3780000002027811 */ /* 0x000fc800078eb8ff */
[----:B------:R-:W-:-:S07]  /*2100*/  LOP3.LUT R0, R2, R0, R7, 0xfe, !PT ;  /* 0x0000000002007212 */ /* 0x000fce00078efe07 */
.L_x_14772:
[----:B------:R-:W-:Y:S05]  /*2110*/  BSYNC.RECONVERGENT B0 ;  /* 0x0000000000007941 */ /* 0x000fea0003800200 */
.L_x_14771:
[----:B------:R-:W-:Y:S01]  /*2120*/  F2FP.BF16.F32.PACK_AB R0, RZ, R0 ;  /* 0x00000000ff00723e */ /* 0x000fe200000010ff */
[----:B------:R-:W-:Y:S06]  /*2130*/  BRA `(.L_x_14752) ;  /* 0x0000000000a87947 */ /* 0x000fec0003800000 */
.L_x_14764:
[----:B------:R-:W-:-:S09]  /*2140*/  UISETP.NE.AND UP0, UPT, UR4, 0x1c, UPT ;  /* 0x0000001c0400788c */ /* 0x000fd2000bf05270 */
[----:B------:R-:W-:Y:S05]  /*2150*/  BRA.U !UP0, `(.L_x_14775) ;  /* 0x0000000108947547 */ /* 0x000fea000b800000 */
[----:B------:R-:W-:-:S09]  /*2160*/  UISETP.NE.AND UP0, UPT, UR4, 0x1d, UPT ;  /* 0x0000001d0400788c */ /* 0x000fd2000bf05270 */
[----:B------:R-:W-:Y:S05]  /*2170*/  BRA.U !UP0, `(.L_x_14776) ;  /* 0x00000001087c7547 */ /* 0x000fea000b800000 */
[----:B------:R-:W-:-:S09]  /*2180*/  UISETP.NE.AND UP0, UPT, UR4, 0x2c, UPT ;  /* 0x0000002c0400788c */ /* 0x000fd2000bf05270 */
[----:B------:R-:W-:Y:S05]  /*2190*/  BRA.U !UP0, `(.L_x_14777) ;  /* 0x0000000108487547 */ /* 0x000fea000b800000 */
.L_x_14751:
        /* <DEDUP_REMOVED lines=16> */
.L_x_14778:
[----:B------:R-:W-:Y:S01]  /*22a0*/  PRMT R0, RZ, 0x7610, R0 ;  /* 0x00007610ff007816 */ /* 0x000fe20000000000 */
[----:B------:R-:W-:Y:S06]  /*22b0*/  BRA `(.L_x_14752) ;  /* 0x0000000000487947 */ /* 0x000fec0003800000 */
.L_x_14777:
        /* <DEDUP_REMOVED lines=8> */
.L_x_14780:
[----:B------:R-:W-:Y:S05]  /*2340*/  BSYNC.RECONVERGENT B0 ;  /* 0x0000000000007941 */ /* 0x000fea0003800200 */
.L_x_14779:
[----:B------:R-:W-:Y:S01]  /*2350*/  F2FP.BF16.F32.PACK_AB R0, RZ, R0 ;  /* 0x00000000ff00723e */ /* 0x000fe200000010ff */
[----:B------:R-:W-:Y:S06]  /*2360*/  BRA `(.L_x_14752) ;  /* 0x00000000001c7947 */ /* 0x000fec0003800000 */
.L_x_14776:
[----:B------:R-:W2:Y:S02]  /*2370*/  LDG.E.64 R2, desc[UR36][R2.64] ;  /* 0x0000002402027981 */ /* 0x000ea4000c1e1b00 */
[----:B--2---:R-:W0:Y:S02]  /*2380*/  I2F.U64 R0, R2 ;  /* 0x0000000200007312 */ /* 0x004e240000301000 */
[----:B0-----:R-:W-:Y:S01]  /*2390*/  F2FP.BF16.F32.PACK_AB R0, RZ, R0 ;  /* 0x00000000ff00723e */ /* 0x001fe200000010ff */
[----:B------:R-:W-:Y:S06]  /*23a0*/  BRA `(.L_x_14752) ;  /* 0x00000000000c7947 */ /* 0x000fec0003800000 */
.L_x_14775:
[----:B------:R-:W2:Y:S02]  /*23b0*/  LDG.E R2, desc[UR36][R2.64] ;  /* 0x0000002402027981 */ /* 0x000ea4000c1e1900 */
[----:B--2---:R-:W-:-:S04]  /*23c0*/  I2FP.F32.U32 R0, R2 ;  /* 0x0000000200007245 */ /* 0x004fc80000201000 */
[----:B------:R-:W-:-:S07]  /*23d0*/  F2FP.BF16.F32.PACK_AB R0, RZ, R0 ;  /* 0x00000000ff00723e */ /* 0x000fce00000010ff */
.L_x_14752:
[----:B------:R-:W1:Y:S01]  /*23e0*/  LDCU UR5, c[0x0][0x594] ;  /* 0x0000b280ff0577ac */ /* 0x000e620008000800 */
[----:B-----5:R-:W-:Y:S01]  /*23f0*/  IMAD.U32 R0, R0, 0x10000, RZ ;  /* 0x0001000000007824 */ /* 0x020fe200078e00ff */
[----:B------:R-:W0:Y:S01]  /*2400*/  LDCU.64 UR6, c[0x0][0x580] ;  /* 0x0000b000ff0677ac */ /* 0x000e220008000a00 */
[----:B------:R-:W-:-:S04]  /*2410*/  UPRMT UR4, UR41, 0x9910, URZ ;  /* 0x0000991029047896 */ /* 0x000fc800080000ff */
[----:B------:R-:W-:Y:S01]  /*2420*/  UISETP.GT.AND UP0, UPT, UR4, 0x9, UPT ;  /* 0x000000090400788c */ /* 0x000fe2000bf04270 */
[----:B-1----:R-:W-:-:S04]  /*2430*/  FMUL.FTZ R0, R0, UR5 ;  /* 0x0000000500007c20 */ /* 0x002fc80008410000 */
[----:B------:R1:W2:Y:S01]  /*2440*/  F2F.BF16.F32 R5, R0 ;  /* 0x0000000000057304 */ /* 0x0002a20000202000 */
[----:B0-----:R-:W-:-:S05]  /*2450*/  IADD3 R2, P0, PT, R16, UR6, RZ ;  /* 0x0000000610027c10 */ /* 0x001fca000ff1e0ff */
        /* <DEDUP_REMOVED lines=10> */
[----:B-12---:R-:W-:-:S04]  /*2500*/  IMAD.U32 R0, R5, 0x10000, RZ ;  /* 0x0001000005007824 */ /* 0x006fc800078e00ff */
[----:B------:R-:W0:Y:S02]  /*2510*/  F2I.FTZ.TRUNC.NTZ R5, R0 ;  /* 0x0000000000057305 */ /* 0x000e24000021f100 */
[----:B0-----:R0:W-:Y:S01]  /*2520*/  STG.E.U8 desc[UR36][R2.64], R5 ;  /* 0x0000000502007986 */ /* 0x0011e2000c101124 */
[----:B------:R-:W-:Y:S05]  /*2530*/  BRA `(.L_x_14786) ;  /* 0x0000000c00807947 */ /* 0x000fea0003800000 */
.L_x_14784:
[----:B--2---:R-:W-:-:S06]  /*2540*/  SHF.L.U32 R5, R5, 0x10, RZ ;  /* 0x0000001005057819 */ /* 0x004fcc00000006ff */
[----:B------:R-:W0:Y:S02]  /*2550*/  F2I.S64.TRUNC R4, R5 ;  /* 0x0000000500047311 */ /* 0x000e24000020d900 */
[----:B0-----:R4:W-:Y:S01]  /*2560*/  STG.E.U8 desc[UR36][R2.64], R4 ;  /* 0x0000000402007986 */ /* 0x0019e2000c101124 */
[----:B------:R-:W-:Y:S05]  /*2570*/  BRA `(.L_x_14786) ;  /* 0x0000000c00707947 */ /* 0x000fea0003800000 */
.L_x_14783:
[----:B------:R-:W-:-:S09]  /*2580*/  UISETP.NE.AND UP0, UPT, UR4, 0x2, UPT ;  /* 0x000000020400788c */ /* 0x000fd2000bf05270 */
[----:B------:R-:W-:Y:S05]  /*2590*/  BRA.U !UP0, `(.L_x_14787) ;  /* 0x0000000108307547 */ /* 0x000fea000b800000 */
[----:B------:R-:W-:-:S09]  /*25a0*/  UISETP.NE.AND UP0, UPT, UR4, 0x3, UPT ;  /* 0x000000030400788c */ /* 0x000fd2000bf05270 */
[----:B------:R-:W-:Y:S05]  /*25b0*/  BRA.U !UP0, `(.L_x_14788) ;  /* 0x0000000108187547 */ /* 0x000fea000b800000 */
[----:B------:R-:W-:-:S09]  /*25c0*/  UISETP.NE.AND UP0, UPT, UR4, 0x4, UPT ;  /* 0x000000040400788c */ /* 0x000fd2000bf05270 */
[----:B------:R-:W-:Y:S05]  /*25d0*/  BRA.U UP0, `(.L_x_14785) ;  /* 0x0000000900b87547 */ /* 0x000fea000b800000 */
[----:B--2---:R-:W-:-:S06]  /*25e0*/  IMAD.U32 R5, R5, 0x10000, RZ ;  /* 0x0001000005057824 */ /* 0x004fcc00078e00ff */
[----:B------:R-:W0:Y:S02]  /*25f0*/  F2I.S64.TRUNC R4, R5 ;  /* 0x0000000500047311 */ /* 0x000e24000020d900 */
[----:B0-----:R0:W-:Y:S01]  /*2600*/  STG.E.64 desc[UR36][R2.64], R4 ;  /* 0x0000000402007986 */ /* 0x0011e2000c101b24 */
[----:B------:R-:W-:Y:S05]  /*2610*/  BRA `(.L_x_14786) ;  /* 0x0000000c00487947 */ /* 0x000fea0003800000 */
.L_x_14788:
[----:B--2---:R-:W-:-:S06]  /*2620*/  IMAD.U32 R5, R5, 0x10000, RZ ;  /* 0x0001000005057824 */ /* 0x004fcc00078e00ff */
[----:B------:R-:W0:Y:S02]  /*2630*/  F2I.FTZ.TRUNC.NTZ R5, R5 ;  /* 0x0000000500057305 */ /* 0x000e24000021f100 */
[----:B0-----:R2:W-:Y:S01]  /*2640*/  STG.E desc[UR36][R2.64], R5 ;  /* 0x0000000502007986 */ /* 0x0015e2000c101924 */
[----:B------:R-:W-:Y:S05]  /*2650*/  BRA `(.L_x_14786) ;  /* 0x0000000c00387947 */ /* 0x000fea0003800000 */
.L_x_14787:
[----:B--2---:R-:W-:-:S06]  /*2660*/  IMAD.U32 R5, R5, 0x10000, RZ ;  /* 0x0001000005057824 */ /* 0x004fcc00078e00ff */
[----:B------:R-:W0:Y:S02]  /*2670*/  F2I.FTZ.TRUNC.NTZ R5, R5 ;  /* 0x0000000500057305 */ /* 0x000e24000021f100 */
[----:B0-----:R3:W-:Y:S01]  /*2680*/  STG.E.U16 desc[UR36][R2.64], R5 ;  /* 0x0000000502007986 */ /* 0x0017e2000c101524 */
[----:B------:R-:W-:Y:S05]  /*2690*/  BRA `(.L_x_14786) ;  /* 0x0000000c00287947 */ /* 0x000fea0003800000 */
.L_x_14782:
[----:B------:R-:W-:-:S09]  /*26a0*/  UISETP.GT.AND UP0, UPT, UR4, 0x6, UPT ;  /* 0x000000060400788c */ /* 0x000fd2000bf04270 */
[----:B------:R-:W-:Y:S05]  /*26b0*/  BRA.U UP0, `(.L_x_14789) ;  /* 0x00000001002c7547 */ /* 0x000fea000b800000 */
[----:B------:R-:W-:-:S09]  /*26c0*/  UISETP.NE.AND UP0, UPT, UR4, 0x5, UPT ;  /* 0x000000050400788c */ /* 0x000fd2000bf05270 */
[----:B------:R-:W-:Y:S05]  /*26d0*/  BRA.U !UP0, `(.L_x_14790) ;  /* 0x0000000108147547 */ /* 0x000fea000b800000 */
[----:B------:R-:W-:-:S09]  /*26e0*/  UISETP.NE.AND UP0, UPT, UR4, 0x6, UPT ;  /* 0x000000060400788c */ /* 0x000fd2000bf05270 */
[----:B------:R-:W-:Y:S05]  /*26f0*/  BRA.U UP0, `(.L_x_14785) ;  /* 0x0000000900707547 */ /* 0x000fea000b800000 */
[----:B--2---:R-:W-:-:S05]  /*2700*/  SHF.L.U32 R5, R5, 0x10, RZ ;  /* 0x0000001005057819 */ /* 0x004fca00000006ff */
[----:B------:R0:W-:Y:S01]  /*2710*/  STG.E desc[UR36][R2.64], R5 ;  /* 0x0000000502007986 */ /* 0x0001e2000c101924 */
[----:B------:R-:W-:Y:S05]  /*2720*/  BRA `(.L_x_14786) ;  /* 0x0000000c00047947 */ /* 0x000fea0003800000 */
.L_x_14790:
[----:B-12---:R-:W-:-:S05]  /*2730*/  IMAD.U32 R0, R5, 0x10000, RZ ;  /* 0x0001000005007824 */ /* 0x006fca00078e00ff */
[----:B------:R-:W-:-:S05]  /*2740*/  F2FP.F16.F32.PACK_AB R0, RZ, R0 ;  /* 0x00000000ff00723e */ /* 0x000fca00000000ff */
[----:B------:R0:W-:Y:S01]  /*2750*/  STG.E.U16 desc[UR36][R2.64], R0 ;  /* 0x0000000002007986 */ /* 0x0001e2000c101524 */
[----:B------:R-:W-:Y:S05]  /*2760*/  BRA `(.L_x_14786) ;  /* 0x0000000800f47947 */ /* 0x000fea0003800000 */
.L_x_14789:
[----:B------:R-:W-:-:S09]  /*2770*/  UISETP.NE.AND UP0, UPT, UR4, 0x7, UPT ;  /* 0x000000070400788c */ /* 0x000fd2000bf05270 */
[----:B------:R-:W-:Y:S05]  /*2780*/  BRA.U !UP0, `(.L_x_14791) ;  /* 0x0000000108347547 */ /* 0x000fea000b800000 */
[----:B------:R-:W-:-:S09]  /*2790*/  UISETP.NE.AND UP0, UPT, UR4, 0x8, UPT ;  /* 0x000000080400788c */ /* 0x000fd2000bf05270 */
[----:B------:R-:W-:Y:S05]  /*27a0*/  BRA.U !UP0, `(.L_x_14792) ;  /* 0x0000000108187547 */ /* 0x000fea000b800000 */
[----:B------:R-:W-:-:S09]  /*27b0*/  UISETP.NE.AND UP0, UPT, UR4, 0x9, UPT ;  /* 0x000000090400788c */ /* 0x000fd2000bf05270 */
[----:B------:R-:W-:Y:S05]  /*27c0*/  BRA.U UP0, `(.L_x_14785) ;  /* 0x00000009003c7547 */ /* 0x000fea000b800000 */
[----:B--2---:R-:W-:Y:S02]  /*27d0*/  IMAD.U32 R4, R5, 0x10000, RZ ;  /* 0x0001000005047824 */ /* 0x004fe400078e00ff */
[----:B------:R-:W-:-:S05]  /*27e0*/  IMAD.MOV.U32 R5, RZ, RZ, RZ ;  /* 0x000000ffff057224 */ /* 0x000fca00078e00ff */
[----:B------:R0:W-:Y:S01]  /*27f0*/  STG.E.64 desc[UR36][R2.64], R4 ;  /* 0x0000000402007986 */ /* 0x0001e2000c101b24 */
[----:B------:R-:W-:Y:S05]  /*2800*/  BRA `(.L_x_14786) ;  /* 0x0000000800cc7947 */ /* 0x000fea0003800000 */
.L_x_14792:
[----:B--2---:R-:W-:-:S04]  /*2810*/  SHF.L.U32 R5, R5, 0x10, RZ ;  /* 0x0000001005057819 */ /* 0x004fc800000006ff */
[----:B------:R-:W-:-:S04]  /*2820*/  F2FP.F16.F32.PACK_AB R5, RZ, R5 ;  /* 0x00000005ff05723e */ /* 0x000fc800000000ff */
[----:B------:R-:W-:-:S05]  /*2830*/  PRMT R5, R5, 0x5410, RZ ;  /* 0x0000541005057816 */ /* 0x000fca00000000ff */
[----:B------:R0:W-:Y:S01]  /*2840*/  STG.E desc[UR36][R2.64], R5 ;  /* 0x0000000502007986 */ /* 0x0001e2000c101924 */
[----:B------:R-:W-:Y:S05]  /*2850*/  BRA `(.L_x_14786) ;  /* 0x0000000800b87947 */ /* 0x000fea0003800000 */
.L_x_14791:
[----:B--2---:R-:W-:-:S04]  /*2860*/  IMAD.U32 R4, R5, 0x10000, RZ ;  /* 0x0001000005047824 */ /* 0x004fc800078e00ff */
[----:B------:R-:W-:-:S06]  /*2870*/  FMUL.FTZ R4, R4, 1 ;  /* 0x3f80000004047820 */ /* 0x000fcc0000410000 */
[----:B------:R-:W0:Y:S02]  /*2880*/  F2F.F64.F32 R4, R4 ;  /* 0x0000000400047310 */ /* 0x000e240000201800 */
[----:B0-----:R0:W-:Y:S01]  /*2890*/  STG.E.64 desc[UR36][R2.64], R4 ;  /* 0x0000000402007986 */ /* 0x0011e2000c101b24 */
[----:B------:R-:W-:Y:S05]  /*28a0*/  BRA `(.L_x_14786) ;  /* 0x0000000800a47947 */ /* 0x000fea0003800000 */
.L_x_14781:
        /* <DEDUP_REMOVED lines=8> */
[----:B--2---:R-:W-:-:S05]  /*2930*/  IMAD.U32 R5, R5, 0x10000, RZ ;  /* 0x0001000005057824 */ /* 0x004fca00078e00ff */
[----:B------:R-:W-:-:S04]  /*2940*/  FSETP.NEU.FTZ.AND P0, PT, R5, RZ, PT ;  /* 0x000000ff0500720b */ /* 0x000fc80003f1d000 */
[----:B------:R-:W-:-:S05]  /*2950*/  SEL R5, RZ, 0x1, !P0 ;  /* 0x00000001ff057807 */ /* 0x000fca0004000000 */
[----:B------:R0:W-:Y:S01]  /*2960*/  STG.E.U8 desc[UR36][R2.64], R5 ;  /* 0x0000000502007986 */ /* 0x0001e2000c101124 */
[----:B------:R-:W-:Y:S05]  /*2970*/  BRA `(.L_x_14786) ;  /* 0x0000000800707947 */ /* 0x000fea0003800000 */
.L_x_14795:
[----:B--2---:R-:W-:Y:S01]  /*2980*/  IMAD.U32 R5, R5, 0x10000, RZ ;  /* 0x0001000005057824 */ /* 0x004fe200078e00ff */
[----:B------:R-:W-:-:S03]  /*2990*/  CS2R R6, SRZ ;  /* 0x0000000000067805 */ /* 0x000fc6000001ff00 */
[----:B------:R-:W-:-:S06]  /*29a0*/  FMUL.FTZ R5, R5, 1 ;  /* 0x3f80000005057820 */ /* 0x000fcc0000410000 */
[----:B------:R-:W0:Y:S02]  /*29b0*/  F2F.F64.F32 R4, R5 ;  /* 0x0000000500047310 */ /* 0x000e240000201800 */
[----:B0-----:R0:W-:Y:S01]  /*29c0*/  STG.E.128 desc[UR36][R2.64], R4 ;  /* 0x0000000402007986 */ /* 0x0011e2000c101d24 */
[----:B------:R-:W-:Y:S05]  /*29d0*/  BRA `(.L_x_14786) ;  /* 0x0000000800587947 */ /* 0x000fea0003800000 */
.L_x_14794:
[----:B------:R-:W-:-:S09]  /*29e0*/  UISETP.NE.AND UP0, UPT, UR4, 0xf, UPT ;  /* 0x0000000f0400788c */ /* 0x000fd2000bf05270 */
[----:B------:R-:W-:Y:S05]  /*29f0*/  BRA.U !UP0, `(.L_x_14796) ;  /* 0x0000000108a07547 */ /* 0x000fea000b800000 */
[----:B------:R-:W-:-:S09]  /*2a00*/  UISETP.NE.AND UP0, UPT, UR4, 0x17, UPT ;  /* 0x000000170400788c */ /* 0x000fd2000bf05270 */
[----:B------:R-:W-:Y:S05]  /*2a10*/  BRA.U !UP0, `(.L_x_14797) ;  /* 0x00000001084c7547 */ /* 0x000fea000b800000 */
[----:B------:R-:W-:-:S09]  /*2a20*/  UISETP.NE.AND UP0, UPT, UR4, 0x18, UPT ;  /* 0x000000180400788c */ /* 0x000fd2000bf05270 */
[----:B------:R-:W-:Y:S05]  /*2a30*/  BRA.U UP0, `(.L_x_14785) ;  /* 0x0000000500a07547 */ /* 0x000fea000b800000 */
[----:B--2---:R-:W-:Y:S01]  /*2a40*/  SHF.L.U32 R7, R5, 0x10, RZ ;  /* 0x0000001005077819 */ /* 0x004fe200000006ff */
[----:B------:R-:W-:Y:S01]  /*2a50*/  BSSY.RECONVERGENT B0, `(.L_x_14798) ;  /* 0x000000c000007945 */ /* 0x000fe20003800200 */
[----:B-1----:R-:W-:Y:S02]  /*2a60*/  IMAD.MOV.U32 R0, RZ, RZ, 0x7f ;  /* 0x0000007fff007424 */ /* 0x002fe400078e00ff */
        /* <DEDUP_REMOVED lines=10> */
.L_x_14799:
[----:B------:R-:W-:Y:S05]  /*2b10*/  BSYNC.RECONVERGENT B0 ;  /* 0x0000000000007941 */ /* 0x000fea0003800200 */
.L_x_14798:
[----:B------:R-:W-:-:S05]  /*2b20*/  LOP3.LUT R5, R0, 0x80, R5, 0xf8, !PT ;  /* 0x0000008000057812 */ /* 0x000fca00078ef805 */
[----:B------:R0:W-:Y:S01]  /*2b30*/  STG.E.U8 desc[UR36][R2.64], R5 ;  /* 0x0000000502007986 */ /* 0x0001e2000c101124 */
[----:B------:R-:W-:Y:S05]  /*2b40*/  BRA `(.L_x_14786) ;  /* 0x0000000400fc7947 */ /* 0x000fea0003800000 */
.L_x_14797:
[----:B--2---:R-:W-:Y:S01]  /*2b50*/  IMAD.U32 R7, R5, 0x10000, RZ ;  /* 0x0001000005077824 */ /* 0x004fe200078e00ff */
[----:B------:R-:W-:Y:S04]  /*2b60*/  BSSY.RECONVERGENT B0, `(.L_x_14800) ;  /* 0x000000e000007945 */ /* 0x000fe80003800200 */
[----:B------:R-:W-:Y:S02]  /*2b70*/  LOP3.LUT R6, R7, 0x7fffffff, RZ, 0xc0, !PT ;  /* 0x7fffffff07067812 */ /* 0x000fe400078ec0ff */
[----:B------:R-:W-:Y:S02]  /*2b80*/  SHF.R.U32.HI R5, RZ, 0x18, R7 ;  /* 0x00000018ff057819 */ /* 0x000fe40000011607 */
[----:B------:R-:W-:-:S13]  /*2b90*/  ISETP.GE.U32.AND P1, PT, R6, 0x47800000, PT ;  /* 0x478000000600780c */ /* 0x000fda0003f26070 */
[----:B-1----:R-:W-:Y:S01]  /*2ba0*/  @P1 IMAD.MOV.U32 R0, RZ, RZ, 0x7f ;  /* 0x0000007fff001424 */ /* 0x002fe200078e00ff */
        /* <DEDUP_REMOVED lines=9> */
.L_x_14801:
[----:B------:R-:W-:Y:S05]  /*2c40*/  BSYNC.RECONVERGENT B0 ;  /* 0x0000000000007941 */ /* 0x000fea0003800200 */
.L_x_14800:
[----:B------:R-:W-:-:S05]  /*2c50*/  LOP3.LUT R5, R0, 0x80, R5, 0xf8, !PT ;  /* 0x0000008000057812 */ /* 0x000fca00078ef805 */
[----:B------:R0:W-:Y:S01]  /*2c60*/  STG.E.U8 desc[UR36][R2.64], R5 ;  /* 0x0000000502007986 */ /* 0x0001e2000c101124 */
[----:B------:R-:W-:Y:S05]  /*2c70*/  BRA `(.L_x_14786) ;  /* 0x0000000400b07947 */ /* 0x000fea0003800000 */
.L_x_14796:
[----:B--2---:R0:W-:Y:S01]  /*2c80*/  STG.E.U16 desc[UR36][R2.64], R5 ;  /* 0x0000000502007986 */ /* 0x0041e2000c101524 */
[----:B------:R-:W-:Y:S05]  /*2c90*/  BRA `(.L_x_14786) ;  /* 0x0000000400a87947 */ /* 0x000fea0003800000 */
.L_x_14793:
        /* <DEDUP_REMOVED lines=8> */
[----:B--2---:R-:W-:-:S06]  /*2d20*/  SHF.L.U32 R5, R5, 0x10, RZ ;  /* 0x0000001005057819 */ /* 0x004fcc00000006ff */
[----:B------:R-:W0:Y:S02]  /*2d30*/  F2I.FTZ.U32.TRUNC.NTZ R5, R5 ;  /* 0x0000000500057305 */ /* 0x000e24000021f000 */
[----:B0-----:R0:W-:Y:S01]  /*2d40*/  STG.E.U16 desc[UR36][R2.64], R5 ;  /* 0x0000000502007986 */ /* 0x0011e2000c101524 */
[----:B------:R-:W-:Y:S05]  /*2d50*/  BRA `(.L_x_14786) ;  /* 0x0000000400787947 */ /* 0x000fea0003800000 */
.L_x_14804:
[----:B--2---:R-:W-:Y:S01]  /*2d60*/  IMAD.U32 R5, R5, 0x10000, RZ ;  /* 0x0001000005057824 */ /* 0x004fe200078e00ff */
[----:B------:R-:W-:Y:S01]  /*2d70*/  BSSY.RECONVERGENT B0, `(.L_x_14805) ;  /* 0x0000014000007945 */ /* 0x000fe20003800200 */
[----:B-1----:R-:W-:-:S03]  /*2d80*/  IMAD.MOV.U32 R0, RZ, RZ, 0x80 ;  /* 0x00000080ff007424 */ /* 0x002fc600078e00ff */
        /* <DEDUP_REMOVED lines=10> */
.L_x_14807:
[----:B------:R-:W-:-:S04]  /*2e30*/  SHF.R.U32.HI R0, RZ, 0x14, R5 ;  /* 0x00000014ff007819 */ /* 0x000fc80000011605 */
[----:B------:R-:W-:-:S04]  /*2e40*/  LOP3.LUT R0, R0, 0x1, RZ, 0xc0, !PT ;  /* 0x0000000100007812 */ /* 0x000fc800078ec0ff */
[----:B------:R-:W-:-:S04]  /*2e50*/  IADD3 R0, PT, PT, R5, 0x487ffff, R0 ;  /* 0x0487ffff05007810 */ /* 0x000fc80007ffe000 */
[----:B------:R-:W-:-:S04]  /*2e60*/  SHF.R.U32.HI R0, RZ, 0x14, R0 ;  /* 0x00000014ff007819 */ /* 0x000fc80000011600 */
[----:B------:R-:W-:-:S07]  /*2e70*/  LOP3.LUT R4, R0, 0xff, RZ, 0xc0, !PT ;  /* 0x000000ff00047812 */ /* 0x000fce00078ec0ff */
.L_x_14808:
[----:B------:R-:W-:-:S04]  /*2e80*/  SHF.R.U32.HI R5, RZ, 0x18, R5 ;  /* 0x00000018ff057819 */ /* 0x000fc80000011605 */
[----:B------:R-:W-:-:S04]  /*2e90*/  LOP3.LUT R4, R4, 0x80, R5, 0xf8, !PT ;  /* 0x0000008004047812 */ /* 0x000fc800078ef805 */
[----:B------:R-:W-:-:S07]  /*2ea0*/  PRMT R0, R4, 0x7610, R0 ;  /* 0x0000761004007816 */ /* 0x000fce0000000000 */
.L_x_14806:
[----:B------:R-:W-:Y:S05]  /*2eb0*/  BSYNC.RECONVERGENT B0 ;  /* 0x0000000000007941 */ /* 0x000fea0003800200 */
.L_x_14805:
[----:B------:R0:W-:Y:S01]  /*2ec0*/  STG.E.U8 desc[UR36][R2.64], R0 ;  /* 0x0000000002007986 */ /* 0x0001e2000c101124 */
[----:B------:R-:W-:Y:S05]  /*2ed0*/  BRA `(.L_x_14786) ;  /* 0x0000000400187947 */ /* 0x000fea0003800000 */
.L_x_14803:
[----:B--2---:R-:W-:Y:S01]  /*2ee0*/  IMAD.U32 R5, R5, 0x10000, RZ ;  /* 0x0001000005057824 */ /* 0x004fe200078e00ff */
[----:B------:R-:W-:Y:S01]  /*2ef0*/  BSSY.RECONVERGENT B0, `(.L_x_14809) ;  /* 0x0000014000007945 */ /* 0x000fe20003800200 */
[----:B-1----:R-:W-:-:S03]  /*2f00*/  MOV R0, 0x80 ;  /* 0x0000008000007802 */ /* 0x002fc60000000f00 */
        /* <DEDUP_REMOVED lines=10> */
.L_x_14811:
[----:B------:R-:W-:-:S04]  /*2fb0*/  SHF.R.U32.HI R0, RZ, 0x15, R5 ;  /* 0x00000015ff007819 */ /* 0x000fc80000011605 */
[----:B------:R-:W-:-:S04]  /*2fc0*/  LOP3.LUT R0, R0, 0x1, RZ, 0xc0, !PT ;  /* 0x0000000100007812 */ /* 0x000fc800078ec0ff */
[----:B------:R-:W-:-:S04]  /*2fd0*/  IADD3 R0, PT, PT, R5, 0x88fffff, R0 ;  /* 0x088fffff05007810 */ /* 0x000fc80007ffe000 */
[----:B------:R-:W-:-:S04]  /*2fe0*/  SHF.R.U32.HI R0, RZ, 0x15, R0 ;  /* 0x00000015ff007819 */ /* 0x000fc80000011600 */
[----:B------:R-:W-:-:S07]  /*2ff0*/  LOP3.LUT R4, R0, 0xff, RZ, 0xc0, !PT ;  /* 0x000000ff00047812 */ /* 0x000fce00078ec0ff */
.L_x_14812:
[----:B------:R-:W-:-:S04]  /*3000*/  SHF.R.U32.HI R5, RZ, 0x18, R5 ;  /* 0x00000018ff057819 */ /* 0x000fc80000011605 */
[----:B------:R-:W-:-:S04]  /*3010*/  LOP3.LUT R4, R4, 0x80, R5, 0xf8, !PT ;  /* 0x0000008004047812 */ /* 0x000fc800078ef805 */
[----:B------:R-:W-:-:S07]  /*3020*/  PRMT R0, R4, 0x7610, R0 ;  /* 0x0000761004007816 */ /* 0x000fce0000000000 */
.L_x_14810:
[----:B------:R-:W-:Y:S05]  /*3030*/  BSYNC.RECONVERGENT B0 ;  /* 0x0000000000007941 */ /* 0x000fea0003800200 */
.L_x_14809:
[----:B------:R0:W-:Y:S01]  /*3040*/  STG.E.U8 desc[UR36][R2.64], R0 ;  /* 0x0000000002007986 */ /* 0x0001e2000c101124 */
[----:B------:R-:W-:Y:S05]  /*3050*/  BRA `(.L_x_14786) ;  /* 0x0000000000b87947 */ /* 0x000fea0003800000 */
.L_x_14802:
[----:B------:R-:W-:-:S09]  /*3060*/  UISETP.NE.AND UP0, UPT, UR4, 0x1c, UPT ;  /* 0x0000001c0400788c */ /* 0x000fd2000bf05270 */
[----:B------:R-:W-:Y:S05]  /*3070*/  BRA.U !UP0, `(.L_x_14813) ;  /* 0x0000000108a47547 */ /* 0x000fea000b800000 */
[----:B------:R-:W-:-:S09]  /*3080*/  UISETP.NE.AND UP0, UPT, UR4, 0x1d, UPT ;  /* 0x0000001d0400788c */ /* 0x000fd2000bf05270 */
[----:B------:R-:W-:Y:S05]  /*3090*/  BRA.U !UP0, `(.L_x_14814) ;  /* 0x00000001088c7547 */ /* 0x000fea000b800000 */
[----:B------:R-:W-:-:S09]  /*30a0*/  UISETP.NE.AND UP0, UPT, UR4, 0x2c, UPT ;  /* 0x0000002c0400788c */ /* 0x000fd2000bf05270 */
[----:B------:R-:W-:Y:S05]  /*30b0*/  BRA.U !UP0, `(.L_x_14815) ;  /* 0x0000000108447547 */ /* 0x000fea000b800000 */
.L_x_14785:
[----:B-1----:R-:W-:Y:S01]  /*30c0*/  MOV R0, 0x0 ;  /* 0x0000000000007802 */ /* 0x002fe20000000f00 */
        /* <DEDUP_REMOVED lines=8> */
[----:B--2---:R-:W-:-:S02]  /*3150*/  IMAD.U32 R5, RZ, RZ, UR7 ;  /* 0x00000007ff057e24 */ /* 0x004fc4000f8e00ff */
[----:B----4-:R-:W-:Y:S01]  /*3160*/  IMAD.U32 R6, RZ, RZ, UR8 ;  /* 0x00000008ff067e24 */ /* 0x010fe2000f8e00ff */
[----:B------:R-:W-:Y:S01]  /*3170*/  MOV R7, UR9 ;  /* 0x0000000900077c02 */ /* 0x000fe20008000f00 */
[----:B-----5:R-:W-:Y:S02]  /*3180*/  IMAD.U32 R10, RZ, RZ, UR4 ;  /* 0x00000004ff0a7e24 */ /* 0x020fe4000f8e00ff */
[----:B-1----:R-:W-:-:S07]  /*3190*/  IMAD.U32 R11, RZ, RZ, UR5 ;  /* 0x00000005ff0b7e24 */ /* 0x002fce000f8e00ff */
[----:B------:R-:W-:-:S07]  /*31a0*/  LEPC R20, `(.L_x_14816) ;  /* 0x000000001014794e */ /* 0x000fce0000000000 */
[----:B---3--:R-:W-:Y:S05]  /*31b0*/  CALL.ABS.NOINC R2 ;  /* 0x0000000002007343 */ /* 0x008fea0003c00000 */
.L_x_14816:
[----:B------:R-:W-:Y:S05]  /*31c0*/  BRA `(.L_x_14786) ;  /* 0x00000000005c7947 */ /* 0x000fea0003800000 */
.L_x_14815:
[----:B--2---:R-:W-:-:S05]  /*31d0*/  IMAD.U32 R5, R5, 0x10000, RZ ;  /* 0x0001000005057824 */ /* 0x004fca00078e00ff */
[----:B------:R-:W-:-:S04]  /*31e0*/  SHF.R.U32.HI R6, RZ, 0x17, R5 ;  /* 0x00000017ff067819 */ /* 0x000fc80000011605 */
[----:B------:R-:W-:-:S04]  /*31f0*/  LOP3.LUT R4, R6, 0xff, RZ, 0xc0, !PT ;  /* 0x000000ff06047812 */ /* 0x000fc800078ec0ff */
[----:B------:R-:W-:-:S13]  /*3200*/  ISETP.NE.AND P1, PT, R4, 0xff, PT ;  /* 0x000000ff0400780c */ /* 0x000fda0003f25270 */
[--C-:B-1----:R-:W-:Y:S02]  /*3210*/  @P1 SHF.R.U32.HI R0, RZ, 0x16, R5.reuse ;  /* 0x00000016ff001819 */ /* 0x102fe40000011605 */
        /* <DEDUP_REMOVED lines=11> */
.L_x_14814:
[----:B--2---:R-:W-:-:S06]  /*32d0*/  IMAD.U32 R5, R5, 0x10000, RZ ;  /* 0x0001000005057824 */ /* 0x004fcc00078e00ff */
[----:B------:R-:W0:Y:S02]  /*32e0*/  F2I.U64.TRUNC R4, R5 ;  /* 0x0000000500047311 */ /* 0x000e24000020d800 */
[----:B0-----:R0:W-:Y:S01]  /*32f0*/  STG.E.64 desc[UR36][R2.64], R4 ;  /* 0x0000000402007986 */ /* 0x0011e2000c101b24 */
[----:B------:R-:W-:Y:S05]  /*3300*/  BRA `(.L_x_14786) ;  /* 0x00000000000c7947 */ /* 0x000fea0003800000 */
.L_x_14813:
[----:B--2---:R-:W-:-:S06]  /*3310*/  SHF.L.U32 R5, R5, 0x10, RZ ;  /* 0x0000001005057819 */ /* 0x004fcc00000006ff */
[----:B------:R-:W0:Y:S02]  /*3320*/  F2I.FTZ.U32.TRUNC.NTZ R5, R5 ;  /* 0x0000000500057305 */ /* 0x000e24000021f000 */
[----:B0-----:R0:W-:Y:S02]  /*3330*/  STG.E desc[UR36][R2.64], R5 ;  /* 0x0000000502007986 */ /* 0x0011e4000c101924 */
.L_x_14786:
[----:B------:R-:W-:-:S07]  /*3340*/  VIADD R17, R17, 0x80 ;  /* 0x0000008011117836 */ /* 0x000fce0000000000 */
.L_x_14745:
[----:B------:R-:W-:Y:S05]  /*3350*/  BSYNC.RECONVERGENT B6 ;  /* 0x0000000000067941 */ /* 0x000fea0003800200 */
.L_x_14744:
        /* <DEDUP_REMOVED lines=307> */
.L_x_14819:
        /* <DEDUP_REMOVED lines=18> */
.L_x_14823:
[----:B------:R-:W2:Y:S02]  /*47b0*/  LDG.E.U8 R2, desc[UR36][R2.64] ;  /* 0x0000002402027981 */ /* 0x000ea4000c1e1100 */
[----:B--2---:R-:W-:-:S04]  /*47c0*/  I2FP.F32.U32 R0, R2 ;  /* 0x0000000200007245 */ /* 0x004fc80000201000 */
[----:B------:R-:W-:Y:S01]  /*47d0*/  F2FP.BF16.F32.PACK_AB R0, RZ, R0 ;  /* 0x00000000ff00723e */ /* 0x000fe200000010ff */
[----:B------:R-:W-:Y:S06]  /*47e0*/  BRA `(.L_x_14825) ;  /* 0x0000000c00a47947 */ /* 0x000fec0003800000 */
.L_x_14822:
        /* <DEDUP_REMOVED lines=10> */
.L_x_14827:
[----:B------:R-:W2:Y:S02]  /*4890*/  LDG.E R2, desc[UR36][R2.64] ;  /* 0x0000002402027981 */ /* 0x000ea4000c1e1900 */
[----:B--2---:R-:W-:-:S04]  /*48a0*/  I2FP.F32.S32 R0, R2 ;  /* 0x0000000200007245 */ /* 0x004fc80000201400 */
[----:B------:R-:W-:Y:S01]  /*48b0*/  F2FP.BF16.F32.PACK_AB R0, RZ, R0 ;  /* 0x00000000ff00723e */ /* 0x000fe200000010ff */
[----:B------:R-:W-:Y:S06]  /*48c0*/  BRA `(.L_x_14825) ;  /* 0x0000000c006c7947 */ /* 0x000fec0003800000 */
.L_x_14826:
[----:B------:R-:W2:Y:S02]  /*48d0*/  LDG.E.U16 R2, desc[UR36][R2.64] ;  /* 0x0000002402027981 */ /* 0x000ea4000c1e1500 */
[----:B--2---:R-:W0:Y:S02]  /*48e0*/  I2F.S16 R0, R2 ;  /* 0x0000000200007306 */ /* 0x004e240000101400 */
[----:B0-----:R-:W-:Y:S01]  /*48f0*/  F2FP.BF16.F32.PACK_AB R0, RZ, R0 ;  /* 0x00000000ff00723e */ /* 0x001fe200000010ff */
[----:B------:R-:W-:Y:S06]  /*4900*/  BRA `(.L_x_14825) ;  /* 0x0000000c005c7947 */ /* 0x000fec0003800000 */
.L_x_14821:
        /* <DEDUP_REMOVED lines=9> */
.L_x_14829:
[----:B------:R-:W2:Y:S02]  /*49a0*/  LDG.E.U16 R0, desc[UR36][R2.64] ;  /* 0x0000002402007981 */ /* 0x000ea4000c1e1500 */
[----:B--2---:R-:W-:-:S05]  /*49b0*/  HADD2.F32 R0, -RZ, R0.H0_H0 ;  /* 0x20000000ff007230 */ /* 0x004fca0000004100 */
[----:B------:R-:W-:Y:S01]  /*49c0*/  F2FP.BF16.F32.PACK_AB R0, RZ, R0 ;  /* 0x00000000ff00723e */ /* 0x000fe200000010ff */
[----:B------:R-:W-:Y:S06]  /*49d0*/  BRA `(.L_x_14825) ;  /* 0x0000000c00287947 */ /* 0x000fec0003800000 */
.L_x_14828:
        /* <DEDUP_REMOVED lines=9> */
.L_x_14831:
[----:B------:R-:W2:Y:S02]  /*4a70*/  LDG.E.U16 R2, desc[UR36][R2.64] ;  /* 0x0000002402027981 */ /* 0x000ea4000c1e1500 */
[----:B--2---:R-:W-:-:S05]  /*4a80*/  HADD2.F32 R0, -RZ, R2.H0_H0 ;  /* 0x20000002ff007230 */ /* 0x004fca0000004100 */
[----:B------:R-:W-:Y:S01]  /*4a90*/  F2FP.BF16.F32.PACK_AB R0, RZ, R0 ;  /* 0x00000000ff00723e */ /* 0x000fe200000010ff */
[----:B------:R-:W-:Y:S06]  /*4aa0*/  BRA `(.L_x_14825) ;  /* 0x0000000800f47947 */ /* 0x000fec0003800000 */
.L_x_14830:
        /* <DEDUP_REMOVED lines=12> */
.L_x_14820:
        /* <DEDUP_REMOVED lines=13> */
.L_x_14834:
        /* <DEDUP_REMOVED lines=12> */
.L_x_14833:
        /* <DEDUP_REMOVED lines=27> */
.L_x_14836:
        /* <DEDUP_REMOVED lines=13> */
.L_x_14835:
[----:B------:R0:W5:Y:S01]  /*4f80*/  LDG.E.U16 R0, desc[UR36][R2.64] ;  /* 0x0000002402007981 */ /* 0x000162000c1e1500 */
[----:B------:R-:W-:Y:S05]  /*4f90*/  BRA `(.L_x_14825) ;  /* 0x0000000400b87947 */ /* 0x000fea0003800000 */
.L_x_14832:
        /* <DEDUP_REMOVED lines=12> */
.L_x_14839:
        /* <DEDUP_REMOVED lines=21> */
.L_x_14843:
[----:B------:R-:W-:Y:S05]  /*51b0*/  BSYNC.RECONVERGENT B1 ;  /* 0x0000000000017941 */ /* 0x000fea0003800200 */
.L_x_14842:
[----:B------:R-:W-:Y:S01]  /*51c0*/  IMAD.SHL.U32 R0, R0, 0x100000, RZ ;  /* 0x0010000000007824 */ /* 0x000fe200078e00ff */
[----:B------:R-:W-:-:S04]  /*51d0*/  LEA R2, R2, 0x3b800000, 0x17 ;  /* 0x3b80000002027811 */ /* 0x000fc800078eb8ff */
[----:B------:R-:W-:-:S07]  /*51e0*/  LOP3.LUT R0, R2, R0, R7, 0xfe, !PT ;  /* 0x0000000002007212 */ /* 0x000fce00078efe07 */
.L_x_14841:
[----:B------:R-:W-:Y:S05]  /*51f0*/  BSYNC.RECONVERGENT B0 ;  /* 0x0000000000007941 */ /* 0x000fea0003800200 */
.L_x_14840:
[----:B------:R-:W-:Y:S01]  /*5200*/  F2FP.BF16.F32.PACK_AB R0, RZ, R0 ;  /* 0x00000000ff00723e */ /* 0x000fe200000010ff */
[----:B------:R-:W-:Y:S06]  /*5210*/  BRA `(.L_x_14825) ;  /* 0x0000000400187947 */ /* 0x000fec0003800000 */
.L_x_14838:
        /* <DEDUP_REMOVED lines=21> */
.L_x_14847:
[----:B------:R-:W-:Y:S05]  /*5370*/  BSYNC.RECONVERGENT B1 ;  /* 0x0000000000017941 */ /* 0x000fea0003800200 */
.L_x_14846:
[----:B------:R-:W-:Y:S01]  /*5380*/  IMAD.SHL.U32 R0, R0, 0x200000, RZ ;  /* 0x0020000000007824 */ /* 0x000fe200078e00ff */
[----:B------:R-:W-:-:S04]  /*5390*/  LEA R2, R2, 0x37800000, 0x17 ;  /* 0x3780000002027811 */ /* 0x000fc800078eb8ff */
[----:B------:R-:W-:-:S07]  /*53a0*/  LOP3.LUT R0, R2, R0, R7, 0xfe, !PT ;  /* 0x0000000002007212 */ /* 0x000fce00078efe07 */
.L_x_14845:
[----:B------:R-:W-:Y:S05]  /*53b0*/  BSYNC.RECONVERGENT B0 ;  /* 0x0000000000007941 */ /* 0x000fea0003800200 */
.L_x_14844:
[----:B------:R-:W-:Y:S01]  /*53c0*/  F2FP.BF16.F32.PACK_AB R0, RZ, R0 ;  /* 0x00000000ff00723e */ /* 0x000fe200000010ff */
[----:B------:R-:W-:Y:S06]  /*53d0*/  BRA `(.L_x_14825) ;  /* 0x0000000000a87947 */ /* 0x000fec0003800000 */
.L_x_14837:
        /* <DEDUP_REMOVED lines=14> */
.L_x_14851:
[----:B------:R-:W-:Y:S05]  /*54c0*/  BSYNC.RECONVERGENT B0 ;  /* 0x0000000000007941 */ /* 0x000fea0003800200 */
.L_x_14850:
[----:B------:R-:W-:Y:S01]  /*54d0*/  F2FP.BF16.F32.PACK_AB R0, RZ, R0 ;  /* 0x00000000ff00723e */ /* 0x000fe200000010ff */
[----:B------:R-:W-:Y:S06]  /*54e0*/  BRA `(.L_x_14825) ;  /* 0x0000000000647947 */ /* 0x000fec0003800000 */
.L_x_14824:
        /* <DEDUP_REMOVED lines=16> */
.L_x_14852:
[----:B------:R-:W-:Y:S01]  /*55f0*/  PRMT R0, RZ, 0x7610, R0 ;  /* 0x00007610ff007816 */ /* 0x000fe20000000000 */
[----:B------:R-:W-:Y:S06]  /*5600*/  BRA `(.L_x_14825) ;  /* 0x00000000001c7947 */ /* 0x000fec0003800000 */
.L_x_14849:
[----:B------:R-:W2:Y:S02]  /*5610*/  LDG.E.64 R2, desc[UR36][R2.64] ;  /* 0x0000002402027981 */ /* 0x000ea4000c1e1b00 */
[----:B--2---:R-:W0:Y:S02]  /*5620*/  I2F.U64 R0, R2 ;  /* 0x0000000200007312 */ /* 0x004e240000301000 */
[----:B0-----:R-:W-:Y:S01]  /*5630*/  F2FP.BF16.F32.PACK_AB R0, RZ, R0 ;  /* 0x00000000ff00723e */ /* 0x001fe200000010ff */
[----:B------:R-:W-:Y:S06]  /*5640*/  BRA `(.L_x_14825) ;  /* 0x00000000000c7947 */ /* 0x000fec0003800000 */
.L_x_14848:
[----:B------:R-:W2:Y:S02]  /*5650*/  LDG.E R2, desc[UR36][R2.64] ;  /* 0x0000002402027981 */ /* 0x000ea4000c1e1900 */
[----:B--2---:R-:W-:-:S04]  /*5660*/  I2FP.F32.U32 R0, R2 ;  /* 0x0000000200007245 */ /* 0x004fc80000201000 */
[----:B------:R-:W-:-:S07]  /*5670*/  F2FP.BF16.F32.PACK_AB R0, RZ, R0 ;  /* 0x00000000ff00723e */ /* 0x000fce00000010ff */
.L_x_14825:
[----:B------:R-:W1:Y:S01]  /*5680*/  LDCU UR5, c[0x0][0x594] ;  /* 0x0000b280ff0577ac */ /* 0x000e620008000800 */
[----:B-----5:R-:W-:Y:S01]  /*5690*/  IMAD.U32 R0, R0, 0x10000, RZ ;  /* 0x0001000000007824 */ /* 0x020fe200078e00ff */
[----:B------:R-:W0:Y:S01]  /*56a0*/  LDCU.64 UR6, c[0x0][0x580] ;  /* 0x0000b000ff0677ac */ /* 0x000e220008000a00 */
[----:B------:R-:W-:-:S04]  /*56b0*/  UPRMT UR4, UR41, 0x9910, URZ ;  /* 0x0000991029047896 */ /* 0x000fc800080000ff */
[----:B------:R-:W-:Y:S01]  /*56c0*/  UISETP.GT.AND UP0, UPT, UR4, 0x9, UPT ;  /* 0x000000090400788c */ /* 0x000fe2000bf04270 */
[----:B-1----:R-:W-:-:S04]  /*56d0*/  FMUL.FTZ R0, R0, UR5 ;  /* 0x0000000500007c20 */ /* 0x002fc80008410000 */
[----:B------:R1:W2:Y:S01]  /*56e0*/  F2F.BF16.F32 R5, R0 ;  /* 0x0000000000057304 */ /* 0x0002a20000202000 */
[----:B0-----:R-:W-:-:S04]  /*56f0*/  IADD3 R2, P0, PT, R16, UR6, RZ ;  /* 0x0000000610027c10 */ /* 0x001fc8000ff1e0ff */
[----:B------:R-:W-:Y:S01]  /*5700*/  IADD3.X R3, PT, PT, RZ, UR7, RZ, P0, !PT ;  /* 0x00000007ff037c10 */ /* 0x000fe200087fe4ff */
[----:B------:R-:W-:Y:S08]  /*5710*/  BRA.U UP0, `(.L_x_14853) ;  /* 0x00000005000c7547 */ /* 0x000ff0000b800000 */
        /* <DEDUP_REMOVED lines=12> */
.L_x_14856:
[----:B--2---:R-:W-:-:S06]  /*57e0*/  IMAD.U32 R5, R5, 0x10000, RZ ;  /* 0x0001000005057824 */ /* 0x004fcc00078e00ff */
[----:B------:R-:W0:Y:S02]  /*57f0*/  F2I.S64.TRUNC R4, R5 ;  /* 0x0000000500047311 */ /* 0x000e24000020d900 */
[----:B0-----:R0:W-:Y:S01]  /*5800*/  STG.E.U8 desc[UR36][R2.64], R4 ;  /* 0x0000000402007986 */ /* 0x0011e2000c101124 */
[----:B------:R-:W-:Y:S05]  /*5810*/  BRA `(.L_x_14858) ;  /* 0x0000000c006c7947 */ /* 0x000fea0003800000 */
.L_x_14855:
[----:B------:R-:W-:-:S09]  /*5820*/  UISETP.NE.AND UP0, UPT, UR4, 0x2, UPT ;  /* 0x000000020400788c */ /* 0x000fd2000bf05270 */
[----:B------:R-:W-:Y:S05]  /*5830*/  BRA.U !UP0, `(.L_x_14859) ;  /* 0x0000000108307547 */ /* 0x000fea000b800000 */
[----:B------:R-:W-:-:S09]  /*5840*/  UISETP.NE.AND UP0, UPT, UR4, 0x3, UPT ;  /* 0x000000030400788c */ /* 0x000fd2000bf05270 */
[----:B------:R-:W-:Y:S05]  /*5850*/  BRA.U !UP0, `(.L_x_14860) ;  /* 0x0000000108187547 */ /* 0x000fea000b800000 */
[----:B------:R-:W-:-:S09]  /*5860*/  UISETP.NE.AND UP0, UPT, UR4, 0x4, UPT ;  /* 0x000000040400788c */ /* 0x000fd2000bf05270 */
[----:B------:R-:W-:Y:S05]  /*5870*/  BRA.U UP0, `(.L_x_14857) ;  /* 0x0000000900787547 */ /* 0x000fea000b800000 */
[----:B--2---:R-:W-:-:S06]  /*5880*/  SHF.L.U32 R5, R5, 0x10, RZ ;  /* 0x0000001005057819 */ /* 0x004fcc00000006ff */
[----:B------:R-:W0:Y:S02]  /*5890*/  F2I.S64.TRUNC R4, R5 ;  /* 0x0000000500047311 */ /* 0x000e24000020d900 */
[----:B0-----:R0:W-:Y:S01]  /*58a0*/  STG.E.64 desc[UR36][R2.64], R4 ;  /* 0x0000000402007986 */ /* 0x0011e2000c101b24 */
[----:B------:R-:W-:Y:S05]  /*58b0*/  BRA `(.L_x_14858) ;  /* 0x0000000c00447947 */ /* 0x000fea0003800000 */
.L_x_14860:
[----:B--2---:R-:W-:-:S06]  /*58c0*/  IMAD.U32 R5, R5, 0x10000, RZ ;  /* 0x0001000005057824 */ /* 0x004fcc00078e00ff */
[----:B------:R-:W0:Y:S02]  /*58d0*/  F2I.FTZ.TRUNC.NTZ R5, R5 ;  /* 0x0000000500057305 */ /* 0x000e24000021f100 */
[----:B0-----:R0:W-:Y:S01]  /*58e0*/  STG.E desc[UR36][R2.64], R5 ;  /* 0x0000000502007986 */ /* 0x0011e2000c101924 */
[----:B------:R-:W-:Y:S05]  /*58f0*/  BRA `(.L_x_14858) ;  /* 0x0000000c00347947 */ /* 0x000fea0003800000 */
.L_x_14859:
[----:B--2---:R-:W-:-:S06]  /*5900*/  IMAD.U32 R5, R5, 0x10000, RZ ;  /* 0x0001000005057824 */ /* 0x004fcc00078e00ff */
[----:B------:R-:W0:Y:S02]  /*5910*/  F2I.FTZ.TRUNC.NTZ R5, R5 ;  /* 0x0000000500057305 */ /* 0x000e24000021f100 */
[----:B0-----:R0:W-:Y:S01]  /*5920*/  STG.E.U16 desc[UR36][R2.64], R5 ;  /* 0x0000000502007986 */ /* 0x0011e2000c101524 */
[----:B------:R-:W-:Y:S05]  /*5930*/  BRA `(.L_x_14858) ;  /* 0x0000000c00247947 */ /* 0x000fea0003800000 */
.L_x_14854:
        /* <DEDUP_REMOVED lines=9> */
.L_x_14862:
[----:B-12---:R-:W-:-:S05]  /*59d0*/  IMAD.U32 R0, R5, 0x10000, RZ ;  /* 0x0001000005007824 */ /* 0x006fca00078e00ff */
[----:B------:R-:W-:-:S05]  /*59e0*/  F2FP.F16.F32.PACK_AB R0, RZ, R0 ;  /* 0x00000000ff00723e */ /* 0x000fca00000000ff */
[----:B------:R0:W-:Y:S01]  /*59f0*/  STG.E.U16 desc[UR36][R2.64], R0 ;  /* 0x0000000002007986 */ /* 0x0001e2000c101524 */
[----:B------:R-:W-:Y:S05]  /*5a00*/  BRA `(.L_x_14858) ;  /* 0x0000000800f07947 */ /* 0x000fea0003800000 */
.L_x_14861:
[----:B------:R-:W-:-:S09]  /*5a10*/  UISETP.NE.AND UP0, UPT, UR4, 0x7, UPT ;  /* 0x000000070400788c */ /* 0x000fd2000bf05270 */
[----:B------:R-:W-:Y:S05]  /*5a20*/  BRA.U !UP0, `(.L_x_14863) ;  /* 0x0000000108347547 */ /* 0x000fea000b800000 */
[----:B------:R-:W-:-:S09]  /*5a30*/  UISETP.NE.AND UP0, UPT, UR4, 0x8, UPT ;  /* 0x000000080400788c */ /* 0x000fd2000bf05270 */
[----:B------:R-:W-:Y:S05]  /*5a40*/  BRA.U !UP0, `(.L_x_14864) ;  /* 0x0000000108187547 */ /* 0x000fea000b800000 */
[----:B------:R-:W-:-:S09]  /*5a50*/  UISETP.NE.AND UP0, UPT, UR4, 0x9, UPT ;  /* 0x000000090400788c */ /* 0x000fd2000bf05270 */
[----:B------:R-:W-:Y:S05]  /*5a60*/  BRA.U UP0, `(.L_x_14857) ;  /* 0x0000000500fc7547 */ /* 0x000fea000b800000 */
[----:B--2---:R-:W-:Y:S01]  /*5a70*/  IMAD.U32 R4, R5, 0x10000, RZ ;  /* 0x0001000005047824 */ /* 0x004fe200078e00ff */
[----:B------:R-:W-:-:S05]  /*5a80*/  MOV R5, RZ ;  /* 0x000000ff00057202 */ /* 0x000fca0000000f00 */
[----:B------:R0:W-:Y:S01]  /*5a90*/  STG.E.64 desc[UR36][R2.64], R4 ;  /* 0x0000000402007986 */ /* 0x0001e2000c101b24 */
[----:B------:R-:W-:Y:S05]  /*5aa0*/  BRA `(.L_x_14858) ;  /* 0x0000000800c87947 */ /* 0x000fea0003800000 */
.L_x_14864:
[----:B--2---:R-:W-:-:S05]  /*5ab0*/  IMAD.U32 R5, R5, 0x10000, RZ ;  /* 0x0001000005057824 */ /* 0x004fca00078e00ff */
[----:B------:R-:W-:-:S04]  /*5ac0*/  F2FP.F16.F32.PACK_AB R5, RZ, R5 ;  /* 0x00000005ff05723e */ /* 0x000fc800000000ff */
[----:B------:R-:W-:-:S05]  /*5ad0*/  PRMT R5, R5, 0x5410, RZ ;  /* 0x0000541005057816 */ /* 0x000fca00000000ff */
[----:B------:R0:W-:Y:S01]  /*5ae0*/  STG.E desc[UR36][R2.64], R5 ;  /* 0x0000000502007986 */ /* 0x0001e2000c101924 */
[----:B------:R-:W-:Y:S05]  /*5af0*/  BRA `(.L_x_14858) ;  /* 0x0000000800b47947 */ /* 0x000fea0003800000 */
.L_x_14863:
[----:B--2---:R-:W-:-:S04]  /*5b00*/  IMAD.U32 R4, R5, 0x10000, RZ ;  /* 0x0001000005047824 */ /* 0x004fc800078e00ff */
[----:B------:R-:W-:-:S06]  /*5b10*/  FMUL.FTZ R4, R4, 1 ;  /* 0x3f80000004047820 */ /* 0x000fcc0000410000 */
[----:B------:R-:W0:Y:S02]  /*5b20*/  F2F.F64.F32 R4, R4 ;  /* 0x0000000400047310 */ /* 0x000e240000201800 */
[----:B0-----:R0:W-:Y:S01]  /*5b30*/  STG.E.64 desc[UR36][R2.64], R4 ;  /* 0x0000000402007986 */ /* 0x0011e2000c101b24 */
[----:B------:R-:W-:Y:S05]  /*5b40*/  BRA `(.L_x_14858) ;  /* 0x0000000800a07947 */ /* 0x000fea0003800000 */
.L_x_14853:
        /* <DEDUP_REMOVED lines=14> */
.L_x_14868:
[----:B--2---:R-:W-:Y:S01]  /*5c30*/  IMAD.U32 R5, R5, 0x10000, RZ ;  /* 0x0001000005057824 */ /* 0x004fe200078e00ff */
[----:B------:R-:W-:Y:S01]  /*5c40*/  BSSY.RECONVERGENT B0, `(.L_x_14869) ;  /* 0x0000013000007945 */ /* 0x000fe20003800200 */
[----:B-1----:R-:W-:-:S03]  /*5c50*/  IMAD.MOV.U32 R0, RZ, RZ, 0x80 ;  /* 0x00000080ff007424 */ /* 0x002fc600078e00ff */
        /* <DEDUP_REMOVED lines=15> */
.L_x_14871:
[----:B------:R-:W-:-:S04]  /*5d50*/  SHF.R.U32.HI R5, RZ, 0x18, R5 ;  /* 0x00000018ff057819 */ /* 0x000fc80000011605 */
[----:B------:R-:W-:-:S07]  /*5d60*/  LOP3.LUT R0, R0, 0x80, R5, 0xf8, !PT ;  /* 0x0000008000007812 */ /* 0x000fce00078ef805 */
.L_x_14870:
[----:B------:R-:W-:Y:S05]  /*5d70*/  BSYNC.RECONVERGENT B0 ;  /* 0x0000000000007941 */ /* 0x000fea0003800200 */
.L_x_14869:
[----:B------:R0:W-:Y:S01]  /*5d80*/  STG.E.U8 desc[UR36][R2.64], R0 ;  /* 0x0000000002007986 */ /* 0x0001e2000c101124 */
[----:B------:R-:W-:Y:S05]  /*5d90*/  BRA `(.L_x_14858) ;  /* 0x00000008000c7947 */ /* 0x000fea0003800000 */
.L_x_14867:
        /* <DEDUP_REMOVED lines=18> */
.L_x_14874:
[----:B------:R-:W-:-:S04]  /*5ec0*/  SHF.R.U32.HI R5, RZ, 0x18, R5 ;  /* 0x00000018ff057819 */ /* 0x000fc80000011605 */
[----:B------:R-:W-:-:S07]  /*5ed0*/  LOP3.LUT R0, R0, 0x80, R5, 0xf8, !PT ;  /* 0x0000008000007812 */ /* 0x000fce00078ef805 */
.L_x_14873:
[----:B------:R-:W-:Y:S05]  /*5ee0*/  BSYNC.RECONVERGENT B0 ;  /* 0x0000000000007941 */ /* 0x000fea0003800200 */
.L_x_14872:
[----:B------:R0:W-:Y:S01]  /*5ef0*/  STG.E.U8 desc[UR36][R2.64], R0 ;  /* 0x0000000002007986 */ /* 0x0001e2000c101124 */
[----:B------:R-:W-:Y:S05]  /*5f00*/  BRA `(.L_x_14858) ;  /* 0x0000000400b07947 */ /* 0x000fea0003800000 */
.L_x_14866:
[----:B------:R-:W-:-:S09]  /*5f10*/  UISETP.NE.AND UP0, UPT, UR4, 0x1c, UPT ;  /* 0x0000001c0400788c */ /* 0x000fd2000bf05270 */
[----:B------:R-:W-:Y:S05]  /*5f20*/  BRA.U !UP0, `(.L_x_14875) ;  /* 0x0000000108607547 */ /* 0x000fea000b800000 */
[----:B------:R-:W-:-:S09]  /*5f30*/  UISETP.NE.AND UP0, UPT, UR4, 0x1d, UPT ;  /* 0x0000001d0400788c */ /* 0x000fd2000bf05270 */
[----:B------:R-:W-:Y:S05]  /*5f40*/  BRA.U !UP0, `(.L_x_14876) ;  /* 0x0000000108487547 */ /* 0x000fea000b800000 */
[----:B------:R-:W-:-:S09]  /*5f50*/  UISETP.NE.AND UP0, UPT, UR4, 0x2c, UPT ;  /* 0x0000002c0400788c */ /* 0x000fd2000bf05270 */
[----:B------:R-:W-:Y:S05]  /*5f60*/  BRA.U UP0, `(.L_x_14857) ;  /* 0x0000000100bc7547 */ /* 0x000fea000b800000 */
        /* <DEDUP_REMOVED lines=16> */
.L_x_14876:
[----:B--2---:R-:W-:-:S06]  /*6070*/  SHF.L.U32 R5, R5, 0x10, RZ ;  /* 0x0000001005057819 */ /* 0x004fcc00000006ff */
[----:B------:R-:W0:Y:S02]  /*6080*/  F2I.U64.TRUNC R4, R5 ;  /* 0x0000000500047311 */ /* 0x000e24000020d800 */
[----:B0-----:R0:W-:Y:S01]  /*6090*/  STG.E.64 desc[UR36][R2.64], R4 ;  /* 0x0000000402007986 */ /* 0x0011e2000c101b24 */
[----:B------:R-:W-:Y:S05]  /*60a0*/  BRA `(.L_x_14858) ;  /* 0x0000000400487947 */ /* 0x000fea0003800000 */
.L_x_14875:
[----:B--2---:R-:W-:-:S06]  /*60b0*/  IMAD.U32 R5, R5, 0x10000, RZ ;  /* 0x0001000005057824 */ /* 0x004fcc00078e00ff */
[----:B------:R-:W0:Y:S02]  /*60c0*/  F2I.FTZ.U32.TRUNC.NTZ R5, R5 ;  /* 0x0000000500057305 */ /* 0x000e24000021f000 */
[----:B0-----:R0:W-:Y:S01]  /*60d0*/  STG.E desc[UR36][R2.64], R5 ;  /* 0x0000000502007986 */ /* 0x0011e2000c101924 */
[----:B------:R-:W-:Y:S05]  /*60e0*/  BRA `(.L_x_14858) ;  /* 0x0000000400387947 */ /* 0x000fea0003800000 */
.L_x_14865:
        /* <DEDUP_REMOVED lines=11> */
.L_x_14878:
[----:B--2---:R-:W-:Y:S02]  /*61a0*/  SHF.L.U32 R5, R5, 0x10, RZ ;  /* 0x0000001005057819 */ /* 0x004fe400000006ff */
[----:B------:R-:W-:-:S03]  /*61b0*/  CS2R R6, SRZ ;  /* 0x0000000000067805 */ /* 0x000fc6000001ff00 */
[----:B------:R-:W-:-:S06]  /*61c0*/  FMUL.FTZ R5, R5, 1 ;  /* 0x3f80000005057820 */ /* 0x000fcc0000410000 */
[----:B------:R-:W0:Y:S02]  /*61d0*/  F2F.F64.F32 R4, R5 ;  /* 0x0000000500047310 */ /* 0x000e240000201800 */
[----:B0-----:R0:W-:Y:S01]  /*61e0*/  STG.E.128 desc[UR36][R2.64], R4 ;  /* 0x0000000402007986 */ /* 0x0011e2000c101d24 */
[----:B------:R-:W-:Y:S05]  /*61f0*/  BRA `(.L_x_14858) ;  /* 0x0000000000f47947 */ /* 0x000fea0003800000 */
.L_x_14877:
[----:B------:R-:W-:-:S09]  /*6200*/  UISETP.NE.AND UP0, UPT, UR4, 0xf, UPT ;  /* 0x0000000f0400788c */ /* 0x000fd2000bf05270 */
[----:B------:R-:W-:Y:S05]  /*6210*/  BRA.U !UP0, `(.L_x_14879) ;  /* 0x0000000108e87547 */ /* 0x000fea000b800000 */
[----:B------:R-:W-:-:S09]  /*6220*/  UISETP.NE.AND UP0, UPT, UR4, 0x17, UPT ;  /* 0x000000170400788c */ /* 0x000fd2000bf05270 */
[----:B------:R-:W-:Y:S05]  /*6230*/  BRA.U !UP0, `(.L_x_14880) ;  /* 0x0000000108907547 */ /* 0x000fea000b800000 */
[----:B------:R-:W-:-:S09]  /*6240*/  UISETP.NE.AND UP0, UPT, UR4, 0x18, UPT ;  /* 0x000000180400788c */ /* 0x000fd2000bf05270 */
[----:B------:R-:W-:Y:S05]  /*6250*/  BRA.U !UP0, `(.L_x_14881) ;  /* 0x0000000108447547 */ /* 0x000fea000b800000 */
.L_x_14857:
[----:B-1----:R-:W-:Y:S01]  /*6260*/  MOV R0, 0x0 ;  /* 0x0000000000007802 */ /* 0x002fe20000000f00 */
        /* <DEDUP_REMOVED lines=8> */
[----:B--2---:R-:W-:Y:S01]  /*62f0*/  IMAD.U32 R5, RZ, RZ, UR5 ;  /* 0x00000005ff057e24 */ /* 0x004fe2000f8e00ff */
[----:B----4-:R-:W-:Y:S01]  /*6300*/  MOV R6, UR6 ;  /* 0x0000000600067c02 */ /* 0x010fe20008000f00 */
[----:B------:R-:W-:-:S02]  /*6310*/  IMAD.U32 R7, RZ, RZ, UR7 ;  /* 0x00000007ff077e24 */ /* 0x000fc4000f8e00ff */
[----:B-----5:R-:W-:Y:S01]  /*6320*/  IMAD.U32 R10, RZ, RZ, UR8 ;  /* 0x00000008ff0a7e24 */ /* 0x020fe2000f8e00ff */
[----:B-1----:R-:W-:-:S07]  /*6330*/  MOV R11, UR9 ;  /* 0x00000009000b7c02 */ /* 0x002fce0008000f00 */
[----:B------:R-:W-:-:S07]  /*6340*/  LEPC R20, `(.L_x_14882) ;  /* 0x000000001014794e */ /* 0x000fce0000000000 */
[----:B---3--:R-:W-:Y:S05]  /*6350*/  CALL.ABS.NOINC R2 ;  /* 0x0000000002007343 */ /* 0x008fea0003c00000 */
.L_x_14882:
[----:B------:R-:W-:Y:S05]  /*6360*/  BRA `(.L_x_14858) ;  /* 0x0000000000987947 */ /* 0x000fea0003800000 */
.L_x_14881:
[----:B--2---:R-:W-:Y:S01]  /*6370*/  IMAD.U32 R7, R5, 0x10000, RZ ;  /* 0x0001000005077824 */ /* 0x004fe200078e00ff */
[----:B------:R-:W-:Y:S01]  /*6380*/  BSSY.RECONVERGENT B0, `(.L_x_14883) ;  /* 0x000000c000007945 */ /* 0x000fe20003800200 */
[----:B-1----:R-:W-:-:S03]  /*6390*/  IMAD.MOV.U32 R0, RZ, RZ, 0x7f ;  /* 0x0000007fff007424 */ /* 0x002fc600078e00ff */
        /* <DEDUP_REMOVED lines=10> */
.L_x_14884:
[----:B------:R-:W-:Y:S05]  /*6440*/  BSYNC.RECONVERGENT B0 ;  /* 0x0000000000007941 */ /* 0x000fea0003800200 */
.L_x_14883:
[----:B------:R-:W-:-:S05]  /*6450*/  LOP3.LUT R5, R0, 0x80, R5, 0xf8, !PT ;  /* 0x0000008000057812 */ /* 0x000fca00078ef805 */
[----:B------:R3:W-:Y:S01]  /*6460*/  STG.E.U8 desc[UR36][R2.64], R5 ;  /* 0x0000000502007986 */ /* 0x0007e2000c101124 */
[----:B------:R-:W-:Y:S05]  /*6470*/  BRA `(.L_x_14858) ;  /* 0x0000000000547947 */ /* 0x000fea0003800000 */
.L_x_14880:
[----:B--2---:R-:W-:Y:S01]  /*6480*/  SHF.L.U32 R5, R5, 0x10, RZ ;  /* 0x0000001005057819 */ /* 0x004fe200000006ff */
[----:B------:R-:W-:Y:S03]  /*6490*/  BSSY.RECONVERGENT B0, `(.L_x_14885) ;  /* 0x000000e000007945 */ /* 0x000fe60003800200 */
[----:B------:R-:W-:-:S04]  /*64a0*/  LOP3.LUT R4, R5, 0x7fffffff, RZ, 0xc0, !PT ;  /* 0x7fffffff05047812 */ /* 0x000fc800078ec0ff */
[----:B------:R-:W-:-:S13]  /*64b0*/  ISETP.GT.U32.AND P0, PT, R4, 0x477fffff, PT ;  /* 0x477fffff0400780c */ /* 0x000fda0003f04070 */
[----:B------:R-:W-:Y:S05]  /*64c0*/  @P0 BRA `(.L_x_14886) ;  /* 0x00000000001c0947 */ /* 0x000fea0003800000 */
[----:B------:R-:W-:-:S13]  /*64d0*/  ISETP.GE.U32.AND P0, PT, R4, 0x38800000, PT ;  /* 0x388000000400780c */ /* 0x000fda0003f06070 */
[----:B-1----:R-:W-:-:S04]  /*64e0*/  @P0 SHF.R.U32.HI R0, RZ, 0x15, R5 ;  /* 0x00000015ff000819 */ /* 0x002fc80000011605 */
[----:B------:R-:W-:-:S04]  /*64f0*/  @P0 LOP3.LUT R0, R0, 0x1, RZ, 0xc0, !PT ;  /* 0x0000000100000812 */ /* 0x000fc800078ec0ff */
[----:B------:R-:W-:-:S04]  /*6500*/  @P0 IADD3 R0, PT, PT, R5, 0x80fffff, R0 ;  /* 0x080fffff05000810 */ /* 0x000fc80007ffe000 */
[----:B------:R-:W-:Y:S01]  /*6510*/  @P0 SHF.R.U32.HI R0, RZ, 0x15, R0 ;  /* 0x00000015ff000819 */ /* 0x000fe20000011600 */
[----:B------:R-:W-:Y:S01]  /*6520*/  @!P0 FADD.FTZ R0, R4, 128 ;  /* 0x4300000004008421 */ /* 0x000fe20000010000 */
[----:B------:R-:W-:Y:S06]  /*6530*/  BRA `(.L_x_14887) ;  /* 0x00000000000c7947 */ /* 0x000fec0003800000 */
.L_x_14886:
[----:B-1----:R-:W-:Y:S01]  /*6540*/  IMAD.MOV.U32 R0, RZ, RZ, 0x7f ;  /* 0x0000007fff007424 */ /* 0x002fe200078e00ff */
[----:B------:R-:W-:-:S04]  /*6550*/  ISETP.GT.U32.AND P0, PT, R4, 0x7f800000, PT ;  /* 0x7f8000000400780c */ /* 0x000fc80003f04070 */
[----:B------:R-:W-:-:S09]  /*6560*/  SEL R0, R0, 0x7c, P0 ;  /* 0x0000007c00007807 */ /* 0x000fd20000000000 */
.L_x_14887:
[----:B------:R-:W-:Y:S05]  /*6570*/  BSYNC.RECONVERGENT B0 ;  /* 0x0000000000007941 */ /* 0x000fea0003800200 */
.L_x_14885:
[----:B------:R-:W-:-:S04]  /*6580*/  SHF.R.U32.HI R5, RZ, 0x18, R5 ;  /* 0x00000018ff057819 */ /* 0x000fc80000011605 */
[----:B------:R-:W-:-:S05]  /*6590*/  LOP3.LUT R5, R0, 0x80, R5, 0xf8, !PT ;  /* 0x0000008000057812 */ /* 0x000fca00078ef805 */
[----:B------:R2:W-:Y:S01]  /*65a0*/  STG.E.U8 desc[UR36][R2.64], R5 ;  /* 0x0000000502007986 */ /* 0x0005e2000c101124 */
[----:B------:R-:W-:Y:S05]  /*65b0*/  BRA `(.L_x_14858) ;  /* 0x0000000000047947 */ /* 0x000fea0003800000 */
.L_x_14879:
[----:B--2---:R0:W-:Y:S02]  /*65c0*/  STG.E.U16 desc[UR36][R2.64], R5 ;  /* 0x0000000502007986 */ /* 0x0041e4000c101524 */
.L_x_14858:
[----:B------:R-:W-:-:S07]  /*65d0*/  VIADD R17, R17, 0x80 ;  /* 0x0000008011117836 */ /* 0x000fce0000000000 */
.L_x_14818:
[----:B------:R-:W-:Y:S05]  /*65e0*/  BSYNC.RECONVERGENT B6 ;  /* 0x0000000000067941 */ /* 0x000fea0003800200 */
.L_x_14817:
        /* <DEDUP_REMOVED lines=307> */
.L_x_14890:
        /* <DEDUP_REMOVED lines=18> */
.L_x_14894:
[----:B------:R-:W2:Y:S02]  /*7a40*/  LDG.E.U8 R2, desc[UR36][R2.64] ;  /* 0x0000002402027981 */ /* 0x000ea4000c1e1100 */
[----:B--2---:R-:W-:-:S04]  /*7a50*/  I2FP.F32.U32 R0, R2 ;  /* 0x0000000200007245 */ /* 0x004fc80000201000 */
[----:B------:R-:W-:Y:S01]  /*7a60*/  F2FP.BF16.F32.PACK_AB R0, RZ, R0 ;  /* 0x00000000ff00723e */ /* 0x000fe200000010ff */
[----:B------:R-:W-:Y:S06]  /*7a70*/  BRA `(.L_x_14896) ;  /* 0x0000000c00a47947 */ /* 0x000fec0003800000 */
.L_x_14893:
        /* <DEDUP_REMOVED lines=10> */
.L_x_14898:
[----:B------:R-:W2:Y:S02]  /*7b20*/  LDG.E R2, desc[UR36][R2.64] ;  /* 0x0000002402027981 */ /* 0x000ea4000c1e1900 */
[----:B--2---:R-:W-:-:S04]  /*7b30*/  I2FP.F32.S32 R0, R2 ;  /* 0x0000000200007245 */ /* 0x004fc80000201400 */
[----:B------:R-:W-:Y:S01]  /*7b40*/  F2FP.BF16.F32.PACK_AB R0, RZ, R0 ;  /* 0x00000000ff00723e */ /* 0x000fe200000010ff */
[----:B------:R-:W-:Y:S06]  /*7b50*/  BRA `(.L_x_14896) ;  /* 0x0000000c006c7947 */ /* 0x000fec0003800000 */
.L_x_14897:
[----:B------:R-:W2:Y:S02]  /*7b60*/  LDG.E.U16 R2, desc[UR36][R2.64] ;  /* 0x0000002402027981 */ /* 0x000ea4000c1e1500 */
[----:B--2---:R-:W0:Y:S02]  /*7b70*/  I2F.S16 R0, R2 ;  /* 0x0000000200007306 */ /* 0x004e240000101400 */
[----:B0-----:R-:W-:Y:S01]  /*7b80*/  F2FP.BF16.F32.PACK_AB R0, RZ, R0 ;  /* 0x00000000ff00723e */ /* 0x001fe200000010ff */
[----:B------:R-:W-:Y:S06]  /*7b90*/  BRA `(.L_x_14896) ;  /* 0x0000000c005c7947 */ /* 0x000fec0003800000 */
.L_x_14892:
        /* <DEDUP_REMOVED lines=9> */
.L_x_14900:
[----:B------:R-:W2:Y:S02]  /*7c30*/  LDG.E.U16 R0, desc[UR36][R2.64] ;  /* 0x0000002402007981 */ /* 0x000ea4000c1e1500 */
[----:B--2---:R-:W-:-:S05]  /*7c40*/  HADD2.F32 R0, -RZ, R0.H0_H0 ;  /* 0x20000000ff007230 */ /* 0x004fca0000004100 */
[----:B------:R-:W-:Y:S01]  /*7c50*/  F2FP.BF16.F32.PACK_AB R0, RZ, R0 ;  /* 0x00000000ff00723e */ /* 0x000fe200000010ff */
[----:B------:R-:W-:Y:S06]  /*7c60*/  BRA `(.L_x_14896) ;  /* 0x0000000c00287947 */ /* 0x000fec0003800000 */
.L_x_14899:
        /* <DEDUP_REMOVED lines=9> */
.L_x_14902:
[----:B------:R-:W2:Y:S02]  /*7d00*/  LDG.E.U16 R2, desc[UR36][R2.64] ;  /* 0x0000002402027981 */ /* 0x000ea4000c1e1500 */
[----:B--2---:R-:W-:-:S05]  /*7d10*/  HADD2.F32 R0, -RZ, R2.H0_H0 ;  /* 0x20000002ff007230 */ /* 0x004fca0000004100 */
[----:B------:R-:W-:Y:S01]  /*7d20*/  F2FP.BF16.F32.PACK_AB R0, RZ, R0 ;  /* 0x00000000ff00723e */ /* 0x000fe200000010ff */
[----:B------:R-:W-:Y:S06]  /*7d30*/  BRA `(.L_x_14896) ;  /* 0x0000000800f47947 */ /* 0x000fec0003800000 */
.L_x_14901:
        /* <DEDUP_REMOVED lines=12> */
.L_x_14891:
        /* <DEDUP_REMOVED lines=13> */
.L_x_14905:
        /* <DEDUP_REMOVED lines=12> */
.L_x_14904:
        /* <DEDUP_REMOVED lines=27> */
.L_x_14907:
        /* <DEDUP_REMOVED lines=13> */
.L_x_14906:
[----:B------:R0:W5:Y:S01]  /*8210*/  LDG.E.U16 R0, desc[UR36][R2.64] ;  /* 0x0000002402007981 */ /* 0x000162000c1e1500 */
[----:B------:R-:W-:Y:S05]  /*8220*/  BRA `(.L_x_14896) ;  /* 0x0000000400b87947 */ /* 0x000fea0003800000 */
.L_x_14903:
        /* <DEDUP_REMOVED lines=12> */
.L_x_14910:
        /* <DEDUP_REMOVED lines=21> */
.L_x_14914:
[----:B------:R-:W-:Y:S05]  /*8440*/  BSYNC.RECONVERGENT B1 ;  /* 0x0000000000017941 */ /* 0x000fea0003800200 */
.L_x_14913:
[----:B------:R-:W-:Y:S02]  /*8450*/  SHF.L.U32 R0, R0, 0x14, RZ ;  /* 0x0000001400007819 */ /* 0x000fe400000006ff */
[----:B------:R-:W-:-:S04]  /*8460*/  LEA R2, R2, 0x3b800000, 0x17 ;  /* 0x3b80000002027811 */ /* 0x000fc800078eb8ff */
[----:B------:R-:W-:-:S07]  /*8470*/  LOP3.LUT R0, R2, R0, R7, 0xfe, !PT ;  /* 0x0000000002007212 */ /* 0x000fce00078efe07 */
.L_x_14912:
[----:B------:R-:W-:Y:S05]  /*8480*/  BSYNC.RECONVERGENT B0 ;  /* 0x0000000000007941 */ /* 0x000fea0003800200 */
.L_x_14911:
[----:B------:R-:W-:Y:S01]  /*8490*/  F2FP.BF16.F32.PACK_AB R0, RZ, R0 ;  /* 0x00000000ff00723e */ /* 0x000fe200000010ff */
[----:B------:R-:W-:Y:S06]  /*84a0*/  BRA `(.L_x_14896) ;  /* 0x0000000400187947 */ /* 0x000fec0003800000 */
.L_x_14909:
        /* <DEDUP_REMOVED lines=21> */
.L_x_14918:
[----:B------:R-:W-:Y:S05]  /*8600*/  BSYNC.RECONVERGENT B1 ;  /* 0x0000000000017941 */ /* 0x000fea0003800200 */
.L_x_14917:
[----:B------:R-:W-:Y:S01]  /*8610*/  IMAD.SHL.U32 R0, R0, 0x200000, RZ ;  /* 0x0020000000007824 */ /* 0x000fe200078e00ff */
[----:B------:R-:W-:-:S04]  /*8620*/  LEA R2, R2, 0x37800000, 0x17 ;  /* 0x3780000002027811 */ /* 0x000fc800078eb8ff */
[----:B------:R-:W-:-:S07]  /*8630*/  LOP3.LUT R0, R2, R0, R7, 0xfe, !PT ;  /* 0x0000000002007212 */ /* 0x000fce00078efe07 */
.L_x_14916:
[----:B------:R-:W-:Y:S05]  /*8640*/  BSYNC.RECONVERGENT B0 ;  /* 0x0000000000007941 */ /* 0x000fea0003800200 */
.L_x_14915:
[----:B------:R-:W-:Y:S01]  /*8650*/  F2FP.BF16.F32.PACK_AB R0, RZ, R0 ;  /* 0x00000000ff00723e */ /* 0x000fe200000010ff */
[----:B------:R-:W-:Y:S06]  /*8660*/  BRA `(.L_x_14896) ;  /* 0x0000000000a87947 */ /* 0x000fec0003800000 */
.L_x_14908:
        /* <DEDUP_REMOVED lines=14> */
.L_x_14922:
[----:B------:R-:W-:Y:S05]  /*8750*/  BSYNC.RECONVERGENT B0 ;  /* 0x0000000000007941 */ /* 0x000fea0003800200 */
.L_x_14921:
[----:B------:R-:W-:Y:S01]  /*8760*/  F2FP.BF16.F32.PACK_AB R0, RZ, R0 ;  /* 0x00000000ff00723e */ /* 0x000fe200000010ff */
[----:B------:R-:W-:Y:S06]  /*8770*/  BRA `(.L_x_14896) ;  /* 0x0000000000647947 */ /* 0x000fec0003800000 */
.L_x_14895:
        /* <DEDUP_REMOVED lines=16> */
.L_x_14923:
[----:B------:R-:W-:Y:S01]  /*8880*/  PRMT R0, RZ, 0x7610, R0 ;  /* 0x00007610ff007816 */ /* 0x000fe20000000000 */
[----:B------:R-:W-:Y:S06]  /*8890*/  BRA `(.L_x_14896) ;  /* 0x00000000001c7947 */ /* 0x000fec0003800000 */
.L_x_14920:
[----:B------:R-:W2:Y:S02]  /*88a0*/  LDG.E.64 R2, desc[UR36][R2.64] ;  /* 0x0000002402027981 */ /* 0x000ea4000c1e1b00 */
[----:B--2---:R-:W0:Y:S02]  /*88b0*/  I2F.U64 R0, R2 ;  /* 0x0000000200007312 */ /* 0x004e240000301000 */
[----:B0-----:R-:W-:Y:S01]  /*88c0*/  F2FP.BF16.F32.PACK_AB R0, RZ, R0 ;  /* 0x00000000ff00723e */ /* 0x001fe200000010ff */
[----:B------:R-:W-:Y:S06]  /*88d0*/  BRA `(.L_x_14896) ;  /* 0x00000000000c7947 */ /* 0x000fec0003800000 */
.L_x_14919:
[----:B------:R-:W2:Y:S02]  /*88e0*/  LDG.E R2, desc[UR36][R2.64] ;  /* 0x0000002402027981 */ /* 0x000ea4000c1e1900 */
[----:B--2---:R-:W-:-:S04]  /*88f0*/  I2FP.F32.U32 R0, R2 ;  /* 0x0000000200007245 */ /* 0x004fc80000201000 */
[----:B------:R-:W-:-:S07]  /*8900*/  F2FP.BF16.F32.PACK_AB R0, RZ, R0 ;  /* 0x00000000ff00723e */ /* 0x000fce00000010ff */
.L_x_14896:
[----:B------:R-:W1:Y:S01]  /*8910*/  LDCU UR5, c[0x0][0x594] ;  /* 0x0000b280ff0577ac */ /* 0x000e620008000800 */
[----:B-----5:R-:W-:Y:S01]  /*8920*/  SHF.L.U32 R0, R0, 0x10, RZ ;  /* 0x0000001000007819 */ /* 0x020fe200000006ff */
        /* <DEDUP_REMOVED lines=20> */
.L_x_14927:
[----:B--2---:R-:W-:-:S06]  /*8a70*/  SHF.L.U32 R5, R5, 0x10, RZ ;  /* 0x0000001005057819 */ /* 0x004fcc00000006ff */
[----:B------:R-:W0:Y:S02]  /*8a80*/  F2I.S64.TRUNC R4, R5 ;  /* 0x0000000500047311 */ /* 0x000e24000020d900 */
[----:B0-----:R0:W-:Y:S01]  /*8a90*/  STG.E.U8 desc[UR36][R2.64], R4 ;  /* 0x0000000402007986 */ /* 0x0011e2000c101124 */
[----:B------:R-:W-:Y:S05]  /*8aa0*/  BRA `(.L_x_14929) ;  /* 0x0000000c006c7947 */ /* 0x000fea0003800000 */
.L_x_14926:
        /* <DEDUP_REMOVED lines=10> */
.L_x_14931:
[----:B--2---:R-:W-:-:S06]  /*8b50*/  IMAD.U32 R5, R5, 0x10000, RZ ;  /* 0x0001000005057824 */ /* 0x004fcc00078e00ff */
[----:B------:R-:W0:Y:S02]  /*8b60*/  F2I.FTZ.TRUNC.NTZ R5, R5 ;  /* 0x0000000500057305 */ /* 0x000e24000021f100 */
[----:B0-----:R3:W-:Y:S01]  /*8b70*/  STG.E desc[UR36][R2.64], R5 ;  /* 0x0000000502007986 */ /* 0x0017e2000c101924 */
[----:B------:R-:W-:Y:S05]  /*8b80*/  BRA `(.L_x_14929) ;  /* 0x0000000c00347947 */ /* 0x000fea0003800000 */
.L_x_14930:
[----:B--2---:R-:W-:-:S06]  /*8b90*/  SHF.L.U32 R5, R5, 0x10, RZ ;  /* 0x0000001005057819 */ /* 0x004fcc00000006ff */
[----:B------:R-:W0:Y:S02]  /*8ba0*/  F2I.FTZ.TRUNC.NTZ R5, R5 ;  /* 0x0000000500057305 */ /* 0x000e24000021f100 */
[----:B0-----:R0:W-:Y:S01]  /*8bb0*/  STG.E.U16 desc[UR36][R2.64], R5 ;  /* 0x0000000502007986 */ /* 0x0011e2000c101524 */
[----:B------:R-:W-:Y:S05]  /*8bc0*/  BRA `(.L_x_14929) ;  /* 0x0000000c00247947 */ /* 0x000fea0003800000 */
.L_x_14925:
[----:B------:R-:W-:-:S09]  /*8bd0*/  UISETP.GT.AND UP0, UPT, UR4, 0x6, UPT ;  /* 0x000000060400788c */ /* 0x000fd2000bf04270 */
[----:B------:R-:W-:Y:S05]  /*8be0*/  BRA.U UP0, `(.L_x_14932) ;  /* 0x00000001002c7547 */ /* 0x000fea000b800000 */
[----:B------:R-:W-:-:S09]  /*8bf0*/  UISETP.NE.AND UP0, UPT, UR4, 0x5, UPT ;  /* 0x000000050400788c */ /* 0x000fd2000bf05270 */
[----:B------:R-:W-:Y:S05]  /*8c00*/  BRA.U !UP0, `(.L_x_14933) ;  /* 0x0000000108147547 */ /* 0x000fea000b800000 */
[----:B------:R-:W-:-:S09]  /*8c10*/  UISETP.NE.AND UP0, UPT, UR4, 0x6, UPT ;  /* 0x000000060400788c */ /* 0x000fd2000bf05270 */
[----:B------:R-:W-:Y:S05]  /*8c20*/  BRA.U UP0, `(.L_x_14928) ;  /* 0x0000000900307547 */ /* 0x000fea000b800000 */
[----:B--2---:R-:W-:-:S05]  /*8c30*/  IMAD.U32 R5, R5, 0x10000, RZ ;  /* 0x0001000005057824 */ /* 0x004fca00078e00ff */
[----:B------:R0:W-:Y:S01]  /*8c40*/  STG.E desc[UR36][R2.64], R5 ;  /* 0x0000000502007986 */ /* 0x0001e2000c101924 */
[----:B------:R-:W-:Y:S05]  /*8c50*/  BRA `(.L_x_14929) ;  /* 0x0000000c00007947 */ /* 0x000fea0003800000 */
.L_x_14933:
[----:B-12---:R-:W-:-:S05]  /*8c60*/  IMAD.U32 R0, R5, 0x10000, RZ ;  /* 0x0001000005007824 */ /* 0x006fca00078e00ff */
[----:B------:R-:W-:-:S05]  /*8c70*/  F2FP.F16.F32.PACK_AB R0, RZ, R0 ;  /* 0x00000000ff00723e */ /* 0x000fca00000000ff */
[----:B------:R0:W-:Y:S01]  /*8c80*/  STG.E.U16 desc[UR36][R2.64], R0 ;  /* 0x0000000002007986 */ /* 0x0001e2000c101524 */
[----:B------:R-:W-:Y:S05]  /*8c90*/  BRA `(.L_x_14929) ;  /* 0x0000000800f07947 */ /* 0x000fea0003800000 */
.L_x_14932:
[----:B------:R-:W-:-:S09]  /*8ca0*/  UISETP.NE.AND UP0, UPT, UR4, 0x7, UPT ;  /* 0x000000070400788c */ /* 0x000fd2000bf05270 */
[----:B------:R-:W-:Y:S05]  /*8cb0*/  BRA.U !UP0, `(.L_x_14934) ;  /* 0x0000000108347547 */ /* 0x000fea000b800000 */
[----:B------:R-:W-:-:S09]  /*8cc0*/  UISETP.NE.AND UP0, UPT, UR4, 0x8, UPT ;  /* 0x000000080400788c */ /* 0x000fd2000bf05270 */
[----:B------:R-:W-:Y:S05]  /*8cd0*/  BRA.U !UP0, `(.L_x_14935) ;  /* 0x0000000108187547 */ /* 0x000fea000b800000 */
[----:B------:R-:W-:-:S09]  /*8ce0*/  UISETP.NE.AND UP0, UPT, UR4, 0x9, UPT ;  /* 0x000000090400788c */ /* 0x000fd2000bf05270 */
[----:B------:R-:W-:Y:S05]  /*8cf0*/  BRA.U UP0, `(.L_x_14928) ;  /* 0x0000000500fc7547 */ /* 0x000fea000b800000 */
[----:B--2---:R-:W-:Y:S01]  /*8d00*/  SHF.L.U32 R4, R5, 0x10, RZ ;  /* 0x0000001005047819 */ /* 0x004fe200000006ff */
[----:B------:R-:W-:-:S05]  /*8d10*/  IMAD.MOV.U32 R5, RZ, RZ, RZ ;  /* 0x000000ffff057224 */ /* 0x000fca00078e00ff */
[----:B------:R0:W-:Y:S01]  /*8d20*/  STG.E.64 desc[UR36][R2.64], R4 ;  /* 0x0000000402007986 */ /* 0x0001e2000c101b24 */
[----:B------:R-:W-:Y:S05]  /*8d30*/  BRA `(.L_x_14929) ;  /* 0x0000000800c87947 */ /* 0x000fea0003800000 */
.L_x_14935:
[----:B--2---:R-:W-:-:S05]  /*8d40*/  IMAD.U32 R5, R5, 0x10000, RZ ;  /* 0x0001000005057824 */ /* 0x004fca00078e00ff */
[----:B------:R-:W-:-:S04]  /*8d50*/  F2FP.F16.F32.PACK_AB R5, RZ, R5 ;  /* 0x00000005ff05723e */ /* 0x000fc800000000ff */
[----:B------:R-:W-:-:S05]  /*8d60*/  PRMT R5, R5, 0x5410, RZ ;  /* 0x0000541005057816 */ /* 0x000fca00000000ff */
[----:B------:R0:W-:Y:S01]  /*8d70*/  STG.E desc[UR36][R2.64], R5 ;  /* 0x0000000502007986 */ /* 0x0001e2000c101924 */
[----:B------:R-:W-:Y:S05]  /*8d80*/  BRA `(.L_x_14929) ;  /* 0x0000000800b47947 */ /* 0x000fea0003800000 */
.L_x_14934:
[----:B--2---:R-:W-:-:S05]  /*8d90*/  SHF.L.U32 R4, R5, 0x10, RZ ;  /* 0x0000001005047819 */ /* 0x004fca00000006ff */
[----:B------:R-:W-:-:S06]  /*8da0*/  FMUL.FTZ R4, R4, 1 ;  /* 0x3f80000004047820 */ /* 0x000fcc0000410000 */
[----:B------:R-:W0:Y:S02]  /*8db0*/  F2F.F64.F32 R4, R4 ;  /* 0x0000000400047310 */ /* 0x000e240000201800 */
[----:B0-----:R0:W-:Y:S01]  /*8dc0*/  STG.E.64 desc[UR36][R2.64], R4 ;  /* 0x0000000402007986 */ /* 0x0011e2000c101b24 */
[----:B------:R-:W-:Y:S05]  /*8dd0*/  BRA `(.L_x_14929) ;  /* 0x0000000800a07947 */ /* 0x000fea0003800000 */
.L_x_14924:
        /* <DEDUP_REMOVED lines=10> */
[----:B--2---:R-:W-:-:S06]  /*8e80*/  IMAD.U32 R5, R5, 0x10000, RZ ;  /* 0x0001000005057824 */ /* 0x004fcc00078e00ff */
[----:B------:R-:W0:Y:S02]  /*8e90*/  F2I.FTZ.U32.TRUNC.NTZ R5, R5 ;  /* 0x0000000500057305 */ /* 0x000e24000021f000 */
[----:B0-----:R0:W-:Y:S01]  /*8ea0*/  STG.E.U16 desc[UR36][R2.64], R5 ;  /* 0x0000000502007986 */ /* 0x0011e2000c101524 */
[----:B------:R-:W-:Y:S05]  /*8eb0*/  BRA `(.L_x_14929) ;  /* 0x0000000800687947 */ /* 0x000fea0003800000 */
.L_x_14939:
[----:B--2---:R-:W-:Y:S01]  /*8ec0*/  IMAD.U32 R5, R5, 0x10000, RZ ;  /* 0x0001000005057824 */ /* 0x004fe200078e00ff */
[----:B------:R-:W-:Y:S01]  /*8ed0*/  BSSY.RECONVERGENT B0, `(.L_x_14940) ;  /* 0x0000013000007945 */ /* 0x000fe20003800200 */
[----:B-1----:R-:W-:-:S03]  /*8ee0*/  MOV R0, 0x80 ;  /* 0x0000008000007802 */ /* 0x002fc60000000f00 */
        /* <DEDUP_REMOVED lines=15> */
.L_x_14942:
[----:B------:R-:W-:-:S04]  /*8fe0*/  SHF.R.U32.HI R5, RZ, 0x18, R5 ;  /* 0x00000018ff057819 */ /* 0x000fc80000011605 */
[----:B------:R-:W-:-:S07]  /*8ff0*/  LOP3.LUT R0, R0, 0x80, R5, 0xf8, !PT ;  /* 0x0000008000007812 */ /* 0x000fce00078ef805 */
.L_x_14941:
[----:B------:R-:W-:Y:S05]  /*9000*/  BSYNC.RECONVERGENT B0 ;  /* 0x0000000000007941 */ /* 0x000fea0003800200 */
.L_x_14940:
[----:B------:R0:W-:Y:S01]  /*9010*/  STG.E.U8 desc[UR36][R2.64], R0 ;  /* 0x0000000002007986 */ /* 0x0001e2000c101124 */
[----:B------:R-:W-:Y:S05]  /*9020*/  BRA `(.L_x_14929) ;  /* 0x00000008000c7947 */ /* 0x000fea0003800000 */
.L_x_14938:
[----:B--2---:R-:W-:Y:S01]  /*9030*/  IMAD.U32 R5, R5, 0x10000, RZ ;  /* 0x0001000005057824 */ /* 0x004fe200078e00ff */
[----:B------:R-:W-:Y:S01]  /*9040*/  BSSY.RECONVERGENT B0, `(.L_x_14943) ;  /* 0x0000013000007945 */ /* 0x000fe20003800200 */
[----:B-1----:R-:W-:-:S03]  /*9050*/  HFMA2 R0, -RZ, RZ, 0, 7.62939453125e-06 ;  /* 0x00000080ff007431 */ /* 0x002fc600000001ff */
        /* <DEDUP_REMOVED lines=15> */
.L_x_14945:
[----:B------:R-:W-:-:S04]  /*9150*/  SHF.R.U32.HI R5, RZ, 0x18, R5 ;  /* 0x00000018ff057819 */ /* 0x000fc80000011605 */
[----:B------:R-:W-:-:S07]  /*9160*/  LOP3.LUT R0, R0, 0x80, R5, 0xf8, !PT ;  /* 0x0000008000007812 */ /* 0x000fce00078ef805 */
.L_x_14944:
[----:B------:R-:W-:Y:S05]  /*9170*/  BSYNC.RECONVERGENT B0 ;  /* 0x0000000000007941 */ /* 0x000fea0003800200 */
.L_x_14943:
[----:B------:R0:W-:Y:S01]  /*9180*/  STG.E.U8 desc[UR36][R2.64], R0 ;  /* 0x0000000002007986 */ /* 0x0001e2000c101124 */
[----:B------:R-:W-:Y:S05]  /*9190*/  BRA `(.L_x_14929) ;  /* 0x0000000400b07947 */ /* 0x000fea0003800000 */
.L_x_14937:
        /* <DEDUP_REMOVED lines=22> */
.L_x_14947:
[----:B--2---:R-:W-:-:S06]  /*9300*/  IMAD.U32 R5, R5, 0x10000, RZ ;  /* 0x0001000005057824 */ /* 0x004fcc00078e00ff */
[----:B------:R-:W0:Y:S02]  /*9310*/  F2I.U64.TRUNC R4, R5 ;  /* 0x0000000500047311 */ /* 0x000e24000020d800 */
[----:B0-----:R0:W-:Y:S01]  /*9320*/  STG.E.64 desc[UR36][R2.64], R4 ;  /* 0x0000000402007986 */ /* 0x0011e2000c101b24 */
[----:B------:R-:W-:Y:S05]  /*9330*/  BRA `(.L_x_14929) ;  /* 0x0000000400487947 */ /* 0x000fea0003800000 */
.L_x_14946:
[----:B--2---:R-:W-:-:S06]  /*9340*/  IMAD.U32 R5, R5, 0x10000, RZ ;  /* 0x0001000005057824 */ /* 0x004fcc00078e00ff */
[----:B------:R-:W0:Y:S02]  /*9350*/  F2I.FTZ.U32.TRUNC.NTZ R5, R5 ;  /* 0x0000000500057305 */ /* 0x000e24000021f000 */
[----:B0-----:R0:W-:Y:S01]  /*9360*/  STG.E desc[UR36][R2.64], R5 ;  /* 0x0000000502007986 */ /* 0x0011e2000c101924 */
[----:B------:R-:W-:Y:S05]  /*9370*/  BRA `(.L_x_14929) ;  /* 0x0000000400387947 */ /* 0x000fea0003800000 */
.L_x_14936:
[----:B------:R-:W-:-:S09]  /*9380*/  UISETP.GT.AND UP0, UPT, UR4, 0xe, UPT ;  /* 0x0000000e0400788c */ /* 0x000fd2000bf04270 */
[----:B------:R-:W-:Y:S05]  /*9390*/  BRA.U UP0, `(.L_x_14948) ;  /* 0x00000001003c7547 */ /* 0x000fea000b800000 */
[----:B------:R-:W-:-:S09]  /*93a0*/  UISETP.NE.AND UP0, UPT, UR4, 0xa, UPT ;  /* 0x0000000a0400788c */ /* 0x000fd2000bf05270 */
[----:B------:R-:W-:Y:S05]  /*93b0*/  BRA.U !UP0, `(.L_x_14949) ;  /* 0x00000001081c7547 */ /* 0x000fea000b800000 */
[----:B------:R-:W-:-:S09]  /*93c0*/  UISETP.NE.AND UP0, UPT, UR4, 0xb, UPT ;  /* 0x0000000b0400788c */ /* 0x000fd2000bf05270 */
[----:B------:R-:W-:Y:S05]  /*93d0*/  BRA.U UP0, `(.L_x_14928) ;  /* 0x0000000100447547 */ /* 0x000fea000b800000 */
[----:B--2---:R-:W-:-:S04]  /*93e0*/  SHF.L.U32 R5, R5, 0x10, RZ ;  /* 0x0000001005057819 */ /* 0x004fc800000006ff */
[----:B------:R-:W-:-:S04]  /*93f0*/  FSETP.NEU.FTZ.AND P0, PT, R5, RZ, PT ;  /* 0x000000ff0500720b */ /* 0x000fc80003f1d000 */
[----:B------:R-:W-:-:S05]  /*9400*/  SEL R5, RZ, 0x1, !P0 ;  /* 0x00000001ff057807 */ /* 0x000fca0004000000 */
[----:B------:R0:W-:Y:S01]  /*9410*/  STG.E.U8 desc[UR36][R2.64], R5 ;  /* 0x0000000502007986 */ /* 0x0001e2000c101124 */
[----:B------:R-:W-:Y:S05]  /*9420*/  BRA `(.L_x_14929) ;  /* 0x00000004000c7947 */ /* 0x000fea0003800000 */
.L_x_14949:
[----:B--2---:R-:W-:Y:S01]  /*9430*/  IMAD.U32 R5, R5, 0x10000, RZ ;  /* 0x0001000005057824 */ /* 0x004fe200078e00ff */
[----:B------:R-:W-:-:S03]  /*9440*/  CS2R R6, SRZ ;  /* 0x0000000000067805 */ /* 0x000fc6000001ff00 */
[----:B------:R-:W-:-:S06]  /*9450*/  FMUL.FTZ R5, R5, 1 ;  /* 0x3f80000005057820 */ /* 0x000fcc0000410000 */
[----:B------:R-:W0:Y:S02]  /*9460*/  F2F.F64.F32 R4, R5 ;  /* 0x0000000500047310 */ /* 0x000e240000201800 */
[----:B0-----:R0:W-:Y:S01]  /*9470*/  STG.E.128 desc[UR36][R2.64], R4 ;  /* 0x0000000402007986 */ /* 0x0011e2000c101d24 */
[----:B------:R-:W-:Y:S05]  /*9480*/  BRA `(.L_x_14929) ;  /* 0x0000000000f47947 */ /* 0x000fea0003800000 */
.L_x_14948:
[----:B------:R-:W-:-:S09]  /*9490*/  UISETP.NE.AND UP0, UPT, UR4, 0xf, UPT ;  /* 0x0000000f0400788c */ /* 0x000fd2000bf05270 */
[----:B------:R-:W-:Y:S05]  /*94a0*/  BRA.U !UP0, `(.L_x_14950) ;  /* 0x0000000108e87547 */ /* 0x000fea000b800000 */
[----:B------:R-:W-:-:S09]  /*94b0*/  UISETP.NE.AND UP0, UPT, UR4, 0x17, UPT ;  /* 0x000000170400788c */ /* 0x000fd2000bf05270 */
[----:B------:R-:W-:Y:S05]  /*94c0*/  BRA.U !UP0, `(.L_x_14951) ;  /* 0x0000000108907547 */ /* 0x000fea000b800000 */
[----:B------:R-:W-:-:S09]  /*94d0*/  UISETP.NE.AND UP0, UPT, UR4, 0x18, UPT ;  /* 0x000000180400788c */ /* 0x000fd2000bf05270 */
[----:B------:R-:W-:Y:S05]  /*94e0*/  BRA.U !UP0, `(.L_x_14952) ;  /* 0x0000000108447547 */ /* 0x000fea000b800000 */
.L_x_14928:
        /* <DEDUP_REMOVED lines=9> */
[----:B--2---:R-:W-:Y:S01]  /*9580*/  MOV R5, UR5 ;  /* 0x0000000500057c02 */ /* 0x004fe20008000f00 */
[----:B----4-:R-:W-:-:S02]  /*9590*/  IMAD.U32 R6, RZ, RZ, UR6 ;  /* 0x00000006ff067e24 */ /* 0x010fc4000f8e00ff */
[----:B------:R-:W-:Y:S01]  /*95a0*/  IMAD.U32 R7, RZ, RZ, UR7 ;  /* 0x00000007ff077e24 */ /* 0x000fe2000f8e00ff */
[----:B-----5:R-:W-:Y:S01]  /*95b0*/  MOV R10, UR8 ;  /* 0x00000008000a7c02 */ /* 0x020fe20008000f00 */
[----:B-1----:R-:W-:-:S07]  /*95c0*/  IMAD.U32 R11, RZ, RZ, UR9 ;  /* 0x00000009ff0b7e24 */ /* 0x002fce000f8e00ff */
[----:B------:R-:W-:-:S07]  /*95d0*/  LEPC R20, `(.L_x_14953) ;  /* 0x000000001014794e */ /* 0x000fce0000000000 */
[----:B---3--:R-:W-:Y:S05]  /*95e0*/  CALL.ABS.NOINC R2 ;  /* 0x0000000002007343 */ /* 0x008fea0003c00000 */
.L_x_14953:
[----:B------:R-:W-:Y:S05]  /*95f0*/  BRA `(.L_x_14929) ;  /* 0x0000000000987947 */ /* 0x000fea0003800000 */
.L_x_14952:
[----:B--2---:R-:W-:Y:S01]  /*9600*/  IMAD.U32 R7, R5, 0x10000, RZ ;  /* 0x0001000005077824 */ /* 0x004fe200078e00ff */
[----:B------:R-:W-:Y:S01]  /*9610*/  BSSY.RECONVERGENT B0, `(.L_x_14954) ;  /* 0x000000c000007945 */ /* 0x000fe20003800200 */
[----:B-1----:R-:W-:-:S03]  /*9620*/  MOV R0, 0x7f ;  /* 0x0000007f00007802 */ /* 0x002fc60000000f00 */
        /* <DEDUP_REMOVED lines=10> */
.L_x_14955:
[----:B------:R-:W-:Y:S05]  /*96d0*/  BSYNC.RECONVERGENT B0 ;  /* 0x0000000000007941 */ /* 0x000fea0003800200 */
.L_x_14954:
[----:B------:R-:W-:-:S05]  /*96e0*/  LOP3.LUT R5, R0, 0x80, R5, 0xf8, !PT ;  /* 0x0000008000057812 */ /* 0x000fca00078ef805 */
[----:B------:R0:W-:Y:S01]  /*96f0*/  STG.E.U8 desc[UR36][R2.64], R5 ;  /* 0x0000000502007986 */ /* 0x0001e2000c101124 */
[----:B------:R-:W-:Y:S05]  /*9700*/  BRA `(.L_x_14929) ;  /* 0x0000000000547947 */ /* 0x000fea0003800000 */
.L_x_14951:
[----:B--2---:R-:W-:Y:S01]  /*9710*/  IMAD.U32 R5, R5, 0x10000, RZ ;  /* 0x0001000005057824 */ /* 0x004fe200078e00ff */
[----:B------:R-:W-:Y:S04]  /*9720*/  BSSY.RECONVERGENT B0, `(.L_x_14956) ;  /* 0x000000e000007945 */ /* 0x000fe80003800200 */
        /* <DEDUP_REMOVED lines=10> */
.L_x_14957:
[----:B-1----:R-:W-:Y:S01]  /*97d0*/  IMAD.MOV.U32 R0, RZ, RZ, 0x7f ;  /* 0x0000007fff007424 */ /* 0x002fe200078e00ff */
[----:B------:R-:W-:-:S04]  /*97e0*/  ISETP.GT.U32.AND P0, PT, R4, 0x7f800000, PT ;  /* 0x7f8000000400780c */ /* 0x000fc80003f04070 */
[----:B------:R-:W-:-:S09]  /*97f0*/  SEL R0, R0, 0x7c, P0 ;  /* 0x0000007c00007807 */ /* 0x000fd20000000000 */
.L_x_14958:
[----:B------:R-:W-:Y:S05]  /*9800*/  BSYNC.RECONVERGENT B0 ;  /* 0x0000000000007941 */ /* 0x000fea0003800200 */
.L_x_14956:
[----:B------:R-:W-:-:S04]  /*9810*/  SHF.R.U32.HI R5, RZ, 0x18, R5 ;  /* 0x00000018ff057819 */ /* 0x000fc80000011605 */
[----:B------:R-:W-:-:S05]  /*9820*/  LOP3.LUT R5, R0, 0x80, R5, 0xf8, !PT ;  /* 0x0000008000057812 */ /* 0x000fca00078ef805 */
[----:B------:R0:W-:Y:S01]  /*9830*/  STG.E.U8 desc[UR36][R2.64], R5 ;  /* 0x0000000502007986 */ /* 0x0001e2000c101124 */
[----:B------:R-:W-:Y:S05]  /*9840*/  BRA `(.L_x_14929) ;  /* 0x0000000000047947 */ /* 0x000fea0003800000 */
.L_x_14950:
[----:B--2---:R0:W-:Y:S02]  /*9850*/  STG.E.U16 desc[UR36][R2.64], R5 ;  /* 0x0000000502007986 */ /* 0x0041e4000c101524 */
.L_x_14929:
[----:B------:R-:W-:-:S07]  /*9860*/  IADD3 R17, PT, PT, R17, 0x80, RZ ;  /* 0x0000008011117810 */ /* 0x000fce0007ffe0ff */
.L_x_14889:
[----:B------:R-:W-:Y:S05]  /*9870*/  BSYNC.RECONVERGENT B6 ;  /* 0x0000000000067941 */ /* 0x000fea0003800200 */
.L_x_14888:
        /* <DEDUP_REMOVED lines=306> */
.L_x_14959:
        /* <DEDUP_REMOVED lines=20> */
.L_x_14963:
[----:B------:R-:W2:Y:S02]  /*ace0*/  LDG.E.U8 R2, desc[UR36][R2.64] ;  /* 0x0000002402027981 */ /* 0x000ea4000c1e1100 */
[----:B--2---:R-:W-:-:S04]  /*acf0*/  I2FP.F32.U32 R0, R2 ;  /* 0x0000000200007245 */ /* 0x004fc80000201000 */
[----:B------:R-:W-:Y:S01]  /*ad00*/  F2FP.BF16.F32.PACK_AB R0, RZ, R0 ;  /* 0x00000000ff00723e */ /* 0x000fe200000010ff */
[----:B------:R-:W-:Y:S06]  /*ad10*/  BRA `(.L_x_14965) ;  /* 0x0000000c00a47947 */ /* 0x000fec0003800000 */
.L_x_14962:
        /* <DEDUP_REMOVED lines=10> */
.L_x_14967:
[----:B------:R-:W2:Y:S02]  /*adc0*/  LDG.E R2, desc[UR36][R2.64] ;  /* 0x0000002402027981 */ /* 0x000ea4000c1e1900 */
[----:B--2---:R-:W-:-:S04]  /*add0*/  I2FP.F32.S32 R0, R2 ;  /* 0x0000000200007245 */ /* 0x004fc80000201400 */
[----:B------:R-:W-:Y:S01]  /*ade0*/  F2FP.BF16.F32.PACK_AB R0, RZ, R0 ;  /* 0x00000000ff00723e */ /* 0x000fe200000010ff */
[----:B------:R-:W-:Y:S06]  /*adf0*/  BRA `(.L_x_14965) ;  /* 0x0000000c006c7947 */ /* 0x000fec0003800000 */
.L_x_14966:
[----:B------:R-:W2:Y:S02]  /*ae00*/  LDG.E.U16 R2, desc[UR36][R2.64] ;  /* 0x0000002402027981 */ /* 0x000ea4000c1e1500 */
[----:B--2---:R-:W0:Y:S02]  /*ae10*/  I2F.S16 R0, R2 ;  /* 0x0000000200007306 */ /* 0x004e240000101400 */
[----:B0-----:R-:W-:Y:S01]  /*ae20*/  F2FP.BF16.F32.PACK_AB R0, RZ, R0 ;  /* 0x00000000ff00723e */ /* 0x001fe200000010ff */
[----:B------:R-:W-:Y:S06]  /*ae30*/  BRA `(.L_x_14965) ;  /* 0x0000000c005c7947 */ /* 0x000fec0003800000 */
.L_x_14961:
        /* <DEDUP_REMOVED lines=9> */
.L_x_14969:
[----:B------:R-:W2:Y:S02]  /*aed0*/  LDG.E.U16 R0, desc[UR36][R2.64] ;  /* 0x0000002402007981 */ /* 0x000ea4000c1e1500 */
[----:B--2---:R-:W-:-:S05]  /*aee0*/  HADD2.F32 R0, -RZ, R0.H0_H0 ;  /* 0x20000000ff007230 */ /* 0x004fca0000004100 */
[----:B------:R-:W-:Y:S01]  /*aef0*/  F2FP.BF16.F32.PACK_AB R0, RZ, R0 ;  /* 0x00000000ff00723e */ /* 0x000fe200000010ff */
[----:B------:R-:W-:Y:S06]  /*af00*/  BRA `(.L_x_14965) ;  /* 0x0000000c00287947 */ /* 0x000fec0003800000 */
.L_x_14968:
        /* <DEDUP_REMOVED lines=9> */
.L_x_14971:
[----:B------:R-:W2:Y:S02]  /*afa0*/  LDG.E.U16 R2, desc[UR36][R2.64] ;  /* 0x0000002402027981 */ /* 0x000ea4000c1e1500 */
[----:B--2---:R-:W-:-:S05]  /*afb0*/  HADD2.F32 R0, -RZ, R2.H0_H0 ;  /* 0x20000002ff007230 */ /* 0x004fca0000004100 */
[----:B------:R-:W-:Y:S01]  /*afc0*/  F2FP.BF16.F32.PACK_AB R0, RZ, R0 ;  /* 0x00000000ff00723e */ /* 0x000fe200000010ff */
[----:B------:R-:W-:Y:S06]  /*afd0*/  BRA `(.L_x_14965) ;  /* 0x0000000800f47947 */ /* 0x000fec0003800000 */
.L_x_14970:
        /* <DEDUP_REMOVED lines=12> */
.L_x_14960:
        /* <DEDUP_REMOVED lines=13> */
.L_x_14974:
        /* <DEDUP_REMOVED lines=12> */
.L_x_14973:
        /* <DEDUP_REMOVED lines=27> */
.L_x_14976:
        /* <DEDUP_REMOVED lines=13> */
.L_x_14975:
[----:B------:R0:W5:Y:S01]  /*b4b0*/  LDG.E.U16 R0, desc[UR36][R2.64] ;  /* 0x0000002402007981 */ /* 0x000162000c1e1500 */
[----:B------:R-:W-:Y:S05]  /*b4c0*/  BRA `(.L_x_14965) ;  /* 0x0000000400b87947 */ /* 0x000fea0003800000 */
.L_x_14972:
        /* <DEDUP_REMOVED lines=12> */
.L_x_14979:
        /* <DEDUP_REMOVED lines=21> */
.L_x_14983:
[----:B------:R-:W-:Y:S05]  /*b6e0*/  BSYNC.RECONVERGENT B1 ;  /* 0x0000000000017941 */ /* 0x000fea0003800200 */
.L_x_14982:
[----:B------:R-:W-:Y:S01]  /*b6f0*/  IMAD.SHL.U32 R0, R0, 0x100000, RZ ;  /* 0x0010000000007824 */ /* 0x000fe200078e00ff */
[----:B------:R-:W-:-:S04]  /*b700*/  LEA R2, R2, 0x3b800000, 0x17 ;  /* 0x3b80000002027811 */ /* 0x000fc800078eb8ff */
[----:B------:R-:W-:-:S07]  /*b710*/  LOP3.LUT R0, R2, R0, R7, 0xfe, !PT ;  /* 0x0000000002007212 */ /* 0x000fce00078efe07 */
.L_x_14981:
[----:B------:R-:W-:Y:S05]  /*b720*/  BSYNC.RECONVERGENT B0 ;  /* 0x0000000000007941 */ /* 0x000fea0003800200 */
.L_x_14980:
[----:B------:R-:W-:Y:S01]  /*b730*/  F2FP.BF16.F32.PACK_AB R0, RZ, R0 ;  /* 0x00000000ff00723e */ /* 0x000fe200000010ff */
[----:B------:R-:W-:Y:S06]  /*b740*/  BRA `(.L_x_14965) ;  /* 0x0000000400187947 */ /* 0x000fec0003800000 */
.L_x_14978:
        /* <DEDUP_REMOVED lines=21> */
.L_x_14987:
[----:B------:R-:W-:Y:S05]  /*b8a0*/  BSYNC.RECONVERGENT B1 ;  /* 0x0000000000017941 */ /* 0x000fea0003800200 */
.L_x_14986:
[----:B------:R-:W-:Y:S01]  /*b8b0*/  IMAD.SHL.U32 R0, R0, 0x200000, RZ ;  /* 0x0020000000007824 */ /* 0x000fe200078e00ff */
[----:B------:R-:W-:-:S04]  /*b8c0*/  LEA R2, R2, 0x37800000, 0x17 ;  /* 0x3780000002027811 */ /* 0x000fc800078eb8ff */
[----:B------:R-:W-:-:S07]  /*b8d0*/  LOP3.LUT R0, R2, R0, R7, 0xfe, !PT ;  /* 0x0000000002007212 */ /* 0x000fce00078efe07 */
.L_x_14985:
[----:B------:R-:W-:Y:S05]  /*b8e0*/  BSYNC.RECONVERGENT B0 ;  /* 0x0000000000007941 */ /* 0x000fea0003800200 */
.L_x_14984:
[----:B------:R-:W-:Y:S01]  /*b8f0*/  F2FP.BF16.F32.PACK_AB R0, RZ, R0 ;  /* 0x00000000ff00723e */ /* 0x000fe200000010ff */
[----:B------:R-:W-:Y:S06]  /*b900*/  BRA `(.L_x_14965) ;  /* 0x0000000000a87947 */ /* 0x000fec0003800000 */
.L_x_14977:
        /* <DEDUP_REMOVED lines=14> */
.L_x_14991:
[----:B------:R-:W-:Y:S05]  /*b9f0*/  BSYNC.RECONVERGENT B0 ;  /* 0x0000000000007941 */ /* 0x000fea0003800200 */
.L_x_14990:
[----:B------:R-:W-:Y:S01]  /*ba00*/  F2FP.BF16.F32.PACK_AB R0, RZ, R0 ;  /* 0x00000000ff00723e */ /* 0x000fe200000010ff */
[----:B------:R-:W-:Y:S06]  /*ba10*/  BRA `(.L_x_14965) ;  /* 0x0000000000647947 */ /* 0x000fec0003800000 */
.L_x_14964:
        /* <DEDUP_REMOVED lines=16> */
.L_x_14992:
[----:B------:R-:W-:Y:S01]  /*bb20*/  PRMT R0, RZ, 0x7610, R0 ;  /* 0x00007610ff007816 */ /* 0x000fe20000000000 */
[----:B------:R-:W-:Y:S06]  /*bb30*/  BRA `(.L_x_14965) ;  /* 0x00000000001c7947 */ /* 0x000fec0003800000 */
.L_x_14989:
[----:B------:R-:W2:Y:S02]  /*bb40*/  LDG.E.64 R2, desc[UR36][R2.64] ;  /* 0x0000002402027981 */ /* 0x000ea4000c1e1b00 */
[----:B--2---:R-:W0:Y:S02]  /*bb50*/  I2F.U64 R0, R2 ;  /* 0x0000000200007312 */ /* 0x004e240000301000 */
[----:B0-----:R-:W-:Y:S01]  /*bb60*/  F2FP.BF16.F32.PACK_AB R0, RZ, R0 ;  /* 0x00000000ff00723e */ /* 0x001fe200000010ff */
[----:B------:R-:W-:Y:S06]  /*bb70*/  BRA `(.L_x_14965) ;  /* 0x00000000000c7947 */ /* 0x000fec0003800000 */
.L_x_14988:
[----:B------:R-:W2:Y:S02]  /*bb80*/  LDG.E R2, desc[UR36][R2.64] ;  /* 0x0000002402027981 */ /* 0x000ea4000c1e1900 */
[----:B--2---:R-:W-:-:S04]  /*bb90*/  I2FP.F32.U32 R0, R2 ;  /* 0x0000000200007245 */ /* 0x004fc80000201000 */
[----:B------:R-:W-:-:S07]  /*bba0*/  F2FP.BF16.F32.PACK_AB R0, RZ, R0 ;  /* 0x00000000ff00723e */ /* 0x000fce00000010ff */
.L_x_14965:
[----:B------:R-:W1:Y:S01]  /*bbb0*/  LDCU UR5, c[0x0][0x594] ;  /* 0x0000b280ff0577ac */ /* 0x000e620008000800 */
[----:B-----5:R-:W-:Y:S01]  /*bbc0*/  IMAD.U32 R0, R0, 0x10000, RZ ;  /* 0x0001000000007824 */ /* 0x020fe200078e00ff */
[----:B------:R-:W-:-:S04]  /*bbd0*/  UPRMT UR4, UR41, 0x9910, URZ ;  /* 0x0000991029047896 */ /* 0x000fc800080000ff */
[----:B------:R-:W-:Y:S01]  /*bbe0*/  UISETP.GT.AND UP0, UPT, UR4, 0x9, UPT ;  /* 0x000000090400788c */ /* 0x000fe2000bf04270 */
[----:B-1----:R-:W-:-:S04]  /*bbf0*/  FMUL.FTZ R0, R0, UR5 ;  /* 0x0000000500007c20 */ /* 0x002fc80008410000 */
[----:B0-----:R0:W1:Y:S04]  /*bc00*/  F2F.BF16.F32 R3, R0 ;  /* 0x0000000000037304 */ /* 0x0010680000202000 */
        /* <DEDUP_REMOVED lines=13> */
.L_x_14996:
[----:B-1----:R-:W-:-:S06]  /*bce0*/  IMAD.U32 R3, R3, 0x10000, RZ ;  /* 0x0001000003037824 */ /* 0x002fcc00078e00ff */
[----:B------:R-:W1:Y:S02]  /*bcf0*/  F2I.S64.TRUNC R2, R3 ;  /* 0x0000000300027311 */ /* 0x000e64000020d900 */
[----:B-1----:R-:W-:Y:S01]  /*bd00*/  STG.E.U8 desc[UR36][R16.64], R2 ;  /* 0x0000000210007986 */ /* 0x002fe2000c101124 */
[----:B------:R-:W-:Y:S05]  /*bd10*/  EXIT ;  /* 0x000000000000794d */ /* 0x000fea0003800000 */
.L_x_14995:
        /* <DEDUP_REMOVED lines=10> */
.L_x_14999:
[----:B-1----:R-:W-:-:S06]  /*bdc0*/  SHF.L.U32 R3, R3, 0x10, RZ ;  /* 0x0000001003037819 */ /* 0x002fcc00000006ff */
[----:B------:R-:W1:Y:S02]  /*bdd0*/  F2I.FTZ.TRUNC.NTZ R3, R3 ;  /* 0x0000000300037305 */ /* 0x000e64000021f100 */
[----:B-1----:R-:W-:Y:S01]  /*bde0*/  STG.E desc[UR36][R16.64], R3 ;  /* 0x0000000310007986 */ /* 0x002fe2000c101924 */
[----:B------:R-:W-:Y:S05]  /*bdf0*/  EXIT ;  /* 0x000000000000794d */ /* 0x000fea0003800000 */
.L_x_14998:
[----:B-1----:R-:W-:-:S06]  /*be00*/  IMAD.U32 R3, R3, 0x10000, RZ ;  /* 0x0001000003037824 */ /* 0x002fcc00078e00ff */
[----:B------:R-:W1:Y:S02]  /*be10*/  F2I.FTZ.TRUNC.NTZ R3, R3 ;  /* 0x0000000300037305 */ /* 0x000e64000021f100 */
[----:B-1----:R-:W-:Y:S01]  /*be20*/  STG.E.U16 desc[UR36][R16.64], R3 ;  /* 0x0000000310007986 */ /* 0x002fe2000c101524 */
[----:B------:R-:W-:Y:S05]  /*be30*/  EXIT ;  /* 0x000000000000794d */ /* 0x000fea0003800000 */
.L_x_14994:
        /* <DEDUP_REMOVED lines=9> */
.L_x_15001:
[----:B01----:R-:W-:-:S04]  /*bed0*/  SHF.L.U32 R0, R3, 0x10, RZ ;  /* 0x0000001003007819 */ /* 0x003fc800000006ff */
[----:B------:R-:W-:-:S05]  /*bee0*/  F2FP.F16.F32.PACK_AB R0, RZ, R0 ;  /* 0x00000000ff00723e */ /* 0x000fca00000000ff */
[----:B------:R-:W-:Y:S01]  /*bef0*/  STG.E.U16 desc[UR36][R16.64], R0 ;  /* 0x0000000010007986 */ /* 0x000fe2000c101524 */
[----:B------:R-:W-:Y:S05]  /*bf00*/  EXIT ;  /* 0x000000000000794d */ /* 0x000fea0003800000 */
.L_x_15000:
        /* <DEDUP_REMOVED lines=10> */
.L_x_15003:
[----:B-1----:R-:W-:-:S04]  /*bfb0*/  SHF.L.U32 R3, R3, 0x10, RZ ;  /* 0x0000001003037819 */ /* 0x002fc800000006ff */
[----:B------:R-:W-:-:S04]  /*bfc0*/  F2FP.F16.F32.PACK_AB R3, RZ, R3 ;  /* 0x00000003ff03723e */ /* 0x000fc800000000ff */
[----:B------:R-:W-:-:S05]  /*bfd0*/  PRMT R3, R3, 0x5410, RZ ;  /* 0x0000541003037816 */ /* 0x000fca00000000ff */
[----:B------:R-:W-:Y:S01]  /*bfe0*/  STG.E desc[UR36][R16.64], R3 ;  /* 0x0000000310007986 */ /* 0x000fe2000c101924 */
[----:B------:R-:W-:Y:S05]  /*bff0*/  EXIT ;  /* 0x000000000000794d */ /* 0x000fea0003800000 */
.L_x_15002:
[----:B-1----:R-:W-:-:S04]  /*c000*/  IMAD.U32 R2, R3, 0x10000, RZ ;  /* 0x0001000003027824 */ /* 0x002fc800078e00ff */
[----:B------:R-:W-:-:S06]  /*c010*/  FMUL.FTZ R2, R2, 1 ;  /* 0x3f80000002027820 */ /* 0x000fcc0000410000 */
[----:B------:R-:W1:Y:S02]  /*c020*/  F2F.F64.F32 R2, R2 ;  /* 0x0000000200027310 */ /* 0x000e640000201800 */
[----:B-1----:R-:W-:Y:S01]  /*c030*/  STG.E.64 desc[UR36][R16.64], R2 ;  /* 0x0000000210007986 */ /* 0x002fe2000c101b24 */
[----:B------:R-:W-:Y:S05]  /*c040*/  EXIT ;  /* 0x000000000000794d */ /* 0x000fea0003800000 */
.L_x_14993:
        /* <DEDUP_REMOVED lines=14> */
.L_x_15007:
        /* <DEDUP_REMOVED lines=17> */
.L_x_15010:
[----:B------:R-:W-:-:S04]  /*c240*/  SHF.R.U32.HI R3, RZ, 0x18, R3 ;  /* 0x00000018ff037819 */ /* 0x000fc80000011603 */
[----:B------:R-:W-:-:S04]  /*c250*/  LOP3.LUT R0, R0, 0x80, R3, 0xf8, !PT ;  /* 0x0000008000007812 */ /* 0x000fc800078ef803 */
[----:B------:R-:W-:-:S07]  /*c260*/  PRMT R8, R0, 0x7610, R8 ;  /* 0x0000761000087816 */ /* 0x000fce0000000008 */
.L_x_15009:
[----:B------:R-:W-:Y:S05]  /*c270*/  BSYNC.RECONVERGENT B0 ;  /* 0x0000000000007941 */ /* 0x000fea0003800200 */
.L_x_15008:
[----:B------:R-:W-:Y:S01]  /*c280*/  STG.E.U8 desc[UR36][R16.64], R8 ;  /* 0x0000000810007986 */ /* 0x000fe2000c101124 */
[----:B------:R-:W-:Y:S05]  /*c290*/  EXIT ;  /* 0x000000000000794d */ /* 0x000fea0003800000 */
.L_x_15006:
        /* <DEDUP_REMOVED lines=17> */
.L_x_15013:
[----:B------:R-:W-:-:S04]  /*c3b0*/  SHF.R.U32.HI R3, RZ, 0x18, R3 ;  /* 0x00000018ff037819 */ /* 0x000fc80000011603 */
[----:B------:R-:W-:-:S04]  /*c3c0*/  LOP3.LUT R0, R0, 0x80, R3, 0xf8, !PT ;  /* 0x0000008000007812 */ /* 0x000fc800078ef803 */
[----:B------:R-:W-:-:S07]  /*c3d0*/  PRMT R8, R0, 0x7610, R8 ;  /* 0x0000761000087816 */ /* 0x000fce0000000008 */
.L_x_15012:
[----:B------:R-:W-:Y:S05]  /*c3e0*/  BSYNC.RECONVERGENT B0 ;  /* 0x0000000000007941 */ /* 0x000fea0003800200 */
.L_x_15011:
[----:B------:R-:W-:Y:S01]  /*c3f0*/  STG.E.U8 desc[UR36][R16.64], R8 ;  /* 0x0000000810007986 */ /* 0x000fe2000c101124 */
[----:B------:R-:W-:Y:S05]  /*c400*/  EXIT ;  /* 0x000000000000794d */ /* 0x000fea0003800000 */
.L_x_15005:
        /* <DEDUP_REMOVED lines=22> */
.L_x_15015:
[----:B-1----:R-:W-:-:S06]  /*c570*/  SHF.L.U32 R3, R3, 0x10, RZ ;  /* 0x0000001003037819 */ /* 0x002fcc00000006ff */
[----:B------:R-:W1:Y:S02]  /*c580*/  F2I.U64.TRUNC R2, R3 ;  /* 0x0000000300027311 */ /* 0x000e64000020d800 */
[----:B-1----:R-:W-:Y:S01]  /*c590*/  STG.E.64 desc[UR36][R16.64], R2 ;  /* 0x0000000210007986 */ /* 0x002fe2000c101b24 */
[----:B------:R-:W-:Y:S05]  /*c5a0*/  EXIT ;  /* 0x000000000000794d */ /* 0x000fea0003800000 */
.L_x_15014:
[----:B-1----:R-:W-:-:S06]  /*c5b0*/  IMAD.U32 R3, R3, 0x10000, RZ ;  /* 0x0001000003037824 */ /* 0x002fcc00078e00ff */
[----:B------:R-:W1:Y:S02]  /*c5c0*/  F2I.FTZ.U32.TRUNC.NTZ R3, R3 ;  /* 0x0000000300037305 */ /* 0x000e64000021f000 */
[----:B-1----:R-:W-:Y:S01]  /*c5d0*/  STG.E desc[UR36][R16.64], R3 ;  /* 0x0000000310007986 */ /* 0x002fe2000c101924 */
[----:B------:R-:W-:Y:S05]  /*c5e0*/  EXIT ;  /* 0x000000000000794d */ /* 0x000fea0003800000 */
.L_x_15004:
        /* <DEDUP_REMOVED lines=11> */
.L_x_15017:
[----:B-1----:R-:W-:Y:S02]  /*c6a0*/  SHF.L.U32 R3, R3, 0x10, RZ ;  /* 0x0000001003037819 */ /* 0x002fe400000006ff */
[----:B------:R-:W-:-:S03]  /*c6b0*/  CS2R R6, SRZ ;  /* 0x0000000000067805 */ /* 0x000fc6000001ff00 */
[----:B------:R-:W-:-:S04]  /*c6c0*/  FMUL.FTZ R3, R3, 1 ;  /* 0x3f80000003037820 */ /* 0x000fc80000410000 */
[----:B------:R-:W1:Y:S02]  /*c6d0*/  F2F.F64.F32 R4, R3 ;  /* 0x0000000300047310 */ /* 0x000e640000201800 */
[----:B-1----:R-:W-:Y:S01]  /*c6e0*/  STG.E.128 desc[UR36][R16.64], R4 ;  /* 0x0000000410007986 */ /* 0x002fe2000c101d24 */
[----:B------:R-:W-:Y:S05]  /*c6f0*/  EXIT ;  /* 0x000000000000794d */ /* 0x000fea0003800000 */
.L_x_15016:
[----:B------:R-:W-:-:S09]  /*c700*/  UISETP.NE.AND UP0, UPT, UR4, 0xf, UPT ;  /* 0x0000000f0400788c */ /* 0x000fd2000bf05270 */
[----:B------:R-:W-:Y:S05]  /*c710*/  BRA.U !UP0, `(.L_x_15018) ;  /* 0x0000000108e87547 */ /* 0x000fea000b800000 */
[----:B------:R-:W-:-:S09]  /*c720*/  UISETP.NE.AND UP0, UPT, UR4, 0x17, UPT ;  /* 0x000000170400788c */ /* 0x000fd2000bf05270 */
[----:B------:R-:W-:Y:S05]  /*c730*/  BRA.U !UP0, `(.L_x_15019) ;  /* 0x0000000108907547 */ /* 0x000fea000b800000 */
[----:B------:R-:W-:-:S09]  /*c740*/  UISETP.NE.AND UP0, UPT, UR4, 0x18, UPT ;  /* 0x000000180400788c */ /* 0x000fd2000bf05270 */
[----:B------:R-:W-:Y:S05]  /*c750*/  BRA.U !UP0, `(.L_x_15020) ;  /* 0x0000000108447547 */ /* 0x000fea000b800000 */
.L_x_14997:
        /* <DEDUP_REMOVED lines=16> */
.L_x_15021:
[----:B------:R-:W-:Y:S05]  /*c860*/  EXIT ;  /* 0x000000000000794d */ /* 0x000fea0003800000 */
.L_x_15020:
        /* <DEDUP_REMOVED lines=13> */
.L_x_15023:
[----:B------:R-:W-:Y:S05]  /*c940*/  BSYNC.RECONVERGENT B0 ;  /* 0x0000000000007941 */ /* 0x000fea0003800200 */
.L_x_15022:
[----:B------:R-:W-:-:S05]  /*c950*/  LOP3.LUT R3, R0, 0x80, R3, 0xf8, !PT ;  /* 0x0000008000037812 */ /* 0x000fca00078ef803 */
[----:B------:R-:W-:Y:S01]  /*c960*/  STG.E.U8 desc[UR36][R16.64], R3 ;  /* 0x0000000310007986 */ /* 0x000fe2000c101124 */
[----:B------:R-:W-:Y:S05]  /*c970*/  EXIT ;  /* 0x000000000000794d */ /* 0x000fea0003800000 */
.L_x_15019:
        /* <DEDUP_REMOVED lines=12> */
.L_x_15025:
[----:B0-----:R-:W-:Y:S01]  /*ca40*/  IMAD.MOV.U32 R0, RZ, RZ, 0x7f ;  /* 0x0000007fff007424 */ /* 0x001fe200078e00ff */
[----:B------:R-:W-:-:S04]  /*ca50*/  ISETP.GT.U32.AND P0, PT, R2, 0x7f800000, PT ;  /* 0x7f8000000200780c */ /* 0x000fc80003f04070 */
[----:B------:R-:W-:-:S09]  /*ca60*/  SEL R0, R0, 0x7c, P0 ;  /* 0x0000007c00007807 */ /* 0x000fd20000000000 */
.L_x_15026:
[----:B------:R-:W-:Y:S05]  /*ca70*/  BSYNC.RECONVERGENT B0 ;  /* 0x0000000000007941 */ /* 0x000fea0003800200 */
.L_x_15024:
[----:B------:R-:W-:-:S04]  /*ca80*/  SHF.R.U32.HI R3, RZ, 0x18, R3 ;  /* 0x00000018ff037819 */ /* 0x000fc80000011603 */
[----:B------:R-:W-:-:S05]  /*ca90*/  LOP3.LUT R3, R0, 0x80, R3, 0xf8, !PT ;  /* 0x0000008000037812 */ /* 0x000fca00078ef803 */
[----:B------:R-:W-:Y:S01]  /*caa0*/  STG.E.U8 desc[UR36][R16.64], R3 ;  /* 0x0000000310007986 */ /* 0x000fe2000c101124 */
[----:B------:R-:W-:Y:S05]  /*cab0*/  EXIT ;  /* 0x000000000000794d */ /* 0x000fea0003800000 */
.L_x_15018:
[----:B-1----:R-:W-:Y:S01]  /*cac0*/  STG.E.U16 desc[UR36][R16.64], R3 ;  /* 0x0000000310007986 */ /* 0x002fe2000c101524 */
[----:B------:R-:W-:Y:S05]  /*cad0*/  EXIT ;  /* 0x000000000000794d */ /* 0x000fea0003800000 */
.L_x_15027:
        /* <DEDUP_REMOVED lines=10> */
.L_x_18370:


//--------------------- .text._ZN2at6native27unrolled_elementwise_kernelINS0_13BUnaryFunctorIN3c108BFloat16ES4_S4_NS0_15binary_internal10MulFunctorIfEEEESt5arrayIPcLm2EELi4E23TrivialOffsetCalculatorILi1EjESD_NS0_6memory12LoadWithCastILi1EEENSE_13StoreWithCastILi1EEEEEviT_T0_T2_T3_T4_T5_ --------------------------
	.section	.text._ZN2at6native27unrolled_elementwise_kernelINS0_13BUnaryFunctorIN3c108BFloat16ES4_S4_NS0_15binary_internal10MulFunctorIfEEEESt5arrayIPcLm2EELi4E23TrivialOffsetCalculatorILi1EjESD_NS0_6memory12LoadWithCastILi1EEENSE_13StoreWithCastILi1EEEEEviT_T0_T2_T3_T4_T5_,"ax",@progbits
	.align	128
        .global         _ZN2at6native27unrolled_elementwise_kernelINS0_13BUnaryFunctorIN3c108BFloat16ES4_S4_NS0_15binary_internal10MulFunctorIfEEEESt5arrayIPcLm2EELi4E23TrivialOffsetCalculatorILi1EjESD_NS0_6memory12LoadWithCastILi1EEENSE_13StoreWithCastILi1EEEEEviT_T0_T2_T3_T4_T5_
        .type           _ZN2at6native27unrolled_elementwise_kernelINS0_13BUnaryFunctorIN3c108BFloat16ES4_S4_NS0_15binary_internal10MulFunctorIfEEEESt5arrayIPcLm2EELi4E23TrivialOffsetCalculatorILi1EjESD_NS0_6memory12LoadWithCastILi1EEENSE_13StoreWithCastILi1EEEEEviT_T0_T2_T3_T4_T5_,@function
        .size           _ZN2at6native27unrolled_elementwise_kernelINS0_13BUnaryFunctorIN3c108BFloat16ES4_S4_NS0_15binary_internal10MulFunctorIfEEEESt5arrayIPcLm2EELi4E23TrivialOffsetCalculatorILi1EjESD_NS0_6memory12LoadWithCastILi1EEENSE_13StoreWithCastILi1EEEEEviT_T0_T2_T3_T4_T5_,(.L_x_18371 - _ZN2at6native27unrolled_elementwise_kernelINS0_13BUnaryFunctorIN3c108BFloat16ES4_S4_NS0_15binary_internal10MulFunctorIfEEEESt5arrayIPcLm2EELi4E23TrivialOffsetCalculatorILi1EjESD_NS0_6memory12LoadWithCastILi1EEENSE_13StoreWithCastILi1EEEEEviT_T0_T2_T3_T4_T5_)
        .other          _ZN2at6native27unrolled_elementwise_kernelINS0_13BUnaryFunctorIN3c108BFloat16ES4_S4_NS0_15binary_internal10MulFunctorIfEEEESt5arrayIPcLm2EELi4E23TrivialOffsetCalculatorILi1EjESD_NS0_6memory12LoadWithCastILi1EEENSE_13StoreWithCastILi1EEEEEviT_T0_T2_T3_T4_T5_,@"STO_CUDA_ENTRY STV_DEFAULT"
_ZN2at6native27unrolled_elementwise_kernelINS0_13BUnaryFunctorIN3c108BFloat16ES4_S4_NS0_15binary_internal10MulFunctorIfEEEESt5arrayIPcLm2EELi4E23TrivialOffsetCalculatorILi1EjESD_NS0_6memory12LoadWithCastILi1EEENSE_13StoreWithCastILi1EEEEEviT_T0_T2_T3_T4_T5_:
.text._ZN2at6native27unrolled_elementwise_kernelINS0_13BUnaryFunctorIN3c108BFloat16ES4_S4_NS0_15binary_internal10MulFunctorIfEEEESt5arrayIPcLm2EELi4E23TrivialOffsetCalculatorILi1EjESD_NS0_6memory12LoadWithCastILi1EEENSE_13StoreWithCastILi1EEEEEviT_T0_T2_T3_T4_T5_:
        /* <DEDUP_REMOVED lines=34> */
.L_x_15033:
[----:B------:R-:W2:Y:S02]  /*0220*/  LDG.E.U8 R4, desc[UR36][R4.64] ;  /* 0x0000002404047981 */ /* 0x000ea4000c1e1100 */
[----:B--2---:R-:W-:-:S04]  /*0230*/  I2FP.F32.U32 R0, R4 ;  /* 0x0000000400007245 */ /* 0x004fc80000201000 */
[----:B------:R-:W-:-:S04]  /*0240*/  F2FP.BF16.F32.PACK_AB R0, RZ, R0 ;  /* 0x00000000ff00723e */ /* 0x000fc800000010ff */
[----:B------:R-:W-:Y:S01]  /*0250*/  PRMT R17, R0, 0x7610, R17 ;  /* 0x0000761000117816 */ /* 0x000fe20000000011 */
[----:B------:R-:W-:Y:S06]  /*0260*/  BRA `(.L_x_15035) ;  /* 0x0000000c00e47947 */ /* 0x000fec0003800000 */
.L_x_15032:
        /* <DEDUP_REMOVED lines=11> */
.L_x_15037:
[----:B------:R-:W2:Y:S02]  /*0320*/  LDG.E R4, desc[UR36][R4.64] ;  /* 0x0000002404047981 */ /* 0x000ea4000c1e1900 */
[----:B--2---:R-:W-:-:S04]  /*0330*/  I2FP.F32.S32 R0, R4 ;  /* 0x0000000400007245 */ /* 0x004fc80000201400 */
[----:B------:R-:W-:-:S04]  /*0340*/  F2FP.BF16.F32.PACK_AB R0, RZ, R0 ;  /* 0x00000000ff00723e */ /* 0x000fc800000010ff */
[----:B------:R-:W-:Y:S01]  /*0350*/  PRMT R17, R0, 0x7610, R17 ;  /* 0x0000761000117816 */ /* 0x000fe20000000011 */
[----:B------:R-:W-:Y:S06]  /*0360*/  BRA `(.L_x_15035) ;  /* 0x0000000c00a47947 */ /* 0x000fec0003800000 */
.L_x_15036:
[----:B------:R-:W2:Y:S02]  /*0370*/  LDG.E.U16 R4, desc[UR36][R4.64] ;  /* 0x0000002404047981 */ /* 0x000ea4000c1e1500 */
[----:B--2---:R-:W0:Y:S02]  /*0380*/  I2F.S16 R0, R4 ;  /* 0x0000000400007306 */ /* 0x004e240000101400 */
[----:B0-----:R-:W-:-:S04]  /*0390*/  F2FP.BF16.F32.PACK_AB R0, RZ, R0 ;  /* 0x00000000ff00723e */ /* 0x001fc800000010ff */
[----:B------:R-:W-:Y:S01]  /*03a0*/  PRMT R17, R0, 0x7610, R17 ;  /* 0x0000761000117816 */ /* 0x000fe20000000011 */
[----:B------:R-:W-:Y:S06]  /*03b0*/  BRA `(.L_x_15035) ;  /* 0x0000000c00907947 */ /* 0x000fec0003800000 */
.L_x_15031:
        /* <DEDUP_REMOVED lines=9> */
.L_x_15039:
[----:B------:R-:W2:Y:S02]  /*0450*/  LDG.E.U16 R0, desc[UR36][R4.64] ;  /* 0x0000002404007981 */ /* 0x000ea4000c1e1500 */
[----:B--2---:R-:W-:-:S05]  /*0460*/  HADD2.F32 R0, -RZ, R0.H0_H0 ;  /* 0x20000000ff007230 */ /* 0x004fca0000004100 */
[----:B------:R-:W-:-:S04]  /*0470*/  F2FP.BF16.F32.PACK_AB R0, RZ, R0 ;  /* 0x00000000ff00723e */ /* 0x000fc800000010ff */
[----:B------:R-:W-:Y:S01]  /*0480*/  PRMT R17, R0, 0x7610, R17 ;  /* 0x0000761000117816 */ /* 0x000fe20000000011 */
[----:B------:R-:W-:Y:S06]  /*0490*/  BRA `(.L_x_15035) ;  /* 0x0000000c00587947 */ /* 0x000fec0003800000 */
.L_x_15038:
        /* <DEDUP_REMOVED lines=9> */
.L_x_15041:
[----:B------:R-:W2:Y:S02]  /*0530*/  LDG.E.U16 R4, desc[UR36][R4.64] ;  /* 0x0000002404047981 */ /* 0x000ea4000c1e1500 */
[----:B--2---:R-:W-:-:S05]  /*0540*/  HADD2.F32 R0, -RZ, R4.H0_H0 ;  /* 0x20000004ff007230 */ /* 0x004fca0000004100 */
[----:B------:R-:W-:-:S04]  /*0550*/  F2FP.BF16.F32.PACK_AB R0, RZ, R0 ;  /* 0x00000000ff00723e */ /* 0x000fc800000010ff */
[----:B------:R-:W-:Y:S01]  /*0560*/  PRMT R17, R0, 0x7610, R17 ;  /* 0x0000761000117816 */ /* 0x000fe20000000011 */
[----:B------:R-:W-:Y:S06]  /*0570*/  BRA `(.L_x_15035) ;  /* 0x0000000c00207947 */ /* 0x000fec0003800000 */
.L_x_15040:
        /* <DEDUP_REMOVED lines=13> */
.L_x_15030:
        /* <DEDUP_REMOVED lines=14> */
.L_x_15044:
        /* <DEDUP_REMOVED lines=13> */
.L_x_15043:
        /* <DEDUP_REMOVED lines=27> */
.L_x_15046:
        /* <DEDUP_REMOVED lines=15> */
.L_x_15045:
[----:B------:R0:W5:Y:S01]  /*0aa0*/  LDG.E.U16 R17, desc[UR36][R4.64] ;  /* 0x0000002404117981 */ /* 0x000162000c1e1500 */
[----:B------:R-:W-:Y:S05]  /*0ab0*/  BRA `(.L_x_15035) ;  /* 0x0000000400d07947 */ /* 0x000fea0003800000 */
.L_x_15042:
        /* <DEDUP_REMOVED lines=13> */
.L_x_15049:
        /* <DEDUP_REMOVED lines=21> */
.L_x_15053:
[----:B------:R-:W-:Y:S05]  /*0ce0*/  BSYNC.RECONVERGENT B1 ;  /* 0x0000000000017941 */ /* 0x000fea0003800200 */
.L_x_15052:
[----:B------:R-:W-:Y:S01]  /*0cf0*/  IMAD.SHL.U32 R0, R0, 0x100000, RZ ;  /* 0x0010000000007824 */ /* 0x000fe200078e00ff */
[----:B------:R-:W-:-:S04]  /*0d00*/  LEA R3, R3, 0x3b800000, 0x17 ;  /* 0x3b80000003037811 */ /* 0x000fc800078eb8ff */
[----:B------:R-:W-:-:S07]  /*0d10*/  LOP3.LUT R0, R3, R0, R7, 0xfe, !PT ;  /* 0x0000000003007212 */ /* 0x000fce00078efe07 */
.L_x_15051:
[----:B------:R-:W-:Y:S05]  /*0d20*/  BSYNC.RECONVERGENT B0 ;  /* 0x0000000000007941 */ /* 0x000fea0003800200 */
.L_x_15050:
[----:B------:R-:W-:-:S04]  /*0d30*/  F2FP.BF16.F32.PACK_AB R0, RZ, R0 ;  /* 0x00000000ff00723e */ /* 0x000fc800000010ff */
[----:B------:R-:W-:Y:S01]  /*0d40*/  PRMT R17, R0, 0x7610, R17 ;  /* 0x0000761000117816 */ /* 0x000fe20000000011 */
[----:B------:R-:W-:Y:S06]  /*0d50*/  BRA `(.L_x_15035) ;  /* 0x0000000400287947 */ /* 0x000fec0003800000 */
.L_x_15048:
        /* <DEDUP_REMOVED lines=21> */
.L_x_15057:
[----:B------:R-:W-:Y:S05]  /*0eb0*/  BSYNC.RECONVERGENT B1 ;  /* 0x0000000000017941 */ /* 0x000fea0003800200 */
.L_x_15056:
[----:B------:R-:W-:Y:S01]  /*0ec0*/  IMAD.SHL.U32 R0, R0, 0x200000, RZ ;  /* 0x0020000000007824 */ /* 0x000fe200078e00ff */
[----:B------:R-:W-:-:S04]  /*0ed0*/  LEA R3, R3, 0x37800000, 0x17 ;  /* 0x3780000003037811 */ /* 0x000fc800078eb8ff */
[----:B------:R-:W-:-:S07]  /*0ee0*/  LOP3.LUT R0, R3, R0, R7, 0xfe, !PT ;  /* 0x0000000003007212 */ /* 0x000fce00078efe07 */
.L_x_15055:
[----:B------:R-:W-:Y:S05]  /*0ef0*/  BSYNC.RECONVERGENT B0 ;  /* 0x0000000000007941 */ /* 0x000fea0003800200 */
.L_x_15054:
[----:B------:R-:W-:-:S04]  /*0f00*/  F2FP.BF16.F32.PACK_AB R0, RZ, R0 ;  /* 0x00000000ff00723e */ /* 0x000fc800000010ff */
[----:B------:R-:W-:Y:S01]  /*0f10*/  PRMT R17, R0, 0x7610, R17 ;  /* 0x0000761000117816 */ /* 0x000fe20000000011 */
[----:B------:R-:W-:Y:S06]  /*0f20*/  BRA `(.L_x_15035) ;  /* 0x0000000000b47947 */ /* 0x000fec0003800000 */
.L_x_15047:
[----:B------:R-:W-:-:S09]  /*0f30*/  UISETP.NE.AND UP0, UPT, UR4, 0x1c, UPT ;  /* 0x0000001c0400788c */ /* 0x000fd2000bf05270 */
[----:B------:R-:W-:Y:S05]  /*0f40*/  BRA.U !UP0, `(.L_x_15058) ;  /* 0x00000001089c7547 */ /* 0x000fea000b800000 */
[----:B------:R-:W-:-:S09]  /*0f50*/  UISETP.NE.AND UP0, UPT, UR4, 0x1d, UPT ;  /* 0x0000001d0400788c */ /* 0x000fd2000bf05270 */
[----:B------:R-:W-:Y:S05]  /*0f60*/  BRA.U !UP0, `(.L_x_15059) ;  /* 0x0000000108807547 */ /* 0x000fea000b800000 */
[----:B------:R-:W-:-:S09]  /*0f70*/  UISETP.NE.AND UP0, UPT, UR4, 0x2c, UPT ;  /* 0x0000002c0400788c */ /* 0x000fd2000bf05270 */
[----:B------:R-:W-:Y:S05]  /*0f80*/  BRA.U !UP0, `(.L_x_15060) ;  /* 0x0000000108487547 */ /* 0x000fea000b800000 */
.L_x_15034:
        /* <DEDUP_REMOVED lines=16> */
.L_x_15061:
[----:B------:R-:W-:Y:S01]  /*1090*/  PRMT R17, RZ, 0x7610, R17 ;  /* 0x00007610ff117816 */ /* 0x000fe20000000011 */
[----:B------:R-:W-:Y:S06]  /*10a0*/  BRA `(.L_x_15035) ;  /* 0x0000000000547947 */ /* 0x000fec0003800000 */
.L_x_15060:
        /* <DEDUP_REMOVED lines=8> */
.L_x_15063:
[----:B------:R-:W-:Y:S05]  /*1130*/  BSYNC.RECONVERGENT B0 ;  /* 0x0000000000007941 */ /* 0x000fea0003800200 */
.L_x_15062:
[----:B------:R-:W-:-:S04]  /*1140*/  F2FP.BF16.F32.PACK_AB R0, RZ, R0 ;  /* 0x00000000ff00723e */ /* 0x000fc800000010ff */
[----:B------:R-:W-:Y:S01]  /*1150*/  PRMT R17, R0, 0x7610, R17 ;  /* 0x0000761000117816 */ /* 0x000fe20000000011 */
[----:B------:R-:W-:Y:S06]  /*1160*/  BRA `(.L_x_15035) ;  /* 0x0000000000247947 */ /* 0x000fec0003800000 */
.L_x_15059:
[----:B------:R-:W2:Y:S02]  /*1170*/  LDG.E.64 R4, desc[UR36][R4.64] ;  /* 0x0000002404047981 */ /* 0x000ea4000c1e1b00 */
[----:B--2---:R-:W0:Y:S02]  /*1180*/  I2F.U64 R0, R4 ;  /* 0x0000000400007312 */ /* 0x004e240000301000 */
[----:B0-----:R-:W-:-:S04]  /*1190*/  F2FP.BF16.F32.PACK_AB R0, RZ, R0 ;  /* 0x00000000ff00723e */ /* 0x001fc800000010ff */
[----:B------:R-:W-:Y:S01]  /*11a0*/  PRMT R17, R0, 0x7610, R17 ;  /* 0x0000761000117816 */ /* 0x000fe20000000011 */
[----:B------:R-:W-:Y:S06]  /*11b0*/  BRA `(.L_x_15035) ;  /* 0x0000000000107947 */ /* 0x000fec0003800000 */
.L_x_15058:
[----:B------:R-:W2:Y:S02]  /*11c0*/  LDG.E R4, desc[UR36][R4.64] ;  /* 0x0000002404047981 */ /* 0x000ea4000c1e1900 */
[----:B--2---:R-:W-:-:S04]  /*11d0*/  I2FP.F32.U32 R0, R4 ;  /* 0x0000000400007245 */ /* 0x004fc80000201000 */
[----:B------:R-:W-:-:S04]  /*11e0*/  F2FP.BF16.F32.PACK_AB R0, RZ, R0 ;  /* 0x00000000ff00723e */ /* 0x000fc800000010ff */
[----:B------:R-:W-:-:S07]  /*11f0*/  PRMT R17, R0, 0x7610, R17 ;  /* 0x0000761000117816 */ /* 0x000fce0000000011 */
.L_x_15035:
[----:B------:R-:W-:-:S07]  /*1200*/  VIADD R23, R25, 0x80 ;  /* 0x0000008019177836 */ /* 0x000fce0000000000 */
.L_x_15029:
[----:B------:R-:W-:Y:S05]  /*1210*/  BSYNC.RECONVERGENT B6 ;  /* 0x0000000000067941 */ /* 0x000fea0003800200 */
.L_x_15028:
        /* <DEDUP_REMOVED lines=26> */
.L_x_15069:
[----:B------:R-:W2:Y:S02]  /*13c0*/  LDG.E.U8 R4, desc[UR36][R4.64] ;  /* 0x0000002404047981 */ /* 0x000ea4000c1e1100 */
[----:B--2---:R-:W-:-:S04]  /*13d0*/  I2FP.F32.U32 R0, R4 ;  /* 0x0000000400007245 */ /* 0x004fc80000201000 */
[----:B------:R-:W-:-:S04]  /*13e0*/  F2FP.BF16.F32.PACK_AB R0, RZ, R0 ;  /* 0x00000000ff00723e */ /* 0x000fc800000010ff */
[----:B------:R-:W-:Y:S01]  /*13f0*/  PRMT R19, R0, 0x7610, R19 ;  /* 0x0000761000137816 */ /* 0x000fe20000000013 */
[----:B------:R-:W-:Y:S06]  /*1400*/  BRA `(.L_x_15071) ;  /* 0x0000000c00e47947 */ /* 0x000fec0003800000 */
.L_x_15068:
        /* <DEDUP_REMOVED lines=11> */
.L_x_15073:
[----:B------:R-:W2:Y:S02]  /*14c0*/  LDG.E R4, desc[UR36][R4.64] ;  /* 0x0000002404047981 */ /* 0x000ea4000c1e1900 */
[----:B--2---:R-:W-:-:S04]  /*14d0*/  I2FP.F32.S32 R0, R4 ;  /* 0x0000000400007245 */ /* 0x004fc80000201400 */
[----:B------:R-:W-:-:S04]  /*14e0*/  F2FP.BF16.F32.PACK_AB R0, RZ, R0 ;  /* 0x00000000ff00723e */ /* 0x000fc800000010ff */
[----:B------:R-:W-:Y:S01]  /*14f0*/  PRMT R19, R0, 0x7610, R19 ;  /* 0x0000761000137816 */ /* 0x000fe20000000013 */
[----:B------:R-:W-:Y:S06]  /*1500*/  BRA `(.L_x_15071) ;  /* 0x0000000c00a47947 */ /* 0x000fec0003800000 */
.L_x_15072:
[----:B------:R-:W2:Y:S02]  /*1510*/  LDG.E.U16 R4, desc[UR36][R4.64] ;  /* 0x0000002404047981 */ /* 0x000ea4000c1e1500 */
[----:B--2---:R-:W0:Y:S02]  /*1520*/  I2F.S16 R0, R4 ;  /* 0x0000000400007306 */ /* 0x004e240000101400 */
[----:B0-----:R-:W-:-:S04]  /*1530*/  F2FP.BF16.F32.PACK_AB R0, RZ, R0 ;  /* 0x00000000ff00723e */ /* 0x001fc800000010ff */
[----:B------:R-:W-:Y:S01]  /*1540*/  PRMT R19, R0, 0x7610, R19 ;  /* 0x0000761000137816 */ /* 0x000fe20000000013 */
[----:B------:R-:W-:Y:S06]  /*1550*/  BRA `(.L_x_15071) ;  /* 0x0000000c00907947 */ /* 0x000fec0003800000 */
.L_x_15067:
        /* <DEDUP_REMOVED lines=9> */
.L_x_15075:
[----:B------:R-:W2:Y:S02]  /*15f0*/  LDG.E.U16 R0, desc[UR36][R4.64] ;  /* 0x0000002404007981 */ /* 0x000ea4000c1e1500 */
[----:B--2---:R-:W-:-:S05]  /*1600*/  HADD2.F32 R0, -RZ, R0.H0_H0 ;  /* 0x20000000ff007230 */ /* 0x004fca0000004100 */
[----:B------:R-:W-:-:S04]  /*1610*/  F2FP.BF16.F32.PACK_AB R0, RZ, R0 ;  /* 0x00000000ff00723e */ /* 0x000fc800000010ff */
[----:B------:R-:W-:Y:S01]  /*1620*/  PRMT R19, R0, 0x7610, R19 ;  /* 0x0000761000137816 */ /* 0x000fe20000000013 */
[----:B------:R-:W-:Y:S06]  /*1630*/  BRA `(.L_x_15071) ;  /* 0x0000000c00587947 */ /* 0x000fec0003800000 */
.L_x_15074:
        /* <DEDUP_REMOVED lines=9> */
.L_x_15077:
[----:B------:R-:W2:Y:S02]  /*16d0*/  LDG.E.U16 R4, desc[UR36][R4.64] ;  /* 0x0000002404047981 */ /* 0x000ea4000c1e1500 */
[----:B--2---:R-:W-:-:S05]  /*16e0*/  HADD2.F32 R0, -RZ, R4.H0_H0 ;  /* 0x20000004ff007230 */ /* 0x004fca0000004100 */
[----:B------:R-:W-:-:S04]  /*16f0*/  F2FP.BF16.F32.PACK_AB R0, RZ, R0 ;  /* 0x00000000ff00723e */ /* 0x000fc800000010ff */
[----:B------:R-:W-:Y:S01]  /*1700*/  PRMT R19, R0, 0x7610, R19 ;  /* 0x0000761000137816 */ /* 0x000fe20000000013 */
[----:B------:R-:W-:Y:S06]  /*1710*/  BRA `(.L_x_15071) ;  /* 0x0000000c00207947 */ /* 0x000fec0003800000 */
.L_x_15076:
        /* <DEDUP_REMOVED lines=13> */
.L_x_15066:
        /* <DEDUP_REMOVED lines=14> */
.L_x_15080:
        /* <DEDUP_REMOVED lines=13> */
.L_x_15079:
        /* <DEDUP_REMOVED lines=27> */
.L_x_15082:
        /* <DEDUP_REMOVED lines=15> */
.L_x_15081:
[----:B------:R0:W5:Y:S01]  /*1c40*/  LDG.E.U16 R19, desc[UR36][R4.64] ;  /* 0x0000002404137981 */ /* 0x000162000c1e1500 */
[----:B------:R-:W-:Y:S05]  /*1c50*/  BRA `(.L_x_15071) ;  /* 0x0000000400d07947 */ /* 0x000fea0003800000 */
.L_x_15078:
        /* <DEDUP_REMOVED lines=13> */
.L_x_15085:
        /* <DEDUP_REMOVED lines=21> */
.L_x_15089:
[----:B------:R-:W-:Y:S05]  /*1e80*/  BSYNC.RECONVERGENT B1 ;  /* 0x0000000000017941 */ /* 0x000fea0003800200 */
.L_x_15088:
[----:B------:R-:W-:Y:S01]  /*1e90*/  IMAD.SHL.U32 R0, R0, 0x100000, RZ ;  /* 0x0010000000007824 */ /* 0x000fe200078e00ff */
[----:B------:R-:W-:-:S04]  /*1ea0*/  LEA R3, R3, 0x3b800000, 0x17 ;  /* 0x3b80000003037811 */ /* 0x000fc800078eb8ff */
[----:B------:R-:W-:-:S07]  /*1eb0*/  LOP3.LUT R0, R3, R0, R7, 0xfe, !PT ;  /* 0x0000000003007212 */ /* 0x000fce00078efe07 */
.L_x_15087:
[----:B------:R-:W-:Y:S05]  /*1ec0*/  BSYNC.RECONVERGENT B0 ;  /* 0x0000000000007941 */ /* 0x000fea0003800200 */
.L_x_15086:
[----:B------:R-:W-:-:S04]  /*1ed0*/  F2FP.BF16.F32.PACK_AB R0, RZ, R0 ;  /* 0x00000000ff00723e */ /* 0x000fc800000010ff */
[----:B------:R-:W-:Y:S01]  /*1ee0*/  PRMT R19, R0, 0x7610, R19 ;  /* 0x0000761000137816 */ /* 0x000fe20000000013 */
[----:B------:R-:W-:Y:S06]  /*1ef0*/  BRA `(.L_x_15071) ;  /* 0x0000000400287947 */ /* 0x000fec0003800000 */
.L_x_15084:
        /* <DEDUP_REMOVED lines=21> */
.L_x_15093:
[----:B------:R-:W-:Y:S05]  /*2050*/  BSYNC.RECONVERGENT B1 ;  /* 0x0000000000017941 */ /* 0x000fea0003800200 */
.L_x_15092:
[----:B------:R-:W-:Y:S01]  /*2060*/  IMAD.SHL.U32 R0, R0, 0x200000, RZ ;  /* 0x0020000000007824 */ /* 0x000fe200078e00ff */
[----:B------:R-:W-:-:S04]  /*2070*/  LEA R3, R3, 0x37800000, 0x17 ;  /* 0x3780000003037811 */ /* 0x000fc800078eb8ff */
[----:B------:R-:W-:-:S07]  /*2080*/  LOP3.LUT R0, R3, R0, R7, 0xfe, !PT ;  /* 0x0000000003007212 */ /* 0x000fce00078efe07 */
.L_x_15091:
[----:B------:R-:W-:Y:S05]  /*2090*/  BSYNC.RECONVERGENT B0 ;  /* 0x0000000000007941 */ /* 0x000fea0003800200 */
.L_x_15090:
[----:B------:R-:W-:-:S04]  /*20a0*/  F2FP.BF16.F32.PACK_AB R0, RZ, R0 ;  /* 0x00000000ff00723e */ /* 0x000fc800000010ff */
[----:B------:R-:W-:Y:S01]  /*20b0*/  PRMT R19, R0, 0x7610, R19 ;  /* 0x0000761000137816 */ /* 0x000fe20000000013 */
[----:B------:R-:W-:Y:S06]  /*20c0*/  BRA `(.L_x_15071) ;  /* 0x0000000000b47947 */ /* 0x000fec0003800000 */
.L_x_15083:
        /* <DEDUP_REMOVED lines=14> */
.L_x_15097:
[----:B------:R-:W-:Y:S05]  /*21b0*/  BSYNC.RECONVERGENT B0 ;  /* 0x0000000000007941 */ /* 0x000fea0003800200 */
.L_x_15096:
[----:B------:R-:W-:-:S04]  /*21c0*/  F2FP.BF16.F32.PACK_AB R0, RZ, R0 ;  /* 0x00000000ff00723e */ /* 0x000fc800000010ff */
[----:B------:R-:W-:Y:S01]  /*21d0*/  PRMT R19, R0, 0x7610, R19 ;  /* 0x0000761000137816 */ /* 0x000fe20000000013 */
[----:B------:R-:W-:Y:S06]  /*21e0*/  BRA `(.L_x_15071) ;  /* 0x00000000006c7947 */ /* 0x000fec0003800000 */
.L_x_15070:
        /* <DEDUP_REMOVED lines=16> */
.L_x_15098:
[----:B------:R-:W-:Y:S01]  /*22f0*/  PRMT R19, RZ, 0x7610, R19 ;  /* 0x00007610ff137816 */ /* 0x000fe20000000013 */
[----:B------:R-:W-:Y:S06]  /*2300*/  BRA `(.L_x_15071) ;  /* 0x0000000000247947 */ /* 0x000fec0003800000 */
.L_x_15095:
[----:B------:R-:W2:Y:S02]  /*2310*/  LDG.E.64 R4, desc[UR36][R4.64] ;  /* 0x0000002404047981 */ /* 0x000ea4000c1e1b00 */
[----:B--2---:R-:W0:Y:S02]  /*2320*/  I2F.U64 R0, R4 ;  /* 0x0000000400007312 */ /* 0x004e240000301000 */
[----:B0-----:R-:W-:-:S04]  /*2330*/  F2FP.BF16.F32.PACK_AB R0, RZ, R0 ;  /* 0x00000000ff00723e */ /* 0x001fc800000010ff */
[----:B------:R-:W-:Y:S01]  /*2340*/  PRMT R19, R0, 0x7610, R19 ;  /* 0x0000761000137816 */ /* 0x000fe20000000013 */
[----:B------:R-:W-:Y:S06]  /*2350*/  BRA `(.L_x_15071) ;  /* 0x0000000000107947 */ /* 0x000fec0003800000 */
.L_x_15094:
[----:B------:R-:W2:Y:S02]  /*2360*/  LDG.E R4, desc[UR36][R4.64] ;  /* 0x0000002404047981 */ /* 0x000ea4000c1e1900 */
[----:B--2---:R-:W-:-:S04]  /*2370*/  I2FP.F32.U32 R0, R4 ;  /* 0x0000000400007245 */ /* 0x004fc80000201000 */
[----:B------:R-:W-:-:S04]  /*2380*/  F2FP.BF16.F32.PACK_AB R0, RZ, R0 ;  /* 0x00000000ff00723e */ /* 0x000fc800000010ff */
[----:B------:R-:W-:-:S07]  /*2390*/  PRMT R19, R0, 0x7610, R19 ;  /* 0x0000761000137816 */ /* 0x000fce0000000013 */
.L_x_15071:
[----:B------:R-:W-:-:S07]  /*23a0*/  VIADD R23, R23, 0x80 ;  /* 0x0000008017177836 */ /* 0x000fce0000000000 */
.L_x_15065:
[----:B------:R-:W-:Y:S05]  /*23b0*/  BSYNC.RECONVERGENT B6 ;  /* 0x0000000000067941 */ /* 0x000fea0003800200 */
.L_x_15064:
        /* <DEDUP_REMOVED lines=26> */
.L_x_15104:
[----:B------:R-:W2:Y:S02]  /*2560*/  LDG.E.U8 R4, desc[UR36][R4.64] ;  /* 0x0000002404047981 */ /* 0x000ea4000c1e1100 */
[----:B--2---:R-:W-:-:S04]  /*2570*/  I2FP.F32.U32 R0, R4 ;  /* 0x0000000400007245 */ /* 0x004fc80000201000 */
[----:B------:R-:W-:-:S04]  /*2580*/  F2FP.BF16.F32.PACK_AB R0, RZ, R0 ;  /* 0x00000000ff00723e */ /* 0x000fc800000010ff */
[----:B------:R-:W-:Y:S01]  /*2590*/  PRMT R18, R0, 0x7610, R18 ;  /* 0x0000761000127816 */ /* 0x000fe20000000012 */
[----:B------:R-:W-:Y:S06]  /*25a0*/  BRA `(.L_x_15106) ;  /* 0x0000000c00e47947 */ /* 0x000fec0003800000 */
.L_x_15103:
        /* <DEDUP_REMOVED lines=11> */
.L_x_15108:
[----:B------:R-:W2:Y:S02]  /*2660*/  LDG.E R4, desc[UR36][R4.64] ;  /* 0x0000002404047981 */ /* 0x000ea4000c1e1900 */
[----:B--2---:R-:W-:-:S04]  /*2670*/  I2FP.F32.S32 R0, R4 ;  /* 0x0000000400007245 */ /* 0x004fc80000201400 */
[----:B------:R-:W-:-:S04]  /*2680*/  F2FP.BF16.F32.PACK_AB R0, RZ, R0 ;  /* 0x00000000ff00723e */ /* 0x000fc800000010ff */
[----:B------:R-:W-:Y:S01]  /*2690*/  PRMT R18, R0, 0x7610, R18 ;  /* 0x0000761000127816 */ /* 0x000fe20000000012 */
[----:B------:R-:W-:Y:S06]  /*26a0*/  BRA `(.L_x_15106) ;  /* 0x0000000c00a47947 */ /* 0x000fec0003800000 */
.L_x_15107:
[----:B------:R-:W2:Y:S02]  /*26b0*/  LDG.E.U16 R4, desc[UR36][R4.64] ;  /* 0x0000002404047981 */ /* 0x000ea4000c1e1500 */
[----:B--2---:R-:W0:Y:S02]  /*26c0*/  I2F.S16 R0, R4 ;  /* 0x0000000400007306 */ /* 0x004e240000101400 */
[----:B0-----:R-:W-:-:S04]  /*26d0*/  F2FP.BF16.F32.PACK_AB R0, RZ, R0 ;  /* 0x00000000ff00723e */ /* 0x001fc800000010ff */
[----:B------:R-:W-:Y:S01]  /*26e0*/  PRMT R18, R0, 0x7610, R18 ;  /* 0x0000761000127816 */ /* 0x000fe20000000012 */
[----:B------:R-:W-:Y:S06]  /*26f0*/  BRA `(.L_x_15106) ;  /* 0x0000000c00907947 */ /* 0x000fec0003800000 */
.L_x_15102:
        /* <DEDUP_REMOVED lines=9> */
.L_x_15110:
[----:B------:R-:W2:Y:S02]  /*2790*/  LDG.E.U16 R0, desc[UR36][R4.64] ;  /* 0x0000002404007981 */ /* 0x000ea4000c1e1500 */
[----:B--2---:R-:W-:-:S05]  /*27a0*/  HADD2.F32 R0, -RZ, R0.H0_H0 ;  /* 0x20000000ff007230 */ /* 0x004fca0000004100 */
[----:B------:R-:W-:-:S04]  /*27b0*/  F2FP.BF16.F32.PACK_AB R0, RZ, R0 ;  /* 0x00000000ff00723e */ /* 0x000fc800000010ff */
[----:B------:R-:W-:Y:S01]  /*27c0*/  PRMT R18, R0, 0x7610, R18 ;  /* 0x0000761000127816 */ /* 0x000fe20000000012 */
[----:B------:R-:W-:Y:S06]  /*27d0*/  BRA `(.L_x_15106) ;  /* 0x0000000c00587947 */ /* 0x000fec0003800000 */
.L_x_15109:
        /* <DEDUP_REMOVED lines=9> */
.L_x_15112:
[----:B------:R-:W2:Y:S02]  /*2870*/  LDG.E.U16 R4, desc[UR36][R4.64] ;  /* 0x0000002404047981 */ /* 0x000ea4000c1e1500 */
[----:B--2---:R-:W-:-:S05]  /*2880*/  HADD2.F32 R0, -RZ, R4.H0_H0 ;  /* 0x20000004ff007230 */ /* 0x004fca0000004100 */
[----:B------:R-:W-:-:S04]  /*2890*/  F2FP.BF16.F32.PACK_AB R0, RZ, R0 ;  /* 0x00000000ff00723e */ /* 0x000fc800000010ff */
[----:B------:R-:W-:Y:S01]  /*28a0*/  PRMT R18, R0, 0x7610, R18 ;  /* 0x0000761000127816 */ /* 0x000fe20000000012 */
[----:B------:R-:W-:Y:S06]  /*28b0*/  BRA `(.L_x_15106) ;  /* 0x0000000c00207947 */ /* 0x000fec0003800000 */
.L_x_15111:
        /* <DEDUP_REMOVED lines=13> */
.L_x_15101:
        /* <DEDUP_REMOVED lines=14> */
.L_x_15115:
        /* <DEDUP_REMOVED lines=13> */
.L_x_15114:
        /* <DEDUP_REMOVED lines=27> */
.L_x_15117:
        /* <DEDUP_REMOVED lines=15> */
.L_x_15116:
[----:B------:R0:W5:Y:S01]  /*2de0*/  LDG.E.U16 R18, desc[UR36][R4.64] ;  /* 0x0000002404127981 */ /* 0x000162000c1e1500 */
[----:B------:R-:W-:Y:S05]  /*2df0*/  BRA `(.L_x_15106) ;  /* 0x0000000400d07947 */ /* 0x000fea0003800000 */
.L_x_15113:
        /* <DEDUP_REMOVED lines=13> */
.L_x_15120:
        /* <DEDUP_REMOVED lines=21> */
.L_x_15124:
[----:B------:R-:W-:Y:S05]  /*3020*/  BSYNC.RECONVERGENT B1 ;  /* 0x0000000000017941 */ /* 0x000fea0003800200 */
.L_x_15123:
[----:B------:R-:W-:Y:S01]  /*3030*/  IMAD.SHL.U32 R0, R0, 0x100000, RZ ;  /* 0x0010000000007824 */ /* 0x000fe200078e00ff */
[----:B------:R-:W-:-:S04]  /*3040*/  LEA R3, R3, 0x3b800000, 0x17 ;  /* 0x3b80000003037811 */ /* 0x000fc800078eb8ff */
[----:B------:R-:W-:-:S07]  /*3050*/  LOP3.LUT R0, R3, R0, R7, 0xfe, !PT ;  /* 0x0000000003007212 */ /* 0x000fce00078efe07 */
.L_x_15122:
[----:B------:R-:W-:Y:S05]  /*3060*/  BSYNC.RECONVERGENT B0 ;  /* 0x0000000000007941 */ /* 0x000fea0003800200 */
.L_x_15121:
[----:B------:R-:W-:-:S04]  /*3070*/  F2FP.BF16.F32.PACK_AB R0, RZ, R0 ;  /* 0x00000000ff00723e */ /* 0x000fc800000010ff */
[----:B------:R-:W-:Y:S01]  /*3080*/  PRMT R18, R0, 0x7610, R18 ;  /* 0x0000761000127816 */ /* 0x000fe20000000012 */
[----:B------:R-:W-:Y:S06]  /*3090*/  BRA `(.L_x_15106) ;  /* 0x0000000400287947 */ /* 0x000fec0003800000 */
.L_x_15119:
        /* <DEDUP_REMOVED lines=21> */
.L_x_15128:
[----:B------:R-:W-:Y:S05]  /*31f0*/  BSYNC.RECONVERGENT B1 ;  /* 0x0000000000017941 */ /* 0x000fea0003800200 */
.L_x_15127:
[----:B------:R-:W-:Y:S01]  /*3200*/  IMAD.SHL.U32 R0, R0, 0x200000, RZ ;  /* 0x0020000000007824 */ /* 0x000fe200078e00ff */
[----:B------:R-:W-:-:S04]  /*3210*/  LEA R3, R3, 0x37800000, 0x17 ;  /* 0x3780000003037811 */ /* 0x000fc800078eb8ff */
[----:B------:R-:W-:-:S07]  /*3220*/  LOP3.LUT R0, R3, R0, R7, 0xfe, !PT ;  /* 0x0000000003007212 */ /* 0x000fce00078efe07 */
.L_x_15126:
[----:B------:R-:W-:Y:S05]  /*3230*/  BSYNC.RECONVERGENT B0 ;  /* 0x0000000000007941 */ /* 0x000fea0003800200 */
.L_x_15125:
[----:B------:R-:W-:-:S04]  /*3240*/  F2FP.BF16.F32.PACK_AB R0, RZ, R0 ;  /* 0x00000000ff00723e */ /* 0x000fc800000010ff */
[----:B------:R-:W-:Y:S01]  /*3250*/  PRMT R18, R0, 0x7610, R18 ;  /* 0x0000761000127816 */ /* 0x000fe20000000012 */
[----:B------:R-:W-:Y:S06]  /*3260*/  BRA `(.L_x_15106) ;  /* 0x0000000000b47947 */ /* 0x000fec0003800000 */
.L_x_15118:
        /* <DEDUP_REMOVED lines=14> */
.L_x_15132:
[----:B------:R-:W-:Y:S05]  /*3350*/  BSYNC.RECONVERGENT B0 ;  /* 0x0000000000007941 */ /* 0x000fea0003800200 */
.L_x_15131:
[----:B------:R-:W-:-:S04]  /*3360*/  F2FP.BF16.F32.PACK_AB R0, RZ, R0 ;  /* 0x00000000ff00723e */ /* 0x000fc800000010ff */
[----:B------:R-:W-:Y:S01]  /*3370*/  PRMT R18, R0, 0x7610, R18 ;  /* 0x0000761000127816 */ /* 0x000fe20000000012 */
[----:B------:R-:W-:Y:S06]  /*3380*/  BRA `(.L_x_15106) ;  /* 0x00000000006c7947 */ /* 0x000fec0003800000 */
.L_x_15105:
        /* <DEDUP_REMOVED lines=16> */
.L_x_15133:
[----:B------:R-:W-:Y:S01]  /*3490*/  PRMT R18, RZ, 0x7610, R18 ;  /* 0x00007610ff127816 */ /* 0x000fe20000000012 */
[----:B------:R-:W-:Y:S06]  /*34a0*/  BRA `(.L_x_15106) ;  /* 0x0000000000247947 */ /* 0x000fec0003800000 */
.L_x_15130:
[----:B------:R-:W2:Y:S02]  /*34b0*/  LDG.E.64 R4, desc[UR36][R4.64] ;  /* 0x0000002404047981 */ /* 0x000ea4000c1e1b00 */
[----:B--2---:R-:W0:Y:S02]  /*34c0*/  I2F.U64 R0, R4 ;  /* 0x0000000400007312 */ /* 0x004e240000301000 */
[----:B0-----:R-:W-:-:S04]  /*34d0*/  F2FP.BF16.F32.PACK_AB R0, RZ, R0 ;  /* 0x00000000ff00723e */ /* 0x001fc800000010ff */
[----:B------:R-:W-:Y:S01]  /*34e0*/  PRMT R18, R0, 0x7610, R18 ;  /* 0x0000761000127816 */ /* 0x000fe20000000012 */
[----:B------:R-:W-:Y:S06]  /*34f0*/  BRA `(.L_x_15106) ;  /* 0x0000000000107947 */ /* 0x000fec0003800000 */
.L_x_15129:
[----:B------:R-:W2:Y:S02]  /*3500*/  LDG.E R4, desc[UR36][R4.64] ;  /* 0x0000002404047981 */ /* 0x000ea4000c1e1900 */
[----:B--2---:R-:W-:-:S04]  /*3510*/  I2FP.F32.U32 R0, R4 ;  /* 0x0000000400007245 */ /* 0x004fc80000201000 */
[----:B------:R-:W-:-:S04]  /*3520*/  F2FP.BF16.F32.PACK_AB R0, RZ, R0 ;  /* 0x00000000ff00723e */ /* 0x000fc800000010ff */
[----:B------:R-:W-:-:S07]  /*3530*/  PRMT R18, R0, 0x7610, R18 ;  /* 0x0000761000127816 */ /* 0x000fce0000000012 */
.L_x_15106:
[----:B------:R-:W-:-:S07]  /*3540*/  VIADD R23, R23, 0x80 ;  /* 0x0000008017177836 */ /* 0x000fce0000000000 */
.L_x_15100:
[----:B------:R-:W-:Y:S05]  /*3550*/  BSYNC.RECONVERGENT B6 ;  /* 0x0000000000067941 */ /* 0x000fea0003800200 */
.L_x_15099:
        /* <DEDUP_REMOVED lines=25> */
.L_x_15139:
[----:B------:R-:W2:Y:S02]  /*36f0*/  LDG.E.U8 R4, desc[UR36][R4.64] ;  /* 0x0000002404047981 */ /* 0x000ea4000c1e1100 */
[----:B--2---:R-:W-:-:S04]  /*3700*/  I2FP.F32.U32 R0, R4 ;  /* 0x0000000400007245 */ /* 0x004fc80000201000 */
[----:B------:R-:W-:Y:S01]  /*3710*/  F2FP.BF16.F32.PACK_AB R0, RZ, R0 ;  /* 0x00000000ff00723e */ /* 0x000fe200000010ff */
[----:B------:R-:W-:Y:S06]  /*3720*/  BRA `(.L_x_15135) ;  /* 0x0000000c00a87947 */ /* 0x000fec0003800000 */
.L_x_15138:
        /* <DEDUP_REMOVED lines=10> */
.L_x_15142:
[----:B------:R-:W2:Y:S02]  /*37d0*/  LDG.E R4, desc[UR36][R4.64] ;  /* 0x0000002404047981 */ /* 0x000ea4000c1e1900 */
[----:B--2---:R-:W-:-:S04]  /*37e0*/  I2FP.F32.S32 R0, R4 ;  /* 0x0000000400007245 */ /* 0x004fc80000201400 */
[----:B------:R-:W-:Y:S01]  /*37f0*/  F2FP.BF16.F32.PACK_AB R0, RZ, R0 ;  /* 0x00000000ff00723e */ /* 0x000fe200000010ff */
[----:B------:R-:W-:Y:S06]  /*3800*/  BRA `(.L_x_15135) ;  /* 0x0000000c00707947 */ /* 0x000fec0003800000 */
.L_x_15141:
[----:B------:R-:W2:Y:S02]  /*3810*/  LDG.E.U16 R4, desc[UR36][R4.64] ;  /* 0x0000002404047981 */ /* 0x000ea4000c1e1500 */
[----:B--2---:R-:W0:Y:S02]  /*3820*/  I2F.S16 R0, R4 ;  /* 0x0000000400007306 */ /* 0x004e240000101400 */
[----:B0-----:R-:W-:Y:S01]  /*3830*/  F2FP.BF16.F32.PACK_AB R0, RZ, R0 ;  /* 0x00000000ff00723e */ /* 0x001fe200000010ff */
[----:B------:R-:W-:Y:S06]  /*3840*/  BRA `(.L_x_15135) ;  /* 0x0000000c00607947 */ /* 0x000fec0003800000 */
.L_x_15137:
        /* <DEDUP_REMOVED lines=9> */
.L_x_15144:
[----:B------:R-:W2:Y:S02]  /*38e0*/  LDG.E.U16 R0, desc[UR36][R4.64] ;  /* 0x0000002404007981 */ /* 0x000ea4000c1e1500 */
[----:B--2---:R-:W-:-:S05]  /*38f0*/  HADD2.F32 R0, -RZ, R0.H0_H0 ;  /* 0x20000000ff007230 */ /* 0x004fca0000004100 */
[----:B------:R-:W-:Y:S01]  /*3900*/  F2FP.BF16.F32.PACK_AB R0, RZ, R0 ;  /* 0x00000000ff00723e */ /* 0x000fe200000010ff */
[----:B------:R-:W-:Y:S06]  /*3910*/  BRA `(.L_x_15135) ;  /* 0x0000000c002c7947 */ /* 0x000fec0003800000 */
.L_x_15143:
        /* <DEDUP_REMOVED lines=9> */
.L_x_15146:
[----:B------:R-:W2:Y:S02]  /*39b0*/  LDG.E.U16 R4, desc[UR36][R4.64] ;  /* 0x0000002404047981 */ /* 0x000ea4000c1e1500 */
[----:B--2---:R-:W-:-:S05]  /*39c0*/  HADD2.F32 R0, -RZ, R4.H0_H0 ;  /* 0x20000004ff007230 */ /* 0x004fca0000004100 */
[----:B------:R-:W-:Y:S01]  /*39d0*/  F2FP.BF16.F32.PACK_AB R0, RZ, R0 ;  /* 0x00000000ff00723e */ /* 0x000fe200000010ff */
[----:B------:R-:W-:Y:S06]  /*39e0*/  BRA `(.L_x_15135) ;  /* 0x0000000800f87947 */ /* 0x000fec0003800000 */
.L_x_15145:
        /* <DEDUP_REMOVED lines=12> */
.L_x_15136:
        /* <DEDUP_REMOVED lines=13> */
.L_x_15149:
        /* <DEDUP_REMOVED lines=12> */
.L_x_15148:
        /* <DEDUP_REMOVED lines=27> */
.L_x_15151:
        /* <DEDUP_REMOVED lines=14> */
.L_x_15150:
[----:B------:R1:W5:Y:S01]  /*3ed0*/  LDG.E.U16 R0, desc[UR36][R4.64] ;  /* 0x0000002404007981 */ /* 0x000362000c1e1500 */
[----:B------:R-:W-:Y:S05]  /*3ee0*/  BRA `(.L_x_15135) ;  /* 0x0000000400b87947 */ /* 0x000fea0003800000 */
.L_x_15147:
        /* <DEDUP_REMOVED lines=12> */
.L_x_15154:
        /* <DEDUP_REMOVED lines=21> */
.L_x_15158:
[----:B------:R-:W-:Y:S05]  /*4100*/  BSYNC.RECONVERGENT B1 ;  /* 0x0000000000017941 */ /* 0x000fea0003800200 */
.L_x_15157:
[----:B------:R-:W-:Y:S01]  /*4110*/  IMAD.SHL.U32 R0, R0, 0x100000, RZ ;  /* 0x0010000000007824 */ /* 0x000fe200078e00ff */
[----:B------:R-:W-:-:S04]  /*4120*/  LEA R3, R3, 0x3b800000, 0x17 ;  /* 0x3b80000003037811 */ /* 0x000fc800078eb8ff */
[----:B------:R-:W-:-:S07]  /*4130*/  LOP3.LUT R0, R3, R0, R7, 0xfe, !PT ;  /* 0x0000000003007212 */ /* 0x000fce00078efe07 */
.L_x_15156:
[----:B------:R-:W-:Y:S05]  /*4140*/  BSYNC.RECONVERGENT B0 ;  /* 0x0000000000007941 */ /* 0x000fea0003800200 */
.L_x_15155:
[----:B------:R-:W-:Y:S01]  /*4150*/  F2FP.BF16.F32.PACK_AB R0, RZ, R0 ;  /* 0x00000000ff00723e */ /* 0x000fe200000010ff */
[----:B------:R-:W-:Y:S06]  /*4160*/  BRA `(.L_x_15135) ;  /* 0x0000000400187947 */ /* 0x000fec0003800000 */
.L_x_15153:
        /* <DEDUP_REMOVED lines=21> */
.L_x_15162:
[----:B------:R-:W-:Y:S05]  /*42c0*/  BSYNC.RECONVERGENT B1 ;  /* 0x0000000000017941 */ /* 0x000fea0003800200 */
.L_x_15161:
[----:B------:R-:W-:Y:S01]  /*42d0*/  IMAD.SHL.U32 R0, R0, 0x200000, RZ ;  /* 0x0020000000007824 */ /* 0x000fe200078e00ff */
[----:B------:R-:W-:-:S04]  /*42e0*/  LEA R3, R3, 0x37800000, 0x17 ;  /* 0x3780000003037811 */ /* 0x000fc800078eb8ff */
[----:B------:R-:W-:-:S07]  /*42f0*/  LOP3.LUT R0, R3, R0, R7, 0xfe, !PT ;  /* 0x0000000003007212 */ /* 0x000fce00078efe07 */
.L_x_15160:
[----:B------:R-:W-:Y:S05]  /*4300*/  BSYNC.RECONVERGENT B0 ;  /* 0x0000000000007941 */ /* 0x000fea0003800200 */
.L_x_15159:
[----:B------:R-:W-:Y:S01]  /*4310*/  F2FP.BF16.F32.PACK_AB R0, RZ, R0 ;  /* 0x00000000ff00723e */ /* 0x000fe200000010ff */
[----:B------:R-:W-:Y:S06]  /*4320*/  BRA `(.L_x_15135) ;  /* 0x0000000000a87947 */ /* 0x000fec0003800000 */
.L_x_15152:
        /* <DEDUP_REMOVED lines=14> */
.L_x_15166:
[----:B------:R-:W-:Y:S05]  /*4410*/  BSYNC.RECONVERGENT B0 ;  /* 0x0000000000007941 */ /* 0x000fea0003800200 */
.L_x_15165:
[----:B------:R-:W-:Y:S01]  /*4420*/  F2FP.BF16.F32.PACK_AB R0, RZ, R0 ;  /* 0x00000000ff00723e */ /* 0x000fe200000010ff */
[----:B------:R-:W-:Y:S06]  /*4430*/  BRA `(.L_x_15135) ;  /* 0x0000000000647947 */ /* 0x000fec0003800000 */
.L_x_15140:
        /* <DEDUP_REMOVED lines=16> */
.L_x_15167:
[----:B------:R-:W-:Y:S01]  /*4540*/  PRMT R0, RZ, 0x7610, R0 ;  /* 0x00007610ff007816 */ /* 0x000fe20000000000 */
[----:B------:R-:W-:Y:S06]  /*4550*/  BRA `(.L_x_15135) ;  /* 0x00000000001c7947 */ /* 0x000fec0003800000 */
.L_x_15164:
[----:B------:R-:W2:Y:S02]  /*4560*/  LDG.E.64 R4, desc[UR36][R4.64] ;  /* 0x0000002404047981 */ /* 0x000ea4000c1e1b00 */
[----:B--2---:R-:W0:Y:S02]  /*4570*/  I2F.U64 R0, R4 ;  /* 0x0000000400007312 */ /* 0x004e240000301000 */
[----:B0-----:R-:W-:Y:S01]  /*4580*/  F2FP.BF16.F32.PACK_AB R0, RZ, R0 ;  /* 0x00000000ff00723e */ /* 0x001fe200000010ff */
[----:B------:R-:W-:Y:S06]  /*4590*/  BRA `(.L_x_15135) ;  /* 0x00000000000c7947 */ /* 0x000fec0003800000 */
.L_x_15163:
[----:B------:R-:W2:Y:S02]  /*45a0*/  LDG.E R4, desc[UR36][R4.64] ;  /* 0x0000002404047981 */ /* 0x000ea4000c1e1900 */
[----:B--2---:R-:W-:-:S04]  /*45b0*/  I2FP.F32.U32 R0, R4 ;  /* 0x0000000400007245 */ /* 0x004fc80000201000 */
[----:B------:R-:W-:-:S07]  /*45c0*/  F2FP.BF16.F32.PACK_AB R0, RZ, R0 ;  /* 0x00000000ff00723e */ /* 0x000fce00000010ff */
.L_x_15135:
[----:B------:R-:W-:Y:S05]  /*45d0*/  BSYNC.RECONVERGENT B6 ;  /* 0x0000000000067941 */ /* 0x000fea0003800200 */
.L_x_15134:
        /* <DEDUP_REMOVED lines=8> */
[----:B------:R-:W0:Y:S01]  /*4660*/  @!P0 LDC R5, c[0x0][0x388] ;  /* 0x0000e200ff058b82 */ /* 0x000e220000000800 */
[----:B-----5:R-:W-:-:S03]  /*4670*/  @!P0 IMAD.U32 R4, R17, 0x10000, RZ ;  /* 0x0001000011048824 */ /* 0x020fc600078e00ff */
[----:B------:R-:W-:-:S04]  /*4680*/  @!P2 IMAD.U32 R18, R18, 0x10000, RZ ;  /* 0x000100001212a824 */ /* 0x000fc800078e00ff */
[----:B------:R-:W1:Y:S02]  /*4690*/  @!P2 LDC R9, c[0x0][0x388] ;  /* 0x0000e200ff09ab82 */ /* 0x000e640000000800 */
[----:B------:R-:W-:-:S06]  /*46a0*/  @!P3 IMAD.U32 R0, R0, 0x10000, RZ ;  /* 0x000100000000b824 */ /* 0x000fcc00078e00ff */
[----:B------:R-:W2:Y:S08]  /*46b0*/  @!P3 LDC R11, c[0x0][0x388] ;  /* 0x0000e200ff0bbb82 */ /* 0x000eb00000000800 */
[----:B------:R-:W3:Y:S01]  /*46c0*/  @!P1 LDC R7, c[0x0][0x388] ;  /* 0x0000e200ff079b82 */ /* 0x000ee20000000800 */
[----:B0-----:R-:W-:-:S04]  /*46d0*/  @!P0 FMUL.FTZ R4, R4, R5 ;  /* 0x0000000504048220 */ /* 0x001fc80000410000 */
[----:B------:R0:W4:Y:S01]  /*46e0*/  @!P0 F2F.BF16.F32 R3, R4 ;  /* 0x0000000400038304 */ /* 0x0001220000202000 */
[----:B-1----:R-:W-:Y:S02]  /*46f0*/  @!P2 FMUL.FTZ R5, R18, R9 ;  /* 0x000000091205a220 */ /* 0x002fe40000410000 */
[----:B------:R-:W1:Y:S05]  /*4700*/  LDC.U8 R18, c[0x0][0x3ac] ;  /* 0x0000eb00ff127b82 */ /* 0x000e6a0000000000 */
[----:B------:R0:W0:Y:S01]  /*4710*/  @!P2 F2F.BF16.F32 R17, R5 ;  /* 0x000000050011a304 */ /* 0x0000220000202000 */
[----:B--2---:R-:W-:Y:S01]  /*4720*/  @!P3 FMUL.FTZ R6, R0, R11 ;  /* 0x0000000b0006b220 */ /* 0x004fe20000410000 */
[----:B------:R-:W-:-:S06]  /*4730*/  @!P1 IMAD.U32 R0, R19, 0x10000, RZ ;  /* 0x0001000013009824 */ /* 0x000fcc00078e00ff */
[----:B------:R2:W0:Y:S01]  /*4740*/  @!P3 F2F.BF16.F32 R19, R6 ;  /* 0x000000060013b304 */ /* 0x0004220000202000 */
[----:B---3--:R-:W-:-:S07]  /*4750*/  @!P1 FMUL.FTZ R0, R0, R7 ;  /* 0x0000000700009220 */ /* 0x008fce0000410000 */
[----:B------:R2:W3:Y:S01]  /*4760*/  @!P1 F2F.BF16.F32 R22, R0 ;  /* 0x0000000000169304 */ /* 0x0004e20000202000 */
[----:B----4-:R-:W-:Y:S05]  /*4770*/  @P0 BRA `(.L_x_15169) ;  /* 0x0000001000300947 */ /* 0x010fea0003800000 */
[----:B------:R-:W4:Y:S01]  /*4780*/  LDCU UR4, c[0x0][0x3b0] ;  /* 0x00007600ff0477ac */ /* 0x000f220008000800 */
[----:B------:R-:W5:Y:S01]  /*4790*/  LDC.64 R8, c[0x0][0x390] ;  /* 0x0000e400ff087b82 */ /* 0x000f620000000a00 */
[----:B--2---:R-:W-:Y:S01]  /*47a0*/  IMAD R0, R2, 0x200, R25 ;  /* 0x0000020002007824 */ /* 0x004fe200078e0219 */
[----:B01----:R-:W-:-:S03]  /*47b0*/  PRMT R4, R18, 0x9910, RZ ;  /* 0x0000991012047816 */ /* 0x003fc600000000ff */
[----:B----4-:R-:W-:Y:S02]  /*47c0*/  IMAD R5, R0, UR4, RZ ;  /* 0x0000000400057c24 */ /* 0x010fe4000f8e02ff */
[----:B------:R-:W-:-:S05]  /*47d0*/  IMAD.MOV.U32 R0, RZ, RZ, R4 ;  /* 0x000000ffff007224 */ /* 0x000fca00078e0004 */
[----:B------:R-:W-:Y:S02]  /*47e0*/  ISETP.GT.AND P0, PT, R0, 0x9, PT ;  /* 0x000000090000780c */ /* 0x000fe40003f04270 */
[----:B-----5:R-:W-:-:S05]  /*47f0*/  IADD3 R8, P1, PT, R5, R8, RZ ;  /* 0x0000000805087210 */ /* 0x020fca0007f3e0ff */
        /* <DEDUP_REMOVED lines=12> */
[----:B------:R-:W0:Y:S02]  /*48c0*/  F2I.FTZ.TRUNC.NTZ R3, R3 ;  /* 0x0000000300037305 */ /* 0x000e24000021f100 */
[----:B0-----:R0:W-:Y:S01]  /*48d0*/  STG.E.U8 desc[UR36][R8.64], R3 ;  /* 0x0000000308007986 */ /* 0x0011e2000c101124 */
[----:B------:R-:W-:Y:S05]  /*48e0*/  BRA `(.L_x_15169) ;  /* 0x0000000c00d47947 */ /* 0x000fea0003800000 */
.L_x_15173:
[----:B------:R-:W-:Y:S02]  /*48f0*/  IMAD.U32 R5, R3, 0x10000, RZ ;  /* 0x0001000003057824 */ /* 0x000fe400078e00ff */
[----:B------:R-:W-:-:S04]  /*4900*/  IMAD.MOV.U32 R25, RZ, RZ, R23 ;  /* 0x000000ffff197224 */ /* 0x000fc800078e0017 */
[----:B------:R-:W0:Y:S02]  /*4910*/  F2I.S64.TRUNC R4, R5 ;  /* 0x0000000500047311 */ /* 0x000e24000020d900 */
[----:B0-----:R0:W-:Y:S01]  /*4920*/  STG.E.U8 desc[UR36][R8.64], R4 ;  /* 0x0000000408007986 */ /* 0x0011e2000c101124 */
[----:B------:R-:W-:Y:S05]  /*4930*/  BRA `(.L_x_15169) ;  /* 0x0000000c00c07947 */ /* 0x000fea0003800000 */
.L_x_15172:
        /* <DEDUP_REMOVED lines=8> */
[----:B------:R-:W0:Y:S02]  /*49c0*/  F2I.S64.TRUNC R4, R4 ;  /* 0x0000000400047311 */ /* 0x000e24000020d900 */
[----:B0-----:R0:W-:Y:S01]  /*49d0*/  STG.E.64 desc[UR36][R8.64], R4 ;  /* 0x0000000408007986 */ /* 0x0011e2000c101b24 */
[----:B------:R-:W-:Y:S05]  /*49e0*/  BRA `(.L_x_15169) ;  /* 0x0000000c00947947 */ /* 0x000fea0003800000 */
.L_x_15176:
[----:B------:R-:W-:Y:S02]  /*49f0*/  IMAD.U32 R3, R3, 0x10000, RZ ;  /* 0x0001000003037824 */ /* 0x000fe400078e00ff */
[----:B------:R-:W-:-:S04]  /*4a00*/  IMAD.MOV.U32 R25, RZ, RZ, R23 ;  /* 0x000000ffff197224 */ /* 0x000fc800078e0017 */
[----:B------:R-:W0:Y:S02]  /*4a10*/  F2I.FTZ.TRUNC.NTZ R3, R3 ;  /* 0x0000000300037305 */ /* 0x000e24000021f100 */
[----:B0-----:R0:W-:Y:S01]  /*4a20*/  STG.E desc[UR36][R8.64], R3 ;  /* 0x0000000308007986 */ /* 0x0011e2000c101924 */
[----:B------:R-:W-:Y:S05]  /*4a30*/  BRA `(.L_x_15169) ;  /* 0x0000000c00807947 */ /* 0x000fea0003800000 */
.L_x_15175:
[----:B------:R-:W-:Y:S02]  /*4a40*/  IMAD.U32 R3, R3, 0x10000, RZ ;  /* 0x0001000003037824 */ /* 0x000fe400078e00ff */
[----:B------:R-:W-:-:S04]  /*4a50*/  IMAD.MOV.U32 R25, RZ, RZ, R23 ;  /* 0x000000ffff197224 */ /* 0x000fc800078e0017 */
[----:B------:R-:W0:Y:S02]  /*4a60*/  F2I.FTZ.TRUNC.NTZ R3, R3 ;  /* 0x0000000300037305 */ /* 0x000e24000021f100 */
[----:B0-----:R0:W-:Y:S01]  /*4a70*/  STG.E.U16 desc[UR36][R8.64], R3 ;  /* 0x0000000308007986 */ /* 0x0011e2000c101524 */
[----:B------:R-:W-:Y:S05]  /*4a80*/  BRA `(.L_x_15169) ;  /* 0x0000000c006c7947 */ /* 0x000fea0003800000 */
.L_x_15171:
        /* <DEDUP_REMOVED lines=10> */
.L_x_15178:
[----:B------:R-:W-:Y:S02]  /*4b30*/  IMAD.U32 R0, R3, 0x10000, RZ ;  /* 0x0001000003007824 */ /* 0x000fe400078e00ff */
[----:B------:R-:W-:-:S03]  /*4b40*/  IMAD.MOV.U32 R25, RZ, RZ, R23 ;  /* 0x000000ffff197224 */ /* 0x000fc600078e0017 */
[----:B------:R-:W-:-:S05]  /*4b50*/  F2FP.F16.F32.PACK_AB R0, RZ, R0 ;  /* 0x00000000ff00723e */ /* 0x000fca00000000ff */
[----:B------:R0:W-:Y:S01]  /*4b60*/  STG.E.U16 desc[UR36][R8.64], R0 ;  /* 0x0000000008007986 */ /* 0x0001e2000c101524 */
[----:B------:R-:W-:Y:S05]  /*4b70*/  BRA `(.L_x_15169) ;  /* 0x0000000c00307947 */ /* 0x000fea0003800000 */
.L_x_15177:
        /* <DEDUP_REMOVED lines=11> */
.L_x_15180:
[----:B------:R-:W-:Y:S02]  /*4c30*/  IMAD.U32 R3, R3, 0x10000, RZ ;  /* 0x0001000003037824 */ /* 0x000fe400078e00ff */
[----:B------:R-:W-:-:S03]  /*4c40*/  IMAD.MOV.U32 R25, RZ, RZ, R23 ;  /* 0x000000ffff197224 */ /* 0x000fc600078e0017 */
[----:B------:R-:W-:-:S04]  /*4c50*/  F2FP.F16.F32.PACK_AB R3, RZ, R3 ;  /* 0x00000003ff03723e */ /* 0x000fc800000000ff */
[----:B------:R-:W-:-:S05]  /*4c60*/  PRMT R3, R3, 0x5410, RZ ;  /* 0x0000541003037816 */ /* 0x000fca00000000ff */
[----:B------:R0:W-:Y:S01]  /*4c70*/  STG.E desc[UR36][R8.64], R3 ;  /* 0x0000000308007986 */ /* 0x0001e2000c101924 */
[----:B------:R-:W-:Y:S05]  /*4c80*/  BRA `(.L_x_15169) ;  /* 0x0000000800ec7947 */ /* 0x000fea0003800000 */
.L_x_15179:
[----:B------:R-:W-:Y:S02]  /*4c90*/  IMAD.U32 R4, R3, 0x10000, RZ ;  /* 0x0001000003047824 */ /* 0x000fe400078e00ff */
[----:B------:R-:W-:Y:S02]  /*4ca0*/  IMAD.MOV.U32 R25, RZ, RZ, R23 ;  /* 0x000000ffff197224 */ /* 0x000fe400078e0017 */
[----:B------:R-:W-:-:S06]  /*4cb0*/  FMUL.FTZ R4, R4, 1 ;  /* 0x3f80000004047820 */ /* 0x000fcc0000410000 */
[----:B------:R-:W0:Y:S02]  /*4cc0*/  F2F.F64.F32 R4, R4 ;  /* 0x0000000400047310 */ /* 0x000e240000201800 */
[----:B0-----:R0:W-:Y:S01]  /*4cd0*/  STG.E.64 desc[UR36][R8.64], R4 ;  /* 0x0000000408007986 */ /* 0x0011e2000c101b24 */
[----:B------:R-:W-:Y:S05]  /*4ce0*/  BRA `(.L_x_15169) ;  /* 0x0000000800d47947 */ /* 0x000fea0003800000 */
.L_x_15170:
        /* <DEDUP_REMOVED lines=14> */
.L_x_15183:
[----:B------:R-:W-:Y:S01]  /*4dd0*/  IMAD.U32 R3, R3, 0x10000, RZ ;  /* 0x0001000003037824 */ /* 0x000fe200078e00ff */
[----:B------:R-:W-:Y:S01]  /*4de0*/  CS2R R6, SRZ ;  /* 0x0000000000067805 */ /* 0x000fe2000001ff00 */
[----:B------:R-:W-:Y:S02]  /*4df0*/  IMAD.MOV.U32 R25, RZ, RZ, R23 ;  /* 0x000000ffff197224 */ /* 0x000fe400078e0017 */
[----:B------:R-:W-:-:S04]  /*4e00*/  FMUL.FTZ R3, R3, 1 ;  /* 0x3f80000003037820 */ /* 0x000fc80000410000 */
[----:B------:R-:W0:Y:S02]  /*4e10*/  F2F.F64.F32 R4, R3 ;  /* 0x0000000300047310 */ /* 0x000e240000201800 */
[----:B0-----:R0:W-:Y:S01]  /*4e20*/  STG.E.128 desc[UR36][R8.64], R4 ;  /* 0x0000000408007986 */ /* 0x0011e2000c101d24 */
[----:B------:R-:W-:Y:S05]  /*4e30*/  BRA `(.L_x_15169) ;  /* 0x0000000800807947 */ /* 0x000fea0003800000 */
.L_x_15182:
        /* <DEDUP_REMOVED lines=19> */
.L_x_15187:
[----:B------:R-:W-:Y:S05]  /*4f70*/  BSYNC.RECONVERGENT B0 ;  /* 0x0000000000007941 */ /* 0x000fea0003800200 */
.L_x_15186:
[----:B------:R-:W-:Y:S01]  /*4f80*/  LOP3.LUT R5, R0, 0x80, R5, 0xf8, !PT ;  /* 0x0000008000057812 */ /* 0x000fe200078ef805 */
[----:B------:R-:W-:-:S04]  /*4f90*/  IMAD.MOV.U32 R25, RZ, RZ, R23 ;  /* 0x000000ffff197224 */ /* 0x000fc800078e0017 */
[----:B------:R0:W-:Y:S01]  /*4fa0*/  STG.E.U8 desc[UR36][R8.64], R5 ;  /* 0x0000000508007986 */ /* 0x0001e2000c101124 */
[----:B------:R-:W-:Y:S05]  /*4fb0*/  BRA `(.L_x_15169) ;  /* 0x0000000800207947 */ /* 0x000fea0003800000 */
.L_x_15185:
        /* <DEDUP_REMOVED lines=15> */
.L_x_15189:
[----:B------:R-:W-:Y:S05]  /*50b0*/  BSYNC.RECONVERGENT B0 ;  /* 0x0000000000007941 */ /* 0x000fea0003800200 */
.L_x_15188:
[----:B------:R-:W-:Y:S01]  /*50c0*/  LOP3.LUT R5, R0, 0x80, R5, 0xf8, !PT ;  /* 0x0000008000057812 */ /* 0x000fe200078ef805 */
[----:B------:R-:W-:-:S04]  /*50d0*/  IMAD.MOV.U32 R25, RZ, RZ, R23 ;  /* 0x000000ffff197224 */ /* 0x000fc800078e0017 */
[----:B------:R0:W-:Y:S01]  /*50e0*/  STG.E.U8 desc[UR36][R8.64], R5 ;  /* 0x0000000508007986 */ /* 0x0001e2000c101124 */
[----:B------:R-:W-:Y:S05]  /*50f0*/  BRA `(.L_x_15169) ;  /* 0x0000000400d07947 */ /* 0x000fea0003800000 */
.L_x_15184:
[----:B------:R4:W-:Y:S01]  /*5100*/  STG.E.U16 desc[UR36][R8.64], R3 ;  /* 0x0000000308007986 */ /* 0x0009e2000c101524 */
[----:B------:R-:W-:Y:S01]  /*5110*/  IMAD.MOV.U32 R25, RZ, RZ, R23 ;  /* 0x000000ffff197224 */ /* 0x000fe200078e0017 */
[----:B------:R-:W-:Y:S06]  /*5120*/  BRA `(.L_x_15169) ;  /* 0x0000000400c47947 */ /* 0x000fec0003800000 */
.L_x_15181:
        /* <DEDUP_REMOVED lines=10> */
[----:B------:R-:W0:Y:S02]  /*51d0*/  F2I.FTZ.U32.TRUNC.NTZ R3, R3 ;  /* 0x0000000300037305 */ /* 0x000e24000021f000 */
[----:B0-----:R0:W-:Y:S01]  /*51e0*/  STG.E.U16 desc[UR36][R8.64], R3 ;  /* 0x0000000308007986 */ /* 0x0011e2000c101524 */
[----:B------:R-:W-:Y:S05]  /*51f0*/  BRA `(.L_x_15169) ;  /* 0x0000000400907947 */ /* 0x000fea0003800000 */
.L_x_15192:
        /* <DEDUP_REMOVED lines=13> */
.L_x_15195:
[----:B------:R-:W-:-:S04]  /*52d0*/  SHF.R.U32.HI R0, RZ, 0x14, R3 ;  /* 0x00000014ff007819 */ /* 0x000fc80000011603 */
[----:B------:R-:W-:-:S04]  /*52e0*/  LOP3.LUT R0, R0, 0x1, RZ, 0xc0, !PT ;  /* 0x0000000100007812 */ /* 0x000fc800078ec0ff */
[----:B------:R-:W-:-:S04]  /*52f0*/  IADD3 R0, PT, PT, R3, 0x487ffff, R0 ;  /* 0x0487ffff03007810 */ /* 0x000fc80007ffe000 */
[----:B------:R-:W-:-:S04]  /*5300*/  SHF.R.U32.HI R0, RZ, 0x14, R0 ;  /* 0x00000014ff007819 */ /* 0x000fc80000011600 */
[----:B------:R-:W-:-:S07]  /*5310*/  LOP3.LUT R0, R0, 0xff, RZ, 0xc0, !PT ;  /* 0x000000ff00007812 */ /* 0x000fce00078ec0ff */
.L_x_15196:
[----:B------:R-:W-:-:S04]  /*5320*/  SHF.R.U32.HI R3, RZ, 0x18, R3 ;  /* 0x00000018ff037819 */ /* 0x000fc80000011603 */
[----:B------:R-:W-:-:S04]  /*5330*/  LOP3.LUT R0, R0, 0x80, R3, 0xf8, !PT ;  /* 0x0000008000007812 */ /* 0x000fc800078ef803 */
[----:B------:R-:W-:-:S07]  /*5340*/  PRMT R4, R0, 0x7610, R4 ;  /* 0x0000761000047816 */ /* 0x000fce0000000004 */
.L_x_15194:
[----:B------:R-:W-:Y:S05]  /*5350*/  BSYNC.RECONVERGENT B0 ;  /* 0x0000000000007941 */ /* 0x000fea0003800200 */
.L_x_15193:
[----:B------:R0:W-:Y:S01]  /*5360*/  STG.E.U8 desc[UR36][R8.64], R4 ;  /* 0x0000000408007986 */ /* 0x0001e2000c101124 */
[----:B------:R-:W-:Y:S01]  /*5370*/  IMAD.MOV.U32 R25, RZ, RZ, R23 ;  /* 0x000000ffff197224 */ /* 0x000fe200078e0017 */
[----:B------:R-:W-:Y:S06]  /*5380*/  BRA `(.L_x_15169) ;  /* 0x00000004002c7947 */ /* 0x000fec0003800000 */
.L_x_15191:
        /* <DEDUP_REMOVED lines=13> */
.L_x_15199:
[----:B------:R-:W-:-:S04]  /*5460*/  SHF.R.U32.HI R0, RZ, 0x15, R3 ;  /* 0x00000015ff007819 */ /* 0x000fc80000011603 */
[----:B------:R-:W-:-:S04]  /*5470*/  LOP3.LUT R0, R0, 0x1, RZ, 0xc0, !PT ;  /* 0x0000000100007812 */ /* 0x000fc800078ec0ff */
[----:B------:R-:W-:-:S04]  /*5480*/  IADD3 R0, PT, PT, R3, 0x88fffff, R0 ;  /* 0x088fffff03007810 */ /* 0x000fc80007ffe000 */
[----:B------:R-:W-:-:S04]  /*5490*/  SHF.R.U32.HI R0, RZ, 0x15, R0 ;  /* 0x00000015ff007819 */ /* 0x000fc80000011600 */
[----:B------:R-:W-:-:S07]  /*54a0*/  LOP3.LUT R0, R0, 0xff, RZ, 0xc0, !PT ;  /* 0x000000ff00007812 */ /* 0x000fce00078ec0ff */
.L_x_15200:
[----:B------:R-:W-:-:S04]  /*54b0*/  SHF.R.U32.HI R3, RZ, 0x18, R3 ;  /* 0x00000018ff037819 */ /* 0x000fc80000011603 */
[----:B------:R-:W-:-:S04]  /*54c0*/  LOP3.LUT R0, R0, 0x80, R3, 0xf8, !PT ;  /* 0x0000008000007812 */ /* 0x000fc800078ef803 */
[----:B------:R-:W-:-:S07]  /*54d0*/  PRMT R4, R0, 0x7610, R4 ;  /* 0x0000761000047816 */ /* 0x000fce0000000004 */
.L_x_15198:
[----:B------:R-:W-:Y:S05]  /*54e0*/  BSYNC.RECONVERGENT B0 ;  /* 0x0000000000007941 */ /* 0x000fea0003800200 */
.L_x_15197:
[----:B------:R0:W-:Y:S01]  /*54f0*/  STG.E.U8 desc[UR36][R8.64], R4 ;  /* 0x0000000408007986 */ /* 0x0001e2000c101124 */
[----:B------:R-:W-:Y:S01]  /*5500*/  IMAD.MOV.U32 R25, RZ, RZ, R23 ;  /* 0x000000ffff197224 */ /* 0x000fe200078e0017 */
[----:B------:R-:W-:Y:S06]  /*5510*/  BRA `(.L_x_15169) ;  /* 0x0000000000c87947 */ /* 0x000fec0003800000 */
.L_x_15190:
[----:B------:R-:W-:-:S13]  /*5520*/  ISETP.NE.AND P0, PT, R0, 0x1c, PT ;  /* 0x0000001c0000780c */ /* 0x000fda0003f05270 */
[----:B------:R-:W-:Y:S05]  /*5530*/  @!P0 BRA `(.L_x_15201) ;  /* 0x0000000000b08947 */ /* 0x000fea0003800000 */
[----:B------:R-:W-:-:S13]  /*5540*/  ISETP.NE.AND P0, PT, R0, 0x1d, PT ;  /* 0x0000001d0000780c */ /* 0x000fda0003f05270 */
[----:B------:R-:W-:Y:S05]  /*5550*/  @!P0 BRA `(.L_x_15202) ;  /* 0x0000000000948947 */ /* 0x000fea0003800000 */
[----:B------:R-:W-:-:S13]  /*5560*/  ISETP.NE.AND P0, PT, R0, 0x2c, PT ;  /* 0x0000002c0000780c */ /* 0x000fda0003f05270 */
[----:B------:R-:W-:Y:S05]  /*5570*/  @!P0 BRA `(.L_x_15203) ;  /* 0x0000000000488947 */ /* 0x000fea0003800000 */
.L_x_15174:
        /* <DEDUP_REMOVED lines=16> */
.L_x_15204:
[----:B------:R-:W-:Y:S01]  /*5680*/  IMAD.MOV.U32 R25, RZ, RZ, R23 ;  /* 0x000000ffff197224 */ /* 0x000fe200078e0017 */
[----:B------:R-:W-:Y:S06]  /*5690*/  BRA `(.L_x_15169) ;  /* 0x0000000000687947 */ /* 0x000fec0003800000 */
.L_x_15203:
        /* <DEDUP_REMOVED lines=17> */
.L_x_15202:
[----:B------:R-:W-:Y:S02]  /*57b0*/  IMAD.U32 R4, R3, 0x10000, RZ ;  /* 0x0001000003047824 */ /* 0x000fe400078e00ff */
[----:B------:R-:W-:-:S04]  /*57c0*/  IMAD.MOV.U32 R25, RZ, RZ, R23 ;  /* 0x000000ffff197224 */ /* 0x000fc800078e0017 */
[----:B------:R-:W0:Y:S02]  /*57d0*/  F2I.U64.TRUNC R4, R4 ;  /* 0x0000000400047311 */ /* 0x000e24000020d800 */
[----:B0-----:R0:W-:Y:S01]  /*57e0*/  STG.E.64 desc[UR36][R8.64], R4 ;  /* 0x0000000408007986 */ /* 0x0011e2000c101b24 */
[----:B------:R-:W-:Y:S05]  /*57f0*/  BRA `(.L_x_15169) ;  /* 0x0000000000107947 */ /* 0x000fea0003800000 */
.L_x_15201:
[----:B------:R-:W-:Y:S02]  /*5800*/  IMAD.U32 R3, R3, 0x10000, RZ ;  /* 0x0001000003037824 */ /* 0x000fe400078e00ff */
[----:B------:R-:W-:-:S04]  /*5810*/  IMAD.MOV.U32 R25, RZ, RZ, R23 ;  /* 0x000000ffff197224 */ /* 0x000fc800078e0017 */
[----:B------:R-:W0:Y:S02]  /*5820*/  F2I.FTZ.U32.TRUNC.NTZ R3, R3 ;  /* 0x0000000300037305 */ /* 0x000e24000021f000 */
[----:B0-----:R0:W-:Y:S02]  /*5830*/  STG.E desc[UR36][R8.64], R3 ;  /* 0x0000000308007986 */ /* 0x0011e4000c101924 */
.L_x_15169:
[----:B------:R-:W-:Y:S05]  /*5840*/  BSYNC.RECONVERGENT B6 ;  /* 0x0000000000067941 */ /* 0x000fea0003800200 */
.L_x_15168:
[----:B------:R-:W-:Y:S01]  /*5850*/  ISETP.GE.AND P0, PT, R25, R16, PT ;  /* 0x000000101900720c */ /* 0x000fe20003f06270 */
[----:B------:R-:W-:-:S12]  /*5860*/  BSSY.RECONVERGENT B6, `(.L_x_15205) ;  /* 0x00001f0000067945 */ /* 0x000fd80003800200 */
[----:B------:R-:W-:Y:S05]  /*5870*/  @P0 BRA `(.L_x_15206) ;  /* 0x0000001c00b80947 */ /* 0x000fea0003800000 */
[----:B------:R-:W5:Y:S01]  /*5880*/  LDCU UR4, c[0x0][0x3b0] ;  /* 0x00007600ff0477ac */ /* 0x000f620008000800 */
[----:B0---4-:R-:W0:Y:S01]  /*5890*/  LDC.64 R8, c[0x0][0x390] ;  /* 0x0000e400ff087b82 */ /* 0x011e220000000a00 */
[----:B--2---:R-:W-:Y:S01]  /*58a0*/  IMAD R0, R2, 0x200, R25 ;  /* 0x0000020002007824 */ /* 0x004fe200078e0219 */
        /* <DEDUP_REMOVED lines=15> */
[----:B---3--:R-:W-:-:S04]  /*59a0*/  IMAD.U32 R22, R22, 0x10000, RZ ;  /* 0x0001000016167824 */ /* 0x008fc800078e00ff */
[----:B------:R-:W0:Y:S02]  /*59b0*/  F2I.FTZ.TRUNC.NTZ R3, R22 ;  /* 0x0000001600037305 */ /* 0x000e24000021f100 */
[----:B0-----:R0:W-:Y:S01]  /*59c0*/  STG.E.U8 desc[UR36][R8.64], R3 ;  /* 0x0000000308007986 */ /* 0x0011e2000c101124 */
[----:B------:R-:W-:Y:S05]  /*59d0*/  BRA `(.L_x_15212) ;  /* 0x0000000c007c7947 */ /* 0x000fea0003800000 */
.L_x_15210:
[----:B---3--:R-:W-:-:S06]  /*59e0*/  IMAD.U32 R5, R22, 0x10000, RZ ;  /* 0x0001000016057824 */ /* 0x008fcc00078e00ff */
[----:B------:R-:W0:Y:S02]  /*59f0*/  F2I.S64.TRUNC R4, R5 ;  /* 0x0000000500047311 */ /* 0x000e24000020d900 */
[----:B0-----:R0:W-:Y:S01]  /*5a00*/  STG.E.U8 desc[UR36][R8.64], R4 ;  /* 0x0000000408007986 */ /* 0x0011e2000c101124 */
[----:B------:R-:W-:Y:S05]  /*5a10*/  BRA `(.L_x_15212) ;  /* 0x0000000c006c7947 */ /* 0x000fea0003800000 */
.L_x_15209:
[----:B------:R-:W-:-:S13]  /*5a20*/  ISETP.NE.AND P0, PT, R0, 0x2, PT ;  /* 0x000000020000780c */ /* 0x000fda0003f05270 */
[----:B------:R-:W-:Y:S05]  /*5a30*/  @!P0 BRA `(.L_x_15213) ;  /* 0x0000000000308947 */ /* 0x000fea0003800000 */
[----:B------:R-:W-:-:S13]  /*5a40*/  ISETP.NE.AND P0, PT, R0, 0x3, PT ;  /* 0x000000030000780c */ /* 0x000fda0003f05270 */
[----:B------:R-:W-:Y:S05]  /*5a50*/  @!P0 BRA `(.L_x_15214) ;  /* 0x0000000000188947 */ /* 0x000fea0003800000 */
[----:B------:R-:W-:-:S13]  /*5a60*/  ISETP.NE.AND P0, PT, R0, 0x4, PT ;  /* 0x000000040000780c */ /* 0x000fda0003f05270 */
[----:B------:R-:W-:Y:S05]  /*5a70*/  @P0 BRA `(.L_x_15211) ;  /* 0x0000000800780947 */ /* 0x000fea0003800000 */
[----:B---3--:R-:W-:-:S06]  /*5a80*/  IMAD.U32 R4, R22, 0x10000, RZ ;  /* 0x0001000016047824 */ /* 0x008fcc00078e00ff */
[----:B------:R-:W0:Y:S02]  /*5a90*/  F2I.S64.TRUNC R4, R4 ;  /* 0x0000000400047311 */ /* 0x000e24000020d900 */
[----:B0-----:R0:W-:Y:S01]  /*5aa0*/  STG.E.64 desc[UR36][R8.64], R4 ;  /* 0x0000000408007986 */ /* 0x0011e2000c101b24 */
[----:B------:R-:W-:Y:S05]  /*5ab0*/  BRA `(.L_x_15212) ;  /* 0x0000000c00447947 */ /* 0x000fea0003800000 */
.L_x_15214:
[----:B---3--:R-:W-:-:S04]  /*5ac0*/  IMAD.U32 R22, R22, 0x10000, RZ ;  /* 0x0001000016167824 */ /* 0x008fc800078e00ff */
[----:B------:R-:W0:Y:S02]  /*5ad0*/  F2I.FTZ.TRUNC.NTZ R3, R22 ;  /* 0x0000001600037305 */ /* 0x000e24000021f100 */
[----:B0-----:R0:W-:Y:S01]  /*5ae0*/  STG.E desc[UR36][R8.64], R3 ;  /* 0x0000000308007986 */ /* 0x0011e2000c101924 */
[----:B------:R-:W-:Y:S05]  /*5af0*/  BRA `(.L_x_15212) ;  /* 0x0000000c00347947 */ /* 0x000fea0003800000 */
.L_x_15213:
[----:B---3--:R-:W-:-:S04]  /*5b00*/  IMAD.U32 R22, R22, 0x10000, RZ ;  /* 0x0001000016167824 */ /* 0x008fc800078e00ff */
[----:B------:R-:W0:Y:S02]  /*5b10*/  F2I.FTZ.TRUNC.NTZ R3, R22 ;  /* 0x0000001600037305 */ /* 0x000e24000021f100 */
[----:B0-----:R0:W-:Y:S01]  /*5b20*/  STG.E.U16 desc[UR36][R8.64], R3 ;  /* 0x0000000308007986 */ /* 0x0011e2000c101524 */
[----:B------:R-:W-:Y:S05]  /*5b30*/  BRA `(.L_x_15212) ;  /* 0x0000000c00247947 */ /* 0x000fea0003800000 */
.L_x_15208:
[----:B------:R-:W-:-:S13]  /*5b40*/  ISETP.GT.AND P0, PT, R0, 0x6, PT ;  /* 0x000000060000780c */ /* 0x000fda0003f04270 */
[----:B------:R-:W-:Y:S05]  /*5b50*/  @P0 BRA `(.L_x_15215) ;  /* 0x00000000002c0947 */ /* 0x000fea0003800000 */
[----:B------:R-:W-:-:S13]  /*5b60*/  ISETP.NE.AND P0, PT, R0, 0x5, PT ;  /* 0x000000050000780c */ /* 0x000fda0003f05270 */
[----:B------:R-:W-:Y:S05]  /*5b70*/  @!P0 BRA `(.L_x_15216) ;  /* 0x0000000000148947 */ /* 0x000fea0003800000 */
[----:B------:R-:W-:-:S13]  /*5b80*/  ISETP.NE.AND P0, PT, R0, 0x6, PT ;  /* 0x000000060000780c */ /* 0x000fda0003f05270 */
[----:B------:R-:W-:Y:S05]  /*5b90*/  @P0 BRA `(.L_x_15211) ;  /* 0x0000000800300947 */ /* 0x000fea0003800000 */
[----:B---3--:R-:W-:-:S05]  /*5ba0*/  IMAD.U32 R3, R22, 0x10000, RZ ;  /* 0x0001000016037824 */ /* 0x008fca00078e00ff */
[----:B------:R0:W-:Y:S01]  /*5bb0*/  STG.E desc[UR36][R8.64], R3 ;  /* 0x0000000308007986 */ /* 0x0001e2000c101924 */
[----:B------:R-:W-:Y:S05]  /*5bc0*/  BRA `(.L_x_15212) ;  /* 0x0000000c00007947 */ /* 0x000fea0003800000 */
.L_x_15216:
[----:B---3--:R-:W-:-:S05]  /*5bd0*/  IMAD.U32 R0, R22, 0x10000, RZ ;  /* 0x0001000016007824 */ /* 0x008fca00078e00ff */
[----:B------:R-:W-:-:S05]  /*5be0*/  F2FP.F16.F32.PACK_AB R0, RZ, R0 ;  /* 0x00000000ff00723e */ /* 0x000fca00000000ff */
[----:B------:R0:W-:Y:S01]  /*5bf0*/  STG.E.U16 desc[UR36][R8.64], R0 ;  /* 0x0000000008007986 */ /* 0x0001e2000c101524 */
[----:B------:R-:W-:Y:S05]  /*5c00*/  BRA `(.L_x_15212) ;  /* 0x0000000800f07947 */ /* 0x000fea0003800000 */
.L_x_15215:
[----:B------:R-:W-:-:S13]  /*5c10*/  ISETP.NE.AND P0, PT, R0, 0x7, PT ;  /* 0x000000070000780c */ /* 0x000fda0003f05270 */
[----:B------:R-:W-:Y:S05]  /*5c20*/  @!P0 BRA `(.L_x_15217) ;  /* 0x0000000000348947 */ /* 0x000fea0003800000 */
[----:B------:R-:W-:-:S13]  /*5c30*/  ISETP.NE.AND P0, PT, R0, 0x8, PT ;  /* 0x000000080000780c */ /* 0x000fda0003f05270 */
[----:B------:R-:W-:Y:S05]  /*5c40*/  @!P0 BRA `(.L_x_15218) ;  /* 0x0000000000188947 */ /* 0x000fea0003800000 */
[----:B------:R-:W-:-:S13]  /*5c50*/  ISETP.NE.AND P0, PT, R0, 0x9, PT ;  /* 0x000000090000780c */ /* 0x000fda0003f05270 */
[----:B------:R-:W-:Y:S05]  /*5c60*/  @P0 BRA `(.L_x_15211) ;  /* 0x0000000400fc0947 */ /* 0x000fea0003800000 */
[----:B---3--:R-:W-:Y:S02]  /*5c70*/  IMAD.U32 R22, R22, 0x10000, RZ ;  /* 0x0001000016167824 */ /* 0x008fe400078e00ff */
[----:B------:R-:W-:-:S05]  /*5c80*/  IMAD.MOV.U32 R23, RZ, RZ, RZ ;  /* 0x000000ffff177224 */ /* 0x000fca00078e00ff */
[----:B------:R0:W-:Y:S01]  /*5c90*/  STG.E.64 desc[UR36][R8.64], R22 ;  /* 0x0000001608007986 */ /* 0x0001e2000c101b24 */
[----:B------:R-:W-:Y:S05]  /*5ca0*/  BRA `(.L_x_15212) ;  /* 0x0000000800c87947 */ /* 0x000fea0003800000 */
.L_x_15218:
[----:B---3--:R-:W-:-:S05]  /*5cb0*/  IMAD.U32 R22, R22, 0x10000, RZ ;  /* 0x0001000016167824 */ /* 0x008fca00078e00ff */
[----:B------:R-:W-:-:S04]  /*5cc0*/  F2FP.F16.F32.PACK_AB R3, RZ, R22 ;  /* 0x00000016ff03723e */ /* 0x000fc800000000ff */
[----:B------:R-:W-:-:S05]  /*5cd0*/  PRMT R3, R3, 0x5410, RZ ;  /* 0x0000541003037816 */ /* 0x000fca00000000ff */
[----:B------:R0:W-:Y:S01]  /*5ce0*/  STG.E desc[UR36][R8.64], R3 ;  /* 0x0000000308007986 */ /* 0x0001e2000c101924 */
[----:B------:R-:W-:Y:S05]  /*5cf0*/  BRA `(.L_x_15212) ;  /* 0x0000000800b47947 */ /* 0x000fea0003800000 */
.L_x_15217:
[----:B---3--:R-:W-:-:S04]  /*5d00*/  IMAD.U32 R4, R22, 0x10000, RZ ;  /* 0x0001000016047824 */ /* 0x008fc800078e00ff */
[----:B------:R-:W-:-:S06]  /*5d10*/  FMUL.FTZ R4, R4, 1 ;  /* 0x3f80000004047820 */ /* 0x000fcc0000410000 */
[----:B------:R-:W0:Y:S02]  /*5d20*/  F2F.F64.F32 R4, R4 ;  /* 0x0000000400047310 */ /* 0x000e240000201800 */
[----:B0-----:R0:W-:Y:S01]  /*5d30*/  STG.E.64 desc[UR36][R8.64], R4 ;  /* 0x0000000408007986 */ /* 0x0011e2000c101b24 */
[----:B------:R-:W-:Y:S05]  /*5d40*/  BRA `(.L_x_15212) ;  /* 0x0000000800a07947 */ /* 0x000fea0003800000 */
.L_x_15207:
        /* <DEDUP_REMOVED lines=10> */
[----:B---3--:R-:W-:-:S06]  /*5df0*/  IMAD.U32 R3, R22, 0x10000, RZ ;  /* 0x0001000016037824 */ /* 0x008fcc00078e00ff */
[----:B------:R-:W0:Y:S02]  /*5e00*/  F2I.FTZ.U32.TRUNC.NTZ R3, R3 ;  /* 0x0000000300037305 */ /* 0x000e24000021f000 */
[----:B0-----:R0:W-:Y:S01]  /*5e10*/  STG.E.U16 desc[UR36][R8.64], R3 ;  /* 0x0000000308007986 */ /* 0x0011e2000c101524 */
[----:B------:R-:W-:Y:S05]  /*5e20*/  BRA `(.L_x_15212) ;  /* 0x0000000800687947 */ /* 0x000fea0003800000 */
.L_x_15222:
[----:B---3--:R-:W-:Y:S01]  /*5e30*/  IMAD.U32 R5, R22, 0x10000, RZ ;  /* 0x0001000016057824 */ /* 0x008fe200078e00ff */
        /* <DEDUP_REMOVED lines=16> */
.L_x_15225:
[----:B------:R-:W-:-:S04]  /*5f40*/  SHF.R.U32.HI R3, RZ, 0x18, R5 ;  /* 0x00000018ff037819 */ /* 0x000fc80000011605 */
[----:B------:R-:W-:-:S04]  /*5f50*/  LOP3.LUT R0, R0, 0x80, R3, 0xf8, !PT ;  /* 0x0000008000007812 */ /* 0x000fc800078ef803 */
[----:B------:R-:W-:-:S07]  /*5f60*/  PRMT R4, R0, 0x7610, R4 ;  /* 0x0000761000047816 */ /* 0x000fce0000000004 */
.L_x_15224:
[----:B------:R-:W-:Y:S05]  /*5f70*/  BSYNC.RECONVERGENT B0 ;  /* 0x0000000000007941 */ /* 0x000fea0003800200 */
.L_x_15223:
[----:B------:R0:W-:Y:S01]  /*5f80*/  STG.E.U8 desc[UR36][R8.64], R4 ;  /* 0x0000000408007986 */ /* 0x0001e2000c101124 */
[----:B------:R-:W-:Y:S05]  /*5f90*/  BRA `(.L_x_15212) ;  /* 0x00000008000c7947 */ /* 0x000fea0003800000 */
.L_x_15221:
        /* <DEDUP_REMOVED lines=17> */
.L_x_15228:
[----:B------:R-:W-:-:S04]  /*60b0*/  SHF.R.U32.HI R3, RZ, 0x18, R5 ;  /* 0x00000018ff037819 */ /* 0x000fc80000011605 */
[----:B------:R-:W-:-:S04]  /*60c0*/  LOP3.LUT R0, R0, 0x80, R3, 0xf8, !PT ;  /* 0x0000008000007812 */ /* 0x000fc800078ef803 */
[----:B------:R-:W-:-:S07]  /*60d0*/  PRMT R4, R0, 0x7610, R4 ;  /* 0x0000761000047816 */ /* 0x000fce0000000004 */
.L_x_15227:
[----:B------:R-:W-:Y:S05]  /*60e0*/  BSYNC.RECONVERGENT B0 ;  /* 0x0000000000007941 */ /* 0x000fea0003800200 */
.L_x_15226:
[----:B------:R0:W-:Y:S01]  /*60f0*/  STG.E.U8 desc[UR36][R8.64], R4 ;  /* 0x0000000408007986 */ /* 0x0001e2000c101124 */
[----:B------:R-:W-:Y:S05]  /*6100*/  BRA `(.L_x_15212) ;  /* 0x0000000400b07947 */ /* 0x000fea0003800000 */
.L_x_15220:
[----:B------:R-:W-:-:S13]  /*6110*/  ISETP.NE.AND P0, PT, R0, 0x1c, PT ;  /* 0x0000001c0000780c */ /* 0x000fda0003f05270 */
[----:B------:R-:W-:Y:S05]  /*6120*/  @!P0 BRA `(.L_x_15229) ;  /* 0x0000000000608947 */ /* 0x000fea0003800000 */
[----:B------:R-:W-:-:S13]  /*6130*/  ISETP.NE.AND P0, PT, R0, 0x1d, PT ;  /* 0x0000001d0000780c */ /* 0x000fda0003f05270 */
[----:B------:R-:W-:Y:S05]  /*6140*/  @!P0 BRA `(.L_x_15230) ;  /* 0x0000000000488947 */ /* 0x000fea0003800000 */
[----:B------:R-:W-:-:S13]  /*6150*/  ISETP.NE.AND P0, PT, R0, 0x2c, PT ;  /* 0x0000002c0000780c */ /* 0x000fda0003f05270 */
[----:B------:R-:W-:Y:S05]  /*6160*/  @P0 BRA `(.L_x_15211) ;  /* 0x0000000000bc0947 */ /* 0x000fea0003800000 */
[----:B---3--:R-:W-:-:S05]  /*6170*/  IMAD.U32 R22, R22, 0x10000, RZ ;  /* 0x0001000016167824 */ /* 0x008fca00078e00ff */
        /* <DEDUP_REMOVED lines=15> */
.L_x_15230:
[----:B---3--:R-:W-:-:S06]  /*6270*/  IMAD.U32 R4, R22, 0x10000, RZ ;  /* 0x0001000016047824 */ /* 0x008fcc00078e00ff */
[----:B------:R-:W0:Y:S02]  /*6280*/  F2I.U64.TRUNC R4, R4 ;  /* 0x0000000400047311 */ /* 0x000e24000020d800 */
[----:B0-----:R0:W-:Y:S01]  /*6290*/  STG.E.64 desc[UR36][R8.64], R4 ;  /* 0x0000000408007986 */ /* 0x0011e2000c101b24 */
[----:B------:R-:W-:Y:S05]  /*62a0*/  BRA `(.L_x_15212) ;  /* 0x0000000400487947 */ /* 0x000fea0003800000 */
.L_x_15229:
[----:B---3--:R-:W-:-:S04]  /*62b0*/  IMAD.U32 R22, R22, 0x10000, RZ ;  /* 0x0001000016167824 */ /* 0x008fc800078e00ff */
[----:B------:R-:W0:Y:S02]  /*62c0*/  F2I.FTZ.U32.TRUNC.NTZ R3, R22 ;  /* 0x0000001600037305 */ /* 0x000e24000021f000 */
[----:B0-----:R0:W-:Y:S01]  /*62d0*/  STG.E desc[UR36][R8.64], R3 ;  /* 0x0000000308007986 */ /* 0x0011e2000c101924 */
[----:B------:R-:W-:Y:S05]  /*62e0*/  BRA `(.L_x_15212) ;  /* 0x0000000400387947 */ /* 0x000fea0003800000 */
.L_x_15219:
[----:B------:R-:W-:-:S13]  /*62f0*/  ISETP.GT.AND P0, PT, R0, 0xe, PT ;  /* 0x0000000e0000780c */ /* 0x000fda0003f04270 */
[----:B------:R-:W-:Y:S05]  /*6300*/  @P0 BRA `(.L_x_15231) ;  /* 0x00000000003c0947 */ /* 0x000fea0003800000 */
[----:B------:R-:W-:-:S13]  /*6310*/  ISETP.NE.AND P0, PT, R0, 0xa, PT ;  /* 0x0000000a0000780c */ /* 0x000fda0003f05270 */
[----:B------:R-:W-:Y:S05]  /*6320*/  @!P0 BRA `(.L_x_15232) ;  /* 0x00000000001c8947 */ /* 0x000fea0003800000 */
[----:B------:R-:W-:-:S13]  /*6330*/  ISETP.NE.AND P0, PT, R0, 0xb, PT ;  /* 0x0000000b0000780c */ /* 0x000fda0003f05270 */
[----:B------:R-:W-:Y:S05]  /*6340*/  @P0 BRA `(.L_x_15211) ;  /* 0x0000000000440947 */ /* 0x000fea0003800000 */
[----:B---3--:R-:W-:-:S05]  /*6350*/  IMAD.U32 R22, R22, 0x10000, RZ ;  /* 0x0001000016167824 */ /* 0x008fca00078e00ff */
[----:B------:R-:W-:-:S04]  /*6360*/  FSETP.NEU.FTZ.AND P0, PT, R22, RZ, PT ;  /* 0x000000ff1600720b */ /* 0x000fc80003f1d000 */
[----:B------:R-:W-:-:S05]  /*6370*/  SEL R3, RZ, 0x1, !P0 ;  /* 0x00000001ff037807 */ /* 0x000fca0004000000 */
[----:B------:R3:W-:Y:S01]  /*6380*/  STG.E.U8 desc[UR36][R8.64], R3 ;  /* 0x0000000308007986 */ /* 0x0007e2000c101124 */
[----:B------:R-:W-:Y:S05]  /*6390*/  BRA `(.L_x_15212) ;  /* 0x00000004000c7947 */ /* 0x000fea0003800000 */
.L_x_15232:
[----:B---3--:R-:W-:Y:S01]  /*63a0*/  IMAD.U32 R22, R22, 0x10000, RZ ;  /* 0x0001000016167824 */ /* 0x008fe200078e00ff */
[----:B------:R-:W-:-:S03]  /*63b0*/  CS2R R6, SRZ ;  /* 0x0000000000067805 */ /* 0x000fc6000001ff00 */
[----:B------:R-:W-:-:S06]  /*63c0*/  FMUL.FTZ R4, R22, 1 ;  /* 0x3f80000016047820 */ /* 0x000fcc0000410000 */
[----:B------:R-:W0:Y:S02]  /*63d0*/  F2F.F64.F32 R4, R4 ;  /* 0x0000000400047310 */ /* 0x000e240000201800 */
[----:B0-----:R4:W-:Y:S01]  /*63e0*/  STG.E.128 desc[UR36][R8.64], R4 ;  /* 0x0000000408007986 */ /* 0x0019e2000c101d24 */
[----:B------:R-:W-:Y:S05]  /*63f0*/  BRA `(.L_x_15212) ;  /* 0x0000000000f47947 */ /* 0x000fea0003800000 */
.L_x_15231:
[----:B------:R-:W-:-:S13]  /*6400*/  ISETP.NE.AND P0, PT, R0, 0xf, PT ;  /* 0x0000000f0000780c */ /* 0x000fda0003f05270 */
[----:B------:R-:W-:Y:S05]  /*6410*/  @!P0 BRA `(.L_x_15233) ;  /* 0x0000000000e88947 */ /* 0x000fea0003800000 */
[----:B------:R-:W-:-:S13]  /*6420*/  ISETP.NE.AND P0, PT, R0, 0x17, PT ;  /* 0x000000170000780c */ /* 0x000fda0003f05270 */
[----:B------:R-:W-:Y:S05]  /*6430*/  @!P0 BRA `(.L_x_15234) ;  /* 0x0000000000908947 */ /* 0x000fea0003800000 */
[----:B------:R-:W-:-:S13]  /*6440*/  ISETP.NE.AND P0, PT, R0, 0x18, PT ;  /* 0x000000180000780c */ /* 0x000fda0003f05270 */
[----:B------:R-:W-:Y:S05]  /*6450*/  @!P0 BRA `(.L_x_15235) ;  /* 0x0000000000448947 */ /* 0x000fea0003800000 */
.L_x_15211:
        /* <DEDUP_REMOVED lines=16> */
.L_x_15236:
[----:B------:R-:W-:Y:S05]  /*6560*/  BRA `(.L_x_15212) ;  /* 0x0000000000987947 */ /* 0x000fea0003800000 */
.L_x_15235:
[----:B---3--:R-:W-:Y:S01]  /*6570*/  IMAD.U32 R5, R22, 0x10000, RZ ;  /* 0x0001000016057824 */ /* 0x008fe200078e00ff */
        /* <DEDUP_REMOVED lines=12> */
.L_x_15238:
[----:B------:R-:W-:Y:S05]  /*6640*/  BSYNC.RECONVERGENT B0 ;  /* 0x0000000000007941 */ /* 0x000fea0003800200 */
.L_x_15237:
[----:B------:R-:W-:-:S05]  /*6650*/  LOP3.LUT R3, R0, 0x80, R3, 0xf8, !PT ;  /* 0x0000008000037812 */ /* 0x000fca00078ef803 */
[----:B------:R2:W-:Y:S01]  /*6660*/  STG.E.U8 desc[UR36][R8.64], R3 ;  /* 0x0000000308007986 */ /* 0x0005e2000c101124 */
[----:B------:R-:W-:Y:S05]  /*6670*/  BRA `(.L_x_15212) ;  /* 0x0000000000547947 */ /* 0x000fea0003800000 */
.L_x_15234:
[----:B---3--:R-:W-:Y:S01]  /*6680*/  IMAD.U32 R3, R22, 0x10000, RZ ;  /* 0x0001000016037824 */ /* 0x008fe200078e00ff */
        /* <DEDUP_REMOVED lines=11> */
.L_x_15240:
[----:B------:R-:W-:Y:S01]  /*6740*/  IMAD.MOV.U32 R0, RZ, RZ, 0x7f ;  /* 0x0000007fff007424 */ /* 0x000fe200078e00ff */
[----:B------:R-:W-:-:S04]  /*6750*/  ISETP.GT.U32.AND P0, PT, R4, 0x7f800000, PT ;  /* 0x7f8000000400780c */ /* 0x000fc80003f04070 */
[----:B------:R-:W-:-:S09]  /*6760*/  SEL R0, R0, 0x7c, P0 ;  /* 0x0000007c00007807 */ /* 0x000fd20000000000 */
.L_x_15241:
[----:B------:R-:W-:Y:S05]  /*6770*/  BSYNC.RECONVERGENT B0 ;  /* 0x0000000000007941 */ /* 0x000fea0003800200 */
.L_x_15239:
[----:B------:R-:W-:-:S04]  /*6780*/  SHF.R.U32.HI R3, RZ, 0x18, R3 ;  /* 0x00000018ff037819 */ /* 0x000fc80000011603 */
[----:B------:R-:W-:-:S05]  /*6790*/  LOP3.LUT R3, R0, 0x80, R3, 0xf8, !PT ;  /* 0x0000008000037812 */ /* 0x000fca00078ef803 */
[----:B------:R1:W-:Y:S01]  /*67a0*/  STG.E.U8 desc[UR36][R8.64], R3 ;  /* 0x0000000308007986 */ /* 0x0003e2000c101124 */
[----:B------:R-:W-:Y:S05]  /*67b0*/  BRA `(.L_x_15212) ;  /* 0x0000000000047947 */ /* 0x000fea0003800000 */
.L_x_15233:
[----:B---3--:R0:W-:Y:S02]  /*67c0*/  STG.E.U16 desc[UR36][R8.64], R22 ;  /* 0x0000001608007986 */ /* 0x0081e4000c101524 */
.L_x_15212:
        /* <DEDUP_REMOVED lines=25> */
.L_x_15245:
[----:B------:R-:W-:-:S06]  /*6960*/  IMAD.U32 R5, R17, 0x10000, RZ ;  /* 0x0001000011057824 */ /* 0x000fcc00078e00ff */
[----:B------:R-:W0:Y:S02]  /*6970*/  F2I.S64.TRUNC R4, R5 ;  /* 0x0000000500047311 */ /* 0x000e24000020d900 */
[----:B0-----:R0:W-:Y:S01]  /*6980*/  STG.E.U8 desc[UR36][R8.64], R4 ;  /* 0x0000000408007986 */ /* 0x0011e2000c101124 */
[----:B------:R-:W-:Y:S05]  /*6990*/  BRA `(.L_x_15247) ;  /* 0x0000000c006c7947 */ /* 0x000fea0003800000 */
.L_x_15244:
        /* <DEDUP_REMOVED lines=10> */
.L_x_15249:
[----:B------:R-:W-:-:S06]  /*6a40*/  IMAD.U32 R17, R17, 0x10000, RZ ;  /* 0x0001000011117824 */ /* 0x000fcc00078e00ff */
[----:B------:R-:W0:Y:S02]  /*6a50*/  F2I.FTZ.TRUNC.NTZ R17, R17 ;  /* 0x0000001100117305 */ /* 0x000e24000021f100 */
[----:B0-----:R3:W-:Y:S01]  /*6a60*/  STG.E desc[UR36][R8.64], R17 ;  /* 0x0000001108007986 */ /* 0x0017e2000c101924 */
[----:B------:R-:W-:Y:S05]  /*6a70*/  BRA `(.L_x_15247) ;  /* 0x0000000c00347947 */ /* 0x000fea0003800000 */
.L_x_15248:
[----:B------:R-:W-:-:S06]  /*6a80*/  IMAD.U32 R17, R17, 0x10000, RZ ;  /* 0x0001000011117824 */ /* 0x000fcc00078e00ff */
[----:B------:R-:W0:Y:S02]  /*6a90*/  F2I.FTZ.TRUNC.NTZ R17, R17 ;  /* 0x0000001100117305 */ /* 0x000e24000021f100 */
[----:B0-----:R2:W-:Y:S01]  /*6aa0*/  STG.E.U16 desc[UR36][R8.64], R17 ;  /* 0x0000001108007986 */ /* 0x0015e2000c101524 */
[----:B------:R-:W-:Y:S05]  /*6ab0*/  BRA `(.L_x_15247) ;  /* 0x0000000c00247947 */ /* 0x000fea0003800000 */
.L_x_15243:
        /* <DEDUP_REMOVED lines=9> */
.L_x_15251:
[----:B------:R-:W-:-:S05]  /*6b50*/  IMAD.U32 R0, R17, 0x10000, RZ ;  /* 0x0001000011007824 */ /* 0x000fca00078e00ff */
[----:B------:R-:W-:-:S05]  /*6b60*/  F2FP.F16.F32.PACK_AB R0, RZ, R0 ;  /* 0x00000000ff00723e */ /* 0x000fca00000000ff */
[----:B------:R0:W-:Y:S01]  /*6b70*/  STG.E.U16 desc[UR36][R8.64], R0 ;  /* 0x0000000008007986 */ /* 0x0001e2000c101524 */
[----:B------:R-:W-:Y:S05]  /*6b80*/  BRA `(.L_x_15247) ;  /* 0x0000000800f07947 */ /* 0x000fea0003800000 */
.L_x_15250:
        /* <DEDUP_REMOVED lines=10> */
.L_x_15253:
[----:B------:R-:W-:-:S05]  /*6c30*/  IMAD.U32 R17, R17, 0x10000, RZ ;  /* 0x0001000011117824 */ /* 0x000fca00078e00ff */
[----:B------:R-:W-:-:S04]  /*6c40*/  F2FP.F16.F32.PACK_AB R3, RZ, R17 ;  /* 0x00000011ff03723e */ /* 0x000fc800000000ff */
[----:B------:R-:W-:-:S05]  /*6c50*/  PRMT R3, R3, 0x5410, RZ ;  /* 0x0000541003037816 */ /* 0x000fca00000000ff */
[----:B------:R0:W-:Y:S01]  /*6c60*/  STG.E desc[UR36][R8.64], R3 ;  /* 0x0000000308007986 */ /* 0x0001e2000c101924 */
[----:B------:R-:W-:Y:S05]  /*6c70*/  BRA `(.L_x_15247) ;  /* 0x0000000800b47947 */ /* 0x000fea0003800000 */
.L_x_15252:
[----:B------:R-:W-:-:S04]  /*6c80*/  IMAD.U32 R4, R17, 0x10000, RZ ;  /* 0x0001000011047824 */ /* 0x000fc800078e00ff */
[----:B------:R-:W-:-:S06]  /*6c90*/  FMUL.FTZ R4, R4, 1 ;  /* 0x3f80000004047820 */ /* 0x000fcc0000410000 */
[----:B------:R-:W0:Y:S02]  /*6ca0*/  F2F.F64.F32 R4, R4 ;  /* 0x0000000400047310 */ /* 0x000e240000201800 */
[----:B0-----:R0:W-:Y:S01]  /*6cb0*/  STG.E.64 desc[UR36][R8.64], R4 ;  /* 0x0000000408007986 */ /* 0x0011e2000c101b24 */
[----:B------:R-:W-:Y:S05]  /*6cc0*/  BRA `(.L_x_15247) ;  /* 0x0000000800a07947 */ /* 0x000fea0003800000 */
.L_x_15242:
        /* <DEDUP_REMOVED lines=14> */
.L_x_15257:
        /* <DEDUP_REMOVED lines=17> */
.L_x_15260:
[----:B------:R-:W-:-:S04]  /*6ec0*/  SHF.R.U32.HI R3, RZ, 0x18, R17 ;  /* 0x00000018ff037819 */ /* 0x000fc80000011611 */
[----:B------:R-:W-:-:S04]  /*6ed0*/  LOP3.LUT R0, R0, 0x80, R3, 0xf8, !PT ;  /* 0x0000008000007812 */ /* 0x000fc800078ef803 */
[----:B------:R-:W-:-:S07]  /*6ee0*/  PRMT R4, R0, 0x7610, R4 ;  /* 0x0000761000047816 */ /* 0x000fce0000000004 */
.L_x_15259:
[----:B------:R-:W-:Y:S05]  /*6ef0*/  BSYNC.RECONVERGENT B0 ;  /* 0x0000000000007941 */ /* 0x000fea0003800200 */
.L_x_15258:
[----:B------:R0:W-:Y:S01]  /*6f00*/  STG.E.U8 desc[UR36][R8.64], R4 ;  /* 0x0000000408007986 */ /* 0x0001e2000c101124 */
[----:B------:R-:W-:Y:S05]  /*6f10*/  BRA `(.L_x_15247) ;  /* 0x00000008000c7947 */ /* 0x000fea0003800000 */
.L_x_15256:
        /* <DEDUP_REMOVED lines=17> */
.L_x_15263:
[----:B------:R-:W-:-:S04]  /*7030*/  SHF.R.U32.HI R3, RZ, 0x18, R17 ;  /* 0x00000018ff037819 */ /* 0x000fc80000011611 */
[----:B------:R-:W-:-:S04]  /*7040*/  LOP3.LUT R0, R0, 0x80, R3, 0xf8, !PT ;  /* 0x0000008000007812 */ /* 0x000fc800078ef803 */
[----:B------:R-:W-:-:S07]  /*7050*/  PRMT R4, R0, 0x7610, R4 ;  /* 0x0000761000047816 */ /* 0x000fce0000000004 */
.L_x_15262:
[----:B------:R-:W-:Y:S05]  /*7060*/  BSYNC.RECONVERGENT B0 ;  /* 0x0000000000007941 */ /* 0x000fea0003800200 */
.L_x_15261:
[----:B------:R0:W-:Y:S01]  /*7070*/  STG.E.U8 desc[UR36][R8.64], R4 ;  /* 0x0000000408007986 */ /* 0x0001e2000c101124 */
[----:B------:R-:W-:Y:S05]  /*7080*/  BRA `(.L_x_15247) ;  /* 0x0000000400b07947 */ /* 0x000fea0003800000 */
.L_x_15255:
        /* <DEDUP_REMOVED lines=22> */
.L_x_15265:
[----:B------:R-:W-:-:S06]  /*71f0*/  IMAD.U32 R4, R17, 0x10000, RZ ;  /* 0x0001000011047824 */ /* 0x000fcc00078e00ff */
[----:B------:R-:W0:Y:S02]  /*7200*/  F2I.U64.TRUNC R4, R4 ;  /* 0x0000000400047311 */ /* 0x000e24000020d800 */
[----:B0-----:R0:W-:Y:S01]  /*7210*/  STG.E.64 desc[UR36][R8.64], R4 ;  /* 0x0000000408007986 */ /* 0x0011e2000c101b24 */
[----:B------:R-:W-:Y:S05]  /*7220*/  BRA `(.L_x_15247) ;  /* 0x0000000400487947 */ /* 0x000fea0003800000 */
.L_x_15264:
[----:B------:R-:W-:-:S06]  /*7230*/  IMAD.U32 R17, R17, 0x10000, RZ ;  /* 0x0001000011117824 */ /* 0x000fcc00078e00ff */
[----:B------:R-:W0:Y:S02]  /*7240*/  F2I.FTZ.U32.TRUNC.NTZ R17, R17 ;  /* 0x0000001100117305 */ /* 0x000e24000021f000 */
[----:B0-----:R0:W-:Y:S01]  /*7250*/  STG.E desc[UR36][R8.64], R17 ;  /* 0x0000001108007986 */ /* 0x0011e2000c101924 */
[----:B------:R-:W-:Y:S05]  /*7260*/  BRA `(.L_x_15247) ;  /* 0x0000000400387947 */ /* 0x000fea0003800000 */
.L_x_15254:
        /* <DEDUP_REMOVED lines=11> */
.L_x_15267:
[----:B------:R-:W-:Y:S01]  /*7320*/  IMAD.U32 R17, R17, 0x10000, RZ ;  /* 0x0001000011117824 */ /* 0x000fe200078e00ff */
[----:B------:R-:W-:-:S03]  /*7330*/  CS2R R6, SRZ ;  /* 0x0000000000067805 */ /* 0x000fc6000001ff00 */
[----:B------:R-:W-:-:S06]  /*7340*/  FMUL.FTZ R4, R17, 1 ;  /* 0x3f80000011047820 */ /* 0x000fcc0000410000 */
[----:B------:R-:W0:Y:S02]  /*7350*/  F2F.F64.F32 R4, R4 ;  /* 0x0000000400047310 */ /* 0x000e240000201800 */
[----:B0-----:R0:W-:Y:S01]  /*7360*/  STG.E.128 desc[UR36][R8.64], R4 ;  /* 0x0000000408007986 */ /* 0x0011e2000c101d24 */
[----:B------:R-:W-:Y:S05]  /*7370*/  BRA `(.L_x_15247) ;  /* 0x0000000000f47947 */ /* 0x000fea0003800000 */
.L_x_15266:
[----:B------:R-:W-:-:S13]  /*7380*/  ISETP.NE.AND P0, PT, R0, 0xf, PT ;  /* 0x0000000f0000780c */ /* 0x000fda0003f05270 */
[----:B------:R-:W-:Y:S05]  /*7390*/  @!P0 BRA `(.L_x_15268) ;  /* 0x0000000000e88947 */ /* 0x000fea0003800000 */
[----:B------:R-:W-:-:S13]  /*73a0*/  ISETP.NE.AND P0, PT, R0, 0x17, PT ;  /* 0x000000170000780c */ /* 0x000fda0003f05270 */
[----:B------:R-:W-:Y:S05]  /*73b0*/  @!P0 BRA `(.L_x_15269) ;  /* 0x0000000000908947 */ /* 0x000fea0003800000 */
[----:B------:R-:W-:-:S13]  /*73c0*/  ISETP.NE.AND P0, PT, R0, 0x18, PT ;  /* 0x000000180000780c */ /* 0x000fda0003f05270 */
[----:B------:R-:W-:Y:S05]  /*73d0*/  @!P0 BRA `(.L_x_15270) ;  /* 0x0000000000448947 */ /* 0x000fea0003800000 */
.L_x_15246:
        /* <DEDUP_REMOVED lines=16> */
.L_x_15271:
[----:B------:R-:W-:Y:S05]  /*74e0*/  BRA `(.L_x_15247) ;  /* 0x0000000000987947 */ /* 0x000fea0003800000 */
.L_x_15270:
        /* <DEDUP_REMOVED lines=13> */
.L_x_15273:
[----:B------:R-:W-:Y:S05]  /*75c0*/  BSYNC.RECONVERGENT B0 ;  /* 0x0000000000007941 */ /* 0x000fea0003800200 */
.L_x_15272:
[----:B------:R-:W-:-:S05]  /*75d0*/  LOP3.LUT R3, R0, 0x80, R3, 0xf8, !PT ;  /* 0x0000008000037812 */ /* 0x000fca00078ef803 */
[----:B------:R0:W-:Y:S01]  /*75e0*/  STG.E.U8 desc[UR36][R8.64], R3 ;  /* 0x0000000308007986 */ /* 0x0001e2000c101124 */
[----:B------:R-:W-:Y:S05]  /*75f0*/  BRA `(.L_x_15247) ;  /* 0x0000000000547947 */ /* 0x000fea0003800000 */
.L_x_15269:
        /* <DEDUP_REMOVED lines=12> */
.L_x_15275:
[----:B------:R-:W-:Y:S01]  /*76c0*/  IMAD.MOV.U32 R0, RZ, RZ, 0x7f ;  /* 0x0000007fff007424 */ /* 0x000fe200078e00ff */
[----:B------:R-:W-:-:S04]  /*76d0*/  ISETP.GT.U32.AND P0, PT, R4, 0x7f800000, PT ;  /* 0x7f8000000400780c */ /* 0x000fc80003f04070 */
[----:B------:R-:W-:-:S09]  /*76e0*/  SEL R0, R0, 0x7c, P0 ;  /* 0x0000007c00007807 */ /* 0x000fd20000000000 */
.L_x_15276:
[----:B------:R-:W-:Y:S05]  /*76f0*/  BSYNC.RECONVERGENT B0 ;  /* 0x0000000000007941 */ /* 0x000fea0003800200 */
.L_x_15274:
[----:B------:R-:W-:-:S04]  /*7700*/  SHF.R.U32.HI R3, RZ, 0x18, R3 ;  /* 0x00000018ff037819 */ /* 0x000fc80000011603 */
[----:B------:R-:W-:-:S05]  /*7710*/  LOP3.LUT R3, R0, 0x80, R3, 0xf8, !PT ;  /* 0x0000008000037812 */ /* 0x000fca00078ef803 */
[----:B------:R0:W-:Y:S01]  /*7720*/  STG.E.U8 desc[UR36][R8.64], R3 ;  /* 0x0000000308007986 */ /* 0x0001e2000c101124 */
[----:B------:R-:W-:Y:S05]  /*7730*/  BRA `(.L_x_15247) ;  /* 0x0000000000047947 */ /* 0x000fea0003800000 */
.L_x_15268:
[----:B------:R0:W-:Y:S02]  /*7740*/  STG.E.U16 desc[UR36][R8.64], R17 ;  /* 0x0000001108007986 */ /* 0x0001e4000c101524 */
.L_x_15247:
[----:B------:R-:W-:-:S07]  /*7750*/  VIADD R25, R25, 0x80 ;  /* 0x0000008019197836 */ /* 0x000fce0000000000 */
.L_x_15206:
[----:B------:R-:W-:Y:S05]  /*7760*/  BSYNC.RECONVERGENT B6 ;  /* 0x0000000000067941 */ /* 0x000fea0003800200 */
.L_x_15205:
        /* <DEDUP_REMOVED lines=23> */
.L_x_15280:
[----:B------:R-:W-:-:S06]  /*78e0*/  IMAD.U32 R5, R19, 0x10000, RZ ;  /* 0x0001000013057824 */ /* 0x000fcc00078e00ff */
[----:B------:R-:W0:Y:S02]  /*78f0*/  F2I.S64.TRUNC R4, R5 ;  /* 0x0000000500047311 */ /* 0x000e24000020d900 */
[----:B0-----:R-:W-:Y:S01]  /*7900*/  STG.E.U8 desc[UR36][R2.64], R4 ;  /* 0x0000000402007986 */ /* 0x001fe2000c101124 */
[----:B------:R-:W-:Y:S05]  /*7910*/  EXIT ;  /* 0x000000000000794d */ /* 0x000fea0003800000 */
.L_x_15279:
        /* <DEDUP_REMOVED lines=10> */
.L_x_15283:
[----:B------:R-:W-:-:S06]  /*79c0*/  IMAD.U32 R19, R19, 0x10000, RZ ;  /* 0x0001000013137824 */ /* 0x000fcc00078e00ff */
[----:B------:R-:W0:Y:S02]  /*79d0*/  F2I.FTZ.TRUNC.NTZ R19, R19 ;  /* 0x0000001300137305 */ /* 0x000e24000021f100 */
[----:B0-----:R-:W-:Y:S01]  /*79e0*/  STG.E desc[UR36][R2.64], R19 ;  /* 0x0000001302007986 */ /* 0x001fe2000c101924 */
[----:B------:R-:W-:Y:S05]  /*79f0*/  EXIT ;  /* 0x000000000000794d */ /* 0x000fea0003800000 */
.L_x_15282:
[----:B------:R-:W-:-:S06]  /*7a00*/  IMAD.U32 R19, R19, 0x10000, RZ ;  /* 0x0001000013137824 */ /* 0x000fcc00078e00ff */
[----:B------:R-:W0:Y:S02]  /*7a10*/  F2I.FTZ.TRUNC.NTZ R19, R19 ;  /* 0x0000001300137305 */ /* 0x000e24000021f100 */
[----:B0-----:R-:W-:Y:S01]  /*7a20*/  STG.E.U16 desc[UR36][R2.64], R19 ;  /* 0x0000001302007986 */ /* 0x001fe2000c101524 */
[----:B------:R-:W-:Y:S05]  /*7a30*/  EXIT ;  /* 0x000000000000794d */ /* 0x000fea0003800000 */
.L_x_15278:
        /* <DEDUP_REMOVED lines=9> */
.L_x_15285:
[----:B------:R-:W-:-:S05]  /*7ad0*/  IMAD.U32 R0, R19, 0x10000, RZ ;  /* 0x0001000013007824 */ /* 0x000fca00078e00ff */
[----:B------:R-:W-:-:S05]  /*7ae0*/  F2FP.F16.F32.PACK_AB R0, RZ, R0 ;  /* 0x00000000ff00723e */ /* 0x000fca00000000ff */
[----:B------:R-:W-:Y:S01]  /*7af0*/  STG.E.U16 desc[UR36][R2.64], R0 ;  /* 0x0000000002007986 */ /* 0x000fe2000c101524 */
[----:B------:R-:W-:Y:S05]  /*7b00*/  EXIT ;  /* 0x000000000000794d */ /* 0x000fea0003800000 */
.L_x_15284:
        /* <DEDUP_REMOVED lines=10> */
.L_x_15287:
[----:B------:R-:W-:-:S05]  /*7bb0*/  IMAD.U32 R19, R19, 0x10000, RZ ;  /* 0x0001000013137824 */ /* 0x000fca00078e00ff */
[----:B------:R-:W-:-:S04]  /*7bc0*/  F2FP.F16.F32.PACK_AB R5, RZ, R19 ;  /* 0x00000013ff05723e */ /* 0x000fc800000000ff */
[----:B------:R-:W-:-:S05]  /*7bd0*/  PRMT R5, R5, 0x5410, RZ ;  /* 0x0000541005057816 */ /* 0x000fca00000000ff */
[----:B------:R-:W-:Y:S01]  /*7be0*/  STG.E desc[UR36][R2.64], R5 ;  /* 0x0000000502007986 */ /* 0x000fe2000c101924 */
[----:B------:R-:W-:Y:S05]  /*7bf0*/  EXIT ;  /* 0x000000000000794d */ /* 0x000fea0003800000 */
.L_x_15286:
[----:B------:R-:W-:-:S04]  /*7c00*/  IMAD.U32 R4, R19, 0x10000, RZ ;  /* 0x0001000013047824 */ /* 0x000fc800078e00ff */
[----:B------:R-:W-:-:S06]  /*7c10*/  FMUL.FTZ R4, R4, 1 ;  /* 0x3f80000004047820 */ /* 0x000fcc0000410000 */
[----:B------:R-:W0:Y:S02]  /*7c20*/  F2F.F64.F32 R4, R4 ;  /* 0x0000000400047310 */ /* 0x000e240000201800 */
[----:B0-----:R-:W-:Y:S01]  /*7c30*/  STG.E.64 desc[UR36][R2.64], R4 ;  /* 0x0000000402007986 */ /* 0x001fe2000c101b24 */
[----:B------:R-:W-:Y:S05]  /*7c40*/  EXIT ;  /* 0x000000000000794d */ /* 0x000fea0003800000 */
.L_x_15277:
        /* <DEDUP_REMOVED lines=14> */
.L_x_15291:
        /* <DEDUP_REMOVED lines=18> */
.L_x_15294:
[----:B------:R-:W-:-:S04]  /*7e50*/  SHF.R.U32.HI R5, RZ, 0x18, R5 ;  /* 0x00000018ff057819 */ /* 0x000fc80000011605 */
[----:B------:R-:W-:-:S07]  /*7e60*/  LOP3.LUT R0, R0, 0x80, R5, 0xf8, !PT ;  /* 0x0000008000007812 */ /* 0x000fce00078ef805 */
.L_x_15293:
[----:B------:R-:W-:Y:S05]  /*7e70*/  BSYNC.RECONVERGENT B0 ;  /* 0x0000000000007941 */ /* 0x000fea0003800200 */
.L_x_15292:
[----:B------:R-:W-:Y:S01]  /*7e80*/  STG.E.U8 desc[UR36][R2.64], R0 ;  /* 0x0000000002007986 */ /* 0x000fe2000c101124 */
[----:B------:R-:W-:Y:S05]  /*7e90*/  EXIT ;  /* 0x000000000000794d */ /* 0x000fea0003800000 */
.L_x_15290:
        /* <DEDUP_REMOVED lines=18> */
.L_x_15297:
[----:B------:R-:W-:-:S04]  /*7fc0*/  SHF.R.U32.HI R5, RZ, 0x18, R5 ;  /* 0x00000018ff057819 */ /* 0x000fc80000011605 */
[----:B------:R-:W-:-:S07]  /*7fd0*/  LOP3.LUT R0, R0, 0x80, R5, 0xf8, !PT ;  /* 0x0000008000007812 */ /* 0x000fce00078ef805 */
.L_x_15296:
[----:B------:R-:W-:Y:S05]  /*7fe0*/  BSYNC.RECONVERGENT B0 ;  /* 0x0000000000007941 */ /* 0x000fea0003800200 */
.L_x_15295:
[----:B------:R-:W-:Y:S01]  /*7ff0*/  STG.E.U8 desc[UR36][R2.64], R0 ;  /* 0x0000000002007986 */ /* 0x000fe2000c101124 */
[----:B------:R-:W-:Y:S05]  /*8000*/  EXIT ;  /* 0x000000000000794d */ /* 0x000fea0003800000 */
.L_x_15289:
        /* <DEDUP_REMOVED lines=22> */
.L_x_15299:
[----:B------:R-:W-:-:S06]  /*8170*/  IMAD.U32 R4, R19, 0x10000, RZ ;  /* 0x0001000013047824 */ /* 0x000fcc00078e00ff */
[----:B------:R-:W0:Y:S02]  /*8180*/  F2I.U64.TRUNC R4, R4 ;  /* 0x0000000400047311 */ /* 0x000e24000020d800 */
[----:B0-----:R-:W-:Y:S01]  /*8190*/  STG.E.64 desc[UR36][R2.64], R4 ;  /* 0x0000000402007986 */ /* 0x001fe2000c101b24 */
[----:B------:R-:W-:Y:S05]  /*81a0*/  EXIT ;  /* 0x000000000000794d */ /* 0x000fea0003800000 */
.L_x_15298:
[----:B------:R-:W-:-:S06]  /*81b0*/  IMAD.U32 R19, R19, 0x10000, RZ ;  /* 0x0001000013137824 */ /* 0x000fcc00078e00ff */
[----:B------:R-:W0:Y:S02]  /*81c0*/  F2I.FTZ.U32.TRUNC.NTZ R19, R19 ;  /* 0x0000001300137305 */ /* 0x000e24000021f000 */
[----:B0-----:R-:W-:Y:S01]  /*81d0*/  STG.E desc[UR36][R2.64], R19 ;  /* 0x0000001302007986 */ /* 0x001fe2000c101924 */
[----:B------:R-:W-:Y:S05]  /*81e0*/  EXIT ;  /* 0x000000000000794d */ /* 0x000fea0003800000 */
.L_x_15288:
        /* <DEDUP_REMOVED lines=11> */
.L_x_15301:
[----:B------:R-:W-:Y:S01]  /*82a0*/  IMAD.U32 R19, R19, 0x10000, RZ ;  /* 0x0001000013137824 */ /* 0x000fe200078e00ff */
[----:B------:R-:W-:-:S03]  /*82b0*/  CS2R R6, SRZ ;  /* 0x0000000000067805 */ /* 0x000fc6000001ff00 */
[----:B------:R-:W-:-:S06]  /*82c0*/  FMUL.FTZ R4, R19, 1 ;  /* 0x3f80000013047820 */ /* 0x000fcc0000410000 */
[----:B------:R-:W0:Y:S02]  /*82d0*/  F2F.F64.F32 R4, R4 ;  /* 0x0000000400047310 */ /* 0x000e240000201800 */
[----:B0-----:R-:W-:Y:S01]  /*82e0*/  STG.E.128 desc[UR36][R2.64], R4 ;  /* 0x0000000402007986 */ /* 0x001fe2000c101d24 */
[----:B------:R-:W-:Y:S05]  /*82f0*/  EXIT ;  /* 0x000000000000794d */ /* 0x000fea0003800000 */
.L_x_15300:
[----:B------:R-:W-:-:S13]  /*8300*/  ISETP.NE.AND P0, PT, R0, 0xf, PT ;  /* 0x0000000f0000780c */ /* 0x000fda0003f05270 */
[----:B------:R-:W-:Y:S05]  /*8310*/  @!P0 BRA `(.L_x_15302) ;  /* 0x0000000000e88947 */ /* 0x000fea0003800000 */
[----:B------:R-:W-:-:S13]  /*8320*/  ISETP.NE.AND P0, PT, R0, 0x17, PT ;  /* 0x000000170000780c */ /* 0x000fda0003f05270 */
[----:B------:R-:W-:Y:S05]  /*8330*/  @!P0 BRA `(.L_x_15303) ;  /* 0x0000000000908947 */ /* 0x000fea0003800000 */
[----:B------:R-:W-:-:S13]  /*8340*/  ISETP.NE.AND P0, PT, R0, 0x18, PT ;  /* 0x000000180000780c */ /* 0x000fda0003f05270 */
[----:B------:R-:W-:Y:S05]  /*8350*/  @!P0 BRA `(.L_x_15304) ;  /* 0x0000000000448947 */ /* 0x000fea0003800000 */
.L_x_15281:
        /* <DEDUP_REMOVED lines=16> */
.L_x_15305:
[----:B------:R-:W-:Y:S05]  /*8460*/  EXIT ;  /* 0x000000000000794d */ /* 0x000fea0003800000 */
.L_x_15304:
        /* <DEDUP_REMOVED lines=13> */
.L_x_15307:
[----:B------:R-:W-:Y:S05]  /*8540*/  BSYNC.RECONVERGENT B0 ;  /* 0x0000000000007941 */ /* 0x000fea0003800200 */
.L_x_15306:
[----:B------:R-:W-:-:S05]  /*8550*/  LOP3.LUT R5, R0, 0x80, R5, 0xf8, !PT ;  /* 0x0000008000057812 */ /* 0x000fca00078ef805 */
[----:B------:R-:W-:Y:S01]  /*8560*/  STG.E.U8 desc[UR36][R2.64], R5 ;  /* 0x0000000502007986 */ /* 0x000fe2000c101124 */
[----:B------:R-:W-:Y:S05]  /*8570*/  EXIT ;  /* 0x000000000000794d */ /* 0x000fea0003800000 */
.L_x_15303:
        /* <DEDUP_REMOVED lines=12> */
.L_x_15309:
[----:B------:R-:W-:Y:S01]  /*8640*/  IMAD.MOV.U32 R0, RZ, RZ, 0x7f ;  /* 0x0000007fff007424 */ /* 0x000fe200078e00ff */
[----:B------:R-:W-:-:S04]  /*8650*/  ISETP.GT.U32.AND P0, PT, R4, 0x7f800000, PT ;  /* 0x7f8000000400780c */ /* 0x000fc80003f04070 */
[----:B------:R-:W-:-:S09]  /*8660*/  SEL R0, R0, 0x7c, P0 ;  /* 0x0000007c00007807 */ /* 0x000fd20000000000 */
.L_x_15310:
[----:B------:R-:W-:Y:S05]  /*8670*/  BSYNC.RECONVERGENT B0 ;  /* 0x0000000000007941 */ /* 0x000fea0003800200 */
.L_x_15308:
[----:B------:R-:W-:-:S04]  /*8680*/  SHF.R.U32.HI R5, RZ, 0x18, R5 ;  /* 0x00000018ff057819 */ /* 0x000fc80000011605 */
[----:B------:R-:W-:-:S05]  /*8690*/  LOP3.LUT R5, R0, 0x80, R5, 0xf8, !PT ;  /* 0x0000008000057812 */ /* 0x000fca00078ef805 */
[----:B------:R-:W-:Y:S01]  /*86a0*/  STG.E.U8 desc[UR36][R2.64], R5 ;  /* 0x0000000502007986 */ /* 0x000fe2000c101124 */
[----:B------:R-:W-:Y:S05]  /*86b0*/  EXIT ;  /* 0x000000000000794d */ /* 0x000fea0003800000 */
.L_x_15302:
[----:B------:R-:W-:Y:S01]  /*86c0*/  STG.E.U16 desc[UR36][R2.64], R19 ;  /* 0x0000001302007986 */ /* 0x000fe2000c101524 */
[----:B------:R-:W-:Y:S05]  /*86d0*/  EXIT ;  /* 0x000000000000794d */ /* 0x000fea0003800000 */
.L_x_15311:
        /* <DEDUP_REMOVED lines=10> */
.L_x_18371:


//--------------------- .text._ZN2at6native18elementwise_kernelILi128ELi4EZNS0_22gpu_kernel_impl_nocastINS0_13BUnaryFunctorIN3c108BFloat16ES5_S5_NS0_15binary_internal10MulFunctorIfEEEEEEvRNS_18TensorIteratorBaseERKT_EUliE_EEviT1_ --------------------------
	.section	.text._ZN2at6native18elementwise_kernelILi128ELi4EZNS0_22gpu_kernel_impl_nocastINS0_13BUnaryFunctorIN3c108BFloat16ES5_S5_NS0_15binary_internal10MulFunctorIfEEEEEEvRNS_18TensorIteratorBaseERKT_EUliE_EEviT1_,"ax",@progbits
	.align	128
        .global         _ZN2at6native18elementwise_kernelILi128ELi4EZNS0_22gpu_kernel_impl_nocastINS0_13BUnaryFunctorIN3c108BFloat16ES5_S5_NS0_15binary_internal10MulFunctorIfEEEEEEvRNS_18TensorIteratorBaseERKT_EUliE_EEviT1_
        .type           _ZN2at6native18elementwise_kernelILi128ELi4EZNS0_22gpu_kernel_impl_nocastINS0_13BUnaryFunctorIN3c108BFloat16ES5_S5_NS0_15binary_internal10MulFunctorIfEEEEEEvRNS_18TensorIteratorBaseERKT_EUliE_EEviT1_,@function
        .size           _ZN2at6native18elementwise_kernelILi128ELi4EZNS0_22gpu_kernel_impl_nocastINS0_13BUnaryFunctorIN3c108BFloat16ES5_S5_NS0_15binary_internal10MulFunctorIfEEEEEEvRNS_18TensorIteratorBaseERKT_EUliE_EEviT1_,(.L_x_18372 - _ZN2at6native18elementwise_kernelILi128ELi4EZNS0_22gpu_kernel_impl_nocastINS0_13BUnaryFunctorIN3c108BFloat16ES5_S5_NS0_15binary_internal10MulFunctorIfEEEEEEvRNS_18TensorIteratorBaseERKT_EUliE_EEviT1_)
        .other          _ZN2at6native18elementwise_kernelILi128ELi4EZNS0_22gpu_kernel_impl_nocastINS0_13BUnaryFunctorIN3c108BFloat16ES5_S5_NS0_15binary_internal10MulFunctorIfEEEEEEvRNS_18TensorIteratorBaseERKT_EUliE_EEviT1_,@"STO_CUDA_ENTRY STV_DEFAULT"
_ZN2at6native18elementwise_kernelILi128ELi4EZNS0_22gpu_kernel_impl_nocastINS0_13BUnaryFunctorIN3c108BFloat16ES5_S5_NS0_15binary_internal10MulFunctorIfEEEEEEvRNS_18TensorIteratorBaseERKT_EUliE_EEviT1_:
.text._ZN2at6native18elementwise_kernelILi128ELi4EZNS0_22gpu_kernel_impl_nocastINS0_13BUnaryFunctorIN3c108BFloat16ES5_S5_NS0_15binary_internal10MulFunctorIfEEEEEEvRNS_18TensorIteratorBaseERKT_EUliE_EEviT1_:
        /* <DEDUP_REMOVED lines=14> */
[----:B------:R-:W0:Y:S01]  /*00e0*/  LDC.64 R4, c[0x0][0x588] ;  /* 0x00016200ff047b82 */ /* 0x000e220000000a00 */
[----:B------:R-:W1:Y:S01]  /*00f0*/  LDCU UR5, c[0x0][0x594] ;  /* 0x0000b280ff0577ac */ /* 0x000e620008000800 */
[----:B0-----:R-:W2:Y:S06]  /*0100*/  LDG.E.U16 R4, desc[UR6][R4.64] ;  /* 0x0000000604047981 */ /* 0x001eac000c1e1500 */
[----:B------:R-:W0:Y:S01]  /*0110*/  LDC.64 R6, c[0x0][0x580] ;  /* 0x00016000ff067b82 */ /* 0x000e220000000a00 */
[----:B------:R-:W-:-:S04]  /*0120*/  IADD3 R3, PT, PT, R3, 0x80, RZ ;  /* 0x0000008003037810 */ /* 0x000fc80007ffe0ff */
[----:B------:R-:W-:Y:S02]  /*0130*/  ISETP.GE.AND P0, PT, R3, UR4, PT ;  /* 0x0000000403007c0c */ /* 0x000fe4000bf06270 */
[----:B--2---:R-:W-:-:S05]  /*0140*/  SHF.L.U32 R0, R4, 0x10, RZ ;  /* 0x0000001004007819 */ /* 0x004fca00000006ff */
[----:B-1----:R-:W-:-:S06]  /*0150*/  FMUL.FTZ R0, R0, UR5 ;  /* 0x0000000500007c20 */ /* 0x002fcc0008410000 */
[----:B------:R-:W-:Y:S05]  /*0160*/  @P0 BREAK.RELIABLE B1 ;  /* 0x0000000000010942 */ /* 0x000fea0003800100 */
[----:B------:R-:W-:-:S05]  /*0170*/  F2FP.BF16.F32.PACK_AB R0, RZ, R0 ;  /* 0x00000000ff00723e */ /* 0x000fca00000010ff */
[----:B0-----:R0:W-:Y:S01]  /*0180*/  STG.E.U16 desc[UR6][R6.64], R0 ;  /* 0x0000000006007986 */ /* 0x0011e2000c101506 */
[----:B------:R-:W-:Y:S05]  /*0190*/  @P0 BRA `(.L_x_15316) ;  /* 0x0000000000580947 */ /* 0x000fea0003800000 */
[----:B------:R-:W1:Y:S01]  /*01a0*/  LDC.64 R4, c[0x0][0x588] ;  /* 0x00016200ff047b82 */ /* 0x000e620000000a00 */
[----:B------:R-:W2:Y:S01]  /*01b0*/  LDCU UR5, c[0x0][0x594] ;  /* 0x0000b280ff0577ac */ /* 0x000ea20008000800 */
[----:B-1----:R-:W3:Y:S06]  /*01c0*/  LDG.E.U16 R4, desc[UR6][R4.64] ;  /* 0x0000000604047981 */ /* 0x002eec000c1e1500 */
[----:B0-----:R-:W0:Y:S01]  /*01d0*/  LDC.64 R6, c[0x0][0x580] ;  /* 0x00016000ff067b82 */ /* 0x001e220000000a00 */
[----:B------:R-:W-:Y:S02]  /*01e0*/  IADD3 R3, PT, PT, R3, 0x80, RZ ;  /* 0x0000008003037810 */ /* 0x000fe40007ffe0ff */
[----:B---3--:R-:W-:-:S05]  /*01f0*/  SHF.L.U32 R0, R4, 0x10, RZ ;  /* 0x0000001004007819 */ /* 0x008fca00000006ff */
[----:B--2---:R-:W-:-:S05]  /*0200*/  FMUL.FTZ R0, R0, UR5 ;  /* 0x0000000500007c20 */ /* 0x004fca0008410000 */
[----:B------:R-:W-:-:S05]  /*0210*/  F2FP.BF16.F32.PACK_AB R0, RZ, R0 ;  /* 0x00000000ff00723e */ /* 0x000fca00000010ff */
[----:B0-----:R0:W-:Y:S02]  /*0220*/  STG.E.U16 desc[UR6][R6.64], R0 ;  /* 0x0000000006007986 */ /* 0x0011e4000c101506 */
.L_x_15315:
[----:B------:R-:W-:-:S13]  /*0230*/  ISETP.GE.AND P0, PT, R3, UR4, PT ;  /* 0x0000000403007c0c */ /* 0x000fda000bf06270 */
[----:B------:R-:W-:Y:S05]  /*0240*/  @P0 BREAK.RELIABLE B1 ;  /* 0x0000000000010942 */ /* 0x000fea0003800100 */
[----:B------:R-:W-:Y:S05]  /*0250*/  @P0 BRA `(.L_x_15316) ;  /* 0x0000000000280947 */ /* 0x000fea0003800000 */
[----:B------:R-:W-:Y:S05]  /*0260*/  BSYNC.RELIABLE B1 ;  /* 0x0000000000017941 */ /* 0x000fea0003800100 */
.L_x_15314:
        /* <DEDUP_REMOVED lines=9> */
.L_x_15316:
[----:B------:R-:W-:Y:S05]  /*0300*/  BSYNC.RECONVERGENT B0 ;  /* 0x0000000000007941 */ /* 0x000fea0003800200 */
.L_x_15313:
[----:B------:R-:W-:Y:S05]  /*0310*/  WARPSYNC.ALL ;  /* 0x0000000000007948 */ /* 0x000fea0003800000 */
[----:B------:R-:W-:-:S13]  /*0320*/  ISETP.GE.AND P0, PT, R3, UR4, PT ;  /* 0x0000000403007c0c */ /* 0x000fda000bf06270 */
[----:B------:R-:W-:Y:S05]  /*0330*/  @P0 EXIT ;  /* 0x000000000000094d */ /* 0x000fea0003800000 */
[----:B------:R-:W2:Y:S01]  /*0340*/  LDC.64 R2, c[0x0][0x588] ;  /* 0x00016200ff027b82 */ /* 0x000ea20000000a00 */
[----:B------:R-:W3:Y:S01]  /*0350*/  LDCU UR4, c[0x0][0x594] ;  /* 0x0000b280ff0477ac */ /* 0x000ee20008000800 */
[----:B--2---:R-:W0:Y:S06]  /*0360*/  LDG.E.U16 R2, desc[UR6][R2.64] ;  /* 0x0000000602027981 */ /* 0x004e2c000c1e1500 */
[----:B------:R-:W2:Y:S01]  /*0370*/  LDC.64 R4, c[0x0][0x580] ;  /* 0x00016000ff047b82 */ /* 0x000ea20000000a00 */
[----:B01----:R-:W-:-:S05]  /*0380*/  SHF.L.U32 R0, R2, 0x10, RZ ;  /* 0x0000001002007819 */ /* 0x003fca00000006ff */
[----:B---3--:R-:W-:-:S05]  /*0390*/  FMUL.FTZ R0, R0, UR4 ;  /* 0x0000000400007c20 */ /* 0x008fca0008410000 */
[----:B------:R-:W-:-:S05]  /*03a0*/  F2FP.BF16.F32.PACK_AB R0, RZ, R0 ;  /* 0x00000000ff00723e */ /* 0x000fca00000010ff */
[----:B--2---:R-:W-:Y:S01]  /*03b0*/  STG.E.U16 desc[UR6][R4.64], R0 ;  /* 0x0000000004007986 */ /* 0x004fe2000c101506 */
[----:B------:R-:W-:Y:S05]  /*03c0*/  EXIT ;  /* 0x000000000000794d */ /* 0x000fea0003800000 */
.L_x_15312:
        /* <DEDUP_REMOVED lines=299> */
[----:B------:R-:W-:-:S04]  /*1680*/  IMAD R6, R13, UR8, R7 ;  /* 0x000000080d067c24 */ /* 0x000fc8000f8e0207 */
[----:B------:R-:W-:Y:S02]  /*1690*/  @P0 IMAD.MOV R10, RZ, RZ, -R10 ;  /* 0x000000ffff0a0224 */ /* 0x000fe400078e0a0a */
[----:B--2---:R-:W-:Y:S02]  /*16a0*/  IMAD R5, R6, UR10, R5 ;  /* 0x0000000a06057c24 */ /* 0x004fe4000f8e0205 */
[----:B0-----:R-:W-:Y:S02]  /*16b0*/  @P0 IMAD R10, R10, R17, R11 ;  /* 0x000000110a0a0224 */ /* 0x001fe400078e020b */
[----:B------:R-:W-:Y:S02]  /*16c0*/  IMAD R4, R6, UR11, R4 ;  /* 0x0000000b06047c24 */ /* 0x000fe4000f8e0204 */
[C---:B-1----:R-:W-:Y:S02]  /*16d0*/  @P0 IMAD R5, R10.reuse, R8, R5 ;  /* 0x000000080a050224 */ /* 0x042fe400078e0205 */
[----:B------:R-:W-:-:S07]  /*16e0*/  @P0 IMAD R4, R10, R9, R4 ;  /* 0x000000090a040224 */ /* 0x000fce00078e0204 */
.L_x_15320:
[----:B------:R-:W0:Y:S01]  /*16f0*/  LDCU.128 UR8, c[0x0][0x580] ;  /* 0x0000b000ff0877ac */ /* 0x000e220008000c00 */
[----:B------:R-:W1:Y:S01]  /*1700*/  LDCU UR5, c[0x0][0x594] ;  /* 0x0000b280ff0577ac */ /* 0x000e620008000800 */
[----:B0-----:R-:W-:-:S04]  /*1710*/  IADD3 R6, P0, PT, R4, UR10, RZ ;  /* 0x0000000a04067c10 */ /* 0x001fc8000ff1e0ff */
[----:B------:R-:W-:-:S05]  /*1720*/  IADD3.X R7, PT, PT, RZ, UR11, RZ, P0, !PT ;  /* 0x0000000bff077c10 */ /* 0x000fca00087fe4ff */
[----:B------:R-:W2:Y:S01]  /*1730*/  LDG.E.U16 R6, desc[UR6][R6.64] ;  /* 0x0000000606067981 */ /* 0x000ea2000c1e1500 */
[----:B------:R-:W-:Y:S02]  /*1740*/  IADD3 R3, PT, PT, R3, 0x80, RZ ;  /* 0x0000008003037810 */ /* 0x000fe40007ffe0ff */
[----:B--2---:R-:W-:-:S05]  /*1750*/  SHF.L.U32 R4, R6, 0x10, RZ ;  /* 0x0000001006047819 */ /* 0x004fca00000006ff */
[----:B-1----:R-:W-:Y:S01]  /*1760*/  FMUL.FTZ R8, R4, UR5 ;  /* 0x0000000504087c20 */ /* 0x002fe20008410000 */
        /* <DEDUP_REMOVED lines=305> */
.L_x_15322:
        /* <DEDUP_REMOVED lines=10> */
[----:B------:R-:W-:-:S05]  /*2b20*/  IADD3.X R5, PT, PT, RZ, UR9, RZ, P0, !PT ;  /* 0x00000009ff057c10 */ /* 0x000fca00087fe4ff */
[----:B------:R0:W-:Y:S02]  /*2b30*/  STG.E.U16 desc[UR6][R4.64], R8 ;  /* 0x0000000804007986 */ /* 0x0001e4000c101506 */
.L_x_15319:
[----:B------:R-:W-:-:S13]  /*2b40*/  ISETP.GE.AND P0, PT, R3, UR4, PT ;  /* 0x0000000403007c0c */ /* 0x000fda000bf06270 */
[----:B------:R-:W-:Y:S05]  /*2b50*/  @P0 BREAK.RELIABLE B1 ;  /* 0x0000000000010942 */ /* 0x000fea0003800100 */
[----:B------:R-:W-:Y:S05]  /*2b60*/  @P0 BRA `(.L_x_15321) ;  /* 0x0000001000dc0947 */ /* 0x000fea0003800000 */
[----:B------:R-:W-:Y:S05]  /*2b70*/  BSYNC.RELIABLE B1 ;  /* 0x0000000000017941 */ /* 0x000fea0003800100 */
.L_x_15318:
        /* <DEDUP_REMOVED lines=298> */
.L_x_15323:
[----:B------:R-:W0:Y:S01]  /*3e20*/  LDCU.128 UR8, c[0x0][0x580] ;  /* 0x0000b000ff0877ac */ /* 0x000e220008000c00 */
[----:B------:R-:W1:Y:S01]  /*3e30*/  LDCU UR5, c[0x0][0x594] ;  /* 0x0000b280ff0577ac */ /* 0x000e620008000800 */
[----:B0-----:R-:W-:-:S04]  /*3e40*/  IADD3 R6, P0, PT, R4, UR10, RZ ;  /* 0x0000000a04067c10 */ /* 0x001fc8000ff1e0ff */
[----:B------:R-:W-:-:S05]  /*3e50*/  IADD3.X R7, PT, PT, RZ, UR11, RZ, P0, !PT ;  /* 0x0000000bff077c10 */ /* 0x000fca00087fe4ff */
[----:B------:R-:W2:Y:S01]  /*3e60*/  LDG.E.U16 R6, desc[UR6][R6.64] ;  /* 0x0000000606067981 */ /* 0x000ea2000c1e1500 */
[----:B------:R-:W-:Y:S01]  /*3e70*/  VIADD R3, R3, 0x80 ;  /* 0x0000008003037836 */ /* 0x000fe20000000000 */
[----:B--2---:R-:W-:-:S05]  /*3e80*/  SHF.L.U32 R4, R6, 0x10, RZ ;  /* 0x0000001006047819 */ /* 0x004fca00000006ff */
[----:B-1----:R-:W-:Y:S01]  /*3e90*/  FMUL.FTZ R8, R4, UR5 ;  /* 0x0000000504087c20 */ /* 0x002fe20008410000 */
[----:B------:R-:W-:-:S04]  /*3ea0*/  IADD3 R4, P0, PT, R5, UR8, RZ ;  /* 0x0000000805047c10 */ /* 0x000fc8000ff1e0ff */
[----:B------:R-:W-:Y:S02]  /*3eb0*/  F2FP.BF16.F32.PACK_AB R8, RZ, R8 ;  /* 0x00000008ff08723e */ /* 0x000fe400000010ff */
[----:B------:R-:W-:-:S05]  /*3ec0*/  IADD3.X R5, PT, PT, RZ, UR9, RZ, P0, !PT ;  /* 0x00000009ff057c10 */ /* 0x000fca00087fe4ff */
[----:B------:R1:W-:Y:S02]  /*3ed0*/  STG.E.U16 desc[UR6][R4.64], R8 ;  /* 0x0000000804007986 */ /* 0x0003e4000c101506 */
.L_x_15321:
[----:B------:R-:W-:Y:S05]  /*3ee0*/  BSYNC.RECONVERGENT B0 ;  /* 0x0000000000007941 */ /* 0x000fea0003800200 */
.L_x_15317:
        /* <DEDUP_REMOVED lines=301> */
.L_x_15324:
[----:B------:R-:W0:Y:S01]  /*51c0*/  LDCU.128 UR8, c[0x0][0x580] ;  /* 0x0000b000ff0877ac */ /* 0x000e220008000c00 */
[----:B------:R-:W1:Y:S01]  /*51d0*/  LDCU UR4, c[0x0][0x594] ;  /* 0x0000b280ff0477ac */ /* 0x000e620008000800 */
[----:B0-----:R-:W-:-:S04]  /*51e0*/  IADD3 R4, P0, PT, R2, UR10, RZ ;  /* 0x0000000a02047c10 */ /* 0x001fc8000ff1e0ff */
[----:B------:R-:W-:-:S05]  /*51f0*/  IADD3.X R5, PT, PT, RZ, UR11, RZ, P0, !PT ;  /* 0x0000000bff057c10 */ /* 0x000fca00087fe4ff */
[----:B------:R-:W2:Y:S01]  /*5200*/  LDG.E.U16 R4, desc[UR6][R4.64] ;  /* 0x0000000604047981 */ /* 0x000ea2000c1e1500 */
[----:B------:R-:W-:-:S04]  /*5210*/  IADD3 R2, P0, PT, R3, UR8, RZ ;  /* 0x0000000803027c10 */ /* 0x000fc8000ff1e0ff */
[----:B------:R-:W-:Y:S02]  /*5220*/  IADD3.X R3, PT, PT, RZ, UR9, RZ, P0, !PT ;  /* 0x00000009ff037c10 */ /* 0x000fe400087fe4ff */
[----:B--2---:R-:W-:-:S05]  /*5230*/  SHF.L.U32 R0, R4, 0x10, RZ ;  /* 0x0000001004007819 */ /* 0x004fca00000006ff */
[----:B-1----:R-:W-:-:S05]  /*5240*/  FMUL.FTZ R0, R0, UR4 ;  /* 0x0000000400007c20 */ /* 0x002fca0008410000 */
[----:B------:R-:W-:-:S05]  /*5250*/  F2FP.BF16.F32.PACK_AB R0, RZ, R0 ;  /* 0x00000000ff00723e */ /* 0x000fca00000010ff */
[----:B------:R-:W-:Y:S01]  /*5260*/  STG.E.U16 desc[UR6][R2.64], R0 ;  /* 0x0000000002007986 */ /* 0x000fe2000c101506 */
[----:B------:R-:W-:Y:S05]  /*5270*/  EXIT ;  /* 0x000000000000794d */ /* 0x000fea0003800000 */
.L_x_15325:
        /* <DEDUP_REMOVED lines=16> */
.L_x_18372:


//--------------------- .text._ZN2at6native27unrolled_elementwise_kernelINS0_13BUnaryFunctorIN3c108BFloat16ES4_S4_NS0_15binary_internal10MulFunctorIfEEEESt5arrayIPcLm2EELi4E23TrivialOffsetCalculatorILi1EjESD_NS0_6memory15LoadWithoutCastENSE_16StoreWithoutCastEEEviT_T0_T2_T3_T4_T5_ --------------------------
	.section	.text._ZN2at6native27unrolled_elementwise_kernelINS0_13BUnaryFunctorIN3c108BFloat16ES4_S4_NS0_15binary_internal10MulFunctorIfEEEESt5arrayIPcLm2EELi4E23TrivialOffsetCalculatorILi1EjESD_NS0_6memory15LoadWithoutCastENSE_16StoreWithoutCastEEEviT_T0_T2_T3_T4_T5_,"ax",@progbits
	.align	128
        .global         _ZN2at6native27unrolled_elementwise_kernelINS0_13BUnaryFunctorIN3c108BFloat16ES4_S4_NS0_15binary_internal10MulFunctorIfEEEESt5arrayIPcLm2EELi4E23TrivialOffsetCalculatorILi1EjESD_NS0_6memory15LoadWithoutCastENSE_16StoreWithoutCastEEEviT_T0_T2_T3_T4_T5_
        .type           _ZN2at6native27unrolled_elementwise_kernelINS0_13BUnaryFunctorIN3c108BFloat16ES4_S4_NS0_15binary_internal10MulFunctorIfEEEESt5arrayIPcLm2EELi4E23TrivialOffsetCalculatorILi1EjESD_NS0_6memory15LoadWithoutCastENSE_16StoreWithoutCastEEEviT_T0_T2_T3_T4_T5_,@function
        .size           _ZN2at6native27unrolled_elementwise_kernelINS0_13BUnaryFunctorIN3c108BFloat16ES4_S4_NS0_15binary_internal10MulFunctorIfEEEESt5arrayIPcLm2EELi4E23TrivialOffsetCalculatorILi1EjESD_NS0_6memory15LoadWithoutCastENSE_16StoreWithoutCastEEEviT_T0_T2_T3_T4_T5_,(.L_x_18373 - _ZN2at6native27unrolled_elementwise_kernelINS0_13BUnaryFunctorIN3c108BFloat16ES4_S4_NS0_15binary_internal10MulFunctorIfEEEESt5arrayIPcLm2EELi4E23TrivialOffsetCalculatorILi1EjESD_NS0_6memory15LoadWithoutCastENSE_16StoreWithoutCastEEEviT_T0_T2_T3_T4_T5_)
        .other          _ZN2at6native27unrolled_elementwise_kernelINS0_13BUnaryFunctorIN3c108BFloat16ES4_S4_NS0_15binary_internal10MulFunctorIfEEEESt5arrayIPcLm2EELi4E23TrivialOffsetCalculatorILi1EjESD_NS0_6memory15LoadWithoutCastENSE_16StoreWithoutCastEEEviT_T0_T2_T3_T4_T5_,@"STO_CUDA_ENTRY STV_DEFAULT"
_ZN2at6native27unrolled_elementwise_kernelINS0_13BUnaryFunctorIN3c108BFloat16ES4_S4_NS0_15binary_internal10MulFunctorIfEEEESt5arrayIPcLm2EELi4E23TrivialOffsetCalculatorILi1EjESD_NS0_6memory15LoadWithoutCastENSE_16StoreWithoutCastEEEviT_T0_T2_T3_T4_T5_:
.text._ZN2at6native27unrolled_elementwise_kernelINS0_13BUnaryFunctorIN3c108BFloat16ES4_S4_NS0_15binary_internal10MulFunctorIfEEEESt5arrayIPcLm2EELi4E23TrivialOffsetCalculatorILi1EjESD_NS0_6memory15LoadWithoutCastENSE_16StoreWithoutCastEEEviT_T0_T2_T3_T4_T5_:
        /* <DEDUP_REMOVED lines=25> */
[----:B------:R0:W2:Y:S04]  /*0190*/  @!P2 LDG.E.U16 R12, desc[UR4][R16.64] ;  /* 0x00000004100ca981 */ /* 0x0000a8000c1e1500 */
[----:B------:R1:W4:Y:S01]  /*01a0*/  @!P1 LDG.E.U16 R9, desc[UR4][R10.64] ;  /* 0x000000040a099981 */ /* 0x000322000c1e1500 */
[----:B------:R-:W-:-:S05]  /*01b0*/  @!P2 VIADD R13, R13, 0x80 ;  /* 0x000000800d0da836 */ /* 0x000fca0000000000 */
[-C--:B------:R-:W-:Y:S02]  /*01c0*/  ISETP.GE.AND P0, PT, R13, R2.reuse, PT ;  /* 0x000000020d00720c */ /* 0x080fe40003f06270 */
[----:B------:R-:W-:-:S11]  /*01d0*/  ISETP.GE.AND P1, PT, R3, R2, PT ;  /* 0x000000020300720c */ /* 0x000fd60003f26270 */
[----:B------:R-:W1:Y:S01]  /*01e0*/  @!P0 LDC.64 R18, c[0x0][0x398] ;  /* 0x0000e600ff128b82 */ /* 0x000e620000000a00 */
[----:B------:R-:W-:-:S07]  /*01f0*/  @!P0 IMAD R13, R0, 0x200, R13 ;  /* 0x00000200000d8824 */ /* 0x000fce00078e020d */
[----:B0-----:R-:W0:Y:S08]  /*0200*/  @!P1 LDC R16, c[0x0][0x388] ;  /* 0x0000e200ff109b82 */ /* 0x001e300000000800 */
[----:B-1----:R-:W1:Y:S01]  /*0210*/  @!P1 LDC.64 R10, c[0x0][0x390] ;  /* 0x0000e400ff0a9b82 */ /* 0x002e620000000a00 */
[----:B------:R-:W-:Y:S01]  /*0220*/  @!P0 IMAD.WIDE.U32 R14, R13, 0x2, R18 ;  /* 0x000000020d0e8825 */ /* 0x000fe200078e0012 */
[----:B------:R-:W-:-:S03]  /*0230*/  IADD3 R13, PT, PT, R3, 0x100, RZ ;  /* 0x00000100030d7810 */ /* 0x000fc60007ffe0ff */
[----:B------:R-:W-:Y:S01]  /*0240*/  VIADD R19, R3, 0x80 ;  /* 0x0000008003137836 */ /* 0x000fe20000000000 */
[----:B------:R-:W-:-:S04]  /*0250*/  ISETP.GE.AND P3, PT, R13, R2, PT ;  /* 0x000000020d00720c */ /* 0x000fc80003f66270 */
[----:B------:R-:W-:Y:S02]  /*0260*/  ISETP.GE.AND P2, PT, R19, R2, PT ;  /* 0x000000021300720c */ /* 0x000fe40003f46270 */
[----:B------:R-:W-:Y:S02]  /*0270*/  PRMT R8, RZ, 0x7610, R8 ;  /* 0x00007610ff087816 */ /* 0x000fe40000000008 */
[----:B------:R-:W-:-:S04]  /*0280*/  IADD3 R13, PT, PT, R3, 0x180, RZ ;  /* 0x00000180030d7810 */ /* 0x000fc80007ffe0ff */
[----:B------:R0:W5:Y:S01]  /*0290*/  @!P0 LDG.E.U16 R8, desc[UR4][R14.64] ;  /* 0x000000040e088981 */ /* 0x000162000c1e1500 */
[----:B------:R-:W-:Y:S01]  /*02a0*/  ISETP.GE.AND P0, PT, R13, R2, PT ;  /* 0x000000020d00720c */ /* 0x000fe20003f06270 */
[----:B------:R-:W4:Y:S01]  /*02b0*/  @!P3 LDC R17, c[0x0][0x388] ;  /* 0x0000e200ff11bb82 */ /* 0x000f220000000800 */
[----:B------:R-:W-:-:S07]  /*02c0*/  @!P1 IMAD R13, R0, 0x200, R3 ;  /* 0x00000200000d9824 */ /* 0x000fce00078e0203 */
[----:B------:R-:W4:Y:S01]  /*02d0*/  @!P2 LDC R18, c[0x0][0x388] ;  /* 0x0000e200ff12ab82 */ /* 0x000f220000000800 */
[----:B-1----:R-:W-:Y:S01]  /*02e0*/  @!P1 IMAD.WIDE.U32 R10, R13, 0x2, R10 ;  /* 0x000000020d0a9825 */ /* 0x002fe200078e000a */
[----:B------:R-:W-:-:S04]  /*02f0*/  @!P1 MOV R3, R19 ;  /* 0x0000001300039202 */ /* 0x000fc80000000f00 */
[----:B------:R-:W-:Y:S01]  /*0300*/  ISETP.GE.AND P4, PT, R3, R2, PT ;  /* 0x000000020300720c */ /* 0x000fe20003f86270 */
[----:B------:R-:W-:Y:S01]  /*0310*/  BSSY.RECONVERGENT B0, `(.L_x_15326) ;  /* 0x0000016000007945 */ /* 0x000fe20003800200 */
[----:B---3--:R-:W-:-:S04]  /*0320*/  @!P1 IMAD.U32 R7, R7, 0x10000, RZ ;  /* 0x0001000007079824 */ /* 0x008fc800078e00ff */
[----:B0-----:R-:W-:-:S05]  /*0330*/  @!P1 FMUL.FTZ R7, R7, R16 ;  /* 0x0000001007079220 */ /* 0x001fca0000410000 */
[----:B------:R-:W-:-:S05]  /*0340*/  @!P1 F2FP.BF16.F32.PACK_AB R6, RZ, R7 ;  /* 0x00000007ff06923e */ /* 0x000fca00000010ff */
[----:B------:R0:W-:Y:S01]  /*0350*/  @!P1 STG.E.U16 desc[UR4][R10.64], R6 ;  /* 0x000000060a009986 */ /* 0x0001e2000c101504 */
[----:B--2---:R-:W-:Y:S01]  /*0360*/  @!P3 IMAD.U32 R12, R12, 0x10000, RZ ;  /* 0x000100000c0cb824 */ /* 0x004fe200078e00ff */
[----:B----4-:R-:W-:-:S03]  /*0370*/  @!P2 SHF.L.U32 R9, R9, 0x10, RZ ;  /* 0x000000100909a819 */ /* 0x010fc600000006ff */
[----:B------:R-:W-:Y:S02]  /*0380*/  @!P3 FMUL.FTZ R12, R12, R17 ;  /* 0x000000110c0cb220 */ /* 0x000fe40000410000 */
[----:B------:R-:W-:-:S03]  /*0390*/  @!P2 FMUL.FTZ R9, R9, R18 ;  /* 0x000000120909a220 */ /* 0x000fc60000410000 */
[----:B------:R-:W-:Y:S02]  /*03a0*/  @!P3 F2FP.BF16.F32.PACK_AB R4, RZ, R12 ;  /* 0x0000000cff04b23e */ /* 0x000fe400000010ff */
[----:B------:R-:W-:Y:S01]  /*03b0*/  @!P2 F2FP.BF16.F32.PACK_AB R5, RZ, R9 ;  /* 0x00000009ff05a23e */ /* 0x000fe200000010ff */
        /* <DEDUP_REMOVED lines=11> */
.L_x_15327:
[----:B------:R-:W-:Y:S05]  /*0470*/  BSYNC.RECONVERGENT B0 ;  /* 0x0000000000007941 */ /* 0x000fea0003800200 */
.L_x_15326:
[----:B0-----:R-:W0:Y:S01]  /*0480*/  @!P0 LDC R7, c[0x0][0x388] ;  /* 0x0000e200ff078b82 */ /* 0x001e220000000800 */
[----:B------:R-:W-:-:S13]  /*0490*/  ISETP.GE.AND P1, PT, R3, R2, PT ;  /* 0x000000020300720c */ /* 0x000fda0003f26270 */
[----:B------:R-:W-:Y:S05]  /*04a0*/  @P1 EXIT ;  /* 0x000000000000194d */ /* 0x000fea0003800000 */
[----:B------:R-:W1:Y:S01]  /*04b0*/  LDC.64 R4, c[0x0][0x390] ;  /* 0x0000e400ff047b82 */ /* 0x000e620000000a00 */
[----:B-----5:R-:W-:Y:S01]  /*04c0*/  @!P0 IMAD.U32 R8, R8, 0x10000, RZ ;  /* 0x0001000008088824 */ /* 0x020fe200078e00ff */
[----:B------:R-:W-:-:S03]  /*04d0*/  LEA R3, R0, R3, 0x9 ;  /* 0x0000000300037211 */ /* 0x000fc600078e48ff */
[----:B0-----:R-:W-:-:S05]  /*04e0*/  @!P0 FMUL.FTZ R8, R8, R7 ;  /* 0x0000000708088220 */ /* 0x001fca0000410000 */
[----:B------:R-:W-:-:S04]  /*04f0*/  @!P0 F2FP.BF16.F32.PACK_AB R2, RZ, R8 ;  /* 0x00000008ff02823e */ /* 0x000fc800000010ff */
[----:B------:R-:W-:Y:S01]  /*0500*/  PRMT R0, R2, 0x7610, R0 ;  /* 0x0000761002007816 */ /* 0x000fe20000000000 */
[----:B-1----:R-:W-:-:S05]  /*0510*/  IMAD.WIDE.U32 R2, R3, 0x2, R4 ;  /* 0x0000000203027825 */ /* 0x002fca00078e0004 */
[----:B------:R-:W-:Y:S01]  /*0520*/  STG.E.U16 desc[UR4][R2.64], R0 ;  /* 0x0000000002007986 */ /* 0x000fe2000c101504 */
[----:B------:R-:W-:Y:S05]  /*0530*/  EXIT ;  /* 0x000000000000794d */ /* 0x000fea0003800000 */
.L_x_15328:
        /* <DEDUP_REMOVED lines=12> */
.L_x_18373:


//--------------------- .text._ZN2at6native29vectorized_elementwise_kernelILi2ENS0_13BUnaryFunctorIN3c108BFloat16ES4_S4_NS0_15binary_internal10MulFunctorIfEEEESt5arrayIPcLm2EEEEviT0_T1_ --------------------------
	.section	.text._ZN2at6native29vectorized_elementwise_kernelILi2ENS0_13BUnaryFunctorIN3c108BFloat16ES4_S4_NS0_15binary_internal10MulFunctorIfEEEESt5arrayIPcLm2EEEEviT0_T1_,"ax",@progbits
	.align	128
        .global         _ZN2at6native29vectorized_elementwise_kernelILi2ENS0_13BUnaryFunctorIN3c108BFloat16ES4_S4_NS0_15binary_internal10MulFunctorIfEEEESt5arrayIPcLm2EEEEviT0_T1_
        .type           _ZN2at6native29vectorized_elementwise_kernelILi2ENS0_13BUnaryFunctorIN3c108BFloat16ES4_S4_NS0_15binary_internal10MulFunctorIfEEEESt5arrayIPcLm2EEEEviT0_T1_,@function
        .size           _ZN2at6native29vectorized_elementwise_kernelILi2ENS0_13BUnaryFunctorIN3c108BFloat16ES4_S4_NS0_15binary_internal10MulFunctorIfEEEESt5arrayIPcLm2EEEEviT0_T1_,(.L_x_18374 - _ZN2at6native29vectorized_elementwise_kernelILi2ENS0_13BUnaryFunctorIN3c108BFloat16ES4_S4_NS0_15binary_internal10MulFunctorIfEEEESt5arrayIPcLm2EEEEviT0_T1_)
        .other          _ZN2at6native29vectorized_elementwise_kernelILi2ENS0_13BUnaryFunctorIN3c108BFloat16ES4_S4_NS0_15binary_internal10MulFunctorIfEEEESt5arrayIPcLm2EEEEviT0_T1_,@"STO_CUDA_ENTRY STV_DEFAULT"
_ZN2at6native29vectorized_elementwise_kernelILi2ENS0_13BUnaryFunctorIN3c108BFloat16ES4_S4_NS0_15binary_internal10MulFunctorIfEEEESt5arrayIPcLm2EEEEviT0_T1_:
.text._ZN2at6native29vectorized_elementwise_kernelILi2ENS0_13BUnaryFunctorIN3c108BFloat16ES4_S4_NS0_15binary_internal10MulFunctorIfEEEESt5arrayIPcLm2EEEEviT0_T1_:
        /* <DEDUP_REMOVED lines=16> */
[----:B------:R-:W-:Y:S02]  /*0100*/  @!P0 IMAD.IADD R29, R0, 0x1, R24 ;  /* 0x00000001001d8824 */ /* 0x000fe400078e0218 */
[----:B------:R-:W-:-:S05]  /*0110*/  @!P0 VIADD R24, R24, 0x80 ;  /* 0x0000008018188836 */ /* 0x000fca0000000000 */
[----:B------:R-:W-:Y:S01]  /*0120*/  ISETP.GE.U32.AND P6, PT, R24, R2, PT ;  /* 0x000000021800720c */ /* 0x000fe20003fc6070 */
[----:B0-----:R-:W-:-:S05]  /*0130*/  @!P5 IMAD.WIDE.U32 R10, R17, 0x2, R10 ;  /* 0x00000002110ad825 */ /* 0x001fca00078e000a */
[----:B------:R0:W2:Y:S07]  /*0140*/  @!P5 LDG.E.U16 R26, desc[UR4][R10.64] ;  /* 0x000000040a1ad981 */ /* 0x0000ae000c1e1500 */
[----:B------:R-:W-:Y:S01]  /*0150*/  @!P6 IADD3 R21, PT, PT, R0, R24, RZ ;  /* 0x000000180015e210 */ /* 0x000fe20007ffe0ff */
[----:B------:R-:W-:Y:S01]  /*0160*/  @!P6 VIADD R24, R24, 0x80 ;  /* 0x000000801818e836 */ /* 0x000fe20000000000 */
[----:B------:R-:W1:Y:S04]  /*0170*/  @!P6 LDC.64 R12, c[0x0][0x398] ;  /* 0x0000e600ff0ceb82 */ /* 0x000e680000000a00 */
[----:B------:R-:W-:-:S02]  /*0180*/  ISETP.GE.U32.AND P1, PT, R24, R2, PT ;  /* 0x000000021800720c */ /* 0x000fc40003f26070 */
[----:B------:R-:W-:Y:S02]  /*0190*/  PRMT R28, RZ, 0x7610, R28 ;  /* 0x00007610ff1c7816 */ /* 0x000fe4000000001c */
[----:B0-----:R-:W0:Y:S09]  /*01a0*/  @!P0 LDC.64 R10, c[0x0][0x398] ;  /* 0x0000e600ff0a8b82 */ /* 0x001e320000000a00 */
[----:B------:R-:W-:Y:S01]  /*01b0*/  @!P1 IMAD.IADD R15, R0, 0x1, R24 ;  /* 0x00000001000f9824 */ /* 0x000fe200078e0218 */
[----:B------:R-:W-:Y:S01]  /*01c0*/  @!P1 IADD3 R24, PT, PT, R24, 0x80, RZ ;  /* 0x0000008018189810 */ /* 0x000fe20007ffe0ff */
[----:B------:R-:W3:Y:S03]  /*01d0*/  @!P1 LDC.64 R18, c[0x0][0x398] ;  /* 0x0000e600ff129b82 */ /* 0x000ee60000000a00 */
[----:B------:R-:W-:Y:S01]  /*01e0*/  ISETP.GE.U32.AND P2, PT, R24, R2, PT ;  /* 0x000000021800720c */ /* 0x000fe20003f46070 */
[----:B-1----:R-:W-:Y:S01]  /*01f0*/  @!P6 IMAD.WIDE.U32 R12, R21, 0x2, R12 ;  /* 0x00000002150ce825 */ /* 0x002fe200078e000c */
[----:B------:R-:W-:-:S06]  /*0200*/  PRMT R21, RZ, 0x7610, R21 ;  /* 0x00007610ff157816 */ /* 0x000fcc0000000015 */
[----:B------:R1:W4:Y:S05]  /*0210*/  @!P6 LDG.E.U16 R21, desc[UR4][R12.64] ;  /* 0x000000040c15e981 */ /* 0x00032a000c1e1500 */
[----:B------:R-:W-:Y:S02]  /*0220*/  @!P2 IMAD.IADD R25, R0, 0x1, R24 ;  /* 0x000000010019a824 */ /* 0x000fe400078e0218 */
[----:B------:R-:W-:Y:S01]  /*0230*/  @!P2 VIADD R24, R24, 0x80 ;  /* 0x000000801818a836 */ /* 0x000fe20000000000 */
[----:B-1----:R-:W1:Y:S04]  /*0240*/  @!P2 LDC.64 R12, c[0x0][0x398] ;  /* 0x0000e600ff0cab82 */ /* 0x002e680000000a00 */
[----:B------:R-:W-:-:S13]  /*0250*/  ISETP.GE.U32.AND P3, PT, R24, R2, PT ;  /* 0x000000021800720c */ /* 0x000fda0003f66070 */
[----:B------:R-:W-:Y:S01]  /*0260*/  @!P3 IADD3 R23, PT, PT, R0, R24, RZ ;  /* 0x000000180017b210 */ /* 0x000fe20007ffe0ff */
[----:B------:R-:W-:-:S05]  /*0270*/  @!P3 VIADD R24, R24, 0x80 ;  /* 0x000000801818b836 */ /* 0x000fca0000000000 */
[----:B------:R-:W-:-:S13]  /*0280*/  ISETP.GE.U32.AND P4, PT, R24, R2, PT ;  /* 0x000000021800720c */ /* 0x000fda0003f86070 */
[----:B------:R-:W-:Y:S01]  /*0290*/  @!P4 IADD3 R27, PT, PT, R0, R24, RZ ;  /* 0x00000018001bc210 */ /* 0x000fe20007ffe0ff */
[----:B------:R-:W-:Y:S01]  /*02a0*/  @!P4 VIADD R24, R24, 0x80 ;  /* 0x000000801818c836 */ /* 0x000fe20000000000 */
[----:B------:R-:W5:Y:S04]  /*02b0*/  @!P4 LDC.64 R16, c[0x0][0x398] ;  /* 0x0000e600ff10cb82 */ /* 0x000f680000000a00 */
[----:B------:R-:W-:Y:S01]  /*02c0*/  ISETP.GE.U32.AND P5, PT, R24, R2, PT ;  /* 0x000000021800720c */ /* 0x000fe20003fa6070 */
[----:B---3--:R-:W-:-:S03]  /*02d0*/  @!P1 IMAD.WIDE.U32 R18, R15, 0x2, R18 ;  /* 0x000000020f129825 */ /* 0x008fc600078e0012 */
[----:B------:R-:W3:Y:S02]  /*02e0*/  @!P3 LDC.64 R14, c[0x0][0x398] ;  /* 0x0000e600ff0ebb82 */ /* 0x000ee40000000a00 */
[----:B------:R0:W4:Y:S07]  /*02f0*/  @!P1 LDG.E.U16 R28, desc[UR4][R18.64] ;  /* 0x00000004121c9981 */ /* 0x00012e000c1e1500 */
[----:B0-----:R-:W0:Y:S01]  /*0300*/  @!P5 LDC.64 R18, c[0x0][0x398] ;  /* 0x0000e600ff12db82 */ /* 0x001e220000000a00 */
[----:B-1----:R-:W-:-:S04]  /*0310*/  @!P2 IMAD.WIDE.U32 R12, R25, 0x2, R12 ;  /* 0x00000002190ca825 */ /* 0x002fc800078e000c */
[----:B------:R-:W-:Y:S02]  /*0320*/  @!P5 IMAD.IADD R25, R0, 0x1, R24 ;  /* 0x000000010019d824 */ /* 0x000fe400078e0218 */
[----:B-----5:R-:W-:Y:S01]  /*0330*/  @!P4 IMAD.WIDE.U32 R16, R27, 0x2, R16 ;  /* 0x000000021b10c825 */ /* 0x020fe200078e0010 */
[----:B------:R-:W-:-:S03]  /*0340*/  PRMT R27, RZ, 0x7610, R27 ;  /* 0x00007610ff1b7816 */ /* 0x000fc6000000001b */
[----:B------:R-:W-:Y:S01]  /*0350*/  @!P0 IMAD.WIDE.U32 R10, R29, 0x2, R10 ;  /* 0x000000021d0a8825 */ /* 0x000fe200078e000a */
[----:B------:R-:W-:Y:S02]  /*0360*/  PRMT R29, RZ, 0x7610, R29 ;  /* 0x00007610ff1d7816 */ /* 0x000fe4000000001d */
[----:B------:R-:W5:Y:S01]  /*0370*/  @!P2 LDG.E.U16 R27, desc[UR4][R12.64] ;  /* 0x000000040c1ba981 */ /* 0x000f62000c1e1500 */
[----:B---3--:R-:W-:Y:S01]  /*0380*/  @!P3 IMAD.WIDE.U32 R14, R23, 0x2, R14 ;  /* 0x00000002170eb825 */ /* 0x008fe200078e000e */
[----:B------:R-:W-:Y:S02]  /*0390*/  PRMT R23, RZ, 0x7610, R23 ;  /* 0x00007610ff177816 */ /* 0x000fe40000000017 */
[----:B------:R-:W3:Y:S04]  /*03a0*/  @!P4 LDG.E.U16 R29, desc[UR4][R16.64] ;  /* 0x00000004101dc981 */ /* 0x000ee8000c1e1500 */
[----:B------:R-:W3:Y:S01]  /*03b0*/  @!P3 LDG.E.U16 R23, desc[UR4][R14.64] ;  /* 0x000000040e17b981 */ /* 0x000ee2000c1e1500 */
[----:B0-----:R-:W-:Y:S01]  /*03c0*/  @!P5 IMAD.WIDE.U32 R24, R25, 0x2, R18 ;  /* 0x000000021918d825 */ /* 0x001fe200078e0012 */
[----:B------:R-:W-:-:S02]  /*03d0*/  PRMT R18, RZ, 0x7610, R18 ;  /* 0x00007610ff127816 */ /* 0x000fc40000000012 */
[----:B------:R-:W-:-:S04]  /*03e0*/  PRMT R19, RZ, 0x7610, R19 ;  /* 0x00007610ff137816 */ /* 0x000fc80000000013 */
[----:B------:R-:W3:Y:S04]  /*03f0*/  @!P5 LDG.E.U16 R18, desc[UR4][R24.64] ;  /* 0x000000041812d981 */ /* 0x000ee8000c1e1500 */
[----:B------:R0:W3:Y:S02]  /*0400*/  @!P0 LDG.E.U16 R19, desc[UR4][R10.64] ;  /* 0x000000040a138981 */ /* 0x0000e4000c1e1500 */
[----:B0-----:R-:W-:-:S04]  /*0410*/  IADD3 R11, PT, PT, R3, 0x100, RZ ;  /* 0x00000100030b7810 */ /* 0x001fc80007ffe0ff */
[-C--:B------:R-:W-:Y:S02]  /*0420*/  ISETP.GE.U32.AND P5, PT, R11, R2.reuse, PT ;  /* 0x000000020b00720c */ /* 0x080fe40003fa6070 */
[----:B------:R-:W-:-:S11]  /*0430*/  ISETP.GE.U32.AND P0, PT, R3, R2, PT ;  /* 0x000000020300720c */ /* 0x000fd60003f06070 */
[----:B------:R-:W0:Y:S01]  /*0440*/  @!P5 LDC R10, c[0x0][0x388] ;  /* 0x0000e200ff0adb82 */ /* 0x000e220000000800 */
[C---:B------:R-:W-:Y:S02]  /*0450*/  VIADD R13, R3.reuse, 0x200 ;  /* 0x00000200030d7836 */ /* 0x040fe40000000000 */
[----:B------:R-:W-:-:S03]  /*0460*/  VIADD R11, R3, 0x180 ;  /* 0x00000180030b7836 */ /* 0x000fc60000000000 */
[-C--:B------:R-:W-:Y:S01]  /*0470*/  ISETP.GE.U32.AND P2, PT, R13, R2.reuse, PT ;  /* 0x000000020d00720c */ /* 0x080fe20003f46070 */
[C---:B------:R-:W-:Y:S01]  /*0480*/  VIADD R13, R3.reuse, 0x300 ;  /* 0x00000300030d7836 */ /* 0x040fe20000000000 */
[----:B------:R-:W1:Y:S01]  /*0490*/  @!P0 LDC R16, c[0x0][0x388] ;  /* 0x0000e200ff108b82 */ /* 0x000e620000000800 */
[----:B------:R-:W-:Y:S01]  /*04a0*/  VIADD R15, R3, 0x280 ;  /* 0x00000280030f7836 */ /* 0x000fe20000000000 */
[-C--:B------:R-:W-:Y:S02]  /*04b0*/  ISETP.GE.U32.AND P1, PT, R11, R2.reuse, PT ;  /* 0x000000020b00720c */ /* 0x080fe40003f26070 */
[-C--:B------:R-:W-:Y:S01]  /*04c0*/  ISETP.GE.U32.AND P4, PT, R13, R2.reuse, PT ;  /* 0x000000020d00720c */ /* 0x080fe20003f86070 */
[----:B------:R-:W-:Y:S01]  /*04d0*/  VIADD R13, R3, 0x80 ;  /* 0x00000080030d7836 */ /* 0x000fe20000000000 */
[----:B------:R-:W-:Y:S02]  /*04e0*/  ISETP.GE.U32.AND P3, PT, R15, R2, PT ;  /* 0x000000020f00720c */ /* 0x000fe40003f66070 */
[----:B------:R-:W-:-:S03]  /*04f0*/  IADD3 R15, PT, PT, R3, 0x380, RZ ;  /* 0x00000380030f7810 */ /* 0x000fc60007ffe0ff */
[----:B------:R-:W3:Y:S01]  /*0500*/  @!P2 LDC R14, c[0x0][0x388] ;  /* 0x0000e200ff0eab82 */ /* 0x000ee20000000800 */
[----:B------:R-:W-:-:S07]  /*0510*/  ISETP.GE.U32.AND P6, PT, R15, R2, PT ;  /* 0x000000020f00720c */ /* 0x000fce0003fc6070 */
[----:B------:R-:W0:Y:S01]  /*0520*/  @!P1 LDC R12, c[0x0][0x388] ;  /* 0x0000e200ff0c9b82 */ /* 0x000e220000000800 */
[----:B------:R-:W-:-:S07]  /*0530*/  @!P0 IADD3 R25, PT, PT, R0, R3, RZ ;  /* 0x0000000300198210 */ /* 0x000fce0007ffe0ff */
[----:B------:R-:W3:Y:S01]  /*0540*/  @!P3 LDC R15, c[0x0][0x388] ;  /* 0x0000e200ff0fbb82 */ /* 0x000ee20000000800 */
[----:B------:R-:W-:Y:S01]  /*0550*/  @!P0 IMAD.MOV.U32 R3, RZ, RZ, R13 ;  /* 0x000000ffff038224 */ /* 0x000fe200078e000d */
[----:B------:R-:W-:Y:S04]  /*0560*/  BSSY.RECONVERGENT B0, `(.L_x_15330) ;  /* 0x000004d000007945 */ /* 0x000fe80003800200 */
[----:B------:R-:W-:Y:S01]  /*0570*/  BSSY.RELIABLE B1, `(.L_x_15331) ;  /* 0x0000045000017945 */ /* 0x000fe20003800100 */
[----:B--2---:R-:W-:-:S04]  /*0580*/  @!P0 IMAD.U32 R17, R26, 0x10000, RZ ;  /* 0x000100001a118824 */ /* 0x004fc800078e00ff */
[----:B-1----:R-:W-:Y:S02]  /*0590*/  @!P0 FMUL.FTZ R24, R17, R16 ;  /* 0x0000001011188220 */ /* 0x002fe40000410000 */
[----:B------:R-:W1:Y:S03]  /*05a0*/  @!P6 LDC R16, c[0x0][0x388] ;  /* 0x0000e200ff10eb82 */ /* 0x000e660000000800 */
[----:B------:R-:W-:Y:S02]  /*05b0*/  @!P0 F2FP.BF16.F32.PACK_AB R22, RZ, R24 ;  /* 0x00000018ff16823e */ /* 0x000fe400000010ff */
[----:B----4-:R-:W-:-:S05]  /*05c0*/  @!P5 SHF.L.U32 R21, R21, 0x10, RZ ;  /* 0x000000101515d819 */ /* 0x010fca00000006ff */
[----:B0-----:R-:W-:Y:S02]  /*05d0*/  @!P5 FMUL.FTZ R21, R21, R10 ;  /* 0x0000000a1515d220 */ /* 0x001fe40000410000 */
[----:B------:R-:W0:Y:S03]  /*05e0*/  @!P0 LDC.64 R10, c[0x0][0x390] ;  /* 0x0000e400ff0a8b82 */ /* 0x000e260000000a00 */
[----:B------:R-:W-:Y:S02]  /*05f0*/  @!P5 F2FP.BF16.F32.PACK_AB R4, RZ, R21 ;  /* 0x00000015ff04d23e */ /* 0x000fe400000010ff */
[----:B------:R-:W-:-:S03]  /*0600*/  ISETP.GE.U32.AND P5, PT, R13, R2, PT ;  /* 0x000000020d00720c */ /* 0x000fc60003fa6070 */
[----:B------:R-:W2:Y:S01]  /*0610*/  @!P4 LDC R21, c[0x0][0x388] ;  /* 0x0000e200ff15cb82 */ /* 0x000ea20000000800 */
[----:B------:R-:W-:-:S09]  /*0620*/  PRMT R26, R22, 0x7610, R26 ;  /* 0x00007610161a7816 */ /* 0x000fd2000000001a */
[----:B------:R-:W4:Y:S01]  /*0630*/  @!P5 LDC R17, c[0x0][0x388] ;  /* 0x0000e200ff11db82 */ /* 0x000f220000000800 */
[----:B0-----:R-:W-:-:S05]  /*0640*/  @!P0 IMAD.WIDE.U32 R10, R25, 0x2, R10 ;  /* 0x00000002190a8825 */ /* 0x001fca00078e000a */
[----:B------:R0:W-:Y:S01]  /*0650*/  @!P0 STG.E.U16 desc[UR4][R10.64], R26 ;  /* 0x0000001a0a008986 */ /* 0x0001e2000c101504 */
[----:B------:R-:W-:Y:S01]  /*0660*/  ISETP.GE.U32.AND P0, PT, R3, R2, PT ;  /* 0x000000020300720c */ /* 0x000fe20003f06070 */
[----:B------:R-:W-:-:S04]  /*0670*/  @!P1 IMAD.U32 R25, R28, 0x10000, RZ ;  /* 0x000100001c199824 */ /* 0x000fc800078e00ff */
[----:B------:R-:W-:-:S05]  /*0680*/  @!P1 FMUL.FTZ R25, R25, R12 ;  /* 0x0000000c19199220 */ /* 0x000fca0000410000 */
[----:B------:R-:W-:Y:S02]  /*0690*/  @!P1 F2FP.BF16.F32.PACK_AB R5, RZ, R25 ;  /* 0x00000019ff05923e */ /* 0x000fe400000010ff */
[----:B-----5:R-:W-:Y:S01]  /*06a0*/  @!P2 SHF.L.U32 R27, R27, 0x10, RZ ;  /* 0x000000101b1ba819 */ /* 0x020fe200000006ff */
[----:B---3--:R-:W-:Y:S02]  /*06b0*/  @!P4 IMAD.U32 R24, R29, 0x10000, RZ ;  /* 0x000100001d18c824 */ /* 0x008fe400078e00ff */
[----:B------:R-:W-:Y:S02]  /*06c0*/  @!P3 IMAD.U32 R22, R23, 0x10000, RZ ;  /* 0x000100001716b824 */ /* 0x000fe400078e00ff */
[----:B------:R-:W-:Y:S01]  /*06d0*/  @!P2 FMUL.FTZ R14, R27, R14 ;  /* 0x0000000e1b0ea220 */ /* 0x000fe20000410000 */
[----:B--2---:R-:W-:Y:S01]  /*06e0*/  @!P4 FMUL.FTZ R21, R24, R21 ;  /* 0x000000151815c220 */ /* 0x004fe20000410000 */
[----:B------:R-:W-:Y:S01]  /*06f0*/  @!P3 FMUL.FTZ R15, R22, R15 ;  /* 0x0000000f160fb220 */ /* 0x000fe20000410000 */
[----:B------:R-:W-:Y:S01]  /*0700*/  @!P6 SHF.L.U32 R13, R18, 0x10, RZ ;  /* 0x00000010120de819 */ /* 0x000fe200000006ff */
[----:B------:R-:W-:-:S04]  /*0710*/  @!P5 IMAD.U32 R12, R19, 0x10000, RZ ;  /* 0x00010000130cd824 */ /* 0x000fc800078e00ff */
[----:B-1----:R-:W-:Y:S01]  /*0720*/  @!P6 FMUL.FTZ R13, R13, R16 ;  /* 0x000000100d0de220 */ /* 0x002fe20000410000 */
[----:B----4-:R-:W-:Y:S01]  /*0730*/  @!P5 FMUL.FTZ R12, R12, R17 ;  /* 0x000000110c0cd220 */ /* 0x010fe20000410000 */
[----:B------:R-:W-:Y:S02]  /*0740*/  @!P2 F2FP.BF16.F32.PACK_AB R6, RZ, R14 ;  /* 0x0000000eff06a23e */ /* 0x000fe400000010ff */
[----:B------:R-:W-:Y:S02]  /*0750*/  @!P3 F2FP.BF16.F32.PACK_AB R7, RZ, R15 ;  /* 0x0000000fff07b23e */ /* 0x000fe400000010ff */
[----:B------:R-:W-:Y:S02]  /*0760*/  @!P4 F2FP.BF16.F32.PACK_AB R8, RZ, R21 ;  /* 0x00000015ff08c23e */ /* 0x000fe400000010ff */
[----:B------:R-:W-:Y:S02]  /*0770*/  @!P6 F2FP.BF16.F32.PACK_AB R9, RZ, R13 ;  /* 0x0000000dff09e23e */ /* 0x000fe400000010ff */
[----:B------:R-:W-:Y:S01]  /*0780*/  @!P5 F2FP.BF16.F32.PACK_AB R20, RZ, R12 ;  /* 0x0000000cff14d23e */ /* 0x000fe200000010ff */
[----:B0-----:R-:W-:Y:S06]  /*0790*/  @P0 BRA `(.L_x_15332) ;  /* 0x0000000000300947 */ /* 0x001fec0003800000 */
        /* <DEDUP_REMOVED lines=12> */
.L_x_15332:
[----:B------:R-:W-:-:S13]  /*0860*/  ISETP.GE.U32.AND P0, PT, R3, R2, PT ;  /* 0x000000020300720c */ /* 0x000fda0003f06070 */
[----:B------:R-:W-:Y:S05]  /*0870*/  @P0 BRA `(.L_x_15334) ;  /* 0x0000000000300947 */ /* 0x000fea0003800000 */
[----:B0-----:R-:W0:Y:S01]  /*0880*/  LDC.64 R10, c[0x0][0x390] ;  /* 0x0000e400ff0a7b82 */ /* 0x001e220000000a00 */
[----:B------:R-:W-:Y:S01]  /*0890*/  IADD3 R13, PT, PT, R0, R3, RZ ;  /* 0x00000003000d7210 */ /* 0x000fe20007ffe0ff */
[----:B------:R-:W-:-:S04]  /*08a0*/  VIADD R3, R3, 0x80 ;  /* 0x0000008003037836 */ /* 0x000fc80000000000 */
[----:B0-----:R-:W-:-:S05]  /*08b0*/  IMAD.WIDE.U32 R10, R13, 0x2, R10 ;  /* 0x000000020d0a7825 */ /* 0x001fca00078e000a */
[----:B------:R1:W-:Y:S02]  /*08c0*/  STG.E.U16 desc[UR4][R10.64], R5 ;  /* 0x000000050a007986 */ /* 0x0003e4000c101504 */
.L_x_15333:
[----:B------:R-:W-:-:S13]  /*08d0*/  ISETP.GE.U32.AND P0, PT, R3, R2, PT ;  /* 0x000000020300720c */ /* 0x000fda0003f06070 */
[----:B------:R-:W-:Y:S05]  /*08e0*/  @P0 BRA `(.L_x_15335) ;  /* 0x0000000000340947 */ /* 0x000fea0003800000 */
[----:B-1----:R-:W1:Y:S01]  /*08f0*/  LDC.64 R4, c[0x0][0x390] ;  /* 0x0000e400ff047b82 */ /* 0x002e620000000a00 */
[----:B0-----:R-:W-:Y:S01]  /*0900*/  IADD3 R11, PT, PT, R0, R3, RZ ;  /* 0x00000003000b7210 */ /* 0x001fe20007ffe0ff */
[----:B------:R-:W-:-:S04]  /*0910*/  VIADD R3, R3, 0x80 ;  /* 0x0000008003037836 */ /* 0x000fc80000000000 */
[----:B-1----:R-:W-:-:S05]  /*0920*/  IMAD.WIDE.U32 R4, R11, 0x2, R4 ;  /* 0x000000020b047825 */ /* 0x002fca00078e0004 */
[----:B------:R1:W-:Y:S02]  /*0930*/  STG.E.U16 desc[UR4][R4.64], R6 ;  /* 0x0000000604007986 */ /* 0x0003e4000c101504 */
.L_x_15334:
        /* <DEDUP_REMOVED lines=8> */
.L_x_15335:
[----:B------:R-:W-:Y:S05]  /*09c0*/  BSYNC.RELIABLE B1 ;  /* 0x0000000000017941 */ /* 0x000fea0003800100 */
.L_x_15331:
[----:B------:R-:W-:-:S13]  /*09d0*/  ISETP.GE.U32.AND P0, PT, R3, R2, PT ;  /* 0x000000020300720c */ /* 0x000fda0003f06070 */
[----:B-12---:R-:W1:Y:S01]  /*09e0*/  @!P0 LDC.64 R4, c[0x0][0x390] ;  /* 0x0000e400ff048b82 */ /* 0x006e620000000a00 */
[----:B------:R-:W-:Y:S01]  /*09f0*/  @!P0 IADD3 R7, PT, PT, R0, R3, RZ ;  /* 0x0000000300078210 */ /* 0x000fe20007ffe0ff */
[----:B------:R-:W-:-:S04]  /*0a00*/  @!P0 VIADD R3, R3, 0x80 ;  /* 0x0000008003038836 */ /* 0x000fc80000000000 */
[----:B-1----:R-:W-:-:S05]  /*0a10*/  @!P0 IMAD.WIDE.U32 R4, R7, 0x2, R4 ;  /* 0x0000000207048825 */ /* 0x002fca00078e0004 */
[----:B------:R2:W-:Y:S02]  /*0a20*/  @!P0 STG.E.U16 desc[UR4][R4.64], R8 ;  /* 0x0000000804008986 */ /* 0x0005e4000c101504 */
.L_x_15336:
[----:B------:R-:W-:Y:S05]  /*0a30*/  BSYNC.RECONVERGENT B0 ;  /* 0x0000000000007941 */ /* 0x000fea0003800200 */
.L_x_15330:
        /* <DEDUP_REMOVED lines=8> */
.L_x_15329:
[----:B------:R-:W0:Y:S01]  /*0ac0*/  S2R R5, SR_TID.X ;  /* 0x0000000000057919 */ /* 0x000e220000002100 */
[----:B------:R-:W1:Y:S01]  /*0ad0*/  LDC.64 R2, c[0x0][0x398] ;  /* 0x0000e600ff027b82 */ /* 0x000e620000000a00 */
[----:B------:R-:W2:Y:S01]  /*0ae0*/  LDCU UR6, c[0x0][0x388] ;  /* 0x00007100ff0677ac */ /* 0x000ea20008000800 */
[----:B-1----:R-:W-:-:S04]  /*0af0*/  IMAD.WIDE.U32 R2, R0, 0x2, R2 ;  /* 0x0000000200027825 */ /* 0x002fc800078e0002 */
[----:B0-----:R-:W-:Y:S02]  /*0b00*/  IMAD.WIDE.U32 R6, R5, 0x4, R2 ;  /* 0x0000000405067825 */ /* 0x001fe400078e0002 */
[----:B------:R-:W0:Y:S03]  /*0b10*/  LDC.64 R2, c[0x0][0x390] ;  /* 0x0000e400ff027b82 */ /* 0x000e260000000a00 */
[----:B------:R-:W3:Y:S04]  /*0b20*/  LDG.E R4, desc[UR4][R6.64] ;  /* 0x0000000406047981 */ /* 0x000ee8000c1e1900 */
[----:B------:R-:W4:Y:S04]  /*0b30*/  LDG.E R8, desc[UR4][R6.64+0x200] ;  /* 0x0002000406087981 */ /* 0x000f28000c1e1900 */
[----:B------:R-:W5:Y:S04]  /*0b40*/  LDG.E R9, desc[UR4][R6.64+0x400] ;  /* 0x0004000406097981 */ /* 0x000f68000c1e1900 */
[----:B------:R-:W5:Y:S01]  /*0b50*/  LDG.E R10, desc[UR4][R6.64+0x600] ;  /* 0x00060004060a7981 */ /* 0x000f62000c1e1900 */
[----:B0-----:R-:W-:-:S04]  /*0b60*/  IMAD.WIDE.U32 R2, R0, 0x2, R2 ;  /* 0x0000000200027825 */ /* 0x001fc800078e0002 */
[----:B------:R-:W-:Y:S01]  /*0b70*/  IMAD.WIDE.U32 R2, R5, 0x4, R2 ;  /* 0x0000000405027825 */ /* 0x000fe200078e0002 */
[----:B---3--:R-:W-:-:S03]  /*0b80*/  PRMT R0, R4, 0x7632, R0 ;  /* 0x0000763204007816 */ /* 0x008fc60000000000 */
[----:B------:R-:W-:Y:S01]  /*0b90*/  IMAD.U32 R11, R4, 0x10000, RZ ;  /* 0x00010000040b7824 */ /* 0x000fe200078e00ff */
[----:B----4-:R-:W-:Y:S01]  /*0ba0*/  PRMT R4, R8, 0x7632, R4 ;  /* 0x0000763208047816 */ /* 0x010fe20000000004 */
[----:B------:R-:W-:Y:S01]  /*0bb0*/  IMAD.U32 R0, R0, 0x10000, RZ ;  /* 0x0001000000007824 */ /* 0x000fe200078e00ff */
[----:B------:R-:W-:Y:S01]  /*0bc0*/  SHF.L.U32 R12, R8, 0x10, RZ ;  /* 0x00000010080c7819 */ /* 0x000fe200000006ff */
[----:B--2---:R-:W-:Y:S01]  /*0bd0*/  FMUL.FTZ R11, R11, UR6 ;  /* 0x000000060b0b7c20 */ /* 0x004fe20008410000 */
[C---:B-----5:R-:W-:Y:S01]  /*0be0*/  PRMT R8, R9.reuse, 0x7632, R8 ;  /* 0x0000763209087816 */ /* 0x060fe20000000008 */
[----:B------:R-:W-:Y:S01]  /*0bf0*/  IMAD.U32 R13, R9, 0x10000, RZ ;  /* 0x00010000090d7824 */ /* 0x000fe200078e00ff */
[----:B------:R-:W-:Y:S01]  /*0c00*/  SHF.L.U32 R4, R4, 0x10, RZ ;  /* 0x0000001004047819 */ /* 0x000fe200000006ff */
[----:B------:R-:W-:Y:S01]  /*0c10*/  FMUL.FTZ R12, R12, UR6 ;  /* 0x000000060c0c7c20 */ /* 0x000fe20008410000 */
[----:B------:R-:W-:Y:S01]  /*0c20*/  PRMT R9, R10, 0x7632, R9 ;  /* 0x000076320a097816 */ /* 0x000fe20000000009 */
[----:B------:R-:W-:Y:S01]  /*0c30*/  IMAD.U32 R8, R8, 0x10000, RZ ;  /* 0x0001000008087824 */ /* 0x000fe200078e00ff */
[----:B------:R-:W-:Y:S01]  /*0c40*/  SHF.L.U32 R10, R10, 0x10, RZ ;  /* 0x000000100a0a7819 */ /* 0x000fe200000006ff */
[----:B------:R-:W-:Y:S01]  /*0c50*/  FMUL.FTZ R13, R13, UR6 ;  /* 0x000000060d0d7c20 */ /* 0x000fe20008410000 */
[----:B------:R-:W-:Y:S01]  /*0c60*/  SHF.L.U32 R9, R9, 0x10, RZ ;  /* 0x0000001009097819 */ /* 0x000fe200000006ff */
[----:B------:R-:W-:Y:S01]  /*0c70*/  FMUL.FTZ R0, R0, UR6 ;  /* 0x0000000600007c20 */ /* 0x000fe20008410000 */
[----:B------:R-:W-:Y:S01]  /*0c80*/  FMUL.FTZ R7, R4, UR6 ;  /* 0x0000000604077c20 */ /* 0x000fe20008410000 */
[----:B------:R-:W-:Y:S01]  /*0c90*/  FMUL.FTZ R10, R10, UR6 ;  /* 0x000000060a0a7c20 */ /* 0x000fe20008410000 */
[----:B------:R-:W-:Y:S01]  /*0ca0*/  FMUL.FTZ R8, R8, UR6 ;  /* 0x0000000608087c20 */ /* 0x000fe20008410000 */
[----:B------:R-:W-:Y:S01]  /*0cb0*/  FMUL.FTZ R9, R9, UR6 ;  /* 0x0000000609097c20 */ /* 0x000fe20008410000 */
[----:B------:R-:W-:-:S02]  /*0cc0*/  F2FP.BF16.F32.PACK_AB R11, R0, R11 ;  /* 0x0000000b000b723e */ /* 0x000fc400000010ff */
        /* <DEDUP_REMOVED lines=8> */
.L_x_15337:
        /* <DEDUP_REMOVED lines=11> */
.L_x_18374:


//--------------------- .text._ZN2at6native29vectorized_elementwise_kernelILi4ENS0_13BUnaryFunctorIN3c108BFloat16ES4_S4_NS0_15binary_internal10MulFunctorIfEEEESt5arrayIPcLm2EEEEviT0_T1_ --------------------------
	.section	.text._ZN2at6native29vectorized_elementwise_kernelILi4ENS0_13BUnaryFunctorIN3c108BFloat16ES4_S4_NS0_15binary_internal10MulFunctorIfEEEESt5arrayIPcLm2EEEEviT0_T1_,"ax",@progbits
	.align	128
        .global         _ZN2at6native29vectorized_elementwise_kernelILi4ENS0_13BUnaryFunctorIN3c108BFloat16ES4_S4_NS0_15binary_internal10MulFunctorIfEEEESt5arrayIPcLm2EEEEviT0_T1_
        .type           _ZN2at6native29vectorized_elementwise_kernelILi4ENS0_13BUnaryFunctorIN3c108BFloat16ES4_S4_NS0_15binary_internal10MulFunctorIfEEEESt5arrayIPcLm2EEEEviT0_T1_,@function
        .size           _ZN2at6native29vectorized_elementwise_kernelILi4ENS0_13BUnaryFunctorIN3c108BFloat16ES4_S4_NS0_15binary_internal10MulFunctorIfEEEESt5arrayIPcLm2EEEEviT0_T1_,(.L_x_18375 - _ZN2at6native29vectorized_elementwise_kernelILi4ENS0_13BUnaryFunctorIN3c108BFloat16ES4_S4_NS0_15binary_internal10MulFunctorIfEEEESt5arrayIPcLm2EEEEviT0_T1_)
        .other          _ZN2at6native29vectorized_elementwise_kernelILi4ENS0_13BUnaryFunctorIN3c108BFloat16ES4_S4_NS0_15binary_internal10MulFunctorIfEEEESt5arrayIPcLm2EEEEviT0_T1_,@"STO_CUDA_ENTRY STV_DEFAULT"
_ZN2at6native29vectorized_elementwise_kernelILi4ENS0_13BUnaryFunctorIN3c108BFloat16ES4_S4_NS0_15binary_internal10MulFunctorIfEEEESt5arrayIPcLm2EEEEviT0_T1_:
.text._ZN2at6native29vectorized_elementwise_kernelILi4ENS0_13BUnaryFunctorIN3c108BFloat16ES4_S4_NS0_15binary_internal10MulFunctorIfEEEESt5arrayIPcLm2EEEEviT0_T1_:
        /* <DEDUP_REMOVED lines=134> */
.L_x_15341:
[----:B------:R-:W-:-:S13]  /*0860*/  ISETP.GE.U32.AND P0, PT, R3, R2, PT ;  /* 0x000000020300720c */ /* 0x000fda0003f06070 */
[----:B------:R-:W-:Y:S05]  /*0870*/  @P0 BRA `(.L_x_15343) ;  /* 0x0000000000300947 */ /* 0x000fea0003800000 */
[----:B0-----:R-:W0:Y:S01]  /*0880*/  LDC.64 R10, c[0x0][0x390] ;  /* 0x0000e400ff0a7b82 */ /* 0x001e220000000a00 */
[----:B------:R-:W-:Y:S01]  /*0890*/  IADD3 R13, PT, PT, R0, R3, RZ ;  /* 0x00000003000d7210 */ /* 0x000fe20007ffe0ff */
[----:B------:R-:W-:-:S04]  /*08a0*/  VIADD R3, R3, 0x80 ;  /* 0x0000008003037836 */ /* 0x000fc80000000000 */
[----:B0-----:R-:W-:-:S05]  /*08b0*/  IMAD.WIDE.U32 R10, R13, 0x2, R10 ;  /* 0x000000020d0a7825 */ /* 0x001fca00078e000a */
[----:B------:R1:W-:Y:S02]  /*08c0*/  STG.E.U16 desc[UR4][R10.64], R5 ;  /* 0x000000050a007986 */ /* 0x0003e4000c101504 */
.L_x_15342:
[----:B------:R-:W-:-:S13]  /*08d0*/  ISETP.GE.U32.AND P0, PT, R3, R2, PT ;  /* 0x000000020300720c */ /* 0x000fda0003f06070 */
[----:B------:R-:W-:Y:S05]  /*08e0*/  @P0 BRA `(.L_x_15344) ;  /* 0x0000000000340947 */ /* 0x000fea0003800000 */
[----:B-1----:R-:W1:Y:S01]  /*08f0*/  LDC.64 R4, c[0x0][0x390] ;  /* 0x0000e400ff047b82 */ /* 0x002e620000000a00 */
[----:B0-----:R-:W-:Y:S01]  /*0900*/  IADD3 R11, PT, PT, R0, R3, RZ ;  /* 0x00000003000b7210 */ /* 0x001fe20007ffe0ff */
[----:B------:R-:W-:-:S04]  /*0910*/  VIADD R3, R3, 0x80 ;  /* 0x0000008003037836 */ /* 0x000fc80000000000 */
[----:B-1----:R-:W-:-:S05]  /*0920*/  IMAD.WIDE.U32 R4, R11, 0x2, R4 ;  /* 0x000000020b047825 */ /* 0x002fca00078e0004 */
[----:B------:R1:W-:Y:S02]  /*0930*/  STG.E.U16 desc[UR4][R4.64], R6 ;  /* 0x0000000604007986 */ /* 0x0003e4000c101504 */
.L_x_15343:
        /* <DEDUP_REMOVED lines=8> */
.L_x_15344:
[----:B------:R-:W-:Y:S05]  /*09c0*/  BSYNC.RELIABLE B1 ;  /* 0x0000000000017941 */ /* 0x000fea0003800100 */
.L_x_15340:
[----:B------:R-:W-:-:S13]  /*09d0*/  ISETP.GE.U32.AND P0, PT, R3, R2, PT ;  /* 0x000000020300720c */ /* 0x000fda0003f06070 */
[----:B-12---:R-:W1:Y:S01]  /*09e0*/  @!P0 LDC.64 R4, c[0x0][0x390] ;  /* 0x0000e400ff048b82 */ /* 0x006e620000000a00 */
[----:B------:R-:W-:Y:S01]  /*09f0*/  @!P0 IADD3 R7, PT, PT, R0, R3, RZ ;  /* 0x0000000300078210 */ /* 0x000fe20007ffe0ff */
[----:B------:R-:W-:-:S04]  /*0a00*/  @!P0 VIADD R3, R3, 0x80 ;  /* 0x0000008003038836 */ /* 0x000fc80000000000 */
[----:B-1----:R-:W-:-:S05]  /*0a10*/  @!P0 IMAD.WIDE.U32 R4, R7, 0x2, R4 ;  /* 0x0000000207048825 */ /* 0x002fca00078e0004 */
[----:B------:R2:W-:Y:S02]  /*0a20*/  @!P0 STG.E.U16 desc[UR4][R4.64], R8 ;  /* 0x0000000804008986 */ /* 0x0005e4000c101504 */
.L_x_15345:
[----:B------:R-:W-:Y:S05]  /*0a30*/  BSYNC.RECONVERGENT B0 ;  /* 0x0000000000007941 */ /* 0x000fea0003800200 */
.L_x_15339:
        /* <DEDUP_REMOVED lines=8> */
.L_x_15338:
[----:B------:R-:W0:Y:S01]  /*0ac0*/  S2R R5, SR_TID.X ;  /* 0x0000000000057919 */ /* 0x000e220000002100 */
[----:B------:R-:W1:Y:S01]  /*0ad0*/  LDC.64 R2, c[0x0][0x398] ;  /* 0x0000e600ff027b82 */ /* 0x000e620000000a00 */
[----:B------:R-:W2:Y:S01]  /*0ae0*/  LDCU UR6, c[0x0][0x388] ;  /* 0x00007100ff0677ac */ /* 0x000ea20008000800 */
[----:B-1----:R-:W-:-:S04]  /*0af0*/  IMAD.WIDE.U32 R2, R0, 0x2, R2 ;  /* 0x0000000200027825 */ /* 0x002fc800078e0002 */
[----:B0-----:R-:W-:Y:S02]  /*0b00*/  IMAD.WIDE.U32 R6, R5, 0x8, R2 ;  /* 0x0000000805067825 */ /* 0x001fe400078e0002 */
[----:B------:R-:W0:Y:S03]  /*0b10*/  LDC.64 R2, c[0x0][0x390] ;  /* 0x0000e400ff027b82 */ /* 0x000e260000000a00 */
[----:B------:R-:W3:Y:S04]  /*0b20*/  LDG.E.64 R10, desc[UR4][R6.64] ;  /* 0x00000004060a7981 */ /* 0x000ee8000c1e1b00 */
[----:B------:R-:W4:Y:S01]  /*0b30*/  LDG.E.64 R12, desc[UR4][R6.64+0x400] ;  /* 0x00040004060c7981 */ /* 0x000f22000c1e1b00 */
[----:B0-----:R-:W-:-:S04]  /*0b40*/  IMAD.WIDE.U32 R2, R0, 0x2, R2 ;  /* 0x0000000200027825 */ /* 0x001fc800078e0002 */
[----:B------:R-:W-:Y:S01]  /*0b50*/  IMAD.WIDE.U32 R2, R5, 0x8, R2 ;  /* 0x0000000805027825 */ /* 0x000fe200078e0002 */
[----:B---3--:R-:W-:-:S03]  /*0b60*/  PRMT R0, R10, 0x7632, R0 ;  /* 0x000076320a007816 */ /* 0x008fc60000000000 */
[----:B------:R-:W-:Y:S01]  /*0b70*/  IMAD.U32 R10, R10, 0x10000, RZ ;  /* 0x000100000a0a7824 */ /* 0x000fe200078e00ff */
[----:B------:R-:W-:Y:S02]  /*0b80*/  PRMT R4, R11, 0x7632, R4 ;  /* 0x000076320b047816 */ /* 0x000fe40000000004 */
[C---:B----4-:R-:W-:Y:S01]  /*0b90*/  PRMT R8, R12.reuse, 0x7632, R8 ;  /* 0x000076320c087816 */ /* 0x050fe20000000008 */
[----:B------:R-:W-:Y:S01]  /*0ba0*/  IMAD.U32 R12, R12, 0x10000, RZ ;  /* 0x000100000c0c7824 */ /* 0x000fe200078e00ff */
[C---:B------:R-:W-:Y:S01]  /*0bb0*/  PRMT R9, R13.reuse, 0x7632, R9 ;  /* 0x000076320d097816 */ /* 0x040fe20000000009 */
[----:B------:R-:W-:Y:S01]  /*0bc0*/  IMAD.U32 R0, R0, 0x10000, RZ ;  /* 0x0001000000007824 */ /* 0x000fe200078e00ff */
[----:B------:R-:W-:Y:S01]  /*0bd0*/  SHF.L.U32 R6, R13, 0x10, RZ ;  /* 0x000000100d067819 */ /* 0x000fe200000006ff */
[----:B------:R-:W-:Y:S01]  /*0be0*/  IMAD.U32 R8, R8, 0x10000, RZ ;  /* 0x0001000008087824 */ /* 0x000fe200078e00ff */
[----:B------:R-:W-:Y:S01]  /*0bf0*/  SHF.L.U32 R11, R11, 0x10, RZ ;  /* 0x000000100b0b7819 */ /* 0x000fe200000006ff */
[----:B--2---:R-:W-:Y:S01]  /*0c00*/  FMUL.FTZ R10, R10, UR6 ;  /* 0x000000060a0a7c20 */ /* 0x004fe20008410000 */
        /* <DEDUP_REMOVED lines=8> */
[----:B------:R-:W-:-:S02]  /*0c90*/  FMUL.FTZ R13, R13, UR6 ;  /* 0x000000060d0d7c20 */ /* 0x000fc40008410000 */
[----:B------:R-:W-:Y:S02]  /*0ca0*/  F2FP.BF16.F32.PACK_AB R10, R7, R10 ;  /* 0x0000000a070a723e */ /* 0x000fe400000010ff */
[----:B------:R-:W-:Y:S02]  /*0cb0*/  F2FP.BF16.F32.PACK_AB R11, R4, R11 ;  /* 0x0000000b040b723e */ /* 0x000fe400000010ff */
[----:B------:R-:W-:Y:S02]  /*0cc0*/  F2FP.BF16.F32.PACK_AB R12, R9, R12 ;  /* 0x0000000c090c723e */ /* 0x000fe400000010ff */
[----:B------:R-:W-:Y:S01]  /*0cd0*/  F2FP.BF16.F32.PACK_AB R13, R13, R6 ;  /* 0x000000060d0d723e */ /* 0x000fe200000010ff */
[----:B------:R-:W-:Y:S04]  /*0ce0*/  STG.E.64 desc[UR4][R2.64], R10 ;  /* 0x0000000a02007986 */ /* 0x000fe8000c101b04 */
[----:B------:R-:W-:Y:S01]  /*0cf0*/  STG.E.64 desc[UR4][R2.64+0x400], R12 ;  /* 0x0004000c02007986 */ /* 0x000fe2000c101b04 */
[----:B------:R-:W-:Y:S05]  /*0d00*/  EXIT ;  /* 0x000000000000794d */ /* 0x000fea0003800000 */
.L_x_15346:
        /* <DEDUP_REMOVED lines=15> */
.L_x_18375:


//--------------------- .text._ZN2at6native29vectorized_elementwise_kernelILi8ENS0_13BUnaryFunctorIN3c108BFloat16ES4_S4_NS0_15binary_internal10MulFunctorIfEEEESt5arrayIPcLm2EEEEviT0_T1_ --------------------------
	.section	.text._ZN2at6native29vectorized_elementwise_kernelILi8ENS0_13BUnaryFunctorIN3c108BFloat16ES4_S4_NS0_15binary_internal10MulFunctorIfEEEESt5arrayIPcLm2EEEEviT0_T1_,"ax",@progbits
	.align	128
        .global         _ZN2at6native29vectorized_elementwise_kernelILi8ENS0_13BUnaryFunctorIN3c108BFloat16ES4_S4_NS0_15binary_internal10MulFunctorIfEEEESt5arrayIPcLm2EEEEviT0_T1_
        .type           _ZN2at6native29vectorized_elementwise_kernelILi8ENS0_13BUnaryFunctorIN3c108BFloat16ES4_S4_NS0_15binary_internal10MulFunctorIfEEEESt5arrayIPcLm2EEEEviT0_T1_,@function
        .size           _ZN2at6native29vectorized_elementwise_kernelILi8ENS0_13BUnaryFunctorIN3c108BFloat16ES4_S4_NS0_15binary_internal10MulFunctorIfEEEESt5arrayIPcLm2EEEEviT0_T1_,(.L_x_18376 - _ZN2at6native29vectorized_elementwise_kernelILi8ENS0_13BUnaryFunctorIN3c108BFloat16ES4_S4_NS0_15binary_internal10MulFunctorIfEEEESt5arrayIPcLm2EEEEviT0_T1_)
        .other          _ZN2at6native29vectorized_elementwise_kernelILi8ENS0_13BUnaryFunctorIN3c108BFloat16ES4_S4_NS0_15binary_internal10MulFunctorIfEEEESt5arrayIPcLm2EEEEviT0_T1_,@"STO_CUDA_ENTRY STV_DEFAULT"
_ZN2at6native29vectorized_elementwise_kernelILi8ENS0_13BUnaryFunctorIN3c108BFloat16ES4_S4_NS0_15binary_internal10MulFunctorIfEEEESt5arrayIPcLm2EEEEviT0_T1_:
.text._ZN2at6native29vectorized_elementwise_kernelILi8ENS0_13BUnaryFunctorIN3c108BFloat16ES4_S4_NS0_15binary_internal10MulFunctorIfEEEESt5arrayIPcLm2EEEEviT0_T1_:
[----:B------:R-:W-:Y:S01]  /*0000*/  LDC R1, c[0x0][0x37c] ;  /* 0x0000df00ff017b82 */ /* 0x000fe20000000800 */
[----:B------:R-:W-:Y:S05]  /*0010*/  EXIT ;  /* 0x000000000000794d */ /* 0x000fea0003800000 */
.L_x_15347:
        /* <DEDUP_REMOVED lines=14> */
.L_x_18376:


//--------------------- .text._ZN2at6native18elementwise_kernelILi128ELi4EZNS0_15gpu_kernel_implINS0_13BUnaryFunctorIN3c104HalfES5_S5_NS0_15binary_internal10MulFunctorIfEEEEEEvRNS_18TensorIteratorBaseERKT_EUliE_EEviT1_ --------------------------
	.section	.text._ZN2at6native18elementwise_kernelILi128ELi4EZNS0_15gpu_kernel_implINS0_13BUnaryFunctorIN3c104HalfES5_S5_NS0_15binary_internal10MulFunctorIfEEEEEEvRNS_18TensorIteratorBaseERKT_EUliE_EEviT1_,"ax",@progbits
	.align	128
        .global         _ZN2at6native18elementwise_kernelILi128ELi4EZNS0_15gpu_kernel_implINS0_13BUnaryFunctorIN3c104HalfES5_S5_NS0_15binary_internal10MulFunctorIfEEEEEEvRNS_18TensorIteratorBaseERKT_EUliE_EEviT1_
        .type           _ZN2at6native18elementwise_kernelILi128ELi4EZNS0_15gpu_kernel_implINS0_13BUnaryFunctorIN3c104HalfES5_S5_NS0_15binary_internal10MulFunctorIfEEEEEEvRNS_18TensorIteratorBaseERKT_EUliE_EEviT1_,@function
        .size           _ZN2at6native18elementwise_kernelILi128ELi4EZNS0_15gpu_kernel_implINS0_13BUnaryFunctorIN3c104HalfES5_S5_NS0_15binary_internal10MulFunctorIfEEEEEEvRNS_18TensorIteratorBaseERKT_EUliE_EEviT1_,(.L_x_18377 - _ZN2at6native18elementwise_kernelILi128ELi4EZNS0_15gpu_kernel_implINS0_13BUnaryFunctorIN3c104HalfES5_S5_NS0_15binary_internal10MulFunctorIfEEEEEEvRNS_18TensorIteratorBaseERKT_EUliE_EEviT1_)
        .other          _ZN2at6native18elementwise_kernelILi128ELi4EZNS0_15gpu_kernel_implINS0_13BUnaryFunctorIN3c104HalfES5_S5_NS0_15binary_internal10MulFunctorIfEEEEEEvRNS_18TensorIteratorBaseERKT_EUliE_EEviT1_,@"STO_CUDA_ENTRY STV_DEFAULT"
_ZN2at6native18elementwise_kernelILi128ELi4EZNS0_15gpu_kernel_implINS0_13BUnaryFunctorIN3c104HalfES5_S5_NS0_15binary_internal10MulFunctorIfEEEEEEvRNS_18TensorIteratorBaseERKT_EUliE_EEviT1_:
.text._ZN2at6native18elementwise_kernelILi128ELi4EZNS0_15gpu_kernel_implINS0_13BUnaryFunctorIN3c104HalfES5_S5_NS0_15binary_internal10MulFunctorIfEEEEEEvRNS_18TensorIteratorBaseERKT_EUliE_EEviT1_:
        /* <DEDUP_REMOVED lines=319> */
.L_x_15350:
        /* <DEDUP_REMOVED lines=18> */
.L_x_15354:
[----:B------:R-:W2:Y:S02]  /*1510*/  LDG.E.U8 R2, desc[UR36][R2.64] ;  /* 0x0000002402027981 */ /* 0x000ea4000c1e1100 */
[----:B--2---:R-:W-:-:S04]  /*1520*/  I2FP.F32.U32 R0, R2 ;  /* 0x0000000200007245 */ /* 0x004fc80000201000 */
[----:B------:R-:W-:Y:S01]  /*1530*/  F2FP.F16.F32.PACK_AB R0, RZ, R0 ;  /* 0x00000000ff00723e */ /* 0x000fe200000000ff */
[----:B------:R-:W-:Y:S06]  /*1540*/  BRA `(.L_x_15356) ;  /* 0x0000000c009c7947 */ /* 0x000fec0003800000 */
.L_x_15353:
        /* <DEDUP_REMOVED lines=10> */
.L_x_15358:
[----:B------:R-:W2:Y:S02]  /*15f0*/  LDG.E R2, desc[UR36][R2.64] ;  /* 0x0000002402027981 */ /* 0x000ea4000c1e1900 */
[----:B--2---:R-:W-:-:S04]  /*1600*/  I2FP.F32.S32 R0, R2 ;  /* 0x0000000200007245 */ /* 0x004fc80000201400 */
[----:B------:R-:W-:Y:S01]  /*1610*/  F2FP.F16.F32.PACK_AB R0, RZ, R0 ;  /* 0x00000000ff00723e */ /* 0x000fe200000000ff */
[----:B------:R-:W-:Y:S06]  /*1620*/  BRA `(.L_x_15356) ;  /* 0x0000000c00647947 */ /* 0x000fec0003800000 */
.L_x_15357:
[----:B------:R-:W2:Y:S02]  /*1630*/  LDG.E.U16 R2, desc[UR36][R2.64] ;  /* 0x0000002402027981 */ /* 0x000ea4000c1e1500 */
[----:B--2---:R-:W0:Y:S02]  /*1640*/  I2F.S16 R0, R2 ;  /* 0x0000000200007306 */ /* 0x004e240000101400 */
[----:B0-----:R-:W-:Y:S01]  /*1650*/  F2FP.F16.F32.PACK_AB R0, RZ, R0 ;  /* 0x00000000ff00723e */ /* 0x001fe200000000ff */
[----:B------:R-:W-:Y:S06]  /*1660*/  BRA `(.L_x_15356) ;  /* 0x0000000c00547947 */ /* 0x000fec0003800000 */
.L_x_15352:
        /* <DEDUP_REMOVED lines=9> */
.L_x_15360:
[----:B------:R0:W5:Y:S01]  /*1700*/  LDG.E.U16 R0, desc[UR36][R2.64] ;  /* 0x0000002402007981 */ /* 0x000162000c1e1500 */
[----:B------:R-:W-:Y:S05]  /*1710*/  BRA `(.L_x_15356) ;  /* 0x0000000c00287947 */ /* 0x000fea0003800000 */
.L_x_15359:
        /* <DEDUP_REMOVED lines=9> */
.L_x_15362:
[----:B------:R1:W5:Y:S01]  /*17b0*/  LDG.E.U16 R0, desc[UR36][R2.64] ;  /* 0x0000002402007981 */ /* 0x000362000c1e1500 */
[----:B------:R-:W-:Y:S05]  /*17c0*/  BRA `(.L_x_15356) ;  /* 0x0000000800fc7947 */ /* 0x000fea0003800000 */
.L_x_15361:
        /* <DEDUP_REMOVED lines=12> */
.L_x_15351:
        /* <DEDUP_REMOVED lines=13> */
.L_x_15365:
        /* <DEDUP_REMOVED lines=12> */
.L_x_15364:
        /* <DEDUP_REMOVED lines=27> */
.L_x_15367:
        /* <DEDUP_REMOVED lines=13> */
.L_x_15366:
[----:B------:R-:W2:Y:S02]  /*1ca0*/  LDG.E.U16 R0, desc[UR36][R2.64] ;  /* 0x0000002402007981 */ /* 0x000ea4000c1e1500 */
[----:B--2---:R-:W-:-:S04]  /*1cb0*/  SHF.L.U32 R0, R0, 0x10, RZ ;  /* 0x0000001000007819 */ /* 0x004fc800000006ff */
[----:B------:R-:W-:Y:S01]  /*1cc0*/  F2FP.F16.F32.PACK_AB R0, RZ, R0 ;  /* 0x00000000ff00723e */ /* 0x000fe200000000ff */
[----:B------:R-:W-:Y:S06]  /*1cd0*/  BRA `(.L_x_15356) ;  /* 0x0000000400b87947 */ /* 0x000fec0003800000 */
.L_x_15363:
        /* <DEDUP_REMOVED lines=12> */
.L_x_15370:
        /* <DEDUP_REMOVED lines=21> */
.L_x_15374:
[----:B------:R-:W-:Y:S05]  /*1ef0*/  BSYNC.RECONVERGENT B1 ;  /* 0x0000000000017941 */ /* 0x000fea0003800200 */
.L_x_15373:
[----:B------:R-:W-:Y:S01]  /*1f00*/  IMAD.SHL.U32 R0, R0, 0x100000, RZ ;  /* 0x0010000000007824 */ /* 0x000fe200078e00ff */
[----:B------:R-:W-:-:S04]  /*1f10*/  LEA R2, R2, 0x3b800000, 0x17 ;  /* 0x3b80000002027811 */ /* 0x000fc800078eb8ff */
[----:B------:R-:W-:-:S07]  /*1f20*/  LOP3.LUT R0, R2, R0, R7, 0xfe, !PT ;  /* 0x0000000002007212 */ /* 0x000fce00078efe07 */
.L_x_15372:
[----:B------:R-:W-:Y:S05]  /*1f30*/  BSYNC.RECONVERGENT B0 ;  /* 0x0000000000007941 */ /* 0x000fea0003800200 */
.L_x_15371:
[----:B------:R-:W-:Y:S01]  /*1f40*/  F2FP.F16.F32.PACK_AB R0, RZ, R0 ;  /* 0x00000000ff00723e */ /* 0x000fe200000000ff */
[----:B------:R-:W-:Y:S06]  /*1f50*/  BRA `(.L_x_15356) ;  /* 0x0000000400187947 */ /* 0x000fec0003800000 */
.L_x_15369:
        /* <DEDUP_REMOVED lines=21> */
.L_x_15378:
[----:B------:R-:W-:Y:S05]  /*20b0*/  BSYNC.RECONVERGENT B1 ;  /* 0x0000000000017941 */ /* 0x000fea0003800200 */
.L_x_15377:
[----:B------:R-:W-:Y:S01]  /*20c0*/  IMAD.SHL.U32 R0, R0, 0x200000, RZ ;  /* 0x0020000000007824 */ /* 0x000fe200078e00ff */
[----:B------:R-:W-:-:S04]  /*20d0*/  LEA R2, R2, 0x37800000, 0x17 ;  /* 0x3780000002027811 */ /* 0x000fc800078eb8ff */
[----:B------:R-:W-:-:S07]  /*20e0*/  LOP3.LUT R0, R2, R0, R7, 0xfe, !PT ;  /* 0x0000000002007212 */ /* 0x000fce00078efe07 */
.L_x_15376:
[----:B------:R-:W-:Y:S05]  /*20f0*/  BSYNC.RECONVERGENT B0 ;  /* 0x0000000000007941 */ /* 0x000fea0003800200 */
.L_x_15375:
[----:B------:R-:W-:Y:S01]  /*2100*/  F2FP.F16.F32.PACK_AB R0, RZ, R0 ;  /* 0x00000000ff00723e */ /* 0x000fe200000000ff */
[----:B------:R-:W-:Y:S06]  /*2110*/  BRA `(.L_x_15356) ;  /* 0x0000000000a87947 */ /* 0x000fec0003800000 */
.L_x_15368:
[----:B------:R-:W-:-:S09]  /*2120*/  UISETP.NE.AND UP0, UPT, UR4, 0x1c, UPT ;  /* 0x0000001c0400788c */ /* 0x000fd2000bf05270 */
[----:B------:R-:W-:Y:S05]  /*2130*/  BRA.U !UP0, `(.L_x_15379) ;  /* 0x0000000108947547 */ /* 0x000fea000b800000 */
[----:B------:R-:W-:-:S09]  /*2140*/  UISETP.NE.AND UP0, UPT, UR4, 0x1d, UPT ;  /* 0x0000001d0400788c */ /* 0x000fd2000bf05270 */
[----:B------:R-:W-:Y:S05]  /*2150*/  BRA.U !UP0, `(.L_x_15380) ;  /* 0x00000001087c7547 */ /* 0x000fea000b800000 */
[----:B------:R-:W-:-:S09]  /*2160*/  UISETP.NE.AND UP0, UPT, UR4, 0x2c, UPT ;  /* 0x0000002c0400788c */ /* 0x000fd2000bf05270 */
[----:B------:R-:W-:Y:S05]  /*2170*/  BRA.U !UP0, `(.L_x_15381) ;  /* 0x0000000108487547 */ /* 0x000fea000b800000 */
.L_x_15355:
        /* <DEDUP_REMOVED lines=16> */
.L_x_15382:
[----:B------:R-:W-:Y:S01]  /*2280*/  PRMT R0, RZ, 0x7610, R0 ;  /* 0x00007610ff007816 */ /* 0x000fe20000000000 */
[----:B------:R-:W-:Y:S06]  /*2290*/  BRA `(.L_x_15356) ;  /* 0x0000000000487947 */ /* 0x000fec0003800000 */
.L_x_15381:
        /* <DEDUP_REMOVED lines=8> */
.L_x_15384:
[----:B------:R-:W-:Y:S05]  /*2320*/  BSYNC.RECONVERGENT B0 ;  /* 0x0000000000007941 */ /* 0x000fea0003800200 */
.L_x_15383:
[----:B------:R-:W-:Y:S01]  /*2330*/  F2FP.F16.F32.PACK_AB R0, RZ, R0 ;  /* 0x00000000ff00723e */ /* 0x000fe200000000ff */
[----:B------:R-:W-:Y:S06]  /*2340*/  BRA `(.L_x_15356) ;  /* 0x00000000001c7947 */ /* 0x000fec0003800000 */
.L_x_15380:
[----:B------:R-:W2:Y:S02]  /*2350*/  LDG.E.64 R2, desc[UR36][R2.64] ;  /* 0x0000002402027981 */ /* 0x000ea4000c1e1b00 */
[----:B--2---:R-:W0:Y:S02]  /*2360*/  I2F.U64 R0, R2 ;  /* 0x0000000200007312 */ /* 0x004e240000301000 */
[----:B0-----:R-:W-:Y:S01]  /*2370*/  F2FP.F16.F32.PACK_AB R0, RZ, R0 ;  /* 0x00000000ff00723e */ /* 0x001fe200000000ff */
[----:B------:R-:W-:Y:S06]  /*2380*/  BRA `(.L_x_15356) ;  /* 0x00000000000c7947 */ /* 0x000fec0003800000 */
.L_x_15379:
[----:B------:R-:W2:Y:S02]  /*2390*/  LDG.E R2, desc[UR36][R2.64] ;  /* 0x0000002402027981 */ /* 0x000ea4000c1e1900 */
[----:B--2---:R-:W-:-:S04]  /*23a0*/  I2FP.F32.U32 R0, R2 ;  /* 0x0000000200007245 */ /* 0x004fc80000201000 */
[----:B------:R-:W-:-:S07]  /*23b0*/  F2FP.F16.F32.PACK_AB R0, RZ, R0 ;  /* 0x00000000ff00723e */ /* 0x000fce00000000ff */
.L_x_15356:
[----:B------:R-:W0:Y:S01]  /*23c0*/  LDCU.64 UR6, c[0x0][0x580] ;  /* 0x0000b000ff0677ac */ /* 0x000e220008000a00 */
[----:B-----5:R-:W-:Y:S01]  /*23d0*/  HADD2.F32 R0, -RZ, R0.H0_H0 ;  /* 0x20000000ff007230 */ /* 0x020fe20000004100 */
[----:B------:R-:W2:Y:S01]  /*23e0*/  LDCU UR5, c[0x0][0x594] ;  /* 0x0000b280ff0577ac */ /* 0x000ea20008000800 */
[----:B------:R-:W-:-:S04]  /*23f0*/  UPRMT UR4, UR41, 0x9910, URZ ;  /* 0x0000991029047896 */ /* 0x000fc800080000ff */
[----:B------:R-:W-:Y:S01]  /*2400*/  UISETP.GT.AND UP0, UPT, UR4, 0x9, UPT ;  /* 0x000000090400788c */ /* 0x000fe2000bf04270 */
[----:B01----:R-:W-:Y:S01]  /*2410*/  IADD3 R2, P0, PT, R16, UR6, RZ ;  /* 0x0000000610027c10 */ /* 0x003fe2000ff1e0ff */
[----:B--2---:R-:W-:-:S04]  /*2420*/  FMUL.FTZ R0, R0, UR5 ;  /* 0x0000000500007c20 */ /* 0x004fc80008410000 */
        /* <DEDUP_REMOVED lines=15> */
.L_x_15388:
[----:B------:R-:W-:-:S06]  /*2520*/  HADD2.F32 R5, -RZ, R0.H0_H0 ;  /* 0x20000000ff057230 */ /* 0x000fcc0000004100 */
[----:B------:R-:W0:Y:S02]  /*2530*/  F2I.S64.TRUNC R4, R5 ;  /* 0x0000000500047311 */ /* 0x000e24000020d900 */
[----:B0-----:R3:W-:Y:S01]  /*2540*/  STG.E.U8 desc[UR36][R2.64], R4 ;  /* 0x0000000402007986 */ /* 0x0017e2000c101124 */
[----:B------:R-:W-:Y:S05]  /*2550*/  BRA `(.L_x_15390) ;  /* 0x0000000c00707947 */ /* 0x000fea0003800000 */
.L_x_15387:
        /* <DEDUP_REMOVED lines=10> */
.L_x_15392:
[----:B------:R-:W-:-:S04]  /*2600*/  HADD2.F32 R0, -RZ, R0.H0_H0 ;  /* 0x20000000ff007230 */ /* 0x000fc80000004100 */
[----:B------:R-:W0:Y:S02]  /*2610*/  F2I.FTZ.TRUNC.NTZ R5, R0 ;  /* 0x0000000000057305 */ /* 0x000e24000021f100 */
[----:B0-----:R1:W-:Y:S01]  /*2620*/  STG.E desc[UR36][R2.64], R5 ;  /* 0x0000000502007986 */ /* 0x0013e2000c101924 */
[----:B------:R-:W-:Y:S05]  /*2630*/  BRA `(.L_x_15390) ;  /* 0x0000000c00387947 */ /* 0x000fea0003800000 */
.L_x_15391:
[----:B------:R-:W-:-:S04]  /*2640*/  HADD2.F32 R0, -RZ, R0.H0_H0 ;  /* 0x20000000ff007230 */ /* 0x000fc80000004100 */
[----:B------:R-:W0:Y:S02]  /*2650*/  F2I.FTZ.TRUNC.NTZ R5, R0 ;  /* 0x0000000000057305 */ /* 0x000e24000021f100 */
[----:B0-----:R2:W-:Y:S01]  /*2660*/  STG.E.U16 desc[UR36][R2.64], R5 ;  /* 0x0000000502007986 */ /* 0x0015e2000c101524 */
[----:B------:R-:W-:Y:S05]  /*2670*/  BRA `(.L_x_15390) ;  /* 0x0000000c00287947 */ /* 0x000fea0003800000 */
.L_x_15386:
        /* <DEDUP_REMOVED lines=9> */
.L_x_15394:
[----:B------:R0:W-:Y:S01]  /*2710*/  STG.E.U16 desc[UR36][R2.64], R0 ;  /* 0x0000000002007986 */ /* 0x0001e2000c101524 */
[----:B------:R-:W-:Y:S05]  /*2720*/  BRA `(.L_x_15390) ;  /* 0x0000000800fc7947 */ /* 0x000fea0003800000 */
.L_x_15393:
        /* <DEDUP_REMOVED lines=10> */
.L_x_15396:
[----:B------:R-:W-:-:S05]  /*27d0*/  HADD2.F32 R0, -RZ, R0.H0_H0 ;  /* 0x20000000ff007230 */ /* 0x000fca0000004100 */
[----:B------:R-:W-:-:S04]  /*27e0*/  F2FP.F16.F32.PACK_AB R0, RZ, R0 ;  /* 0x00000000ff00723e */ /* 0x000fc800000000ff */
[----:B------:R-:W-:-:S05]  /*27f0*/  PRMT R0, R0, 0x5410, RZ ;  /* 0x0000541000007816 */ /* 0x000fca00000000ff */
[----:B------:R0:W-:Y:S01]  /*2800*/  STG.E desc[UR36][R2.64], R0 ;  /* 0x0000000002007986 */ /* 0x0001e2000c101924 */
[----:B------:R-:W-:Y:S05]  /*2810*/  BRA `(.L_x_15390) ;  /* 0x0000000800c07947 */ /* 0x000fea0003800000 */
.L_x_15395:
[----:B------:R-:W-:-:S05]  /*2820*/  HADD2.F32 R4, -RZ, R0.H0_H0 ;  /* 0x20000000ff047230 */ /* 0x000fca0000004100 */
[----:B------:R-:W-:-:S06]  /*2830*/  FMUL.FTZ R4, R4, 1 ;  /* 0x3f80000004047820 */ /* 0x000fcc0000410000 */
[----:B------:R-:W0:Y:S02]  /*2840*/  F2F.F64.F32 R4, R4 ;  /* 0x0000000400047310 */ /* 0x000e240000201800 */
[----:B0-----:R0:W-:Y:S01]  /*2850*/  STG.E.64 desc[UR36][R2.64], R4 ;  /* 0x0000000402007986 */ /* 0x0011e2000c101b24 */
[----:B------:R-:W-:Y:S05]  /*2860*/  BRA `(.L_x_15390) ;  /* 0x0000000800ac7947 */ /* 0x000fea0003800000 */
.L_x_15385:
        /* <DEDUP_REMOVED lines=13> */
.L_x_15399:
[----:B------:R-:W-:Y:S01]  /*2940*/  HADD2.F32 R0, -RZ, R0.H0_H0 ;  /* 0x20000000ff007230 */ /* 0x000fe20000004100 */
[----:B------:R-:W-:-:S04]  /*2950*/  CS2R R6, SRZ ;  /* 0x0000000000067805 */ /* 0x000fc8000001ff00 */
[----:B------:R-:W-:-:S04]  /*2960*/  FMUL.FTZ R0, R0, 1 ;  /* 0x3f80000000007820 */ /* 0x000fc80000410000 */
[----:B------:R-:W0:Y:S02]  /*2970*/  F2F.F64.F32 R4, R0 ;  /* 0x0000000000047310 */ /* 0x000e240000201800 */
[----:B0-----:R0:W-:Y:S01]  /*2980*/  STG.E.128 desc[UR36][R2.64], R4 ;  /* 0x0000000402007986 */ /* 0x0011e2000c101d24 */
[----:B------:R-:W-:Y:S05]  /*2990*/  BRA `(.L_x_15390) ;  /* 0x0000000800607947 */ /* 0x000fea0003800000 */
.L_x_15398:
        /* <DEDUP_REMOVED lines=19> */
.L_x_15403:
[----:B------:R-:W-:Y:S05]  /*2ad0*/  BSYNC.RECONVERGENT B0 ;  /* 0x0000000000007941 */ /* 0x000fea0003800200 */
.L_x_15402:
[----:B------:R-:W-:-:S05]  /*2ae0*/  LOP3.LUT R5, R0, 0x80, R5, 0xf8, !PT ;  /* 0x0000008000057812 */ /* 0x000fca00078ef805 */
[----:B------:R0:W-:Y:S01]  /*2af0*/  STG.E.U8 desc[UR36][R2.64], R5 ;  /* 0x0000000502007986 */ /* 0x0001e2000c101124 */
[----:B------:R-:W-:Y:S05]  /*2b00*/  BRA `(.L_x_15390) ;  /* 0x0000000800047947 */ /* 0x000fea0003800000 */
.L_x_15401:
        /* <DEDUP_REMOVED lines=15> */
.L_x_15405:
[----:B------:R-:W-:Y:S05]  /*2c00*/  BSYNC.RECONVERGENT B0 ;  /* 0x0000000000007941 */ /* 0x000fea0003800200 */
.L_x_15404:
[----:B------:R-:W-:-:S05]  /*2c10*/  LOP3.LUT R5, R0, 0x80, R5, 0xf8, !PT ;  /* 0x0000008000057812 */ /* 0x000fca00078ef805 */
[----:B------:R0:W-:Y:S01]  /*2c20*/  STG.E.U8 desc[UR36][R2.64], R5 ;  /* 0x0000000502007986 */ /* 0x0001e2000c101124 */
[----:B------:R-:W-:Y:S05]  /*2c30*/  BRA `(.L_x_15390) ;  /* 0x0000000400b87947 */ /* 0x000fea0003800000 */
.L_x_15400:
[----:B------:R-:W-:-:S05]  /*2c40*/  HADD2.F32 R0, -RZ, R0.H0_H0 ;  /* 0x20000000ff007230 */ /* 0x000fca0000004100 */
[----:B------:R-:W-:-:S05]  /*2c50*/  F2FP.BF16.F32.PACK_AB R0, RZ, R0 ;  /* 0x00000000ff00723e */ /* 0x000fca00000010ff */
[----:B------:R0:W-:Y:S01]  /*2c60*/  STG.E.U16 desc[UR36][R2.64], R0 ;  /* 0x0000000002007986 */ /* 0x0001e2000c101524 */
[----:B------:R-:W-:Y:S05]  /*2c70*/  BRA `(.L_x_15390) ;  /* 0x0000000400a87947 */ /* 0x000fea0003800000 */
.L_x_15397:
        /* <DEDUP_REMOVED lines=12> */
.L_x_15408:
        /* <DEDUP_REMOVED lines=13> */
.L_x_15411:
[----:B------:R-:W-:-:S04]  /*2e10*/  SHF.R.U32.HI R0, RZ, 0x14, R5 ;  /* 0x00000014ff007819 */ /* 0x000fc80000011605 */
[----:B------:R-:W-:-:S04]  /*2e20*/  LOP3.LUT R0, R0, 0x1, RZ, 0xc0, !PT ;  /* 0x0000000100007812 */ /* 0x000fc800078ec0ff */
[----:B------:R-:W-:-:S04]  /*2e30*/  IADD3 R0, PT, PT, R5, 0x487ffff, R0 ;  /* 0x0487ffff05007810 */ /* 0x000fc80007ffe000 */
[----:B------:R-:W-:-:S04]  /*2e40*/  SHF.R.U32.HI R0, RZ, 0x14, R0 ;  /* 0x00000014ff007819 */ /* 0x000fc80000011600 */
[----:B------:R-:W-:-:S07]  /*2e50*/  LOP3.LUT R4, R0, 0xff, RZ, 0xc0, !PT ;  /* 0x000000ff00047812 */ /* 0x000fce00078ec0ff */
.L_x_15412:
[----:B------:R-:W-:-:S04]  /*2e60*/  SHF.R.U32.HI R5, RZ, 0x18, R5 ;  /* 0x00000018ff057819 */ /* 0x000fc80000011605 */
[----:B------:R-:W-:-:S04]  /*2e70*/  LOP3.LUT R4, R4, 0x80, R5, 0xf8, !PT ;  /* 0x0000008004047812 */ /* 0x000fc800078ef805 */
[----:B------:R-:W-:-:S07]  /*2e80*/  PRMT R0, R4, 0x7610, R0 ;  /* 0x0000761004007816 */ /* 0x000fce0000000000 */
.L_x_15410:
[----:B------:R-:W-:Y:S05]  /*2e90*/  BSYNC.RECONVERGENT B0 ;  /* 0x0000000000007941 */ /* 0x000fea0003800200 */
.L_x_15409:
[----:B------:R0:W-:Y:S01]  /*2ea0*/  STG.E.U8 desc[UR36][R2.64], R0 ;  /* 0x0000000002007986 */ /* 0x0001e2000c101124 */
[----:B------:R-:W-:Y:S05]  /*2eb0*/  BRA `(.L_x_15390) ;  /* 0x0000000400187947 */ /* 0x000fea0003800000 */
.L_x_15407:
        /* <DEDUP_REMOVED lines=13> */
.L_x_15415:
[----:B------:R-:W-:-:S04]  /*2f90*/  SHF.R.U32.HI R0, RZ, 0x15, R5 ;  /* 0x00000015ff007819 */ /* 0x000fc80000011605 */
[----:B------:R-:W-:-:S04]  /*2fa0*/  LOP3.LUT R0, R0, 0x1, RZ, 0xc0, !PT ;  /* 0x0000000100007812 */ /* 0x000fc800078ec0ff */
[----:B------:R-:W-:-:S04]  /*2fb0*/  IADD3 R0, PT, PT, R5, 0x88fffff, R0 ;  /* 0x088fffff05007810 */ /* 0x000fc80007ffe000 */
[----:B------:R-:W-:-:S04]  /*2fc0*/  SHF.R.U32.HI R0, RZ, 0x15, R0 ;  /* 0x00000015ff007819 */ /* 0x000fc80000011600 */
[----:B------:R-:W-:-:S07]  /*2fd0*/  LOP3.LUT R4, R0, 0xff, RZ, 0xc0, !PT ;  /* 0x000000ff00047812 */ /* 0x000fce00078ec0ff */
.L_x_15416:
[----:B------:R-:W-:-:S04]  /*2fe0*/  SHF.R.U32.HI R5, RZ, 0x18, R5 ;  /* 0x00000018ff057819 */ /* 0x000fc80000011605 */
[----:B------:R-:W-:-:S04]  /*2ff0*/  LOP3.LUT R4, R4, 0x80, R5, 0xf8, !PT ;  /* 0x0000008004047812 */ /* 0x000fc800078ef805 */
[----:B------:R-:W-:-:S07]  /*3000*/  PRMT R0, R4, 0x7610, R0 ;  /* 0x0000761004007816 */ /* 0x000fce0000000000 */
.L_x_15414:
[----:B------:R-:W-:Y:S05]  /*3010*/  BSYNC.RECONVERGENT B0 ;  /* 0x0000000000007941 */ /* 0x000fea0003800200 */
.L_x_15413:
[----:B------:R0:W-:Y:S01]  /*3020*/  STG.E.U8 desc[UR36][R2.64], R0 ;  /* 0x0000000002007986 */ /* 0x0001e2000c101124 */
[----:B------:R-:W-:Y:S05]  /*3030*/  BRA `(.L_x_15390) ;  /* 0x0000000000b87947 */ /* 0x000fea0003800000 */
.L_x_15406:
[----:B------:R-:W-:-:S09]  /*3040*/  UISETP.NE.AND UP0, UPT, UR4, 0x1c, UPT ;  /* 0x0000001c0400788c */ /* 0x000fd2000bf05270 */
[----:B------:R-:W-:Y:S05]  /*3050*/  BRA.U !UP0, `(.L_x_15417) ;  /* 0x0000000108a47547 */ /* 0x000fea000b800000 */
[----:B------:R-:W-:-:S09]  /*3060*/  UISETP.NE.AND UP0, UPT, UR4, 0x1d, UPT ;  /* 0x0000001d0400788c */ /* 0x000fd2000bf05270 */
[----:B------:R-:W-:Y:S05]  /*3070*/  BRA.U !UP0, `(.L_x_15418) ;  /* 0x00000001088c7547 */ /* 0x000fea000b800000 */
[----:B------:R-:W-:-:S09]  /*3080*/  UISETP.NE.AND UP0, UPT, UR4, 0x2c, UPT ;  /* 0x0000002c0400788c */ /* 0x000fd2000bf05270 */
[----:B------:R-:W-:Y:S05]  /*3090*/  BRA.U !UP0, `(.L_x_15419) ;  /* 0x0000000108447547 */ /* 0x000fea000b800000 */
.L_x_15389:
        /* <DEDUP_REMOVED lines=16> */
.L_x_15420:
[----:B------:R-:W-:Y:S05]  /*31a0*/  BRA `(.L_x_15390) ;  /* 0x00000000005c7947 */ /* 0x000fea0003800000 */
.L_x_15419:
        /* <DEDUP_REMOVED lines=16> */
.L_x_15418:
[----:B------:R-:W-:-:S06]  /*32b0*/  HADD2.F32 R4, -RZ, R0.H0_H0 ;  /* 0x20000000ff047230 */ /* 0x000fcc0000004100 */
[----:B------:R-:W0:Y:S02]  /*32c0*/  F2I.U64.TRUNC R4, R4 ;  /* 0x0000000400047311 */ /* 0x000e24000020d800 */
[----:B0-----:R0:W-:Y:S01]  /*32d0*/  STG.E.64 desc[UR36][R2.64], R4 ;  /* 0x0000000402007986 */ /* 0x0011e2000c101b24 */
[----:B------:R-:W-:Y:S05]  /*32e0*/  BRA `(.L_x_15390) ;  /* 0x00000000000c7947 */ /* 0x000fea0003800000 */
.L_x_15417:
[----:B------:R-:W-:-:S04]  /*32f0*/  HADD2.F32 R0, -RZ, R0.H0_H0 ;  /* 0x20000000ff007230 */ /* 0x000fc80000004100 */
[----:B------:R-:W0:Y:S02]  /*3300*/  F2I.FTZ.U32.TRUNC.NTZ R5, R0 ;  /* 0x0000000000057305 */ /* 0x000e24000021f000 */
[----:B0-----:R0:W-:Y:S02]  /*3310*/  STG.E desc[UR36][R2.64], R5 ;  /* 0x0000000502007986 */ /* 0x0011e4000c101924 */
.L_x_15390:
[----:B------:R-:W-:-:S07]  /*3320*/  IADD3 R17, PT, PT, R17, 0x80, RZ ;  /* 0x0000008011117810 */ /* 0x000fce0007ffe0ff */
.L_x_15349:
[----:B------:R-:W-:Y:S05]  /*3330*/  BSYNC.RECONVERGENT B6 ;  /* 0x0000000000067941 */ /* 0x000fea0003800200 */
.L_x_15348:
        /* <DEDUP_REMOVED lines=307> */
.L_x_15423:
        /* <DEDUP_REMOVED lines=18> */
.L_x_15427:
[----:B------:R-:W2:Y:S02]  /*4790*/  LDG.E.U8 R2, desc[UR36][R2.64] ;  /* 0x0000002402027981 */ /* 0x000ea4000c1e1100 */
[----:B--2---:R-:W-:-:S04]  /*47a0*/  I2FP.F32.U32 R0, R2 ;  /* 0x0000000200007245 */ /* 0x004fc80000201000 */
[----:B------:R-:W-:Y:S01]  /*47b0*/  F2FP.F16.F32.PACK_AB R0, RZ, R0 ;  /* 0x00000000ff00723e */ /* 0x000fe200000000ff */
[----:B------:R-:W-:Y:S06]  /*47c0*/  BRA `(.L_x_15429) ;  /* 0x0000000c009c7947 */ /* 0x000fec0003800000 */
.L_x_15426:
        /* <DEDUP_REMOVED lines=10> */
.L_x_15431:
[----:B------:R-:W2:Y:S02]  /*4870*/  LDG.E R2, desc[UR36][R2.64] ;  /* 0x0000002402027981 */ /* 0x000ea4000c1e1900 */
[----:B--2---:R-:W-:-:S04]  /*4880*/  I2FP.F32.S32 R0, R2 ;  /* 0x0000000200007245 */ /* 0x004fc80000201400 */
[----:B------:R-:W-:Y:S01]  /*4890*/  F2FP.F16.F32.PACK_AB R0, RZ, R0 ;  /* 0x00000000ff00723e */ /* 0x000fe200000000ff */
[----:B------:R-:W-:Y:S06]  /*48a0*/  BRA `(.L_x_15429) ;  /* 0x0000000c00647947 */ /* 0x000fec0003800000 */
.L_x_15430:
[----:B------:R-:W2:Y:S02]  /*48b0*/  LDG.E.U16 R2, desc[UR36][R2.64] ;  /* 0x0000002402027981 */ /* 0x000ea4000c1e1500 */
[----:B--2---:R-:W0:Y:S02]  /*48c0*/  I2F.S16 R0, R2 ;  /* 0x0000000200007306 */ /* 0x004e240000101400 */
[----:B0-----:R-:W-:Y:S01]  /*48d0*/  F2FP.F16.F32.PACK_AB R0, RZ, R0 ;  /* 0x00000000ff00723e */ /* 0x001fe200000000ff */
[----:B------:R-:W-:Y:S06]  /*48e0*/  BRA `(.L_x_15429) ;  /* 0x0000000c00547947 */ /* 0x000fec0003800000 */
.L_x_15425:
        /* <DEDUP_REMOVED lines=9> */
.L_x_15433:
[----:B------:R1:W5:Y:S01]  /*4980*/  LDG.E.U16 R0, desc[UR36][R2.64] ;  /* 0x0000002402007981 */ /* 0x000362000c1e1500 */
[----:B------:R-:W-:Y:S05]  /*4990*/  BRA `(.L_x_15429) ;  /* 0x0000000c00287947 */ /* 0x000fea0003800000 */
.L_x_15432:
        /* <DEDUP_REMOVED lines=9> */
.L_x_15435:
[----:B------:R0:W5:Y:S01]  /*4a30*/  LDG.E.U16 R0, desc[UR36][R2.64] ;  /* 0x0000002402007981 */ /* 0x000162000c1e1500 */
[----:B------:R-:W-:Y:S05]  /*4a40*/  BRA `(.L_x_15429) ;  /* 0x0000000800fc7947 */ /* 0x000fea0003800000 */
.L_x_15434:
        /* <DEDUP_REMOVED lines=12> */
.L_x_15424:
        /* <DEDUP_REMOVED lines=13> */
.L_x_15438:
        /* <DEDUP_REMOVED lines=12> */
.L_x_15437:
        /* <DEDUP_REMOVED lines=27> */
.L_x_15440:
        /* <DEDUP_REMOVED lines=13> */
.L_x_15439:
[----:B------:R-:W2:Y:S02]  /*4f20*/  LDG.E.U16 R0, desc[UR36][R2.64] ;  /* 0x0000002402007981 */ /* 0x000ea4000c1e1500 */
[----:B--2---:R-:W-:-:S04]  /*4f30*/  SHF.L.U32 R0, R0, 0x10, RZ ;  /* 0x0000001000007819 */ /* 0x004fc800000006ff */
[----:B------:R-:W-:Y:S01]  /*4f40*/  F2FP.F16.F32.PACK_AB R0, RZ, R0 ;  /* 0x00000000ff00723e */ /* 0x000fe200000000ff */
[----:B------:R-:W-:Y:S06]  /*4f50*/  BRA `(.L_x_15429) ;  /* 0x0000000400b87947 */ /* 0x000fec0003800000 */
.L_x_15436:
        /* <DEDUP_REMOVED lines=12> */
.L_x_15443:
        /* <DEDUP_REMOVED lines=21> */
.L_x_15447:
[----:B------:R-:W-:Y:S05]  /*5170*/  BSYNC.RECONVERGENT B1 ;  /* 0x0000000000017941 */ /* 0x000fea0003800200 */
.L_x_15446:
[----:B------:R-:W-:Y:S01]  /*5180*/  IMAD.SHL.U32 R0, R0, 0x100000, RZ ;  /* 0x0010000000007824 */ /* 0x000fe200078e00ff */
[----:B------:R-:W-:-:S04]  /*5190*/  LEA R2, R2, 0x3b800000, 0x17 ;  /* 0x3b80000002027811 */ /* 0x000fc800078eb8ff */
[----:B------:R-:W-:-:S07]  /*51a0*/  LOP3.LUT R0, R2, R0, R7, 0xfe, !PT ;  /* 0x0000000002007212 */ /* 0x000fce00078efe07 */
.L_x_15445:
[----:B------:R-:W-:Y:S05]  /*51b0*/  BSYNC.RECONVERGENT B0 ;  /* 0x0000000000007941 */ /* 0x000fea0003800200 */
.L_x_15444:
[----:B------:R-:W-:Y:S01]  /*51c0*/  F2FP.F16.F32.PACK_AB R0, RZ, R0 ;  /* 0x00000000ff00723e */ /* 0x000fe200000000ff */
[----:B------:R-:W-:Y:S06]  /*51d0*/  BRA `(.L_x_15429) ;  /* 0x0000000400187947 */ /* 0x000fec0003800000 */
.L_x_15442:
        /* <DEDUP_REMOVED lines=21> */
.L_x_15451:
[----:B------:R-:W-:Y:S05]  /*5330*/  BSYNC.RECONVERGENT B1 ;  /* 0x0000000000017941 */ /* 0x000fea0003800200 */
.L_x_15450:
[----:B------:R-:W-:Y:S01]  /*5340*/  IMAD.SHL.U32 R0, R0, 0x200000, RZ ;  /* 0x0020000000007824 */ /* 0x000fe200078e00ff */
[----:B------:R-:W-:-:S04]  /*5350*/  LEA R2, R2, 0x37800000, 0x17 ;  /* 0x3780000002027811 */ /* 0x000fc800078eb8ff */
[----:B------:R-:W-:-:S07]  /*5360*/  LOP3.LUT R0, R2, R0, R7, 0xfe, !PT ;  /* 0x0000000002007212 */ /* 0x000fce00078efe07 */
.L_x_15449:
[----:B------:R-:W-:Y:S05]  /*5370*/  BSYNC.RECONVERGENT B0 ;  /* 0x0000000000007941 */ /* 0x000fea0003800200 */
.L_x_15448:
[----:B------:R-:W-:Y:S01]  /*5380*/  F2FP.F16.F32.PACK_AB R0, RZ, R0 ;  /* 0x00000000ff00723e */ /* 0x000fe200000000ff */
[----:B------:R-:W-:Y:S06]  /*5390*/  BRA `(.L_x_15429) ;  /* 0x0000000000a87947 */ /* 0x000fec0003800000 */
.L_x_15441:
        /* <DEDUP_REMOVED lines=14> */
.L_x_15455:
[----:B------:R-:W-:Y:S05]  /*5480*/  BSYNC.RECONVERGENT B0 ;  /* 0x0000000000007941 */ /* 0x000fea0003800200 */
.L_x_15454:
[----:B------:R-:W-:Y:S01]  /*5490*/  F2FP.F16.F32.PACK_AB R0, RZ, R0 ;  /* 0x00000000ff00723e */ /* 0x000fe200000000ff */
[----:B------:R-:W-:Y:S06]  /*54a0*/  BRA `(.L_x_15429) ;  /* 0x0000000000647947 */ /* 0x000fec0003800000 */
.L_x_15428:
        /* <DEDUP_REMOVED lines=16> */
.L_x_15456:
[----:B------:R-:W-:Y:S01]  /*55b0*/  PRMT R0, RZ, 0x7610, R0 ;  /* 0x00007610ff007816 */ /* 0x000fe20000000000 */
[----:B------:R-:W-:Y:S06]  /*55c0*/  BRA `(.L_x_15429) ;  /* 0x00000000001c7947 */ /* 0x000fec0003800000 */
.L_x_15453:
[----:B------:R-:W2:Y:S02]  /*55d0*/  LDG.E.64 R2, desc[UR36][R2.64] ;  /* 0x0000002402027981 */ /* 0x000ea4000c1e1b00 */
[----:B--2---:R-:W0:Y:S02]  /*55e0*/  I2F.U64 R0, R2 ;  /* 0x0000000200007312 */ /* 0x004e240000301000 */
[----:B0-----:R-:W-:Y:S01]  /*55f0*/  F2FP.F16.F32.PACK_AB R0, RZ, R0 ;  /* 0x00000000ff00723e */ /* 0x001fe200000000ff */
[----:B------:R-:W-:Y:S06]  /*5600*/  BRA `(.L_x_15429) ;  /* 0x00000000000c7947 */ /* 0x000fec0003800000 */
.L_x_15452:
[----:B------:R-:W2:Y:S02]  /*5610*/  LDG.E R2, desc[UR36][R2.64] ;  /* 0x0000002402027981 */ /* 0x000ea4000c1e1900 */
[----:B--2---:R-:W-:-:S04]  /*5620*/  I2FP.F32.U32 R0, R2 ;  /* 0x0000000200007245 */ /* 0x004fc80000201000 */
[----:B------:R-:W-:-:S07]  /*5630*/  F2FP.F16.F32.PACK_AB R0, RZ, R0 ;  /* 0x00000000ff00723e */ /* 0x000fce00000000ff */
.L_x_15429:
        /* <DEDUP_REMOVED lines=22> */
.L_x_15460:
[----:B------:R-:W-:-:S06]  /*57a0*/  HADD2.F32 R5, -RZ, R0.H0_H0 ;  /* 0x20000000ff057230 */ /* 0x000fcc0000004100 */
[----:B------:R-:W0:Y:S02]  /*57b0*/  F2I.S64.TRUNC R4, R5 ;  /* 0x0000000500047311 */ /* 0x000e24000020d900 */
[----:B0-----:R0:W-:Y:S01]  /*57c0*/  STG.E.U8 desc[UR36][R2.64], R4 ;  /* 0x0000000402007986 */ /* 0x0011e2000c101124 */
[----:B------:R-:W-:Y:S05]  /*57d0*/  BRA `(.L_x_15462) ;  /* 0x0000000c006c7947 */ /* 0x000fea0003800000 */
.L_x_15459:
        /* <DEDUP_REMOVED lines=10> */
.L_x_15464:
[----:B------:R-:W-:-:S04]  /*5880*/  HADD2.F32 R0, -RZ, R0.H0_H0 ;  /* 0x20000000ff007230 */ /* 0x000fc80000004100 */
[----:B------:R-:W0:Y:S02]  /*5890*/  F2I.FTZ.TRUNC.NTZ R5, R0 ;  /* 0x0000000000057305 */ /* 0x000e24000021f100 */
[----:B0-----:R0:W-:Y:S01]  /*58a0*/  STG.E desc[UR36][R2.64], R5 ;  /* 0x0000000502007986 */ /* 0x0011e2000c101924 */
[----:B------:R-:W-:Y:S05]  /*58b0*/  BRA `(.L_x_15462) ;  /* 0x0000000c00347947 */ /* 0x000fea0003800000 */
.L_x_15463:
[----:B------:R-:W-:-:S04]  /*58c0*/  HADD2.F32 R0, -RZ, R0.H0_H0 ;  /* 0x20000000ff007230 */ /* 0x000fc80000004100 */
[----:B------:R-:W0:Y:S02]  /*58d0*/  F2I.FTZ.TRUNC.NTZ R5, R0 ;  /* 0x0000000000057305 */ /* 0x000e24000021f100 */
[----:B0-----:R0:W-:Y:S01]  /*58e0*/  STG.E.U16 desc[UR36][R2.64], R5 ;  /* 0x0000000502007986 */ /* 0x0011e2000c101524 */
[----:B------:R-:W-:Y:S05]  /*58f0*/  BRA `(.L_x_15462) ;  /* 0x0000000c00247947 */ /* 0x000fea0003800000 */
.L_x_15458:
        /* <DEDUP_REMOVED lines=9> */
.L_x_15466:
[----:B------:R0:W-:Y:S01]  /*5990*/  STG.E.U16 desc[UR36][R2.64], R0 ;  /* 0x0000000002007986 */ /* 0x0001e2000c101524 */
[----:B------:R-:W-:Y:S05]  /*59a0*/  BRA `(.L_x_15462) ;  /* 0x0000000800f87947 */ /* 0x000fea0003800000 */
.L_x_15465:
        /* <DEDUP_REMOVED lines=10> */
.L_x_15468:
[----:B------:R-:W-:-:S05]  /*5a50*/  HADD2.F32 R0, -RZ, R0.H0_H0 ;  /* 0x20000000ff007230 */ /* 0x000fca0000004100 */
[----:B------:R-:W-:-:S04]  /*5a60*/  F2FP.F16.F32.PACK_AB R0, RZ, R0 ;  /* 0x00000000ff00723e */ /* 0x000fc800000000ff */
[----:B------:R-:W-:-:S05]  /*5a70*/  PRMT R0, R0, 0x5410, RZ ;  /* 0x0000541000007816 */ /* 0x000fca00000000ff */
[----:B------:R0:W-:Y:S01]  /*5a80*/  STG.E desc[UR36][R2.64], R0 ;  /* 0x0000000002007986 */ /* 0x0001e2000c101924 */
[----:B------:R-:W-:Y:S05]  /*5a90*/  BRA `(.L_x_15462) ;  /* 0x0000000800bc7947 */ /* 0x000fea0003800000 */
.L_x_15467:
[----:B------:R-:W-:-:S05]  /*5aa0*/  HADD2.F32 R4, -RZ, R0.H0_H0 ;  /* 0x20000000ff047230 */ /* 0x000fca0000004100 */
[----:B------:R-:W-:-:S06]  /*5ab0*/  FMUL.FTZ R4, R4, 1 ;  /* 0x3f80000004047820 */ /* 0x000fcc0000410000 */
[----:B------:R-:W0:Y:S02]  /*5ac0*/  F2F.F64.F32 R4, R4 ;  /* 0x0000000400047310 */ /* 0x000e240000201800 */
[----:B0-----:R0:W-:Y:S01]  /*5ad0*/  STG.E.64 desc[UR36][R2.64], R4 ;  /* 0x0000000402007986 */ /* 0x0011e2000c101b24 */
[----:B------:R-:W-:Y:S05]  /*5ae0*/  BRA `(.L_x_15462) ;  /* 0x0000000800a87947 */ /* 0x000fea0003800000 */
.L_x_15457:
        /* <DEDUP_REMOVED lines=14> */
.L_x_15472:
        /* <DEDUP_REMOVED lines=18> */
.L_x_15475:
[----:B------:R-:W-:-:S04]  /*5cf0*/  SHF.R.U32.HI R5, RZ, 0x18, R5 ;  /* 0x00000018ff057819 */ /* 0x000fc80000011605 */
[----:B------:R-:W-:-:S07]  /*5d00*/  LOP3.LUT R0, R0, 0x80, R5, 0xf8, !PT ;  /* 0x0000008000007812 */ /* 0x000fce00078ef805 */
.L_x_15474:
[----:B------:R-:W-:Y:S05]  /*5d10*/  BSYNC.RECONVERGENT B0 ;  /* 0x0000000000007941 */ /* 0x000fea0003800200 */
.L_x_15473:
[----:B------:R0:W-:Y:S01]  /*5d20*/  STG.E.U8 desc[UR36][R2.64], R0 ;  /* 0x0000000002007986 */ /* 0x0001e2000c101124 */
[----:B------:R-:W-:Y:S05]  /*5d30*/  BRA `(.L_x_15462) ;  /* 0x0000000800147947 */ /* 0x000fea0003800000 */
.L_x_15471:
        /* <DEDUP_REMOVED lines=18> */
.L_x_15478:
[----:B------:R-:W-:-:S04]  /*5e60*/  SHF.R.U32.HI R5, RZ, 0x18, R5 ;  /* 0x00000018ff057819 */ /* 0x000fc80000011605 */
[----:B------:R-:W-:-:S07]  /*5e70*/  LOP3.LUT R0, R0, 0x80, R5, 0xf8, !PT ;  /* 0x0000008000007812 */ /* 0x000fce00078ef805 */
.L_x_15477:
[----:B------:R-:W-:Y:S05]  /*5e80*/  BSYNC.RECONVERGENT B0 ;  /* 0x0000000000007941 */ /* 0x000fea0003800200 */
.L_x_15476:
[----:B------:R0:W-:Y:S01]  /*5e90*/  STG.E.U8 desc[UR36][R2.64], R0 ;  /* 0x0000000002007986 */ /* 0x0001e2000c101124 */
[----:B------:R-:W-:Y:S05]  /*5ea0*/  BRA `(.L_x_15462) ;  /* 0x0000000400b87947 */ /* 0x000fea0003800000 */
.L_x_15470:
        /* <DEDUP_REMOVED lines=22> */
.L_x_15480:
[----:B------:R-:W-:-:S06]  /*6010*/  HADD2.F32 R4, -RZ, R0.H0_H0 ;  /* 0x20000000ff047230 */ /* 0x000fcc0000004100 */
[----:B------:R-:W0:Y:S02]  /*6020*/  F2I.U64.TRUNC R4, R4 ;  /* 0x0000000400047311 */ /* 0x000e24000020d800 */
[----:B0-----:R0:W-:Y:S01]  /*6030*/  STG.E.64 desc[UR36][R2.64], R4 ;  /* 0x0000000402007986 */ /* 0x0011e2000c101b24 */
[----:B------:R-:W-:Y:S05]  /*6040*/  BRA `(.L_x_15462) ;  /* 0x0000000400507947 */ /* 0x000fea0003800000 */
.L_x_15479:
[----:B------:R-:W-:-:S04]  /*6050*/  HADD2.F32 R0, -RZ, R0.H0_H0 ;  /* 0x20000000ff007230 */ /* 0x000fc80000004100 */
[----:B------:R-:W0:Y:S02]  /*6060*/  F2I.FTZ.U32.TRUNC.NTZ R5, R0 ;  /* 0x0000000000057305 */ /* 0x000e24000021f000 */
[----:B0-----:R0:W-:Y:S01]  /*6070*/  STG.E desc[UR36][R2.64], R5 ;  /* 0x0000000502007986 */ /* 0x0011e2000c101924 */
[----:B------:R-:W-:Y:S05]  /*6080*/  BRA `(.L_x_15462) ;  /* 0x0000000400407947 */ /* 0x000fea0003800000 */
.L_x_15469:
        /* <DEDUP_REMOVED lines=11> */
.L_x_15482:
[----:B------:R-:W-:Y:S01]  /*6140*/  HADD2.F32 R0, -RZ, R0.H0_H0 ;  /* 0x20000000ff007230 */ /* 0x000fe20000004100 */
[----:B------:R-:W-:-:S04]  /*6150*/  CS2R R6, SRZ ;  /* 0x0000000000067805 */ /* 0x000fc8000001ff00 */
[----:B------:R-:W-:-:S04]  /*6160*/  FMUL.FTZ R0, R0, 1 ;  /* 0x3f80000000007820 */ /* 0x000fc80000410000 */
[----:B------:R-:W0:Y:S02]  /*6170*/  F2F.F64.F32 R4, R0 ;  /* 0x0000000000047310 */ /* 0x000e240000201800 */
[----:B0-----:R4:W-:Y:S01]  /*6180*/  STG.E.128 desc[UR36][R2.64], R4 ;  /* 0x0000000402007986 */ /* 0x0019e2000c101d24 */
[----:B------:R-:W-:Y:S05]  /*6190*/  BRA `(.L_x_15462) ;  /* 0x0000000000fc7947 */ /* 0x000fea0003800000 */
.L_x_15481:
[----:B------:R-:W-:-:S09]  /*61a0*/  UISETP.NE.AND UP0, UPT, UR4, 0xf, UPT ;  /* 0x0000000f0400788c */ /* 0x000fd2000bf05270 */
[----:B------:R-:W-:Y:S05]  /*61b0*/  BRA.U !UP0, `(.L_x_15483) ;  /* 0x0000000108e87547 */ /* 0x000fea000b800000 */
[----:B------:R-:W-:-:S09]  /*61c0*/  UISETP.NE.AND UP0, UPT, UR4, 0x17, UPT ;  /* 0x000000170400788c */ /* 0x000fd2000bf05270 */
[----:B------:R-:W-:Y:S05]  /*61d0*/  BRA.U !UP0, `(.L_x_15484) ;  /* 0x0000000108907547 */ /* 0x000fea000b800000 */
[----:B------:R-:W-:-:S09]  /*61e0*/  UISETP.NE.AND UP0, UPT, UR4, 0x18, UPT ;  /* 0x000000180400788c */ /* 0x000fd2000bf05270 */
[----:B------:R-:W-:Y:S05]  /*61f0*/  BRA.U !UP0, `(.L_x_15485) ;  /* 0x0000000108447547 */ /* 0x000fea000b800000 */
.L_x_15461:
        /* <DEDUP_REMOVED lines=16> */
.L_x_15486:
[----:B------:R-:W-:Y:S05]  /*6300*/  BRA `(.L_x_15462) ;  /* 0x0000000000a07947 */ /* 0x000fea0003800000 */
.L_x_15485:
        /* <DEDUP_REMOVED lines=13> */
.L_x_15488:
[----:B------:R-:W-:Y:S05]  /*63e0*/  BSYNC.RECONVERGENT B0 ;  /* 0x0000000000007941 */ /* 0x000fea0003800200 */
.L_x_15487:
[----:B------:R-:W-:-:S05]  /*63f0*/  LOP3.LUT R5, R0, 0x80, R5, 0xf8, !PT ;  /* 0x0000008000057812 */ /* 0x000fca00078ef805 */
[----:B------:R2:W-:Y:S01]  /*6400*/  STG.E.U8 desc[UR36][R2.64], R5 ;  /* 0x0000000502007986 */ /* 0x0005e2000c101124 */
[----:B------:R-:W-:Y:S05]  /*6410*/  BRA `(.L_x_15462) ;  /* 0x00000000005c7947 */ /* 0x000fea0003800000 */
.L_x_15484:
        /* <DEDUP_REMOVED lines=12> */
.L_x_15490:
[----:B------:R-:W-:Y:S01]  /*64e0*/  IMAD.MOV.U32 R0, RZ, RZ, 0x7f ;  /* 0x0000007fff007424 */ /* 0x000fe200078e00ff */
[----:B------:R-:W-:-:S04]  /*64f0*/  ISETP.GT.U32.AND P0, PT, R4, 0x7f800000, PT ;  /* 0x7f8000000400780c */ /* 0x000fc80003f04070 */
[----:B------:R-:W-:-:S09]  /*6500*/  SEL R0, R0, 0x7c, P0 ;  /* 0x0000007c00007807 */ /* 0x000fd20000000000 */
.L_x_15491:
[----:B------:R-:W-:Y:S05]  /*6510*/  BSYNC.RECONVERGENT B0 ;  /* 0x0000000000007941 */ /* 0x000fea0003800200 */
.L_x_15489:
[----:B------:R-:W-:-:S04]  /*6520*/  SHF.R.U32.HI R5, RZ, 0x18, R5 ;  /* 0x00000018ff057819 */ /* 0x000fc80000011605 */
[----:B------:R-:W-:-:S05]  /*6530*/  LOP3.LUT R5, R0, 0x80, R5, 0xf8, !PT ;  /* 0x0000008000057812 */ /* 0x000fca00078ef805 */
[----:B------:R1:W-:Y:S01]  /*6540*/  STG.E.U8 desc[UR36][R2.64], R5 ;  /* 0x0000000502007986 */ /* 0x0003e2000c101124 */
[----:B------:R-:W-:Y:S05]  /*6550*/  BRA `(.L_x_15462) ;  /* 0x00000000000c7947 */ /* 0x000fea0003800000 */
.L_x_15483:
[----:B------:R-:W-:-:S05]  /*6560*/  HADD2.F32 R0, -RZ, R0.H0_H0 ;  /* 0x20000000ff007230 */ /* 0x000fca0000004100 */
[----:B------:R-:W-:-:S05]  /*6570*/  F2FP.BF16.F32.PACK_AB R0, RZ, R0 ;  /* 0x00000000ff00723e */ /* 0x000fca00000010ff */
[----:B------:R0:W-:Y:S02]  /*6580*/  STG.E.U16 desc[UR36][R2.64], R0 ;  /* 0x0000000002007986 */ /* 0x0001e4000c101524 */
.L_x_15462:
[----:B------:R-:W-:-:S07]  /*6590*/  VIADD R17, R17, 0x80 ;  /* 0x0000008011117836 */ /* 0x000fce0000000000 */
.L_x_15422:
[----:B------:R-:W-:Y:S05]  /*65a0*/  BSYNC.RECONVERGENT B6 ;  /* 0x0000000000067941 */ /* 0x000fea0003800200 */
.L_x_15421:
        /* <DEDUP_REMOVED lines=307> */
.L_x_15494:
        /* <DEDUP_REMOVED lines=18> */
.L_x_15498:
[----:B------:R-:W2:Y:S02]  /*7a00*/  LDG.E.U8 R2, desc[UR36][R2.64] ;  /* 0x0000002402027981 */ /* 0x000ea4000c1e1100 */
[----:B--2---:R-:W-:-:S04]  /*7a10*/  I2FP.F32.U32 R0, R2 ;  /* 0x0000000200007245 */ /* 0x004fc80000201000 */
[----:B------:R-:W-:Y:S01]  /*7a20*/  F2FP.F16.F32.PACK_AB R0, RZ, R0 ;  /* 0x00000000ff00723e */ /* 0x000fe200000000ff */
[----:B------:R-:W-:Y:S06]  /*7a30*/  BRA `(.L_x_15500) ;  /* 0x0000000c009c7947 */ /* 0x000fec0003800000 */
.L_x_15497:
        /* <DEDUP_REMOVED lines=10> */
.L_x_15502:
[----:B------:R-:W2:Y:S02]  /*7ae0*/  LDG.E R2, desc[UR36][R2.64] ;  /* 0x0000002402027981 */ /* 0x000ea4000c1e1900 */
[----:B--2---:R-:W-:-:S04]  /*7af0*/  I2FP.F32.S32 R0, R2 ;  /* 0x0000000200007245 */ /* 0x004fc80000201400 */
[----:B------:R-:W-:Y:S01]  /*7b00*/  F2FP.F16.F32.PACK_AB R0, RZ, R0 ;  /* 0x00000000ff00723e */ /* 0x000fe200000000ff */
[----:B------:R-:W-:Y:S06]  /*7b10*/  BRA `(.L_x_15500) ;  /* 0x0000000c00647947 */ /* 0x000fec0003800000 */
.L_x_15501:
[----:B------:R-:W2:Y:S02]  /*7b20*/  LDG.E.U16 R2, desc[UR36][R2.64] ;  /* 0x0000002402027981 */ /* 0x000ea4000c1e1500 */
[----:B--2---:R-:W0:Y:S02]  /*7b30*/  I2F.S16 R0, R2 ;  /* 0x0000000200007306 */ /* 0x004e240000101400 */
[----:B0-----:R-:W-:Y:S01]  /*7b40*/  F2FP.F16.F32.PACK_AB R0, RZ, R0 ;  /* 0x00000000ff00723e */ /* 0x001fe200000000ff */
[----:B------:R-:W-:Y:S06]  /*7b50*/  BRA `(.L_x_15500) ;  /* 0x0000000c00547947 */ /* 0x000fec0003800000 */
.L_x_15496:
        /* <DEDUP_REMOVED lines=9> */
.L_x_15504:
[----:B------:R1:W5:Y:S01]  /*7bf0*/  LDG.E.U16 R0, desc[UR36][R2.64] ;  /* 0x0000002402007981 */ /* 0x000362000c1e1500 */
[----:B------:R-:W-:Y:S05]  /*7c00*/  BRA `(.L_x_15500) ;  /* 0x0000000c00287947 */ /* 0x000fea0003800000 */
.L_x_15503:
        /* <DEDUP_REMOVED lines=9> */
.L_x_15506:
[----:B------:R0:W5:Y:S01]  /*7ca0*/  LDG.E.U16 R0, desc[UR36][R2.64] ;  /* 0x0000002402007981 */ /* 0x000162000c1e1500 */
[----:B------:R-:W-:Y:S05]  /*7cb0*/  BRA `(.L_x_15500) ;  /* 0x0000000800fc7947 */ /* 0x000fea0003800000 */
.L_x_15505:
        /* <DEDUP_REMOVED lines=12> */
.L_x_15495:
        /* <DEDUP_REMOVED lines=13> */
.L_x_15509:
        /* <DEDUP_REMOVED lines=12> */
.L_x_15508:
        /* <DEDUP_REMOVED lines=27> */
.L_x_15511:
        /* <DEDUP_REMOVED lines=13> */
.L_x_15510:
[----:B------:R-:W2:Y:S02]  /*8190*/  LDG.E.U16 R0, desc[UR36][R2.64] ;  /* 0x0000002402007981 */ /* 0x000ea4000c1e1500 */
[----:B--2---:R-:W-:-:S05]  /*81a0*/  IMAD.U32 R0, R0, 0x10000, RZ ;  /* 0x0001000000007824 */ /* 0x004fca00078e00ff */
[----:B------:R-:W-:Y:S01]  /*81b0*/  F2FP.F16.F32.PACK_AB R0, RZ, R0 ;  /* 0x00000000ff00723e */ /* 0x000fe200000000ff */
[----:B------:R-:W-:Y:S06]  /*81c0*/  BRA `(.L_x_15500) ;  /* 0x0000000400b87947 */ /* 0x000fec0003800000 */
.L_x_15507:
        /* <DEDUP_REMOVED lines=12> */
.L_x_15514:
        /* <DEDUP_REMOVED lines=21> */
.L_x_15518:
[----:B------:R-:W-:Y:S05]  /*83e0*/  BSYNC.RECONVERGENT B1 ;  /* 0x0000000000017941 */ /* 0x000fea0003800200 */
.L_x_15517:
[----:B------:R-:W-:Y:S01]  /*83f0*/  IMAD.SHL.U32 R0, R0, 0x100000, RZ ;  /* 0x0010000000007824 */ /* 0x000fe200078e00ff */
[----:B------:R-:W-:-:S04]  /*8400*/  LEA R2, R2, 0x3b800000, 0x17 ;  /* 0x3b80000002027811 */ /* 0x000fc800078eb8ff */
[----:B------:R-:W-:-:S07]  /*8410*/  LOP3.LUT R0, R2, R0, R7, 0xfe, !PT ;  /* 0x0000000002007212 */ /* 0x000fce00078efe07 */
.L_x_15516:
[----:B------:R-:W-:Y:S05]  /*8420*/  BSYNC.RECONVERGENT B0 ;  /* 0x0000000000007941 */ /* 0x000fea0003800200 */
.L_x_15515:
[----:B------:R-:W-:Y:S01]  /*8430*/  F2FP.F16.F32.PACK_AB R0, RZ, R0 ;  /* 0x00000000ff00723e */ /* 0x000fe200000000ff */
[----:B------:R-:W-:Y:S06]  /*8440*/  BRA `(.L_x_15500) ;  /* 0x0000000400187947 */ /* 0x000fec0003800000 */
.L_x_15513:
        /* <DEDUP_REMOVED lines=21> */
.L_x_15522:
[----:B------:R-:W-:Y:S05]  /*85a0*/  BSYNC.RECONVERGENT B1 ;  /* 0x0000000000017941 */ /* 0x000fea0003800200 */
.L_x_15521:
[----:B------:R-:W-:Y:S02]  /*85b0*/  SHF.L.U32 R0, R0, 0x15, RZ ;  /* 0x0000001500007819 */ /* 0x000fe400000006ff */
[----:B------:R-:W-:-:S04]  /*85c0*/  LEA R2, R2, 0x37800000, 0x17 ;  /* 0x3780000002027811 */ /* 0x000fc800078eb8ff */
[----:B------:R-:W-:-:S07]  /*85d0*/  LOP3.LUT R0, R2, R0, R7, 0xfe, !PT ;  /* 0x0000000002007212 */ /* 0x000fce00078efe07 */
.L_x_15520:
[----:B------:R-:W-:Y:S05]  /*85e0*/  BSYNC.RECONVERGENT B0 ;  /* 0x0000000000007941 */ /* 0x000fea0003800200 */
.L_x_15519:
[----:B------:R-:W-:Y:S01]  /*85f0*/  F2FP.F16.F32.PACK_AB R0, RZ, R0 ;  /* 0x00000000ff00723e */ /* 0x000fe200000000ff */
[----:B------:R-:W-:Y:S06]  /*8600*/  BRA `(.L_x_15500) ;  /* 0x0000000000a87947 */ /* 0x000fec0003800000 */
.L_x_15512:
        /* <DEDUP_REMOVED lines=14> */
.L_x_15526:
[----:B------:R-:W-:Y:S05]  /*86f0*/  BSYNC.RECONVERGENT B0 ;  /* 0x0000000000007941 */ /* 0x000fea0003800200 */
.L_x_15525:
[----:B------:R-:W-:Y:S01]  /*8700*/  F2FP.F16.F32.PACK_AB R0, RZ, R0 ;  /* 0x00000000ff00723e */ /* 0x000fe200000000ff */
[----:B------:R-:W-:Y:S06]  /*8710*/  BRA `(.L_x_15500) ;  /* 0x0000000000647947 */ /* 0x000fec0003800000 */
.L_x_15499:
        /* <DEDUP_REMOVED lines=16> */
.L_x_15527:
[----:B------:R-:W-:Y:S01]  /*8820*/  PRMT R0, RZ, 0x7610, R0 ;  /* 0x00007610ff007816 */ /* 0x000fe20000000000 */
[----:B------:R-:W-:Y:S06]  /*8830*/  BRA `(.L_x_15500) ;  /* 0x00000000001c7947 */ /* 0x000fec0003800000 */
.L_x_15524:
[----:B------:R-:W2:Y:S02]  /*8840*/  LDG.E.64 R2, desc[UR36][R2.64] ;  /* 0x0000002402027981 */ /* 0x000ea4000c1e1b00 */
[----:B--2---:R-:W0:Y:S02]  /*8850*/  I2F.U64 R0, R2 ;  /* 0x0000000200007312 */ /* 0x004e240000301000 */
[----:B0-----:R-:W-:Y:S01]  /*8860*/  F2FP.F16.F32.PACK_AB R0, RZ, R0 ;  /* 0x00000000ff00723e */ /* 0x001fe200000000ff */
[----:B------:R-:W-:Y:S06]  /*8870*/  BRA `(.L_x_15500) ;  /* 0x00000000000c7947 */ /* 0x000fec0003800000 */
.L_x_15523:
[----:B------:R-:W2:Y:S02]  /*8880*/  LDG.E R2, desc[UR36][R2.64] ;  /* 0x0000002402027981 */ /* 0x000ea4000c1e1900 */
[----:B--2---:R-:W-:-:S04]  /*8890*/  I2FP.F32.U32 R0, R2 ;  /* 0x0000000200007245 */ /* 0x004fc80000201000 */
[----:B------:R-:W-:-:S07]  /*88a0*/  F2FP.F16.F32.PACK_AB R0, RZ, R0 ;  /* 0x00000000ff00723e */ /* 0x000fce00000000ff */
.L_x_15500:
        /* <DEDUP_REMOVED lines=22> */
.L_x_15531:
[----:B------:R-:W-:-:S06]  /*8a10*/  HADD2.F32 R5, -RZ, R0.H0_H0 ;  /* 0x20000000ff057230 */ /* 0x000fcc0000004100 */
[----:B------:R-:W0:Y:S02]  /*8a20*/  F2I.S64.TRUNC R4, R5 ;  /* 0x0000000500047311 */ /* 0x000e24000020d900 */
[----:B0-----:R4:W-:Y:S01]  /*8a30*/  STG.E.U8 desc[UR36][R2.64], R4 ;  /* 0x0000000402007986 */ /* 0x0019e2000c101124 */
[----:B------:R-:W-:Y:S05]  /*8a40*/  BRA `(.L_x_15533) ;  /* 0x0000000c006c7947 */ /* 0x000fea0003800000 */
.L_x_15530:
        /* <DEDUP_REMOVED lines=10> */
.L_x_15535:
[----:B------:R-:W-:-:S04]  /*8af0*/  HADD2.F32 R0, -RZ, R0.H0_H0 ;  /* 0x20000000ff007230 */ /* 0x000fc80000004100 */
[----:B------:R-:W0:Y:S02]  /*8b00*/  F2I.FTZ.TRUNC.NTZ R5, R0 ;  /* 0x0000000000057305 */ /* 0x000e24000021f100 */
[----:B0-----:R2:W-:Y:S01]  /*8b10*/  STG.E desc[UR36][R2.64], R5 ;  /* 0x0000000502007986 */ /* 0x0015e2000c101924 */
[----:B------:R-:W-:Y:S05]  /*8b20*/  BRA `(.L_x_15533) ;  /* 0x0000000c00347947 */ /* 0x000fea0003800000 */
.L_x_15534:
[----:B------:R-:W-:-:S04]  /*8b30*/  HADD2.F32 R0, -RZ, R0.H0_H0 ;  /* 0x20000000ff007230 */ /* 0x000fc80000004100 */
[----:B------:R-:W0:Y:S02]  /*8b40*/  F2I.FTZ.TRUNC.NTZ R5, R0 ;  /* 0x0000000000057305 */ /* 0x000e24000021f100 */
[----:B0-----:R0:W-:Y:S01]  /*8b50*/  STG.E.U16 desc[UR36][R2.64], R5 ;  /* 0x0000000502007986 */ /* 0x0011e2000c101524 */
[----:B------:R-:W-:Y:S05]  /*8b60*/  BRA `(.L_x_15533) ;  /* 0x0000000c00247947 */ /* 0x000fea0003800000 */
.L_x_15529:
        /* <DEDUP_REMOVED lines=9> */
.L_x_15537:
[----:B------:R0:W-:Y:S01]  /*8c00*/  STG.E.U16 desc[UR36][R2.64], R0 ;  /* 0x0000000002007986 */ /* 0x0001e2000c101524 */
[----:B------:R-:W-:Y:S05]  /*8c10*/  BRA `(.L_x_15533) ;  /* 0x0000000800f87947 */ /* 0x000fea0003800000 */
.L_x_15536:
        /* <DEDUP_REMOVED lines=10> */
.L_x_15539:
[----:B------:R-:W-:-:S05]  /*8cc0*/  HADD2.F32 R0, -RZ, R0.H0_H0 ;  /* 0x20000000ff007230 */ /* 0x000fca0000004100 */
[----:B------:R-:W-:-:S04]  /*8cd0*/  F2FP.F16.F32.PACK_AB R0, RZ, R0 ;  /* 0x00000000ff00723e */ /* 0x000fc800000000ff */
[----:B------:R-:W-:-:S05]  /*8ce0*/  PRMT R0, R0, 0x5410, RZ ;  /* 0x0000541000007816 */ /* 0x000fca00000000ff */
[----:B------:R0:W-:Y:S01]  /*8cf0*/  STG.E desc[UR36][R2.64], R0 ;  /* 0x0000000002007986 */ /* 0x0001e2000c101924 */
[----:B------:R-:W-:Y:S05]  /*8d00*/  BRA `(.L_x_15533) ;  /* 0x0000000800bc7947 */ /* 0x000fea0003800000 */
.L_x_15538:
[----:B------:R-:W-:-:S05]  /*8d10*/  HADD2.F32 R4, -RZ, R0.H0_H0 ;  /* 0x20000000ff047230 */ /* 0x000fca0000004100 */
[----:B------:R-:W-:-:S06]  /*8d20*/  FMUL.FTZ R4, R4, 1 ;  /* 0x3f80000004047820 */ /* 0x000fcc0000410000 */
[----:B------:R-:W0:Y:S02]  /*8d30*/  F2F.F64.F32 R4, R4 ;  /* 0x0000000400047310 */ /* 0x000e240000201800 */
[----:B0-----:R0:W-:Y:S01]  /*8d40*/  STG.E.64 desc[UR36][R2.64], R4 ;  /* 0x0000000402007986 */ /* 0x0011e2000c101b24 */
[----:B------:R-:W-:Y:S05]  /*8d50*/  BRA `(.L_x_15533) ;  /* 0x0000000800a87947 */ /* 0x000fea0003800000 */
.L_x_15528:
        /* <DEDUP_REMOVED lines=14> */
.L_x_15543:
        /* <DEDUP_REMOVED lines=18> */
.L_x_15546:
[----:B------:R-:W-:-:S04]  /*8f60*/  SHF.R.U32.HI R5, RZ, 0x18, R5 ;  /* 0x00000018ff057819 */ /* 0x000fc80000011605 */
[----:B------:R-:W-:-:S07]  /*8f70*/  LOP3.LUT R0, R0, 0x80, R5, 0xf8, !PT ;  /* 0x0000008000007812 */ /* 0x000fce00078ef805 */
.L_x_15545:
[----:B------:R-:W-:Y:S05]  /*8f80*/  BSYNC.RECONVERGENT B0 ;  /* 0x0000000000007941 */ /* 0x000fea0003800200 */
.L_x_15544:
[----:B------:R0:W-:Y:S01]  /*8f90*/  STG.E.U8 desc[UR36][R2.64], R0 ;  /* 0x0000000002007986 */ /* 0x0001e2000c101124 */
[----:B------:R-:W-:Y:S05]  /*8fa0*/  BRA `(.L_x_15533) ;  /* 0x0000000800147947 */ /* 0x000fea0003800000 */
.L_x_15542:
        /* <DEDUP_REMOVED lines=18> */
.L_x_15549:
[----:B------:R-:W-:-:S04]  /*90d0*/  SHF.R.U32.HI R5, RZ, 0x18, R5 ;  /* 0x00000018ff057819 */ /* 0x000fc80000011605 */
[----:B------:R-:W-:-:S07]  /*90e0*/  LOP3.LUT R0, R0, 0x80, R5, 0xf8, !PT ;  /* 0x0000008000007812 */ /* 0x000fce00078ef805 */
.L_x_15548:
[----:B------:R-:W-:Y:S05]  /*90f0*/  BSYNC.RECONVERGENT B0 ;  /* 0x0000000000007941 */ /* 0x000fea0003800200 */
.L_x_15547:
[----:B------:R0:W-:Y:S01]  /*9100*/  STG.E.U8 desc[UR36][R2.64], R0 ;  /* 0x0000000002007986 */ /* 0x0001e2000c101124 */
[----:B------:R-:W-:Y:S05]  /*9110*/  BRA `(.L_x_15533) ;  /* 0x0000000400b87947 */ /* 0x000fea0003800000 */
.L_x_15541:
        /* <DEDUP_REMOVED lines=22> */
.L_x_15551:
[----:B------:R-:W-:-:S06]  /*9280*/  HADD2.F32 R4, -RZ, R0.H0_H0 ;  /* 0x20000000ff047230 */ /* 0x000fcc0000004100 */
[----:B------:R-:W0:Y:S02]  /*9290*/  F2I.U64.TRUNC R4, R4 ;  /* 0x0000000400047311 */ /* 0x000e24000020d800 */
[----:B0-----:R0:W-:Y:S01]  /*92a0*/  STG.E.64 desc[UR36][R2.64], R4 ;  /* 0x0000000402007986 */ /* 0x0011e2000c101b24 */
[----:B------:R-:W-:Y:S05]  /*92b0*/  BRA `(.L_x_15533) ;  /* 0x0000000400507947 */ /* 0x000fea0003800000 */
.L_x_15550:
[----:B------:R-:W-:-:S04]  /*92c0*/  HADD2.F32 R0, -RZ, R0.H0_H0 ;  /* 0x20000000ff007230 */ /* 0x000fc80000004100 */
[----:B------:R-:W0:Y:S02]  /*92d0*/  F2I.FTZ.U32.TRUNC.NTZ R5, R0 ;  /* 0x0000000000057305 */ /* 0x000e24000021f000 */
[----:B0-----:R0:W-:Y:S01]  /*92e0*/  STG.E desc[UR36][R2.64], R5 ;  /* 0x0000000502007986 */ /* 0x0011e2000c101924 */
[----:B------:R-:W-:Y:S05]  /*92f0*/  BRA `(.L_x_15533) ;  /* 0x0000000400407947 */ /* 0x000fea0003800000 */
.L_x_15540:
        /* <DEDUP_REMOVED lines=11> */
.L_x_15553:
[----:B------:R-:W-:Y:S01]  /*93b0*/  HADD2.F32 R0, -RZ, R0.H0_H0 ;  /* 0x20000000ff007230 */ /* 0x000fe20000004100 */
[----:B------:R-:W-:-:S04]  /*93c0*/  CS2R R6, SRZ ;  /* 0x0000000000067805 */ /* 0x000fc8000001ff00 */
[----:B------:R-:W-:-:S04]  /*93d0*/  FMUL.FTZ R0, R0, 1 ;  /* 0x3f80000000007820 */ /* 0x000fc80000410000 */
[----:B------:R-:W0:Y:S02]  /*93e0*/  F2F.F64.F32 R4, R0 ;  /* 0x0000000000047310 */ /* 0x000e240000201800 */
[----:B0-----:R0:W-:Y:S01]  /*93f0*/  STG.E.128 desc[UR36][R2.64], R4 ;  /* 0x0000000402007986 */ /* 0x0011e2000c101d24 */
[----:B------:R-:W-:Y:S05]  /*9400*/  BRA `(.L_x_15533) ;  /* 0x0000000000fc7947 */ /* 0x000fea0003800000 */
.L_x_15552:
[----:B------:R-:W-:-:S09]  /*9410*/  UISETP.NE.AND UP0, UPT, UR4, 0xf, UPT ;  /* 0x0000000f0400788c */ /* 0x000fd2000bf05270 */
[----:B------:R-:W-:Y:S05]  /*9420*/  BRA.U !UP0, `(.L_x_15554) ;  /* 0x0000000108e87547 */ /* 0x000fea000b800000 */
[----:B------:R-:W-:-:S09]  /*9430*/  UISETP.NE.AND UP0, UPT, UR4, 0x17, UPT ;  /* 0x000000170400788c */ /* 0x000fd2000bf05270 */
[----:B------:R-:W-:Y:S05]  /*9440*/  BRA.U !UP0, `(.L_x_15555) ;  /* 0x0000000108907547 */ /* 0x000fea000b800000 */
[----:B------:R-:W-:-:S09]  /*9450*/  UISETP.NE.AND UP0, UPT, UR4, 0x18, UPT ;  /* 0x000000180400788c */ /* 0x000fd2000bf05270 */
[----:B------:R-:W-:Y:S05]  /*9460*/  BRA.U !UP0, `(.L_x_15556) ;  /* 0x0000000108447547 */ /* 0x000fea000b800000 */
.L_x_15532:
        /* <DEDUP_REMOVED lines=16> */
.L_x_15557:
[----:B------:R-:W-:Y:S05]  /*9570*/  BRA `(.L_x_15533) ;  /* 0x0000000000a07947 */ /* 0x000fea0003800000 */
.L_x_15556:
        /* <DEDUP_REMOVED lines=13> */
.L_x_15559:
[----:B------:R-:W-:Y:S05]  /*9650*/  BSYNC.RECONVERGENT B0 ;  /* 0x0000000000007941 */ /* 0x000fea0003800200 */
.L_x_15558:
[----:B------:R-:W-:-:S05]  /*9660*/  LOP3.LUT R5, R0, 0x80, R5, 0xf8, !PT ;  /* 0x0000008000057812 */ /* 0x000fca00078ef805 */
[----:B------:R0:W-:Y:S01]  /*9670*/  STG.E.U8 desc[UR36][R2.64], R5 ;  /* 0x0000000502007986 */ /* 0x0001e2000c101124 */
[----:B------:R-:W-:Y:S05]  /*9680*/  BRA `(.L_x_15533) ;  /* 0x00000000005c7947 */ /* 0x000fea0003800000 */
.L_x_15555:
        /* <DEDUP_REMOVED lines=12> */
.L_x_15561:
[----:B------:R-:W-:Y:S02]  /*9750*/  ISETP.GT.U32.AND P0, PT, R4, 0x7f800000, PT ;  /* 0x7f8000000400780c */ /* 0x000fe40003f04070 */
[----:B------:R-:W-:-:S04]  /*9760*/  MOV R0, 0x7f ;  /* 0x0000007f00007802 */ /* 0x000fc80000000f00 */
[----:B------:R-:W-:-:S07]  /*9770*/  SEL R0, R0, 0x7c, P0 ;  /* 0x0000007c00007807 */ /* 0x000fce0000000000 */
.L_x_15562:
[----:B------:R-:W-:Y:S05]  /*9780*/  BSYNC.RECONVERGENT B0 ;  /* 0x0000000000007941 */ /* 0x000fea0003800200 */
.L_x_15560:
[----:B------:R-:W-:-:S04]  /*9790*/  SHF.R.U32.HI R5, RZ, 0x18, R5 ;  /* 0x00000018ff057819 */ /* 0x000fc80000011605 */
[----:B------:R-:W-:-:S05]  /*97a0*/  LOP3.LUT R5, R0, 0x80, R5, 0xf8, !PT ;  /* 0x0000008000057812 */ /* 0x000fca00078ef805 */
[----:B------:R0:W-:Y:S01]  /*97b0*/  STG.E.U8 desc[UR36][R2.64], R5 ;  /* 0x0000000502007986 */ /* 0x0001e2000c101124 */
[----:B------:R-:W-:Y:S05]  /*97c0*/  BRA `(.L_x_15533) ;  /* 0x00000000000c7947 */ /* 0x000fea0003800000 */
.L_x_15554:
[----:B------:R-:W-:-:S05]  /*97d0*/  HADD2.F32 R0, -RZ, R0.H0_H0 ;  /* 0x20000000ff007230 */ /* 0x000fca0000004100 */
[----:B------:R-:W-:-:S05]  /*97e0*/  F2FP.BF16.F32.PACK_AB R0, RZ, R0 ;  /* 0x00000000ff00723e */ /* 0x000fca00000010ff */
[----:B------:R0:W-:Y:S02]  /*97f0*/  STG.E.U16 desc[UR36][R2.64], R0 ;  /* 0x0000000002007986 */ /* 0x0001e4000c101524 */
.L_x_15533:
[----:B------:R-:W-:-:S07]  /*9800*/  VIADD R17, R17, 0x80 ;  /* 0x0000008011117836 */ /* 0x000fce0000000000 */
.L_x_15493:
[----:B------:R-:W-:Y:S05]  /*9810*/  BSYNC.RECONVERGENT B6 ;  /* 0x0000000000067941 */ /* 0x000fea0003800200 */
.L_x_15492:
        /* <DEDUP_REMOVED lines=306> */
.L_x_15563:
        /* <DEDUP_REMOVED lines=20> */
.L_x_15567:
[----:B------:R-:W2:Y:S02]  /*ac80*/  LDG.E.U8 R2, desc[UR36][R2.64] ;  /* 0x0000002402027981 */ /* 0x000ea4000c1e1100 */
[----:B--2---:R-:W-:-:S04]  /*ac90*/  I2FP.F32.U32 R0, R2 ;  /* 0x0000000200007245 */ /* 0x004fc80000201000 */
[----:B------:R-:W-:Y:S01]  /*aca0*/  F2FP.F16.F32.PACK_AB R0, RZ, R0 ;  /* 0x00000000ff00723e */ /* 0x000fe200000000ff */
[----:B------:R-:W-:Y:S06]  /*acb0*/  BRA `(.L_x_15569) ;  /* 0x0000000c009c7947 */ /* 0x000fec0003800000 */
.L_x_15566:
        /* <DEDUP_REMOVED lines=10> */
.L_x_15571:
[----:B------:R-:W2:Y:S02]  /*ad60*/  LDG.E R2, desc[UR36][R2.64] ;  /* 0x0000002402027981 */ /* 0x000ea4000c1e1900 */
[----:B--2---:R-:W-:-:S04]  /*ad70*/  I2FP.F32.S32 R0, R2 ;  /* 0x0000000200007245 */ /* 0x004fc80000201400 */
[----:B------:R-:W-:Y:S01]  /*ad80*/  F2FP.F16.F32.PACK_AB R0, RZ, R0 ;  /* 0x00000000ff00723e */ /* 0x000fe200000000ff */
[----:B------:R-:W-:Y:S06]  /*ad90*/  BRA `(.L_x_15569) ;  /* 0x0000000c00647947 */ /* 0x000fec0003800000 */
.L_x_15570:
[----:B------:R-:W2:Y:S02]  /*ada0*/  LDG.E.U16 R2, desc[UR36][R2.64] ;  /* 0x0000002402027981 */ /* 0x000ea4000c1e1500 */
[----:B--2---:R-:W0:Y:S02]  /*adb0*/  I2F.S16 R0, R2 ;  /* 0x0000000200007306 */ /* 0x004e240000101400 */
[----:B0-----:R-:W-:Y:S01]  /*adc0*/  F2FP.F16.F32.PACK_AB R0, RZ, R0 ;  /* 0x00000000ff00723e */ /* 0x001fe200000000ff */
[----:B------:R-:W-:Y:S06]  /*add0*/  BRA `(.L_x_15569) ;  /* 0x0000000c00547947 */ /* 0x000fec0003800000 */
.L_x_15565:
        /* <DEDUP_REMOVED lines=9> */
.L_x_15573:
[----:B------:R1:W5:Y:S01]  /*ae70*/  LDG.E.U16 R0, desc[UR36][R2.64] ;  /* 0x0000002402007981 */ /* 0x000362000c1e1500 */
[----:B------:R-:W-:Y:S05]  /*ae80*/  BRA `(.L_x_15569) ;  /* 0x0000000c00287947 */ /* 0x000fea0003800000 */
.L_x_15572:
        /* <DEDUP_REMOVED lines=9> */
.L_x_15575:
[----:B------:R0:W5:Y:S01]  /*af20*/  LDG.E.U16 R0, desc[UR36][R2.64] ;  /* 0x0000002402007981 */ /* 0x000162000c1e1500 */
[----:B------:R-:W-:Y:S05]  /*af30*/  BRA `(.L_x_15569) ;  /* 0x0000000800fc7947 */ /* 0x000fea0003800000 */
.L_x_15574:
        /* <DEDUP_REMOVED lines=12> */
.L_x_15564:
        /* <DEDUP_REMOVED lines=13> */
.L_x_15578:
        /* <DEDUP_REMOVED lines=12> */
.L_x_15577:
        /* <DEDUP_REMOVED lines=27> */
.L_x_15580:
        /* <DEDUP_REMOVED lines=13> */
.L_x_15579:
[----:B------:R-:W2:Y:S02]  /*b410*/  LDG.E.U16 R0, desc[UR36][R2.64] ;  /* 0x0000002402007981 */ /* 0x000ea4000c1e1500 */
[----:B--2---:R-:W-:-:S04]  /*b420*/  SHF.L.U32 R0, R0, 0x10, RZ ;  /* 0x0000001000007819 */ /* 0x004fc800000006ff */
[----:B------:R-:W-:Y:S01]  /*b430*/  F2FP.F16.F32.PACK_AB R0, RZ, R0 ;  /* 0x00000000ff00723e */ /* 0x000fe200000000ff */
[----:B------:R-:W-:Y:S06]  /*b440*/  BRA `(.L_x_15569) ;  /* 0x0000000400b87947 */ /* 0x000fec0003800000 */
.L_x_15576:
        /* <DEDUP_REMOVED lines=12> */
.L_x_15583:
        /* <DEDUP_REMOVED lines=21> */
.L_x_15587:
[----:B------:R-:W-:Y:S05]  /*b660*/  BSYNC.RECONVERGENT B1 ;  /* 0x0000000000017941 */ /* 0x000fea0003800200 */
.L_x_15586:
[----:B------:R-:W-:Y:S01]  /*b670*/  IMAD.SHL.U32 R0, R0, 0x100000, RZ ;  /* 0x0010000000007824 */ /* 0x000fe200078e00ff */
[----:B------:R-:W-:-:S04]  /*b680*/  LEA R2, R2, 0x3b800000, 0x17 ;  /* 0x3b80000002027811 */ /* 0x000fc800078eb8ff */
[----:B------:R-:W-:-:S07]  /*b690*/  LOP3.LUT R0, R2, R0, R7, 0xfe, !PT ;  /* 0x0000000002007212 */ /* 0x000fce00078efe07 */
.L_x_15585:
[----:B------:R-:W-:Y:S05]  /*b6a0*/  BSYNC.RECONVERGENT B0 ;  /* 0x0000000000007941 */ /* 0x000fea0003800200 */
.L_x_15584:
[----:B------:R-:W-:Y:S01]  /*b6b0*/  F2FP.F16.F32.PACK_AB R0, RZ, R0 ;  /* 0x00000000ff00723e */ /* 0x000fe200000000ff */
[----:B------:R-:W-:Y:S06]  /*b6c0*/  BRA `(.L_x_15569) ;  /* 0x0000000400187947 */ /* 0x000fec0003800000 */
.L_x_15582:
        /* <DEDUP_REMOVED lines=21> */
.L_x_15591:
[----:B------:R-:W-:Y:S05]  /*b820*/  BSYNC.RECONVERGENT B1 ;  /* 0x0000000000017941 */ /* 0x000fea0003800200 */
.L_x_15590:
[----:B------:R-:W-:Y:S02]  /*b830*/  SHF.L.U32 R0, R0, 0x15, RZ ;  /* 0x0000001500007819 */ /* 0x000fe400000006ff */
[----:B------:R-:W-:-:S04]  /*b840*/  LEA R2, R2, 0x37800000, 0x17 ;  /* 0x3780000002027811 */ /* 0x000fc800078eb8ff */
[----:B------:R-:W-:-:S07]  /*b850*/  LOP3.LUT R0, R2, R0, R7, 0xfe, !PT ;  /* 0x0000000002007212 */ /* 0x000fce00078efe07 */
.L_x_15589:
[----:B------:R-:W-:Y:S05]  /*b860*/  BSYNC.RECONVERGENT B0 ;  /* 0x0000000000007941 */ /* 0x000fea0003800200 */
.L_x_15588:
[----:B------:R-:W-:Y:S01]  /*b870*/  F2FP.F16.F32.PACK_AB R0, RZ, R0 ;  /* 0x00000000ff00723e */ /* 0x000fe200000000ff */
[----:B------:R-:W-:Y:S06]  /*b880*/  BRA `(.L_x_15569) ;  /* 0x0000000000a87947 */ /* 0x000fec0003800000 */
.L_x_15581:
        /* <DEDUP_REMOVED lines=14> */
.L_x_15595:
[----:B------:R-:W-:Y:S05]  /*b970*/  BSYNC.RECONVERGENT B0 ;  /* 0x0000000000007941 */ /* 0x000fea0003800200 */
.L_x_15594:
[----:B------:R-:W-:Y:S01]  /*b980*/  F2FP.F16.F32.PACK_AB R0, RZ, R0 ;  /* 0x00000000ff00723e */ /* 0x000fe200000000ff */
[----:B------:R-:W-:Y:S06]  /*b990*/  BRA `(.L_x_15569) ;  /* 0x0000000000647947 */ /* 0x000fec0003800000 */
.L_x_15568:
        /* <DEDUP_REMOVED lines=16> */
.L_x_15596:
[----:B------:R-:W-:Y:S01]  /*baa0*/  PRMT R0, RZ, 0x7610, R0 ;  /* 0x00007610ff007816 */ /* 0x000fe20000000000 */
[----:B------:R-:W-:Y:S06]  /*bab0*/  BRA `(.L_x_15569) ;  /* 0x00000000001c7947 */ /* 0x000fec0003800000 */
.L_x_15593:
[----:B------:R-:W2:Y:S02]  /*bac0*/  LDG.E.64 R2, desc[UR36][R2.64] ;  /* 0x0000002402027981 */ /* 0x000ea4000c1e1b00 */
[----:B--2---:R-:W0:Y:S02]  /*bad0*/  I2F.U64 R0, R2 ;  /* 0x0000000200007312 */ /* 0x004e240000301000 */
[----:B0-----:R-:W-:Y:S01]  /*bae0*/  F2FP.F16.F32.PACK_AB R0, RZ, R0 ;  /* 0x00000000ff00723e */ /* 0x001fe200000000ff */
[----:B------:R-:W-:Y:S06]  /*baf0*/  BRA `(.L_x_15569) ;  /* 0x00000000000c7947 */ /* 0x000fec0003800000 */
.L_x_15592:
[----:B------:R-:W2:Y:S02]  /*bb00*/  LDG.E R2, desc[UR36][R2.64] ;  /* 0x0000002402027981 */ /* 0x000ea4000c1e1900 */
[----:B--2---:R-:W-:-:S04]  /*bb10*/  I2FP.F32.U32 R0, R2 ;  /* 0x0000000200007245 */ /* 0x004fc80000201000 */
[----:B------:R-:W-:-:S07]  /*bb20*/  F2FP.F16.F32.PACK_AB R0, RZ, R0 ;  /* 0x00000000ff00723e */ /* 0x000fce00000000ff */
.L_x_15569:
[----:B------:R-:W2:Y:S01]  /*bb30*/  LDCU UR5, c[0x0][0x594] ;  /* 0x0000b280ff0577ac */ /* 0x000ea20008000800 */
[----:B-----5:R-:W-:Y:S01]  /*bb40*/  HADD2.F32 R0, -RZ, R0.H0_H0 ;  /* 0x20000000ff007230 */ /* 0x020fe20000004100 */
[----:B------:R-:W-:-:S04]  /*bb50*/  UPRMT UR4, UR41, 0x9910, URZ ;  /* 0x0000991029047896 */ /* 0x000fc800080000ff */
[----:B------:R-:W-:Y:S01]  /*bb60*/  UISETP.GT.AND UP0, UPT, UR4, 0x9, UPT ;  /* 0x000000090400788c */ /* 0x000fe2000bf04270 */
[----:B--2---:R-:W-:-:S05]  /*bb70*/  FMUL.FTZ R0, R0, UR5 ;  /* 0x0000000500007c20 */ /* 0x004fca0008410000 */
[----:B------:R-:W-:-:S03]  /*bb80*/  F2FP.F16.F32.PACK_AB R0, RZ, R0 ;  /* 0x00000000ff00723e */ /* 0x000fc600000000ff */
        /* <DEDUP_REMOVED lines=13> */
.L_x_15600:
[----:B01----:R-:W-:-:S06]  /*bc60*/  HADD2.F32 R3, -RZ, R0.H0_H0 ;  /* 0x20000000ff037230 */ /* 0x003fcc0000004100 */
[----:B------:R-:W0:Y:S02]  /*bc70*/  F2I.S64.TRUNC R2, R3 ;  /* 0x0000000300027311 */ /* 0x000e24000020d900 */
[----:B0-----:R-:W-:Y:S01]  /*bc80*/  STG.E.U8 desc[UR36][R16.64], R2 ;  /* 0x0000000210007986 */ /* 0x001fe2000c101124 */
[----:B------:R-:W-:Y:S05]  /*bc90*/  EXIT ;  /* 0x000000000000794d */ /* 0x000fea0003800000 */
.L_x_15599:
        /* <DEDUP_REMOVED lines=10> */
.L_x_15603:
[----:B------:R-:W-:-:S04]  /*bd40*/  HADD2.F32 R0, -RZ, R0.H0_H0 ;  /* 0x20000000ff007230 */ /* 0x000fc80000004100 */
[----:B01----:R-:W0:Y:S02]  /*bd50*/  F2I.FTZ.TRUNC.NTZ R3, R0 ;  /* 0x0000000000037305 */ /* 0x003e24000021f100 */
[----:B0-----:R-:W-:Y:S01]  /*bd60*/  STG.E desc[UR36][R16.64], R3 ;  /* 0x0000000310007986 */ /* 0x001fe2000c101924 */
[----:B------:R-:W-:Y:S05]  /*bd70*/  EXIT ;  /* 0x000000000000794d */ /* 0x000fea0003800000 */
.L_x_15602:
[----:B------:R-:W-:-:S04]  /*bd80*/  HADD2.F32 R0, -RZ, R0.H0_H0 ;  /* 0x20000000ff007230 */ /* 0x000fc80000004100 */
[----:B01----:R-:W0:Y:S02]  /*bd90*/  F2I.FTZ.TRUNC.NTZ R3, R0 ;  /* 0x0000000000037305 */ /* 0x003e24000021f100 */
[----:B0-----:R-:W-:Y:S01]  /*bda0*/  STG.E.U16 desc[UR36][R16.64], R3 ;  /* 0x0000000310007986 */ /* 0x001fe2000c101524 */
[----:B------:R-:W-:Y:S05]  /*bdb0*/  EXIT ;  /* 0x000000000000794d */ /* 0x000fea0003800000 */
.L_x_15598:
[----:B------:R-:W-:-:S09]  /*bdc0*/  UISETP.GT.AND UP0, UPT, UR4, 0x6, UPT ;  /* 0x000000060400788c */ /* 0x000fd2000bf04270 */
[----:B------:R-:W-:Y:S05]  /*bdd0*/  BRA.U UP0, `(.L_x_15604) ;  /* 0x0000000100247547 */ /* 0x000fea000b800000 */
[----:B------:R-:W-:-:S09]  /*bde0*/  UISETP.NE.AND UP0, UPT, UR4, 0x5, UPT ;  /* 0x000000050400788c */ /* 0x000fd2000bf05270 */
[----:B------:R-:W-:Y:S05]  /*bdf0*/  BRA.U !UP0, `(.L_x_15605) ;  /* 0x0000000108147547 */ /* 0x000fea000b800000 */
[----:B------:R-:W-:-:S09]  /*be00*/  UISETP.NE.AND UP0, UPT, UR4, 0x6, UPT ;  /* 0x000000060400788c */ /* 0x000fd2000bf05270 */
[----:B------:R-:W-:Y:S05]  /*be10*/  BRA.U UP0, `(.L_x_15601) ;  /* 0x0000000900287547 */ /* 0x000fea000b800000 */
[----:B01----:R-:W-:-:S05]  /*be20*/  HADD2.F32 R3, -RZ, R0.H0_H0 ;  /* 0x20000000ff037230 */ /* 0x003fca0000004100 */
[----:B------:R-:W-:Y:S01]  /*be30*/  STG.E desc[UR36][R16.64], R3 ;  /* 0x0000000310007986 */ /* 0x000fe2000c101924 */
[----:B------:R-:W-:Y:S05]  /*be40*/  EXIT ;  /* 0x000000000000794d */ /* 0x000fea0003800000 */
.L_x_15605:
[----:B------:R-:W-:Y:S01]  /*be50*/  STG.E.U16 desc[UR36][R16.64], R0 ;  /* 0x0000000010007986 */ /* 0x000fe2000c101524 */
[----:B------:R-:W-:Y:S05]  /*be60*/  EXIT ;  /* 0x000000000000794d */ /* 0x000fea0003800000 */
.L_x_15604:
        /* <DEDUP_REMOVED lines=10> */
.L_x_15607:
[----:B------:R-:W-:-:S05]  /*bf10*/  HADD2.F32 R0, -RZ, R0.H0_H0 ;  /* 0x20000000ff007230 */ /* 0x000fca0000004100 */
[----:B------:R-:W-:-:S04]  /*bf20*/  F2FP.F16.F32.PACK_AB R0, RZ, R0 ;  /* 0x00000000ff00723e */ /* 0x000fc800000000ff */
[----:B------:R-:W-:-:S05]  /*bf30*/  PRMT R0, R0, 0x5410, RZ ;  /* 0x0000541000007816 */ /* 0x000fca00000000ff */
[----:B------:R-:W-:Y:S01]  /*bf40*/  STG.E desc[UR36][R16.64], R0 ;  /* 0x0000000010007986 */ /* 0x000fe2000c101924 */
[----:B------:R-:W-:Y:S05]  /*bf50*/  EXIT ;  /* 0x000000000000794d */ /* 0x000fea0003800000 */
.L_x_15606:
[----:B01----:R-:W-:-:S05]  /*bf60*/  HADD2.F32 R2, -RZ, R0.H0_H0 ;  /* 0x20000000ff027230 */ /* 0x003fca0000004100 */
[----:B------:R-:W-:-:S06]  /*bf70*/  FMUL.FTZ R2, R2, 1 ;  /* 0x3f80000002027820 */ /* 0x000fcc0000410000 */
[----:B------:R-:W0:Y:S02]  /*bf80*/  F2F.F64.F32 R2, R2 ;  /* 0x0000000200027310 */ /* 0x000e240000201800 */
[----:B0-----:R-:W-:Y:S01]  /*bf90*/  STG.E.64 desc[UR36][R16.64], R2 ;  /* 0x0000000210007986 */ /* 0x001fe2000c101b24 */
[----:B------:R-:W-:Y:S05]  /*bfa0*/  EXIT ;  /* 0x000000000000794d */ /* 0x000fea0003800000 */
.L_x_15597:
        /* <DEDUP_REMOVED lines=14> */
.L_x_15611:
[----:B01----:R-:W-:Y:S01]  /*c090*/  HADD2.F32 R3, -RZ, R0.H0_H0 ;  /* 0x20000000ff037230 */ /* 0x003fe20000004100 */
        /* <DEDUP_REMOVED lines=16> */
.L_x_15614:
[----:B------:R-:W-:-:S04]  /*c1a0*/  SHF.R.U32.HI R3, RZ, 0x18, R3 ;  /* 0x00000018ff037819 */ /* 0x000fc80000011603 */
[----:B------:R-:W-:-:S04]  /*c1b0*/  LOP3.LUT R0, R0, 0x80, R3, 0xf8, !PT ;  /* 0x0000008000007812 */ /* 0x000fc800078ef803 */
[----:B------:R-:W-:-:S07]  /*c1c0*/  PRMT R8, R0, 0x7610, R8 ;  /* 0x0000761000087816 */ /* 0x000fce0000000008 */
.L_x_15613:
[----:B------:R-:W-:Y:S05]  /*c1d0*/  BSYNC.RECONVERGENT B0 ;  /* 0x0000000000007941 */ /* 0x000fea0003800200 */
.L_x_15612:
[----:B------:R-:W-:Y:S01]  /*c1e0*/  STG.E.U8 desc[UR36][R16.64], R8 ;  /* 0x0000000810007986 */ /* 0x000fe2000c101124 */
[----:B------:R-:W-:Y:S05]  /*c1f0*/  EXIT ;  /* 0x000000000000794d */ /* 0x000fea0003800000 */
.L_x_15610:
        /* <DEDUP_REMOVED lines=17> */
.L_x_15617:
[----:B------:R-:W-:-:S04]  /*c310*/  SHF.R.U32.HI R3, RZ, 0x18, R3 ;  /* 0x00000018ff037819 */ /* 0x000fc80000011603 */
[----:B------:R-:W-:-:S04]  /*c320*/  LOP3.LUT R0, R0, 0x80, R3, 0xf8, !PT ;  /* 0x0000008000007812 */ /* 0x000fc800078ef803 */
[----:B------:R-:W-:-:S07]  /*c330*/  PRMT R8, R0, 0x7610, R8 ;  /* 0x0000761000087816 */ /* 0x000fce0000000008 */
.L_x_15616:
[----:B------:R-:W-:Y:S05]  /*c340*/  BSYNC.RECONVERGENT B0 ;  /* 0x0000000000007941 */ /* 0x000fea0003800200 */
.L_x_15615:
[----:B------:R-:W-:Y:S01]  /*c350*/  STG.E.U8 desc[UR36][R16.64], R8 ;  /* 0x0000000810007986 */ /* 0x000fe2000c101124 */
[----:B------:R-:W-:Y:S05]  /*c360*/  EXIT ;  /* 0x000000000000794d */ /* 0x000fea0003800000 */
.L_x_15609:
[----:B------:R-:W-:-:S09]  /*c370*/  UISETP.NE.AND UP0, UPT, UR4, 0x1c, UPT ;  /* 0x0000001c0400788c */ /* 0x000fd2000bf05270 */
[----:B------:R-:W-:Y:S05]  /*c380*/  BRA.U !UP0, `(.L_x_15618) ;  /* 0x0000000108607547 */ /* 0x000fea000b800000 */
[----:B------:R-:W-:-:S09]  /*c390*/  UISETP.NE.AND UP0, UPT, UR4, 0x1d, UPT ;  /* 0x0000001d0400788c */ /* 0x000fd2000bf05270 */
[----:B------:R-:W-:Y:S05]  /*c3a0*/  BRA.U !UP0, `(.L_x_15619) ;  /* 0x0000000108487547 */ /* 0x000fea000b800000 */
[----:B------:R-:W-:-:S09]  /*c3b0*/  UISETP.NE.AND UP0, UPT, UR4, 0x2c, UPT ;  /* 0x0000002c0400788c */ /* 0x000fd2000bf05270 */
[----:B------:R-:W-:Y:S05]  /*c3c0*/  BRA.U UP0, `(.L_x_15601) ;  /* 0x0000000100bc7547 */ /* 0x000fea000b800000 */
[----:B01----:R-:W-:-:S05]  /*c3d0*/  HADD2.F32 R3, -RZ, R0.H0_H0 ;  /* 0x20000000ff037230 */ /* 0x003fca0000004100 */
        /* <DEDUP_REMOVED lines=15> */
.L_x_15619:
[----:B01----:R-:W-:-:S06]  /*c4d0*/  HADD2.F32 R2, -RZ, R0.H0_H0 ;  /* 0x20000000ff027230 */ /* 0x003fcc0000004100 */
[----:B------:R-:W0:Y:S02]  /*c4e0*/  F2I.U64.TRUNC R2, R2 ;  /* 0x0000000200027311 */ /* 0x000e24000020d800 */
[----:B0-----:R-:W-:Y:S01]  /*c4f0*/  STG.E.64 desc[UR36][R16.64], R2 ;  /* 0x0000000210007986 */ /* 0x001fe2000c101b24 */
[----:B------:R-:W-:Y:S05]  /*c500*/  EXIT ;  /* 0x000000000000794d */ /* 0x000fea0003800000 */
.L_x_15618:
[----:B------:R-:W-:-:S04]  /*c510*/  HADD2.F32 R0, -RZ, R0.H0_H0 ;  /* 0x20000000ff007230 */ /* 0x000fc80000004100 */
[----:B01----:R-:W0:Y:S02]  /*c520*/  F2I.FTZ.U32.TRUNC.NTZ R3, R0 ;  /* 0x0000000000037305 */ /* 0x003e24000021f000 */
[----:B0-----:R-:W-:Y:S01]  /*c530*/  STG.E desc[UR36][R16.64], R3 ;  /* 0x0000000310007986 */ /* 0x001fe2000c101924 */
[----:B------:R-:W-:Y:S05]  /*c540*/  EXIT ;  /* 0x000000000000794d */ /* 0x000fea0003800000 */
.L_x_15608:
        /* <DEDUP_REMOVED lines=11> */
.L_x_15621:
[----:B------:R-:W-:Y:S01]  /*c600*/  HADD2.F32 R0, -RZ, R0.H0_H0 ;  /* 0x20000000ff007230 */ /* 0x000fe20000004100 */
[----:B------:R-:W-:-:S04]  /*c610*/  CS2R R6, SRZ ;  /* 0x0000000000067805 */ /* 0x000fc8000001ff00 */
[----:B------:R-:W-:-:S04]  /*c620*/  FMUL.FTZ R0, R0, 1 ;  /* 0x3f80000000007820 */ /* 0x000fc80000410000 */
[----:B------:R-:W2:Y:S02]  /*c630*/  F2F.F64.F32 R4, R0 ;  /* 0x0000000000047310 */ /* 0x000ea40000201800 */
[----:B--2---:R-:W-:Y:S01]  /*c640*/  STG.E.128 desc[UR36][R16.64], R4 ;  /* 0x0000000410007986 */ /* 0x004fe2000c101d24 */
[----:B------:R-:W-:Y:S05]  /*c650*/  EXIT ;  /* 0x000000000000794d */ /* 0x000fea0003800000 */
.L_x_15620:
[----:B------:R-:W-:-:S09]  /*c660*/  UISETP.NE.AND UP0, UPT, UR4, 0xf, UPT ;  /* 0x0000000f0400788c */ /* 0x000fd2000bf05270 */
[----:B------:R-:W-:Y:S05]  /*c670*/  BRA.U !UP0, `(.L_x_15622) ;  /* 0x0000000108e87547 */ /* 0x000fea000b800000 */
[----:B------:R-:W-:-:S09]  /*c680*/  UISETP.NE.AND UP0, UPT, UR4, 0x17, UPT ;  /* 0x000000170400788c */ /* 0x000fd2000bf05270 */
[----:B------:R-:W-:Y:S05]  /*c690*/  BRA.U !UP0, `(.L_x_15623) ;  /* 0x0000000108907547 */ /* 0x000fea000b800000 */
[----:B------:R-:W-:-:S09]  /*c6a0*/  UISETP.NE.AND UP0, UPT, UR4, 0x18, UPT ;  /* 0x000000180400788c */ /* 0x000fd2000bf05270 */
[----:B------:R-:W-:Y:S05]  /*c6b0*/  BRA.U !UP0, `(.L_x_15624) ;  /* 0x0000000108447547 */ /* 0x000fea000b800000 */
.L_x_15601:
[----:B------:R-:W-:Y:S01]  /*c6c0*/  MOV R0, 0x0 ;  /* 0x0000000000007802 */ /* 0x000fe20000000f00 */
[----:B------:R-:W2:Y:S01]  /*c6d0*/  LDCU.64 UR4, c[0x4][0x148] ;  /* 0x01002900ff0477ac */ /* 0x000ea20008000a00 */
[----:B------:R-:W-:Y:S02]  /*c6e0*/  HFMA2 R8, -RZ, RZ, 0, 6.020069122314453125e-06 ;  /* 0x00000065ff087431 */ /* 0x000fe400000001ff */
[----:B------:R-:W-:Y:S01]  /*c6f0*/  IMAD.MOV.U32 R12, RZ, RZ, 0x1 ;  /* 0x00000001ff0c7424 */ /* 0x000fe200078e00ff */
[----:B01----:R0:W1:Y:S01]  /*c700*/  LDC.64 R2, c[0x4][R0] ;  /* 0x0100000000027b82 */ /* 0x0030620000000a00 */
[----:B------:R-:W3:Y:S01]  /*c710*/  LDCU.64 UR6, c[0x4][0x150] ;  /* 0x01002a00ff0677ac */ /* 0x000ee20008000a00 */
[----:B------:R-:W-:Y:S01]  /*c720*/  MOV R13, RZ ;  /* 0x000000ff000d7202 */ /* 0x000fe20000000f00 */
[----:B------:R-:W4:Y:S01]  /*c730*/  LDCU.64 UR8, c[0x4][0x50] ;  /* 0x01000a00ff0877ac */ /* 0x000f220008000a00 */
[----:B--2---:R-:W-:Y:S01]  /*c740*/  MOV R4, UR4 ;  /* 0x0000000400047c02 */ /* 0x004fe20008000f00 */
[----:B------:R-:W-:Y:S01]  /*c750*/  IMAD.U32 R5, RZ, RZ, UR5 ;  /* 0x00000005ff057e24 */ /* 0x000fe2000f8e00ff */
[----:B---3--:R-:W-:Y:S01]  /*c760*/  MOV R6, UR6 ;  /* 0x0000000600067c02 */ /* 0x008fe20008000f00 */
[----:B------:R-:W-:Y:S01]  /*c770*/  IMAD.U32 R7, RZ, RZ, UR7 ;  /* 0x00000007ff077e24 */ /* 0x000fe2000f8e00ff */
[----:B----4-:R-:W-:Y:S01]  /*c780*/  MOV R10, UR8 ;  /* 0x00000008000a7c02 */ /* 0x010fe20008000f00 */
[----:B0-----:R-:W-:-:S07]  /*c790*/  IMAD.U32 R11, RZ, RZ, UR9 ;  /* 0x00000009ff0b7e24 */ /* 0x001fce000f8e00ff */
[----:B------:R-:W-:-:S07]  /*c7a0*/  LEPC R20, `(.L_x_15625) ;  /* 0x000000001014794e */ /* 0x000fce0000000000 */
[----:B-1----:R-:W-:Y:S05]  /*c7b0*/  CALL.ABS.NOINC R2 ;  /* 0x0000000002007343 */ /* 0x002fea0003c00000 */
.L_x_15625:
[----:B------:R-:W-:Y:S05]  /*c7c0*/  EXIT ;  /* 0x000000000000794d */ /* 0x000fea0003800000 */
.L_x_15624:
        /* <DEDUP_REMOVED lines=13> */
.L_x_15627:
[----:B------:R-:W-:Y:S05]  /*c8a0*/  BSYNC.RECONVERGENT B0 ;  /* 0x0000000000007941 */ /* 0x000fea0003800200 */
.L_x_15626:
[----:B------:R-:W-:-:S05]  /*c8b0*/  LOP3.LUT R3, R0, 0x80, R3, 0xf8, !PT ;  /* 0x0000008000037812 */ /* 0x000fca00078ef803 */
[----:B------:R-:W-:Y:S01]  /*c8c0*/  STG.E.U8 desc[UR36][R16.64], R3 ;  /* 0x0000000310007986 */ /* 0x000fe2000c101124 */
[----:B------:R-:W-:Y:S05]  /*c8d0*/  EXIT ;  /* 0x000000000000794d */ /* 0x000fea0003800000 */
.L_x_15623:
        /* <DEDUP_REMOVED lines=12> */
.L_x_15629:
[----:B------:R-:W-:Y:S01]  /*c9a0*/  HFMA2 R0, -RZ, RZ, 0, 7.569789886474609375e-06 ;  /* 0x0000007fff007431 */ /* 0x000fe200000001ff */
[----:B------:R-:W-:-:S04]  /*c9b0*/  ISETP.GT.U32.AND P0, PT, R2, 0x7f800000, PT ;  /* 0x7f8000000200780c */ /* 0x000fc80003f04070 */
[----:B------:R-:W-:-:S09]  /*c9c0*/  SEL R0, R0, 0x7c, P0 ;  /* 0x0000007c00007807 */ /* 0x000fd20000000000 */
.L_x_15630:
[----:B------:R-:W-:Y:S05]  /*c9d0*/  BSYNC.RECONVERGENT B0 ;  /* 0x0000000000007941 */ /* 0x000fea0003800200 */
.L_x_15628:
[----:B------:R-:W-:-:S04]  /*c9e0*/  SHF.R.U32.HI R3, RZ, 0x18, R3 ;  /* 0x00000018ff037819 */ /* 0x000fc80000011603 */
[----:B------:R-:W-:-:S05]  /*c9f0*/  LOP3.LUT R3, R0, 0x80, R3, 0xf8, !PT ;  /* 0x0000008000037812 */ /* 0x000fca00078ef803 */
[----:B------:R-:W-:Y:S01]  /*ca00*/  STG.E.U8 desc[UR36][R16.64], R3 ;  /* 0x0000000310007986 */ /* 0x000fe2000c101124 */
[----:B------:R-:W-:Y:S05]  /*ca10*/  EXIT ;  /* 0x000000000000794d */ /* 0x000fea0003800000 */
.L_x_15622:
[----:B------:R-:W-:-:S05]  /*ca20*/  HADD2.F32 R0, -RZ, R0.H0_H0 ;  /* 0x20000000ff007230 */ /* 0x000fca0000004100 */
[----:B------:R-:W-:-:S05]  /*ca30*/  F2FP.BF16.F32.PACK_AB R0, RZ, R0 ;  /* 0x00000000ff00723e */ /* 0x000fca00000010ff */
[----:B------:R-:W-:Y:S01]  /*ca40*/  STG.E.U16 desc[UR36][R16.64], R0 ;  /* 0x0000000010007986 */ /* 0x000fe2000c101524 */
[----:B------:R-:W-:Y:S05]  /*ca50*/  EXIT ;  /* 0x000000000000794d */ /* 0x000fea0003800000 */
.L_x_15631:
        /* <DEDUP_REMOVED lines=10> */
.L_x_18377:


//--------------------- .text._ZN2at6native27unrolled_elementwise_kernelINS0_13BUnaryFunctorIN3c104HalfES4_S4_NS0_15binary_internal10MulFunctorIfEEEESt5arrayIPcLm2EELi4E23TrivialOffsetCalculatorILi1EjESD_NS0_6memory12LoadWithCastILi1EEENSE_13StoreWithCastILi1EEEEEviT_T0_T2_T3_T4_T5_ --------------------------
	.section	.text._ZN2at6native27unrolled_elementwise_kernelINS0_13BUnaryFunctorIN3c104HalfES4_S4_NS0_15binary_internal10MulFunctorIfEEEESt5arrayIPcLm2EELi4E23TrivialOffsetCalculatorILi1EjESD_NS0_6memory12LoadWithCastILi1EEENSE_13StoreWithCastILi1EEEEEviT_T0_T2_T3_T4_T5_,"ax",@progbits
	.align	128
        .global         _ZN2at6native27unrolled_elementwise_kernelINS0_13BUnaryFunctorIN3c104HalfES4_S4_NS0_15binary_internal10MulFunctorIfEEEESt5arrayIPcLm2EELi4E23TrivialOffsetCalculatorILi1EjESD_NS0_6memory12LoadWithCastILi1EEENSE_13StoreWithCastILi1EEEEEviT_T0_T2_T3_T4_T5_
        .type           _ZN2at6native27unrolled_elementwise_kernelINS0_13BUnaryFunctorIN3c104HalfES4_S4_NS0_15binary_internal10MulFunctorIfEEEESt5arrayIPcLm2EELi4E23TrivialOffsetCalculatorILi1EjESD_NS0_6memory12LoadWithCastILi1EEENSE_13StoreWithCastILi1EEEEEviT_T0_T2_T3_T4_T5_,@function
        .size           _ZN2at6native27unrolled_elementwise_kernelINS0_13BUnaryFunctorIN3c104HalfES4_S4_NS0_15binary_internal10MulFunctorIfEEEESt5arrayIPcLm2EELi4E23TrivialOffsetCalculatorILi1EjESD_NS0_6memory12LoadWithCastILi1EEENSE_13StoreWithCastILi1EEEEEviT_T0_T2_T3_T4_T5_,(.L_x_18378 - _ZN2at6native27unrolled_elementwise_kernelINS0_13BUnaryFunctorIN3c104HalfES4_S4_NS0_15binary_internal10MulFunctorIfEEEESt5arrayIPcLm2EELi4E23TrivialOffsetCalculatorILi1EjESD_NS0_6memory12LoadWithCastILi1EEENSE_13StoreWithCastILi1EEEEEviT_T0_T2_T3_T4_T5_)
        .other          _ZN2at6native27unrolled_elementwise_kernelINS0_13BUnaryFunctorIN3c104HalfES4_S4_NS0_15binary_internal10MulFunctorIfEEEESt5arrayIPcLm2EELi4E23TrivialOffsetCalculatorILi1EjESD_NS0_6memory12LoadWithCastILi1EEENSE_13StoreWithCastILi1EEEEEviT_T0_T2_T3_T4_T5_,@"STO_CUDA_ENTRY STV_DEFAULT"
_ZN2at6native27unrolled_elementwise_kernelINS0_13BUnaryFunctorIN3c104HalfES4_S4_NS0_15binary_internal10MulFunctorIfEEEESt5arrayIPcLm2EELi4E23TrivialOffsetCalculatorILi1EjESD_NS0_6memory12LoadWithCastILi1EEENSE_13StoreWithCastILi1EEEEEviT_T0_T2_T3_T4_T5_:
.text._ZN2at6native27unrolled_elementwise_kernelINS0_13BUnaryFunctorIN3c104HalfES4_S4_NS0_15binary_internal10MulFunctorIfEEEESt5arrayIPcLm2EELi4E23TrivialOffsetCalculatorILi1EjESD_NS0_6memory12LoadWithCastILi1EEENSE_13StoreWithCastILi1EEEEEviT_T0_T2_T3_T4_T5_:
        /* <DEDUP_REMOVED lines=34> */
.L_x_15637:
[----:B------:R-:W2:Y:S02]  /*0220*/  LDG.E.U8 R2, desc[UR36][R2.64] ;  /* 0x0000002402027981 */ /* 0x000ea4000c1e1100 */
[----:B--2---:R-:W-:-:S04]  /*0230*/  I2FP.F32.U32 R0, R2 ;  /* 0x0000000200007245 */ /* 0x004fc80000201000 */
[----:B------:R-:W-:-:S04]  /*0240*/  F2FP.F16.F32.PACK_AB R0, RZ, R0 ;  /* 0x00000000ff00723e */ /* 0x000fc800000000ff */
[----:B------:R-:W-:Y:S01]  /*0250*/  PRMT R24, R0, 0x7610, R24 ;  /* 0x0000761000187816 */ /* 0x000fe20000000018 */
[----:B------:R-:W-:Y:S06]  /*0260*/  BRA `(.L_x_15639) ;  /* 0x0000000c00d47947 */ /* 0x000fec0003800000 */
.L_x_15636:
        /* <DEDUP_REMOVED lines=11> */
.L_x_15641:
[----:B------:R-:W2:Y:S02]  /*0320*/  LDG.E R2, desc[UR36][R2.64] ;  /* 0x0000002402027981 */ /* 0x000ea4000c1e1900 */
[----:B--2---:R-:W-:-:S04]  /*0330*/  I2FP.F32.S32 R0, R2 ;  /* 0x0000000200007245 */ /* 0x004fc80000201400 */
[----:B------:R-:W-:-:S04]  /*0340*/  F2FP.F16.F32.PACK_AB R0, RZ, R0 ;  /* 0x00000000ff00723e */ /* 0x000fc800000000ff */
[----:B------:R-:W-:Y:S01]  /*0350*/  PRMT R24, R0, 0x7610, R24 ;  /* 0x0000761000187816 */ /* 0x000fe20000000018 */
[----:B------:R-:W-:Y:S06]  /*0360*/  BRA `(.L_x_15639) ;  /* 0x0000000c00947947 */ /* 0x000fec0003800000 */
.L_x_15640:
[----:B------:R-:W2:Y:S02]  /*0370*/  LDG.E.U16 R2, desc[UR36][R2.64] ;  /* 0x0000002402027981 */ /* 0x000ea4000c1e1500 */
[----:B--2---:R-:W0:Y:S02]  /*0380*/  I2F.S16 R0, R2 ;  /* 0x0000000200007306 */ /* 0x004e240000101400 */
[----:B0-----:R-:W-:-:S04]  /*0390*/  F2FP.F16.F32.PACK_AB R0, RZ, R0 ;  /* 0x00000000ff00723e */ /* 0x001fc800000000ff */
[----:B------:R-:W-:Y:S01]  /*03a0*/  PRMT R24, R0, 0x7610, R24 ;  /* 0x0000761000187816 */ /* 0x000fe20000000018 */
[----:B------:R-:W-:Y:S06]  /*03b0*/  BRA `(.L_x_15639) ;  /* 0x0000000c00807947 */ /* 0x000fec0003800000 */
.L_x_15635:
        /* <DEDUP_REMOVED lines=9> */
.L_x_15643:
[----:B------:R1:W5:Y:S01]  /*0450*/  LDG.E.U16 R24, desc[UR36][R2.64] ;  /* 0x0000002402187981 */ /* 0x000362000c1e1500 */
[----:B------:R-:W-:Y:S05]  /*0460*/  BRA `(.L_x_15639) ;  /* 0x0000000c00547947 */ /* 0x000fea0003800000 */
.L_x_15642:
        /* <DEDUP_REMOVED lines=9> */
.L_x_15645:
[----:B------:R0:W5:Y:S01]  /*0500*/  LDG.E.U16 R24, desc[UR36][R2.64] ;  /* 0x0000002402187981 */ /* 0x000162000c1e1500 */
[----:B------:R-:W-:Y:S05]  /*0510*/  BRA `(.L_x_15639) ;  /* 0x0000000c00287947 */ /* 0x000fea0003800000 */
.L_x_15644:
        /* <DEDUP_REMOVED lines=13> */
.L_x_15634:
        /* <DEDUP_REMOVED lines=14> */
.L_x_15648:
        /* <DEDUP_REMOVED lines=13> */
.L_x_15647:
        /* <DEDUP_REMOVED lines=27> */
.L_x_15650:
        /* <DEDUP_REMOVED lines=14> */
.L_x_15649:
[----:B------:R-:W2:Y:S02]  /*0a30*/  LDG.E.U16 R0, desc[UR36][R2.64] ;  /* 0x0000002402007981 */ /* 0x000ea4000c1e1500 */
[----:B--2---:R-:W-:-:S05]  /*0a40*/  IMAD.U32 R0, R0, 0x10000, RZ ;  /* 0x0001000000007824 */ /* 0x004fca00078e00ff */
[----:B------:R-:W-:-:S04]  /*0a50*/  F2FP.F16.F32.PACK_AB R0, RZ, R0 ;  /* 0x00000000ff00723e */ /* 0x000fc800000000ff */
[----:B------:R-:W-:Y:S01]  /*0a60*/  PRMT R24, R0, 0x7610, R24 ;  /* 0x0000761000187816 */ /* 0x000fe20000000018 */
[----:B------:R-:W-:Y:S06]  /*0a70*/  BRA `(.L_x_15639) ;  /* 0x0000000400d07947 */ /* 0x000fec0003800000 */
.L_x_15646:
        /* <DEDUP_REMOVED lines=13> */
.L_x_15653:
        /* <DEDUP_REMOVED lines=21> */
.L_x_15657:
[----:B------:R-:W-:Y:S05]  /*0ca0*/  BSYNC.RECONVERGENT B1 ;  /* 0x0000000000017941 */ /* 0x000fea0003800200 */
.L_x_15656:
[----:B------:R-:W-:Y:S01]  /*0cb0*/  IMAD.SHL.U32 R0, R0, 0x100000, RZ ;  /* 0x0010000000007824 */ /* 0x000fe200078e00ff */
[----:B------:R-:W-:-:S04]  /*0cc0*/  LEA R2, R2, 0x3b800000, 0x17 ;  /* 0x3b80000002027811 */ /* 0x000fc800078eb8ff */
[----:B------:R-:W-:-:S07]  /*0cd0*/  LOP3.LUT R0, R2, R0, R7, 0xfe, !PT ;  /* 0x0000000002007212 */ /* 0x000fce00078efe07 */
.L_x_15655:
[----:B------:R-:W-:Y:S05]  /*0ce0*/  BSYNC.RECONVERGENT B0 ;  /* 0x0000000000007941 */ /* 0x000fea0003800200 */
.L_x_15654:
[----:B------:R-:W-:-:S04]  /*0cf0*/  F2FP.F16.F32.PACK_AB R0, RZ, R0 ;  /* 0x00000000ff00723e */ /* 0x000fc800000000ff */
[----:B------:R-:W-:Y:S01]  /*0d00*/  PRMT R24, R0, 0x7610, R24 ;  /* 0x0000761000187816 */ /* 0x000fe20000000018 */
[----:B------:R-:W-:Y:S06]  /*0d10*/  BRA `(.L_x_15639) ;  /* 0x0000000400287947 */ /* 0x000fec0003800000 */
.L_x_15652:
        /* <DEDUP_REMOVED lines=21> */
.L_x_15661:
[----:B------:R-:W-:Y:S05]  /*0e70*/  BSYNC.RECONVERGENT B1 ;  /* 0x0000000000017941 */ /* 0x000fea0003800200 */
.L_x_15660:
[----:B------:R-:W-:Y:S01]  /*0e80*/  IMAD.SHL.U32 R0, R0, 0x200000, RZ ;  /* 0x0020000000007824 */ /* 0x000fe200078e00ff */
[----:B------:R-:W-:-:S04]  /*0e90*/  LEA R2, R2, 0x37800000, 0x17 ;  /* 0x3780000002027811 */ /* 0x000fc800078eb8ff */
[----:B------:R-:W-:-:S07]  /*0ea0*/  LOP3.LUT R0, R2, R0, R7, 0xfe, !PT ;  /* 0x0000000002007212 */ /* 0x000fce00078efe07 */
.L_x_15659:
[----:B------:R-:W-:Y:S05]  /*0eb0*/  BSYNC.RECONVERGENT B0 ;  /* 0x0000000000007941 */ /* 0x000fea0003800200 */
.L_x_15658:
[----:B------:R-:W-:-:S04]  /*0ec0*/  F2FP.F16.F32.PACK_AB R0, RZ, R0 ;  /* 0x00000000ff00723e */ /* 0x000fc800000000ff */
[----:B------:R-:W-:Y:S01]  /*0ed0*/  PRMT R24, R0, 0x7610, R24 ;  /* 0x0000761000187816 */ /* 0x000fe20000000018 */
[----:B------:R-:W-:Y:S06]  /*0ee0*/  BRA `(.L_x_15639) ;  /* 0x0000000000b47947 */ /* 0x000fec0003800000 */
.L_x_15651:
[----:B------:R-:W-:-:S09]  /*0ef0*/  UISETP.NE.AND UP0, UPT, UR4, 0x1c, UPT ;  /* 0x0000001c0400788c */ /* 0x000fd2000bf05270 */
[----:B------:R-:W-:Y:S05]  /*0f00*/  BRA.U !UP0, `(.L_x_15662) ;  /* 0x00000001089c7547 */ /* 0x000fea000b800000 */
[----:B------:R-:W-:-:S09]  /*0f10*/  UISETP.NE.AND UP0, UPT, UR4, 0x1d, UPT ;  /* 0x0000001d0400788c */ /* 0x000fd2000bf05270 */
[----:B------:R-:W-:Y:S05]  /*0f20*/  BRA.U !UP0, `(.L_x_15663) ;  /* 0x0000000108807547 */ /* 0x000fea000b800000 */
[----:B------:R-:W-:-:S09]  /*0f30*/  UISETP.NE.AND UP0, UPT, UR4, 0x2c, UPT ;  /* 0x0000002c0400788c */ /* 0x000fd2000bf05270 */
[----:B------:R-:W-:Y:S05]  /*0f40*/  BRA.U !UP0, `(.L_x_15664) ;  /* 0x0000000108487547 */ /* 0x000fea000b800000 */
.L_x_15638:
        /* <DEDUP_REMOVED lines=16> */
.L_x_15665:
[----:B------:R-:W-:Y:S01]  /*1050*/  PRMT R24, RZ, 0x7610, R24 ;  /* 0x00007610ff187816 */ /* 0x000fe20000000018 */
[----:B------:R-:W-:Y:S06]  /*1060*/  BRA `(.L_x_15639) ;  /* 0x0000000000547947 */ /* 0x000fec0003800000 */
.L_x_15664:
        /* <DEDUP_REMOVED lines=8> */
.L_x_15667:
[----:B------:R-:W-:Y:S05]  /*10f0*/  BSYNC.RECONVERGENT B0 ;  /* 0x0000000000007941 */ /* 0x000fea0003800200 */
.L_x_15666:
[----:B------:R-:W-:-:S04]  /*1100*/  F2FP.F16.F32.PACK_AB R0, RZ, R0 ;  /* 0x00000000ff00723e */ /* 0x000fc800000000ff */
[----:B------:R-:W-:Y:S01]  /*1110*/  PRMT R24, R0, 0x7610, R24 ;  /* 0x0000761000187816 */ /* 0x000fe20000000018 */
[----:B------:R-:W-:Y:S06]  /*1120*/  BRA `(.L_x_15639) ;  /* 0x0000000000247947 */ /* 0x000fec0003800000 */
.L_x_15663:
[----:B------:R-:W2:Y:S02]  /*1130*/  LDG.E.64 R2, desc[UR36][R2.64] ;  /* 0x0000002402027981 */ /* 0x000ea4000c1e1b00 */
[----:B--2---:R-:W0:Y:S02]  /*1140*/  I2F.U64 R0, R2 ;  /* 0x0000000200007312 */ /* 0x004e240000301000 */
[----:B0-----:R-:W-:-:S04]  /*1150*/  F2FP.F16.F32.PACK_AB R0, RZ, R0 ;  /* 0x00000000ff00723e */ /* 0x001fc800000000ff */
[----:B------:R-:W-:Y:S01]  /*1160*/  PRMT R24, R0, 0x7610, R24 ;  /* 0x0000761000187816 */ /* 0x000fe20000000018 */
[----:B------:R-:W-:Y:S06]  /*1170*/  BRA `(.L_x_15639) ;  /* 0x0000000000107947 */ /* 0x000fec0003800000 */
.L_x_15662:
[----:B------:R-:W2:Y:S02]  /*1180*/  LDG.E R2, desc[UR36][R2.64] ;  /* 0x0000002402027981 */ /* 0x000ea4000c1e1900 */
[----:B--2---:R-:W-:-:S04]  /*1190*/  I2FP.F32.U32 R0, R2 ;  /* 0x0000000200007245 */ /* 0x004fc80000201000 */
[----:B------:R-:W-:-:S04]  /*11a0*/  F2FP.F16.F32.PACK_AB R0, RZ, R0 ;  /* 0x00000000ff00723e */ /* 0x000fc800000000ff */
[----:B------:R-:W-:-:S07]  /*11b0*/  PRMT R24, R0, 0x7610, R24 ;  /* 0x0000761000187816 */ /* 0x000fce0000000018 */
.L_x_15639:
[----:B------:R-:W-:-:S07]  /*11c0*/  VIADD R16, R19, 0x80 ;  /* 0x0000008013107836 */ /* 0x000fce0000000000 */
.L_x_15633:
[----:B------:R-:W-:Y:S05]  /*11d0*/  BSYNC.RECONVERGENT B6 ;  /* 0x0000000000067941 */ /* 0x000fea0003800200 */
.L_x_15632:
        /* <DEDUP_REMOVED lines=26> */
.L_x_15673:
[----:B------:R-:W2:Y:S02]  /*1380*/  LDG.E.U8 R2, desc[UR36][R2.64] ;  /* 0x0000002402027981 */ /* 0x000ea4000c1e1100 */
[----:B--2---:R-:W-:-:S04]  /*1390*/  I2FP.F32.U32 R0, R2 ;  /* 0x0000000200007245 */ /* 0x004fc80000201000 */
[----:B------:R-:W-:-:S04]  /*13a0*/  F2FP.F16.F32.PACK_AB R0, RZ, R0 ;  /* 0x00000000ff00723e */ /* 0x000fc800000000ff */
[----:B------:R-:W-:Y:S01]  /*13b0*/  PRMT R23, R0, 0x7610, R23 ;  /* 0x0000761000177816 */ /* 0x000fe20000000017 */
[----:B------:R-:W-:Y:S06]  /*13c0*/  BRA `(.L_x_15675) ;  /* 0x0000000c00d47947 */ /* 0x000fec0003800000 */
.L_x_15672:
        /* <DEDUP_REMOVED lines=11> */
.L_x_15677:
[----:B------:R-:W2:Y:S02]  /*1480*/  LDG.E R2, desc[UR36][R2.64] ;  /* 0x0000002402027981 */ /* 0x000ea4000c1e1900 */
[----:B--2---:R-:W-:-:S04]  /*1490*/  I2FP.F32.S32 R0, R2 ;  /* 0x0000000200007245 */ /* 0x004fc80000201400 */
[----:B------:R-:W-:-:S04]  /*14a0*/  F2FP.F16.F32.PACK_AB R0, RZ, R0 ;  /* 0x00000000ff00723e */ /* 0x000fc800000000ff */
[----:B------:R-:W-:Y:S01]  /*14b0*/  PRMT R23, R0, 0x7610, R23 ;  /* 0x0000761000177816 */ /* 0x000fe20000000017 */
[----:B------:R-:W-:Y:S06]  /*14c0*/  BRA `(.L_x_15675) ;  /* 0x0000000c00947947 */ /* 0x000fec0003800000 */
.L_x_15676:
[----:B------:R-:W2:Y:S02]  /*14d0*/  LDG.E.U16 R2, desc[UR36][R2.64] ;  /* 0x0000002402027981 */ /* 0x000ea4000c1e1500 */
[----:B--2---:R-:W0:Y:S02]  /*14e0*/  I2F.S16 R0, R2 ;  /* 0x0000000200007306 */ /* 0x004e240000101400 */
[----:B0-----:R-:W-:-:S04]  /*14f0*/  F2FP.F16.F32.PACK_AB R0, RZ, R0 ;  /* 0x00000000ff00723e */ /* 0x001fc800000000ff */
[----:B------:R-:W-:Y:S01]  /*1500*/  PRMT R23, R0, 0x7610, R23 ;  /* 0x0000761000177816 */ /* 0x000fe20000000017 */
[----:B------:R-:W-:Y:S06]  /*1510*/  BRA `(.L_x_15675) ;  /* 0x0000000c00807947 */ /* 0x000fec0003800000 */
.L_x_15671:
        /* <DEDUP_REMOVED lines=9> */
.L_x_15679:
[----:B------:R0:W5:Y:S01]  /*15b0*/  LDG.E.U16 R23, desc[UR36][R2.64] ;  /* 0x0000002402177981 */ /* 0x000162000c1e1500 */
[----:B------:R-:W-:Y:S05]  /*15c0*/  BRA `(.L_x_15675) ;  /* 0x0000000c00547947 */ /* 0x000fea0003800000 */
.L_x_15678:
        /* <DEDUP_REMOVED lines=9> */
.L_x_15681:
[----:B------:R1:W5:Y:S01]  /*1660*/  LDG.E.U16 R23, desc[UR36][R2.64] ;  /* 0x0000002402177981 */ /* 0x000362000c1e1500 */
[----:B------:R-:W-:Y:S05]  /*1670*/  BRA `(.L_x_15675) ;  /* 0x0000000c00287947 */ /* 0x000fea0003800000 */
.L_x_15680:
        /* <DEDUP_REMOVED lines=13> */
.L_x_15670:
        /* <DEDUP_REMOVED lines=14> */
.L_x_15684:
        /* <DEDUP_REMOVED lines=13> */
.L_x_15683:
        /* <DEDUP_REMOVED lines=27> */
.L_x_15686:
        /* <DEDUP_REMOVED lines=14> */
.L_x_15685:
[----:B------:R-:W2:Y:S02]  /*1b90*/  LDG.E.U16 R0, desc[UR36][R2.64] ;  /* 0x0000002402007981 */ /* 0x000ea4000c1e1500 */
[----:B--2---:R-:W-:-:S05]  /*1ba0*/  IMAD.U32 R0, R0, 0x10000, RZ ;  /* 0x0001000000007824 */ /* 0x004fca00078e00ff */
[----:B------:R-:W-:-:S04]  /*1bb0*/  F2FP.F16.F32.PACK_AB R0, RZ, R0 ;  /* 0x00000000ff00723e */ /* 0x000fc800000000ff */
[----:B------:R-:W-:Y:S01]  /*1bc0*/  PRMT R23, R0, 0x7610, R23 ;  /* 0x0000761000177816 */ /* 0x000fe20000000017 */
[----:B------:R-:W-:Y:S06]  /*1bd0*/  BRA `(.L_x_15675) ;  /* 0x0000000400d07947 */ /* 0x000fec0003800000 */
.L_x_15682:
        /* <DEDUP_REMOVED lines=13> */
.L_x_15689:
        /* <DEDUP_REMOVED lines=21> */
.L_x_15693:
[----:B------:R-:W-:Y:S05]  /*1e00*/  BSYNC.RECONVERGENT B1 ;  /* 0x0000000000017941 */ /* 0x000fea0003800200 */
.L_x_15692:
[----:B------:R-:W-:Y:S01]  /*1e10*/  IMAD.SHL.U32 R0, R0, 0x100000, RZ ;  /* 0x0010000000007824 */ /* 0x000fe200078e00ff */
[----:B------:R-:W-:-:S04]  /*1e20*/  LEA R2, R2, 0x3b800000, 0x17 ;  /* 0x3b80000002027811 */ /* 0x000fc800078eb8ff */
[----:B------:R-:W-:-:S07]  /*1e30*/  LOP3.LUT R0, R2, R0, R7, 0xfe, !PT ;  /* 0x0000000002007212 */ /* 0x000fce00078efe07 */
.L_x_15691:
[----:B------:R-:W-:Y:S05]  /*1e40*/  BSYNC.RECONVERGENT B0 ;  /* 0x0000000000007941 */ /* 0x000fea0003800200 */
.L_x_15690:
[----:B------:R-:W-:-:S04]  /*1e50*/  F2FP.F16.F32.PACK_AB R0, RZ, R0 ;  /* 0x00000000ff00723e */ /* 0x000fc800000000ff */
[----:B------:R-:W-:Y:S01]  /*1e60*/  PRMT R23, R0, 0x7610, R23 ;  /* 0x0000761000177816 */ /* 0x000fe20000000017 */
[----:B------:R-:W-:Y:S06]  /*1e70*/  BRA `(.L_x_15675) ;  /* 0x0000000400287947 */ /* 0x000fec0003800000 */
.L_x_15688:
        /* <DEDUP_REMOVED lines=21> */
.L_x_15697:
[----:B------:R-:W-:Y:S05]  /*1fd0*/  BSYNC.RECONVERGENT B1 ;  /* 0x0000000000017941 */ /* 0x000fea0003800200 */
.L_x_15696:
[----:B------:R-:W-:Y:S01]  /*1fe0*/  IMAD.SHL.U32 R0, R0, 0x200000, RZ ;  /* 0x0020000000007824 */ /* 0x000fe200078e00ff */
[----:B------:R-:W-:-:S04]  /*1ff0*/  LEA R2, R2, 0x37800000, 0x17 ;  /* 0x3780000002027811 */ /* 0x000fc800078eb8ff */
[----:B------:R-:W-:-:S07]  /*2000*/  LOP3.LUT R0, R2, R0, R7, 0xfe, !PT ;  /* 0x0000000002007212 */ /* 0x000fce00078efe07 */
.L_x_15695:
[----:B------:R-:W-:Y:S05]  /*2010*/  BSYNC.RECONVERGENT B0 ;  /* 0x0000000000007941 */ /* 0x000fea0003800200 */
.L_x_15694:
[----:B------:R-:W-:-:S04]  /*2020*/  F2FP.F16.F32.PACK_AB R0, RZ, R0 ;  /* 0x00000000ff00723e */ /* 0x000fc800000000ff */
[----:B------:R-:W-:Y:S01]  /*2030*/  PRMT R23, R0, 0x7610, R23 ;  /* 0x0000761000177816 */ /* 0x000fe20000000017 */
[----:B------:R-:W-:Y:S06]  /*2040*/  BRA `(.L_x_15675) ;  /* 0x0000000000b47947 */ /* 0x000fec0003800000 */
.L_x_15687:
        /* <DEDUP_REMOVED lines=14> */
.L_x_15701:
[----:B------:R-:W-:Y:S05]  /*2130*/  BSYNC.RECONVERGENT B0 ;  /* 0x0000000000007941 */ /* 0x000fea0003800200 */
.L_x_15700:
[----:B------:R-:W-:-:S04]  /*2140*/  F2FP.F16.F32.PACK_AB R0, RZ, R0 ;  /* 0x00000000ff00723e */ /* 0x000fc800000000ff */
[----:B------:R-:W-:Y:S01]  /*2150*/  PRMT R23, R0, 0x7610, R23 ;  /* 0x0000761000177816 */ /* 0x000fe20000000017 */
[----:B------:R-:W-:Y:S06]  /*2160*/  BRA `(.L_x_15675) ;  /* 0x00000000006c7947 */ /* 0x000fec0003800000 */
.L_x_15674:
        /* <DEDUP_REMOVED lines=16> */
.L_x_15702:
[----:B------:R-:W-:Y:S01]  /*2270*/  PRMT R23, RZ, 0x7610, R23 ;  /* 0x00007610ff177816 */ /* 0x000fe20000000017 */
[----:B------:R-:W-:Y:S06]  /*2280*/  BRA `(.L_x_15675) ;  /* 0x0000000000247947 */ /* 0x000fec0003800000 */
.L_x_15699:
[----:B------:R-:W2:Y:S02]  /*2290*/  LDG.E.64 R2, desc[UR36][R2.64] ;  /* 0x0000002402027981 */ /* 0x000ea4000c1e1b00 */
[----:B--2---:R-:W0:Y:S02]  /*22a0*/  I2F.U64 R0, R2 ;  /* 0x0000000200007312 */ /* 0x004e240000301000 */
[----:B0-----:R-:W-:-:S04]  /*22b0*/  F2FP.F16.F32.PACK_AB R0, RZ, R0 ;  /* 0x00000000ff00723e */ /* 0x001fc800000000ff */
[----:B------:R-:W-:Y:S01]  /*22c0*/  PRMT R23, R0, 0x7610, R23 ;  /* 0x0000761000177816 */ /* 0x000fe20000000017 */
[----:B------:R-:W-:Y:S06]  /*22d0*/  BRA `(.L_x_15675) ;  /* 0x0000000000107947 */ /* 0x000fec0003800000 */
.L_x_15698:
[----:B------:R-:W2:Y:S02]  /*22e0*/  LDG.E R2, desc[UR36][R2.64] ;  /* 0x0000002402027981 */ /* 0x000ea4000c1e1900 */
[----:B--2---:R-:W-:-:S04]  /*22f0*/  I2FP.F32.U32 R0, R2 ;  /* 0x0000000200007245 */ /* 0x004fc80000201000 */
[----:B------:R-:W-:-:S04]  /*2300*/  F2FP.F16.F32.PACK_AB R0, RZ, R0 ;  /* 0x00000000ff00723e */ /* 0x000fc800000000ff */
[----:B------:R-:W-:-:S07]  /*2310*/  PRMT R23, R0, 0x7610, R23 ;  /* 0x0000761000177816 */ /* 0x000fce0000000017 */
.L_x_15675:
[----:B------:R-:W-:-:S07]  /*2320*/  VIADD R16, R16, 0x80 ;  /* 0x0000008010107836 */ /* 0x000fce0000000000 */
.L_x_15669:
[----:B------:R-:W-:Y:S05]  /*2330*/  BSYNC.RECONVERGENT B6 ;  /* 0x0000000000067941 */ /* 0x000fea0003800200 */
.L_x_15668:
        /* <DEDUP_REMOVED lines=26> */
.L_x_15708:
[----:B------:R-:W2:Y:S02]  /*24e0*/  LDG.E.U8 R2, desc[UR36][R2.64] ;  /* 0x0000002402027981 */ /* 0x000ea4000c1e1100 */
[----:B--2---:R-:W-:-:S04]  /*24f0*/  I2FP.F32.U32 R0, R2 ;  /* 0x0000000200007245 */ /* 0x004fc80000201000 */
[----:B------:R-:W-:-:S04]  /*2500*/  F2FP.F16.F32.PACK_AB R0, RZ, R0 ;  /* 0x00000000ff00723e */ /* 0x000fc800000000ff */
[----:B------:R-:W-:Y:S01]  /*2510*/  PRMT R25, R0, 0x7610, R25 ;  /* 0x0000761000197816 */ /* 0x000fe20000000019 */
[----:B------:R-:W-:Y:S06]  /*2520*/  BRA `(.L_x_15710) ;  /* 0x0000000c00d47947 */ /* 0x000fec0003800000 */
.L_x_15707:
        /* <DEDUP_REMOVED lines=11> */
.L_x_15712:
[----:B------:R-:W2:Y:S02]  /*25e0*/  LDG.E R2, desc[UR36][R2.64] ;  /* 0x0000002402027981 */ /* 0x000ea4000c1e1900 */
[----:B--2---:R-:W-:-:S04]  /*25f0*/  I2FP.F32.S32 R0, R2 ;  /* 0x0000000200007245 */ /* 0x004fc80000201400 */
[----:B------:R-:W-:-:S04]  /*2600*/  F2FP.F16.F32.PACK_AB R0, RZ, R0 ;  /* 0x00000000ff00723e */ /* 0x000fc800000000ff */
[----:B------:R-:W-:Y:S01]  /*2610*/  PRMT R25, R0, 0x7610, R25 ;  /* 0x0000761000197816 */ /* 0x000fe20000000019 */
[----:B------:R-:W-:Y:S06]  /*2620*/  BRA `(.L_x_15710) ;  /* 0x0000000c00947947 */ /* 0x000fec0003800000 */
.L_x_15711:
[----:B------:R-:W2:Y:S02]  /*2630*/  LDG.E.U16 R2, desc[UR36][R2.64] ;  /* 0x0000002402027981 */ /* 0x000ea4000c1e1500 */
[----:B--2---:R-:W0:Y:S02]  /*2640*/  I2F.S16 R0, R2 ;  /* 0x0000000200007306 */ /* 0x004e240000101400 */
[----:B0-----:R-:W-:-:S04]  /*2650*/  F2FP.F16.F32.PACK_AB R0, RZ, R0 ;  /* 0x00000000ff00723e */ /* 0x001fc800000000ff */
[----:B------:R-:W-:Y:S01]  /*2660*/  PRMT R25, R0, 0x7610, R25 ;  /* 0x0000761000197816 */ /* 0x000fe20000000019 */
[----:B------:R-:W-:Y:S06]  /*2670*/  BRA `(.L_x_15710) ;  /* 0x0000000c00807947 */ /* 0x000fec0003800000 */
.L_x_15706:
        /* <DEDUP_REMOVED lines=9> */
.L_x_15714:
[----:B------:R0:W5:Y:S01]  /*2710*/  LDG.E.U16 R25, desc[UR36][R2.64] ;  /* 0x0000002402197981 */ /* 0x000162000c1e1500 */
[----:B------:R-:W-:Y:S05]  /*2720*/  BRA `(.L_x_15710) ;  /* 0x0000000c00547947 */ /* 0x000fea0003800000 */
.L_x_15713:
        /* <DEDUP_REMOVED lines=9> */
.L_x_15716:
[----:B------:R1:W5:Y:S01]  /*27c0*/  LDG.E.U16 R25, desc[UR36][R2.64] ;  /* 0x0000002402197981 */ /* 0x000362000c1e1500 */
[----:B------:R-:W-:Y:S05]  /*27d0*/  BRA `(.L_x_15710) ;  /* 0x0000000c00287947 */ /* 0x000fea0003800000 */
.L_x_15715:
        /* <DEDUP_REMOVED lines=13> */
.L_x_15705:
        /* <DEDUP_REMOVED lines=14> */
.L_x_15719:
        /* <DEDUP_REMOVED lines=13> */
.L_x_15718:
        /* <DEDUP_REMOVED lines=27> */
.L_x_15721:
        /* <DEDUP_REMOVED lines=14> */
.L_x_15720:
[----:B------:R-:W2:Y:S02]  /*2cf0*/  LDG.E.U16 R0, desc[UR36][R2.64] ;  /* 0x0000002402007981 */ /* 0x000ea4000c1e1500 */
[----:B--2---:R-:W-:-:S05]  /*2d00*/  IMAD.U32 R0, R0, 0x10000, RZ ;  /* 0x0001000000007824 */ /* 0x004fca00078e00ff */
[----:B------:R-:W-:-:S04]  /*2d10*/  F2FP.F16.F32.PACK_AB R0, RZ, R0 ;  /* 0x00000000ff00723e */ /* 0x000fc800000000ff */
[----:B------:R-:W-:Y:S01]  /*2d20*/  PRMT R25, R0, 0x7610, R25 ;  /* 0x0000761000197816 */ /* 0x000fe20000000019 */
[----:B------:R-:W-:Y:S06]  /*2d30*/  BRA `(.L_x_15710) ;  /* 0x0000000400d07947 */ /* 0x000fec0003800000 */
.L_x_15717:
        /* <DEDUP_REMOVED lines=13> */
.L_x_15724:
        /* <DEDUP_REMOVED lines=21> */
.L_x_15728:
[----:B------:R-:W-:Y:S05]  /*2f60*/  BSYNC.RECONVERGENT B1 ;  /* 0x0000000000017941 */ /* 0x000fea0003800200 */
.L_x_15727:
[----:B------:R-:W-:Y:S01]  /*2f70*/  IMAD.SHL.U32 R0, R0, 0x100000, RZ ;  /* 0x0010000000007824 */ /* 0x000fe200078e00ff */
[----:B------:R-:W-:-:S04]  /*2f80*/  LEA R2, R2, 0x3b800000, 0x17 ;  /* 0x3b80000002027811 */ /* 0x000fc800078eb8ff */
[----:B------:R-:W-:-:S07]  /*2f90*/  LOP3.LUT R0, R2, R0, R7, 0xfe, !PT ;  /* 0x0000000002007212 */ /* 0x000fce00078efe07 */
.L_x_15726:
[----:B------:R-:W-:Y:S05]  /*2fa0*/  BSYNC.RECONVERGENT B0 ;  /* 0x0000000000007941 */ /* 0x000fea0003800200 */
.L_x_15725:
[----:B------:R-:W-:-:S04]  /*2fb0*/  F2FP.F16.F32.PACK_AB R0, RZ, R0 ;  /* 0x00000000ff00723e */ /* 0x000fc800000000ff */
[----:B------:R-:W-:Y:S01]  /*2fc0*/  PRMT R25, R0, 0x7610, R25 ;  /* 0x0000761000197816 */ /* 0x000fe20000000019 */
[----:B------:R-:W-:Y:S06]  /*2fd0*/  BRA `(.L_x_15710) ;  /* 0x0000000400287947 */ /* 0x000fec0003800000 */
.L_x_15723:
        /* <DEDUP_REMOVED lines=21> */
.L_x_15732:
[----:B------:R-:W-:Y:S05]  /*3130*/  BSYNC.RECONVERGENT B1 ;  /* 0x0000000000017941 */ /* 0x000fea0003800200 */
.L_x_15731:
[----:B------:R-:W-:Y:S01]  /*3140*/  IMAD.SHL.U32 R0, R0, 0x200000, RZ ;  /* 0x0020000000007824 */ /* 0x000fe200078e00ff */
[----:B------:R-:W-:-:S04]  /*3150*/  LEA R2, R2, 0x37800000, 0x17 ;  /* 0x3780000002027811 */ /* 0x000fc800078eb8ff */
[----:B------:R-:W-:-:S07]  /*3160*/  LOP3.LUT R0, R2, R0, R7, 0xfe, !PT ;  /* 0x0000000002007212 */ /* 0x000fce00078efe07 */
.L_x_15730:
[----:B------:R-:W-:Y:S05]  /*3170*/  BSYNC.RECONVERGENT B0 ;  /* 0x0000000000007941 */ /* 0x000fea0003800200 */
.L_x_15729:
[----:B------:R-:W-:-:S04]  /*3180*/  F2FP.F16.F32.PACK_AB R0, RZ, R0 ;  /* 0x00000000ff00723e */ /* 0x000fc800000000ff */
[----:B------:R-:W-:Y:S01]  /*3190*/  PRMT R25, R0, 0x7610, R25 ;  /* 0x0000761000197816 */ /* 0x000fe20000000019 */
[----:B------:R-:W-:Y:S06]  /*31a0*/  BRA `(.L_x_15710) ;  /* 0x0000000000b47947 */ /* 0x000fec0003800000 */
.L_x_15722:
        /* <DEDUP_REMOVED lines=14> */
.L_x_15736:
[----:B------:R-:W-:Y:S05]  /*3290*/  BSYNC.RECONVERGENT B0 ;  /* 0x0000000000007941 */ /* 0x000fea0003800200 */
.L_x_15735:
[----:B------:R-:W-:-:S04]  /*32a0*/  F2FP.F16.F32.PACK_AB R0, RZ, R0 ;  /* 0x00000000ff00723e */ /* 0x000fc800000000ff */
[----:B------:R-:W-:Y:S01]  /*32b0*/  PRMT R25, R0, 0x7610, R25 ;  /* 0x0000761000197816 */ /* 0x000fe20000000019 */
[----:B------:R-:W-:Y:S06]  /*32c0*/  BRA `(.L_x_15710) ;  /* 0x00000000006c7947 */ /* 0x000fec0003800000 */
.L_x_15709:
        /* <DEDUP_REMOVED lines=16> */
.L_x_15737:
[----:B------:R-:W-:Y:S01]  /*33d0*/  PRMT R25, RZ, 0x7610, R25 ;  /* 0x00007610ff197816 */ /* 0x000fe20000000019 */
[----:B------:R-:W-:Y:S06]  /*33e0*/  BRA `(.L_x_15710) ;  /* 0x0000000000247947 */ /* 0x000fec0003800000 */
.L_x_15734:
[----:B------:R-:W2:Y:S02]  /*33f0*/  LDG.E.64 R2, desc[UR36][R2.64] ;  /* 0x0000002402027981 */ /* 0x000ea4000c1e1b00 */
[----:B--2---:R-:W0:Y:S02]  /*3400*/  I2F.U64 R0, R2 ;  /* 0x0000000200007312 */ /* 0x004e240000301000 */
[----:B0-----:R-:W-:-:S04]  /*3410*/  F2FP.F16.F32.PACK_AB R0, RZ, R0 ;  /* 0x00000000ff00723e */ /* 0x001fc800000000ff */
[----:B------:R-:W-:Y:S01]  /*3420*/  PRMT R25, R0, 0x7610, R25 ;  /* 0x0000761000197816 */ /* 0x000fe20000000019 */
[----:B------:R-:W-:Y:S06]  /*3430*/  BRA `(.L_x_15710) ;  /* 0x0000000000107947 */ /* 0x000fec0003800000 */
.L_x_15733:
[----:B------:R-:W2:Y:S02]  /*3440*/  LDG.E R2, desc[UR36][R2.64] ;  /* 0x0000002402027981 */ /* 0x000ea4000c1e1900 */
[----:B--2---:R-:W-:-:S04]  /*3450*/  I2FP.F32.U32 R0, R2 ;  /* 0x0000000200007245 */ /* 0x004fc80000201000 */
[----:B------:R-:W-:-:S04]  /*3460*/  F2FP.F16.F32.PACK_AB R0, RZ, R0 ;  /* 0x00000000ff00723e */ /* 0x000fc800000000ff */
[----:B------:R-:W-:-:S07]  /*3470*/  PRMT R25, R0, 0x7610, R25 ;  /* 0x0000761000197816 */ /* 0x000fce0000000019 */
.L_x_15710:
[----:B------:R-:W-:-:S07]  /*3480*/  VIADD R16, R16, 0x80 ;  /* 0x0000008010107836 */ /* 0x000fce0000000000 */
.L_x_15704:
[----:B------:R-:W-:Y:S05]  /*3490*/  BSYNC.RECONVERGENT B6 ;  /* 0x0000000000067941 */ /* 0x000fea0003800200 */
.L_x_15703:
        /* <DEDUP_REMOVED lines=25> */
.L_x_15743:
[----:B------:R-:W2:Y:S02]  /*3630*/  LDG.E.U8 R2, desc[UR36][R2.64] ;  /* 0x0000002402027981 */ /* 0x000ea4000c1e1100 */
[----:B--2---:R-:W-:-:S04]  /*3640*/  I2FP.F32.U32 R0, R2 ;  /* 0x0000000200007245 */ /* 0x004fc80000201000 */
[----:B------:R-:W-:Y:S01]  /*3650*/  F2FP.F16.F32.PACK_AB R0, RZ, R0 ;  /* 0x00000000ff00723e */ /* 0x000fe200000000ff */
[----:B------:R-:W-:Y:S06]  /*3660*/  BRA `(.L_x_15739) ;  /* 0x0000000c009c7947 */ /* 0x000fec0003800000 */
.L_x_15742:
        /* <DEDUP_REMOVED lines=10> */
.L_x_15746:
[----:B------:R-:W2:Y:S02]  /*3710*/  LDG.E R2, desc[UR36][R2.64] ;  /* 0x0000002402027981 */ /* 0x000ea4000c1e1900 */
[----:B--2---:R-:W-:-:S04]  /*3720*/  I2FP.F32.S32 R0, R2 ;  /* 0x0000000200007245 */ /* 0x004fc80000201400 */
[----:B------:R-:W-:Y:S01]  /*3730*/  F2FP.F16.F32.PACK_AB R0, RZ, R0 ;  /* 0x00000000ff00723e */ /* 0x000fe200000000ff */
[----:B------:R-:W-:Y:S06]  /*3740*/  BRA `(.L_x_15739) ;  /* 0x0000000c00647947 */ /* 0x000fec0003800000 */
.L_x_15745:
[----:B------:R-:W2:Y:S02]  /*3750*/  LDG.E.U16 R2, desc[UR36][R2.64] ;  /* 0x0000002402027981 */ /* 0x000ea4000c1e1500 */
[----:B--2---:R-:W0:Y:S02]  /*3760*/  I2F.S16 R0, R2 ;  /* 0x0000000200007306 */ /* 0x004e240000101400 */
[----:B0-----:R-:W-:Y:S01]  /*3770*/  F2FP.F16.F32.PACK_AB R0, RZ, R0 ;  /* 0x00000000ff00723e */ /* 0x001fe200000000ff */
[----:B------:R-:W-:Y:S06]  /*3780*/  BRA `(.L_x_15739) ;  /* 0x0000000c00547947 */ /* 0x000fec0003800000 */
.L_x_15741:
        /* <DEDUP_REMOVED lines=9> */
.L_x_15748:
[----:B------:R2:W5:Y:S01]  /*3820*/  LDG.E.U16 R0, desc[UR36][R2.64] ;  /* 0x0000002402007981 */ /* 0x000562000c1e1500 */
[----:B------:R-:W-:Y:S05]  /*3830*/  BRA `(.L_x_15739) ;  /* 0x0000000c00287947 */ /* 0x000fea0003800000 */
.L_x_15747:
        /* <DEDUP_REMOVED lines=9> */
.L_x_15750:
[----:B------:R3:W5:Y:S01]  /*38d0*/  LDG.E.U16 R0, desc[UR36][R2.64] ;  /* 0x0000002402007981 */ /* 0x000762000c1e1500 */
[----:B------:R-:W-:Y:S05]  /*38e0*/  BRA `(.L_x_15739) ;  /* 0x0000000800fc7947 */ /* 0x000fea0003800000 */
.L_x_15749:
        /* <DEDUP_REMOVED lines=12> */
.L_x_15740:
        /* <DEDUP_REMOVED lines=13> */
.L_x_15753:
        /* <DEDUP_REMOVED lines=12> */
.L_x_15752:
        /* <DEDUP_REMOVED lines=27> */
.L_x_15755:
        /* <DEDUP_REMOVED lines=13> */
.L_x_15754:
[----:B------:R-:W2:Y:S02]  /*3dc0*/  LDG.E.U16 R0, desc[UR36][R2.64] ;  /* 0x0000002402007981 */ /* 0x000ea4000c1e1500 */
[----:B--2---:R-:W-:-:S05]  /*3dd0*/  IMAD.U32 R0, R0, 0x10000, RZ ;  /* 0x0001000000007824 */ /* 0x004fca00078e00ff */
[----:B------:R-:W-:Y:S01]  /*3de0*/  F2FP.F16.F32.PACK_AB R0, RZ, R0 ;  /* 0x00000000ff00723e */ /* 0x000fe200000000ff */
[----:B------:R-:W-:Y:S06]  /*3df0*/  BRA `(.L_x_15739) ;  /* 0x0000000400b87947 */ /* 0x000fec0003800000 */
.L_x_15751:
        /* <DEDUP_REMOVED lines=12> */
.L_x_15758:
        /* <DEDUP_REMOVED lines=21> */
.L_x_15762:
[----:B------:R-:W-:Y:S05]  /*4010*/  BSYNC.RECONVERGENT B1 ;  /* 0x0000000000017941 */ /* 0x000fea0003800200 */
.L_x_15761:
[----:B------:R-:W-:Y:S01]  /*4020*/  IMAD.SHL.U32 R0, R0, 0x100000, RZ ;  /* 0x0010000000007824 */ /* 0x000fe200078e00ff */
[----:B------:R-:W-:-:S04]  /*4030*/  LEA R2, R2, 0x3b800000, 0x17 ;  /* 0x3b80000002027811 */ /* 0x000fc800078eb8ff */
[----:B------:R-:W-:-:S07]  /*4040*/  LOP3.LUT R0, R2, R0, R7, 0xfe, !PT ;  /* 0x0000000002007212 */ /* 0x000fce00078efe07 */
.L_x_15760:
[----:B------:R-:W-:Y:S05]  /*4050*/  BSYNC.RECONVERGENT B0 ;  /* 0x0000000000007941 */ /* 0x000fea0003800200 */
.L_x_15759:
[----:B------:R-:W-:Y:S01]  /*4060*/  F2FP.F16.F32.PACK_AB R0, RZ, R0 ;  /* 0x00000000ff00723e */ /* 0x000fe200000000ff */
[----:B------:R-:W-:Y:S06]  /*4070*/  BRA `(.L_x_15739) ;  /* 0x0000000400187947 */ /* 0x000fec0003800000 */
.L_x_15757:
        /* <DEDUP_REMOVED lines=21> */
.L_x_15766:
[----:B------:R-:W-:Y:S05]  /*41d0*/  BSYNC.RECONVERGENT B1 ;  /* 0x0000000000017941 */ /* 0x000fea0003800200 */
.L_x_15765:
[----:B------:R-:W-:Y:S01]  /*41e0*/  IMAD.SHL.U32 R0, R0, 0x200000, RZ ;  /* 0x0020000000007824 */ /* 0x000fe200078e00ff */
[----:B------:R-:W-:-:S04]  /*41f0*/  LEA R2, R2, 0x37800000, 0x17 ;  /* 0x3780000002027811 */ /* 0x000fc800078eb8ff */
[----:B------:R-:W-:-:S07]  /*4200*/  LOP3.LUT R0, R2, R0, R7, 0xfe, !PT ;  /* 0x0000000002007212 */ /* 0x000fce00078efe07 */
.L_x_15764:
[----:B------:R-:W-:Y:S05]  /*4210*/  BSYNC.RECONVERGENT B0 ;  /* 0x0000000000007941 */ /* 0x000fea0003800200 */
.L_x_15763:
[----:B------:R-:W-:Y:S01]  /*4220*/  F2FP.F16.F32.PACK_AB R0, RZ, R0 ;  /* 0x00000000ff00723e */ /* 0x000fe200000000ff */
[----:B------:R-:W-:Y:S06]  /*4230*/  BRA `(.L_x_15739) ;  /* 0x0000000000a87947 */ /* 0x000fec0003800000 */
.L_x_15756:
        /* <DEDUP_REMOVED lines=14> */
.L_x_15770:
[----:B------:R-:W-:Y:S05]  /*4320*/  BSYNC.RECONVERGENT B0 ;  /* 0x0000000000007941 */ /* 0x000fea0003800200 */
.L_x_15769:
[----:B------:R-:W-:Y:S01]  /*4330*/  F2FP.F16.F32.PACK_AB R0, RZ, R0 ;  /* 0x00000000ff00723e */ /* 0x000fe200000000ff */
[----:B------:R-:W-:Y:S06]  /*4340*/  BRA `(.L_x_15739) ;  /* 0x0000000000647947 */ /* 0x000fec0003800000 */
.L_x_15744:
        /* <DEDUP_REMOVED lines=16> */
.L_x_15771:
[----:B------:R-:W-:Y:S01]  /*4450*/  PRMT R0, RZ, 0x7610, R0 ;  /* 0x00007610ff007816 */ /* 0x000fe20000000000 */
[----:B------:R-:W-:Y:S06]  /*4460*/  BRA `(.L_x_15739) ;  /* 0x00000000001c7947 */ /* 0x000fec0003800000 */
.L_x_15768:
[----:B------:R-:W2:Y:S02]  /*4470*/  LDG.E.64 R2, desc[UR36][R2.64] ;  /* 0x0000002402027981 */ /* 0x000ea4000c1e1b00 */
[----:B--2---:R-:W0:Y:S02]  /*4480*/  I2F.U64 R0, R2 ;  /* 0x0000000200007312 */ /* 0x004e240000301000 */
[----:B0-----:R-:W-:Y:S01]  /*4490*/  F2FP.F16.F32.PACK_AB R0, RZ, R0 ;  /* 0x00000000ff00723e */ /* 0x001fe200000000ff */
[----:B------:R-:W-:Y:S06]  /*44a0*/  BRA `(.L_x_15739) ;  /* 0x00000000000c7947 */ /* 0x000fec0003800000 */
.L_x_15767:
[----:B------:R-:W2:Y:S02]  /*44b0*/  LDG.E R2, desc[UR36][R2.64] ;  /* 0x0000002402027981 */ /* 0x000ea4000c1e1900 */
[----:B--2---:R-:W-:-:S04]  /*44c0*/  I2FP.F32.U32 R0, R2 ;  /* 0x0000000200007245 */ /* 0x004fc80000201000 */
[----:B------:R-:W-:-:S07]  /*44d0*/  F2FP.F16.F32.PACK_AB R0, RZ, R0 ;  /* 0x00000000ff00723e */ /* 0x000fce00000000ff */
.L_x_15739:
[----:B------:R-:W-:Y:S05]  /*44e0*/  BSYNC.RECONVERGENT B6 ;  /* 0x0000000000067941 */ /* 0x000fea0003800200 */
.L_x_15738:
[C---:B0123--:R-:W-:Y:S01]  /*44f0*/  VIADD R2, R19.reuse, 0x100 ;  /* 0x0000010013027836 */ /* 0x04ffe20000000000 */
        /* <DEDUP_REMOVED lines=8> */
[----:B------:R-:W1:Y:S01]  /*4580*/  @!P0 LDC R7, c[0x0][0x388] ;  /* 0x0000e200ff078b82 */ /* 0x000e620000000800 */
[----:B-----5:R-:W-:-:S03]  /*4590*/  @!P0 HADD2.F32 R2, -RZ, R24.H0_H0 ;  /* 0x20000018ff028230 */ /* 0x020fc60000004100 */
[----:B------:R-:W-:Y:S02]  /*45a0*/  @!P2 HADD2.F32 R4, -RZ, R25.H0_H0 ;  /* 0x20000019ff04a230 */ /* 0x000fe40000004100 */
[----:B------:R-:W-:Y:S02]  /*45b0*/  @!P3 HADD2.F32 R5, -RZ, R0.H0_H0 ;  /* 0x20000000ff05b230 */ /* 0x000fe40000004100 */
[----:B------:R-:W2:Y:S01]  /*45c0*/  @!P2 LDC R9, c[0x0][0x388] ;  /* 0x0000e200ff09ab82 */ /* 0x000ea20000000800 */
[----:B------:R-:W-:-:S07]  /*45d0*/  @!P1 HADD2.F32 R3, -RZ, R23.H0_H0 ;  /* 0x20000017ff039230 */ /* 0x000fce0000004100 */
[----:B------:R-:W3:Y:S08]  /*45e0*/  @!P3 LDC R8, c[0x0][0x388] ;  /* 0x0000e200ff08bb82 */ /* 0x000ef00000000800 */
[----:B------:R-:W4:Y:S01]  /*45f0*/  @!P1 LDC R6, c[0x0][0x388] ;  /* 0x0000e200ff069b82 */ /* 0x000f220000000800 */
[----:B-1----:R-:W-:-:S05]  /*4600*/  @!P0 FMUL.FTZ R2, R2, R7 ;  /* 0x0000000702028220 */ /* 0x002fca0000410000 */
[----:B------:R-:W-:Y:S01]  /*4610*/  @!P0 F2FP.F16.F32.PACK_AB R0, RZ, R2 ;  /* 0x00000002ff00823e */ /* 0x000fe200000000ff */
[----:B--2---:R-:W-:-:S05]  /*4620*/  @!P2 FMUL.FTZ R4, R4, R9 ;  /* 0x000000090404a220 */ /* 0x004fca0000410000 */
[----:B------:R-:W-:Y:S01]  /*4630*/  @!P2 F2FP.F16.F32.PACK_AB R24, RZ, R4 ;  /* 0x00000004ff18a23e */ /* 0x000fe200000000ff */
[----:B---3--:R-:W-:-:S05]  /*4640*/  @!P3 FMUL.FTZ R5, R5, R8 ;  /* 0x000000080505b220 */ /* 0x008fca0000410000 */
[----:B------:R-:W-:Y:S01]  /*4650*/  @!P3 F2FP.F16.F32.PACK_AB R23, RZ, R5 ;  /* 0x00000005ff17b23e */ /* 0x000fe200000000ff */
[----:B----4-:R-:W-:-:S05]  /*4660*/  @!P1 FMUL.FTZ R3, R3, R6 ;  /* 0x0000000603039220 */ /* 0x010fca0000410000 */
[----:B------:R-:W-:Y:S01]  /*4670*/  @!P1 F2FP.F16.F32.PACK_AB R25, RZ, R3 ;  /* 0x00000003ff19923e */ /* 0x000fe200000000ff */
[----:B0-----:R-:W-:Y:S06]  /*4680*/  @P0 BRA `(.L_x_15773) ;  /* 0x0000001000300947 */ /* 0x001fec0003800000 */
        /* <DEDUP_REMOVED lines=23> */
.L_x_15777:
[----:B------:R-:W-:Y:S02]  /*4800*/  HADD2.F32 R5, -RZ, R0.H0_H0 ;  /* 0x20000000ff057230 */ /* 0x000fe40000004100 */
[----:B------:R-:W-:-:S04]  /*4810*/  IMAD.MOV.U32 R19, RZ, RZ, R22 ;  /* 0x000000ffff137224 */ /* 0x000fc800078e0016 */
[----:B------:R-:W0:Y:S02]  /*4820*/  F2I.S64.TRUNC R4, R5 ;  /* 0x0000000500047311 */ /* 0x000e24000020d900 */
[----:B0-----:R0:W-:Y:S01]  /*4830*/  STG.E.U8 desc[UR36][R2.64], R4 ;  /* 0x0000000402007986 */ /* 0x0011e2000c101124 */
[----:B------:R-:W-:Y:S05]  /*4840*/  BRA `(.L_x_15773) ;  /* 0x0000000c00c07947 */ /* 0x000fea0003800000 */
.L_x_15776:
        /* <DEDUP_REMOVED lines=11> */
.L_x_15780:
[----:B------:R-:W-:Y:S02]  /*4900*/  HADD2.F32 R0, -RZ, R0.H0_H0 ;  /* 0x20000000ff007230 */ /* 0x000fe40000004100 */
[----:B------:R-:W-:Y:S02]  /*4910*/  IMAD.MOV.U32 R19, RZ, RZ, R22 ;  /* 0x000000ffff137224 */ /* 0x000fe400078e0016 */
[----:B------:R-:W0:Y:S02]  /*4920*/  F2I.FTZ.TRUNC.NTZ R5, R0 ;  /* 0x0000000000057305 */ /* 0x000e24000021f100 */
[----:B0-----:R0:W-:Y:S01]  /*4930*/  STG.E desc[UR36][R2.64], R5 ;  /* 0x0000000502007986 */ /* 0x0011e2000c101924 */
[----:B------:R-:W-:Y:S05]  /*4940*/  BRA `(.L_x_15773) ;  /* 0x0000000c00807947 */ /* 0x000fea0003800000 */
.L_x_15779:
[----:B------:R-:W-:Y:S02]  /*4950*/  HADD2.F32 R0, -RZ, R0.H0_H0 ;  /* 0x20000000ff007230 */ /* 0x000fe40000004100 */
[----:B------:R-:W-:Y:S02]  /*4960*/  IMAD.MOV.U32 R19, RZ, RZ, R22 ;  /* 0x000000ffff137224 */ /* 0x000fe400078e0016 */
[----:B------:R-:W0:Y:S02]  /*4970*/  F2I.FTZ.TRUNC.NTZ R5, R0 ;  /* 0x0000000000057305 */ /* 0x000e24000021f100 */
[----:B0-----:R0:W-:Y:S01]  /*4980*/  STG.E.U16 desc[UR36][R2.64], R5 ;  /* 0x0000000502007986 */ /* 0x0011e2000c101524 */
[----:B------:R-:W-:Y:S05]  /*4990*/  BRA `(.L_x_15773) ;  /* 0x0000000c006c7947 */ /* 0x000fea0003800000 */
.L_x_15775:
        /* <DEDUP_REMOVED lines=10> */
.L_x_15782:
[----:B------:R0:W-:Y:S01]  /*4a40*/  STG.E.U16 desc[UR36][R2.64], R0 ;  /* 0x0000000002007986 */ /* 0x0001e2000c101524 */
[----:B------:R-:W-:Y:S01]  /*4a50*/  IMAD.MOV.U32 R19, RZ, RZ, R22 ;  /* 0x000000ffff137224 */ /* 0x000fe200078e0016 */
[----:B------:R-:W-:Y:S06]  /*4a60*/  BRA `(.L_x_15773) ;  /* 0x0000000c00387947 */ /* 0x000fec0003800000 */
.L_x_15781:
        /* <DEDUP_REMOVED lines=11> */
.L_x_15784:
[----:B------:R-:W-:Y:S02]  /*4b20*/  HADD2.F32 R0, -RZ, R0.H0_H0 ;  /* 0x20000000ff007230 */ /* 0x000fe40000004100 */
[----:B------:R-:W-:-:S03]  /*4b30*/  IMAD.MOV.U32 R19, RZ, RZ, R22 ;  /* 0x000000ffff137224 */ /* 0x000fc600078e0016 */
[----:B------:R-:W-:-:S04]  /*4b40*/  F2FP.F16.F32.PACK_AB R0, RZ, R0 ;  /* 0x00000000ff00723e */ /* 0x000fc800000000ff */
[----:B------:R-:W-:-:S05]  /*4b50*/  PRMT R0, R0, 0x5410, RZ ;  /* 0x0000541000007816 */ /* 0x000fca00000000ff */
[----:B------:R0:W-:Y:S01]  /*4b60*/  STG.E desc[UR36][R2.64], R0 ;  /* 0x0000000002007986 */ /* 0x0001e2000c101924 */
[----:B------:R-:W-:Y:S05]  /*4b70*/  BRA `(.L_x_15773) ;  /* 0x0000000800f47947 */ /* 0x000fea0003800000 */
.L_x_15783:
[----:B------:R-:W-:Y:S02]  /*4b80*/  HADD2.F32 R4, -RZ, R0.H0_H0 ;  /* 0x20000000ff047230 */ /* 0x000fe40000004100 */
[----:B------:R-:W-:-:S03]  /*4b90*/  IMAD.MOV.U32 R19, RZ, RZ, R22 ;  /* 0x000000ffff137224 */ /* 0x000fc600078e0016 */
[----:B------:R-:W-:-:S06]  /*4ba0*/  FMUL.FTZ R4, R4, 1 ;  /* 0x3f80000004047820 */ /* 0x000fcc0000410000 */
[----:B------:R-:W0:Y:S02]  /*4bb0*/  F2F.F64.F32 R4, R4 ;  /* 0x0000000400047310 */ /* 0x000e240000201800 */
[----:B0-----:R0:W-:Y:S01]  /*4bc0*/  STG.E.64 desc[UR36][R2.64], R4 ;  /* 0x0000000402007986 */ /* 0x0011e2000c101b24 */
[----:B------:R-:W-:Y:S05]  /*4bd0*/  BRA `(.L_x_15773) ;  /* 0x0000000800dc7947 */ /* 0x000fea0003800000 */
.L_x_15774:
        /* <DEDUP_REMOVED lines=14> */
.L_x_15787:
[----:B------:R-:W-:Y:S01]  /*4cc0*/  HADD2.F32 R0, -RZ, R0.H0_H0 ;  /* 0x20000000ff007230 */ /* 0x000fe20000004100 */
[----:B------:R-:W-:Y:S01]  /*4cd0*/  CS2R R6, SRZ ;  /* 0x0000000000067805 */ /* 0x000fe2000001ff00 */
[----:B------:R-:W-:-:S03]  /*4ce0*/  IMAD.MOV.U32 R19, RZ, RZ, R22 ;  /* 0x000000ffff137224 */ /* 0x000fc600078e0016 */
[----:B------:R-:W-:-:S04]  /*4cf0*/  FMUL.FTZ R0, R0, 1 ;  /* 0x3f80000000007820 */ /* 0x000fc80000410000 */
[----:B------:R-:W0:Y:S02]  /*4d00*/  F2F.F64.F32 R4, R0 ;  /* 0x0000000000047310 */ /* 0x000e240000201800 */
[----:B0-----:R3:W-:Y:S01]  /*4d10*/  STG.E.128 desc[UR36][R2.64], R4 ;  /* 0x0000000402007986 */ /* 0x0017e2000c101d24 */
[----:B------:R-:W-:Y:S05]  /*4d20*/  BRA `(.L_x_15773) ;  /* 0x0000000800887947 */ /* 0x000fea0003800000 */
.L_x_15786:
        /* <DEDUP_REMOVED lines=19> */
.L_x_15791:
[----:B------:R-:W-:Y:S05]  /*4e60*/  BSYNC.RECONVERGENT B0 ;  /* 0x0000000000007941 */ /* 0x000fea0003800200 */
.L_x_15790:
[----:B------:R-:W-:Y:S01]  /*4e70*/  LOP3.LUT R5, R0, 0x80, R5, 0xf8, !PT ;  /* 0x0000008000057812 */ /* 0x000fe200078ef805 */
[----:B------:R-:W-:-:S04]  /*4e80*/  IMAD.MOV.U32 R19, RZ, RZ, R22 ;  /* 0x000000ffff137224 */ /* 0x000fc800078e0016 */
[----:B------:R2:W-:Y:S01]  /*4e90*/  STG.E.U8 desc[UR36][R2.64], R5 ;  /* 0x0000000502007986 */ /* 0x0005e2000c101124 */
[----:B------:R-:W-:Y:S05]  /*4ea0*/  BRA `(.L_x_15773) ;  /* 0x0000000800287947 */ /* 0x000fea0003800000 */
.L_x_15789:
        /* <DEDUP_REMOVED lines=15> */
.L_x_15793:
[----:B------:R-:W-:Y:S05]  /*4fa0*/  BSYNC.RECONVERGENT B0 ;  /* 0x0000000000007941 */ /* 0x000fea0003800200 */
.L_x_15792:
[----:B------:R-:W-:Y:S01]  /*4fb0*/  LOP3.LUT R5, R0, 0x80, R5, 0xf8, !PT ;  /* 0x0000008000057812 */ /* 0x000fe200078ef805 */
[----:B------:R-:W-:-:S04]  /*4fc0*/  IMAD.MOV.U32 R19, RZ, RZ, R22 ;  /* 0x000000ffff137224 */ /* 0x000fc800078e0016 */
[----:B------:R1:W-:Y:S01]  /*4fd0*/  STG.E.U8 desc[UR36][R2.64], R5 ;  /* 0x0000000502007986 */ /* 0x0003e2000c101124 */
[----:B------:R-:W-:Y:S05]  /*4fe0*/  BRA `(.L_x_15773) ;  /* 0x0000000400d87947 */ /* 0x000fea0003800000 */
.L_x_15788:
[----:B------:R-:W-:Y:S02]  /*4ff0*/  HADD2.F32 R0, -RZ, R0.H0_H0 ;  /* 0x20000000ff007230 */ /* 0x000fe40000004100 */
[----:B------:R-:W-:-:S03]  /*5000*/  IMAD.MOV.U32 R19, RZ, RZ, R22 ;  /* 0x000000ffff137224 */ /* 0x000fc600078e0016 */
[----:B------:R-:W-:-:S05]  /*5010*/  F2FP.BF16.F32.PACK_AB R0, RZ, R0 ;  /* 0x00000000ff00723e */ /* 0x000fca00000010ff */
[----:B------:R0:W-:Y:S01]  /*5020*/  STG.E.U16 desc[UR36][R2.64], R0 ;  /* 0x0000000002007986 */ /* 0x0001e2000c101524 */
[----:B------:R-:W-:Y:S05]  /*5030*/  BRA `(.L_x_15773) ;  /* 0x0000000400c47947 */ /* 0x000fea0003800000 */
.L_x_15785:
        /* <DEDUP_REMOVED lines=13> */
.L_x_15796:
        /* <DEDUP_REMOVED lines=13> */
.L_x_15799:
[----:B------:R-:W-:-:S04]  /*51e0*/  SHF.R.U32.HI R0, RZ, 0x14, R5 ;  /* 0x00000014ff007819 */ /* 0x000fc80000011605 */
[----:B------:R-:W-:-:S04]  /*51f0*/  LOP3.LUT R0, R0, 0x1, RZ, 0xc0, !PT ;  /* 0x0000000100007812 */ /* 0x000fc800078ec0ff */
[----:B------:R-:W-:-:S04]  /*5200*/  IADD3 R0, PT, PT, R5, 0x487ffff, R0 ;  /* 0x0487ffff05007810 */ /* 0x000fc80007ffe000 */
[----:B------:R-:W-:-:S04]  /*5210*/  SHF.R.U32.HI R0, RZ, 0x14, R0 ;  /* 0x00000014ff007819 */ /* 0x000fc80000011600 */
[----:B------:R-:W-:-:S07]  /*5220*/  LOP3.LUT R4, R0, 0xff, RZ, 0xc0, !PT ;  /* 0x000000ff00047812 */ /* 0x000fce00078ec0ff */
.L_x_15800:
[----:B------:R-:W-:-:S04]  /*5230*/  SHF.R.U32.HI R5, RZ, 0x18, R5 ;  /* 0x00000018ff057819 */ /* 0x000fc80000011605 */
[----:B------:R-:W-:-:S04]  /*5240*/  LOP3.LUT R4, R4, 0x80, R5, 0xf8, !PT ;  /* 0x0000008004047812 */ /* 0x000fc800078ef805 */
[----:B------:R-:W-:-:S07]  /*5250*/  PRMT R0, R4, 0x7610, R0 ;  /* 0x0000761004007816 */ /* 0x000fce0000000000 */
.L_x_15798:
[----:B------:R-:W-:Y:S05]  /*5260*/  BSYNC.RECONVERGENT B0 ;  /* 0x0000000000007941 */ /* 0x000fea0003800200 */
.L_x_15797:
[----:B------:R0:W-:Y:S01]  /*5270*/  STG.E.U8 desc[UR36][R2.64], R0 ;  /* 0x0000000002007986 */ /* 0x0001e2000c101124 */
[----:B------:R-:W-:Y:S01]  /*5280*/  IMAD.MOV.U32 R19, RZ, RZ, R22 ;  /* 0x000000ffff137224 */ /* 0x000fe200078e0016 */
[----:B------:R-:W-:Y:S06]  /*5290*/  BRA `(.L_x_15773) ;  /* 0x00000004002c7947 */ /* 0x000fec0003800000 */
.L_x_15795:
        /* <DEDUP_REMOVED lines=13> */
.L_x_15803:
[----:B------:R-:W-:-:S04]  /*5370*/  SHF.R.U32.HI R0, RZ, 0x15, R5 ;  /* 0x00000015ff007819 */ /* 0x000fc80000011605 */
[----:B------:R-:W-:-:S04]  /*5380*/  LOP3.LUT R0, R0, 0x1, RZ, 0xc0, !PT ;  /* 0x0000000100007812 */ /* 0x000fc800078ec0ff */
[----:B------:R-:W-:-:S04]  /*5390*/  IADD3 R0, PT, PT, R5, 0x88fffff, R0 ;  /* 0x088fffff05007810 */ /* 0x000fc80007ffe000 */
[----:B------:R-:W-:-:S04]  /*53a0*/  SHF.R.U32.HI R0, RZ, 0x15, R0 ;  /* 0x00000015ff007819 */ /* 0x000fc80000011600 */
[----:B------:R-:W-:-:S07]  /*53b0*/  LOP3.LUT R4, R0, 0xff, RZ, 0xc0, !PT ;  /* 0x000000ff00047812 */ /* 0x000fce00078ec0ff */
.L_x_15804:
[----:B------:R-:W-:-:S04]  /*53c0*/  SHF.R.U32.HI R5, RZ, 0x18, R5 ;  /* 0x00000018ff057819 */ /* 0x000fc80000011605 */
[----:B------:R-:W-:-:S04]  /*53d0*/  LOP3.LUT R4, R4, 0x80, R5, 0xf8, !PT ;  /* 0x0000008004047812 */ /* 0x000fc800078ef805 */
[----:B------:R-:W-:-:S07]  /*53e0*/  PRMT R0, R4, 0x7610, R0 ;  /* 0x0000761004007816 */ /* 0x000fce0000000000 */
.L_x_15802:
[----:B------:R-:W-:Y:S05]  /*53f0*/  BSYNC.RECONVERGENT B0 ;  /* 0x0000000000007941 */ /* 0x000fea0003800200 */
.L_x_15801:
[----:B------:R0:W-:Y:S01]  /*5400*/  STG.E.U8 desc[UR36][R2.64], R0 ;  /* 0x0000000002007986 */ /* 0x0001e2000c101124 */
[----:B------:R-:W-:Y:S01]  /*5410*/  IMAD.MOV.U32 R19, RZ, RZ, R22 ;  /* 0x000000ffff137224 */ /* 0x000fe200078e0016 */
[----:B------:R-:W-:Y:S06]  /*5420*/  BRA `(.L_x_15773) ;  /* 0x0000000000c87947 */ /* 0x000fec0003800000 */
.L_x_15794:
[----:B------:R-:W-:-:S13]  /*5430*/  ISETP.NE.AND P0, PT, R4, 0x1c, PT ;  /* 0x0000001c0400780c */ /* 0x000fda0003f05270 */
[----:B------:R-:W-:Y:S05]  /*5440*/  @!P0 BRA `(.L_x_15805) ;  /* 0x0000000000b08947 */ /* 0x000fea0003800000 */
[----:B------:R-:W-:-:S13]  /*5450*/  ISETP.NE.AND P0, PT, R4, 0x1d, PT ;  /* 0x0000001d0400780c */ /* 0x000fda0003f05270 */
[----:B------:R-:W-:Y:S05]  /*5460*/  @!P0 BRA `(.L_x_15806) ;  /* 0x0000000000948947 */ /* 0x000fea0003800000 */
[----:B------:R-:W-:-:S13]  /*5470*/  ISETP.NE.AND P0, PT, R4, 0x2c, PT ;  /* 0x0000002c0400780c */ /* 0x000fda0003f05270 */
[----:B------:R-:W-:Y:S05]  /*5480*/  @!P0 BRA `(.L_x_15807) ;  /* 0x0000000000488947 */ /* 0x000fea0003800000 */
.L_x_15778:
        /* <DEDUP_REMOVED lines=16> */
.L_x_15808:
[----:B------:R-:W-:Y:S01]  /*5590*/  IMAD.MOV.U32 R19, RZ, RZ, R22 ;  /* 0x000000ffff137224 */ /* 0x000fe200078e0016 */
[----:B------:R-:W-:Y:S06]  /*55a0*/  BRA `(.L_x_15773) ;  /* 0x0000000000687947 */ /* 0x000fec0003800000 */
.L_x_15807:
        /* <DEDUP_REMOVED lines=17> */
.L_x_15806:
[----:B------:R-:W-:Y:S02]  /*56c0*/  HADD2.F32 R4, -RZ, R0.H0_H0 ;  /* 0x20000000ff047230 */ /* 0x000fe40000004100 */
[----:B------:R-:W-:-:S04]  /*56d0*/  IMAD.MOV.U32 R19, RZ, RZ, R22 ;  /* 0x000000ffff137224 */ /* 0x000fc800078e0016 */
[----:B------:R-:W0:Y:S02]  /*56e0*/  F2I.U64.TRUNC R4, R4 ;  /* 0x0000000400047311 */ /* 0x000e24000020d800 */
[----:B0-----:R0:W-:Y:S01]  /*56f0*/  STG.E.64 desc[UR36][R2.64], R4 ;  /* 0x0000000402007986 */ /* 0x0011e2000c101b24 */
[----:B------:R-:W-:Y:S05]  /*5700*/  BRA `(.L_x_15773) ;  /* 0x0000000000107947 */ /* 0x000fea0003800000 */
.L_x_15805:
[----:B------:R-:W-:Y:S02]  /*5710*/  HADD2.F32 R0, -RZ, R0.H0_H0 ;  /* 0x20000000ff007230 */ /* 0x000fe40000004100 */
[----:B------:R-:W-:Y:S02]  /*5720*/  IMAD.MOV.U32 R19, RZ, RZ, R22 ;  /* 0x000000ffff137224 */ /* 0x000fe400078e0016 */
[----:B------:R-:W0:Y:S02]  /*5730*/  F2I.FTZ.U32.TRUNC.NTZ R5, R0 ;  /* 0x0000000000057305 */ /* 0x000e24000021f000 */
[----:B0-----:R0:W-:Y:S03]  /*5740*/  STG.E desc[UR36][R2.64], R5 ;  /* 0x0000000502007986 */ /* 0x0011e6000c101924 */
.L_x_15773:
[----:B------:R-:W-:Y:S05]  /*5750*/  BSYNC.RECONVERGENT B6 ;  /* 0x0000000000067941 */ /* 0x000fea0003800200 */
.L_x_15772:
        /* <DEDUP_REMOVED lines=25> */
.L_x_15814:
[----:B------:R-:W-:-:S06]  /*58f0*/  HADD2.F32 R5, -RZ, R25.H0_H0 ;  /* 0x20000019ff057230 */ /* 0x000fcc0000004100 */
[----:B------:R-:W0:Y:S02]  /*5900*/  F2I.S64.TRUNC R4, R5 ;  /* 0x0000000500047311 */ /* 0x000e24000020d900 */
[----:B0-----:R0:W-:Y:S01]  /*5910*/  STG.E.U8 desc[UR36][R2.64], R4 ;  /* 0x0000000402007986 */ /* 0x0011e2000c101124 */
[----:B------:R-:W-:Y:S05]  /*5920*/  BRA `(.L_x_15816) ;  /* 0x0000000c006c7947 */ /* 0x000fea0003800000 */
.L_x_15813:
        /* <DEDUP_REMOVED lines=10> */
.L_x_15818:
[----:B------:R-:W-:-:S06]  /*59d0*/  HADD2.F32 R25, -RZ, R25.H0_H0 ;  /* 0x20000019ff197230 */ /* 0x000fcc0000004100 */
[----:B------:R-:W0:Y:S02]  /*59e0*/  F2I.FTZ.TRUNC.NTZ R25, R25 ;  /* 0x0000001900197305 */ /* 0x000e24000021f100 */
[----:B0-----:R0:W-:Y:S01]  /*59f0*/  STG.E desc[UR36][R2.64], R25 ;  /* 0x0000001902007986 */ /* 0x0011e2000c101924 */
[----:B------:R-:W-:Y:S05]  /*5a00*/  BRA `(.L_x_15816) ;  /* 0x0000000c00347947 */ /* 0x000fea0003800000 */
.L_x_15817:
[----:B------:R-:W-:-:S06]  /*5a10*/  HADD2.F32 R25, -RZ, R25.H0_H0 ;  /* 0x20000019ff197230 */ /* 0x000fcc0000004100 */
[----:B------:R-:W0:Y:S02]  /*5a20*/  F2I.FTZ.TRUNC.NTZ R25, R25 ;  /* 0x0000001900197305 */ /* 0x000e24000021f100 */
[----:B0-----:R0:W-:Y:S01]  /*5a30*/  STG.E.U16 desc[UR36][R2.64], R25 ;  /* 0x0000001902007986 */ /* 0x0011e2000c101524 */
[----:B------:R-:W-:Y:S05]  /*5a40*/  BRA `(.L_x_15816) ;  /* 0x0000000c00247947 */ /* 0x000fea0003800000 */
.L_x_15812:
        /* <DEDUP_REMOVED lines=9> */
.L_x_15820:
[----:B------:R0:W-:Y:S01]  /*5ae0*/  STG.E.U16 desc[UR36][R2.64], R25 ;  /* 0x0000001902007986 */ /* 0x0001e2000c101524 */
[----:B------:R-:W-:Y:S05]  /*5af0*/  BRA `(.L_x_15816) ;  /* 0x0000000800f87947 */ /* 0x000fea0003800000 */
.L_x_15819:
        /* <DEDUP_REMOVED lines=10> */
.L_x_15822:
[----:B------:R-:W-:-:S05]  /*5ba0*/  HADD2.F32 R0, -RZ, R25.H0_H0 ;  /* 0x20000019ff007230 */ /* 0x000fca0000004100 */
[----:B------:R-:W-:-:S04]  /*5bb0*/  F2FP.F16.F32.PACK_AB R0, RZ, R0 ;  /* 0x00000000ff00723e */ /* 0x000fc800000000ff */
[----:B------:R-:W-:-:S05]  /*5bc0*/  PRMT R0, R0, 0x5410, RZ ;  /* 0x0000541000007816 */ /* 0x000fca00000000ff */
[----:B------:R0:W-:Y:S01]  /*5bd0*/  STG.E desc[UR36][R2.64], R0 ;  /* 0x0000000002007986 */ /* 0x0001e2000c101924 */
[----:B------:R-:W-:Y:S05]  /*5be0*/  BRA `(.L_x_15816) ;  /* 0x0000000800bc7947 */ /* 0x000fea0003800000 */
.L_x_15821:
[----:B------:R-:W-:-:S05]  /*5bf0*/  HADD2.F32 R4, -RZ, R25.H0_H0 ;  /* 0x20000019ff047230 */ /* 0x000fca0000004100 */
[----:B------:R-:W-:-:S06]  /*5c00*/  FMUL.FTZ R4, R4, 1 ;  /* 0x3f80000004047820 */ /* 0x000fcc0000410000 */
[----:B------:R-:W0:Y:S02]  /*5c10*/  F2F.F64.F32 R4, R4 ;  /* 0x0000000400047310 */ /* 0x000e240000201800 */
[----:B0-----:R0:W-:Y:S01]  /*5c20*/  STG.E.64 desc[UR36][R2.64], R4 ;  /* 0x0000000402007986 */ /* 0x0011e2000c101b24 */
[----:B------:R-:W-:Y:S05]  /*5c30*/  BRA `(.L_x_15816) ;  /* 0x0000000800a87947 */ /* 0x000fea0003800000 */
.L_x_15811:
        /* <DEDUP_REMOVED lines=14> */
.L_x_15826:
        /* <DEDUP_REMOVED lines=18> */
.L_x_15829:
[----:B------:R-:W-:-:S04]  /*5e40*/  SHF.R.U32.HI R5, RZ, 0x18, R5 ;  /* 0x00000018ff057819 */ /* 0x000fc80000011605 */
[----:B------:R-:W-:-:S07]  /*5e50*/  LOP3.LUT R0, R0, 0x80, R5, 0xf8, !PT ;  /* 0x0000008000007812 */ /* 0x000fce00078ef805 */
.L_x_15828:
[----:B------:R-:W-:Y:S05]  /*5e60*/  BSYNC.RECONVERGENT B0 ;  /* 0x0000000000007941 */ /* 0x000fea0003800200 */
.L_x_15827:
[----:B------:R0:W-:Y:S01]  /*5e70*/  STG.E.U8 desc[UR36][R2.64], R0 ;  /* 0x0000000002007986 */ /* 0x0001e2000c101124 */
[----:B------:R-:W-:Y:S05]  /*5e80*/  BRA `(.L_x_15816) ;  /* 0x0000000800147947 */ /* 0x000fea0003800000 */
.L_x_15825:
        /* <DEDUP_REMOVED lines=18> */
.L_x_15832:
[----:B------:R-:W-:-:S04]  /*5fb0*/  SHF.R.U32.HI R5, RZ, 0x18, R5 ;  /* 0x00000018ff057819 */ /* 0x000fc80000011605 */
[----:B------:R-:W-:-:S07]  /*5fc0*/  LOP3.LUT R0, R0, 0x80, R5, 0xf8, !PT ;  /* 0x0000008000007812 */ /* 0x000fce00078ef805 */
.L_x_15831:
[----:B------:R-:W-:Y:S05]  /*5fd0*/  BSYNC.RECONVERGENT B0 ;  /* 0x0000000000007941 */ /* 0x000fea0003800200 */
.L_x_15830:
[----:B------:R0:W-:Y:S01]  /*5fe0*/  STG.E.U8 desc[UR36][R2.64], R0 ;  /* 0x0000000002007986 */ /* 0x0001e2000c101124 */
[----:B------:R-:W-:Y:S05]  /*5ff0*/  BRA `(.L_x_15816) ;  /* 0x0000000400b87947 */ /* 0x000fea0003800000 */
.L_x_15824:
        /* <DEDUP_REMOVED lines=22> */
.L_x_15834:
[----:B------:R-:W-:-:S06]  /*6160*/  HADD2.F32 R4, -RZ, R25.H0_H0 ;  /* 0x20000019ff047230 */ /* 0x000fcc0000004100 */
[----:B------:R-:W0:Y:S02]  /*6170*/  F2I.U64.TRUNC R4, R4 ;  /* 0x0000000400047311 */ /* 0x000e24000020d800 */
[----:B0-----:R0:W-:Y:S01]  /*6180*/  STG.E.64 desc[UR36][R2.64], R4 ;  /* 0x0000000402007986 */ /* 0x0011e2000c101b24 */
[----:B------:R-:W-:Y:S05]  /*6190*/  BRA `(.L_x_15816) ;  /* 0x0000000400507947 */ /* 0x000fea0003800000 */
.L_x_15833:
[----:B------:R-:W-:-:S06]  /*61a0*/  HADD2.F32 R25, -RZ, R25.H0_H0 ;  /* 0x20000019ff197230 */ /* 0x000fcc0000004100 */
[----:B------:R-:W0:Y:S02]  /*61b0*/  F2I.FTZ.U32.TRUNC.NTZ R25, R25 ;  /* 0x0000001900197305 */ /* 0x000e24000021f000 */
[----:B0-----:R0:W-:Y:S01]  /*61c0*/  STG.E desc[UR36][R2.64], R25 ;  /* 0x0000001902007986 */ /* 0x0011e2000c101924 */
[----:B------:R-:W-:Y:S05]  /*61d0*/  BRA `(.L_x_15816) ;  /* 0x0000000400407947 */ /* 0x000fea0003800000 */
.L_x_15823:
        /* <DEDUP_REMOVED lines=11> */
.L_x_15836:
[----:B------:R-:W-:Y:S01]  /*6290*/  HADD2.F32 R25, -RZ, R25.H0_H0 ;  /* 0x20000019ff197230 */ /* 0x000fe20000004100 */
[----:B------:R-:W-:-:S04]  /*62a0*/  CS2R R6, SRZ ;  /* 0x0000000000067805 */ /* 0x000fc8000001ff00 */
[----:B------:R-:W-:-:S06]  /*62b0*/  FMUL.FTZ R4, R25, 1 ;  /* 0x3f80000019047820 */ /* 0x000fcc0000410000 */
[----:B------:R-:W0:Y:S02]  /*62c0*/  F2F.F64.F32 R4, R4 ;  /* 0x0000000400047310 */ /* 0x000e240000201800 */
[----:B0-----:R0:W-:Y:S01]  /*62d0*/  STG.E.128 desc[UR36][R2.64], R4 ;  /* 0x0000000402007986 */ /* 0x0011e2000c101d24 */
[----:B------:R-:W-:Y:S05]  /*62e0*/  BRA `(.L_x_15816) ;  /* 0x0000000000fc7947 */ /* 0x000fea0003800000 */
.L_x_15835:
[----:B------:R-:W-:-:S13]  /*62f0*/  ISETP.NE.AND P0, PT, R0, 0xf, PT ;  /* 0x0000000f0000780c */ /* 0x000fda0003f05270 */
[----:B------:R-:W-:Y:S05]  /*6300*/  @!P0 BRA `(.L_x_15837) ;  /* 0x0000000000e88947 */ /* 0x000fea0003800000 */
[----:B------:R-:W-:-:S13]  /*6310*/  ISETP.NE.AND P0, PT, R0, 0x17, PT ;  /* 0x000000170000780c */ /* 0x000fda0003f05270 */
[----:B------:R-:W-:Y:S05]  /*6320*/  @!P0 BRA `(.L_x_15838) ;  /* 0x0000000000908947 */ /* 0x000fea0003800000 */
[----:B------:R-:W-:-:S13]  /*6330*/  ISETP.NE.AND P0, PT, R0, 0x18, PT ;  /* 0x000000180000780c */ /* 0x000fda0003f05270 */
[----:B------:R-:W-:Y:S05]  /*6340*/  @!P0 BRA `(.L_x_15839) ;  /* 0x0000000000448947 */ /* 0x000fea0003800000 */
.L_x_15815:
        /* <DEDUP_REMOVED lines=16> */
.L_x_15840:
[----:B------:R-:W-:Y:S05]  /*6450*/  BRA `(.L_x_15816) ;  /* 0x0000000000a07947 */ /* 0x000fea0003800000 */
.L_x_15839:
        /* <DEDUP_REMOVED lines=13> */
.L_x_15842:
[----:B------:R-:W-:Y:S05]  /*6530*/  BSYNC.RECONVERGENT B0 ;  /* 0x0000000000007941 */ /* 0x000fea0003800200 */
.L_x_15841:
[----:B------:R-:W-:-:S05]  /*6540*/  LOP3.LUT R5, R0, 0x80, R5, 0xf8, !PT ;  /* 0x0000008000057812 */ /* 0x000fca00078ef805 */
[----:B------:R3:W-:Y:S01]  /*6550*/  STG.E.U8 desc[UR36][R2.64], R5 ;  /* 0x0000000502007986 */ /* 0x0007e2000c101124 */
[----:B------:R-:W-:Y:S05]  /*6560*/  BRA `(.L_x_15816) ;  /* 0x00000000005c7947 */ /* 0x000fea0003800000 */
.L_x_15838:
        /* <DEDUP_REMOVED lines=12> */
.L_x_15844:
[----:B------:R-:W-:Y:S01]  /*6630*/  IMAD.MOV.U32 R0, RZ, RZ, 0x7f ;  /* 0x0000007fff007424 */ /* 0x000fe200078e00ff */
[----:B------:R-:W-:-:S04]  /*6640*/  ISETP.GT.U32.AND P0, PT, R4, 0x7f800000, PT ;  /* 0x7f8000000400780c */ /* 0x000fc80003f04070 */
[----:B------:R-:W-:-:S09]  /*6650*/  SEL R0, R0, 0x7c, P0 ;  /* 0x0000007c00007807 */ /* 0x000fd20000000000 */
.L_x_15845:
[----:B------:R-:W-:Y:S05]  /*6660*/  BSYNC.RECONVERGENT B0 ;  /* 0x0000000000007941 */ /* 0x000fea0003800200 */
.L_x_15843:
[----:B------:R-:W-:-:S04]  /*6670*/  SHF.R.U32.HI R5, RZ, 0x18, R5 ;  /* 0x00000018ff057819 */ /* 0x000fc80000011605 */
[----:B------:R-:W-:-:S05]  /*6680*/  LOP3.LUT R5, R0, 0x80, R5, 0xf8, !PT ;  /* 0x0000008000057812 */ /* 0x000fca00078ef805 */
[----:B------:R2:W-:Y:S01]  /*6690*/  STG.E.U8 desc[UR36][R2.64], R5 ;  /* 0x0000000502007986 */ /* 0x0005e2000c101124 */
[----:B------:R-:W-:Y:S05]  /*66a0*/  BRA `(.L_x_15816) ;  /* 0x00000000000c7947 */ /* 0x000fea0003800000 */
.L_x_15837:
[----:B------:R-:W-:-:S05]  /*66b0*/  HADD2.F32 R0, -RZ, R25.H0_H0 ;  /* 0x20000019ff007230 */ /* 0x000fca0000004100 */
[----:B------:R-:W-:-:S05]  /*66c0*/  F2FP.BF16.F32.PACK_AB R0, RZ, R0 ;  /* 0x00000000ff00723e */ /* 0x000fca00000010ff */
[----:B------:R4:W-:Y:S02]  /*66d0*/  STG.E.U16 desc[UR36][R2.64], R0 ;  /* 0x0000000002007986 */ /* 0x0009e4000c101524 */
.L_x_15816:
        /* <DEDUP_REMOVED lines=25> */
.L_x_15849:
[----:B------:R-:W-:-:S06]  /*6870*/  HADD2.F32 R5, -RZ, R24.H0_H0 ;  /* 0x20000018ff057230 */ /* 0x000fcc0000004100 */
[----:B------:R-:W0:Y:S02]  /*6880*/  F2I.S64.TRUNC R4, R5 ;  /* 0x0000000500047311 */ /* 0x000e24000020d900 */
[----:B0-----:R4:W-:Y:S01]  /*6890*/  STG.E.U8 desc[UR36][R2.64], R4 ;  /* 0x0000000402007986 */ /* 0x0019e2000c101124 */
[----:B------:R-:W-:Y:S05]  /*68a0*/  BRA `(.L_x_15851) ;  /* 0x0000000c006c7947 */ /* 0x000fea0003800000 */
.L_x_15848:
        /* <DEDUP_REMOVED lines=10> */
.L_x_15853:
[----:B------:R-:W-:-:S04]  /*6950*/  HADD2.F32 R24, -RZ, R24.H0_H0 ;  /* 0x20000018ff187230 */ /* 0x000fc80000004100 */
[----:B------:R-:W0:Y:S02]  /*6960*/  F2I.FTZ.TRUNC.NTZ R5, R24 ;  /* 0x0000001800057305 */ /* 0x000e24000021f100 */
[----:B0-----:R2:W-:Y:S01]  /*6970*/  STG.E desc[UR36][R2.64], R5 ;  /* 0x0000000502007986 */ /* 0x0015e2000c101924 */
[----:B------:R-:W-:Y:S05]  /*6980*/  BRA `(.L_x_15851) ;  /* 0x0000000c00347947 */ /* 0x000fea0003800000 */
.L_x_15852:
[----:B------:R-:W-:-:S04]  /*6990*/  HADD2.F32 R24, -RZ, R24.H0_H0 ;  /* 0x20000018ff187230 */ /* 0x000fc80000004100 */
[----:B------:R-:W0:Y:S02]  /*69a0*/  F2I.FTZ.TRUNC.NTZ R5, R24 ;  /* 0x0000001800057305 */ /* 0x000e24000021f100 */
[----:B0-----:R0:W-:Y:S01]  /*69b0*/  STG.E.U16 desc[UR36][R2.64], R5 ;  /* 0x0000000502007986 */ /* 0x0011e2000c101524 */
[----:B------:R-:W-:Y:S05]  /*69c0*/  BRA `(.L_x_15851) ;  /* 0x0000000c00247947 */ /* 0x000fea0003800000 */
.L_x_15847:
        /* <DEDUP_REMOVED lines=9> */
.L_x_15855:
[----:B------:R0:W-:Y:S01]  /*6a60*/  STG.E.U16 desc[UR36][R2.64], R24 ;  /* 0x0000001802007986 */ /* 0x0001e2000c101524 */
[----:B------:R-:W-:Y:S05]  /*6a70*/  BRA `(.L_x_15851) ;  /* 0x0000000800f87947 */ /* 0x000fea0003800000 */
.L_x_15854:
        /* <DEDUP_REMOVED lines=10> */
.L_x_15857:
[----:B------:R-:W-:-:S05]  /*6b20*/  HADD2.F32 R0, -RZ, R24.H0_H0 ;  /* 0x20000018ff007230 */ /* 0x000fca0000004100 */
[----:B------:R-:W-:-:S04]  /*6b30*/  F2FP.F16.F32.PACK_AB R0, RZ, R0 ;  /* 0x00000000ff00723e */ /* 0x000fc800000000ff */
[----:B------:R-:W-:-:S05]  /*6b40*/  PRMT R0, R0, 0x5410, RZ ;  /* 0x0000541000007816 */ /* 0x000fca00000000ff */
[----:B------:R0:W-:Y:S01]  /*6b50*/  STG.E desc[UR36][R2.64], R0 ;  /* 0x0000000002007986 */ /* 0x0001e2000c101924 */
[----:B------:R-:W-:Y:S05]  /*6b60*/  BRA `(.L_x_15851) ;  /* 0x0000000800bc7947 */ /* 0x000fea0003800000 */
.L_x_15856:
[----:B------:R-:W-:-:S05]  /*6b70*/  HADD2.F32 R4, -RZ, R24.H0_H0 ;  /* 0x20000018ff047230 */ /* 0x000fca0000004100 */
[----:B------:R-:W-:-:S06]  /*6b80*/  FMUL.FTZ R4, R4, 1 ;  /* 0x3f80000004047820 */ /* 0x000fcc0000410000 */
[----:B------:R-:W0:Y:S02]  /*6b90*/  F2F.F64.F32 R4, R4 ;  /* 0x0000000400047310 */ /* 0x000e240000201800 */
[----:B0-----:R0:W-:Y:S01]  /*6ba0*/  STG.E.64 desc[UR36][R2.64], R4 ;  /* 0x0000000402007986 */ /* 0x0011e2000c101b24 */
[----:B------:R-:W-:Y:S05]  /*6bb0*/  BRA `(.L_x_15851) ;  /* 0x0000000800a87947 */ /* 0x000fea0003800000 */
.L_x_15846:
        /* <DEDUP_REMOVED lines=14> */
.L_x_15861:
        /* <DEDUP_REMOVED lines=18> */
.L_x_15864:
[----:B------:R-:W-:-:S04]  /*6dc0*/  SHF.R.U32.HI R5, RZ, 0x18, R5 ;  /* 0x00000018ff057819 */ /* 0x000fc80000011605 */
[----:B------:R-:W-:-:S07]  /*6dd0*/  LOP3.LUT R0, R0, 0x80, R5, 0xf8, !PT ;  /* 0x0000008000007812 */ /* 0x000fce00078ef805 */
.L_x_15863:
[----:B------:R-:W-:Y:S05]  /*6de0*/  BSYNC.RECONVERGENT B0 ;  /* 0x0000000000007941 */ /* 0x000fea0003800200 */
.L_x_15862:
[----:B------:R0:W-:Y:S01]  /*6df0*/  STG.E.U8 desc[UR36][R2.64], R0 ;  /* 0x0000000002007986 */ /* 0x0001e2000c101124 */
[----:B------:R-:W-:Y:S05]  /*6e00*/  BRA `(.L_x_15851) ;  /* 0x0000000800147947 */ /* 0x000fea0003800000 */
.L_x_15860:
        /* <DEDUP_REMOVED lines=18> */
.L_x_15867:
[----:B------:R-:W-:-:S04]  /*6f30*/  SHF.R.U32.HI R5, RZ, 0x18, R5 ;  /* 0x00000018ff057819 */ /* 0x000fc80000011605 */
[----:B------:R-:W-:-:S07]  /*6f40*/  LOP3.LUT R0, R0, 0x80, R5, 0xf8, !PT ;  /* 0x0000008000007812 */ /* 0x000fce00078ef805 */
.L_x_15866:
[----:B------:R-:W-:Y:S05]  /*6f50*/  BSYNC.RECONVERGENT B0 ;  /* 0x0000000000007941 */ /* 0x000fea0003800200 */
.L_x_15865:
[----:B------:R0:W-:Y:S01]  /*6f60*/  STG.E.U8 desc[UR36][R2.64], R0 ;  /* 0x0000000002007986 */ /* 0x0001e2000c101124 */
[----:B------:R-:W-:Y:S05]  /*6f70*/  BRA `(.L_x_15851) ;  /* 0x0000000400b87947 */ /* 0x000fea0003800000 */
.L_x_15859:
        /* <DEDUP_REMOVED lines=22> */
.L_x_15869:
[----:B------:R-:W-:-:S06]  /*70e0*/  HADD2.F32 R4, -RZ, R24.H0_H0 ;  /* 0x20000018ff047230 */ /* 0x000fcc0000004100 */
[----:B------:R-:W0:Y:S02]  /*70f0*/  F2I.U64.TRUNC R4, R4 ;  /* 0x0000000400047311 */ /* 0x000e24000020d800 */
[----:B0-----:R0:W-:Y:S01]  /*7100*/  STG.E.64 desc[UR36][R2.64], R4 ;  /* 0x0000000402007986 */ /* 0x0011e2000c101b24 */
[----:B------:R-:W-:Y:S05]  /*7110*/  BRA `(.L_x_15851) ;  /* 0x0000000400507947 */ /* 0x000fea0003800000 */
.L_x_15868:
[----:B------:R-:W-:-:S04]  /*7120*/  HADD2.F32 R24, -RZ, R24.H0_H0 ;  /* 0x20000018ff187230 */ /* 0x000fc80000004100 */
[----:B------:R-:W0:Y:S02]  /*7130*/  F2I.FTZ.U32.TRUNC.NTZ R5, R24 ;  /* 0x0000001800057305 */ /* 0x000e24000021f000 */
[----:B0-----:R0:W-:Y:S01]  /*7140*/  STG.E desc[UR36][R2.64], R5 ;  /* 0x0000000502007986 */ /* 0x0011e2000c101924 */
[----:B------:R-:W-:Y:S05]  /*7150*/  BRA `(.L_x_15851) ;  /* 0x0000000400407947 */ /* 0x000fea0003800000 */
.L_x_15858:
        /* <DEDUP_REMOVED lines=11> */
.L_x_15871:
[----:B------:R-:W-:Y:S01]  /*7210*/  HADD2.F32 R24, -RZ, R24.H0_H0 ;  /* 0x20000018ff187230 */ /* 0x000fe20000004100 */
[----:B------:R-:W-:-:S04]  /*7220*/  CS2R R6, SRZ ;  /* 0x0000000000067805 */ /* 0x000fc8000001ff00 */
[----:B------:R-:W-:-:S06]  /*7230*/  FMUL.FTZ R4, R24, 1 ;  /* 0x3f80000018047820 */ /* 0x000fcc0000410000 */
[----:B------:R-:W0:Y:S02]  /*7240*/  F2F.F64.F32 R4, R4 ;  /* 0x0000000400047310 */ /* 0x000e240000201800 */
[----:B0-----:R0:W-:Y:S01]  /*7250*/  STG.E.128 desc[UR36][R2.64], R4 ;  /* 0x0000000402007986 */ /* 0x0011e2000c101d24 */
[----:B------:R-:W-:Y:S05]  /*7260*/  BRA `(.L_x_15851) ;  /* 0x0000000000fc7947 */ /* 0x000fea0003800000 */
.L_x_15870:
[----:B------:R-:W-:-:S13]  /*7270*/  ISETP.NE.AND P0, PT, R0, 0xf, PT ;  /* 0x0000000f0000780c */ /* 0x000fda0003f05270 */
[----:B------:R-:W-:Y:S05]  /*7280*/  @!P0 BRA `(.L_x_15872) ;  /* 0x0000000000e88947 */ /* 0x000fea0003800000 */
[----:B------:R-:W-:-:S13]  /*7290*/  ISETP.NE.AND P0, PT, R0, 0x17, PT ;  /* 0x000000170000780c */ /* 0x000fda0003f05270 */
[----:B------:R-:W-:Y:S05]  /*72a0*/  @!P0 BRA `(.L_x_15873) ;  /* 0x0000000000908947 */ /* 0x000fea0003800000 */
[----:B------:R-:W-:-:S13]  /*72b0*/  ISETP.NE.AND P0, PT, R0, 0x18, PT ;  /* 0x000000180000780c */ /* 0x000fda0003f05270 */
[----:B------:R-:W-:Y:S05]  /*72c0*/  @!P0 BRA `(.L_x_15874) ;  /* 0x0000000000448947 */ /* 0x000fea0003800000 */
.L_x_15850:
        /* <DEDUP_REMOVED lines=16> */
.L_x_15875:
[----:B------:R-:W-:Y:S05]  /*73d0*/  BRA `(.L_x_15851) ;  /* 0x0000000000a07947 */ /* 0x000fea0003800000 */
.L_x_15874:
        /* <DEDUP_REMOVED lines=13> */
.L_x_15877:
[----:B------:R-:W-:Y:S05]  /*74b0*/  BSYNC.RECONVERGENT B0 ;  /* 0x0000000000007941 */ /* 0x000fea0003800200 */
.L_x_15876:
[----:B------:R-:W-:-:S05]  /*74c0*/  LOP3.LUT R5, R0, 0x80, R5, 0xf8, !PT ;  /* 0x0000008000057812 */ /* 0x000fca00078ef805 */
[----:B------:R0:W-:Y:S01]  /*74d0*/  STG.E.U8 desc[UR36][R2.64], R5 ;  /* 0x0000000502007986 */ /* 0x0001e2000c101124 */
[----:B------:R-:W-:Y:S05]  /*74e0*/  BRA `(.L_x_15851) ;  /* 0x00000000005c7947 */ /* 0x000fea0003800000 */
.L_x_15873:
        /* <DEDUP_REMOVED lines=12> */
.L_x_15879:
[----:B------:R-:W-:Y:S01]  /*75b0*/  IMAD.MOV.U32 R0, RZ, RZ, 0x7f ;  /* 0x0000007fff007424 */ /* 0x000fe200078e00ff */
[----:B------:R-:W-:-:S04]  /*75c0*/  ISETP.GT.U32.AND P0, PT, R4, 0x7f800000, PT ;  /* 0x7f8000000400780c */ /* 0x000fc80003f04070 */
[----:B------:R-:W-:-:S09]  /*75d0*/  SEL R0, R0, 0x7c, P0 ;  /* 0x0000007c00007807 */ /* 0x000fd20000000000 */
.L_x_15880:
[----:B------:R-:W-:Y:S05]  /*75e0*/  BSYNC.RECONVERGENT B0 ;  /* 0x0000000000007941 */ /* 0x000fea0003800200 */
.L_x_15878:
[----:B------:R-:W-:-:S04]  /*75f0*/  SHF.R.U32.HI R5, RZ, 0x18, R5 ;  /* 0x00000018ff057819 */ /* 0x000fc80000011605 */
[----:B------:R-:W-:-:S05]  /*7600*/  LOP3.LUT R5, R0, 0x80, R5, 0xf8, !PT ;  /* 0x0000008000057812 */ /* 0x000fca00078ef805 */
[----:B------:R0:W-:Y:S01]  /*7610*/  STG.E.U8 desc[UR36][R2.64], R5 ;  /* 0x0000000502007986 */ /* 0x0001e2000c101124 */
[----:B------:R-:W-:Y:S05]  /*7620*/  BRA `(.L_x_15851) ;  /* 0x00000000000c7947 */ /* 0x000fea0003800000 */
.L_x_15872:
[----:B------:R-:W-:-:S05]  /*7630*/  HADD2.F32 R0, -RZ, R24.H0_H0 ;  /* 0x20000018ff007230 */ /* 0x000fca0000004100 */
[----:B------:R-:W-:-:S05]  /*7640*/  F2FP.BF16.F32.PACK_AB R0, RZ, R0 ;  /* 0x00000000ff00723e */ /* 0x000fca00000010ff */
[----:B------:R0:W-:Y:S02]  /*7650*/  STG.E.U16 desc[UR36][R2.64], R0 ;  /* 0x0000000002007986 */ /* 0x0001e4000c101524 */
.L_x_15851:
[----:B------:R-:W-:-:S07]  /*7660*/  VIADD R19, R19, 0x80 ;  /* 0x0000008013137836 */ /* 0x000fce0000000000 */
.L_x_15810:
[----:B------:R-:W-:Y:S05]  /*7670*/  BSYNC.RECONVERGENT B6 ;  /* 0x0000000000067941 */ /* 0x000fea0003800200 */
.L_x_15809:
        /* <DEDUP_REMOVED lines=23> */
.L_x_15884:
[----:B------:R-:W-:-:S06]  /*77f0*/  HADD2.F32 R5, -RZ, R23.H0_H0 ;  /* 0x20000017ff057230 */ /* 0x000fcc0000004100 */
[----:B------:R-:W0:Y:S02]  /*7800*/  F2I.S64.TRUNC R4, R5 ;  /* 0x0000000500047311 */ /* 0x000e24000020d900 */
[----:B0-----:R-:W-:Y:S01]  /*7810*/  STG.E.U8 desc[UR36][R2.64], R4 ;  /* 0x0000000402007986 */ /* 0x001fe2000c101124 */
[----:B------:R-:W-:Y:S05]  /*7820*/  EXIT ;  /* 0x000000000000794d */ /* 0x000fea0003800000 */
.L_x_15883:
        /* <DEDUP_REMOVED lines=10> */
.L_x_15887:
[----:B------:R-:W-:-:S06]  /*78d0*/  HADD2.F32 R23, -RZ, R23.H0_H0 ;  /* 0x20000017ff177230 */ /* 0x000fcc0000004100 */
[----:B------:R-:W0:Y:S02]  /*78e0*/  F2I.FTZ.TRUNC.NTZ R23, R23 ;  /* 0x0000001700177305 */ /* 0x000e24000021f100 */
[----:B0-----:R-:W-:Y:S01]  /*78f0*/  STG.E desc[UR36][R2.64], R23 ;  /* 0x0000001702007986 */ /* 0x001fe2000c101924 */
[----:B------:R-:W-:Y:S05]  /*7900*/  EXIT ;  /* 0x000000000000794d */ /* 0x000fea0003800000 */
.L_x_15886:
[----:B------:R-:W-:-:S06]  /*7910*/  HADD2.F32 R23, -RZ, R23.H0_H0 ;  /* 0x20000017ff177230 */ /* 0x000fcc0000004100 */
[----:B------:R-:W0:Y:S02]  /*7920*/  F2I.FTZ.TRUNC.NTZ R23, R23 ;  /* 0x0000001700177305 */ /* 0x000e24000021f100 */
[----:B0-----:R-:W-:Y:S01]  /*7930*/  STG.E.U16 desc[UR36][R2.64], R23 ;  /* 0x0000001702007986 */ /* 0x001fe2000c101524 */
[----:B------:R-:W-:Y:S05]  /*7940*/  EXIT ;  /* 0x000000000000794d */ /* 0x000fea0003800000 */
.L_x_15882:
        /* <DEDUP_REMOVED lines=9> */
.L_x_15889:
[----:B------:R-:W-:Y:S01]  /*79e0*/  STG.E.U16 desc[UR36][R2.64], R23 ;  /* 0x0000001702007986 */ /* 0x000fe2000c101524 */
[----:B------:R-:W-:Y:S05]  /*79f0*/  EXIT ;  /* 0x000000000000794d */ /* 0x000fea0003800000 */
.L_x_15888:
        /* <DEDUP_REMOVED lines=10> */
.L_x_15891:
[----:B------:R-:W-:-:S05]  /*7aa0*/  HADD2.F32 R0, -RZ, R23.H0_H0 ;  /* 0x20000017ff007230 */ /* 0x000fca0000004100 */
[----:B------:R-:W-:-:S04]  /*7ab0*/  F2FP.F16.F32.PACK_AB R0, RZ, R0 ;  /* 0x00000000ff00723e */ /* 0x000fc800000000ff */
[----:B------:R-:W-:-:S05]  /*7ac0*/  PRMT R0, R0, 0x5410, RZ ;  /* 0x0000541000007816 */ /* 0x000fca00000000ff */
[----:B------:R-:W-:Y:S01]  /*7ad0*/  STG.E desc[UR36][R2.64], R0 ;  /* 0x0000000002007986 */ /* 0x000fe2000c101924 */
[----:B------:R-:W-:Y:S05]  /*7ae0*/  EXIT ;  /* 0x000000000000794d */ /* 0x000fea0003800000 */
.L_x_15890:
[----:B------:R-:W-:-:S05]  /*7af0*/  HADD2.F32 R4, -RZ, R23.H0_H0 ;  /* 0x20000017ff047230 */ /* 0x000fca0000004100 */
[----:B------:R-:W-:-:S06]  /*7b00*/  FMUL.FTZ R4, R4, 1 ;  /* 0x3f80000004047820 */ /* 0x000fcc0000410000 */
[----:B------:R-:W0:Y:S02]  /*7b10*/  F2F.F64.F32 R4, R4 ;  /* 0x0000000400047310 */ /* 0x000e240000201800 */
[----:B0-----:R-:W-:Y:S01]  /*7b20*/  STG.E.64 desc[UR36][R2.64], R4 ;  /* 0x0000000402007986 */ /* 0x001fe2000c101b24 */
[----:B------:R-:W-:Y:S05]  /*7b30*/  EXIT ;  /* 0x000000000000794d */ /* 0x000fea0003800000 */
.L_x_15881:
        /* <DEDUP_REMOVED lines=14> */
.L_x_15895:
        /* <DEDUP_REMOVED lines=18> */
.L_x_15898:
[----:B------:R-:W-:-:S04]  /*7d40*/  SHF.R.U32.HI R5, RZ, 0x18, R5 ;  /* 0x00000018ff057819 */ /* 0x000fc80000011605 */
[----:B------:R-:W-:-:S07]  /*7d50*/  LOP3.LUT R0, R0, 0x80, R5, 0xf8, !PT ;  /* 0x0000008000007812 */ /* 0x000fce00078ef805 */
.L_x_15897:
[----:B------:R-:W-:Y:S05]  /*7d60*/  BSYNC.RECONVERGENT B0 ;  /* 0x0000000000007941 */ /* 0x000fea0003800200 */
.L_x_15896:
[----:B------:R-:W-:Y:S01]  /*7d70*/  STG.E.U8 desc[UR36][R2.64], R0 ;  /* 0x0000000002007986 */ /* 0x000fe2000c101124 */
[----:B------:R-:W-:Y:S05]  /*7d80*/  EXIT ;  /* 0x000000000000794d */ /* 0x000fea0003800000 */
.L_x_15894:
        /* <DEDUP_REMOVED lines=18> */
.L_x_15901:
[----:B------:R-:W-:-:S04]  /*7eb0*/  SHF.R.U32.HI R5, RZ, 0x18, R5 ;  /* 0x00000018ff057819 */ /* 0x000fc80000011605 */
[----:B------:R-:W-:-:S07]  /*7ec0*/  LOP3.LUT R0, R0, 0x80, R5, 0xf8, !PT ;  /* 0x0000008000007812 */ /* 0x000fce00078ef805 */
.L_x_15900:
[----:B------:R-:W-:Y:S05]  /*7ed0*/  BSYNC.RECONVERGENT B0 ;  /* 0x0000000000007941 */ /* 0x000fea0003800200 */
.L_x_15899:
[----:B------:R-:W-:Y:S01]  /*7ee0*/  STG.E.U8 desc[UR36][R2.64], R0 ;  /* 0x0000000002007986 */ /* 0x000fe2000c101124 */
[----:B------:R-:W-:Y:S05]  /*7ef0*/  EXIT ;  /* 0x000000000000794d */ /* 0x000fea0003800000 */
.L_x_15893:
        /* <DEDUP_REMOVED lines=22> */
.L_x_15903:
[----:B------:R-:W-:-:S06]  /*8060*/  HADD2.F32 R4, -RZ, R23.H0_H0 ;  /* 0x20000017ff047230 */ /* 0x000fcc0000004100 */
[----:B------:R-:W0:Y:S02]  /*8070*/  F2I.U64.TRUNC R4, R4 ;  /* 0x0000000400047311 */ /* 0x000e24000020d800 */
[----:B0-----:R-:W-:Y:S01]  /*8080*/  STG.E.64 desc[UR36][R2.64], R4 ;  /* 0x0000000402007986 */ /* 0x001fe2000c101b24 */
[----:B------:R-:W-:Y:S05]  /*8090*/  EXIT ;  /* 0x000000000000794d */ /* 0x000fea0003800000 */
.L_x_15902:
[----:B------:R-:W-:-:S06]  /*80a0*/  HADD2.F32 R23, -RZ, R23.H0_H0 ;  /* 0x20000017ff177230 */ /* 0x000fcc0000004100 */
[----:B------:R-:W0:Y:S02]  /*80b0*/  F2I.FTZ.U32.TRUNC.NTZ R23, R23 ;  /* 0x0000001700177305 */ /* 0x000e24000021f000 */
[----:B0-----:R-:W-:Y:S01]  /*80c0*/  STG.E desc[UR36][R2.64], R23 ;  /* 0x0000001702007986 */ /* 0x001fe2000c101924 */
[----:B------:R-:W-:Y:S05]  /*80d0*/  EXIT ;  /* 0x000000000000794d */ /* 0x000fea0003800000 */
.L_x_15892:
        /* <DEDUP_REMOVED lines=11> */
.L_x_15905:
[----:B------:R-:W-:Y:S01]  /*8190*/  HADD2.F32 R23, -RZ, R23.H0_H0 ;  /* 0x20000017ff177230 */ /* 0x000fe20000004100 */
[----:B------:R-:W-:-:S04]  /*81a0*/  CS2R R6, SRZ ;  /* 0x0000000000067805 */ /* 0x000fc8000001ff00 */
[----:B------:R-:W-:-:S06]  /*81b0*/  FMUL.FTZ R4, R23, 1 ;  /* 0x3f80000017047820 */ /* 0x000fcc0000410000 */
[----:B------:R-:W0:Y:S02]  /*81c0*/  F2F.F64.F32 R4, R4 ;  /* 0x0000000400047310 */ /* 0x000e240000201800 */
[----:B0-----:R-:W-:Y:S01]  /*81d0*/  STG.E.128 desc[UR36][R2.64], R4 ;  /* 0x0000000402007986 */ /* 0x001fe2000c101d24 */
[----:B------:R-:W-:Y:S05]  /*81e0*/  EXIT ;  /* 0x000000000000794d */ /* 0x000fea0003800000 */
.L_x_15904:
[----:B------:R-:W-:-:S13]  /*81f0*/  ISETP.NE.AND P0, PT, R0, 0xf, PT ;  /* 0x0000000f0000780c */ /* 0x000fda0003f05270 */
[----:B------:R-:W-:Y:S05]  /*8200*/  @!P0 BRA `(.L_x_15906) ;  /* 0x0000000000e88947 */ /* 0x000fea0003800000 */
[----:B------:R-:W-:-:S13]  /*8210*/  ISETP.NE.AND P0, PT, R0, 0x17, PT ;  /* 0x000000170000780c */ /* 0x000fda0003f05270 */
[----:B------:R-:W-:Y:S05]  /*8220*/  @!P0 BRA `(.L_x_15907) ;  /* 0x0000000000908947 */ /* 0x000fea0003800000 */
[----:B------:R-:W-:-:S13]  /*8230*/  ISETP.NE.AND P0, PT, R0, 0x18, PT ;  /* 0x000000180000780c */ /* 0x000fda0003f05270 */
[----:B------:R-:W-:Y:S05]  /*8240*/  @!P0 BRA `(.L_x_15908) ;  /* 0x0000000000448947 */ /* 0x000fea0003800000 */
.L_x_15885:
        /* <DEDUP_REMOVED lines=16> */
.L_x_15909:
[----:B------:R-:W-:Y:S05]  /*8350*/  EXIT ;  /* 0x000000000000794d */ /* 0x000fea0003800000 */
.L_x_15908:
        /* <DEDUP_REMOVED lines=13> */
.L_x_15911:
[----:B------:R-:W-:Y:S05]  /*8430*/  BSYNC.RECONVERGENT B0 ;  /* 0x0000000000007941 */ /* 0x000fea0003800200 */
.L_x_15910:
[----:B------:R-:W-:-:S05]  /*8440*/  LOP3.LUT R5, R0, 0x80, R5, 0xf8, !PT ;  /* 0x0000008000057812 */ /* 0x000fca00078ef805 */
[----:B------:R-:W-:Y:S01]  /*8450*/  STG.E.U8 desc[UR36][R2.64], R5 ;  /* 0x0000000502007986 */ /* 0x000fe2000c101124 */
[----:B------:R-:W-:Y:S05]  /*8460*/  EXIT ;  /* 0x000000000000794d */ /* 0x000fea0003800000 */
.L_x_15907:
        /* <DEDUP_REMOVED lines=12> */
.L_x_15913:
[----:B------:R-:W-:Y:S01]  /*8530*/  IMAD.MOV.U32 R0, RZ, RZ, 0x7f ;  /* 0x0000007fff007424 */ /* 0x000fe200078e00ff */
[----:B------:R-:W-:-:S04]  /*8540*/  ISETP.GT.U32.AND P0, PT, R4, 0x7f800000, PT ;  /* 0x7f8000000400780c */ /* 0x000fc80003f04070 */
[----:B------:R-:W-:-:S09]  /*8550*/  SEL R0, R0, 0x7c, P0 ;  /* 0x0000007c00007807 */ /* 0x000fd20000000000 */
.L_x_15914:
[----:B------:R-:W-:Y:S05]  /*8560*/  BSYNC.RECONVERGENT B0 ;  /* 0x0000000000007941 */ /* 0x000fea0003800200 */
.L_x_15912:
[----:B------:R-:W-:-:S04]  /*8570*/  SHF.R.U32.HI R5, RZ, 0x18, R5 ;  /* 0x00000018ff057819 */ /* 0x000fc80000011605 */
[----:B------:R-:W-:-:S05]  /*8580*/  LOP3.LUT R5, R0, 0x80, R5, 0xf8, !PT ;  /* 0x0000008000057812 */ /* 0x000fca00078ef805 */
[----:B------:R-:W-:Y:S01]  /*8590*/  STG.E.U8 desc[UR36][R2.64], R5 ;  /* 0x0000000502007986 */ /* 0x000fe2000c101124 */
[----:B------:R-:W-:Y:S05]  /*85a0*/  EXIT ;  /* 0x000000000000794d */ /* 0x000fea0003800000 */
.L_x_15906:
[----:B------:R-:W-:-:S05]  /*85b0*/  HADD2.F32 R0, -RZ, R23.H0_H0 ;  /* 0x20000017ff007230 */ /* 0x000fca0000004100 */
[----:B------:R-:W-:-:S05]  /*85c0*/  F2FP.BF16.F32.PACK_AB R0, RZ, R0 ;  /* 0x00000000ff00723e */ /* 0x000fca00000010ff */
[----:B------:R-:W-:Y:S01]  /*85d0*/  STG.E.U16 desc[UR36][R2.64], R0 ;  /* 0x0000000002007986 */ /* 0x000fe2000c101524 */
[----:B------:R-:W-:Y:S05]  /*85e0*/  EXIT ;  /* 0x000000000000794d */ /* 0x000fea0003800000 */
.L_x_15915:
        /* <DEDUP_REMOVED lines=9> */
.L_x_18378:


//--------------------- .text._ZN2at6native18elementwise_kernelILi128ELi4EZNS0_22gpu_kernel_impl_nocastINS0_13BUnaryFunctorIN3c104HalfES5_S5_NS0_15binary_internal10MulFunctorIfEEEEEEvRNS_18TensorIteratorBaseERKT_EUliE_EEviT1_ --------------------------
	.section	.text._ZN2at6native18elementwise_kernelILi128ELi4EZNS0_22gpu_kernel_impl_nocastINS0_13BUnaryFunctorIN3c104HalfES5_S5_NS0_15binary_internal10MulFunctorIfEEEEEEvRNS_18TensorIteratorBaseERKT_EUliE_EEviT1_,"ax",@progbits
	.align	128
        .global         _ZN2at6native18elementwise_kernelILi128ELi4EZNS0_22gpu_kernel_impl_nocastINS0_13BUnaryFunctorIN3c104HalfES5_S5_NS0_15binary_internal10MulFunctorIfEEEEEEvRNS_18TensorIteratorBaseERKT_EUliE_EEviT1_
        .type           _ZN2at6native18elementwise_kernelILi128ELi4EZNS0_22gpu_kernel_impl_nocastINS0_13BUnaryFunctorIN3c104HalfES5_S5_NS0_15binary_internal10MulFunctorIfEEEEEEvRNS_18TensorIteratorBaseERKT_EUliE_EEviT1_,@function
        .size           _ZN2at6native18elementwise_kernelILi128ELi4EZNS0_22gpu_kernel_impl_nocastINS0_13BUnaryFunctorIN3c104HalfES5_S5_NS0_15binary_internal10MulFunctorIfEEEEEEvRNS_18TensorIteratorBaseERKT_EUliE_EEviT1_,(.L_x_18379 - _ZN2at6native18elementwise_kernelILi128ELi4EZNS0_22gpu_kernel_impl_nocastINS0_13BUnaryFunctorIN3c104HalfES5_S5_NS0_15binary_internal10MulFunctorIfEEEEEEvRNS_18TensorIteratorBaseERKT_EUliE_EEviT1_)
        .other          _ZN2at6native18elementwise_kernelILi128ELi4EZNS0_22gpu_kernel_impl_nocastINS0_13BUnaryFunctorIN3c104HalfES5_S5_NS0_15binary_internal10MulFunctorIfEEEEEEvRNS_18TensorIteratorBaseERKT_EUliE_EEviT1_,@"STO_CUDA_ENTRY STV_DEFAULT"
_ZN2at6native18elementwise_kernelILi128ELi4EZNS0_22gpu_kernel_impl_nocastINS0_13BUnaryFunctorIN3c104HalfES5_S5_NS0_15binary_internal10MulFunctorIfEEEEEEvRNS_18TensorIteratorBaseERKT_EUliE_EEviT1_:
.text._ZN2at6native18elementwise_kernelILi128ELi4EZNS0_22gpu_kernel_impl_nocastINS0_13BUnaryFunctorIN3c104HalfES5_S5_NS0_15binary_internal10MulFunctorIfEEEEEEvRNS_18TensorIteratorBaseERKT_EUliE_EEviT1_:
        /* <DEDUP_REMOVED lines=19> */
[----:B------:R-:W-:Y:S01]  /*0130*/  ISETP.GE.AND P0, PT, R3, UR4, PT ;  /* 0x0000000403007c0c */ /* 0x000fe2000bf06270 */
[----:B--2---:R-:W-:-:S05]  /*0140*/  HADD2.F32 R0, -RZ, R4.H0_H0 ;  /* 0x20000004ff007230 */ /* 0x004fca0000004100 */
[----:B-1----:R-:W-:-:S07]  /*0150*/  FMUL.FTZ R0, R0, UR5 ;  /* 0x0000000500007c20 */ /* 0x002fce0008410000 */
[----:B------:R-:W-:Y:S05]  /*0160*/  @P0 BREAK.RELIABLE B1 ;  /* 0x0000000000010942 */ /* 0x000fea0003800100 */
[----:B------:R-:W-:-:S05]  /*0170*/  F2FP.F16.F32.PACK_AB R0, RZ, R0 ;  /* 0x00000000ff00723e */ /* 0x000fca00000000ff */
[----:B0-----:R0:W-:Y:S01]  /*0180*/  STG.E.U16 desc[UR6][R6.64], R0 ;  /* 0x0000000006007986 */ /* 0x0011e2000c101506 */
[----:B------:R-:W-:Y:S05]  /*0190*/  @P0 BRA `(.L_x_15920) ;  /* 0x0000000000580947 */ /* 0x000fea0003800000 */
[----:B------:R-:W1:Y:S01]  /*01a0*/  LDC.64 R4, c[0x0][0x588] ;  /* 0x00016200ff047b82 */ /* 0x000e620000000a00 */
[----:B------:R-:W2:Y:S01]  /*01b0*/  LDCU UR5, c[0x0][0x594] ;  /* 0x0000b280ff0577ac */ /* 0x000ea20008000800 */
[----:B-1----:R-:W3:Y:S06]  /*01c0*/  LDG.E.U16 R4, desc[UR6][R4.64] ;  /* 0x0000000604047981 */ /* 0x002eec000c1e1500 */
[----:B0-----:R-:W0:Y:S01]  /*01d0*/  LDC.64 R6, c[0x0][0x580] ;  /* 0x00016000ff067b82 */ /* 0x001e220000000a00 */
[----:B------:R-:W-:Y:S01]  /*01e0*/  IADD3 R3, PT, PT, R3, 0x80, RZ ;  /* 0x0000008003037810 */ /* 0x000fe20007ffe0ff */
[----:B---3--:R-:W-:-:S05]  /*01f0*/  HADD2.F32 R0, -RZ, R4.H0_H0 ;  /* 0x20000004ff007230 */ /* 0x008fca0000004100 */
[----:B--2---:R-:W-:-:S05]  /*0200*/  FMUL.FTZ R0, R0, UR5 ;  /* 0x0000000500007c20 */ /* 0x004fca0008410000 */
[----:B------:R-:W-:-:S05]  /*0210*/  F2FP.F16.F32.PACK_AB R0, RZ, R0 ;  /* 0x00000000ff00723e */ /* 0x000fca00000000ff */
[----:B0-----:R0:W-:Y:S02]  /*0220*/  STG.E.U16 desc[UR6][R6.64], R0 ;  /* 0x0000000006007986 */ /* 0x0011e4000c101506 */
.L_x_15919:
[----:B------:R-:W-:-:S13]  /*0230*/  ISETP.GE.AND P0, PT, R3, UR4, PT ;  /* 0x0000000403007c0c */ /* 0x000fda000bf06270 */
[----:B------:R-:W-:Y:S05]  /*0240*/  @P0 BREAK.RELIABLE B1 ;  /* 0x0000000000010942 */ /* 0x000fea0003800100 */
[----:B------:R-:W-:Y:S05]  /*0250*/  @P0 BRA `(.L_x_15920) ;  /* 0x0000000000280947 */ /* 0x000fea0003800000 */
[----:B------:R-:W-:Y:S05]  /*0260*/  BSYNC.RELIABLE B1 ;  /* 0x0000000000017941 */ /* 0x000fea0003800100 */
.L_x_15918:
        /* <DEDUP_REMOVED lines=9> */
.L_x_15920:
[----:B------:R-:W-:Y:S05]  /*0300*/  BSYNC.RECONVERGENT B0 ;  /* 0x0000000000007941 */ /* 0x000fea0003800200 */
.L_x_15917:
[----:B------:R-:W-:Y:S05]  /*0310*/  WARPSYNC.ALL ;  /* 0x0000000000007948 */ /* 0x000fea0003800000 */
[----:B------:R-:W-:-:S13]  /*0320*/  ISETP.GE.AND P0, PT, R3, UR4, PT ;  /* 0x0000000403007c0c */ /* 0x000fda000bf06270 */
[----:B------:R-:W-:Y:S05]  /*0330*/  @P0 EXIT ;  /* 0x000000000000094d */ /* 0x000fea0003800000 */
[----:B------:R-:W2:Y:S01]  /*0340*/  LDC.64 R2, c[0x0][0x588] ;  /* 0x00016200ff027b82 */ /* 0x000ea20000000a00 */
[----:B------:R-:W3:Y:S01]  /*0350*/  LDCU UR4, c[0x0][0x594] ;  /* 0x0000b280ff0477ac */ /* 0x000ee20008000800 */
[----:B--2---:R-:W0:Y:S06]  /*0360*/  LDG.E.U16 R2, desc[UR6][R2.64] ;  /* 0x0000000602027981 */ /* 0x004e2c000c1e1500 */
[----:B------:R-:W2:Y:S01]  /*0370*/  LDC.64 R4, c[0x0][0x580] ;  /* 0x00016000ff047b82 */ /* 0x000ea20000000a00 */
[----:B01----:R-:W-:-:S05]  /*0380*/  HADD2.F32 R0, -RZ, R2.H0_H0 ;  /* 0x20000002ff007230 */ /* 0x003fca0000004100 */
[----:B---3--:R-:W-:-:S05]  /*0390*/  FMUL.FTZ R0, R0, UR4 ;  /* 0x0000000400007c20 */ /* 0x008fca0008410000 */
[----:B------:R-:W-:-:S05]  /*03a0*/  F2FP.F16.F32.PACK_AB R0, RZ, R0 ;  /* 0x00000000ff00723e */ /* 0x000fca00000000ff */
[----:B--2---:R-:W-:Y:S01]  /*03b0*/  STG.E.U16 desc[UR6][R4.64], R0 ;  /* 0x0000000004007986 */ /* 0x004fe2000c101506 */
[----:B------:R-:W-:Y:S05]  /*03c0*/  EXIT ;  /* 0x000000000000794d */ /* 0x000fea0003800000 */
.L_x_15916:
        /* <DEDUP_REMOVED lines=306> */
.L_x_15924:
[----:B------:R-:W0:Y:S01]  /*16f0*/  LDCU.128 UR8, c[0x0][0x580] ;  /* 0x0000b000ff0877ac */ /* 0x000e220008000c00 */
[----:B------:R-:W1:Y:S01]  /*1700*/  LDCU UR5, c[0x0][0x594] ;  /* 0x0000b280ff0577ac */ /* 0x000e620008000800 */
[----:B0-----:R-:W-:-:S04]  /*1710*/  IADD3 R6, P0, PT, R4, UR10, RZ ;  /* 0x0000000a04067c10 */ /* 0x001fc8000ff1e0ff */
[----:B------:R-:W-:-:S05]  /*1720*/  IADD3.X R7, PT, PT, RZ, UR11, RZ, P0, !PT ;  /* 0x0000000bff077c10 */ /* 0x000fca00087fe4ff */
[----:B------:R-:W2:Y:S01]  /*1730*/  LDG.E.U16 R6, desc[UR6][R6.64] ;  /* 0x0000000606067981 */ /* 0x000ea2000c1e1500 */
[----:B------:R-:W-:Y:S01]  /*1740*/  IADD3 R3, PT, PT, R3, 0x80, RZ ;  /* 0x0000008003037810 */ /* 0x000fe20007ffe0ff */
[----:B--2---:R-:W-:-:S05]  /*1750*/  HADD2.F32 R4, -RZ, R6.H0_H0 ;  /* 0x20000006ff047230 */ /* 0x004fca0000004100 */
[----:B-1----:R-:W-:Y:S01]  /*1760*/  FMUL.FTZ R8, R4, UR5 ;  /* 0x0000000504087c20 */ /* 0x002fe20008410000 */
        /* <DEDUP_REMOVED lines=8> */
[----:B0-----:R-:W-:Y:S02]  /*17f0*/  HFMA2 R4, -RZ, RZ, 0, 0 ;  /* 0x00000000ff047431 */ /* 0x001fe400000001ff */
[----:B------:R-:W-:Y:S01]  /*1800*/  IMAD.MOV.U32 R5, RZ, RZ, R3 ;  /* 0x000000ffff057224 */ /* 0x000fe200078e0003 */
        /* <DEDUP_REMOVED lines=283> */
[----:B------:R-:W-:-:S05]  /*29c0*/  @P0 MOV R10, RZ ;  /* 0x000000ff000a0202 */ /* 0x000fca0000000f00 */
[----:B------:R-:W1:Y:S01]  /*29d0*/  @P0 LDC.64 R8, c[0x0][0x578] ;  /* 0x00015e00ff080b82 */ /* 0x000e620000000a00 */
[--C-:B------:R-:W-:Y:S02]  /*29e0*/  IMAD.MOV R13, RZ, RZ, -R11.reuse ;  /* 0x000000ffff0d7224 */ /* 0x100fe400078e0a0b */
        /* <DEDUP_REMOVED lines=9> */
.L_x_15926:
        /* <DEDUP_REMOVED lines=10> */
[----:B------:R-:W-:-:S05]  /*2b20*/  IADD3.X R5, PT, PT, RZ, UR9, RZ, P0, !PT ;  /* 0x00000009ff057c10 */ /* 0x000fca00087fe4ff */
[----:B------:R0:W-:Y:S02]  /*2b30*/  STG.E.U16 desc[UR6][R4.64], R8 ;  /* 0x0000000804007986 */ /* 0x0001e4000c101506 */
.L_x_15923:
[----:B------:R-:W-:-:S13]  /*2b40*/  ISETP.GE.AND P0, PT, R3, UR4, PT ;  /* 0x0000000403007c0c */ /* 0x000fda000bf06270 */
[----:B------:R-:W-:Y:S05]  /*2b50*/  @P0 BREAK.RELIABLE B1 ;  /* 0x0000000000010942 */ /* 0x000fea0003800100 */
[----:B------:R-:W-:Y:S05]  /*2b60*/  @P0 BRA `(.L_x_15925) ;  /* 0x0000001000dc0947 */ /* 0x000fea0003800000 */
[----:B------:R-:W-:Y:S05]  /*2b70*/  BSYNC.RELIABLE B1 ;  /* 0x0000000000017941 */ /* 0x000fea0003800100 */
.L_x_15922:
        /* <DEDUP_REMOVED lines=298> */
.L_x_15927:
        /* <DEDUP_REMOVED lines=12> */
.L_x_15925:
[----:B------:R-:W-:Y:S05]  /*3ee0*/  BSYNC.RECONVERGENT B0 ;  /* 0x0000000000007941 */ /* 0x000fea0003800200 */
.L_x_15921:
[----:B------:R-:W-:Y:S05]  /*3ef0*/  WARPSYNC.ALL ;  /* 0x0000000000007948 */ /* 0x000fea0003800000 */
[----:B------:R-:W-:-:S13]  /*3f00*/  ISETP.GE.AND P0, PT, R3, UR4, PT ;  /* 0x0000000403007c0c */ /* 0x000fda000bf06270 */
[----:B------:R-:W-:Y:S05]  /*3f10*/  @P0 EXIT ;  /* 0x000000000000094d */ /* 0x000fea0003800000 */
[----:B------:R-:W2:Y:S01]  /*3f20*/  LDCU.64 UR4, c[0x0][0x390] ;  /* 0x00007200ff0477ac */ /* 0x000ea20008000a00 */
[----:B01----:R-:W-:Y:S02]  /*3f30*/  MOV R4, RZ ;  /* 0x000000ff00047202 */ /* 0x003fe40000000f00 */
        /* <DEDUP_REMOVED lines=296> */
.L_x_15928:
[----:B------:R-:W0:Y:S01]  /*51c0*/  LDCU.128 UR8, c[0x0][0x580] ;  /* 0x0000b000ff0877ac */ /* 0x000e220008000c00 */
[----:B------:R-:W1:Y:S01]  /*51d0*/  LDCU UR4, c[0x0][0x594] ;  /* 0x0000b280ff0477ac */ /* 0x000e620008000800 */
[----:B0-----:R-:W-:-:S04]  /*51e0*/  IADD3 R4, P0, PT, R2, UR10, RZ ;  /* 0x0000000a02047c10 */ /* 0x001fc8000ff1e0ff */
[----:B------:R-:W-:-:S05]  /*51f0*/  IADD3.X R5, PT, PT, RZ, UR11, RZ, P0, !PT ;  /* 0x0000000bff057c10 */ /* 0x000fca00087fe4ff */
[----:B------:R-:W2:Y:S01]  /*5200*/  LDG.E.U16 R4, desc[UR6][R4.64] ;  /* 0x0000000604047981 */ /* 0x000ea2000c1e1500 */
[----:B------:R-:W-:-:S04]  /*5210*/  IADD3 R2, P0, PT, R3, UR8, RZ ;  /* 0x0000000803027c10 */ /* 0x000fc8000ff1e0ff */
[----:B------:R-:W-:Y:S01]  /*5220*/  IADD3.X R3, PT, PT, RZ, UR9, RZ, P0, !PT ;  /* 0x00000009ff037c10 */ /* 0x000fe200087fe4ff */
[----:B--2---:R-:W-:-:S05]  /*5230*/  HADD2.F32 R0, -RZ, R4.H0_H0 ;  /* 0x20000004ff007230 */ /* 0x004fca0000004100 */
[----:B-1----:R-:W-:-:S05]  /*5240*/  FMUL.FTZ R0, R0, UR4 ;  /* 0x0000000400007c20 */ /* 0x002fca0008410000 */
[----:B------:R-:W-:-:S05]  /*5250*/  F2FP.F16.F32.PACK_AB R0, RZ, R0 ;  /* 0x00000000ff00723e */ /* 0x000fca00000000ff */
[----:B------:R-:W-:Y:S01]  /*5260*/  STG.E.U16 desc[UR6][R2.64], R0 ;  /* 0x0000000002007986 */ /* 0x000fe2000c101506 */
[----:B------:R-:W-:Y:S05]  /*5270*/  EXIT ;  /* 0x000000000000794d */ /* 0x000fea0003800000 */
.L_x_15929:
        /* <DEDUP_REMOVED lines=16> */
.L_x_18379:


//--------------------- .text._ZN2at6native27unrolled_elementwise_kernelINS0_13BUnaryFunctorIN3c104HalfES4_S4_NS0_15binary_internal10MulFunctorIfEEEESt5arrayIPcLm2EELi4E23TrivialOffsetCalculatorILi1EjESD_NS0_6memory15LoadWithoutCastENSE_16StoreWithoutCastEEEviT_T0_T2_T3_T4_T5_ --------------------------
	.section	.text._ZN2at6native27unrolled_elementwise_kernelINS0_13BUnaryFunctorIN3c104HalfES4_S4_NS0_15binary_internal10MulFunctorIfEEEESt5arrayIPcLm2EELi4E23TrivialOffsetCalculatorILi1EjESD_NS0_6memory15LoadWithoutCastENSE_16StoreWithoutCastEEEviT_T0_T2_T3_T4_T5_,"ax",@progbits
	.align	128
        .global         _ZN2at6native27unrolled_elementwise_kernelINS0_13BUnaryFunctorIN3c104HalfES4_S4_NS0_15binary_internal10MulFunctorIfEEEESt5arrayIPcLm2EELi4E23TrivialOffsetCalculatorILi1EjESD_NS0_6memory15LoadWithoutCastENSE_16StoreWithoutCastEEEviT_T0_T2_T3_T4_T5_
        .type           _ZN2at6native27unrolled_elementwise_kernelINS0_13BUnaryFunctorIN3c104HalfES4_S4_NS0_15binary_internal10MulFunctorIfEEEESt5arrayIPcLm2EELi4E23TrivialOffsetCalculatorILi1EjESD_NS0_6memory15LoadWithoutCastENSE_16StoreWithoutCastEEEviT_T0_T2_T3_T4_T5_,@function
        .size           _ZN2at6native27unrolled_elementwise_kernelINS0_13BUnaryFunctorIN3c104HalfES4_S4_NS0_15binary_internal10MulFunctorIfEEEESt5arrayIPcLm2EELi4E23TrivialOffsetCalculatorILi1EjESD_NS0_6memory15LoadWithoutCastENSE_16StoreWithoutCastEEEviT_T0_T2_T3_T4_T5_,(.L_x_18380 - _ZN2at6native27unrolled_elementwise_kernelINS0_13BUnaryFunctorIN3c104HalfES4_S4_NS0_15binary_internal10MulFunctorIfEEEESt5arrayIPcLm2EELi4E23TrivialOffsetCalculatorILi1EjESD_NS0_6memory15LoadWithoutCastENSE_16StoreWithoutCastEEEviT_T0_T2_T3_T4_T5_)
        .other          _ZN2at6native27unrolled_elementwise_kernelINS0_13BUnaryFunctorIN3c104HalfES4_S4_NS0_15binary_internal10MulFunctorIfEEEESt5arrayIPcLm2EELi4E23TrivialOffsetCalculatorILi1EjESD_NS0_6memory15LoadWithoutCastENSE_16StoreWithoutCastEEEviT_T0_T2_T3_T4_T5_,@"STO_CUDA_ENTRY STV_DEFAULT"
_ZN2at6native27unrolled_elementwise_kernelINS0_13BUnaryFunctorIN3c104HalfES4_S4_NS0_15binary_internal10MulFunctorIfEEEESt5arrayIPcLm2EELi4E23TrivialOffsetCalculatorILi1EjESD_NS0_6memory15LoadWithoutCastENSE_16StoreWithoutCastEEEviT_T0_T2_T3_T4_T5_:
.text._ZN2at6native27unrolled_elementwise_kernelINS0_13BUnaryFunctorIN3c104HalfES4_S4_NS0_15binary_internal10MulFunctorIfEEEESt5arrayIPcLm2EELi4E23TrivialOffsetCalculatorILi1EjESD_NS0_6memory15LoadWithoutCastENSE_16StoreWithoutCastEEEviT_T0_T2_T3_T4_T5_:
        /* <DEDUP_REMOVED lines=50> */
[----:B---3--:R-:W-:-:S05]  /*0320*/  @!P1 HADD2.F32 R7, -RZ, R7.H0_H0 ;  /* 0x20000007ff079230 */ /* 0x008fca0000004100 */
[----:B0-----:R-:W-:-:S05]  /*0330*/  @!P1 FMUL.FTZ R7, R7, R16 ;  /* 0x0000001007079220 */ /* 0x001fca0000410000 */
[----:B------:R-:W-:-:S05]  /*0340*/  @!P1 F2FP.F16.F32.PACK_AB R6, RZ, R7 ;  /* 0x00000007ff06923e */ /* 0x000fca00000000ff */
[----:B------:R0:W-:Y:S01]  /*0350*/  @!P1 STG.E.U16 desc[UR4][R10.64], R6 ;  /* 0x000000060a009986 */ /* 0x0001e2000c101504 */
[----:B--2---:R-:W-:Y:S02]  /*0360*/  @!P3 HADD2.F32 R12, -RZ, R12.H0_H0 ;  /* 0x2000000cff0cb230 */ /* 0x004fe40000004100 */
[----:B----4-:R-:W-:-:S03]  /*0370*/  @!P2 HADD2.F32 R9, -RZ, R9.H0_H0 ;  /* 0x20000009ff09a230 */ /* 0x010fc60000004100 */
[----:B------:R-:W-:Y:S02]  /*0380*/  @!P3 FMUL.FTZ R12, R12, R17 ;  /* 0x000000110c0cb220 */ /* 0x000fe40000410000 */
[----:B------:R-:W-:-:S03]  /*0390*/  @!P2 FMUL.FTZ R9, R9, R18 ;  /* 0x000000120909a220 */ /* 0x000fc60000410000 */
[----:B------:R-:W-:Y:S02]  /*03a0*/  @!P3 F2FP.F16.F32.PACK_AB R4, RZ, R12 ;  /* 0x0000000cff04b23e */ /* 0x000fe400000000ff */
[----:B------:R-:W-:Y:S01]  /*03b0*/  @!P2 F2FP.F16.F32.PACK_AB R5, RZ, R9 ;  /* 0x00000009ff05a23e */ /* 0x000fe200000000ff */
        /* <DEDUP_REMOVED lines=11> */
.L_x_15931:
[----:B------:R-:W-:Y:S05]  /*0470*/  BSYNC.RECONVERGENT B0 ;  /* 0x0000000000007941 */ /* 0x000fea0003800200 */
.L_x_15930:
[----:B0-----:R-:W0:Y:S01]  /*0480*/  @!P0 LDC R7, c[0x0][0x388] ;  /* 0x0000e200ff078b82 */ /* 0x001e220000000800 */
[----:B------:R-:W-:-:S13]  /*0490*/  ISETP.GE.AND P1, PT, R3, R2, PT ;  /* 0x000000020300720c */ /* 0x000fda0003f26270 */
[----:B------:R-:W-:Y:S05]  /*04a0*/  @P1 EXIT ;  /* 0x000000000000194d */ /* 0x000fea0003800000 */
[----:B------:R-:W1:Y:S01]  /*04b0*/  LDC.64 R4, c[0x0][0x390] ;  /* 0x0000e400ff047b82 */ /* 0x000e620000000a00 */
[----:B-----5:R-:W-:Y:S02]  /*04c0*/  @!P0 HADD2.F32 R8, -RZ, R8.H0_H0 ;  /* 0x20000008ff088230 */ /* 0x020fe40000004100 */
[----:B------:R-:W-:-:S03]  /*04d0*/  IMAD R3, R0, 0x200, R3 ;  /* 0x0000020000037824 */ /* 0x000fc600078e0203 */
[----:B0-----:R-:W-:-:S05]  /*04e0*/  @!P0 FMUL.FTZ R8, R8, R7 ;  /* 0x0000000708088220 */ /* 0x001fca0000410000 */
[----:B------:R-:W-:-:S04]  /*04f0*/  @!P0 F2FP.F16.F32.PACK_AB R2, RZ, R8 ;  /* 0x00000008ff02823e */ /* 0x000fc800000000ff */
[----:B------:R-:W-:Y:S01]  /*0500*/  PRMT R0, R2, 0x7610, R0 ;  /* 0x0000761002007816 */ /* 0x000fe20000000000 */
[----:B-1----:R-:W-:-:S05]  /*0510*/  IMAD.WIDE.U32 R2, R3, 0x2, R4 ;  /* 0x0000000203027825 */ /* 0x002fca00078e0004 */
[----:B------:R-:W-:Y:S01]  /*0520*/  STG.E.U16 desc[UR4][R2.64], R0 ;  /* 0x0000000002007986 */ /* 0x000fe2000c101504 */
[----:B------:R-:W-:Y:S05]  /*0530*/  EXIT ;  /* 0x000000000000794d */ /* 0x000fea0003800000 */
.L_x_15932:
        /* <DEDUP_REMOVED lines=12> */
.L_x_18380:


//--------------------- .text._ZN2at6native29vectorized_elementwise_kernelILi2ENS0_13BUnaryFunctorIN3c104HalfES4_S4_NS0_15binary_internal10MulFunctorIfEEEESt5arrayIPcLm2EEEEviT0_T1_ --------------------------
	.section	.text._ZN2at6native29vectorized_elementwise_kernelILi2ENS0_13BUnaryFunctorIN3c104HalfES4_S4_NS0_15binary_internal10MulFunctorIfEEEESt5arrayIPcLm2EEEEviT0_T1_,"ax",@progbits
	.align	128
        .global         _ZN2at6native29vectorized_elementwise_kernelILi2ENS0_13BUnaryFunctorIN3c104HalfES4_S4_NS0_15binary_internal10MulFunctorIfEEEESt5arrayIPcLm2EEEEviT0_T1_
        .type           _ZN2at6native29vectorized_elementwise_kernelILi2ENS0_13BUnaryFunctorIN3c104HalfES4_S4_NS0_15binary_internal10MulFunctorIfEEEESt5arrayIPcLm2EEEEviT0_T1_,@function
        .size           _ZN2at6native29vectorized_elementwise_kernelILi2ENS0_13BUnaryFunctorIN3c104HalfES4_S4_NS0_15binary_internal10MulFunctorIfEEEESt5arrayIPcLm2EEEEviT0_T1_,(.L_x_18381 - _ZN2at6native29vectorized_elementwise_kernelILi2ENS0_13BUnaryFunctorIN3c104HalfES4_S4_NS0_15binary_internal10MulFunctorIfEEEESt5arrayIPcLm2EEEEviT0_T1_)
        .other          _ZN2at6native29vectorized_elementwise_kernelILi2ENS0_13BUnaryFunctorIN3c104HalfES4_S4_NS0_15binary_internal10MulFunctorIfEEEESt5arrayIPcLm2EEEEviT0_T1_,@"STO_CUDA_ENTRY STV_DEFAULT"
_ZN2at6native29vectorized_elementwise_kernelILi2ENS0_13BUnaryFunctorIN3c104HalfES4_S4_NS0_15binary_internal10MulFunctorIfEEEESt5arrayIPcLm2EEEEviT0_T1_:
.text._ZN2at6native29vectorized_elementwise_kernelILi2ENS0_13BUnaryFunctorIN3c104HalfES4_S4_NS0_15binary_internal10MulFunctorIfEEEESt5arrayIPcLm2EEEEviT0_T1_:
        /* <DEDUP_REMOVED lines=20> */
[----:B------:R0:W2:Y:S07]  /*0140*/  @!P5 LDG.E.U16 R26, desc[UR4][R10.64] ;  /* 0x000000040a1ad981 */ /* 0x0000ae000c1e1500 */
[----:B------:R-:W-:Y:S01]  /*0150*/  @!P6 IMAD.IADD R21, R0, 0x1, R24 ;  /* 0x000000010015e824 */ /* 0x000fe200078e0218 */
[----:B------:R-:W-:Y:S01]  /*0160*/  @!P6 IADD3 R24, PT, PT, R24, 0x80, RZ ;  /* 0x000000801818e810 */ /* 0x000fe20007ffe0ff */
[----:B------:R-:W1:Y:S03]  /*0170*/  @!P6 LDC.64 R12, c[0x0][0x398] ;  /* 0x0000e600ff0ceb82 */ /* 0x000e660000000a00 */
[----:B------:R-:W-:-:S02]  /*0180*/  ISETP.GE.U32.AND P1, PT, R24, R2, PT ;  /* 0x000000021800720c */ /* 0x000fc40003f26070 */
[----:B------:R-:W-:-:S03]  /*0190*/  PRMT R28, RZ, 0x7610, R28 ;  /* 0x00007610ff1c7816 */ /* 0x000fc6000000001c */
[----:B0-----:R-:W0:Y:S08]  /*01a0*/  @!P0 LDC.64 R10, c[0x0][0x398] ;  /* 0x0000e600ff0a8b82 */ /* 0x001e300000000a00 */
[----:B------:R-:W-:Y:S01]  /*01b0*/  @!P1 IMAD.IADD R15, R0, 0x1, R24 ;  /* 0x00000001000f9824 */ /* 0x000fe200078e0218 */
[----:B------:R-:W-:Y:S01]  /*01c0*/  @!P1 IADD3 R24, PT, PT, R24, 0x80, RZ ;  /* 0x0000008018189810 */ /* 0x000fe20007ffe0ff */
[----:B------:R-:W3:Y:S03]  /*01d0*/  @!P1 LDC.64 R18, c[0x0][0x398] ;  /* 0x0000e600ff129b82 */ /* 0x000ee60000000a00 */
[----:B------:R-:W-:Y:S01]  /*01e0*/  ISETP.GE.U32.AND P2, PT, R24, R2, PT ;  /* 0x000000021800720c */ /* 0x000fe20003f46070 */
[----:B-1----:R-:W-:Y:S01]  /*01f0*/  @!P6 IMAD.WIDE.U32 R12, R21, 0x2, R12 ;  /* 0x00000002150ce825 */ /* 0x002fe200078e000c */
[----:B------:R-:W-:-:S06]  /*0200*/  PRMT R21, RZ, 0x7610, R21 ;  /* 0x00007610ff157816 */ /* 0x000fcc0000000015 */
[----:B------:R1:W4:Y:S05]  /*0210*/  @!P6 LDG.E.U16 R21, desc[UR4][R12.64] ;  /* 0x000000040c15e981 */ /* 0x00032a000c1e1500 */
[----:B------:R-:W-:Y:S01]  /*0220*/  @!P2 IMAD.IADD R25, R0, 0x1, R24 ;  /* 0x000000010019a824 */ /* 0x000fe200078e0218 */
[----:B------:R-:W-:-:S04]  /*0230*/  @!P2 IADD3 R24, PT, PT, R24, 0x80, RZ ;  /* 0x000000801818a810 */ /* 0x000fc80007ffe0ff */
[----:B------:R-:W-:Y:S01]  /*0240*/  ISETP.GE.U32.AND P3, PT, R24, R2, PT ;  /* 0x000000021800720c */ /* 0x000fe20003f66070 */
[----:B-1----:R-:W1:-:S12]  /*0250*/  @!P2 LDC.64 R12, c[0x0][0x398] ;  /* 0x0000e600ff0cab82 */ /* 0x002e580000000a00 */
[----:B------:R-:W-:Y:S01]  /*0260*/  @!P3 IMAD.IADD R23, R0, 0x1, R24 ;  /* 0x000000010017b824 */ /* 0x000fe200078e0218 */
[----:B------:R-:W-:-:S04]  /*0270*/  @!P3 IADD3 R24, PT, PT, R24, 0x80, RZ ;  /* 0x000000801818b810 */ /* 0x000fc80007ffe0ff */
        /* <DEDUP_REMOVED lines=9> */
[----:B-1----:R-:W-:Y:S01]  /*0310*/  @!P2 IMAD.WIDE.U32 R12, R25, 0x2, R12 ;  /* 0x00000002190ca825 */ /* 0x002fe200078e000c */
[----:B------:R-:W-:-:S03]  /*0320*/  @!P5 IADD3 R25, PT, PT, R0, R24, RZ ;  /* 0x000000180019d210 */ /* 0x000fc60007ffe0ff */
[----:B------:R-:W-:Y:S01]  /*0330*/  @!P0 IMAD.WIDE.U32 R10, R29, 0x2, R10 ;  /* 0x000000021d0a8825 */ /* 0x000fe200078e000a */
[----:B------:R-:W-:-:S03]  /*0340*/  PRMT R29, RZ, 0x7610, R29 ;  /* 0x00007610ff1d7816 */ /* 0x000fc6000000001d */
[----:B-----5:R-:W-:Y:S01]  /*0350*/  @!P4 IMAD.WIDE.U32 R16, R27, 0x2, R16 ;  /* 0x000000021b10c825 */ /* 0x020fe200078e0010 */
[----:B------:R-:W-:-:S03]  /*0360*/  PRMT R27, RZ, 0x7610, R27 ;  /* 0x00007610ff1b7816 */ /* 0x000fc6000000001b */
[----:B---3--:R-:W-:Y:S01]  /*0370*/  @!P3 IMAD.WIDE.U32 R14, R23, 0x2, R14 ;  /* 0x00000002170eb825 */ /* 0x008fe200078e000e */
[----:B------:R-:W-:Y:S01]  /*0380*/  PRMT R23, RZ, 0x7610, R23 ;  /* 0x00007610ff177816 */ /* 0x000fe20000000017 */
[----:B------:R-:W3:Y:S04]  /*0390*/  @!P4 LDG.E.U16 R29, desc[UR4][R16.64] ;  /* 0x00000004101dc981 */ /* 0x000ee8000c1e1500 */
[----:B------:R-:W5:Y:S04]  /*03a0*/  @!P2 LDG.E.U16 R27, desc[UR4][R12.64] ;  /* 0x000000040c1ba981 */ /* 0x000f68000c1e1500 */
[----:B------:R-:W5:Y:S01]  /*03b0*/  @!P3 LDG.E.U16 R23, desc[UR4][R14.64] ;  /* 0x000000040e17b981 */ /* 0x000f62000c1e1500 */
[----:B0-----:R-:W-:Y:S01]  /*03c0*/  @!P5 IMAD.WIDE.U32 R24, R25, 0x2, R18 ;  /* 0x000000021918d825 */ /* 0x001fe200078e0012 */
[----:B------:R-:W-:-:S02]  /*03d0*/  PRMT R18, RZ, 0x7610, R18 ;  /* 0x00007610ff127816 */ /* 0x000fc40000000012 */
[----:B------:R-:W-:-:S04]  /*03e0*/  PRMT R19, RZ, 0x7610, R19 ;  /* 0x00007610ff137816 */ /* 0x000fc80000000013 */
[----:B------:R-:W5:Y:S04]  /*03f0*/  @!P5 LDG.E.U16 R18, desc[UR4][R24.64] ;  /* 0x000000041812d981 */ /* 0x000f68000c1e1500 */
[----:B------:R0:W5:Y:S02]  /*0400*/  @!P0 LDG.E.U16 R19, desc[UR4][R10.64] ;  /* 0x000000040a138981 */ /* 0x000164000c1e1500 */
[----:B0-----:R-:W-:-:S05]  /*0410*/  VIADD R11, R3, 0x100 ;  /* 0x00000100030b7836 */ /* 0x001fca0000000000 */
[-C--:B------:R-:W-:Y:S02]  /*0420*/  ISETP.GE.U32.AND P5, PT, R11, R2.reuse, PT ;  /* 0x000000020b00720c */ /* 0x080fe40003fa6070 */
[----:B------:R-:W-:-:S11]  /*0430*/  ISETP.GE.U32.AND P0, PT, R3, R2, PT ;  /* 0x000000020300720c */ /* 0x000fd60003f06070 */
[----:B------:R-:W0:Y:S01]  /*0440*/  @!P5 LDC R10, c[0x0][0x388] ;  /* 0x0000e200ff0adb82 */ /* 0x000e220000000800 */
[C---:B------:R-:W-:Y:S01]  /*0450*/  VIADD R13, R3.reuse, 0x200 ;  /* 0x00000200030d7836 */ /* 0x040fe20000000000 */
[C---:B------:R-:W-:Y:S02]  /*0460*/  IADD3 R11, PT, PT, R3.reuse, 0x180, RZ ;  /* 0x00000180030b7810 */ /* 0x040fe40007ffe0ff */
[----:B------:R-:W-:Y:S02]  /*0470*/  IADD3 R15, PT, PT, R3, 0x280, RZ ;  /* 0x00000280030f7810 */ /* 0x000fe40007ffe0ff */
[-C--:B------:R-:W-:Y:S02]  /*0480*/  ISETP.GE.U32.AND P2, PT, R13, R2.reuse, PT ;  /* 0x000000020d00720c */ /* 0x080fe40003f46070 */
[----:B------:R-:W1:Y:S01]  /*0490*/  @!P0 LDC R16, c[0x0][0x388] ;  /* 0x0000e200ff108b82 */ /* 0x000e620000000800 */
[----:B------:R-:W-:Y:S01]  /*04a0*/  VIADD R13, R3, 0x300 ;  /* 0x00000300030d7836 */ /* 0x000fe20000000000 */
[----:B------:R-:W-:-:S02]  /*04b0*/  ISETP.GE.U32.AND P1, PT, R11, R2, PT ;  /* 0x000000020b00720c */ /* 0x000fc40003f26070 */
[-C--:B------:R-:W-:Y:S02]  /*04c0*/  ISETP.GE.U32.AND P3, PT, R15, R2.reuse, PT ;  /* 0x000000020f00720c */ /* 0x080fe40003f66070 */
[-C--:B------:R-:W-:Y:S02]  /*04d0*/  ISETP.GE.U32.AND P4, PT, R13, R2.reuse, PT ;  /* 0x000000020d00720c */ /* 0x080fe40003f86070 */
[C---:B------:R-:W-:Y:S02]  /*04e0*/  IADD3 R15, PT, PT, R3.reuse, 0x380, RZ ;  /* 0x00000380030f7810 */ /* 0x040fe40007ffe0ff */
[----:B------:R-:W-:Y:S01]  /*04f0*/  IADD3 R13, PT, PT, R3, 0x80, RZ ;  /* 0x00000080030d7810 */ /* 0x000fe20007ffe0ff */
[----:B------:R-:W5:Y:S01]  /*0500*/  @!P2 LDC R14, c[0x0][0x388] ;  /* 0x0000e200ff0eab82 */ /* 0x000f620000000800 */
[----:B------:R-:W-:-:S07]  /*0510*/  ISETP.GE.U32.AND P6, PT, R15, R2, PT ;  /* 0x000000020f00720c */ /* 0x000fce0003fc6070 */
[----:B------:R-:W0:Y:S01]  /*0520*/  @!P1 LDC R12, c[0x0][0x388] ;  /* 0x0000e200ff0c9b82 */ /* 0x000e220000000800 */
[----:B------:R-:W-:-:S07]  /*0530*/  @!P0 IMAD.IADD R25, R0, 0x1, R3 ;  /* 0x0000000100198824 */ /* 0x000fce00078e0203 */
[----:B------:R-:W5:Y:S01]  /*0540*/  @!P3 LDC R15, c[0x0][0x388] ;  /* 0x0000e200ff0fbb82 */ /* 0x000f620000000800 */
[----:B------:R-:W-:Y:S01]  /*0550*/  @!P0 MOV R3, R13 ;  /* 0x0000000d00038202 */ /* 0x000fe20000000f00 */
[----:B------:R-:W-:Y:S04]  /*0560*/  BSSY.RECONVERGENT B0, `(.L_x_15934) ;  /* 0x000004d000007945 */ /* 0x000fe80003800200 */
[----:B------:R-:W-:Y:S01]  /*0570*/  BSSY.RELIABLE B1, `(.L_x_15935) ;  /* 0x0000045000017945 */ /* 0x000fe20003800100 */
[----:B--2---:R-:W-:-:S05]  /*0580*/  @!P0 HADD2.F32 R17, -RZ, R26.H0_H0 ;  /* 0x2000001aff118230 */ /* 0x004fca0000004100 */
[----:B-1----:R-:W-:Y:S02]  /*0590*/  @!P0 FMUL.FTZ R24, R17, R16 ;  /* 0x0000001011188220 */ /* 0x002fe40000410000 */
[----:B------:R-:W1:Y:S03]  /*05a0*/  @!P6 LDC R16, c[0x0][0x388] ;  /* 0x0000e200ff10eb82 */ /* 0x000e660000000800 */
[----:B------:R-:W-:Y:S01]  /*05b0*/  @!P0 F2FP.F16.F32.PACK_AB R22, RZ, R24 ;  /* 0x00000018ff16823e */ /* 0x000fe200000000ff */
[----:B----4-:R-:W-:-:S05]  /*05c0*/  @!P5 HADD2.F32 R21, -RZ, R21.H0_H0 ;  /* 0x20000015ff15d230 */ /* 0x010fca0000004100 */
[----:B0-----:R-:W-:Y:S02]  /*05d0*/  @!P5 FMUL.FTZ R21, R21, R10 ;  /* 0x0000000a1515d220 */ /* 0x001fe40000410000 */
[----:B------:R-:W0:Y:S03]  /*05e0*/  @!P0 LDC.64 R10, c[0x0][0x390] ;  /* 0x0000e400ff0a8b82 */ /* 0x000e260000000a00 */
[----:B------:R-:W-:Y:S02]  /*05f0*/  @!P5 F2FP.F16.F32.PACK_AB R4, RZ, R21 ;  /* 0x00000015ff04d23e */ /* 0x000fe400000000ff */
[----:B------:R-:W-:-:S03]  /*0600*/  ISETP.GE.U32.AND P5, PT, R13, R2, PT ;  /* 0x000000020d00720c */ /* 0x000fc60003fa6070 */
[----:B------:R-:W2:Y:S01]  /*0610*/  @!P4 LDC R21, c[0x0][0x388] ;  /* 0x0000e200ff15cb82 */ /* 0x000ea20000000800 */
[----:B------:R-:W-:-:S09]  /*0620*/  PRMT R26, R22, 0x7610, R26 ;  /* 0x00007610161a7816 */ /* 0x000fd2000000001a */
[----:B------:R-:W4:Y:S01]  /*0630*/  @!P5 LDC R17, c[0x0][0x388] ;  /* 0x0000e200ff11db82 */ /* 0x000f220000000800 */
[----:B0-----:R-:W-:-:S05]  /*0640*/  @!P0 IMAD.WIDE.U32 R10, R25, 0x2, R10 ;  /* 0x00000002190a8825 */ /* 0x001fca00078e000a */
[----:B------:R0:W-:Y:S01]  /*0650*/  @!P0 STG.E.U16 desc[UR4][R10.64], R26 ;  /* 0x0000001a0a008986 */ /* 0x0001e2000c101504 */
[----:B------:R-:W-:Y:S01]  /*0660*/  ISETP.GE.U32.AND P0, PT, R3, R2, PT ;  /* 0x000000020300720c */ /* 0x000fe20003f06070 */
[----:B------:R-:W-:-:S05]  /*0670*/  @!P1 HADD2.F32 R25, -RZ, R28.H0_H0 ;  /* 0x2000001cff199230 */ /* 0x000fca0000004100 */
[----:B------:R-:W-:-:S05]  /*0680*/  @!P1 FMUL.FTZ R25, R25, R12 ;  /* 0x0000000c19199220 */ /* 0x000fca0000410000 */
[----:B------:R-:W-:Y:S01]  /*0690*/  @!P1 F2FP.F16.F32.PACK_AB R5, RZ, R25 ;  /* 0x00000019ff05923e */ /* 0x000fe200000000ff */
[----:B---3--:R-:W-:Y:S02]  /*06a0*/  @!P4 HADD2.F32 R24, -RZ, R29.H0_H0 ;  /* 0x2000001dff18c230 */ /* 0x008fe40000004100 */
[----:B-----5:R-:W-:Y:S02]  /*06b0*/  @!P2 HADD2.F32 R27, -RZ, R27.H0_H0 ;  /* 0x2000001bff1ba230 */ /* 0x020fe40000004100 */
[----:B------:R-:W-:-:S03]  /*06c0*/  @!P3 HADD2.F32 R22, -RZ, R23.H0_H0 ;  /* 0x20000017ff16b230 */ /* 0x000fc60000004100 */
[----:B------:R-:W-:Y:S01]  /*06d0*/  @!P2 FMUL.FTZ R14, R27, R14 ;  /* 0x0000000e1b0ea220 */ /* 0x000fe20000410000 */
[----:B--2---:R-:W-:Y:S01]  /*06e0*/  @!P4 FMUL.FTZ R21, R24, R21 ;  /* 0x000000151815c220 */ /* 0x004fe20000410000 */
[----:B------:R-:W-:Y:S02]  /*06f0*/  @!P6 HADD2.F32 R13, -RZ, R18.H0_H0 ;  /* 0x20000012ff0de230 */ /* 0x000fe40000004100 */
[----:B------:R-:W-:Y:S02]  /*0700*/  @!P5 HADD2.F32 R12, -RZ, R19.H0_H0 ;  /* 0x20000013ff0cd230 */ /* 0x000fe40000004100 */
[----:B------:R-:W-:Y:S01]  /*0710*/  @!P3 FMUL.FTZ R15, R22, R15 ;  /* 0x0000000f160fb220 */ /* 0x000fe20000410000 */
[----:B-1----:R-:W-:Y:S02]  /*0720*/  @!P6 FMUL.FTZ R13, R13, R16 ;  /* 0x000000100d0de220 */ /* 0x002fe40000410000 */
[----:B----4-:R-:W-:Y:S01]  /*0730*/  @!P5 FMUL.FTZ R12, R12, R17 ;  /* 0x000000110c0cd220 */ /* 0x010fe20000410000 */
[----:B------:R-:W-:-:S02]  /*0740*/  @!P2 F2FP.F16.F32.PACK_AB R6, RZ, R14 ;  /* 0x0000000eff06a23e */ /* 0x000fc400000000ff */
[----:B------:R-:W-:Y:S02]  /*0750*/  @!P3 F2FP.F16.F32.PACK_AB R7, RZ, R15 ;  /* 0x0000000fff07b23e */ /* 0x000fe400000000ff */
[----:B------:R-:W-:Y:S02]  /*0760*/  @!P4 F2FP.F16.F32.PACK_AB R8, RZ, R21 ;  /* 0x00000015ff08c23e */ /* 0x000fe400000000ff */
[----:B------:R-:W-:Y:S02]  /*0770*/  @!P6 F2FP.F16.F32.PACK_AB R9, RZ, R13 ;  /* 0x0000000dff09e23e */ /* 0x000fe400000000ff */
[----:B------:R-:W-:Y:S01]  /*0780*/  @!P5 F2FP.F16.F32.PACK_AB R20, RZ, R12 ;  /* 0x0000000cff14d23e */ /* 0x000fe200000000ff */
        /* <DEDUP_REMOVED lines=9> */
[----:B------:R-:W-:Y:S02]  /*0820*/  IADD3 R13, PT, PT, R0, R3, RZ ;  /* 0x00000003000d7210 */ /* 0x000fe40007ffe0ff */
[----:B------:R-:W-:-:S03]  /*0830*/  IADD3 R3, PT, PT, R3, 0x80, RZ ;  /* 0x0000008003037810 */ /* 0x000fc60007ffe0ff */
[----:B0-----:R-:W-:-:S05]  /*0840*/  IMAD.WIDE.U32 R10, R13, 0x2, R10 ;  /* 0x000000020d0a7825 */ /* 0x001fca00078e000a */
[----:B------:R0:W-:Y:S02]  /*0850*/  STG.E.U16 desc[UR4][R10.64], R4 ;  /* 0x000000040a007986 */ /* 0x0001e4000c101504 */
.L_x_15936:
[----:B------:R-:W-:-:S13]  /*0860*/  ISETP.GE.U32.AND P0, PT, R3, R2, PT ;  /* 0x000000020300720c */ /* 0x000fda0003f06070 */
[----:B------:R-:W-:Y:S05]  /*0870*/  @P0 BRA `(.L_x_15938) ;  /* 0x0000000000300947 */ /* 0x000fea0003800000 */
[----:B0-----:R-:W0:Y:S01]  /*0880*/  LDC.64 R10, c[0x0][0x390] ;  /* 0x0000e400ff0a7b82 */ /* 0x001e220000000a00 */
[----:B------:R-:W-:Y:S01]  /*0890*/  IMAD.IADD R13, R0, 0x1, R3 ;  /* 0x00000001000d7824 */ /* 0x000fe200078e0203 */
[----:B------:R-:W-:-:S03]  /*08a0*/  IADD3 R3, PT, PT, R3, 0x80, RZ ;  /* 0x0000008003037810 */ /* 0x000fc60007ffe0ff */
[----:B0-----:R-:W-:-:S05]  /*08b0*/  IMAD.WIDE.U32 R10, R13, 0x2, R10 ;  /* 0x000000020d0a7825 */ /* 0x001fca00078e000a */
[----:B------:R1:W-:Y:S02]  /*08c0*/  STG.E.U16 desc[UR4][R10.64], R5 ;  /* 0x000000050a007986 */ /* 0x0003e4000c101504 */
.L_x_15937:
[----:B------:R-:W-:-:S13]  /*08d0*/  ISETP.GE.U32.AND P0, PT, R3, R2, PT ;  /* 0x000000020300720c */ /* 0x000fda0003f06070 */
[----:B------:R-:W-:Y:S05]  /*08e0*/  @P0 BRA `(.L_x_15939) ;  /* 0x0000000000340947 */ /* 0x000fea0003800000 */
[----:B-1----:R-:W1:Y:S01]  /*08f0*/  LDC.64 R4, c[0x0][0x390] ;  /* 0x0000e400ff047b82 */ /* 0x002e620000000a00 */
[----:B0-----:R-:W-:Y:S01]  /*0900*/  IADD3 R11, PT, PT, R0, R3, RZ ;  /* 0x00000003000b7210 */ /* 0x001fe20007ffe0ff */
[----:B------:R-:W-:-:S04]  /*0910*/  VIADD R3, R3, 0x80 ;  /* 0x0000008003037836 */ /* 0x000fc80000000000 */
[----:B-1----:R-:W-:-:S05]  /*0920*/  IMAD.WIDE.U32 R4, R11, 0x2, R4 ;  /* 0x000000020b047825 */ /* 0x002fca00078e0004 */
[----:B------:R1:W-:Y:S02]  /*0930*/  STG.E.U16 desc[UR4][R4.64], R6 ;  /* 0x0000000604007986 */ /* 0x0003e4000c101504 */
.L_x_15938:
[----:B------:R-:W-:-:S13]  /*0940*/  ISETP.GE.U32.AND P0, PT, R3, R2, PT ;  /* 0x000000020300720c */ /* 0x000fda0003f06070 */
[----:B------:R-:W-:Y:S05]  /*0950*/  @P0 BREAK.RELIABLE B1 ;  /* 0x0000000000010942 */ /* 0x000fea0003800100 */
[----:B------:R-:W-:Y:S05]  /*0960*/  @P0 BRA `(.L_x_15940) ;  /* 0x0000000000300947 */ /* 0x000fea0003800000 */
[----:B01----:R-:W0:Y:S01]  /*0970*/  LDC.64 R4, c[0x0][0x390] ;  /* 0x0000e400ff047b82 */ /* 0x003e220000000a00 */
[----:B------:R-:W-:Y:S02]  /*0980*/  IADD3 R11, PT, PT, R0, R3, RZ ;  /* 0x00000003000b7210 */ /* 0x000fe40007ffe0ff */
[----:B------:R-:W-:-:S03]  /*0990*/  IADD3 R3, PT, PT, R3, 0x80, RZ ;  /* 0x0000008003037810 */ /* 0x000fc60007ffe0ff */
[----:B0-----:R-:W-:-:S05]  /*09a0*/  IMAD.WIDE.U32 R4, R11, 0x2, R4 ;  /* 0x000000020b047825 */ /* 0x001fca00078e0004 */
[----:B------:R2:W-:Y:S02]  /*09b0*/  STG.E.U16 desc[UR4][R4.64], R7 ;  /* 0x0000000704007986 */ /* 0x0005e4000c101504 */
.L_x_15939:
[----:B------:R-:W-:Y:S05]  /*09c0*/  BSYNC.RELIABLE B1 ;  /* 0x0000000000017941 */ /* 0x000fea0003800100 */
.L_x_15935:
[----:B------:R-:W-:-:S13]  /*09d0*/  ISETP.GE.U32.AND P0, PT, R3, R2, PT ;  /* 0x000000020300720c */ /* 0x000fda0003f06070 */
[----:B-12---:R-:W1:Y:S01]  /*09e0*/  @!P0 LDC.64 R4, c[0x0][0x390] ;  /* 0x0000e400ff048b82 */ /* 0x006e620000000a00 */
[----:B------:R-:W-:Y:S01]  /*09f0*/  @!P0 IMAD.IADD R7, R0, 0x1, R3 ;  /* 0x0000000100078824 */ /* 0x000fe200078e0203 */
[----:B------:R-:W-:-:S03]  /*0a00*/  @!P0 IADD3 R3, PT, PT, R3, 0x80, RZ ;  /* 0x0000008003038810 */ /* 0x000fc60007ffe0ff */
[----:B-1----:R-:W-:-:S05]  /*0a10*/  @!P0 IMAD.WIDE.U32 R4, R7, 0x2, R4 ;  /* 0x0000000207048825 */ /* 0x002fca00078e0004 */
[----:B------:R2:W-:Y:S02]  /*0a20*/  @!P0 STG.E.U16 desc[UR4][R4.64], R8 ;  /* 0x0000000804008986 */ /* 0x0005e4000c101504 */
.L_x_15940:
[----:B------:R-:W-:Y:S05]  /*0a30*/  BSYNC.RECONVERGENT B0 ;  /* 0x0000000000007941 */ /* 0x000fea0003800200 */
.L_x_15934:
        /* <DEDUP_REMOVED lines=8> */
.L_x_15933:
        /* <DEDUP_REMOVED lines=9> */
[----:B------:R1:W5:Y:S01]  /*0b50*/  LDG.E R10, desc[UR4][R6.64+0x600] ;  /* 0x00060004060a7981 */ /* 0x000362000c1e1900 */
[----:B0-----:R-:W-:-:S04]  /*0b60*/  IMAD.WIDE.U32 R2, R0, 0x2, R2 ;  /* 0x0000000200027825 */ /* 0x001fc800078e0002 */
[----:B------:R-:W-:-:S04]  /*0b70*/  IMAD.WIDE.U32 R2, R5, 0x4, R2 ;  /* 0x0000000405027825 */ /* 0x000fc800078e0002 */
[--C-:B---3--:R-:W-:Y:S02]  /*0b80*/  HADD2.F32 R0, -RZ, R4.reuse.H0_H0 ;  /* 0x20000004ff007230 */ /* 0x108fe40000004100 */
[----:B------:R-:W-:Y:S02]  /*0b90*/  HADD2.F32 R4, -RZ, R4.H1_H1 ;  /* 0x30000004ff047230 */ /* 0x000fe40000004100 */
[--C-:B----4-:R-:W-:Y:S02]  /*0ba0*/  HADD2.F32 R11, -RZ, R8.reuse.H0_H0 ;  /* 0x20000008ff0b7230 */ /* 0x110fe40000004100 */
[----:B--2---:R-:W-:Y:S01]  /*0bb0*/  FMUL.FTZ R0, R0, UR6 ;  /* 0x0000000600007c20 */ /* 0x004fe20008410000 */
[----:B------:R-:W-:Y:S02]  /*0bc0*/  HADD2.F32 R8, -RZ, R8.H1_H1 ;  /* 0x30000008ff087230 */ /* 0x000fe40000004100 */
[----:B-1----:R-:W-:Y:S01]  /*0bd0*/  FMUL.FTZ R7, R4, UR6 ;  /* 0x0000000604077c20 */ /* 0x002fe20008410000 */
[----:B-----5:R-:W-:-:S02]  /*0be0*/  HADD2.F32 R12, -RZ, R9.H0_H0 ;  /* 0x20000009ff0c7230 */ /* 0x020fc40000004100 */
[----:B------:R-:W-:Y:S01]  /*0bf0*/  FMUL.FTZ R11, R11, UR6 ;  /* 0x000000060b0b7c20 */ /* 0x000fe20008410000 */
[----:B------:R-:W-:Y:S02]  /*0c00*/  HADD2.F32 R9, -RZ, R9.H1_H1 ;  /* 0x30000009ff097230 */ /* 0x000fe40000004100 */
[----:B------:R-:W-:Y:S01]  /*0c10*/  FMUL.FTZ R8, R8, UR6 ;  /* 0x0000000608087c20 */ /* 0x000fe20008410000 */
[--C-:B------:R-:W-:Y:S02]  /*0c20*/  HADD2.F32 R13, -RZ, R10.reuse.H0_H0 ;  /* 0x2000000aff0d7230 */ /* 0x100fe40000004100 */
[----:B------:R-:W-:Y:S01]  /*0c30*/  FMUL.FTZ R12, R12, UR6 ;  /* 0x000000060c0c7c20 */ /* 0x000fe20008410000 */
[----:B------:R-:W-:Y:S02]  /*0c40*/  HADD2.F32 R10, -RZ, R10.H1_H1 ;  /* 0x3000000aff0a7230 */ /* 0x000fe40000004100 */
[----:B------:R-:W-:Y:S01]  /*0c50*/  FMUL.FTZ R9, R9, UR6 ;  /* 0x0000000609097c20 */ /* 0x000fe20008410000 */
[----:B------:R-:W-:Y:S01]  /*0c60*/  F2FP.F16.F32.PACK_AB R7, R7, R0 ;  /* 0x000000000707723e */ /* 0x000fe200000000ff */
[----:B------:R-:W-:Y:S01]  /*0c70*/  FMUL.FTZ R13, R13, UR6 ;  /* 0x000000060d0d7c20 */ /* 0x000fe20008410000 */
[----:B------:R-:W-:Y:S01]  /*0c80*/  F2FP.F16.F32.PACK_AB R11, R8, R11 ;  /* 0x0000000b080b723e */ /* 0x000fe200000000ff */
[----:B------:R-:W-:Y:S01]  /*0c90*/  FMUL.FTZ R10, R10, UR6 ;  /* 0x000000060a0a7c20 */ /* 0x000fe20008410000 */
[----:B------:R-:W-:Y:S01]  /*0ca0*/  F2FP.F16.F32.PACK_AB R9, R9, R12 ;  /* 0x0000000c0909723e */ /* 0x000fe200000000ff */
[----:B------:R-:W-:Y:S03]  /*0cb0*/  STG.E desc[UR4][R2.64], R7 ;  /* 0x0000000702007986 */ /* 0x000fe6000c101904 */
[----:B------:R-:W-:Y:S01]  /*0cc0*/  F2FP.F16.F32.PACK_AB R13, R10, R13 ;  /* 0x0000000d0a0d723e */ /* 0x000fe200000000ff */
[----:B------:R-:W-:Y:S04]  /*0cd0*/  STG.E desc[UR4][R2.64+0x200], R11 ;  /* 0x0002000b02007986 */ /* 0x000fe8000c101904 */
[----:B------:R-:W-:Y:S04]  /*0ce0*/  STG.E desc[UR4][R2.64+0x400], R9 ;  /* 0x0004000902007986 */ /* 0x000fe8000c101904 */
[----:B------:R-:W-:Y:S01]  /*0cf0*/  STG.E desc[UR4][R2.64+0x600], R13 ;  /* 0x0006000d02007986 */ /* 0x000fe2000c101904 */
[----:B------:R-:W-:Y:S05]  /*0d00*/  EXIT ;  /* 0x000000000000794d */ /* 0x000fea0003800000 */
.L_x_15941:
        /* <DEDUP_REMOVED lines=15> */
.L_x_18381:


//--------------------- .text._ZN2at6native29vectorized_elementwise_kernelILi4ENS0_13BUnaryFunctorIN3c104HalfES4_S4_NS0_15binary_internal10MulFunctorIfEEEESt5arrayIPcLm2EEEEviT0_T1_ --------------------------
	.section	.text._ZN2at6native29vectorized_elementwise_kernelILi4ENS0_13BUnaryFunctorIN3c104HalfES4_S4_NS0_15binary_internal10MulFunctorIfEEEESt5arrayIPcLm2EEEEviT0_T1_,"ax",@progbits
	.align	128
        .global         _ZN2at6native29vectorized_elementwise_kernelILi4ENS0_13BUnaryFunctorIN3c104HalfES4_S4_NS0_15binary_internal10MulFunctorIfEEEESt5arrayIPcLm2EEEEviT0_T1_
        .type           _ZN2at6native29vectorized_elementwise_kernelILi4ENS0_13BUnaryFunctorIN3c104HalfES4_S4_NS0_15binary_internal10MulFunctorIfEEEESt5arrayIPcLm2EEEEviT0_T1_,@function
        .size           _ZN2at6native29vectorized_elementwise_kernelILi4ENS0_13BUnaryFunctorIN3c104HalfES4_S4_NS0_15binary_internal10MulFunctorIfEEEESt5arrayIPcLm2EEEEviT0_T1_,(.L_x_18382 - _ZN2at6native29vectorized_elementwise_kernelILi4ENS0_13BUnaryFunctorIN3c104HalfES4_S4_NS0_15binary_internal10MulFunctorIfEEEESt5arrayIPcLm2EEEEviT0_T1_)
        .other          _ZN2at6native29vectorized_elementwise_kernelILi4ENS0_13BUnaryFunctorIN3c104HalfES4_S4_NS0_15binary_internal10MulFunctorIfEEEESt5arrayIPcLm2EEEEviT0_T1_,@"STO_CUDA_ENTRY STV_DEFAULT"
_ZN2at6native29vectorized_elementwise_kernelILi4ENS0_13BUnaryFunctorIN3c104HalfES4_S4_NS0_15binary_internal10MulFunctorIfEEEESt5arrayIPcLm2EEEEviT0_T1_:
.text._ZN2at6native29vectorized_elementwise_kernelILi4ENS0_13BUnaryFunctorIN3c104HalfES4_S4_NS0_15binary_internal10MulFunctorIfEEEESt5arrayIPcLm2EEEEviT0_T1_:
        /* <DEDUP_REMOVED lines=134> */
.L_x_15945:
[----:B------:R-:W-:-:S13]  /*0860*/  ISETP.GE.U32.AND P0, PT, R3, R2, PT ;  /* 0x000000020300720c */ /* 0x000fda0003f06070 */
[----:B------:R-:W-:Y:S05]  /*0870*/  @P0 BRA `(.L_x_15947) ;  /* 0x0000000000300947 */ /* 0x000fea0003800000 */
[----:B0-----:R-:W0:Y:S01]  /*0880*/  LDC.64 R10, c[0x0][0x390] ;  /* 0x0000e400ff0a7b82 */ /* 0x001e220000000a00 */
[----:B------:R-:W-:Y:S01]  /*0890*/  IMAD.IADD R13, R0, 0x1, R3 ;  /* 0x00000001000d7824 */ /* 0x000fe200078e0203 */
[----:B------:R-:W-:-:S03]  /*08a0*/  IADD3 R3, PT, PT, R3, 0x80, RZ ;  /* 0x0000008003037810 */ /* 0x000fc60007ffe0ff */
[----:B0-----:R-:W-:-:S05]  /*08b0*/  IMAD.WIDE.U32 R10, R13, 0x2, R10 ;  /* 0x000000020d0a7825 */ /* 0x001fca00078e000a */
[----:B------:R1:W-:Y:S02]  /*08c0*/  STG.E.U16 desc[UR4][R10.64], R5 ;  /* 0x000000050a007986 */ /* 0x0003e4000c101504 */
.L_x_15946:
[----:B------:R-:W-:-:S13]  /*08d0*/  ISETP.GE.U32.AND P0, PT, R3, R2, PT ;  /* 0x000000020300720c */ /* 0x000fda0003f06070 */
[----:B------:R-:W-:Y:S05]  /*08e0*/  @P0 BRA `(.L_x_15948) ;  /* 0x0000000000340947 */ /* 0x000fea0003800000 */
[----:B-1----:R-:W1:Y:S01]  /*08f0*/  LDC.64 R4, c[0x0][0x390] ;  /* 0x0000e400ff047b82 */ /* 0x002e620000000a00 */
[----:B0-----:R-:W-:Y:S01]  /*0900*/  IADD3 R11, PT, PT, R0, R3, RZ ;  /* 0x00000003000b7210 */ /* 0x001fe20007ffe0ff */
[----:B------:R-:W-:-:S04]  /*0910*/  VIADD R3, R3, 0x80 ;  /* 0x0000008003037836 */ /* 0x000fc80000000000 */
[----:B-1----:R-:W-:-:S05]  /*0920*/  IMAD.WIDE.U32 R4, R11, 0x2, R4 ;  /* 0x000000020b047825 */ /* 0x002fca00078e0004 */
[----:B------:R1:W-:Y:S02]  /*0930*/  STG.E.U16 desc[UR4][R4.64], R6 ;  /* 0x0000000604007986 */ /* 0x0003e4000c101504 */
.L_x_15947:
        /* <DEDUP_REMOVED lines=8> */
.L_x_15948:
[----:B------:R-:W-:Y:S05]  /*09c0*/  BSYNC.RELIABLE B1 ;  /* 0x0000000000017941 */ /* 0x000fea0003800100 */
.L_x_15944:
[----:B------:R-:W-:-:S13]  /*09d0*/  ISETP.GE.U32.AND P0, PT, R3, R2, PT ;  /* 0x000000020300720c */ /* 0x000fda0003f06070 */
[----:B-12---:R-:W1:Y:S01]  /*09e0*/  @!P0 LDC.64 R4, c[0x0][0x390] ;  /* 0x0000e400ff048b82 */ /* 0x006e620000000a00 */
[----:B------:R-:W-:Y:S01]  /*09f0*/  @!P0 IMAD.IADD R7, R0, 0x1, R3 ;  /* 0x0000000100078824 */ /* 0x000fe200078e0203 */
[----:B------:R-:W-:-:S03]  /*0a00*/  @!P0 IADD3 R3, PT, PT, R3, 0x80, RZ ;  /* 0x0000008003038810 */ /* 0x000fc60007ffe0ff */
[----:B-1----:R-:W-:-:S05]  /*0a10*/  @!P0 IMAD.WIDE.U32 R4, R7, 0x2, R4 ;  /* 0x0000000207048825 */ /* 0x002fca00078e0004 */
[----:B------:R2:W-:Y:S02]  /*0a20*/  @!P0 STG.E.U16 desc[UR4][R4.64], R8 ;  /* 0x0000000804008986 */ /* 0x0005e4000c101504 */
.L_x_15949:
[----:B------:R-:W-:Y:S05]  /*0a30*/  BSYNC.RECONVERGENT B0 ;  /* 0x0000000000007941 */ /* 0x000fea0003800200 */
.L_x_15943:
        /* <DEDUP_REMOVED lines=8> */
.L_x_15942:
        /* <DEDUP_REMOVED lines=9> */
[----:B------:R-:W-:-:S04]  /*0b50*/  IMAD.WIDE.U32 R2, R5, 0x8, R2 ;  /* 0x0000000805027825 */ /* 0x000fc800078e0002 */
[--C-:B---3--:R-:W-:Y:S02]  /*0b60*/  HADD2.F32 R0, -RZ, R8.reuse.H0_H0 ;  /* 0x20000008ff007230 */ /* 0x108fe40000004100 */
[----:B------:R-:W-:Y:S02]  /*0b70*/  HADD2.F32 R4, -RZ, R8.H1_H1 ;  /* 0x30000008ff047230 */ /* 0x000fe40000004100 */
[----:B------:R-:W-:Y:S02]  /*0b80*/  HADD2.F32 R8, -RZ, R9.H0_H0 ;  /* 0x20000009ff087230 */ /* 0x000fe40000004100 */
[----:B--2---:R-:W-:Y:S01]  /*0b90*/  FMUL.FTZ R0, R0, UR6 ;  /* 0x0000000600007c20 */ /* 0x004fe20008410000 */
[--C-:B----4-:R-:W-:Y:S02]  /*0ba0*/  HADD2.F32 R10, -RZ, R12.reuse.H0_H0 ;  /* 0x2000000cff0a7230 */ /* 0x110fe40000004100 */
[----:B------:R-:W-:Y:S01]  /*0bb0*/  FMUL.FTZ R7, R4, UR6 ;  /* 0x0000000604077c20 */ /* 0x000fe20008410000 */
[----:B------:R-:W-:-:S02]  /*0bc0*/  HADD2.F32 R11, -RZ, R12.H1_H1 ;  /* 0x3000000cff0b7230 */ /* 0x000fc40000004100 */
        /* <DEDUP_REMOVED lines=11> */
[----:B------:R-:W-:-:S04]  /*0c80*/  F2FP.F16.F32.PACK_AB R5, R9, R8 ;  /* 0x000000080905723e */ /* 0x000fc800000000ff */
[----:B------:R-:W-:Y:S01]  /*0c90*/  F2FP.F16.F32.PACK_AB R11, R13, R12 ;  /* 0x0000000c0d0b723e */ /* 0x000fe200000000ff */
[----:B------:R-:W-:Y:S04]  /*0ca0*/  STG.E.64 desc[UR4][R2.64], R4 ;  /* 0x0000000402007986 */ /* 0x000fe8000c101b04 */
[----:B------:R-:W-:Y:S01]  /*0cb0*/  STG.E.64 desc[UR4][R2.64+0x400], R10 ;  /* 0x0004000a02007986 */ /* 0x000fe2000c101b04 */
[----:B------:R-:W-:Y:S05]  /*0cc0*/  EXIT ;  /* 0x000000000000794d */ /* 0x000fea0003800000 */
.L_x_15950:
        /* <DEDUP_REMOVED lines=11> */
.L_x_18382:


//--------------------- .text._ZN2at6native29vectorized_elementwise_kernelILi8ENS0_13BUnaryFunctorIN3c104HalfES4_S4_NS0_15binary_internal10MulFunctorIfEEEESt5arrayIPcLm2EEEEviT0_T1_ --------------------------
	.section	.text._ZN2at6native29vectorized_elementwise_kernelILi8ENS0_13BUnaryFunctorIN3c104HalfES4_S4_NS0_15binary_internal10MulFunctorIfEEEESt5arrayIPcLm2EEEEviT0_T1_,"ax",@progbits
	.align	128
        .global         _ZN2at6native29vectorized_elementwise_kernelILi8ENS0_13BUnaryFunctorIN3c104HalfES4_S4_NS0_15binary_internal10MulFunctorIfEEEESt5arrayIPcLm2EEEEviT0_T1_
        .type           _ZN2at6native29vectorized_elementwise_kernelILi8ENS0_13BUnaryFunctorIN3c104HalfES4_S4_NS0_15binary_internal10MulFunctorIfEEEESt5arrayIPcLm2EEEEviT0_T1_,@function
        .size           _ZN2at6native29vectorized_elementwise_kernelILi8ENS0_13BUnaryFunctorIN3c104HalfES4_S4_NS0_15binary_internal10MulFunctorIfEEEESt5arrayIPcLm2EEEEviT0_T1_,(.L_x_18383 - _ZN2at6native29vectorized_elementwise_kernelILi8ENS0_13BUnaryFunctorIN3c104HalfES4_S4_NS0_15binary_internal10MulFunctorIfEEEESt5arrayIPcLm2EEEEviT0_T1_)
        .other          _ZN2at6native29vectorized_elementwise_kernelILi8ENS0_13BUnaryFunctorIN3c104HalfES4_S4_NS0_15binary_internal10MulFunctorIfEEEESt5arrayIPcLm2EEEEviT0_T1_,@"STO_CUDA_ENTRY STV_DEFAULT"
_ZN2at6native29vectorized_elementwise_kernelILi8ENS0_13BUnaryFunctorIN3c104HalfES4_S4_NS0_15binary_internal10MulFunctorIfEEEESt5arrayIPcLm2EEEEviT0_T1_:
.text._ZN2at6native29vectorized_elementwise_kernelILi8ENS0_13BUnaryFunctorIN3c104HalfES4_S4_NS0_15binary_internal10MulFunctorIfEEEESt5arrayIPcLm2EEEEviT0_T1_:
[----:B------:R-:W-:Y:S01]  /*0000*/  LDC R1, c[0x0][0x37c] ;  /* 0x0000df00ff017b82 */ /* 0x000fe20000000800 */
[----:B------:R-:W-:Y:S05]  /*0010*/  EXIT ;  /* 0x000000000000794d */ /* 0x000fea0003800000 */
.L_x_15951:
        /* <DEDUP_REMOVED lines=14> */
.L_x_18383:


//--------------------- .text._ZN2at6native18elementwise_kernelILi128ELi4EZNS0_15gpu_kernel_implINS0_13BUnaryFunctorIN3c107complexIfEES6_S6_NS0_15binary_internal10MulFunctorIS6_EEEEEEvRNS_18TensorIteratorBaseERKT_EUliE_EEviT1_ --------------------------
	.section	.text._ZN2at6native18elementwise_kernelILi128ELi4EZNS0_15gpu_kernel_implINS0_13BUnaryFunctorIN3c107complexIfEES6_S6_NS0_15binary_internal10MulFunctorIS6_EEEEEEvRNS_18TensorIteratorBaseERKT_EUliE_EEviT1_,"ax",@progbits
	.align	128
        .global         _ZN2at6native18elementwise_kernelILi128ELi4EZNS0_15gpu_kernel_implINS0_13BUnaryFunctorIN3c107complexIfEES6_S6_NS0_15binary_internal10MulFunctorIS6_EEEEEEvRNS_18TensorIteratorBaseERKT_EUliE_EEviT1_
        .type           _ZN2at6native18elementwise_kernelILi128ELi4EZNS0_15gpu_kernel_implINS0_13BUnaryFunctorIN3c107complexIfEES6_S6_NS0_15binary_internal10MulFunctorIS6_EEEEEEvRNS_18TensorIteratorBaseERKT_EUliE_EEviT1_,@function
        .size           _ZN2at6native18elementwise_kernelILi128ELi4EZNS0_15gpu_kernel_implINS0_13BUnaryFunctorIN3c107complexIfEES6_S6_NS0_15binary_internal10MulFunctorIS6_EEEEEEvRNS_18TensorIteratorBaseERKT_EUliE_EEviT1_,(.L_x_18384 - _ZN2at6native18elementwise_kernelILi128ELi4EZNS0_15gpu_kernel_implINS0_13BUnaryFunctorIN3c107complexIfEES6_S6_NS0_15binary_internal10MulFunctorIS6_EEEEEEvRNS_18TensorIteratorBaseERKT_EUliE_EEviT1_)
        .other          _ZN2at6native18elementwise_kernelILi128ELi4EZNS0_15gpu_kernel_implINS0_13BUnaryFunctorIN3c107complexIfEES6_S6_NS0_15binary_internal10MulFunctorIS6_EEEEEEvRNS_18TensorIteratorBaseERKT_EUliE_EEviT1_,@"STO_CUDA_ENTRY STV_DEFAULT"
_ZN2at6native18elementwise_kernelILi128ELi4EZNS0_15gpu_kernel_implINS0_13BUnaryFunctorIN3c107complexIfEES6_S6_NS0_15binary_internal10MulFunctorIS6_EEEEEEvRNS_18TensorIteratorBaseERKT_EUliE_EEviT1_:
.text._ZN2at6native18elementwise_kernelILi128ELi4EZNS0_15gpu_kernel_implINS0_13BUnaryFunctorIN3c107complexIfEES6_S6_NS0_15binary_internal10MulFunctorIS6_EEEEEEvRNS_18TensorIteratorBaseERKT_EUliE_EEviT1_:
        /* <DEDUP_REMOVED lines=319> */
.L_x_15954:
        /* <DEDUP_REMOVED lines=19> */
.L_x_15959:
[----:B------:R-:W2:Y:S01]  /*1520*/  LDG.E.U8 R2, desc[UR36][R4.64] ;  /* 0x0000002404027981 */ /* 0x000ea2000c1e1100 */
[----:B------:R-:W-:Y:S01]  /*1530*/  IMAD.MOV.U32 R3, RZ, RZ, RZ ;  /* 0x000000ffff037224 */ /* 0x000fe200078e00ff */
[----:B--2---:R-:W-:Y:S01]  /*1540*/  I2FP.F32.U32 R2, R2 ;  /* 0x0000000200027245 */ /* 0x004fe20000201000 */
[----:B------:R-:W-:Y:S06]  /*1550*/  BRA `(.L_x_15961) ;  /* 0x0000000c00ac7947 */ /* 0x000fec0003800000 */
.L_x_15958:
        /* <DEDUP_REMOVED lines=10> */
.L_x_15963:
[----:B------:R-:W2:Y:S01]  /*1600*/  LDG.E R2, desc[UR36][R4.64] ;  /* 0x0000002404027981 */ /* 0x000ea2000c1e1900 */
[----:B------:R-:W-:Y:S01]  /*1610*/  HFMA2 R3, -RZ, RZ, 0, 0 ;  /* 0x00000000ff037431 */ /* 0x000fe200000001ff */
[----:B--2---:R-:W-:Y:S01]  /*1620*/  I2FP.F32.S32 R2, R2 ;  /* 0x0000000200027245 */ /* 0x004fe20000201400 */
[----:B------:R-:W-:Y:S06]  /*1630*/  BRA `(.L_x_15961) ;  /* 0x0000000c00747947 */ /* 0x000fec0003800000 */
.L_x_15962:
[----:B------:R-:W2:Y:S01]  /*1640*/  LDG.E.U16 R2, desc[UR36][R4.64] ;  /* 0x0000002404027981 */ /* 0x000ea2000c1e1500 */
[----:B------:R-:W-:Y:S01]  /*1650*/  IMAD.MOV.U32 R3, RZ, RZ, RZ ;  /* 0x000000ffff037224 */ /* 0x000fe200078e00ff */
[----:B--2---:R-:W2:Y:S01]  /*1660*/  I2F.S16 R2, R2 ;  /* 0x0000000200027306 */ /* 0x004ea20000101400 */
[----:B------:R-:W-:Y:S05]  /*1670*/  BRA `(.L_x_15961) ;  /* 0x0000000c00647947 */ /* 0x000fea0003800000 */
.L_x_15957:
        /* <DEDUP_REMOVED lines=9> */
.L_x_15965:
[----:B------:R-:W2:Y:S01]  /*1710*/  LDG.E.U16 R2, desc[UR36][R4.64] ;  /* 0x0000002404027981 */ /* 0x000ea2000c1e1500 */
[----:B------:R-:W-:Y:S01]  /*1720*/  MOV R3, RZ ;  /* 0x000000ff00037202 */ /* 0x000fe20000000f00 */
[----:B--2---:R-:W-:Y:S01]  /*1730*/  HADD2.F32 R2, -RZ, R2.H0_H0 ;  /* 0x20000002ff027230 */ /* 0x004fe20000004100 */
[----:B------:R-:W-:Y:S06]  /*1740*/  BRA `(.L_x_15961) ;  /* 0x0000000c00307947 */ /* 0x000fec0003800000 */
.L_x_15964:
        /* <DEDUP_REMOVED lines=8> */
.L_x_15967:
[----:B------:R-:W2:Y:S02]  /*17d0*/  LDG.E R3, desc[UR36][R4.64] ;  /* 0x0000002404037981 */ /* 0x000ea4000c1e1900 */
[--C-:B--2---:R-:W-:Y:S02]  /*17e0*/  HADD2.F32 R2, -RZ, R3.reuse.H0_H0 ;  /* 0x20000003ff027230 */ /* 0x104fe40000004100 */
[----:B------:R-:W-:Y:S01]  /*17f0*/  HADD2.F32 R3, -RZ, R3.H1_H1 ;  /* 0x30000003ff037230 */ /* 0x000fe20000004100 */
[----:B------:R-:W-:Y:S06]  /*1800*/  BRA `(.L_x_15961) ;  /* 0x0000000c00007947 */ /* 0x000fec0003800000 */
.L_x_15966:
        /* <DEDUP_REMOVED lines=12> */
.L_x_15956:
        /* <DEDUP_REMOVED lines=13> */
.L_x_15970:
        /* <DEDUP_REMOVED lines=22> */
.L_x_15969:
        /* <DEDUP_REMOVED lines=26> */
.L_x_15972:
        /* <DEDUP_REMOVED lines=13> */
.L_x_15971:
[----:B------:R-:W2:Y:S01]  /*1d70*/  LDG.E.U16 R2, desc[UR36][R4.64] ;  /* 0x0000002404027981 */ /* 0x000ea2000c1e1500 */
[----:B------:R-:W-:Y:S01]  /*1d80*/  IMAD.MOV.U32 R3, RZ, RZ, RZ ;  /* 0x000000ffff037224 */ /* 0x000fe200078e00ff */
[----:B--2---:R-:W-:Y:S01]  /*1d90*/  SHF.L.U32 R2, R2, 0x10, RZ ;  /* 0x0000001002027819 */ /* 0x004fe200000006ff */
[----:B------:R-:W-:Y:S06]  /*1da0*/  BRA `(.L_x_15961) ;  /* 0x0000000400987947 */ /* 0x000fec0003800000 */
.L_x_15968:
        /* <DEDUP_REMOVED lines=12> */
.L_x_15975:
        /* <DEDUP_REMOVED lines=20> */
.L_x_15977:
[----:B------:R-:W-:Y:S05]  /*1fb0*/  BSYNC.RECONVERGENT B0 ;  /* 0x0000000000007941 */ /* 0x000fea0003800200 */
.L_x_15976:
[----:B------:R-:W-:Y:S01]  /*1fc0*/  IMAD.SHL.U32 R0, R0, 0x100000, RZ ;  /* 0x0010000000007824 */ /* 0x000fe200078e00ff */
[----:B------:R-:W-:-:S04]  /*1fd0*/  LEA R2, R2, 0x3b800000, 0x17 ;  /* 0x3b80000002027811 */ /* 0x000fc800078eb8ff */
[----:B------:R-:W-:Y:S01]  /*1fe0*/  LOP3.LUT R2, R2, R0, R9, 0xfe, !PT ;  /* 0x0000000002027212 */ /* 0x000fe200078efe09 */
[----:B------:R-:W-:Y:S06]  /*1ff0*/  BRA `(.L_x_15961) ;  /* 0x0000000400047947 */ /* 0x000fec0003800000 */
.L_x_15974:
        /* <DEDUP_REMOVED lines=20> */
.L_x_15979:
[----:B------:R-:W-:Y:S05]  /*2140*/  BSYNC.RECONVERGENT B0 ;  /* 0x0000000000007941 */ /* 0x000fea0003800200 */
.L_x_15978:
[----:B------:R-:W-:Y:S02]  /*2150*/  SHF.L.U32 R0, R0, 0x15, RZ ;  /* 0x0000001500007819 */ /* 0x000fe400000006ff */
[----:B------:R-:W-:-:S04]  /*2160*/  LEA R2, R2, 0x37800000, 0x17 ;  /* 0x3780000002027811 */ /* 0x000fc800078eb8ff */
[----:B------:R-:W-:Y:S01]  /*2170*/  LOP3.LUT R2, R2, R0, R9, 0xfe, !PT ;  /* 0x0000000002027212 */ /* 0x000fe200078efe09 */
[----:B------:R-:W-:Y:S06]  /*2180*/  BRA `(.L_x_15961) ;  /* 0x0000000000a07947 */ /* 0x000fec0003800000 */
.L_x_15973:
[----:B------:R-:W-:-:S09]  /*2190*/  UISETP.NE.AND UP0, UPT, UR4, 0x1c, UPT ;  /* 0x0000001c0400788c */ /* 0x000fd2000bf05270 */
[----:B------:R-:W-:Y:S05]  /*21a0*/  BRA.U !UP0, `(.L_x_15980) ;  /* 0x00000001088c7547 */ /* 0x000fea000b800000 */
[----:B------:R-:W-:-:S09]  /*21b0*/  UISETP.NE.AND UP0, UPT, UR4, 0x1d, UPT ;  /* 0x0000001d0400788c */ /* 0x000fd2000bf05270 */
[----:B------:R-:W-:Y:S05]  /*21c0*/  BRA.U !UP0, `(.L_x_15981) ;  /* 0x0000000108747547 */ /* 0x000fea000b800000 */
[----:B------:R-:W-:-:S09]  /*21d0*/  UISETP.NE.AND UP0, UPT, UR4, 0x2c, UPT ;  /* 0x0000002c0400788c */ /* 0x000fd2000bf05270 */
[----:B------:R-:W-:Y:S05]  /*21e0*/  BRA.U !UP0, `(.L_x_15982) ;  /* 0x0000000108487547 */ /* 0x000fea000b800000 */
.L_x_15960:
        /* <DEDUP_REMOVED lines=16> */
.L_x_15983:
[----:B------:R-:W-:Y:S01]  /*22f0*/  CS2R R2, SRZ ;  /* 0x0000000000027805 */ /* 0x000fe2000001ff00 */
[----:B------:R-:W-:Y:S06]  /*2300*/  BRA `(.L_x_15961) ;  /* 0x0000000000407947 */ /* 0x000fec0003800000 */
.L_x_15982:
        /* <DEDUP_REMOVED lines=9> */
.L_x_15981:
[----:B------:R-:W2:Y:S01]  /*23a0*/  LDG.E.64 R4, desc[UR36][R4.64] ;  /* 0x0000002404047981 */ /* 0x000ea2000c1e1b00 */
[----:B------:R-:W-:Y:S01]  /*23b0*/  IMAD.MOV.U32 R3, RZ, RZ, RZ ;  /* 0x000000ffff037224 */ /* 0x000fe200078e00ff */
[----:B--2---:R0:W1:Y:S02]  /*23c0*/  I2F.U64 R2, R4 ;  /* 0x0000000400027312 */ /* 0x0040640000301000 */
[----:B01----:R-:W-:Y:S05]  /*23d0*/  BRA `(.L_x_15961) ;  /* 0x00000000000c7947 */ /* 0x003fea0003800000 */
.L_x_15980:
[----:B------:R-:W2:Y:S01]  /*23e0*/  LDG.E R2, desc[UR36][R4.64] ;  /* 0x0000002404027981 */ /* 0x000ea2000c1e1900 */
[----:B------:R-:W-:Y:S01]  /*23f0*/  HFMA2 R3, -RZ, RZ, 0, 0 ;  /* 0x00000000ff037431 */ /* 0x000fe200000001ff */
[----:B--2---:R-:W-:-:S07]  /*2400*/  I2FP.F32.U32 R2, R2 ;  /* 0x0000000200027245 */ /* 0x004fce0000201000 */
.L_x_15961:
[----:B------:R-:W-:Y:S05]  /*2410*/  BSYNC.RECONVERGENT B6 ;  /* 0x0000000000067941 */ /* 0x000fea0003800200 */
.L_x_15955:
[----:B------:R-:W0:Y:S01]  /*2420*/  LDCU.64 UR6, c[0x0][0x580] ;  /* 0x0000b000ff0677ac */ /* 0x000e220008000a00 */
[----:B------:R-:W4:Y:S01]  /*2430*/  LDCU.64 UR8, c[0x0][0x598] ;  /* 0x0000b300ff0877ac */ /* 0x000f220008000a00 */
[----:B------:R-:W-:-:S04]  /*2440*/  UPRMT UR4, UR41, 0x9910, URZ ;  /* 0x0000991029047896 */ /* 0x000fc800080000ff */
[----:B------:R-:W-:Y:S01]  /*2450*/  UISETP.GT.AND UP0, UPT, UR4, 0x9, UPT ;  /* 0x000000090400788c */ /* 0x000fe2000bf04270 */
[----:B01----:R-:W-:Y:S01]  /*2460*/  IADD3 R4, P0, PT, R16, UR6, RZ ;  /* 0x0000000610047c10 */ /* 0x003fe2000ff1e0ff */
[----:B----45:R-:W-:Y:S01]  /*2470*/  FMUL.FTZ R7, R3, UR9 ;  /* 0x0000000903077c20 */ /* 0x030fe20008410000 */
[----:B--23--:R-:W-:-:S03]  /*2480*/  FMUL.FTZ R0, R2, UR9 ;  /* 0x0000000902007c20 */ /* 0x00cfc60008410000 */
[----:B------:R-:W-:Y:S02]  /*2490*/  IMAD.X R5, RZ, RZ, UR7, P0 ;  /* 0x00000007ff057e24 */ /* 0x000fe400080e06ff */
[----:B------:R-:W-:Y:S01]  /*24a0*/  FFMA.FTZ R2, R2, UR8, -R7 ;  /* 0x0000000802027c23 */ /* 0x000fe20008010807 */
[----:B------:R-:W-:Y:S01]  /*24b0*/  FFMA.FTZ R3, R3, UR8, R0 ;  /* 0x0000000803037c23 */ /* 0x000fe20008010000 */
        /* <DEDUP_REMOVED lines=12> */
.L_x_15987:
[----:B------:R-:W0:Y:S02]  /*2580*/  F2I.S64.TRUNC R2, R2 ;  /* 0x0000000200027311 */ /* 0x000e24000020d900 */
[----:B0-----:R-:W-:-:S05]  /*2590*/  IMAD.MOV.U32 R7, RZ, RZ, R2 ;  /* 0x000000ffff077224 */ /* 0x001fca00078e0002 */
[----:B------:R0:W-:Y:S01]  /*25a0*/  STG.E.U8 desc[UR36][R4.64], R7 ;  /* 0x0000000704007986 */ /* 0x0001e2000c101124 */
[----:B------:R-:W-:Y:S05]  /*25b0*/  BRA `(.L_x_15989) ;  /* 0x0000000c00407947 */ /* 0x000fea0003800000 */
.L_x_15986:
        /* <DEDUP_REMOVED lines=9> */
.L_x_15991:
[----:B------:R-:W0:Y:S02]  /*2650*/  F2I.FTZ.TRUNC.NTZ R3, R2 ;  /* 0x0000000200037305 */ /* 0x000e24000021f100 */
[----:B0-----:R0:W-:Y:S01]  /*2660*/  STG.E desc[UR36][R4.64], R3 ;  /* 0x0000000304007986 */ /* 0x0011e2000c101924 */
[----:B------:R-:W-:Y:S05]  /*2670*/  BRA `(.L_x_15989) ;  /* 0x0000000c00107947 */ /* 0x000fea0003800000 */
.L_x_15990:
[----:B------:R-:W0:Y:S02]  /*2680*/  F2I.FTZ.TRUNC.NTZ R3, R2 ;  /* 0x0000000200037305 */ /* 0x000e24000021f100 */
[----:B0-----:R0:W-:Y:S01]  /*2690*/  STG.E.U16 desc[UR36][R4.64], R3 ;  /* 0x0000000304007986 */ /* 0x0011e2000c101524 */
[----:B------:R-:W-:Y:S05]  /*26a0*/  BRA `(.L_x_15989) ;  /* 0x0000000c00047947 */ /* 0x000fea0003800000 */
.L_x_15985:
        /* <DEDUP_REMOVED lines=8> */
.L_x_15993:
[----:B------:R-:W-:-:S05]  /*2730*/  F2FP.F16.F32.PACK_AB R2, RZ, R2 ;  /* 0x00000002ff02723e */ /* 0x000fca00000000ff */
[----:B------:R0:W-:Y:S01]  /*2740*/  STG.E.U16 desc[UR36][R4.64], R2 ;  /* 0x0000000204007986 */ /* 0x0001e2000c101524 */
[----:B------:R-:W-:Y:S05]  /*2750*/  BRA `(.L_x_15989) ;  /* 0x0000000800d87947 */ /* 0x000fea0003800000 */
.L_x_15992:
        /* <DEDUP_REMOVED lines=8> */
.L_x_15995:
[----:B------:R-:W-:-:S05]  /*27e0*/  F2FP.F16.F32.PACK_AB R3, R3, R2 ;  /* 0x000000020303723e */ /* 0x000fca00000000ff */
[----:B------:R0:W-:Y:S01]  /*27f0*/  STG.E desc[UR36][R4.64], R3 ;  /* 0x0000000304007986 */ /* 0x0001e2000c101924 */
[----:B------:R-:W-:Y:S05]  /*2800*/  BRA `(.L_x_15989) ;  /* 0x0000000800ac7947 */ /* 0x000fea0003800000 */
.L_x_15994:
[----:B------:R-:W-:-:S06]  /*2810*/  FMUL.FTZ R2, R2, 1 ;  /* 0x3f80000002027820 */ /* 0x000fcc0000410000 */
[----:B------:R-:W0:Y:S02]  /*2820*/  F2F.F64.F32 R2, R2 ;  /* 0x0000000200027310 */ /* 0x000e240000201800 */
[----:B0-----:R0:W-:Y:S01]  /*2830*/  STG.E.64 desc[UR36][R4.64], R2 ;  /* 0x0000000204007986 */ /* 0x0011e2000c101b24 */
[----:B------:R-:W-:Y:S05]  /*2840*/  BRA `(.L_x_15989) ;  /* 0x00000008009c7947 */ /* 0x000fea0003800000 */
.L_x_15984:
        /* <DEDUP_REMOVED lines=14> */
.L_x_15998:
        /* <DEDUP_REMOVED lines=10> */
.L_x_15997:
        /* <DEDUP_REMOVED lines=18> */
.L_x_16002:
[----:B------:R-:W-:Y:S05]  /*2af0*/  BSYNC.RECONVERGENT B0 ;  /* 0x0000000000007941 */ /* 0x000fea0003800200 */
.L_x_16001:
[----:B------:R-:W-:-:S05]  /*2b00*/  LOP3.LUT R7, R0, 0x80, R7, 0xf8, !PT ;  /* 0x0000008000077812 */ /* 0x000fca00078ef807 */
[----:B------:R0:W-:Y:S01]  /*2b10*/  STG.E.U8 desc[UR36][R4.64], R7 ;  /* 0x0000000704007986 */ /* 0x0001e2000c101124 */
[----:B------:R-:W-:Y:S05]  /*2b20*/  BRA `(.L_x_15989) ;  /* 0x0000000400e47947 */ /* 0x000fea0003800000 */
.L_x_16000:
        /* <DEDUP_REMOVED lines=14> */
.L_x_16004:
[----:B------:R-:W-:Y:S05]  /*2c10*/  BSYNC.RECONVERGENT B0 ;  /* 0x0000000000007941 */ /* 0x000fea0003800200 */
.L_x_16003:
[----:B------:R-:W-:-:S05]  /*2c20*/  LOP3.LUT R3, R0, 0x80, R7, 0xf8, !PT ;  /* 0x0000008000037812 */ /* 0x000fca00078ef807 */
[----:B------:R0:W-:Y:S01]  /*2c30*/  STG.E.U8 desc[UR36][R4.64], R3 ;  /* 0x0000000304007986 */ /* 0x0001e2000c101124 */
[----:B------:R-:W-:Y:S05]  /*2c40*/  BRA `(.L_x_15989) ;  /* 0x00000004009c7947 */ /* 0x000fea0003800000 */
.L_x_15999:
[----:B------:R-:W-:-:S05]  /*2c50*/  F2FP.BF16.F32.PACK_AB R2, RZ, R2 ;  /* 0x00000002ff02723e */ /* 0x000fca00000010ff */
[----:B------:R0:W-:Y:S01]  /*2c60*/  STG.E.U16 desc[UR36][R4.64], R2 ;  /* 0x0000000204007986 */ /* 0x0001e2000c101524 */
[----:B------:R-:W-:Y:S05]  /*2c70*/  BRA `(.L_x_15989) ;  /* 0x0000000400907947 */ /* 0x000fea0003800000 */
.L_x_15996:
        /* <DEDUP_REMOVED lines=11> */
.L_x_16007:
        /* <DEDUP_REMOVED lines=12> */
.L_x_16010:
[----:B------:R-:W-:-:S04]  /*2df0*/  SHF.R.U32.HI R0, RZ, 0x14, R2 ;  /* 0x00000014ff007819 */ /* 0x000fc80000011602 */
[----:B------:R-:W-:-:S04]  /*2e00*/  LOP3.LUT R3, R0, 0x1, RZ, 0xc0, !PT ;  /* 0x0000000100037812 */ /* 0x000fc800078ec0ff */
[----:B------:R-:W-:-:S04]  /*2e10*/  IADD3 R0, PT, PT, R2, 0x487ffff, R3 ;  /* 0x0487ffff02007810 */ /* 0x000fc80007ffe003 */
[----:B------:R-:W-:-:S04]  /*2e20*/  SHF.R.U32.HI R0, RZ, 0x14, R0 ;  /* 0x00000014ff007819 */ /* 0x000fc80000011600 */
[----:B------:R-:W-:-:S07]  /*2e30*/  LOP3.LUT R3, R0, 0xff, RZ, 0xc0, !PT ;  /* 0x000000ff00037812 */ /* 0x000fce00078ec0ff */
.L_x_16011:
[----:B------:R-:W-:-:S04]  /*2e40*/  SHF.R.U32.HI R2, RZ, 0x18, R2 ;  /* 0x00000018ff027819 */ /* 0x000fc80000011602 */
[----:B------:R-:W-:-:S04]  /*2e50*/  LOP3.LUT R3, R3, 0x80, R2, 0xf8, !PT ;  /* 0x0000008003037812 */ /* 0x000fc800078ef802 */
[----:B------:R-:W-:-:S07]  /*2e60*/  PRMT R0, R3, 0x7610, R0 ;  /* 0x0000761003007816 */ /* 0x000fce0000000000 */
.L_x_16009:
[----:B------:R-:W-:Y:S05]  /*2e70*/  BSYNC.RECONVERGENT B0 ;  /* 0x0000000000007941 */ /* 0x000fea0003800200 */
.L_x_16008:
[----:B------:R4:W-:Y:S01]  /*2e80*/  STG.E.U8 desc[UR36][R4.64], R0 ;  /* 0x0000000004007986 */ /* 0x0009e2000c101124 */
[----:B------:R-:W-:Y:S05]  /*2e90*/  BRA `(.L_x_15989) ;  /* 0x0000000400087947 */ /* 0x000fea0003800000 */
.L_x_16006:
        /* <DEDUP_REMOVED lines=12> */
.L_x_16014:
[----:B------:R-:W-:-:S04]  /*2f60*/  SHF.R.U32.HI R0, RZ, 0x15, R2 ;  /* 0x00000015ff007819 */ /* 0x000fc80000011602 */
[----:B------:R-:W-:-:S04]  /*2f70*/  LOP3.LUT R3, R0, 0x1, RZ, 0xc0, !PT ;  /* 0x0000000100037812 */ /* 0x000fc800078ec0ff */
[----:B------:R-:W-:-:S04]  /*2f80*/  IADD3 R0, PT, PT, R2, 0x88fffff, R3 ;  /* 0x088fffff02007810 */ /* 0x000fc80007ffe003 */
[----:B------:R-:W-:-:S04]  /*2f90*/  SHF.R.U32.HI R0, RZ, 0x15, R0 ;  /* 0x00000015ff007819 */ /* 0x000fc80000011600 */
[----:B------:R-:W-:-:S07]  /*2fa0*/  LOP3.LUT R3, R0, 0xff, RZ, 0xc0, !PT ;  /* 0x000000ff00037812 */ /* 0x000fce00078ec0ff */
.L_x_16015:
[----:B------:R-:W-:-:S04]  /*2fb0*/  SHF.R.U32.HI R2, RZ, 0x18, R2 ;  /* 0x00000018ff027819 */ /* 0x000fc80000011602 */
[----:B------:R-:W-:-:S04]  /*2fc0*/  LOP3.LUT R3, R3, 0x80, R2, 0xf8, !PT ;  /* 0x0000008003037812 */ /* 0x000fc800078ef802 */
[----:B------:R-:W-:-:S07]  /*2fd0*/  PRMT R0, R3, 0x7610, R0 ;  /* 0x0000761003007816 */ /* 0x000fce0000000000 */
.L_x_16013:
[----:B------:R-:W-:Y:S05]  /*2fe0*/  BSYNC.RECONVERGENT B0 ;  /* 0x0000000000007941 */ /* 0x000fea0003800200 */
.L_x_16012:
[----:B------:R3:W-:Y:S01]  /*2ff0*/  STG.E.U8 desc[UR36][R4.64], R0 ;  /* 0x0000000004007986 */ /* 0x0007e2000c101124 */
[----:B------:R-:W-:Y:S05]  /*3000*/  BRA `(.L_x_15989) ;  /* 0x0000000000ac7947 */ /* 0x000fea0003800000 */
.L_x_16005:
[----:B------:R-:W-:-:S09]  /*3010*/  UISETP.NE.AND UP0, UPT, UR4, 0x1c, UPT ;  /* 0x0000001c0400788c */ /* 0x000fd2000bf05270 */
[----:B------:R-:W-:Y:S05]  /*3020*/  BRA.U !UP0, `(.L_x_16016) ;  /* 0x00000001089c7547 */ /* 0x000fea000b800000 */
[----:B------:R-:W-:-:S09]  /*3030*/  UISETP.NE.AND UP0, UPT, UR4, 0x1d, UPT ;  /* 0x0000001d0400788c */ /* 0x000fd2000bf05270 */
[----:B------:R-:W-:Y:S05]  /*3040*/  BRA.U !UP0, `(.L_x_16017) ;  /* 0x0000000108887547 */ /* 0x000fea000b800000 */
[----:B------:R-:W-:-:S09]  /*3050*/  UISETP.NE.AND UP0, UPT, UR4, 0x2c, UPT ;  /* 0x0000002c0400788c */ /* 0x000fd2000bf05270 */
[----:B------:R-:W-:Y:S05]  /*3060*/  BRA.U !UP0, `(.L_x_16018) ;  /* 0x0000000108447547 */ /* 0x000fea000b800000 */
.L_x_15988:
        /* <DEDUP_REMOVED lines=16> */
.L_x_16019:
[----:B------:R-:W-:Y:S05]  /*3170*/  BRA `(.L_x_15989) ;  /* 0x0000000000507947 */ /* 0x000fea0003800000 */
.L_x_16018:
        /* <DEDUP_REMOVED lines=15> */
.L_x_16017:
[----:B------:R-:W0:Y:S02]  /*3270*/  F2I.U64.TRUNC R2, R2 ;  /* 0x0000000200027311 */ /* 0x000e24000020d800 */
[----:B0-----:R1:W-:Y:S01]  /*3280*/  STG.E.64 desc[UR36][R4.64], R2 ;  /* 0x0000000204007986 */ /* 0x0013e2000c101b24 */
[----:B------:R-:W-:Y:S05]  /*3290*/  BRA `(.L_x_15989) ;  /* 0x0000000000087947 */ /* 0x000fea0003800000 */
.L_x_16016:
[----:B------:R-:W0:Y:S02]  /*32a0*/  F2I.FTZ.U32.TRUNC.NTZ R3, R2 ;  /* 0x0000000200037305 */ /* 0x000e24000021f000 */
[----:B0-----:R0:W-:Y:S02]  /*32b0*/  STG.E desc[UR36][R4.64], R3 ;  /* 0x0000000304007986 */ /* 0x0011e4000c101924 */
.L_x_15989:
[----:B------:R-:W-:-:S07]  /*32c0*/  VIADD R17, R17, 0x80 ;  /* 0x0000008011117836 */ /* 0x000fce0000000000 */
.L_x_15953:
[----:B------:R-:W-:Y:S05]  /*32d0*/  BSYNC.RECONVERGENT B7 ;  /* 0x0000000000077941 */ /* 0x000fea0003800200 */
.L_x_15952:
        /* <DEDUP_REMOVED lines=14> */
[----:B01----:R-:W-:-:S05]  /*33c0*/  IMAD.HI.U32 R2, R17, UR4, R16 ;  /* 0x0000000411027c27 */ /* 0x003fca000f8e0010 */
[----:B--2---:R-:W-:-:S04]  /*33d0*/  SHF.R.U32.HI R3, RZ, UR5, R2 ;  /* 0x00000005ff037c19 */ /* 0x004fc80008011602 */
        /* <DEDUP_REMOVED lines=291> */
.L_x_16022:
        /* <DEDUP_REMOVED lines=19> */
.L_x_16027:
[----:B------:R-:W2:Y:S01]  /*4740*/  LDG.E.U8 R2, desc[UR36][R4.64] ;  /* 0x0000002404027981 */ /* 0x000ea2000c1e1100 */
[----:B------:R-:W-:Y:S02]  /*4750*/  MOV R3, RZ ;  /* 0x000000ff00037202 */ /* 0x000fe40000000f00 */
[----:B--2---:R-:W-:Y:S01]  /*4760*/  I2FP.F32.U32 R2, R2 ;  /* 0x0000000200027245 */ /* 0x004fe20000201000 */
[----:B------:R-:W-:Y:S06]  /*4770*/  BRA `(.L_x_16029) ;  /* 0x0000000c00ac7947 */ /* 0x000fec0003800000 */
.L_x_16026:
        /* <DEDUP_REMOVED lines=10> */
.L_x_16031:
[----:B------:R-:W2:Y:S01]  /*4820*/  LDG.E R2, desc[UR36][R4.64] ;  /* 0x0000002404027981 */ /* 0x000ea2000c1e1900 */
[----:B------:R-:W-:Y:S01]  /*4830*/  IMAD.MOV.U32 R3, RZ, RZ, RZ ;  /* 0x000000ffff037224 */ /* 0x000fe200078e00ff */
[----:B--2---:R-:W-:Y:S01]  /*4840*/  I2FP.F32.S32 R2, R2 ;  /* 0x0000000200027245 */ /* 0x004fe20000201400 */
[----:B------:R-:W-:Y:S06]  /*4850*/  BRA `(.L_x_16029) ;  /* 0x0000000c00747947 */ /* 0x000fec0003800000 */
.L_x_16030:
[----:B------:R-:W2:Y:S01]  /*4860*/  LDG.E.U16 R2, desc[UR36][R4.64] ;  /* 0x0000002404027981 */ /* 0x000ea2000c1e1500 */
[----:B------:R-:W-:Y:S01]  /*4870*/  HFMA2 R3, -RZ, RZ, 0, 0 ;  /* 0x00000000ff037431 */ /* 0x000fe200000001ff */
[----:B--2---:R-:W2:Y:S01]  /*4880*/  I2F.S16 R2, R2 ;  /* 0x0000000200027306 */ /* 0x004ea20000101400 */
[----:B------:R-:W-:Y:S05]  /*4890*/  BRA `(.L_x_16029) ;  /* 0x0000000c00647947 */ /* 0x000fea0003800000 */
.L_x_16025:
        /* <DEDUP_REMOVED lines=9> */
.L_x_16033:
[----:B------:R-:W2:Y:S01]  /*4930*/  LDG.E.U16 R2, desc[UR36][R4.64] ;  /* 0x0000002404027981 */ /* 0x000ea2000c1e1500 */
[----:B------:R-:W-:Y:S02]  /*4940*/  IMAD.MOV.U32 R3, RZ, RZ, RZ ;  /* 0x000000ffff037224 */ /* 0x000fe400078e00ff */
[----:B--2---:R-:W-:Y:S01]  /*4950*/  HADD2.F32 R2, -RZ, R2.H0_H0 ;  /* 0x20000002ff027230 */ /* 0x004fe20000004100 */
[----:B------:R-:W-:Y:S06]  /*4960*/  BRA `(.L_x_16029) ;  /* 0x0000000c00307947 */ /* 0x000fec0003800000 */
.L_x_16032:
        /* <DEDUP_REMOVED lines=8> */
.L_x_16035:
[----:B------:R-:W2:Y:S02]  /*49f0*/  LDG.E R3, desc[UR36][R4.64] ;  /* 0x0000002404037981 */ /* 0x000ea4000c1e1900 */
[--C-:B--2---:R-:W-:Y:S02]  /*4a00*/  HADD2.F32 R2, -RZ, R3.reuse.H0_H0 ;  /* 0x20000003ff027230 */ /* 0x104fe40000004100 */
[----:B------:R-:W-:Y:S01]  /*4a10*/  HADD2.F32 R3, -RZ, R3.H1_H1 ;  /* 0x30000003ff037230 */ /* 0x000fe20000004100 */
[----:B------:R-:W-:Y:S06]  /*4a20*/  BRA `(.L_x_16029) ;  /* 0x0000000c00007947 */ /* 0x000fec0003800000 */
.L_x_16034:
        /* <DEDUP_REMOVED lines=12> */
.L_x_16024:
        /* <DEDUP_REMOVED lines=13> */
.L_x_16038:
        /* <DEDUP_REMOVED lines=22> */
.L_x_16037:
        /* <DEDUP_REMOVED lines=26> */
.L_x_16040:
        /* <DEDUP_REMOVED lines=13> */
.L_x_16039:
[----:B------:R-:W2:Y:S01]  /*4f90*/  LDG.E.U16 R2, desc[UR36][R4.64] ;  /* 0x0000002404027981 */ /* 0x000ea2000c1e1500 */
[----:B------:R-:W-:Y:S02]  /*4fa0*/  IMAD.MOV.U32 R3, RZ, RZ, RZ ;  /* 0x000000ffff037224 */ /* 0x000fe400078e00ff */
[----:B--2---:R-:W-:Y:S01]  /*4fb0*/  IMAD.U32 R2, R2, 0x10000, RZ ;  /* 0x0001000002027824 */ /* 0x004fe200078e00ff */
[----:B------:R-:W-:Y:S06]  /*4fc0*/  BRA `(.L_x_16029) ;  /* 0x0000000400987947 */ /* 0x000fec0003800000 */
.L_x_16036:
        /* <DEDUP_REMOVED lines=12> */
.L_x_16043:
        /* <DEDUP_REMOVED lines=20> */
.L_x_16045:
[----:B------:R-:W-:Y:S05]  /*51d0*/  BSYNC.RECONVERGENT B0 ;  /* 0x0000000000007941 */ /* 0x000fea0003800200 */
.L_x_16044:
[----:B------:R-:W-:Y:S01]  /*51e0*/  IMAD.SHL.U32 R0, R0, 0x100000, RZ ;  /* 0x0010000000007824 */ /* 0x000fe200078e00ff */
[----:B------:R-:W-:-:S04]  /*51f0*/  LEA R2, R2, 0x3b800000, 0x17 ;  /* 0x3b80000002027811 */ /* 0x000fc800078eb8ff */
[----:B------:R-:W-:Y:S01]  /*5200*/  LOP3.LUT R2, R2, R0, R9, 0xfe, !PT ;  /* 0x0000000002027212 */ /* 0x000fe200078efe09 */
[----:B------:R-:W-:Y:S06]  /*5210*/  BRA `(.L_x_16029) ;  /* 0x0000000400047947 */ /* 0x000fec0003800000 */
.L_x_16042:
        /* <DEDUP_REMOVED lines=20> */
.L_x_16047:
[----:B------:R-:W-:Y:S05]  /*5360*/  BSYNC.RECONVERGENT B0 ;  /* 0x0000000000007941 */ /* 0x000fea0003800200 */
.L_x_16046:
[----:B------:R-:W-:Y:S01]  /*5370*/  IMAD.SHL.U32 R0, R0, 0x200000, RZ ;  /* 0x0020000000007824 */ /* 0x000fe200078e00ff */
[----:B------:R-:W-:-:S04]  /*5380*/  LEA R2, R2, 0x37800000, 0x17 ;  /* 0x3780000002027811 */ /* 0x000fc800078eb8ff */
[----:B------:R-:W-:Y:S01]  /*5390*/  LOP3.LUT R2, R2, R0, R9, 0xfe, !PT ;  /* 0x0000000002027212 */ /* 0x000fe200078efe09 */
[----:B------:R-:W-:Y:S06]  /*53a0*/  BRA `(.L_x_16029) ;  /* 0x0000000000a07947 */ /* 0x000fec0003800000 */
.L_x_16041:
        /* <DEDUP_REMOVED lines=15> */
.L_x_16028:
        /* <DEDUP_REMOVED lines=16> */
.L_x_16050:
[----:B------:R-:W-:Y:S01]  /*55a0*/  CS2R R2, SRZ ;  /* 0x0000000000027805 */ /* 0x000fe2000001ff00 */
[----:B------:R-:W-:Y:S06]  /*55b0*/  BRA `(.L_x_16029) ;  /* 0x00000000001c7947 */ /* 0x000fec0003800000 */
.L_x_16049:
[----:B------:R-:W2:Y:S01]  /*55c0*/  LDG.E.64 R4, desc[UR36][R4.64] ;  /* 0x0000002404047981 */ /* 0x000ea2000c1e1b00 */
[----:B------:R-:W-:Y:S01]  /*55d0*/  IMAD.MOV.U32 R3, RZ, RZ, RZ ;  /* 0x000000ffff037224 */ /* 0x000fe200078e00ff */
[----:B--2---:R0:W1:Y:S02]  /*55e0*/  I2F.U64 R2, R4 ;  /* 0x0000000400027312 */ /* 0x0040640000301000 */
[----:B01----:R-:W-:Y:S05]  /*55f0*/  BRA `(.L_x_16029) ;  /* 0x00000000000c7947 */ /* 0x003fea0003800000 */
.L_x_16048:
[----:B------:R-:W2:Y:S01]  /*5600*/  LDG.E R2, desc[UR36][R4.64] ;  /* 0x0000002404027981 */ /* 0x000ea2000c1e1900 */
[----:B------:R-:W-:Y:S01]  /*5610*/  IMAD.MOV.U32 R3, RZ, RZ, RZ ;  /* 0x000000ffff037224 */ /* 0x000fe200078e00ff */
[----:B--2---:R-:W-:-:S07]  /*5620*/  I2FP.F32.U32 R2, R2 ;  /* 0x0000000200027245 */ /* 0x004fce0000201000 */
.L_x_16029:
[----:B------:R-:W-:Y:S05]  /*5630*/  BSYNC.RECONVERGENT B6 ;  /* 0x0000000000067941 */ /* 0x000fea0003800200 */
.L_x_16023:
[----:B------:R-:W0:Y:S01]  /*5640*/  LDCU.64 UR6, c[0x0][0x580] ;  /* 0x0000b000ff0677ac */ /* 0x000e220008000a00 */
[----:B------:R-:W4:Y:S01]  /*5650*/  LDCU.64 UR8, c[0x0][0x598] ;  /* 0x0000b300ff0877ac */ /* 0x000f220008000a00 */
[----:B------:R-:W-:-:S04]  /*5660*/  UPRMT UR4, UR41, 0x9910, URZ ;  /* 0x0000991029047896 */ /* 0x000fc800080000ff */
[----:B------:R-:W-:Y:S01]  /*5670*/  UISETP.GT.AND UP0, UPT, UR4, 0x9, UPT ;  /* 0x000000090400788c */ /* 0x000fe2000bf04270 */
[----:B01----:R-:W-:Y:S01]  /*5680*/  IADD3 R4, P0, PT, R16, UR6, RZ ;  /* 0x0000000610047c10 */ /* 0x003fe2000ff1e0ff */
[C---:B----45:R-:W-:Y:S01]  /*5690*/  FMUL.FTZ R7, R3.reuse, UR9 ;  /* 0x0000000903077c20 */ /* 0x070fe20008410000 */
[C---:B--23--:R-:W-:Y:S02]  /*56a0*/  FMUL.FTZ R0, R2.reuse, UR9 ;  /* 0x0000000902007c20 */ /* 0x04cfe40008410000 */
[----:B------:R-:W-:Y:S01]  /*56b0*/  IADD3.X R5, PT, PT, RZ, UR7, RZ, P0, !PT ;  /* 0x00000007ff057c10 */ /* 0x000fe200087fe4ff */
[----:B------:R-:W-:Y:S01]  /*56c0*/  FFMA.FTZ R2, R2, UR8, -R7 ;  /* 0x0000000802027c23 */ /* 0x000fe20008010807 */
[----:B------:R-:W-:Y:S02]  /*56d0*/  FFMA.FTZ R3, R3, UR8, R0 ;  /* 0x0000000803037c23 */ /* 0x000fe40008010000 */
        /* <DEDUP_REMOVED lines=12> */
.L_x_16054:
[----:B------:R-:W0:Y:S02]  /*57a0*/  F2I.S64.TRUNC R2, R2 ;  /* 0x0000000200027311 */ /* 0x000e24000020d900 */
[----:B0-----:R-:W-:-:S05]  /*57b0*/  IMAD.MOV.U32 R7, RZ, RZ, R2 ;  /* 0x000000ffff077224 */ /* 0x001fca00078e0002 */
[----:B------:R3:W-:Y:S01]  /*57c0*/  STG.E.U8 desc[UR36][R4.64], R7 ;  /* 0x0000000704007986 */ /* 0x0007e2000c101124 */
[----:B------:R-:W-:Y:S05]  /*57d0*/  BRA `(.L_x_16056) ;  /* 0x0000000c003c7947 */ /* 0x000fea0003800000 */
.L_x_16053:
        /* <DEDUP_REMOVED lines=9> */
.L_x_16058:
[----:B------:R-:W0:Y:S02]  /*5870*/  F2I.FTZ.TRUNC.NTZ R3, R2 ;  /* 0x0000000200037305 */ /* 0x000e24000021f100 */
[----:B0-----:R2:W-:Y:S01]  /*5880*/  STG.E desc[UR36][R4.64], R3 ;  /* 0x0000000304007986 */ /* 0x0015e2000c101924 */
[----:B------:R-:W-:Y:S05]  /*5890*/  BRA `(.L_x_16056) ;  /* 0x0000000c000c7947 */ /* 0x000fea0003800000 */
.L_x_16057:
[----:B------:R-:W0:Y:S02]  /*58a0*/  F2I.FTZ.TRUNC.NTZ R3, R2 ;  /* 0x0000000200037305 */ /* 0x000e24000021f100 */
[----:B0-----:R0:W-:Y:S01]  /*58b0*/  STG.E.U16 desc[UR36][R4.64], R3 ;  /* 0x0000000304007986 */ /* 0x0011e2000c101524 */
[----:B------:R-:W-:Y:S05]  /*58c0*/  BRA `(.L_x_16056) ;  /* 0x0000000c00007947 */ /* 0x000fea0003800000 */
.L_x_16052:
        /* <DEDUP_REMOVED lines=8> */
.L_x_16060:
[----:B------:R-:W-:-:S05]  /*5950*/  F2FP.F16.F32.PACK_AB R2, RZ, R2 ;  /* 0x00000002ff02723e */ /* 0x000fca00000000ff */
[----:B------:R0:W-:Y:S01]  /*5960*/  STG.E.U16 desc[UR36][R4.64], R2 ;  /* 0x0000000204007986 */ /* 0x0001e2000c101524 */
[----:B------:R-:W-:Y:S05]  /*5970*/  BRA `(.L_x_16056) ;  /* 0x0000000800d47947 */ /* 0x000fea0003800000 */
.L_x_16059:
        /* <DEDUP_REMOVED lines=8> */
.L_x_16062:
[----:B------:R-:W-:-:S05]  /*5a00*/  F2FP.F16.F32.PACK_AB R3, R3, R2 ;  /* 0x000000020303723e */ /* 0x000fca00000000ff */
[----:B------:R0:W-:Y:S01]  /*5a10*/  STG.E desc[UR36][R4.64], R3 ;  /* 0x0000000304007986 */ /* 0x0001e2000c101924 */
[----:B------:R-:W-:Y:S05]  /*5a20*/  BRA `(.L_x_16056) ;  /* 0x0000000800a87947 */ /* 0x000fea0003800000 */
.L_x_16061:
[----:B------:R-:W-:-:S06]  /*5a30*/  FMUL.FTZ R2, R2, 1 ;  /* 0x3f80000002027820 */ /* 0x000fcc0000410000 */
[----:B------:R-:W0:Y:S02]  /*5a40*/  F2F.F64.F32 R2, R2 ;  /* 0x0000000200027310 */ /* 0x000e240000201800 */
[----:B0-----:R0:W-:Y:S01]  /*5a50*/  STG.E.64 desc[UR36][R4.64], R2 ;  /* 0x0000000204007986 */ /* 0x0011e2000c101b24 */
[----:B------:R-:W-:Y:S05]  /*5a60*/  BRA `(.L_x_16056) ;  /* 0x0000000800987947 */ /* 0x000fea0003800000 */
.L_x_16051:
        /* <DEDUP_REMOVED lines=13> */
.L_x_16066:
        /* <DEDUP_REMOVED lines=16> */
.L_x_16069:
[----:B------:R-:W-:-:S04]  /*5c40*/  SHF.R.U32.HI R2, RZ, 0x18, R2 ;  /* 0x00000018ff027819 */ /* 0x000fc80000011602 */
[----:B------:R-:W-:-:S04]  /*5c50*/  LOP3.LUT R2, R3, 0x80, R2, 0xf8, !PT ;  /* 0x0000008003027812 */ /* 0x000fc800078ef802 */
[----:B------:R-:W-:-:S07]  /*5c60*/  PRMT R0, R2, 0x7610, R0 ;  /* 0x0000761002007816 */ /* 0x000fce0000000000 */
.L_x_16068:
[----:B------:R-:W-:Y:S05]  /*5c70*/  BSYNC.RECONVERGENT B0 ;  /* 0x0000000000007941 */ /* 0x000fea0003800200 */
.L_x_16067:
[----:B------:R0:W-:Y:S01]  /*5c80*/  STG.E.U8 desc[UR36][R4.64], R0 ;  /* 0x0000000004007986 */ /* 0x0001e2000c101124 */
[----:B------:R-:W-:Y:S05]  /*5c90*/  BRA `(.L_x_16056) ;  /* 0x00000008000c7947 */ /* 0x000fea0003800000 */
.L_x_16065:
        /* <DEDUP_REMOVED lines=16> */
.L_x_16072:
[----:B------:R-:W-:-:S04]  /*5da0*/  SHF.R.U32.HI R2, RZ, 0x18, R2 ;  /* 0x00000018ff027819 */ /* 0x000fc80000011602 */
[----:B------:R-:W-:-:S04]  /*5db0*/  LOP3.LUT R3, R3, 0x80, R2, 0xf8, !PT ;  /* 0x0000008003037812 */ /* 0x000fc800078ef802 */
[----:B------:R-:W-:-:S07]  /*5dc0*/  PRMT R0, R3, 0x7610, R0 ;  /* 0x0000761003007816 */ /* 0x000fce0000000000 */
.L_x_16071:
[----:B------:R-:W-:Y:S05]  /*5dd0*/  BSYNC.RECONVERGENT B0 ;  /* 0x0000000000007941 */ /* 0x000fea0003800200 */
.L_x_16070:
[----:B------:R0:W-:Y:S01]  /*5de0*/  STG.E.U8 desc[UR36][R4.64], R0 ;  /* 0x0000000004007986 */ /* 0x0001e2000c101124 */
[----:B------:R-:W-:Y:S05]  /*5df0*/  BRA `(.L_x_16056) ;  /* 0x0000000400b47947 */ /* 0x000fea0003800000 */
.L_x_16064:
        /* <DEDUP_REMOVED lines=21> */
.L_x_16074:
[----:B------:R-:W0:Y:S02]  /*5f50*/  F2I.U64.TRUNC R2, R2 ;  /* 0x0000000200027311 */ /* 0x000e24000020d800 */
[----:B0-----:R0:W-:Y:S01]  /*5f60*/  STG.E.64 desc[UR36][R4.64], R2 ;  /* 0x0000000204007986 */ /* 0x0011e2000c101b24 */
[----:B------:R-:W-:Y:S05]  /*5f70*/  BRA `(.L_x_16056) ;  /* 0x0000000400547947 */ /* 0x000fea0003800000 */
.L_x_16073:
[----:B------:R-:W0:Y:S02]  /*5f80*/  F2I.FTZ.U32.TRUNC.NTZ R3, R2 ;  /* 0x0000000200037305 */ /* 0x000e24000021f000 */
[----:B0-----:R0:W-:Y:S01]  /*5f90*/  STG.E desc[UR36][R4.64], R3 ;  /* 0x0000000304007986 */ /* 0x0011e2000c101924 */
[----:B------:R-:W-:Y:S05]  /*5fa0*/  BRA `(.L_x_16056) ;  /* 0x0000000400487947 */ /* 0x000fea0003800000 */
.L_x_16063:
        /* <DEDUP_REMOVED lines=12> */
.L_x_16076:
        /* <DEDUP_REMOVED lines=10> */
.L_x_16075:
[----:B------:R-:W-:-:S09]  /*6110*/  UISETP.NE.AND UP0, UPT, UR4, 0xf, UPT ;  /* 0x0000000f0400788c */ /* 0x000fd2000bf05270 */
[----:B------:R-:W-:Y:S05]  /*6120*/  BRA.U !UP0, `(.L_x_16077) ;  /* 0x0000000108e07547 */ /* 0x000fea000b800000 */
[----:B------:R-:W-:-:S09]  /*6130*/  UISETP.NE.AND UP0, UPT, UR4, 0x17, UPT ;  /* 0x000000170400788c */ /* 0x000fd2000bf05270 */
[----:B------:R-:W-:Y:S05]  /*6140*/  BRA.U !UP0, `(.L_x_16078) ;  /* 0x00000001088c7547 */ /* 0x000fea000b800000 */
[----:B------:R-:W-:-:S09]  /*6150*/  UISETP.NE.AND UP0, UPT, UR4, 0x18, UPT ;  /* 0x000000180400788c */ /* 0x000fd2000bf05270 */
[----:B------:R-:W-:Y:S05]  /*6160*/  BRA.U !UP0, `(.L_x_16079) ;  /* 0x0000000108447547 */ /* 0x000fea000b800000 */
.L_x_16055:
        /* <DEDUP_REMOVED lines=16> */
.L_x_16080:
[----:B------:R-:W-:Y:S05]  /*6270*/  BRA `(.L_x_16056) ;  /* 0x0000000000947947 */ /* 0x000fea0003800000 */
.L_x_16079:
        /* <DEDUP_REMOVED lines=12> */
.L_x_16082:
[----:B------:R-:W-:Y:S05]  /*6340*/  BSYNC.RECONVERGENT B0 ;  /* 0x0000000000007941 */ /* 0x000fea0003800200 */
.L_x_16081:
[----:B------:R-:W-:-:S05]  /*6350*/  LOP3.LUT R3, R0, 0x80, R7, 0xf8, !PT ;  /* 0x0000008000037812 */ /* 0x000fca00078ef807 */
[----:B------:R0:W-:Y:S01]  /*6360*/  STG.E.U8 desc[UR36][R4.64], R3 ;  /* 0x0000000304007986 */ /* 0x0001e2000c101124 */
[----:B------:R-:W-:Y:S05]  /*6370*/  BRA `(.L_x_16056) ;  /* 0x0000000000547947 */ /* 0x000fea0003800000 */
.L_x_16078:
        /* <DEDUP_REMOVED lines=11> */
.L_x_16084:
[----:B------:R-:W-:Y:S02]  /*6430*/  ISETP.GT.U32.AND P0, PT, R6, 0x7f800000, PT ;  /* 0x7f8000000600780c */ /* 0x000fe40003f04070 */
[----:B------:R-:W-:-:S04]  /*6440*/  MOV R0, 0x7f ;  /* 0x0000007f00007802 */ /* 0x000fc80000000f00 */
[----:B------:R-:W-:-:S07]  /*6450*/  SEL R0, R0, 0x7c, P0 ;  /* 0x0000007c00007807 */ /* 0x000fce0000000000 */
.L_x_16085:
[----:B------:R-:W-:Y:S05]  /*6460*/  BSYNC.RECONVERGENT B0 ;  /* 0x0000000000007941 */ /* 0x000fea0003800200 */
.L_x_16083:
[----:B------:R-:W-:-:S04]  /*6470*/  SHF.R.U32.HI R3, RZ, 0x18, R2 ;  /* 0x00000018ff037819 */ /* 0x000fc80000011602 */
[----:B------:R-:W-:-:S05]  /*6480*/  LOP3.LUT R3, R0, 0x80, R3, 0xf8, !PT ;  /* 0x0000008000037812 */ /* 0x000fca00078ef803 */
[----:B------:R0:W-:Y:S01]  /*6490*/  STG.E.U8 desc[UR36][R4.64], R3 ;  /* 0x0000000304007986 */ /* 0x0001e2000c101124 */
[----:B------:R-:W-:Y:S05]  /*64a0*/  BRA `(.L_x_16056) ;  /* 0x0000000000087947 */ /* 0x000fea0003800000 */
.L_x_16077:
[----:B------:R-:W-:-:S05]  /*64b0*/  F2FP.BF16.F32.PACK_AB R2, RZ, R2 ;  /* 0x00000002ff02723e */ /* 0x000fca00000010ff */
[----:B------:R0:W-:Y:S02]  /*64c0*/  STG.E.U16 desc[UR36][R4.64], R2 ;  /* 0x0000000204007986 */ /* 0x0001e4000c101524 */
.L_x_16056:
[----:B------:R-:W-:-:S07]  /*64d0*/  VIADD R17, R17, 0x80 ;  /* 0x0000008011117836 */ /* 0x000fce0000000000 */
.L_x_16021:
[----:B------:R-:W-:Y:S05]  /*64e0*/  BSYNC.RECONVERGENT B7 ;  /* 0x0000000000077941 */ /* 0x000fea0003800200 */
.L_x_16020:
        /* <DEDUP_REMOVED lines=14> */
[----:B-1----:R-:W-:-:S05]  /*65d0*/  IMAD.HI.U32 R2, R17, UR4, R16 ;  /* 0x0000000411027c27 */ /* 0x002fca000f8e0010 */
[----:B--2---:R-:W-:-:S05]  /*65e0*/  SHF.R.U32.HI R3, RZ, UR5, R2 ;  /* 0x00000005ff037c19 */ /* 0x004fca0008011602 */
        /* <DEDUP_REMOVED lines=291> */
.L_x_16088:
        /* <DEDUP_REMOVED lines=19> */
.L_x_16093:
[----:B------:R-:W2:Y:S01]  /*7950*/  LDG.E.U8 R2, desc[UR36][R4.64] ;  /* 0x0000002404027981 */ /* 0x000ea2000c1e1100 */
[----:B------:R-:W-:Y:S01]  /*7960*/  IMAD.MOV.U32 R3, RZ, RZ, RZ ;  /* 0x000000ffff037224 */ /* 0x000fe200078e00ff */
[----:B--2---:R-:W-:Y:S01]  /*7970*/  I2FP.F32.U32 R2, R2 ;  /* 0x0000000200027245 */ /* 0x004fe20000201000 */
[----:B------:R-:W-:Y:S06]  /*7980*/  BRA `(.L_x_16095) ;  /* 0x0000000c00ac7947 */ /* 0x000fec0003800000 */
.L_x_16092:
        /* <DEDUP_REMOVED lines=10> */
.L_x_16097:
[----:B------:R-:W2:Y:S01]  /*7a30*/  LDG.E R2, desc[UR36][R4.64] ;  /* 0x0000002404027981 */ /* 0x000ea2000c1e1900 */
[----:B------:R-:W-:Y:S01]  /*7a40*/  IMAD.MOV.U32 R3, RZ, RZ, RZ ;  /* 0x000000ffff037224 */ /* 0x000fe200078e00ff */
[----:B--2---:R-:W-:Y:S01]  /*7a50*/  I2FP.F32.S32 R2, R2 ;  /* 0x0000000200027245 */ /* 0x004fe20000201400 */
[----:B------:R-:W-:Y:S06]  /*7a60*/  BRA `(.L_x_16095) ;  /* 0x0000000c00747947 */ /* 0x000fec0003800000 */
.L_x_16096:
[----:B------:R-:W2:Y:S01]  /*7a70*/  LDG.E.U16 R2, desc[UR36][R4.64] ;  /* 0x0000002404027981 */ /* 0x000ea2000c1e1500 */
[----:B------:R-:W-:Y:S01]  /*7a80*/  IMAD.MOV.U32 R3, RZ, RZ, RZ ;  /* 0x000000ffff037224 */ /* 0x000fe200078e00ff */
[----:B--2---:R-:W1:Y:S01]  /*7a90*/  I2F.S16 R2, R2 ;  /* 0x0000000200027306 */ /* 0x004e620000101400 */
[----:B------:R-:W-:Y:S05]  /*7aa0*/  BRA `(.L_x_16095) ;  /* 0x0000000c00647947 */ /* 0x000fea0003800000 */
.L_x_16091:
        /* <DEDUP_REMOVED lines=9> */
.L_x_16099:
[----:B------:R-:W2:Y:S01]  /*7b40*/  LDG.E.U16 R2, desc[UR36][R4.64] ;  /* 0x0000002404027981 */ /* 0x000ea2000c1e1500 */
[----:B------:R-:W-:Y:S02]  /*7b50*/  IMAD.MOV.U32 R3, RZ, RZ, RZ ;  /* 0x000000ffff037224 */ /* 0x000fe400078e00ff */
[----:B--2---:R-:W-:Y:S01]  /*7b60*/  HADD2.F32 R2, -RZ, R2.H0_H0 ;  /* 0x20000002ff027230 */ /* 0x004fe20000004100 */
[----:B------:R-:W-:Y:S06]  /*7b70*/  BRA `(.L_x_16095) ;  /* 0x0000000c00307947 */ /* 0x000fec0003800000 */
.L_x_16098:
        /* <DEDUP_REMOVED lines=8> */
.L_x_16101:
[----:B------:R-:W2:Y:S02]  /*7c00*/  LDG.E R3, desc[UR36][R4.64] ;  /* 0x0000002404037981 */ /* 0x000ea4000c1e1900 */
[--C-:B--2---:R-:W-:Y:S02]  /*7c10*/  HADD2.F32 R2, -RZ, R3.reuse.H0_H0 ;  /* 0x20000003ff027230 */ /* 0x104fe40000004100 */
[----:B------:R-:W-:Y:S01]  /*7c20*/  HADD2.F32 R3, -RZ, R3.H1_H1 ;  /* 0x30000003ff037230 */ /* 0x000fe20000004100 */
[----:B------:R-:W-:Y:S06]  /*7c30*/  BRA `(.L_x_16095) ;  /* 0x0000000c00007947 */ /* 0x000fec0003800000 */
.L_x_16100:
        /* <DEDUP_REMOVED lines=12> */
.L_x_16090:
        /* <DEDUP_REMOVED lines=13> */
.L_x_16104:
        /* <DEDUP_REMOVED lines=22> */
.L_x_16103:
        /* <DEDUP_REMOVED lines=26> */
.L_x_16106:
        /* <DEDUP_REMOVED lines=13> */
.L_x_16105:
[----:B------:R-:W2:Y:S01]  /*81a0*/  LDG.E.U16 R2, desc[UR36][R4.64] ;  /* 0x0000002404027981 */ /* 0x000ea2000c1e1500 */
[----:B------:R-:W-:Y:S01]  /*81b0*/  IMAD.MOV.U32 R3, RZ, RZ, RZ ;  /* 0x000000ffff037224 */ /* 0x000fe200078e00ff */
[----:B--2---:R-:W-:Y:S01]  /*81c0*/  SHF.L.U32 R2, R2, 0x10, RZ ;  /* 0x0000001002027819 */ /* 0x004fe200000006ff */
[----:B------:R-:W-:Y:S06]  /*81d0*/  BRA `(.L_x_16095) ;  /* 0x0000000400987947 */ /* 0x000fec0003800000 */
.L_x_16102:
        /* <DEDUP_REMOVED lines=12> */
.L_x_16109:
        /* <DEDUP_REMOVED lines=20> */
.L_x_16111:
[----:B------:R-:W-:Y:S05]  /*83e0*/  BSYNC.RECONVERGENT B0 ;  /* 0x0000000000007941 */ /* 0x000fea0003800200 */
.L_x_16110:
[----:B------:R-:W-:Y:S01]  /*83f0*/  IMAD.SHL.U32 R0, R0, 0x100000, RZ ;  /* 0x0010000000007824 */ /* 0x000fe200078e00ff */
[----:B------:R-:W-:-:S04]  /*8400*/  LEA R2, R2, 0x3b800000, 0x17 ;  /* 0x3b80000002027811 */ /* 0x000fc800078eb8ff */
[----:B------:R-:W-:Y:S01]  /*8410*/  LOP3.LUT R2, R2, R0, R9, 0xfe, !PT ;  /* 0x0000000002027212 */ /* 0x000fe200078efe09 */
[----:B------:R-:W-:Y:S06]  /*8420*/  BRA `(.L_x_16095) ;  /* 0x0000000400047947 */ /* 0x000fec0003800000 */
.L_x_16108:
        /* <DEDUP_REMOVED lines=20> */
.L_x_16113:
[----:B------:R-:W-:Y:S05]  /*8570*/  BSYNC.RECONVERGENT B0 ;  /* 0x0000000000007941 */ /* 0x000fea0003800200 */
.L_x_16112:
[----:B------:R-:W-:Y:S01]  /*8580*/  IMAD.SHL.U32 R0, R0, 0x200000, RZ ;  /* 0x0020000000007824 */ /* 0x000fe200078e00ff */
[----:B------:R-:W-:-:S04]  /*8590*/  LEA R2, R2, 0x37800000, 0x17 ;  /* 0x3780000002027811 */ /* 0x000fc800078eb8ff */
[----:B------:R-:W-:Y:S01]  /*85a0*/  LOP3.LUT R2, R2, R0, R9, 0xfe, !PT ;  /* 0x0000000002027212 */ /* 0x000fe200078efe09 */
[----:B------:R-:W-:Y:S06]  /*85b0*/  BRA `(.L_x_16095) ;  /* 0x0000000000a07947 */ /* 0x000fec0003800000 */
.L_x_16107:
        /* <DEDUP_REMOVED lines=15> */
.L_x_16094:
        /* <DEDUP_REMOVED lines=16> */
.L_x_16116:
[----:B------:R-:W-:Y:S01]  /*87b0*/  CS2R R2, SRZ ;  /* 0x0000000000027805 */ /* 0x000fe2000001ff00 */
[----:B------:R-:W-:Y:S06]  /*87c0*/  BRA `(.L_x_16095) ;  /* 0x00000000001c7947 */ /* 0x000fec0003800000 */
.L_x_16115:
[----:B------:R-:W2:Y:S01]  /*87d0*/  LDG.E.64 R4, desc[UR36][R4.64] ;  /* 0x0000002404047981 */ /* 0x000ea2000c1e1b00 */
[----:B------:R-:W-:Y:S01]  /*87e0*/  IMAD.MOV.U32 R3, RZ, RZ, RZ ;  /* 0x000000ffff037224 */ /* 0x000fe200078e00ff */
[----:B--2---:R4:W0:Y:S02]  /*87f0*/  I2F.U64 R2, R4 ;  /* 0x0000000400027312 */ /* 0x0048240000301000 */
[----:B0---4-:R-:W-:Y:S05]  /*8800*/  BRA `(.L_x_16095) ;  /* 0x00000000000c7947 */ /* 0x011fea0003800000 */
.L_x_16114:
[----:B------:R-:W2:Y:S01]  /*8810*/  LDG.E R2, desc[UR36][R4.64] ;  /* 0x0000002404027981 */ /* 0x000ea2000c1e1900 */
[----:B------:R-:W-:Y:S01]  /*8820*/  HFMA2 R3, -RZ, RZ, 0, 0 ;  /* 0x00000000ff037431 */ /* 0x000fe200000001ff */
[----:B--2---:R-:W-:-:S07]  /*8830*/  I2FP.F32.U32 R2, R2 ;  /* 0x0000000200027245 */ /* 0x004fce0000201000 */
.L_x_16095:
[----:B------:R-:W-:Y:S05]  /*8840*/  BSYNC.RECONVERGENT B6 ;  /* 0x0000000000067941 */ /* 0x000fea0003800200 */
.L_x_16089:
[----:B------:R-:W2:Y:S01]  /*8850*/  LDCU.64 UR6, c[0x0][0x580] ;  /* 0x0000b000ff0677ac */ /* 0x000ea20008000a00 */
[----:B------:R-:W4:Y:S01]  /*8860*/  LDCU.64 UR8, c[0x0][0x598] ;  /* 0x0000b300ff0877ac */ /* 0x000f220008000a00 */
[----:B------:R-:W-:-:S04]  /*8870*/  UPRMT UR4, UR41, 0x9910, URZ ;  /* 0x0000991029047896 */ /* 0x000fc800080000ff */
[----:B------:R-:W-:Y:S01]  /*8880*/  UISETP.GT.AND UP0, UPT, UR4, 0x9, UPT ;  /* 0x000000090400788c */ /* 0x000fe2000bf04270 */
[----:B--23--:R-:W-:Y:S01]  /*8890*/  IADD3 R4, P0, PT, R16, UR6, RZ ;  /* 0x0000000610047c10 */ /* 0x00cfe2000ff1e0ff */
[----:B----45:R-:W-:Y:S01]  /*88a0*/  FMUL.FTZ R7, R3, UR9 ;  /* 0x0000000903077c20 */ /* 0x030fe20008410000 */
[----:B01----:R-:W-:-:S03]  /*88b0*/  FMUL.FTZ R0, R2, UR9 ;  /* 0x0000000902007c20 */ /* 0x003fc60008410000 */
        /* <DEDUP_REMOVED lines=15> */
.L_x_16120:
[----:B------:R-:W0:Y:S02]  /*89b0*/  F2I.S64.TRUNC R2, R2 ;  /* 0x0000000200027311 */ /* 0x000e24000020d900 */
[----:B0-----:R-:W-:-:S05]  /*89c0*/  MOV R7, R2 ;  /* 0x0000000200077202 */ /* 0x001fca0000000f00 */
[----:B------:R0:W-:Y:S01]  /*89d0*/  STG.E.U8 desc[UR36][R4.64], R7 ;  /* 0x0000000704007986 */ /* 0x0001e2000c101124 */
[----:B------:R-:W-:Y:S05]  /*89e0*/  BRA `(.L_x_16122) ;  /* 0x0000000c003c7947 */ /* 0x000fea0003800000 */
.L_x_16119:
        /* <DEDUP_REMOVED lines=9> */
.L_x_16124:
[----:B------:R-:W0:Y:S02]  /*8a80*/  F2I.FTZ.TRUNC.NTZ R3, R2 ;  /* 0x0000000200037305 */ /* 0x000e24000021f100 */
[----:B0-----:R0:W-:Y:S01]  /*8a90*/  STG.E desc[UR36][R4.64], R3 ;  /* 0x0000000304007986 */ /* 0x0011e2000c101924 */
[----:B------:R-:W-:Y:S05]  /*8aa0*/  BRA `(.L_x_16122) ;  /* 0x0000000c000c7947 */ /* 0x000fea0003800000 */
.L_x_16123:
[----:B------:R-:W0:Y:S02]  /*8ab0*/  F2I.FTZ.TRUNC.NTZ R3, R2 ;  /* 0x0000000200037305 */ /* 0x000e24000021f100 */
[----:B0-----:R0:W-:Y:S01]  /*8ac0*/  STG.E.U16 desc[UR36][R4.64], R3 ;  /* 0x0000000304007986 */ /* 0x0011e2000c101524 */
[----:B------:R-:W-:Y:S05]  /*8ad0*/  BRA `(.L_x_16122) ;  /* 0x0000000c00007947 */ /* 0x000fea0003800000 */
.L_x_16118:
        /* <DEDUP_REMOVED lines=8> */
.L_x_16126:
[----:B------:R-:W-:-:S05]  /*8b60*/  F2FP.F16.F32.PACK_AB R2, RZ, R2 ;  /* 0x00000002ff02723e */ /* 0x000fca00000000ff */
[----:B------:R0:W-:Y:S01]  /*8b70*/  STG.E.U16 desc[UR36][R4.64], R2 ;  /* 0x0000000204007986 */ /* 0x0001e2000c101524 */
[----:B------:R-:W-:Y:S05]  /*8b80*/  BRA `(.L_x_16122) ;  /* 0x0000000800d47947 */ /* 0x000fea0003800000 */
.L_x_16125:
        /* <DEDUP_REMOVED lines=8> */
.L_x_16128:
[----:B------:R-:W-:-:S05]  /*8c10*/  F2FP.F16.F32.PACK_AB R3, R3, R2 ;  /* 0x000000020303723e */ /* 0x000fca00000000ff */
[----:B------:R0:W-:Y:S01]  /*8c20*/  STG.E desc[UR36][R4.64], R3 ;  /* 0x0000000304007986 */ /* 0x0001e2000c101924 */
[----:B------:R-:W-:Y:S05]  /*8c30*/  BRA `(.L_x_16122) ;  /* 0x0000000800a87947 */ /* 0x000fea0003800000 */
.L_x_16127:
[----:B------:R-:W-:-:S06]  /*8c40*/  FMUL.FTZ R2, R2, 1 ;  /* 0x3f80000002027820 */ /* 0x000fcc0000410000 */
[----:B------:R-:W0:Y:S02]  /*8c50*/  F2F.F64.F32 R2, R2 ;  /* 0x0000000200027310 */ /* 0x000e240000201800 */
[----:B0-----:R0:W-:Y:S01]  /*8c60*/  STG.E.64 desc[UR36][R4.64], R2 ;  /* 0x0000000204007986 */ /* 0x0011e2000c101b24 */
[----:B------:R-:W-:Y:S05]  /*8c70*/  BRA `(.L_x_16122) ;  /* 0x0000000800987947 */ /* 0x000fea0003800000 */
.L_x_16117:
        /* <DEDUP_REMOVED lines=13> */
.L_x_16132:
        /* <DEDUP_REMOVED lines=16> */
.L_x_16135:
[----:B------:R-:W-:-:S04]  /*8e50*/  SHF.R.U32.HI R2, RZ, 0x18, R2 ;  /* 0x00000018ff027819 */ /* 0x000fc80000011602 */
[----:B------:R-:W-:-:S04]  /*8e60*/  LOP3.LUT R2, R3, 0x80, R2, 0xf8, !PT ;  /* 0x0000008003027812 */ /* 0x000fc800078ef802 */
[----:B------:R-:W-:-:S07]  /*8e70*/  PRMT R0, R2, 0x7610, R0 ;  /* 0x0000761002007816 */ /* 0x000fce0000000000 */
.L_x_16134:
[----:B------:R-:W-:Y:S05]  /*8e80*/  BSYNC.RECONVERGENT B0 ;  /* 0x0000000000007941 */ /* 0x000fea0003800200 */
.L_x_16133:
[----:B------:R0:W-:Y:S01]  /*8e90*/  STG.E.U8 desc[UR36][R4.64], R0 ;  /* 0x0000000004007986 */ /* 0x0001e2000c101124 */
[----:B------:R-:W-:Y:S05]  /*8ea0*/  BRA `(.L_x_16122) ;  /* 0x00000008000c7947 */ /* 0x000fea0003800000 */
.L_x_16131:
        /* <DEDUP_REMOVED lines=16> */
.L_x_16138:
[----:B------:R-:W-:-:S04]  /*8fb0*/  SHF.R.U32.HI R2, RZ, 0x18, R2 ;  /* 0x00000018ff027819 */ /* 0x000fc80000011602 */
[----:B------:R-:W-:-:S04]  /*8fc0*/  LOP3.LUT R3, R3, 0x80, R2, 0xf8, !PT ;  /* 0x0000008003037812 */ /* 0x000fc800078ef802 */
[----:B------:R-:W-:-:S07]  /*8fd0*/  PRMT R0, R3, 0x7610, R0 ;  /* 0x0000761003007816 */ /* 0x000fce0000000000 */
.L_x_16137:
[----:B------:R-:W-:Y:S05]  /*8fe0*/  BSYNC.RECONVERGENT B0 ;  /* 0x0000000000007941 */ /* 0x000fea0003800200 */
.L_x_16136:
[----:B------:R0:W-:Y:S01]  /*8ff0*/  STG.E.U8 desc[UR36][R4.64], R0 ;  /* 0x0000000004007986 */ /* 0x0001e2000c101124 */
[----:B------:R-:W-:Y:S05]  /*9000*/  BRA `(.L_x_16122) ;  /* 0x0000000400b47947 */ /* 0x000fea0003800000 */
.L_x_16130:
        /* <DEDUP_REMOVED lines=21> */
.L_x_16140:
[----:B------:R-:W0:Y:S02]  /*9160*/  F2I.U64.TRUNC R2, R2 ;  /* 0x0000000200027311 */ /* 0x000e24000020d800 */
[----:B0-----:R0:W-:Y:S01]  /*9170*/  STG.E.64 desc[UR36][R4.64], R2 ;  /* 0x0000000204007986 */ /* 0x0011e2000c101b24 */
[----:B------:R-:W-:Y:S05]  /*9180*/  BRA `(.L_x_16122) ;  /* 0x0000000400547947 */ /* 0x000fea0003800000 */
.L_x_16139:
[----:B------:R-:W0:Y:S02]  /*9190*/  F2I.FTZ.U32.TRUNC.NTZ R3, R2 ;  /* 0x0000000200037305 */ /* 0x000e24000021f000 */
[----:B0-----:R0:W-:Y:S01]  /*91a0*/  STG.E desc[UR36][R4.64], R3 ;  /* 0x0000000304007986 */ /* 0x0011e2000c101924 */
[----:B------:R-:W-:Y:S05]  /*91b0*/  BRA `(.L_x_16122) ;  /* 0x0000000400487947 */ /* 0x000fea0003800000 */
.L_x_16129:
        /* <DEDUP_REMOVED lines=12> */
.L_x_16142:
        /* <DEDUP_REMOVED lines=10> */
.L_x_16141:
[----:B------:R-:W-:-:S09]  /*9320*/  UISETP.NE.AND UP0, UPT, UR4, 0xf, UPT ;  /* 0x0000000f0400788c */ /* 0x000fd2000bf05270 */
[----:B------:R-:W-:Y:S05]  /*9330*/  BRA.U !UP0, `(.L_x_16143) ;  /* 0x0000000108e07547 */ /* 0x000fea000b800000 */
[----:B------:R-:W-:-:S09]  /*9340*/  UISETP.NE.AND UP0, UPT, UR4, 0x17, UPT ;  /* 0x000000170400788c */ /* 0x000fd2000bf05270 */
[----:B------:R-:W-:Y:S05]  /*9350*/  BRA.U !UP0, `(.L_x_16144) ;  /* 0x00000001088c7547 */ /* 0x000fea000b800000 */
[----:B------:R-:W-:-:S09]  /*9360*/  UISETP.NE.AND UP0, UPT, UR4, 0x18, UPT ;  /* 0x000000180400788c */ /* 0x000fd2000bf05270 */
[----:B------:R-:W-:Y:S05]  /*9370*/  BRA.U !UP0, `(.L_x_16145) ;  /* 0x0000000108447547 */ /* 0x000fea000b800000 */
.L_x_16121:
        /* <DEDUP_REMOVED lines=16> */
.L_x_16146:
[----:B------:R-:W-:Y:S05]  /*9480*/  BRA `(.L_x_16122) ;  /* 0x0000000000947947 */ /* 0x000fea0003800000 */
.L_x_16145:
        /* <DEDUP_REMOVED lines=12> */
.L_x_16148:
[----:B------:R-:W-:Y:S05]  /*9550*/  BSYNC.RECONVERGENT B0 ;  /* 0x0000000000007941 */ /* 0x000fea0003800200 */
.L_x_16147:
[----:B------:R-:W-:-:S05]  /*9560*/  LOP3.LUT R3, R0, 0x80, R7, 0xf8, !PT ;  /* 0x0000008000037812 */ /* 0x000fca00078ef807 */
[----:B------:R2:W-:Y:S01]  /*9570*/  STG.E.U8 desc[UR36][R4.64], R3 ;  /* 0x0000000304007986 */ /* 0x0005e2000c101124 */
[----:B------:R-:W-:Y:S05]  /*9580*/  BRA `(.L_x_16122) ;  /* 0x0000000000547947 */ /* 0x000fea0003800000 */
.L_x_16144:
        /* <DEDUP_REMOVED lines=11> */
.L_x_16150:
[----:B------:R-:W-:Y:S01]  /*9640*/  IMAD.MOV.U32 R0, RZ, RZ, 0x7f ;  /* 0x0000007fff007424 */ /* 0x000fe200078e00ff */
[----:B------:R-:W-:-:S04]  /*9650*/  ISETP.GT.U32.AND P0, PT, R6, 0x7f800000, PT ;  /* 0x7f8000000600780c */ /* 0x000fc80003f04070 */
[----:B------:R-:W-:-:S09]  /*9660*/  SEL R0, R0, 0x7c, P0 ;  /* 0x0000007c00007807 */ /* 0x000fd20000000000 */
.L_x_16151:
[----:B------:R-:W-:Y:S05]  /*9670*/  BSYNC.RECONVERGENT B0 ;  /* 0x0000000000007941 */ /* 0x000fea0003800200 */
.L_x_16149:
[----:B------:R-:W-:-:S04]  /*9680*/  SHF.R.U32.HI R3, RZ, 0x18, R2 ;  /* 0x00000018ff037819 */ /* 0x000fc80000011602 */
[----:B------:R-:W-:-:S05]  /*9690*/  LOP3.LUT R3, R0, 0x80, R3, 0xf8, !PT ;  /* 0x0000008000037812 */ /* 0x000fca00078ef803 */
[----:B------:R1:W-:Y:S01]  /*96a0*/  STG.E.U8 desc[UR36][R4.64], R3 ;  /* 0x0000000304007986 */ /* 0x0003e2000c101124 */
[----:B------:R-:W-:Y:S05]  /*96b0*/  BRA `(.L_x_16122) ;  /* 0x0000000000087947 */ /* 0x000fea0003800000 */
.L_x_16143:
[----:B------:R-:W-:-:S05]  /*96c0*/  F2FP.BF16.F32.PACK_AB R2, RZ, R2 ;  /* 0x00000002ff02723e */ /* 0x000fca00000010ff */
[----:B------:R0:W-:Y:S02]  /*96d0*/  STG.E.U16 desc[UR36][R4.64], R2 ;  /* 0x0000000204007986 */ /* 0x0001e4000c101524 */
.L_x_16122:
[----:B------:R-:W-:-:S07]  /*96e0*/  IADD3 R17, PT, PT, R17, 0x80, RZ ;  /* 0x0000008011117810 */ /* 0x000fce0007ffe0ff */
.L_x_16087:
[----:B------:R-:W-:Y:S05]  /*96f0*/  BSYNC.RECONVERGENT B7 ;  /* 0x0000000000077941 */ /* 0x000fea0003800200 */
.L_x_16086:
[----:B------:R-:W5:Y:S02]  /*9700*/  LDCU UR4, c[0x0][0x380] ;  /* 0x00007000ff0477ac */ /* 0x000f640008000800 */
[----:B-----5:R-:W-:-:S13]  /*9710*/  ISETP.GE.AND P0, PT, R17, UR4, PT ;  /* 0x0000000411007c0c */ /* 0x020fda000bf06270 */
[----:B------:R-:W-:Y:S05]  /*9720*/  @P0 EXIT ;  /* 0x000000000000094d */ /* 0x000fea0003800000 */
        /* <DEDUP_REMOVED lines=11> */
[----:B--2---:R-:W-:-:S04]  /*97e0*/  SHF.R.U32.HI R3, RZ, UR5, R2 ;  /* 0x00000005ff037c19 */ /* 0x004fc80008011602 */
[----:B------:R-:W-:-:S05]  /*97f0*/  IADD3 R0, PT, PT, -R3, RZ, RZ ;  /* 0x000000ff03007210 */ /* 0x000fca0007ffe1ff */
        /* <DEDUP_REMOVED lines=290> */
.L_x_16152:
        /* <DEDUP_REMOVED lines=21> */
.L_x_16157:
[----:B------:R-:W2:Y:S01]  /*ab70*/  LDG.E.U8 R2, desc[UR36][R4.64] ;  /* 0x0000002404027981 */ /* 0x000ea2000c1e1100 */
[----:B------:R-:W-:Y:S02]  /*ab80*/  MOV R3, RZ ;  /* 0x000000ff00037202 */ /* 0x000fe40000000f00 */
[----:B--2---:R-:W-:Y:S01]  /*ab90*/  I2FP.F32.U32 R2, R2 ;  /* 0x0000000200027245 */ /* 0x004fe20000201000 */
[----:B------:R-:W-:Y:S06]  /*aba0*/  BRA `(.L_x_16159) ;  /* 0x0000000c00ac7947 */ /* 0x000fec0003800000 */
.L_x_16156:
        /* <DEDUP_REMOVED lines=10> */
.L_x_16161:
[----:B------:R-:W2:Y:S01]  /*ac50*/  LDG.E R2, desc[UR36][R4.64] ;  /* 0x0000002404027981 */ /* 0x000ea2000c1e1900 */
[----:B------:R-:W-:Y:S01]  /*ac60*/  HFMA2 R3, -RZ, RZ, 0, 0 ;  /* 0x00000000ff037431 */ /* 0x000fe200000001ff */
[----:B--2---:R-:W-:Y:S01]  /*ac70*/  I2FP.F32.S32 R2, R2 ;  /* 0x0000000200027245 */ /* 0x004fe20000201400 */
[----:B------:R-:W-:Y:S06]  /*ac80*/  BRA `(.L_x_16159) ;  /* 0x0000000c00747947 */ /* 0x000fec0003800000 */
.L_x_16160:
[----:B------:R-:W2:Y:S01]  /*ac90*/  LDG.E.U16 R2, desc[UR36][R4.64] ;  /* 0x0000002404027981 */ /* 0x000ea2000c1e1500 */
[----:B------:R-:W-:Y:S01]  /*aca0*/  IMAD.MOV.U32 R3, RZ, RZ, RZ ;  /* 0x000000ffff037224 */ /* 0x000fe200078e00ff */
[----:B--2---:R-:W3:Y:S01]  /*acb0*/  I2F.S16 R2, R2 ;  /* 0x0000000200027306 */ /* 0x004ee20000101400 */
[----:B------:R-:W-:Y:S05]  /*acc0*/  BRA `(.L_x_16159) ;  /* 0x0000000c00647947 */ /* 0x000fea0003800000 */
.L_x_16155:
        /* <DEDUP_REMOVED lines=9> */
.L_x_16163:
[----:B------:R-:W2:Y:S01]  /*ad60*/  LDG.E.U16 R2, desc[UR36][R4.64] ;  /* 0x0000002404027981 */ /* 0x000ea2000c1e1500 */
[----:B------:R-:W-:Y:S02]  /*ad70*/  IMAD.MOV.U32 R3, RZ, RZ, RZ ;  /* 0x000000ffff037224 */ /* 0x000fe400078e00ff */
[----:B--2---:R-:W-:Y:S01]  /*ad80*/  HADD2.F32 R2, -RZ, R2.H0_H0 ;  /* 0x20000002ff027230 */ /* 0x004fe20000004100 */
[----:B------:R-:W-:Y:S06]  /*ad90*/  BRA `(.L_x_16159) ;  /* 0x0000000c00307947 */ /* 0x000fec0003800000 */
.L_x_16162:
        /* <DEDUP_REMOVED lines=8> */
.L_x_16165:
[----:B------:R-:W2:Y:S02]  /*ae20*/  LDG.E R3, desc[UR36][R4.64] ;  /* 0x0000002404037981 */ /* 0x000ea4000c1e1900 */
[--C-:B--2---:R-:W-:Y:S02]  /*ae30*/  HADD2.F32 R2, -RZ, R3.reuse.H0_H0 ;  /* 0x20000003ff027230 */ /* 0x104fe40000004100 */
[----:B------:R-:W-:Y:S01]  /*ae40*/  HADD2.F32 R3, -RZ, R3.H1_H1 ;  /* 0x30000003ff037230 */ /* 0x000fe20000004100 */
[----:B------:R-:W-:Y:S06]  /*ae50*/  BRA `(.L_x_16159) ;  /* 0x0000000c00007947 */ /* 0x000fec0003800000 */
.L_x_16164:
        /* <DEDUP_REMOVED lines=12> */
.L_x_16154:
        /* <DEDUP_REMOVED lines=13> */
.L_x_16168:
        /* <DEDUP_REMOVED lines=22> */
.L_x_16167:
        /* <DEDUP_REMOVED lines=26> */
.L_x_16170:
        /* <DEDUP_REMOVED lines=13> */
.L_x_16169:
[----:B------:R-:W2:Y:S01]  /*b3c0*/  LDG.E.U16 R2, desc[UR36][R4.64] ;  /* 0x0000002404027981 */ /* 0x000ea2000c1e1500 */
[----:B------:R-:W-:Y:S01]  /*b3d0*/  IMAD.MOV.U32 R3, RZ, RZ, RZ ;  /* 0x000000ffff037224 */ /* 0x000fe200078e00ff */
[----:B--2---:R-:W-:Y:S01]  /*b3e0*/  SHF.L.U32 R2, R2, 0x10, RZ ;  /* 0x0000001002027819 */ /* 0x004fe200000006ff */
[----:B------:R-:W-:Y:S06]  /*b3f0*/  BRA `(.L_x_16159) ;  /* 0x0000000400987947 */ /* 0x000fec0003800000 */
.L_x_16166:
        /* <DEDUP_REMOVED lines=12> */
.L_x_16173:
        /* <DEDUP_REMOVED lines=20> */
.L_x_16175:
[----:B------:R-:W-:Y:S05]  /*b600*/  BSYNC.RECONVERGENT B0 ;  /* 0x0000000000007941 */ /* 0x000fea0003800200 */
.L_x_16174:
[----:B------:R-:W-:Y:S01]  /*b610*/  IMAD.SHL.U32 R0, R0, 0x100000, RZ ;  /* 0x0010000000007824 */ /* 0x000fe200078e00ff */
[----:B------:R-:W-:-:S04]  /*b620*/  LEA R2, R2, 0x3b800000, 0x17 ;  /* 0x3b80000002027811 */ /* 0x000fc800078eb8ff */
[----:B------:R-:W-:Y:S01]  /*b630*/  LOP3.LUT R2, R2, R0, R9, 0xfe, !PT ;  /* 0x0000000002027212 */ /* 0x000fe200078efe09 */
[----:B------:R-:W-:Y:S06]  /*b640*/  BRA `(.L_x_16159) ;  /* 0x0000000400047947 */ /* 0x000fec0003800000 */
.L_x_16172:
        /* <DEDUP_REMOVED lines=20> */
.L_x_16177:
[----:B------:R-:W-:Y:S05]  /*b790*/  BSYNC.RECONVERGENT B0 ;  /* 0x0000000000007941 */ /* 0x000fea0003800200 */
.L_x_16176:
[----:B------:R-:W-:Y:S01]  /*b7a0*/  IMAD.SHL.U32 R0, R0, 0x200000, RZ ;  /* 0x0020000000007824 */ /* 0x000fe200078e00ff */
[----:B------:R-:W-:-:S04]  /*b7b0*/  LEA R2, R2, 0x37800000, 0x17 ;  /* 0x3780000002027811 */ /* 0x000fc800078eb8ff */
[----:B------:R-:W-:Y:S01]  /*b7c0*/  LOP3.LUT R2, R2, R0, R9, 0xfe, !PT ;  /* 0x0000000002027212 */ /* 0x000fe200078efe09 */
[----:B------:R-:W-:Y:S06]  /*b7d0*/  BRA `(.L_x_16159) ;  /* 0x0000000000a07947 */ /* 0x000fec0003800000 */
.L_x_16171:
        /* <DEDUP_REMOVED lines=15> */
.L_x_16158:
        /* <DEDUP_REMOVED lines=16> */
.L_x_16180:
[----:B------:R-:W-:Y:S01]  /*b9d0*/  CS2R R2, SRZ ;  /* 0x0000000000027805 */ /* 0x000fe2000001ff00 */
[----:B------:R-:W-:Y:S06]  /*b9e0*/  BRA `(.L_x_16159) ;  /* 0x00000000001c7947 */ /* 0x000fec0003800000 */
.L_x_16179:
[----:B------:R-:W2:Y:S01]  /*b9f0*/  LDG.E.64 R4, desc[UR36][R4.64] ;  /* 0x0000002404047981 */ /* 0x000ea2000c1e1b00 */
[----:B------:R-:W-:Y:S01]  /*ba00*/  IMAD.MOV.U32 R3, RZ, RZ, RZ ;  /* 0x000000ffff037224 */ /* 0x000fe200078e00ff */
[----:B--2---:R0:W1:Y:S02]  /*ba10*/  I2F.U64 R2, R4 ;  /* 0x0000000400027312 */ /* 0x0040640000301000 */
[----:B01----:R-:W-:Y:S05]  /*ba20*/  BRA `(.L_x_16159) ;  /* 0x00000000000c7947 */ /* 0x003fea0003800000 */
.L_x_16178:
[----:B------:R-:W2:Y:S01]  /*ba30*/  LDG.E R2, desc[UR36][R4.64] ;  /* 0x0000002404027981 */ /* 0x000ea2000c1e1900 */
[----:B------:R-:W-:Y:S01]  /*ba40*/  HFMA2 R3, -RZ, RZ, 0, 0 ;  /* 0x00000000ff037431 */ /* 0x000fe200000001ff */
[----:B--2---:R-:W-:-:S07]  /*ba50*/  I2FP.F32.U32 R2, R2 ;  /* 0x0000000200027245 */ /* 0x004fce0000201000 */
.L_x_16159:
[----:B------:R-:W-:Y:S05]  /*ba60*/  BSYNC.RECONVERGENT B6 ;  /* 0x0000000000067941 */ /* 0x000fea0003800200 */
.L_x_16153:
[----:B------:R-:W0:Y:S01]  /*ba70*/  LDCU.64 UR6, c[0x0][0x598] ;  /* 0x0000b300ff0677ac */ /* 0x000e220008000a00 */
[----:B------:R-:W-:-:S04]  /*ba80*/  UPRMT UR4, UR41, 0x9910, URZ ;  /* 0x0000991029047896 */ /* 0x000fc800080000ff */
[----:B------:R-:W-:Y:S01]  /*ba90*/  UISETP.GT.AND UP0, UPT, UR4, 0x9, UPT ;  /* 0x000000090400788c */ /* 0x000fe2000bf04270 */
[----:B01---5:R-:W-:Y:S01]  /*baa0*/  FMUL.FTZ R5, R3, UR7 ;  /* 0x0000000703057c20 */ /* 0x023fe20008410000 */
[----:B--23--:R-:W-:-:S03]  /*bab0*/  FMUL.FTZ R0, R2, UR7 ;  /* 0x0000000702007c20 */ /* 0x00cfc60008410000 */
[----:B------:R-:W-:Y:S01]  /*bac0*/  FFMA.FTZ R2, R2, UR6, -R5 ;  /* 0x0000000602027c23 */ /* 0x000fe20008010805 */
[----:B------:R-:W-:-:S03]  /*bad0*/  FFMA.FTZ R3, R3, UR6, R0 ;  /* 0x0000000603037c23 */ /* 0x000fc60008010000 */
        /* <DEDUP_REMOVED lines=12> */
.L_x_16184:
[----:B------:R-:W0:Y:S02]  /*bba0*/  F2I.S64.TRUNC R2, R2 ;  /* 0x0000000200027311 */ /* 0x000e24000020d900 */
[----:B0-----:R-:W-:-:S05]  /*bbb0*/  IMAD.MOV.U32 R5, RZ, RZ, R2 ;  /* 0x000000ffff057224 */ /* 0x001fca00078e0002 */
[----:B------:R-:W-:Y:S01]  /*bbc0*/  STG.E.U8 desc[UR36][R16.64], R5 ;  /* 0x0000000510007986 */ /* 0x000fe2000c101124 */
[----:B------:R-:W-:Y:S05]  /*bbd0*/  EXIT ;  /* 0x000000000000794d */ /* 0x000fea0003800000 */
.L_x_16183:
        /* <DEDUP_REMOVED lines=9> */
.L_x_16187:
[----:B------:R-:W0:Y:S02]  /*bc70*/  F2I.FTZ.TRUNC.NTZ R3, R2 ;  /* 0x0000000200037305 */ /* 0x000e24000021f100 */
[----:B0-----:R-:W-:Y:S01]  /*bc80*/  STG.E desc[UR36][R16.64], R3 ;  /* 0x0000000310007986 */ /* 0x001fe2000c101924 */
[----:B------:R-:W-:Y:S05]  /*bc90*/  EXIT ;  /* 0x000000000000794d */ /* 0x000fea0003800000 */
.L_x_16186:
[----:B------:R-:W0:Y:S02]  /*bca0*/  F2I.FTZ.TRUNC.NTZ R3, R2 ;  /* 0x0000000200037305 */ /* 0x000e24000021f100 */
[----:B0-----:R-:W-:Y:S01]  /*bcb0*/  STG.E.U16 desc[UR36][R16.64], R3 ;  /* 0x0000000310007986 */ /* 0x001fe2000c101524 */
[----:B------:R-:W-:Y:S05]  /*bcc0*/  EXIT ;  /* 0x000000000000794d */ /* 0x000fea0003800000 */
.L_x_16182:
        /* <DEDUP_REMOVED lines=8> */
.L_x_16189:
[----:B------:R-:W-:-:S05]  /*bd50*/  F2FP.F16.F32.PACK_AB R2, RZ, R2 ;  /* 0x00000002ff02723e */ /* 0x000fca00000000ff */
[----:B------:R-:W-:Y:S01]  /*bd60*/  STG.E.U16 desc[UR36][R16.64], R2 ;  /* 0x0000000210007986 */ /* 0x000fe2000c101524 */
[----:B------:R-:W-:Y:S05]  /*bd70*/  EXIT ;  /* 0x000000000000794d */ /* 0x000fea0003800000 */
.L_x_16188:
        /* <DEDUP_REMOVED lines=8> */
.L_x_16191:
[----:B------:R-:W-:-:S05]  /*be00*/  F2FP.F16.F32.PACK_AB R3, R3, R2 ;  /* 0x000000020303723e */ /* 0x000fca00000000ff */
[----:B------:R-:W-:Y:S01]  /*be10*/  STG.E desc[UR36][R16.64], R3 ;  /* 0x0000000310007986 */ /* 0x000fe2000c101924 */
[----:B------:R-:W-:Y:S05]  /*be20*/  EXIT ;  /* 0x000000000000794d */ /* 0x000fea0003800000 */
.L_x_16190:
[----:B------:R-:W-:-:S06]  /*be30*/  FMUL.FTZ R2, R2, 1 ;  /* 0x3f80000002027820 */ /* 0x000fcc0000410000 */
[----:B------:R-:W0:Y:S02]  /*be40*/  F2F.F64.F32 R2, R2 ;  /* 0x0000000200027310 */ /* 0x000e240000201800 */
[----:B0-----:R-:W-:Y:S01]  /*be50*/  STG.E.64 desc[UR36][R16.64], R2 ;  /* 0x0000000210007986 */ /* 0x001fe2000c101b24 */
[----:B------:R-:W-:Y:S05]  /*be60*/  EXIT ;  /* 0x000000000000794d */ /* 0x000fea0003800000 */
.L_x_16181:
        /* <DEDUP_REMOVED lines=13> */
.L_x_16195:
        /* <DEDUP_REMOVED lines=16> */
.L_x_16198:
[----:B------:R-:W-:-:S04]  /*c040*/  SHF.R.U32.HI R2, RZ, 0x18, R2 ;  /* 0x00000018ff027819 */ /* 0x000fc80000011602 */
[----:B------:R-:W-:-:S04]  /*c050*/  LOP3.LUT R2, R3, 0x80, R2, 0xf8, !PT ;  /* 0x0000008003027812 */ /* 0x000fc800078ef802 */
[----:B------:R-:W-:-:S07]  /*c060*/  PRMT R8, R2, 0x7610, R8 ;  /* 0x0000761002087816 */ /* 0x000fce0000000008 */
.L_x_16197:
[----:B------:R-:W-:Y:S05]  /*c070*/  BSYNC.RECONVERGENT B0 ;  /* 0x0000000000007941 */ /* 0x000fea0003800200 */
.L_x_16196:
[----:B------:R-:W-:Y:S01]  /*c080*/  STG.E.U8 desc[UR36][R16.64], R8 ;  /* 0x0000000810007986 */ /* 0x000fe2000c101124 */
[----:B------:R-:W-:Y:S05]  /*c090*/  EXIT ;  /* 0x000000000000794d */ /* 0x000fea0003800000 */
.L_x_16194:
        /* <DEDUP_REMOVED lines=16> */
.L_x_16201:
[----:B------:R-:W-:-:S04]  /*c1a0*/  SHF.R.U32.HI R2, RZ, 0x18, R2 ;  /* 0x00000018ff027819 */ /* 0x000fc80000011602 */
[----:B------:R-:W-:-:S04]  /*c1b0*/  LOP3.LUT R3, R3, 0x80, R2, 0xf8, !PT ;  /* 0x0000008003037812 */ /* 0x000fc800078ef802 */
[----:B------:R-:W-:-:S07]  /*c1c0*/  PRMT R8, R3, 0x7610, R8 ;  /* 0x0000761003087816 */ /* 0x000fce0000000008 */
.L_x_16200:
[----:B------:R-:W-:Y:S05]  /*c1d0*/  BSYNC.RECONVERGENT B0 ;  /* 0x0000000000007941 */ /* 0x000fea0003800200 */
.L_x_16199:
[----:B------:R-:W-:Y:S01]  /*c1e0*/  STG.E.U8 desc[UR36][R16.64], R8 ;  /* 0x0000000810007986 */ /* 0x000fe2000c101124 */
[----:B------:R-:W-:Y:S05]  /*c1f0*/  EXIT ;  /* 0x000000000000794d */ /* 0x000fea0003800000 */
.L_x_16193:
        /* <DEDUP_REMOVED lines=21> */
.L_x_16203:
[----:B------:R-:W0:Y:S02]  /*c350*/  F2I.U64.TRUNC R2, R2 ;  /* 0x0000000200027311 */ /* 0x000e24000020d800 */
[----:B0-----:R-:W-:Y:S01]  /*c360*/  STG.E.64 desc[UR36][R16.64], R2 ;  /* 0x0000000210007986 */ /* 0x001fe2000c101b24 */
[----:B------:R-:W-:Y:S05]  /*c370*/  EXIT ;  /* 0x000000000000794d */ /* 0x000fea0003800000 */
.L_x_16202:
[----:B------:R-:W0:Y:S02]  /*c380*/  F2I.FTZ.U32.TRUNC.NTZ R3, R2 ;  /* 0x0000000200037305 */ /* 0x000e24000021f000 */
[----:B0-----:R-:W-:Y:S01]  /*c390*/  STG.E desc[UR36][R16.64], R3 ;  /* 0x0000000310007986 */ /* 0x001fe2000c101924 */
[----:B------:R-:W-:Y:S05]  /*c3a0*/  EXIT ;  /* 0x000000000000794d */ /* 0x000fea0003800000 */
.L_x_16192:
        /* <DEDUP_REMOVED lines=12> */
.L_x_16205:
        /* <DEDUP_REMOVED lines=10> */
.L_x_16204:
[----:B------:R-:W-:-:S09]  /*c510*/  UISETP.NE.AND UP0, UPT, UR4, 0xf, UPT ;  /* 0x0000000f0400788c */ /* 0x000fd2000bf05270 */
[----:B------:R-:W-:Y:S05]  /*c520*/  BRA.U !UP0, `(.L_x_16206) ;  /* 0x0000000108e07547 */ /* 0x000fea000b800000 */
[----:B------:R-:W-:-:S09]  /*c530*/  UISETP.NE.AND UP0, UPT, UR4, 0x17, UPT ;  /* 0x000000170400788c */ /* 0x000fd2000bf05270 */
[----:B------:R-:W-:Y:S05]  /*c540*/  BRA.U !UP0, `(.L_x_16207) ;  /* 0x00000001088c7547 */ /* 0x000fea000b800000 */
[----:B------:R-:W-:-:S09]  /*c550*/  UISETP.NE.AND UP0, UPT, UR4, 0x18, UPT ;  /* 0x000000180400788c */ /* 0x000fd2000bf05270 */
[----:B------:R-:W-:Y:S05]  /*c560*/  BRA.U !UP0, `(.L_x_16208) ;  /* 0x0000000108447547 */ /* 0x000fea000b800000 */
.L_x_16185:
        /* <DEDUP_REMOVED lines=16> */
.L_x_16209:
[----:B------:R-:W-:Y:S05]  /*c670*/  EXIT ;  /* 0x000000000000794d */ /* 0x000fea0003800000 */
.L_x_16208:
        /* <DEDUP_REMOVED lines=12> */
.L_x_16211:
[----:B------:R-:W-:Y:S05]  /*c740*/  BSYNC.RECONVERGENT B0 ;  /* 0x0000000000007941 */ /* 0x000fea0003800200 */
.L_x_16210:
[----:B------:R-:W-:-:S05]  /*c750*/  LOP3.LUT R3, R0, 0x80, R5, 0xf8, !PT ;  /* 0x0000008000037812 */ /* 0x000fca00078ef805 */
[----:B------:R-:W-:Y:S01]  /*c760*/  STG.E.U8 desc[UR36][R16.64], R3 ;  /* 0x0000000310007986 */ /* 0x000fe2000c101124 */
[----:B------:R-:W-:Y:S05]  /*c770*/  EXIT ;  /* 0x000000000000794d */ /* 0x000fea0003800000 */
.L_x_16207:
        /* <DEDUP_REMOVED lines=11> */
.L_x_16213:
[----:B------:R-:W-:Y:S01]  /*c830*/  HFMA2 R0, -RZ, RZ, 0, 7.569789886474609375e-06 ;  /* 0x0000007fff007431 */ /* 0x000fe200000001ff */
[----:B------:R-:W-:-:S04]  /*c840*/  ISETP.GT.U32.AND P0, PT, R4, 0x7f800000, PT ;  /* 0x7f8000000400780c */ /* 0x000fc80003f04070 */
[----:B------:R-:W-:-:S09]  /*c850*/  SEL R0, R0, 0x7c, P0 ;  /* 0x0000007c00007807 */ /* 0x000fd20000000000 */
.L_x_16214:
[----:B------:R-:W-:Y:S05]  /*c860*/  BSYNC.RECONVERGENT B0 ;  /* 0x0000000000007941 */ /* 0x000fea0003800200 */
.L_x_16212:
[----:B------:R-:W-:-:S04]  /*c870*/  SHF.R.U32.HI R3, RZ, 0x18, R2 ;  /* 0x00000018ff037819 */ /* 0x000fc80000011602 */
[----:B------:R-:W-:-:S05]  /*c880*/  LOP3.LUT R3, R0, 0x80, R3, 0xf8, !PT ;  /* 0x0000008000037812 */ /* 0x000fca00078ef803 */
[----:B------:R-:W-:Y:S01]  /*c890*/  STG.E.U8 desc[UR36][R16.64], R3 ;  /* 0x0000000310007986 */ /* 0x000fe2000c101124 */
[----:B------:R-:W-:Y:S05]  /*c8a0*/  EXIT ;  /* 0x000000000000794d */ /* 0x000fea0003800000 */
.L_x_16206:
[----:B------:R-:W-:-:S05]  /*c8b0*/  F2FP.BF16.F32.PACK_AB R2, RZ, R2 ;  /* 0x00000002ff02723e */ /* 0x000fca00000010ff */
[----:B------:R-:W-:Y:S01]  /*c8c0*/  STG.E.U16 desc[UR36][R16.64], R2 ;  /* 0x0000000210007986 */ /* 0x000fe2000c101524 */
[----:B------:R-:W-:Y:S05]  /*c8d0*/  EXIT ;  /* 0x000000000000794d */ /* 0x000fea0003800000 */
.L_x_16215:
        /* <DEDUP_REMOVED lines=10> */
.L_x_18384:


//--------------------- .text._ZN2at6native27unrolled_elementwise_kernelINS0_13BUnaryFunctorIN3c107complexIfEES5_S5_NS0_15binary_internal10MulFunctorIS5_EEEESt5arrayIPcLm2EELi4E23TrivialOffsetCalculatorILi1EjESE_NS0_6memory12LoadWithCastILi1EEENSF_13StoreWithCastILi1EEEEEviT_T0_T2_T3_T4_T5_ --------------------------
	.section	.text._ZN2at6native27unrolled_elementwise_kernelINS0_13BUnaryFunctorIN3c107complexIfEES5_S5_NS0_15binary_internal10MulFunctorIS5_EEEESt5arrayIPcLm2EELi4E23TrivialOffsetCalculatorILi1EjESE_NS0_6memory12LoadWithCastILi1EEENSF_13StoreWithCastILi1EEEEEviT_T0_T2_T3_T4_T5_,"ax",@progbits
	.align	128
        .global         _ZN2at6native27unrolled_elementwise_kernelINS0_13BUnaryFunctorIN3c107complexIfEES5_S5_NS0_15binary_internal10MulFunctorIS5_EEEESt5arrayIPcLm2EELi4E23TrivialOffsetCalculatorILi1EjESE_NS0_6memory12LoadWithCastILi1EEENSF_13StoreWithCastILi1EEEEEviT_T0_T2_T3_T4_T5_
        .type           _ZN2at6native27unrolled_elementwise_kernelINS0_13BUnaryFunctorIN3c107complexIfEES5_S5_NS0_15binary_internal10MulFunctorIS5_EEEESt5arrayIPcLm2EELi4E23TrivialOffsetCalculatorILi1EjESE_NS0_6memory12LoadWithCastILi1EEENSF_13StoreWithCastILi1EEEEEviT_T0_T2_T3_T4_T5_,@function
        .size           _ZN2at6native27unrolled_elementwise_kernelINS0_13BUnaryFunctorIN3c107complexIfEES5_S5_NS0_15binary_internal10MulFunctorIS5_EEEESt5arrayIPcLm2EELi4E23TrivialOffsetCalculatorILi1EjESE_NS0_6memory12LoadWithCastILi1EEENSF_13StoreWithCastILi1EEEEEviT_T0_T2_T3_T4_T5_,(.L_x_18385 - _ZN2at6native27unrolled_elementwise_kernelINS0_13BUnaryFunctorIN3c107complexIfEES5_S5_NS0_15binary_internal10MulFunctorIS5_EEEESt5arrayIPcLm2EELi4E23TrivialOffsetCalculatorILi1EjESE_NS0_6memory12LoadWithCastILi1EEENSF_13StoreWithCastILi1EEEEEviT_T0_T2_T3_T4_T5_)
        .other          _ZN2at6native27unrolled_elementwise_kernelINS0_13BUnaryFunctorIN3c107complexIfEES5_S5_NS0_15binary_internal10MulFunctorIS5_EEEESt5arrayIPcLm2EELi4E23TrivialOffsetCalculatorILi1EjESE_NS0_6memory12LoadWithCastILi1EEENSF_13StoreWithCastILi1EEEEEviT_T0_T2_T3_T4_T5_,@"STO_CUDA_ENTRY STV_DEFAULT"
_ZN2at6native27unrolled_elementwise_kernelINS0_13BUnaryFunctorIN3c107complexIfEES5_S5_NS0_15binary_internal10MulFunctorIS5_EEEESt5arrayIPcLm2EELi4E23TrivialOffsetCalculatorILi1EjESE_NS0_6memory12LoadWithCastILi1EEENSF_13StoreWithCastILi1EEEEEviT_T0_T2_T3_T4_T5_:
.text._ZN2at6native27unrolled_elementwise_kernelINS0_13BUnaryFunctorIN3c107complexIfEES5_S5_NS0_15binary_internal10MulFunctorIS5_EEEESt5arrayIPcLm2EELi4E23TrivialOffsetCalculatorILi1EjESE_NS0_6memory12LoadWithCastILi1EEENSF_13StoreWithCastILi1EEEEEviT_T0_T2_T3_T4_T5_:
        /* <DEDUP_REMOVED lines=34> */
.L_x_16222:
[----:B------:R-:W2:Y:S01]  /*0220*/  LDG.E.U8 R2, desc[UR36][R2.64] ;  /* 0x0000002402027981 */ /* 0x000ea2000c1e1100 */
[----:B------:R-:W-:Y:S01]  /*0230*/  IMAD.MOV.U32 R23, RZ, RZ, RZ ;  /* 0x000000ffff177224 */ /* 0x000fe200078e00ff */
[----:B--2---:R-:W-:Y:S01]  /*0240*/  I2FP.F32.U32 R22, R2 ;  /* 0x0000000200167245 */ /* 0x004fe20000201000 */
[----:B------:R-:W-:Y:S06]  /*0250*/  BRA `(.L_x_16224) ;  /* 0x0000000c00ac7947 */ /* 0x000fec0003800000 */
.L_x_16221:
        /* <DEDUP_REMOVED lines=10> */
.L_x_16226:
[----:B------:R-:W2:Y:S01]  /*0300*/  LDG.E R2, desc[UR36][R2.64] ;  /* 0x0000002402027981 */ /* 0x000ea2000c1e1900 */
[----:B------:R-:W-:Y:S01]  /*0310*/  IMAD.MOV.U32 R23, RZ, RZ, RZ ;  /* 0x000000ffff177224 */ /* 0x000fe200078e00ff */
[----:B--2---:R-:W-:Y:S01]  /*0320*/  I2FP.F32.S32 R22, R2 ;  /* 0x0000000200167245 */ /* 0x004fe20000201400 */
[----:B------:R-:W-:Y:S06]  /*0330*/  BRA `(.L_x_16224) ;  /* 0x0000000c00747947 */ /* 0x000fec0003800000 */
.L_x_16225:
[----:B------:R-:W2:Y:S01]  /*0340*/  LDG.E.U16 R2, desc[UR36][R2.64] ;  /* 0x0000002402027981 */ /* 0x000ea2000c1e1500 */
[----:B------:R-:W-:Y:S01]  /*0350*/  IMAD.MOV.U32 R23, RZ, RZ, RZ ;  /* 0x000000ffff177224 */ /* 0x000fe200078e00ff */
[----:B--2---:R0:W1:Y:S01]  /*0360*/  I2F.S16 R22, R2 ;  /* 0x0000000200167306 */ /* 0x0040620000101400 */
[----:B------:R-:W-:Y:S05]  /*0370*/  BRA `(.L_x_16224) ;  /* 0x0000000c00647947 */ /* 0x000fea0003800000 */
.L_x_16220:
        /* <DEDUP_REMOVED lines=9> */
.L_x_16228:
[----:B------:R-:W2:Y:S01]  /*0410*/  LDG.E.U16 R2, desc[UR36][R2.64] ;  /* 0x0000002402027981 */ /* 0x000ea2000c1e1500 */
[----:B------:R-:W-:Y:S02]  /*0420*/  IMAD.MOV.U32 R23, RZ, RZ, RZ ;  /* 0x000000ffff177224 */ /* 0x000fe400078e00ff */
[----:B--2---:R-:W-:Y:S01]  /*0430*/  HADD2.F32 R22, -RZ, R2.H0_H0 ;  /* 0x20000002ff167230 */ /* 0x004fe20000004100 */
[----:B------:R-:W-:Y:S06]  /*0440*/  BRA `(.L_x_16224) ;  /* 0x0000000c00307947 */ /* 0x000fec0003800000 */
.L_x_16227:
        /* <DEDUP_REMOVED lines=8> */
.L_x_16230:
[----:B------:R-:W2:Y:S02]  /*04d0*/  LDG.E R2, desc[UR36][R2.64] ;  /* 0x0000002402027981 */ /* 0x000ea4000c1e1900 */
[--C-:B--2---:R-:W-:Y:S02]  /*04e0*/  HADD2.F32 R22, -RZ, R2.reuse.H0_H0 ;  /* 0x20000002ff167230 */ /* 0x104fe40000004100 */
[----:B------:R-:W-:Y:S01]  /*04f0*/  HADD2.F32 R23, -RZ, R2.H1_H1 ;  /* 0x30000002ff177230 */ /* 0x000fe20000004100 */
[----:B------:R-:W-:Y:S06]  /*0500*/  BRA `(.L_x_16224) ;  /* 0x0000000c00007947 */ /* 0x000fec0003800000 */
.L_x_16229:
        /* <DEDUP_REMOVED lines=12> */
.L_x_16219:
        /* <DEDUP_REMOVED lines=13> */
.L_x_16233:
        /* <DEDUP_REMOVED lines=22> */
.L_x_16232:
        /* <DEDUP_REMOVED lines=26> */
.L_x_16235:
[----:B------:R-:W2:Y:S01]  /*09a0*/  LDG.E.U8 R2, desc[UR36][R2.64] ;  /* 0x0000002402027981 */ /* 0x000ea2000c1e1100 */
[----:B------:R-:W-:Y:S02]  /*09b0*/  IMAD.MOV.U32 R23, RZ, RZ, RZ ;  /* 0x000000ffff177224 */ /* 0x000fe400078e00ff */
        /* <DEDUP_REMOVED lines=11> */
.L_x_16234:
[----:B------:R-:W2:Y:S01]  /*0a70*/  LDG.E.U16 R2, desc[UR36][R2.64] ;  /* 0x0000002402027981 */ /* 0x000ea2000c1e1500 */
[----:B------:R-:W-:Y:S02]  /*0a80*/  IMAD.MOV.U32 R23, RZ, RZ, RZ ;  /* 0x000000ffff177224 */ /* 0x000fe400078e00ff */
[----:B--2---:R-:W-:Y:S01]  /*0a90*/  IMAD.U32 R22, R2, 0x10000, RZ ;  /* 0x0001000002167824 */ /* 0x004fe200078e00ff */
[----:B------:R-:W-:Y:S06]  /*0aa0*/  BRA `(.L_x_16224) ;  /* 0x0000000400987947 */ /* 0x000fec0003800000 */
.L_x_16231:
        /* <DEDUP_REMOVED lines=12> */
.L_x_16238:
        /* <DEDUP_REMOVED lines=20> */
.L_x_16240:
[----:B------:R-:W-:Y:S05]  /*0cb0*/  BSYNC.RECONVERGENT B0 ;  /* 0x0000000000007941 */ /* 0x000fea0003800200 */
.L_x_16239:
[----:B------:R-:W-:Y:S01]  /*0cc0*/  IMAD.SHL.U32 R0, R0, 0x100000, RZ ;  /* 0x0010000000007824 */ /* 0x000fe200078e00ff */
[----:B------:R-:W-:-:S04]  /*0cd0*/  LEA R2, R2, 0x3b800000, 0x17 ;  /* 0x3b80000002027811 */ /* 0x000fc800078eb8ff */
[----:B------:R-:W-:Y:S01]  /*0ce0*/  LOP3.LUT R22, R2, R0, R7, 0xfe, !PT ;  /* 0x0000000002167212 */ /* 0x000fe200078efe07 */
[----:B------:R-:W-:Y:S06]  /*0cf0*/  BRA `(.L_x_16224) ;  /* 0x0000000400047947 */ /* 0x000fec0003800000 */
.L_x_16237:
        /* <DEDUP_REMOVED lines=20> */
.L_x_16242:
[----:B------:R-:W-:Y:S05]  /*0e40*/  BSYNC.RECONVERGENT B0 ;  /* 0x0000000000007941 */ /* 0x000fea0003800200 */
.L_x_16241:
[----:B------:R-:W-:Y:S01]  /*0e50*/  IMAD.SHL.U32 R0, R0, 0x200000, RZ ;  /* 0x0020000000007824 */ /* 0x000fe200078e00ff */
[----:B------:R-:W-:-:S04]  /*0e60*/  LEA R2, R2, 0x37800000, 0x17 ;  /* 0x3780000002027811 */ /* 0x000fc800078eb8ff */
[----:B------:R-:W-:Y:S01]  /*0e70*/  LOP3.LUT R22, R2, R0, R7, 0xfe, !PT ;  /* 0x0000000002167212 */ /* 0x000fe200078efe07 */
[----:B------:R-:W-:Y:S06]  /*0e80*/  BRA `(.L_x_16224) ;  /* 0x0000000000a07947 */ /* 0x000fec0003800000 */
.L_x_16236:
[----:B------:R-:W-:-:S09]  /*0e90*/  UISETP.NE.AND UP0, UPT, UR4, 0x1c, UPT ;  /* 0x0000001c0400788c */ /* 0x000fd2000bf05270 */
[----:B------:R-:W-:Y:S05]  /*0ea0*/  BRA.U !UP0, `(.L_x_16243) ;  /* 0x00000001088c7547 */ /* 0x000fea000b800000 */
[----:B------:R-:W-:-:S09]  /*0eb0*/  UISETP.NE.AND UP0, UPT, UR4, 0x1d, UPT ;  /* 0x0000001d0400788c */ /* 0x000fd2000bf05270 */
[----:B------:R-:W-:Y:S05]  /*0ec0*/  BRA.U !UP0, `(.L_x_16244) ;  /* 0x0000000108747547 */ /* 0x000fea000b800000 */
[----:B------:R-:W-:-:S09]  /*0ed0*/  UISETP.NE.AND UP0, UPT, UR4, 0x2c, UPT ;  /* 0x0000002c0400788c */ /* 0x000fd2000bf05270 */
[----:B------:R-:W-:Y:S05]  /*0ee0*/  BRA.U !UP0, `(.L_x_16245) ;  /* 0x0000000108487547 */ /* 0x000fea000b800000 */
.L_x_16223:
        /* <DEDUP_REMOVED lines=16> */
.L_x_16246:
[----:B------:R-:W-:Y:S01]  /*0ff0*/  CS2R R22, SRZ ;  /* 0x0000000000167805 */ /* 0x000fe2000001ff00 */
[----:B------:R-:W-:Y:S06]  /*1000*/  BRA `(.L_x_16224) ;  /* 0x0000000000407947 */ /* 0x000fec0003800000 */
.L_x_16245:
        /* <DEDUP_REMOVED lines=9> */
.L_x_16244:
[----:B------:R-:W2:Y:S01]  /*10a0*/  LDG.E.64 R2, desc[UR36][R2.64] ;  /* 0x0000002402027981 */ /* 0x000ea2000c1e1b00 */
[----:B------:R-:W-:Y:S01]  /*10b0*/  IMAD.MOV.U32 R23, RZ, RZ, RZ ;  /* 0x000000ffff177224 */ /* 0x000fe200078e00ff */
[----:B--2---:R0:W1:Y:S02]  /*10c0*/  I2F.U64 R22, R2 ;  /* 0x0000000200167312 */ /* 0x0040640000301000 */
[----:B01----:R-:W-:Y:S05]  /*10d0*/  BRA `(.L_x_16224) ;  /* 0x00000000000c7947 */ /* 0x003fea0003800000 */
.L_x_16243:
[----:B------:R-:W2:Y:S01]  /*10e0*/  LDG.E R2, desc[UR36][R2.64] ;  /* 0x0000002402027981 */ /* 0x000ea2000c1e1900 */
[----:B------:R-:W-:Y:S01]  /*10f0*/  IMAD.MOV.U32 R23, RZ, RZ, RZ ;  /* 0x000000ffff177224 */ /* 0x000fe200078e00ff */
[----:B--2---:R-:W-:-:S07]  /*1100*/  I2FP.F32.U32 R22, R2 ;  /* 0x0000000200167245 */ /* 0x004fce0000201000 */
.L_x_16224:
[----:B------:R-:W-:Y:S05]  /*1110*/  BSYNC.RECONVERGENT B6 ;  /* 0x0000000000067941 */ /* 0x000fea0003800200 */
.L_x_16218:
[----:B------:R-:W-:-:S07]  /*1120*/  VIADD R24, R28, 0x80 ;  /* 0x000000801c187836 */ /* 0x000fce0000000000 */
.L_x_16217:
[----:B------:R-:W-:Y:S05]  /*1130*/  BSYNC.RECONVERGENT B7 ;  /* 0x0000000000077941 */ /* 0x000fea0003800200 */
.L_x_16216:
        /* <DEDUP_REMOVED lines=26> */
.L_x_16253:
[----:B------:R-:W2:Y:S01]  /*12e0*/  LDG.E.U8 R2, desc[UR36][R2.64] ;  /* 0x0000002402027981 */ /* 0x000ea2000c1e1100 */
[----:B------:R-:W-:Y:S01]  /*12f0*/  IMAD.MOV.U32 R17, RZ, RZ, RZ ;  /* 0x000000ffff117224 */ /* 0x000fe200078e00ff */
[----:B--2---:R-:W-:Y:S01]  /*1300*/  I2FP.F32.U32 R16, R2 ;  /* 0x0000000200107245 */ /* 0x004fe20000201000 */
[----:B------:R-:W-:Y:S06]  /*1310*/  BRA `(.L_x_16255) ;  /* 0x0000000c00ac7947 */ /* 0x000fec0003800000 */
.L_x_16252:
        /* <DEDUP_REMOVED lines=10> */
.L_x_16257:
[----:B------:R-:W2:Y:S01]  /*13c0*/  LDG.E R2, desc[UR36][R2.64] ;  /* 0x0000002402027981 */ /* 0x000ea2000c1e1900 */
[----:B------:R-:W-:Y:S01]  /*13d0*/  IMAD.MOV.U32 R17, RZ, RZ, RZ ;  /* 0x000000ffff117224 */ /* 0x000fe200078e00ff */
[----:B--2---:R-:W-:Y:S01]  /*13e0*/  I2FP.F32.S32 R16, R2 ;  /* 0x0000000200107245 */ /* 0x004fe20000201400 */
[----:B------:R-:W-:Y:S06]  /*13f0*/  BRA `(.L_x_16255) ;  /* 0x0000000c00747947 */ /* 0x000fec0003800000 */
.L_x_16256:
[----:B------:R-:W2:Y:S01]  /*1400*/  LDG.E.U16 R2, desc[UR36][R2.64] ;  /* 0x0000002402027981 */ /* 0x000ea2000c1e1500 */
[----:B------:R-:W-:Y:S01]  /*1410*/  IMAD.MOV.U32 R17, RZ, RZ, RZ ;  /* 0x000000ffff117224 */ /* 0x000fe200078e00ff */
[----:B--2---:R0:W2:Y:S01]  /*1420*/  I2F.S16 R16, R2 ;  /* 0x0000000200107306 */ /* 0x0040a20000101400 */
[----:B------:R-:W-:Y:S05]  /*1430*/  BRA `(.L_x_16255) ;  /* 0x0000000c00647947 */ /* 0x000fea0003800000 */
.L_x_16251:
        /* <DEDUP_REMOVED lines=9> */
.L_x_16259:
[----:B------:R-:W2:Y:S01]  /*14d0*/  LDG.E.U16 R2, desc[UR36][R2.64] ;  /* 0x0000002402027981 */ /* 0x000ea2000c1e1500 */
[----:B------:R-:W-:Y:S02]  /*14e0*/  IMAD.MOV.U32 R17, RZ, RZ, RZ ;  /* 0x000000ffff117224 */ /* 0x000fe400078e00ff */
[----:B--2---:R-:W-:Y:S01]  /*14f0*/  HADD2.F32 R16, -RZ, R2.H0_H0 ;  /* 0x20000002ff107230 */ /* 0x004fe20000004100 */
[----:B------:R-:W-:Y:S06]  /*1500*/  BRA `(.L_x_16255) ;  /* 0x0000000c00307947 */ /* 0x000fec0003800000 */
.L_x_16258:
        /* <DEDUP_REMOVED lines=8> */
.L_x_16261:
[----:B------:R-:W2:Y:S02]  /*1590*/  LDG.E R2, desc[UR36][R2.64] ;  /* 0x0000002402027981 */ /* 0x000ea4000c1e1900 */
[--C-:B--2---:R-:W-:Y:S02]  /*15a0*/  HADD2.F32 R16, -RZ, R2.reuse.H0_H0 ;  /* 0x20000002ff107230 */ /* 0x104fe40000004100 */
[----:B------:R-:W-:Y:S01]  /*15b0*/  HADD2.F32 R17, -RZ, R2.H1_H1 ;  /* 0x30000002ff117230 */ /* 0x000fe20000004100 */
[----:B------:R-:W-:Y:S06]  /*15c0*/  BRA `(.L_x_16255) ;  /* 0x0000000c00007947 */ /* 0x000fec0003800000 */
.L_x_16260:
        /* <DEDUP_REMOVED lines=12> */
.L_x_16250:
        /* <DEDUP_REMOVED lines=13> */
.L_x_16264:
[----:B------:R-:W2:Y:S01]  /*1760*/  LDG.E.128 R16, desc[UR36][R2.64] ;  /* 0x0000002402107981 */ /* 0x000ea2000c1e1d00 */
[----:B------:R-:W-:Y:S01]  /*1770*/  UMOV UR4, 0xf0000000 ;  /* 0xf000000000047882 */ /* 0x000fe20000000000 */
[----:B------:R-:W-:Y:S02]  /*1780*/  UMOV UR5, 0x380fffff ;  /* 0x380fffff00057882 */ /* 0x000fe40000000000 */
[----:B--2---:R0:W2:-:S15]  /*1790*/  DSETP.GEU.AND P0, PT, |R16|, UR4, PT ;  /* 0x0000000410007e2a */ /* 0x00409e000bf0e200 */
[----:B------:R-:W-:-:S15]  /*17a0*/  NOP ;  /* 0x0000000000007918 */ /* 0x000fde0000000000 */
[----:B------:R-:W-:-:S15]  /*17b0*/  NOP ;  /* 0x0000000000007918 */ /* 0x000fde0000000000 */
[----:B------:R-:W-:-:S15]  /*17c0*/  NOP ;  /* 0x0000000000007918 */ /* 0x000fde0000000000 */
[----:B------:R-:W-:-:S04]  /*17d0*/  NOP ;  /* 0x0000000000007918 */ /* 0x000fc80000000000 */
[----:B0-----:R-:W2:Y:S02]  /*17e0*/  F2F.F32.F64 R16, R16 ;  /* 0x0000001000107310 */ /* 0x001ea40000301000 */
[----:B--2---:R-:W-:-:S15]  /*17f0*/  @!P0 FMUL R16, R16, 1.175494350822287508e-38 ;  /* 0x0080000010108820 */ /* 0x004fde0000400000 */
        /* <DEDUP_REMOVED lines=12> */
.L_x_16263:
        /* <DEDUP_REMOVED lines=26> */
.L_x_16266:
[----:B------:R-:W2:Y:S01]  /*1a60*/  LDG.E.U8 R2, desc[UR36][R2.64] ;  /* 0x0000002402027981 */ /* 0x000ea2000c1e1100 */
[----:B------:R-:W-:Y:S02]  /*1a70*/  IMAD.MOV.U32 R17, RZ, RZ, RZ ;  /* 0x000000ffff117224 */ /* 0x000fe400078e00ff */
        /* <DEDUP_REMOVED lines=11> */
.L_x_16265:
[----:B------:R-:W2:Y:S01]  /*1b30*/  LDG.E.U16 R2, desc[UR36][R2.64] ;  /* 0x0000002402027981 */ /* 0x000ea2000c1e1500 */
[----:B------:R-:W-:Y:S02]  /*1b40*/  IMAD.MOV.U32 R17, RZ, RZ, RZ ;  /* 0x000000ffff117224 */ /* 0x000fe400078e00ff */
[----:B--2---:R-:W-:Y:S01]  /*1b50*/  IMAD.U32 R16, R2, 0x10000, RZ ;  /* 0x0001000002107824 */ /* 0x004fe200078e00ff */
[----:B------:R-:W-:Y:S06]  /*1b60*/  BRA `(.L_x_16255) ;  /* 0x0000000400987947 */ /* 0x000fec0003800000 */
.L_x_16262:
        /* <DEDUP_REMOVED lines=12> */
.L_x_16269:
        /* <DEDUP_REMOVED lines=20> */
.L_x_16271:
[----:B------:R-:W-:Y:S05]  /*1d70*/  BSYNC.RECONVERGENT B0 ;  /* 0x0000000000007941 */ /* 0x000fea0003800200 */
.L_x_16270:
[----:B------:R-:W-:Y:S01]  /*1d80*/  IMAD.SHL.U32 R0, R0, 0x100000, RZ ;  /* 0x0010000000007824 */ /* 0x000fe200078e00ff */
[----:B------:R-:W-:-:S04]  /*1d90*/  LEA R2, R2, 0x3b800000, 0x17 ;  /* 0x3b80000002027811 */ /* 0x000fc800078eb8ff */
[----:B------:R-:W-:Y:S01]  /*1da0*/  LOP3.LUT R16, R2, R0, R7, 0xfe, !PT ;  /* 0x0000000002107212 */ /* 0x000fe200078efe07 */
[----:B------:R-:W-:Y:S06]  /*1db0*/  BRA `(.L_x_16255) ;  /* 0x0000000400047947 */ /* 0x000fec0003800000 */
.L_x_16268:
        /* <DEDUP_REMOVED lines=20> */
.L_x_16273:
[----:B------:R-:W-:Y:S05]  /*1f00*/  BSYNC.RECONVERGENT B0 ;  /* 0x0000000000007941 */ /* 0x000fea0003800200 */
.L_x_16272:
[----:B------:R-:W-:Y:S01]  /*1f10*/  IMAD.SHL.U32 R0, R0, 0x200000, RZ ;  /* 0x0020000000007824 */ /* 0x000fe200078e00ff */
[----:B------:R-:W-:-:S04]  /*1f20*/  LEA R2, R2, 0x37800000, 0x17 ;  /* 0x3780000002027811 */ /* 0x000fc800078eb8ff */
[----:B------:R-:W-:Y:S01]  /*1f30*/  LOP3.LUT R16, R2, R0, R7, 0xfe, !PT ;  /* 0x0000000002107212 */ /* 0x000fe200078efe07 */
[----:B------:R-:W-:Y:S06]  /*1f40*/  BRA `(.L_x_16255) ;  /* 0x0000000000a07947 */ /* 0x000fec0003800000 */
.L_x_16267:
        /* <DEDUP_REMOVED lines=15> */
.L_x_16254:
        /* <DEDUP_REMOVED lines=16> */
.L_x_16276:
[----:B------:R-:W-:Y:S01]  /*2140*/  CS2R R16, SRZ ;  /* 0x0000000000107805 */ /* 0x000fe2000001ff00 */
[----:B------:R-:W-:Y:S06]  /*2150*/  BRA `(.L_x_16255) ;  /* 0x00000000001c7947 */ /* 0x000fec0003800000 */
.L_x_16275:
[----:B------:R-:W2:Y:S01]  /*2160*/  LDG.E.64 R2, desc[UR36][R2.64] ;  /* 0x0000002402027981 */ /* 0x000ea2000c1e1b00 */
[----:B------:R-:W-:Y:S01]  /*2170*/  IMAD.MOV.U32 R17, RZ, RZ, RZ ;  /* 0x000000ffff117224 */ /* 0x000fe200078e00ff */
[----:B--2---:R0:W2:Y:S02]  /*2180*/  I2F.U64 R16, R2 ;  /* 0x0000000200107312 */ /* 0x0040a40000301000 */
[----:B0-2---:R-:W-:Y:S05]  /*2190*/  BRA `(.L_x_16255) ;  /* 0x00000000000c7947 */ /* 0x005fea0003800000 */
.L_x_16274:
[----:B------:R-:W2:Y:S01]  /*21a0*/  LDG.E R2, desc[UR36][R2.64] ;  /* 0x0000002402027981 */ /* 0x000ea2000c1e1900 */
[----:B------:R-:W-:Y:S01]  /*21b0*/  IMAD.MOV.U32 R17, RZ, RZ, RZ ;  /* 0x000000ffff117224 */ /* 0x000fe200078e00ff */
[----:B--2---:R-:W-:-:S07]  /*21c0*/  I2FP.F32.U32 R16, R2 ;  /* 0x0000000200107245 */ /* 0x004fce0000201000 */
.L_x_16255:
[----:B------:R-:W-:Y:S05]  /*21d0*/  BSYNC.RECONVERGENT B6 ;  /* 0x0000000000067941 */ /* 0x000fea0003800200 */
.L_x_16249:
[----:B------:R-:W-:-:S07]  /*21e0*/  VIADD R24, R24, 0x80 ;  /* 0x0000008018187836 */ /* 0x000fce0000000000 */
.L_x_16248:
[----:B------:R-:W-:Y:S05]  /*21f0*/  BSYNC.RECONVERGENT B7 ;  /* 0x0000000000077941 */ /* 0x000fea0003800200 */
.L_x_16247:
        /* <DEDUP_REMOVED lines=26> */
.L_x_16283:
[----:B------:R-:W2:Y:S01]  /*23a0*/  LDG.E.U8 R2, desc[UR36][R2.64] ;  /* 0x0000002402027981 */ /* 0x000ea2000c1e1100 */
[----:B------:R-:W-:Y:S01]  /*23b0*/  IMAD.MOV.U32 R19, RZ, RZ, RZ ;  /* 0x000000ffff137224 */ /* 0x000fe200078e00ff */
[----:B--2---:R-:W-:Y:S01]  /*23c0*/  I2FP.F32.U32 R18, R2 ;  /* 0x0000000200127245 */ /* 0x004fe20000201000 */
[----:B------:R-:W-:Y:S06]  /*23d0*/  BRA `(.L_x_16285) ;  /* 0x0000000c00ac7947 */ /* 0x000fec0003800000 */
.L_x_16282:
        /* <DEDUP_REMOVED lines=10> */
.L_x_16287:
[----:B------:R-:W2:Y:S01]  /*2480*/  LDG.E R2, desc[UR36][R2.64] ;  /* 0x0000002402027981 */ /* 0x000ea2000c1e1900 */
[----:B------:R-:W-:Y:S01]  /*2490*/  IMAD.MOV.U32 R19, RZ, RZ, RZ ;  /* 0x000000ffff137224 */ /* 0x000fe200078e00ff */
[----:B--2---:R-:W-:Y:S01]  /*24a0*/  I2FP.F32.S32 R18, R2 ;  /* 0x0000000200127245 */ /* 0x004fe20000201400 */
[----:B------:R-:W-:Y:S06]  /*24b0*/  BRA `(.L_x_16285) ;  /* 0x0000000c00747947 */ /* 0x000fec0003800000 */
.L_x_16286:
[----:B------:R-:W2:Y:S01]  /*24c0*/  LDG.E.U16 R2, desc[UR36][R2.64] ;  /* 0x0000002402027981 */ /* 0x000ea2000c1e1500 */
[----:B------:R-:W-:Y:S01]  /*24d0*/  IMAD.MOV.U32 R19, RZ, RZ, RZ ;  /* 0x000000ffff137224 */ /* 0x000fe200078e00ff */
[----:B--2---:R0:W2:Y:S01]  /*24e0*/  I2F.S16 R18, R2 ;  /* 0x0000000200127306 */ /* 0x0040a20000101400 */
[----:B------:R-:W-:Y:S05]  /*24f0*/  BRA `(.L_x_16285) ;  /* 0x0000000c00647947 */ /* 0x000fea0003800000 */
.L_x_16281:
        /* <DEDUP_REMOVED lines=9> */
.L_x_16289:
[----:B------:R-:W2:Y:S01]  /*2590*/  LDG.E.U16 R2, desc[UR36][R2.64] ;  /* 0x0000002402027981 */ /* 0x000ea2000c1e1500 */
[----:B------:R-:W-:Y:S02]  /*25a0*/  IMAD.MOV.U32 R19, RZ, RZ, RZ ;  /* 0x000000ffff137224 */ /* 0x000fe400078e00ff */
[----:B--2---:R-:W-:Y:S01]  /*25b0*/  HADD2.F32 R18, -RZ, R2.H0_H0 ;  /* 0x20000002ff127230 */ /* 0x004fe20000004100 */
[----:B------:R-:W-:Y:S06]  /*25c0*/  BRA `(.L_x_16285) ;  /* 0x0000000c00307947 */ /* 0x000fec0003800000 */
.L_x_16288:
        /* <DEDUP_REMOVED lines=8> */
.L_x_16291:
[----:B------:R-:W2:Y:S02]  /*2650*/  LDG.E R2, desc[UR36][R2.64] ;  /* 0x0000002402027981 */ /* 0x000ea4000c1e1900 */
[--C-:B--2---:R-:W-:Y:S02]  /*2660*/  HADD2.F32 R18, -RZ, R2.reuse.H0_H0 ;  /* 0x20000002ff127230 */ /* 0x104fe40000004100 */
[----:B------:R-:W-:Y:S01]  /*2670*/  HADD2.F32 R19, -RZ, R2.H1_H1 ;  /* 0x30000002ff137230 */ /* 0x000fe20000004100 */
[----:B------:R-:W-:Y:S06]  /*2680*/  BRA `(.L_x_16285) ;  /* 0x0000000c00007947 */ /* 0x000fec0003800000 */
.L_x_16290:
        /* <DEDUP_REMOVED lines=12> */
.L_x_16280:
        /* <DEDUP_REMOVED lines=13> */
.L_x_16294:
        /* <DEDUP_REMOVED lines=22> */
.L_x_16293:
        /* <DEDUP_REMOVED lines=26> */
.L_x_16296:
        /* <DEDUP_REMOVED lines=13> */
.L_x_16295:
[----:B------:R-:W2:Y:S01]  /*2bf0*/  LDG.E.U16 R2, desc[UR36][R2.64] ;  /* 0x0000002402027981 */ /* 0x000ea2000c1e1500 */
[----:B------:R-:W-:Y:S02]  /*2c00*/  IMAD.MOV.U32 R19, RZ, RZ, RZ ;  /* 0x000000ffff137224 */ /* 0x000fe400078e00ff */
[----:B--2---:R-:W-:Y:S01]  /*2c10*/  IMAD.U32 R18, R2, 0x10000, RZ ;  /* 0x0001000002127824 */ /* 0x004fe200078e00ff */
[----:B------:R-:W-:Y:S06]  /*2c20*/  BRA `(.L_x_16285) ;  /* 0x0000000400987947 */ /* 0x000fec0003800000 */
.L_x_16292:
        /* <DEDUP_REMOVED lines=12> */
.L_x_16299:
        /* <DEDUP_REMOVED lines=20> */
.L_x_16301:
[----:B------:R-:W-:Y:S05]  /*2e30*/  BSYNC.RECONVERGENT B0 ;  /* 0x0000000000007941 */ /* 0x000fea0003800200 */
.L_x_16300:
[----:B------:R-:W-:Y:S01]  /*2e40*/  IMAD.SHL.U32 R0, R0, 0x100000, RZ ;  /* 0x0010000000007824 */ /* 0x000fe200078e00ff */
[----:B------:R-:W-:-:S04]  /*2e50*/  LEA R2, R2, 0x3b800000, 0x17 ;  /* 0x3b80000002027811 */ /* 0x000fc800078eb8ff */
[----:B------:R-:W-:Y:S01]  /*2e60*/  LOP3.LUT R18, R2, R0, R7, 0xfe, !PT ;  /* 0x0000000002127212 */ /* 0x000fe200078efe07 */
[----:B------:R-:W-:Y:S06]  /*2e70*/  BRA `(.L_x_16285) ;  /* 0x0000000400047947 */ /* 0x000fec0003800000 */
.L_x_16298:
        /* <DEDUP_REMOVED lines=20> */
.L_x_16303:
[----:B------:R-:W-:Y:S05]  /*2fc0*/  BSYNC.RECONVERGENT B0 ;  /* 0x0000000000007941 */ /* 0x000fea0003800200 */
.L_x_16302:
[----:B------:R-:W-:Y:S01]  /*2fd0*/  IMAD.SHL.U32 R0, R0, 0x200000, RZ ;  /* 0x0020000000007824 */ /* 0x000fe200078e00ff */
[----:B------:R-:W-:-:S04]  /*2fe0*/  LEA R2, R2, 0x37800000, 0x17 ;  /* 0x3780000002027811 */ /* 0x000fc800078eb8ff */
[----:B------:R-:W-:Y:S01]  /*2ff0*/  LOP3.LUT R18, R2, R0, R7, 0xfe, !PT ;  /* 0x0000000002127212 */ /* 0x000fe200078efe07 */
[----:B------:R-:W-:Y:S06]  /*3000*/  BRA `(.L_x_16285) ;  /* 0x0000000000a07947 */ /* 0x000fec0003800000 */
.L_x_16297:
        /* <DEDUP_REMOVED lines=15> */
.L_x_16284:
        /* <DEDUP_REMOVED lines=16> */
.L_x_16306:
[----:B------:R-:W-:Y:S01]  /*3200*/  CS2R R18, SRZ ;  /* 0x0000000000127805 */ /* 0x000fe2000001ff00 */
[----:B------:R-:W-:Y:S06]  /*3210*/  BRA `(.L_x_16285) ;  /* 0x00000000001c7947 */ /* 0x000fec0003800000 */
.L_x_16305:
[----:B------:R-:W2:Y:S01]  /*3220*/  LDG.E.64 R2, desc[UR36][R2.64] ;  /* 0x0000002402027981 */ /* 0x000ea2000c1e1b00 */
[----:B------:R-:W-:Y:S01]  /*3230*/  IMAD.MOV.U32 R19, RZ, RZ, RZ ;  /* 0x000000ffff137224 */ /* 0x000fe200078e00ff */
[----:B--2---:R0:W2:Y:S02]  /*3240*/  I2F.U64 R18, R2 ;  /* 0x0000000200127312 */ /* 0x0040a40000301000 */
[----:B0-2---:R-:W-:Y:S05]  /*3250*/  BRA `(.L_x_16285) ;  /* 0x00000000000c7947 */ /* 0x005fea0003800000 */
.L_x_16304:
[----:B------:R-:W2:Y:S01]  /*3260*/  LDG.E R2, desc[UR36][R2.64] ;  /* 0x0000002402027981 */ /* 0x000ea2000c1e1900 */
[----:B------:R-:W-:Y:S01]  /*3270*/  IMAD.MOV.U32 R19, RZ, RZ, RZ ;  /* 0x000000ffff137224 */ /* 0x000fe200078e00ff */
[----:B--2---:R-:W-:-:S07]  /*3280*/  I2FP.F32.U32 R18, R2 ;  /* 0x0000000200127245 */ /* 0x004fce0000201000 */
.L_x_16285:
[----:B------:R-:W-:Y:S05]  /*3290*/  BSYNC.RECONVERGENT B6 ;  /* 0x0000000000067941 */ /* 0x000fea0003800200 */
.L_x_16279:
[----:B------:R-:W-:-:S07]  /*32a0*/  VIADD R24, R24, 0x80 ;  /* 0x0000008018187836 */ /* 0x000fce0000000000 */
.L_x_16278:
[----:B------:R-:W-:Y:S05]  /*32b0*/  BSYNC.RECONVERGENT B7 ;  /* 0x0000000000077941 */ /* 0x000fea0003800200 */
.L_x_16277:
        /* <DEDUP_REMOVED lines=24> */
.L_x_16312:
[----:B------:R-:W2:Y:S02]  /*3440*/  LDG.E.U8 R2, desc[UR36][R2.64] ;  /* 0x0000002402027981 */ /* 0x000ea4000c1e1100 */
[----:B--2---:R-:W-:Y:S01]  /*3450*/  I2FP.F32.U32 R26, R2 ;  /* 0x00000002001a7245 */ /* 0x004fe20000201000 */
[----:B------:R-:W-:Y:S06]  /*3460*/  BRA `(.L_x_16308) ;  /* 0x0000000c00747947 */ /* 0x000fec0003800000 */
.L_x_16311:
        /* <DEDUP_REMOVED lines=9> */
.L_x_16315:
[----:B------:R-:W2:Y:S02]  /*3500*/  LDG.E R2, desc[UR36][R2.64] ;  /* 0x0000002402027981 */ /* 0x000ea4000c1e1900 */
[----:B--2---:R-:W-:Y:S01]  /*3510*/  I2FP.F32.S32 R26, R2 ;  /* 0x00000002001a7245 */ /* 0x004fe20000201400 */
[----:B------:R-:W-:Y:S06]  /*3520*/  BRA `(.L_x_16308) ;  /* 0x0000000c00447947 */ /* 0x000fec0003800000 */
.L_x_16314:
[----:B------:R-:W2:Y:S02]  /*3530*/  LDG.E.U16 R2, desc[UR36][R2.64] ;  /* 0x0000002402027981 */ /* 0x000ea4000c1e1500 */
[----:B--2---:R0:W2:Y:S01]  /*3540*/  I2F.S16 R26, R2 ;  /* 0x00000002001a7306 */ /* 0x0040a20000101400 */
[----:B------:R-:W-:Y:S05]  /*3550*/  BRA `(.L_x_16308) ;  /* 0x0000000c00387947 */ /* 0x000fea0003800000 */
.L_x_16310:
        /* <DEDUP_REMOVED lines=8> */
.L_x_16317:
[----:B------:R-:W2:Y:S02]  /*35e0*/  LDG.E.U16 R2, desc[UR36][R2.64] ;  /* 0x0000002402027981 */ /* 0x000ea4000c1e1500 */
[----:B--2---:R-:W-:Y:S01]  /*35f0*/  HADD2.F32 R26, -RZ, R2.H0_H0 ;  /* 0x20000002ff1a7230 */ /* 0x004fe20000004100 */
[----:B------:R-:W-:Y:S06]  /*3600*/  BRA `(.L_x_16308) ;  /* 0x0000000c000c7947 */ /* 0x000fec0003800000 */
.L_x_16316:
        /* <DEDUP_REMOVED lines=8> */
.L_x_16319:
[----:B------:R-:W2:Y:S02]  /*3690*/  LDG.E R2, desc[UR36][R2.64] ;  /* 0x0000002402027981 */ /* 0x000ea4000c1e1900 */
[--C-:B--2---:R-:W-:Y:S02]  /*36a0*/  HADD2.F32 R26, -RZ, R2.reuse.H0_H0 ;  /* 0x20000002ff1a7230 */ /* 0x104fe40000004100 */
[----:B------:R-:W-:Y:S01]  /*36b0*/  HADD2.F32 R27, -RZ, R2.H1_H1 ;  /* 0x30000002ff1b7230 */ /* 0x000fe20000004100 */
[----:B------:R-:W-:Y:S06]  /*36c0*/  BRA `(.L_x_16308) ;  /* 0x0000000800dc7947 */ /* 0x000fec0003800000 */
.L_x_16318:
        /* <DEDUP_REMOVED lines=11> */
.L_x_16309:
        /* <DEDUP_REMOVED lines=12> */
.L_x_16322:
        /* <DEDUP_REMOVED lines=22> */
.L_x_16321:
        /* <DEDUP_REMOVED lines=25> */
.L_x_16324:
        /* <DEDUP_REMOVED lines=12> */
.L_x_16323:
[----:B------:R-:W2:Y:S02]  /*3bf0*/  LDG.E.U16 R2, desc[UR36][R2.64] ;  /* 0x0000002402027981 */ /* 0x000ea4000c1e1500 */
[----:B--2---:R-:W-:Y:S01]  /*3c00*/  IMAD.U32 R26, R2, 0x10000, RZ ;  /* 0x00010000021a7824 */ /* 0x004fe200078e00ff */
[----:B------:R-:W-:Y:S06]  /*3c10*/  BRA `(.L_x_16308) ;  /* 0x0000000400887947 */ /* 0x000fec0003800000 */
.L_x_16320:
        /* <DEDUP_REMOVED lines=11> */
.L_x_16327:
        /* <DEDUP_REMOVED lines=20> */
.L_x_16329:
[----:B------:R-:W-:Y:S05]  /*3e10*/  BSYNC.RECONVERGENT B0 ;  /* 0x0000000000007941 */ /* 0x000fea0003800200 */
.L_x_16328:
[----:B------:R-:W-:Y:S01]  /*3e20*/  IMAD.SHL.U32 R0, R0, 0x100000, RZ ;  /* 0x0010000000007824 */ /* 0x000fe200078e00ff */
[----:B------:R-:W-:-:S04]  /*3e30*/  LEA R2, R2, 0x3b800000, 0x17 ;  /* 0x3b80000002027811 */ /* 0x000fc800078eb8ff */
[----:B------:R-:W-:Y:S01]  /*3e40*/  LOP3.LUT R26, R2, R0, R7, 0xfe, !PT ;  /* 0x00000000021a7212 */ /* 0x000fe200078efe07 */
[----:B------:R-:W-:Y:S06]  /*3e50*/  BRA `(.L_x_16308) ;  /* 0x0000000000f87947 */ /* 0x000fec0003800000 */
.L_x_16326:
        /* <DEDUP_REMOVED lines=20> */
.L_x_16331:
[----:B------:R-:W-:Y:S05]  /*3fa0*/  BSYNC.RECONVERGENT B0 ;  /* 0x0000000000007941 */ /* 0x000fea0003800200 */
.L_x_16330:
[----:B------:R-:W-:Y:S01]  /*3fb0*/  IMAD.SHL.U32 R0, R0, 0x200000, RZ ;  /* 0x0020000000007824 */ /* 0x000fe200078e00ff */
[----:B------:R-:W-:-:S04]  /*3fc0*/  LEA R2, R2, 0x37800000, 0x17 ;  /* 0x3780000002027811 */ /* 0x000fc800078eb8ff */
[----:B------:R-:W-:Y:S01]  /*3fd0*/  LOP3.LUT R26, R2, R0, R7, 0xfe, !PT ;  /* 0x00000000021a7212 */ /* 0x000fe200078efe07 */
[----:B------:R-:W-:Y:S06]  /*3fe0*/  BRA `(.L_x_16308) ;  /* 0x0000000000947947 */ /* 0x000fec0003800000 */
.L_x_16325:
        /* <DEDUP_REMOVED lines=14> */
.L_x_16313:
        /* <DEDUP_REMOVED lines=16> */
.L_x_16334:
[----:B------:R-:W-:Y:S01]  /*41d0*/  IMAD.MOV.U32 R26, RZ, RZ, RZ ;  /* 0x000000ffff1a7224 */ /* 0x000fe200078e00ff */
[----:B------:R-:W-:Y:S06]  /*41e0*/  BRA `(.L_x_16308) ;  /* 0x0000000000147947 */ /* 0x000fec0003800000 */
.L_x_16333:
[----:B------:R-:W2:Y:S02]  /*41f0*/  LDG.E.64 R2, desc[UR36][R2.64] ;  /* 0x0000002402027981 */ /* 0x000ea4000c1e1b00 */
[----:B--2---:R0:W2:Y:S02]  /*4200*/  I2F.U64 R26, R2 ;  /* 0x00000002001a7312 */ /* 0x0040a40000301000 */
[----:B0-2---:R-:W-:Y:S05]  /*4210*/  BRA `(.L_x_16308) ;  /* 0x0000000000087947 */ /* 0x005fea0003800000 */
.L_x_16332:
[----:B------:R-:W2:Y:S02]  /*4220*/  LDG.E R2, desc[UR36][R2.64] ;  /* 0x0000002402027981 */ /* 0x000ea4000c1e1900 */
[----:B--2---:R-:W-:-:S07]  /*4230*/  I2FP.F32.U32 R26, R2 ;  /* 0x00000002001a7245 */ /* 0x004fce0000201000 */
.L_x_16308:
[----:B------:R-:W-:Y:S05]  /*4240*/  BSYNC.RECONVERGENT B6 ;  /* 0x0000000000067941 */ /* 0x000fea0003800200 */
.L_x_16307:
[C---:B------:R-:W-:Y:S01]  /*4250*/  VIADD R0, R28.reuse, 0x100 ;  /* 0x000001001c007836 */ /* 0x040fe20000000000 */
[CC--:B------:R-:W-:Y:S01]  /*4260*/  ISETP.GE.AND P0, PT, R28.reuse, R25.reuse, PT ;  /* 0x000000191c00720c */ /* 0x0c0fe20003f06270 */
[----:B------:R-:W-:Y:S01]  /*4270*/  VIADD R29, R28, 0x80 ;  /* 0x000000801c1d7836 */ /* 0x000fe20000000000 */
[----:B------:R-:W1:Y:S01]  /*4280*/  LDC.U8 R12, c[0x0][0x3b4] ;  /* 0x0000ed00ff0c7b82 */ /* 0x000e620000000000 */
[----:B0-2-4-:R-:W-:Y:S01]  /*4290*/  IMAD.MOV.U32 R2, RZ, RZ, RZ ;  /* 0x000000ffff027224 */ /* 0x015fe200078e00ff */
[-C--:B------:R-:W-:Y:S01]  /*42a0*/  ISETP.GE.AND P2, PT, R0, R25.reuse, PT ;  /* 0x000000190000720c */ /* 0x080fe20003f46270 */
[----:B------:R-:W-:Y:S01]  /*42b0*/  VIADD R0, R28, 0x180 ;  /* 0x000001801c007836 */ /* 0x000fe20000000000 */
[-C--:B------:R-:W-:Y:S01]  /*42c0*/  ISETP.GE.AND P1, PT, R29, R25.reuse, PT ;  /* 0x000000191d00720c */ /* 0x080fe20003f26270 */
[----:B------:R-:W-:Y:S03]  /*42d0*/  BSSY.RECONVERGENT B6, `(.L_x_16335) ;  /* 0x000011b000067945 */ /* 0x000fe60003800200 */
[----:B------:R-:W-:-:S02]  /*42e0*/  ISETP.GE.AND P3, PT, R0, R25, PT ;  /* 0x000000190000720c */ /* 0x000fc40003f66270 */
[----:B------:R-:W-:Y:S01]  /*42f0*/  CS2R R24, SRZ ;  /* 0x0000000000187805 */ /* 0x000fe2000001ff00 */
[----:B------:R-:W0:Y:S08]  /*4300*/  @!P0 LDC.64 R8, c[0x0][0x390] ;  /* 0x0000e400ff088b82 */ /* 0x000e300000000a00 */
[----:B------:R-:W2:Y:S08]  /*4310*/  @!P2 LDC.64 R10, c[0x0][0x390] ;  /* 0x0000e400ff0aab82 */ /* 0x000eb00000000a00 */
[----:B------:R-:W4:Y:S08]  /*4320*/  @!P3 LDC.64 R4, c[0x0][0x390] ;  /* 0x0000e400ff04bb82 */ /* 0x000f300000000a00 */
[----:B------:R-:W4:Y:S01]  /*4330*/  @!P1 LDC.64 R6, c[0x0][0x390] ;  /* 0x0000e400ff069b82 */ /* 0x000f220000000a00 */
[C---:B0----5:R-:W-:Y:S01]  /*4340*/  @!P0 FMUL.FTZ R3, R23.reuse, R9 ;  /* 0x0000000917038220 */ /* 0x061fe20000410000 */
[----:B------:R-:W-:-:S03]  /*4350*/  @!P0 FMUL.FTZ R23, R23, R8 ;  /* 0x0000000817178220 */ /* 0x000fc60000410000 */
[C---:B-1-3--:R-:W-:Y:S01]  /*4360*/  @!P0 FFMA.FTZ R2, R22.reuse, R8, -R3 ;  /* 0x0000000816028223 */ /* 0x04afe20000010803 */
[----:B------:R-:W-:Y:S02]  /*4370*/  IMAD.MOV.U32 R3, RZ, RZ, RZ ;  /* 0x000000ffff037224 */ /* 0x000fe400078e00ff */
[----:B------:R-:W-:Y:S01]  /*4380*/  @!P0 FFMA.FTZ R3, R22, R9, R23 ;  /* 0x0000000916038223 */ /* 0x000fe20000010017 */
[CC--:B--2---:R-:W-:Y:S01]  /*4390*/  @!P2 FMUL.FTZ R0, R19.reuse, R10.reuse ;  /* 0x0000000a1300a220 */ /* 0x0c4fe20000410000 */
[-C--:B------:R-:W-:Y:S01]  /*43a0*/  @!P2 FMUL.FTZ R13, R19, R11.reuse ;  /* 0x0000000b130da220 */ /* 0x080fe20000410000 */
[----:B------:R-:W-:Y:S02]  /*43b0*/  CS2R R22, SRZ ;  /* 0x0000000000167805 */ /* 0x000fe4000001ff00 */
[C---:B------:R-:W-:Y:S01]  /*43c0*/  @!P2 FFMA.FTZ R25, R18.reuse, R11, R0 ;  /* 0x0000000b1219a223 */ /* 0x040fe20000010000 */
[----:B------:R-:W-:Y:S01]  /*43d0*/  @!P2 FFMA.FTZ R24, R18, R10, -R13 ;  /* 0x0000000a1218a223 */ /* 0x000fe2000001080d */
[----:B------:R-:W-:Y:S01]  /*43e0*/  CS2R R18, SRZ ;  /* 0x0000000000127805 */ /* 0x000fe2000001ff00 */
[C---:B----4-:R-:W-:Y:S01]  /*43f0*/  @!P3 FMUL.FTZ R11, R27.reuse, R5 ;  /* 0x000000051b0bb220 */ /* 0x050fe20000410000 */
[----:B------:R-:W-:-:S02]  /*4400*/  @!P3 FMUL.FTZ R8, R27, R4 ;  /* 0x000000041b08b220 */ /* 0x000fc40000410000 */
[----:B------:R-:W0:Y:S01]  /*4410*/  S2R R27, SR_CTAID.X ;  /* 0x00000000001b7919 */ /* 0x000e220000002500 */
[C---:B------:R-:W-:Y:S01]  /*4420*/  @!P3 FFMA.FTZ R18, R26.reuse, R4, -R11 ;  /* 0x000000041a12b223 */ /* 0x040fe2000001080b */
[----:B------:R-:W-:Y:S01]  /*4430*/  @!P3 FFMA.FTZ R19, R26, R5, R8 ;  /* 0x000000051a13b223 */ /* 0x000fe20000010008 */
[C---:B------:R-:W-:Y:S01]  /*4440*/  @!P1 FMUL.FTZ R9, R17.reuse, R7 ;  /* 0x0000000711099220 */ /* 0x040fe20000410000 */
[----:B------:R-:W-:-:S03]  /*4450*/  @!P1 FMUL.FTZ R0, R17, R6 ;  /* 0x0000000611009220 */ /* 0x000fc60000410000 */
[C---:B------:R-:W-:Y:S01]  /*4460*/  @!P1 FFMA.FTZ R22, R16.reuse, R6, -R9 ;  /* 0x0000000610169223 */ /* 0x040fe20000010809 */
[----:B------:R-:W-:Y:S01]  /*4470*/  @!P1 FFMA.FTZ R23, R16, R7, R0 ;  /* 0x0000000710179223 */ /* 0x000fe20000010000 */
[----:B------:R-:W-:Y:S06]  /*4480*/  @P0 BRA `(.L_x_16336) ;  /* 0x0000000c00fc0947 */ /* 0x000fec0003800000 */
[----:B------:R-:W1:Y:S01]  /*4490*/  LDCU UR4, c[0x0][0x3b8] ;  /* 0x00007700ff0477ac */ /* 0x000e620008000800 */
[----:B------:R-:W2:Y:S01]  /*44a0*/  LDC.64 R8, c[0x0][0x398] ;  /* 0x0000e600ff087b82 */ /* 0x000ea20000000a00 */
[----:B0-----:R-:W-:Y:S01]  /*44b0*/  IMAD R0, R27, 0x200, R28 ;  /* 0x000002001b007824 */ /* 0x001fe200078e021c */
[----:B------:R-:W-:-:S03]  /*44c0*/  PRMT R4, R12, 0x9910, RZ ;  /* 0x000099100c047816 */ /* 0x000fc600000000ff */
        /* <DEDUP_REMOVED lines=18> */
.L_x_16340:
[----:B------:R-:W0:Y:S01]  /*45f0*/  F2I.S64.TRUNC R2, R2 ;  /* 0x0000000200027311 */ /* 0x000e22000020d900 */
[----:B------:R-:W-:Y:S02]  /*4600*/  IMAD.MOV.U32 R28, RZ, RZ, R29 ;  /* 0x000000ffff1c7224 */ /* 0x000fe400078e001d */
[----:B0-----:R-:W-:-:S05]  /*4610*/  IMAD.MOV.U32 R5, RZ, RZ, R2 ;  /* 0x000000ffff057224 */ /* 0x001fca00078e0002 */
[----:B------:R0:W-:Y:S01]  /*4620*/  STG.E.U8 desc[UR36][R8.64], R5 ;  /* 0x0000000508007986 */ /* 0x0001e2000c101124 */
[----:B------:R-:W-:Y:S05]  /*4630*/  BRA `(.L_x_16336) ;  /* 0x0000000c00907947 */ /* 0x000fea0003800000 */
.L_x_16339:
        /* <DEDUP_REMOVED lines=10> */
.L_x_16343:
[----:B------:R-:W0:Y:S01]  /*46e0*/  F2I.FTZ.TRUNC.NTZ R3, R2 ;  /* 0x0000000200037305 */ /* 0x000e22000021f100 */
[----:B------:R-:W-:Y:S01]  /*46f0*/  IMAD.MOV.U32 R28, RZ, RZ, R29 ;  /* 0x000000ffff1c7224 */ /* 0x000fe200078e001d */
[----:B0-----:R0:W-:Y:S01]  /*4700*/  STG.E desc[UR36][R8.64], R3 ;  /* 0x0000000308007986 */ /* 0x0011e2000c101924 */
[----:B------:R-:W-:Y:S05]  /*4710*/  BRA `(.L_x_16336) ;  /* 0x0000000c00587947 */ /* 0x000fea0003800000 */
.L_x_16342:
[----:B------:R-:W0:Y:S01]  /*4720*/  F2I.FTZ.TRUNC.NTZ R3, R2 ;  /* 0x0000000200037305 */ /* 0x000e22000021f100 */
[----:B------:R-:W-:Y:S01]  /*4730*/  IMAD.MOV.U32 R28, RZ, RZ, R29 ;  /* 0x000000ffff1c7224 */ /* 0x000fe200078e001d */
[----:B0-----:R0:W-:Y:S01]  /*4740*/  STG.E.U16 desc[UR36][R8.64], R3 ;  /* 0x0000000308007986 */ /* 0x0011e2000c101524 */
[----:B------:R-:W-:Y:S05]  /*4750*/  BRA `(.L_x_16336) ;  /* 0x0000000c00487947 */ /* 0x000fea0003800000 */
.L_x_16338:
        /* <DEDUP_REMOVED lines=9> */
.L_x_16345:
[----:B------:R-:W-:Y:S01]  /*47f0*/  F2FP.F16.F32.PACK_AB R2, RZ, R2 ;  /* 0x00000002ff02723e */ /* 0x000fe200000000ff */
[----:B------:R-:W-:-:S04]  /*4800*/  IMAD.MOV.U32 R28, RZ, RZ, R29 ;  /* 0x000000ffff1c7224 */ /* 0x000fc800078e001d */
[----:B------:R0:W-:Y:S01]  /*4810*/  STG.E.U16 desc[UR36][R8.64], R2 ;  /* 0x0000000208007986 */ /* 0x0001e2000c101524 */
[----:B------:R-:W-:Y:S05]  /*4820*/  BRA `(.L_x_16336) ;  /* 0x0000000c00147947 */ /* 0x000fea0003800000 */
.L_x_16344:
        /* <DEDUP_REMOVED lines=9> */
.L_x_16347:
[----:B------:R-:W-:Y:S01]  /*48c0*/  F2FP.F16.F32.PACK_AB R3, R3, R2 ;  /* 0x000000020303723e */ /* 0x000fe200000000ff */
[----:B------:R-:W-:-:S04]  /*48d0*/  IMAD.MOV.U32 R28, RZ, RZ, R29 ;  /* 0x000000ffff1c7224 */ /* 0x000fc800078e001d */
[----:B------:R0:W-:Y:S01]  /*48e0*/  STG.E desc[UR36][R8.64], R3 ;  /* 0x0000000308007986 */ /* 0x0001e2000c101924 */
[----:B------:R-:W-:Y:S05]  /*48f0*/  BRA `(.L_x_16336) ;  /* 0x0000000800e07947 */ /* 0x000fea0003800000 */
.L_x_16346:
[----:B------:R-:W-:Y:S01]  /*4900*/  FMUL.FTZ R2, R2, 1 ;  /* 0x3f80000002027820 */ /* 0x000fe20000410000 */
[----:B------:R-:W-:-:S05]  /*4910*/  IMAD.MOV.U32 R28, RZ, RZ, R29 ;  /* 0x000000ffff1c7224 */ /* 0x000fca00078e001d */
[----:B------:R-:W0:Y:S02]  /*4920*/  F2F.F64.F32 R2, R2 ;  /* 0x0000000200027310 */ /* 0x000e240000201800 */
[----:B0-----:R0:W-:Y:S01]  /*4930*/  STG.E.64 desc[UR36][R8.64], R2 ;  /* 0x0000000208007986 */ /* 0x0011e2000c101b24 */
[----:B------:R-:W-:Y:S05]  /*4940*/  BRA `(.L_x_16336) ;  /* 0x0000000800cc7947 */ /* 0x000fea0003800000 */
.L_x_16337:
        /* <DEDUP_REMOVED lines=15> */
.L_x_16350:
        /* <DEDUP_REMOVED lines=11> */
.L_x_16349:
        /* <DEDUP_REMOVED lines=18> */
.L_x_16354:
[----:B------:R-:W-:Y:S05]  /*4c10*/  BSYNC.RECONVERGENT B0 ;  /* 0x0000000000007941 */ /* 0x000fea0003800200 */
.L_x_16353:
[----:B------:R-:W-:Y:S01]  /*4c20*/  LOP3.LUT R5, R0, 0x80, R5, 0xf8, !PT ;  /* 0x0000008000057812 */ /* 0x000fe200078ef805 */
[----:B------:R-:W-:-:S04]  /*4c30*/  IMAD.MOV.U32 R28, RZ, RZ, R29 ;  /* 0x000000ffff1c7224 */ /* 0x000fc800078e001d */
[----:B------:R0:W-:Y:S01]  /*4c40*/  STG.E.U8 desc[UR36][R8.64], R5 ;  /* 0x0000000508007986 */ /* 0x0001e2000c101124 */
[----:B------:R-:W-:Y:S05]  /*4c50*/  BRA `(.L_x_16336) ;  /* 0x0000000800087947 */ /* 0x000fea0003800000 */
.L_x_16352:
        /* <DEDUP_REMOVED lines=14> */
.L_x_16356:
[----:B------:R-:W-:Y:S05]  /*4d40*/  BSYNC.RECONVERGENT B0 ;  /* 0x0000000000007941 */ /* 0x000fea0003800200 */
.L_x_16355:
[----:B------:R-:W-:Y:S01]  /*4d50*/  LOP3.LUT R3, R0, 0x80, R5, 0xf8, !PT ;  /* 0x0000008000037812 */ /* 0x000fe200078ef805 */
[----:B------:R-:W-:-:S04]  /*4d60*/  IMAD.MOV.U32 R28, RZ, RZ, R29 ;  /* 0x000000ffff1c7224 */ /* 0x000fc800078e001d */
[----:B------:R0:W-:Y:S01]  /*4d70*/  STG.E.U8 desc[UR36][R8.64], R3 ;  /* 0x0000000308007986 */ /* 0x0001e2000c101124 */
[----:B------:R-:W-:Y:S05]  /*4d80*/  BRA `(.L_x_16336) ;  /* 0x0000000400bc7947 */ /* 0x000fea0003800000 */
.L_x_16351:
[----:B------:R-:W-:Y:S01]  /*4d90*/  F2FP.BF16.F32.PACK_AB R2, RZ, R2 ;  /* 0x00000002ff02723e */ /* 0x000fe200000010ff */
[----:B------:R-:W-:-:S04]  /*4da0*/  IMAD.MOV.U32 R28, RZ, RZ, R29 ;  /* 0x000000ffff1c7224 */ /* 0x000fc800078e001d */
[----:B------:R0:W-:Y:S01]  /*4db0*/  STG.E.U16 desc[UR36][R8.64], R2 ;  /* 0x0000000208007986 */ /* 0x0001e2000c101524 */
[----:B------:R-:W-:Y:S05]  /*4dc0*/  BRA `(.L_x_16336) ;  /* 0x0000000400ac7947 */ /* 0x000fea0003800000 */
.L_x_16348:
        /* <DEDUP_REMOVED lines=12> */
.L_x_16359:
        /* <DEDUP_REMOVED lines=12> */
.L_x_16362:
[----:B------:R-:W-:-:S04]  /*4f50*/  SHF.R.U32.HI R0, RZ, 0x14, R2 ;  /* 0x00000014ff007819 */ /* 0x000fc80000011602 */
[----:B------:R-:W-:-:S04]  /*4f60*/  LOP3.LUT R3, R0, 0x1, RZ, 0xc0, !PT ;  /* 0x0000000100037812 */ /* 0x000fc800078ec0ff */
[----:B------:R-:W-:-:S04]  /*4f70*/  IADD3 R0, PT, PT, R2, 0x487ffff, R3 ;  /* 0x0487ffff02007810 */ /* 0x000fc80007ffe003 */
[----:B------:R-:W-:-:S04]  /*4f80*/  SHF.R.U32.HI R0, RZ, 0x14, R0 ;  /* 0x00000014ff007819 */ /* 0x000fc80000011600 */
[----:B------:R-:W-:-:S07]  /*4f90*/  LOP3.LUT R0, R0, 0xff, RZ, 0xc0, !PT ;  /* 0x000000ff00007812 */ /* 0x000fce00078ec0ff */
.L_x_16363:
[----:B------:R-:W-:-:S04]  /*4fa0*/  SHF.R.U32.HI R3, RZ, 0x18, R2 ;  /* 0x00000018ff037819 */ /* 0x000fc80000011602 */
[----:B------:R-:W-:-:S04]  /*4fb0*/  LOP3.LUT R0, R0, 0x80, R3, 0xf8, !PT ;  /* 0x0000008000007812 */ /* 0x000fc800078ef803 */
[----:B------:R-:W-:-:S07]  /*4fc0*/  PRMT R4, R0, 0x7610, R4 ;  /* 0x0000761000047816 */ /* 0x000fce0000000004 */
.L_x_16361:
[----:B------:R-:W-:Y:S05]  /*4fd0*/  BSYNC.RECONVERGENT B0 ;  /* 0x0000000000007941 */ /* 0x000fea0003800200 */
.L_x_16360:
[----:B------:R2:W-:Y:S01]  /*4fe0*/  STG.E.U8 desc[UR36][R8.64], R4 ;  /* 0x0000000408007986 */ /* 0x0005e2000c101124 */
[----:B------:R-:W-:Y:S01]  /*4ff0*/  IMAD.MOV.U32 R28, RZ, RZ, R29 ;  /* 0x000000ffff1c7224 */ /* 0x000fe200078e001d */
[----:B------:R-:W-:Y:S06]  /*5000*/  BRA `(.L_x_16336) ;  /* 0x00000004001c7947 */ /* 0x000fec0003800000 */
.L_x_16358:
        /* <DEDUP_REMOVED lines=12> */
.L_x_16366:
[----:B------:R-:W-:-:S04]  /*50d0*/  SHF.R.U32.HI R0, RZ, 0x15, R2 ;  /* 0x00000015ff007819 */ /* 0x000fc80000011602 */
[----:B------:R-:W-:-:S04]  /*50e0*/  LOP3.LUT R3, R0, 0x1, RZ, 0xc0, !PT ;  /* 0x0000000100037812 */ /* 0x000fc800078ec0ff */
[----:B------:R-:W-:-:S04]  /*50f0*/  IADD3 R0, PT, PT, R2, 0x88fffff, R3 ;  /* 0x088fffff02007810 */ /* 0x000fc80007ffe003 */
[----:B------:R-:W-:-:S04]  /*5100*/  SHF.R.U32.HI R0, RZ, 0x15, R0 ;  /* 0x00000015ff007819 */ /* 0x000fc80000011600 */
[----:B------:R-:W-:-:S07]  /*5110*/  LOP3.LUT R0, R0, 0xff, RZ, 0xc0, !PT ;  /* 0x000000ff00007812 */ /* 0x000fce00078ec0ff */
.L_x_16367:
[----:B------:R-:W-:-:S04]  /*5120*/  SHF.R.U32.HI R3, RZ, 0x18, R2 ;  /* 0x00000018ff037819 */ /* 0x000fc80000011602 */
[----:B------:R-:W-:-:S04]  /*5130*/  LOP3.LUT R0, R0, 0x80, R3, 0xf8, !PT ;  /* 0x0000008000007812 */ /* 0x000fc800078ef803 */
[----:B------:R-:W-:-:S07]  /*5140*/  PRMT R4, R0, 0x7610, R4 ;  /* 0x0000761000047816 */ /* 0x000fce0000000004 */
.L_x_16365:
[----:B------:R-:W-:Y:S05]  /*5150*/  BSYNC.RECONVERGENT B0 ;  /* 0x0000000000007941 */ /* 0x000fea0003800200 */
.L_x_16364:
[----:B------:R3:W-:Y:S01]  /*5160*/  STG.E.U8 desc[UR36][R8.64], R4 ;  /* 0x0000000408007986 */ /* 0x0007e2000c101124 */
[----:B------:R-:W-:Y:S01]  /*5170*/  IMAD.MOV.U32 R28, RZ, RZ, R29 ;  /* 0x000000ffff1c7224 */ /* 0x000fe200078e001d */
[----:B------:R-:W-:Y:S06]  /*5180*/  BRA `(.L_x_16336) ;  /* 0x0000000000bc7947 */ /* 0x000fec0003800000 */
.L_x_16357:
[----:B------:R-:W-:-:S13]  /*5190*/  ISETP.NE.AND P0, PT, R0, 0x1c, PT ;  /* 0x0000001c0000780c */ /* 0x000fda0003f05270 */
[----:B------:R-:W-:Y:S05]  /*51a0*/  @!P0 BRA `(.L_x_16368) ;  /* 0x0000000000a88947 */ /* 0x000fea0003800000 */
[----:B------:R-:W-:-:S13]  /*51b0*/  ISETP.NE.AND P0, PT, R0, 0x1d, PT ;  /* 0x0000001d0000780c */ /* 0x000fda0003f05270 */
[----:B------:R-:W-:Y:S05]  /*51c0*/  @!P0 BRA `(.L_x_16369) ;  /* 0x0000000000908947 */ /* 0x000fea0003800000 */
[----:B------:R-:W-:-:S13]  /*51d0*/  ISETP.NE.AND P0, PT, R0, 0x2c, PT ;  /* 0x0000002c0000780c */ /* 0x000fda0003f05270 */
[----:B------:R-:W-:Y:S05]  /*51e0*/  @!P0 BRA `(.L_x_16370) ;  /* 0x0000000000488947 */ /* 0x000fea0003800000 */
.L_x_16341:
        /* <DEDUP_REMOVED lines=16> */
.L_x_16371:
[----:B------:R-:W-:Y:S01]  /*52f0*/  IMAD.MOV.U32 R28, RZ, RZ, R29 ;  /* 0x000000ffff1c7224 */ /* 0x000fe200078e001d */
[----:B------:R-:W-:Y:S06]  /*5300*/  BRA `(.L_x_16336) ;  /* 0x00000000005c7947 */ /* 0x000fec0003800000 */
.L_x_16370:
        /* <DEDUP_REMOVED lines=16> */
.L_x_16369:
[----:B------:R-:W0:Y:S01]  /*5410*/  F2I.U64.TRUNC R2, R2 ;  /* 0x0000000200027311 */ /* 0x000e22000020d800 */
[----:B------:R-:W-:Y:S01]  /*5420*/  IMAD.MOV.U32 R28, RZ, RZ, R29 ;  /* 0x000000ffff1c7224 */ /* 0x000fe200078e001d */
[----:B0-----:R0:W-:Y:S01]  /*5430*/  STG.E.64 desc[UR36][R8.64], R2 ;  /* 0x0000000208007986 */ /* 0x0011e2000c101b24 */
[----:B------:R-:W-:Y:S05]  /*5440*/  BRA `(.L_x_16336) ;  /* 0x00000000000c7947 */ /* 0x000fea0003800000 */
.L_x_16368:
[----:B------:R-:W0:Y:S01]  /*5450*/  F2I.FTZ.U32.TRUNC.NTZ R3, R2 ;  /* 0x0000000200037305 */ /* 0x000e22000021f000 */
[----:B------:R-:W-:Y:S01]  /*5460*/  IMAD.MOV.U32 R28, RZ, RZ, R29 ;  /* 0x000000ffff1c7224 */ /* 0x000fe200078e001d */
[----:B0-----:R4:W-:Y:S06]  /*5470*/  STG.E desc[UR36][R8.64], R3 ;  /* 0x0000000308007986 */ /* 0x0019ec000c101924 */
.L_x_16336:
[----:B------:R-:W-:Y:S05]  /*5480*/  BSYNC.RECONVERGENT B6 ;  /* 0x0000000000067941 */ /* 0x000fea0003800200 */
.L_x_16335:
[----:B------:R-:W0:Y:S01]  /*5490*/  LDC R16, c[0x0][0x380] ;  /* 0x0000e000ff107b82 */ /* 0x000e220000000800 */
[----:B------:R-:W-:Y:S01]  /*54a0*/  BSSY.RECONVERGENT B6, `(.L_x_16372) ;  /* 0x00001d9000067945 */ /* 0x000fe20003800200 */
[----:B0-----:R-:W-:-:S05]  /*54b0*/  IMAD R16, R27, -0x200, R16 ;  /* 0xfffffe001b107824 */ /* 0x001fca00078e0210 */
[----:B------:R-:W-:-:S13]  /*54c0*/  ISETP.GE.AND P0, PT, R28, R16, PT ;  /* 0x000000101c00720c */ /* 0x000fda0003f06270 */
[----:B------:R-:W-:Y:S05]  /*54d0*/  @P0 BRA `(.L_x_16373) ;  /* 0x0000001c00540947 */ /* 0x000fea0003800000 */
[----:B------:R-:W2:Y:S01]  /*54e0*/  LDC.U8 R17, c[0x0][0x3b4] ;  /* 0x0000ed00ff117b82 */ /* 0x000ea20000000000 */
[----:B------:R-:W0:Y:S01]  /*54f0*/  LDCU UR4, c[0x0][0x3b8] ;  /* 0x00007700ff0477ac */ /* 0x000e220008000800 */
[----:B------:R-:W-:-:S06]  /*5500*/  IMAD R0, R27, 0x200, R28 ;  /* 0x000002001b007824 */ /* 0x000fcc00078e021c */
[----:B-1--4-:R-:W1:Y:S01]  /*5510*/  LDC.64 R2, c[0x0][0x398] ;  /* 0x0000e600ff027b82 */ /* 0x012e620000000a00 */
[----:B0-----:R-:W-:Y:S01]  /*5520*/  IMAD R5, R0, UR4, RZ ;  /* 0x0000000400057c24 */ /* 0x001fe2000f8e02ff */
[----:B--23--:R-:W-:-:S05]  /*5530*/  PRMT R4, R17, 0x9910, RZ ;  /* 0x0000991011047816 */ /* 0x00cfca00000000ff */
[----:B------:R-:W-:Y:S01]  /*5540*/  IMAD.MOV.U32 R0, RZ, RZ, R4 ;  /* 0x000000ffff007224 */ /* 0x000fe200078e0004 */
[----:B-1----:R-:W-:-:S04]  /*5550*/  IADD3 R2, P0, PT, R5, R2, RZ ;  /* 0x0000000205027210 */ /* 0x002fc80007f1e0ff */
[----:B------:R-:W-:Y:S01]  /*5560*/  ISETP.GT.AND P1, PT, R0, 0x9, PT ;  /* 0x000000090000780c */ /* 0x000fe20003f24270 */
[----:B------:R-:W-:-:S12]  /*5570*/  IMAD.X R3, RZ, RZ, R3, P0 ;  /* 0x000000ffff037224 */ /* 0x000fd800000e0603 */
        /* <DEDUP_REMOVED lines=12> */
.L_x_16377:
[----:B------:R-:W0:Y:S02]  /*5640*/  F2I.S64.TRUNC R22, R22 ;  /* 0x0000001600167311 */ /* 0x000e24000020d900 */
[----:B0-----:R-:W-:-:S05]  /*5650*/  IMAD.MOV.U32 R5, RZ, RZ, R22 ;  /* 0x000000ffff057224 */ /* 0x001fca00078e0016 */
[----:B------:R0:W-:Y:S01]  /*5660*/  STG.E.U8 desc[UR36][R2.64], R5 ;  /* 0x0000000502007986 */ /* 0x0001e2000c101124 */
[----:B------:R-:W-:Y:S05]  /*5670*/  BRA `(.L_x_16379) ;  /* 0x0000000c003c7947 */ /* 0x000fea0003800000 */
.L_x_16376:
        /* <DEDUP_REMOVED lines=9> */
.L_x_16381:
[----:B------:R-:W0:Y:S02]  /*5710*/  F2I.FTZ.TRUNC.NTZ R5, R22 ;  /* 0x0000001600057305 */ /* 0x000e24000021f100 */
[----:B0-----:R0:W-:Y:S01]  /*5720*/  STG.E desc[UR36][R2.64], R5 ;  /* 0x0000000502007986 */ /* 0x0011e2000c101924 */
[----:B------:R-:W-:Y:S05]  /*5730*/  BRA `(.L_x_16379) ;  /* 0x0000000c000c7947 */ /* 0x000fea0003800000 */
.L_x_16380:
[----:B------:R-:W0:Y:S02]  /*5740*/  F2I.FTZ.TRUNC.NTZ R5, R22 ;  /* 0x0000001600057305 */ /* 0x000e24000021f100 */
[----:B0-----:R0:W-:Y:S01]  /*5750*/  STG.E.U16 desc[UR36][R2.64], R5 ;  /* 0x0000000502007986 */ /* 0x0011e2000c101524 */
[----:B------:R-:W-:Y:S05]  /*5760*/  BRA `(.L_x_16379) ;  /* 0x0000000c00007947 */ /* 0x000fea0003800000 */
.L_x_16375:
        /* <DEDUP_REMOVED lines=8> */
.L_x_16383:
[----:B------:R-:W-:-:S05]  /*57f0*/  F2FP.F16.F32.PACK_AB R22, RZ, R22 ;  /* 0x00000016ff16723e */ /* 0x000fca00000000ff */
[----:B------:R0:W-:Y:S01]  /*5800*/  STG.E.U16 desc[UR36][R2.64], R22 ;  /* 0x0000001602007986 */ /* 0x0001e2000c101524 */
[----:B------:R-:W-:Y:S05]  /*5810*/  BRA `(.L_x_16379) ;  /* 0x0000000800d47947 */ /* 0x000fea0003800000 */
.L_x_16382:
        /* <DEDUP_REMOVED lines=8> */
.L_x_16385:
[----:B------:R-:W-:-:S05]  /*58a0*/  F2FP.F16.F32.PACK_AB R23, R23, R22 ;  /* 0x000000161717723e */ /* 0x000fca00000000ff */
[----:B------:R0:W-:Y:S01]  /*58b0*/  STG.E desc[UR36][R2.64], R23 ;  /* 0x0000001702007986 */ /* 0x0001e2000c101924 */
[----:B------:R-:W-:Y:S05]  /*58c0*/  BRA `(.L_x_16379) ;  /* 0x0000000800a87947 */ /* 0x000fea0003800000 */
.L_x_16384:
[----:B------:R-:W-:-:S06]  /*58d0*/  FMUL.FTZ R4, R22, 1 ;  /* 0x3f80000016047820 */ /* 0x000fcc0000410000 */
[----:B------:R-:W0:Y:S02]  /*58e0*/  F2F.F64.F32 R4, R4 ;  /* 0x0000000400047310 */ /* 0x000e240000201800 */
[----:B0-----:R0:W-:Y:S01]  /*58f0*/  STG.E.64 desc[UR36][R2.64], R4 ;  /* 0x0000000402007986 */ /* 0x0011e2000c101b24 */
[----:B------:R-:W-:Y:S05]  /*5900*/  BRA `(.L_x_16379) ;  /* 0x0000000800987947 */ /* 0x000fea0003800000 */
.L_x_16374:
        /* <DEDUP_REMOVED lines=13> */
.L_x_16389:
        /* <DEDUP_REMOVED lines=16> */
.L_x_16392:
[----:B------:R-:W-:-:S04]  /*5ae0*/  SHF.R.U32.HI R22, RZ, 0x18, R22 ;  /* 0x00000018ff167819 */ /* 0x000fc80000011616 */
[----:B------:R-:W-:-:S04]  /*5af0*/  LOP3.LUT R5, R5, 0x80, R22, 0xf8, !PT ;  /* 0x0000008005057812 */ /* 0x000fc800078ef816 */
[----:B------:R-:W-:-:S07]  /*5b00*/  PRMT R0, R5, 0x7610, R0 ;  /* 0x0000761005007816 */ /* 0x000fce0000000000 */
.L_x_16391:
[----:B------:R-:W-:Y:S05]  /*5b10*/  BSYNC.RECONVERGENT B0 ;  /* 0x0000000000007941 */ /* 0x000fea0003800200 */
.L_x_16390:
[----:B------:R0:W-:Y:S01]  /*5b20*/  STG.E.U8 desc[UR36][R2.64], R0 ;  /* 0x0000000002007986 */ /* 0x0001e2000c101124 */
[----:B------:R-:W-:Y:S05]  /*5b30*/  BRA `(.L_x_16379) ;  /* 0x00000008000c7947 */ /* 0x000fea0003800000 */
.L_x_16388:
        /* <DEDUP_REMOVED lines=16> */
.L_x_16395:
[----:B------:R-:W-:-:S04]  /*5c40*/  SHF.R.U32.HI R22, RZ, 0x18, R22 ;  /* 0x00000018ff167819 */ /* 0x000fc80000011616 */
[----:B------:R-:W-:-:S04]  /*5c50*/  LOP3.LUT R5, R5, 0x80, R22, 0xf8, !PT ;  /* 0x0000008005057812 */ /* 0x000fc800078ef816 */
[----:B------:R-:W-:-:S07]  /*5c60*/  PRMT R0, R5, 0x7610, R0 ;  /* 0x0000761005007816 */ /* 0x000fce0000000000 */
.L_x_16394:
[----:B------:R-:W-:Y:S05]  /*5c70*/  BSYNC.RECONVERGENT B0 ;  /* 0x0000000000007941 */ /* 0x000fea0003800200 */
.L_x_16393:
[----:B------:R0:W-:Y:S01]  /*5c80*/  STG.E.U8 desc[UR36][R2.64], R0 ;  /* 0x0000000002007986 */ /* 0x0001e2000c101124 */
[----:B------:R-:W-:Y:S05]  /*5c90*/  BRA `(.L_x_16379) ;  /* 0x0000000400b47947 */ /* 0x000fea0003800000 */
.L_x_16387:
        /* <DEDUP_REMOVED lines=21> */
.L_x_16397:
[----:B------:R-:W0:Y:S02]  /*5df0*/  F2I.U64.TRUNC R22, R22 ;  /* 0x0000001600167311 */ /* 0x000e24000020d800 */
[----:B0-----:R0:W-:Y:S01]  /*5e00*/  STG.E.64 desc[UR36][R2.64], R22 ;  /* 0x0000001602007986 */ /* 0x0011e2000c101b24 */
[----:B------:R-:W-:Y:S05]  /*5e10*/  BRA `(.L_x_16379) ;  /* 0x0000000400547947 */ /* 0x000fea0003800000 */
.L_x_16396:
[----:B------:R-:W0:Y:S02]  /*5e20*/  F2I.FTZ.U32.TRUNC.NTZ R5, R22 ;  /* 0x0000001600057305 */ /* 0x000e24000021f000 */
[----:B0-----:R0:W-:Y:S01]  /*5e30*/  STG.E desc[UR36][R2.64], R5 ;  /* 0x0000000502007986 */ /* 0x0011e2000c101924 */
[----:B------:R-:W-:Y:S05]  /*5e40*/  BRA `(.L_x_16379) ;  /* 0x0000000400487947 */ /* 0x000fea0003800000 */
.L_x_16386:
        /* <DEDUP_REMOVED lines=12> */
.L_x_16399:
        /* <DEDUP_REMOVED lines=10> */
.L_x_16398:
[----:B------:R-:W-:-:S13]  /*5fb0*/  ISETP.NE.AND P0, PT, R0, 0xf, PT ;  /* 0x0000000f0000780c */ /* 0x000fda0003f05270 */
[----:B------:R-:W-:Y:S05]  /*5fc0*/  @!P0 BRA `(.L_x_16400) ;  /* 0x0000000000e08947 */ /* 0x000fea0003800000 */
[----:B------:R-:W-:-:S13]  /*5fd0*/  ISETP.NE.AND P0, PT, R0, 0x17, PT ;  /* 0x000000170000780c */ /* 0x000fda0003f05270 */
[----:B------:R-:W-:Y:S05]  /*5fe0*/  @!P0 BRA `(.L_x_16401) ;  /* 0x00000000008c8947 */ /* 0x000fea0003800000 */
[----:B------:R-:W-:-:S13]  /*5ff0*/  ISETP.NE.AND P0, PT, R0, 0x18, PT ;  /* 0x000000180000780c */ /* 0x000fda0003f05270 */
[----:B------:R-:W-:Y:S05]  /*6000*/  @!P0 BRA `(.L_x_16402) ;  /* 0x0000000000448947 */ /* 0x000fea0003800000 */
.L_x_16378:
        /* <DEDUP_REMOVED lines=16> */
.L_x_16403:
[----:B------:R-:W-:Y:S05]  /*6110*/  BRA `(.L_x_16379) ;  /* 0x0000000000947947 */ /* 0x000fea0003800000 */
.L_x_16402:
        /* <DEDUP_REMOVED lines=12> */
.L_x_16405:
[----:B------:R-:W-:Y:S05]  /*61e0*/  BSYNC.RECONVERGENT B0 ;  /* 0x0000000000007941 */ /* 0x000fea0003800200 */
.L_x_16404:
[----:B------:R-:W-:-:S05]  /*61f0*/  LOP3.LUT R5, R0, 0x80, R7, 0xf8, !PT ;  /* 0x0000008000057812 */ /* 0x000fca00078ef807 */
[----:B------:R1:W-:Y:S01]  /*6200*/  STG.E.U8 desc[UR36][R2.64], R5 ;  /* 0x0000000502007986 */ /* 0x0003e2000c101124 */
[----:B------:R-:W-:Y:S05]  /*6210*/  BRA `(.L_x_16379) ;  /* 0x0000000000547947 */ /* 0x000fea0003800000 */
.L_x_16401:
        /* <DEDUP_REMOVED lines=11> */
.L_x_16407:
[----:B------:R-:W-:Y:S01]  /*62d0*/  IMAD.MOV.U32 R0, RZ, RZ, 0x7f ;  /* 0x0000007fff007424 */ /* 0x000fe200078e00ff */
[----:B------:R-:W-:-:S04]  /*62e0*/  ISETP.GT.U32.AND P0, PT, R4, 0x7f800000, PT ;  /* 0x7f8000000400780c */ /* 0x000fc80003f04070 */
[----:B------:R-:W-:-:S09]  /*62f0*/  SEL R0, R0, 0x7c, P0 ;  /* 0x0000007c00007807 */ /* 0x000fd20000000000 */
.L_x_16408:
[----:B------:R-:W-:Y:S05]  /*6300*/  BSYNC.RECONVERGENT B0 ;  /* 0x0000000000007941 */ /* 0x000fea0003800200 */
.L_x_16406:
[----:B------:R-:W-:-:S04]  /*6310*/  SHF.R.U32.HI R5, RZ, 0x18, R22 ;  /* 0x00000018ff057819 */ /* 0x000fc80000011616 */
[----:B------:R-:W-:-:S05]  /*6320*/  LOP3.LUT R5, R0, 0x80, R5, 0xf8, !PT ;  /* 0x0000008000057812 */ /* 0x000fca00078ef805 */
[----:B------:R2:W-:Y:S01]  /*6330*/  STG.E.U8 desc[UR36][R2.64], R5 ;  /* 0x0000000502007986 */ /* 0x0005e2000c101124 */
[----:B------:R-:W-:Y:S05]  /*6340*/  BRA `(.L_x_16379) ;  /* 0x0000000000087947 */ /* 0x000fea0003800000 */
.L_x_16400:
[----:B------:R-:W-:-:S05]  /*6350*/  F2FP.BF16.F32.PACK_AB R22, RZ, R22 ;  /* 0x00000016ff16723e */ /* 0x000fca00000010ff */
[----:B------:R0:W-:Y:S02]  /*6360*/  STG.E.U16 desc[UR36][R2.64], R22 ;  /* 0x0000001602007986 */ /* 0x0001e4000c101524 */
.L_x_16379:
        /* <DEDUP_REMOVED lines=24> */
.L_x_16412:
[----:B------:R-:W0:Y:S02]  /*64f0*/  F2I.S64.TRUNC R24, R24 ;  /* 0x0000001800187311 */ /* 0x000e24000020d900 */
[----:B0-----:R-:W-:-:S05]  /*6500*/  IMAD.MOV.U32 R5, RZ, RZ, R24 ;  /* 0x000000ffff057224 */ /* 0x001fca00078e0018 */
[----:B------:R0:W-:Y:S01]  /*6510*/  STG.E.U8 desc[UR36][R2.64], R5 ;  /* 0x0000000502007986 */ /* 0x0001e2000c101124 */
[----:B------:R-:W-:Y:S05]  /*6520*/  BRA `(.L_x_16414) ;  /* 0x0000000c003c7947 */ /* 0x000fea0003800000 */
.L_x_16411:
        /* <DEDUP_REMOVED lines=9> */
.L_x_16416:
[----:B------:R-:W0:Y:S02]  /*65c0*/  F2I.FTZ.TRUNC.NTZ R5, R24 ;  /* 0x0000001800057305 */ /* 0x000e24000021f100 */
[----:B0-----:R0:W-:Y:S01]  /*65d0*/  STG.E desc[UR36][R2.64], R5 ;  /* 0x0000000502007986 */ /* 0x0011e2000c101924 */
[----:B------:R-:W-:Y:S05]  /*65e0*/  BRA `(.L_x_16414) ;  /* 0x0000000c000c7947 */ /* 0x000fea0003800000 */
.L_x_16415:
[----:B------:R-:W0:Y:S02]  /*65f0*/  F2I.FTZ.TRUNC.NTZ R5, R24 ;  /* 0x0000001800057305 */ /* 0x000e24000021f100 */
[----:B0-----:R0:W-:Y:S01]  /*6600*/  STG.E.U16 desc[UR36][R2.64], R5 ;  /* 0x0000000502007986 */ /* 0x0011e2000c101524 */
[----:B------:R-:W-:Y:S05]  /*6610*/  BRA `(.L_x_16414) ;  /* 0x0000000c00007947 */ /* 0x000fea0003800000 */
.L_x_16410:
        /* <DEDUP_REMOVED lines=8> */
.L_x_16418:
[----:B------:R-:W-:-:S05]  /*66a0*/  F2FP.F16.F32.PACK_AB R24, RZ, R24 ;  /* 0x00000018ff18723e */ /* 0x000fca00000000ff */
[----:B------:R0:W-:Y:S01]  /*66b0*/  STG.E.U16 desc[UR36][R2.64], R24 ;  /* 0x0000001802007986 */ /* 0x0001e2000c101524 */
[----:B------:R-:W-:Y:S05]  /*66c0*/  BRA `(.L_x_16414) ;  /* 0x0000000800d47947 */ /* 0x000fea0003800000 */
.L_x_16417:
        /* <DEDUP_REMOVED lines=8> */
.L_x_16420:
[----:B------:R-:W-:-:S05]  /*6750*/  F2FP.F16.F32.PACK_AB R25, R25, R24 ;  /* 0x000000181919723e */ /* 0x000fca00000000ff */
[----:B------:R0:W-:Y:S01]  /*6760*/  STG.E desc[UR36][R2.64], R25 ;  /* 0x0000001902007986 */ /* 0x0001e2000c101924 */
[----:B------:R-:W-:Y:S05]  /*6770*/  BRA `(.L_x_16414) ;  /* 0x0000000800a87947 */ /* 0x000fea0003800000 */
.L_x_16419:
[----:B------:R-:W-:-:S06]  /*6780*/  FMUL.FTZ R4, R24, 1 ;  /* 0x3f80000018047820 */ /* 0x000fcc0000410000 */
[----:B------:R-:W0:Y:S02]  /*6790*/  F2F.F64.F32 R4, R4 ;  /* 0x0000000400047310 */ /* 0x000e240000201800 */
[----:B0-----:R0:W-:Y:S01]  /*67a0*/  STG.E.64 desc[UR36][R2.64], R4 ;  /* 0x0000000402007986 */ /* 0x0011e2000c101b24 */
[----:B------:R-:W-:Y:S05]  /*67b0*/  BRA `(.L_x_16414) ;  /* 0x0000000800987947 */ /* 0x000fea0003800000 */
.L_x_16409:
        /* <DEDUP_REMOVED lines=13> */
.L_x_16424:
        /* <DEDUP_REMOVED lines=16> */
.L_x_16427:
[----:B------:R-:W-:-:S04]  /*6990*/  SHF.R.U32.HI R24, RZ, 0x18, R24 ;  /* 0x00000018ff187819 */ /* 0x000fc80000011618 */
[----:B------:R-:W-:-:S04]  /*69a0*/  LOP3.LUT R5, R5, 0x80, R24, 0xf8, !PT ;  /* 0x0000008005057812 */ /* 0x000fc800078ef818 */
[----:B------:R-:W-:-:S07]  /*69b0*/  PRMT R0, R5, 0x7610, R0 ;  /* 0x0000761005007816 */ /* 0x000fce0000000000 */
.L_x_16426:
[----:B------:R-:W-:Y:S05]  /*69c0*/  BSYNC.RECONVERGENT B0 ;  /* 0x0000000000007941 */ /* 0x000fea0003800200 */
.L_x_16425:
[----:B------:R0:W-:Y:S01]  /*69d0*/  STG.E.U8 desc[UR36][R2.64], R0 ;  /* 0x0000000002007986 */ /* 0x0001e2000c101124 */
[----:B------:R-:W-:Y:S05]  /*69e0*/  BRA `(.L_x_16414) ;  /* 0x00000008000c7947 */ /* 0x000fea0003800000 */
.L_x_16423:
        /* <DEDUP_REMOVED lines=16> */
.L_x_16430:
[----:B------:R-:W-:-:S04]  /*6af0*/  SHF.R.U32.HI R24, RZ, 0x18, R24 ;  /* 0x00000018ff187819 */ /* 0x000fc80000011618 */
[----:B------:R-:W-:-:S04]  /*6b00*/  LOP3.LUT R5, R5, 0x80, R24, 0xf8, !PT ;  /* 0x0000008005057812 */ /* 0x000fc800078ef818 */
[----:B------:R-:W-:-:S07]  /*6b10*/  PRMT R0, R5, 0x7610, R0 ;  /* 0x0000761005007816 */ /* 0x000fce0000000000 */
.L_x_16429:
[----:B------:R-:W-:Y:S05]  /*6b20*/  BSYNC.RECONVERGENT B0 ;  /* 0x0000000000007941 */ /* 0x000fea0003800200 */
.L_x_16428:
[----:B------:R0:W-:Y:S01]  /*6b30*/  STG.E.U8 desc[UR36][R2.64], R0 ;  /* 0x0000000002007986 */ /* 0x0001e2000c101124 */
[----:B------:R-:W-:Y:S05]  /*6b40*/  BRA `(.L_x_16414) ;  /* 0x0000000400b47947 */ /* 0x000fea0003800000 */
.L_x_16422:
        /* <DEDUP_REMOVED lines=21> */
.L_x_16432:
[----:B------:R-:W0:Y:S02]  /*6ca0*/  F2I.U64.TRUNC R24, R24 ;  /* 0x0000001800187311 */ /* 0x000e24000020d800 */
[----:B0-----:R0:W-:Y:S01]  /*6cb0*/  STG.E.64 desc[UR36][R2.64], R24 ;  /* 0x0000001802007986 */ /* 0x0011e2000c101b24 */
[----:B------:R-:W-:Y:S05]  /*6cc0*/  BRA `(.L_x_16414) ;  /* 0x0000000400547947 */ /* 0x000fea0003800000 */
.L_x_16431:
[----:B------:R-:W0:Y:S02]  /*6cd0*/  F2I.FTZ.U32.TRUNC.NTZ R5, R24 ;  /* 0x0000001800057305 */ /* 0x000e24000021f000 */
[----:B0-----:R0:W-:Y:S01]  /*6ce0*/  STG.E desc[UR36][R2.64], R5 ;  /* 0x0000000502007986 */ /* 0x0011e2000c101924 */
[----:B------:R-:W-:Y:S05]  /*6cf0*/  BRA `(.L_x_16414) ;  /* 0x0000000400487947 */ /* 0x000fea0003800000 */
.L_x_16421:
        /* <DEDUP_REMOVED lines=12> */
.L_x_16434:
        /* <DEDUP_REMOVED lines=10> */
.L_x_16433:
[----:B------:R-:W-:-:S13]  /*6e60*/  ISETP.NE.AND P0, PT, R0, 0xf, PT ;  /* 0x0000000f0000780c */ /* 0x000fda0003f05270 */
[----:B------:R-:W-:Y:S05]  /*6e70*/  @!P0 BRA `(.L_x_16435) ;  /* 0x0000000000e08947 */ /* 0x000fea0003800000 */
[----:B------:R-:W-:-:S13]  /*6e80*/  ISETP.NE.AND P0, PT, R0, 0x17, PT ;  /* 0x000000170000780c */ /* 0x000fda0003f05270 */
[----:B------:R-:W-:Y:S05]  /*6e90*/  @!P0 BRA `(.L_x_16436) ;  /* 0x00000000008c8947 */ /* 0x000fea0003800000 */
[----:B------:R-:W-:-:S13]  /*6ea0*/  ISETP.NE.AND P0, PT, R0, 0x18, PT ;  /* 0x000000180000780c */ /* 0x000fda0003f05270 */
[----:B------:R-:W-:Y:S05]  /*6eb0*/  @!P0 BRA `(.L_x_16437) ;  /* 0x0000000000448947 */ /* 0x000fea0003800000 */
.L_x_16413:
        /* <DEDUP_REMOVED lines=16> */
.L_x_16438:
[----:B------:R-:W-:Y:S05]  /*6fc0*/  BRA `(.L_x_16414) ;  /* 0x0000000000947947 */ /* 0x000fea0003800000 */
.L_x_16437:
        /* <DEDUP_REMOVED lines=12> */
.L_x_16440:
[----:B------:R-:W-:Y:S05]  /*7090*/  BSYNC.RECONVERGENT B0 ;  /* 0x0000000000007941 */ /* 0x000fea0003800200 */
.L_x_16439:
[----:B------:R-:W-:-:S05]  /*70a0*/  LOP3.LUT R5, R0, 0x80, R7, 0xf8, !PT ;  /* 0x0000008000057812 */ /* 0x000fca00078ef807 */
[----:B------:R3:W-:Y:S01]  /*70b0*/  STG.E.U8 desc[UR36][R2.64], R5 ;  /* 0x0000000502007986 */ /* 0x0007e2000c101124 */
[----:B------:R-:W-:Y:S05]  /*70c0*/  BRA `(.L_x_16414) ;  /* 0x0000000000547947 */ /* 0x000fea0003800000 */
.L_x_16436:
        /* <DEDUP_REMOVED lines=11> */
.L_x_16442:
[----:B------:R-:W-:Y:S01]  /*7180*/  IMAD.MOV.U32 R0, RZ, RZ, 0x7f ;  /* 0x0000007fff007424 */ /* 0x000fe200078e00ff */
[----:B------:R-:W-:-:S04]  /*7190*/  ISETP.GT.U32.AND P0, PT, R4, 0x7f800000, PT ;  /* 0x7f8000000400780c */ /* 0x000fc80003f04070 */
[----:B------:R-:W-:-:S09]  /*71a0*/  SEL R0, R0, 0x7c, P0 ;  /* 0x0000007c00007807 */ /* 0x000fd20000000000 */
.L_x_16443:
[----:B------:R-:W-:Y:S05]  /*71b0*/  BSYNC.RECONVERGENT B0 ;  /* 0x0000000000007941 */ /* 0x000fea0003800200 */
.L_x_16441:
[----:B------:R-:W-:-:S04]  /*71c0*/  SHF.R.U32.HI R5, RZ, 0x18, R24 ;  /* 0x00000018ff057819 */ /* 0x000fc80000011618 */
[----:B------:R-:W-:-:S05]  /*71d0*/  LOP3.LUT R5, R0, 0x80, R5, 0xf8, !PT ;  /* 0x0000008000057812 */ /* 0x000fca00078ef805 */
[----:B------:R2:W-:Y:S01]  /*71e0*/  STG.E.U8 desc[UR36][R2.64], R5 ;  /* 0x0000000502007986 */ /* 0x0005e2000c101124 */
[----:B------:R-:W-:Y:S05]  /*71f0*/  BRA `(.L_x_16414) ;  /* 0x0000000000087947 */ /* 0x000fea0003800000 */
.L_x_16435:
[----:B------:R-:W-:-:S05]  /*7200*/  F2FP.BF16.F32.PACK_AB R24, RZ, R24 ;  /* 0x00000018ff18723e */ /* 0x000fca00000010ff */
[----:B------:R4:W-:Y:S02]  /*7210*/  STG.E.U16 desc[UR36][R2.64], R24 ;  /* 0x0000001802007986 */ /* 0x0009e4000c101524 */
.L_x_16414:
[----:B------:R-:W-:-:S07]  /*7220*/  VIADD R28, R28, 0x80 ;  /* 0x000000801c1c7836 */ /* 0x000fce0000000000 */
.L_x_16373:
[----:B------:R-:W-:Y:S05]  /*7230*/  BSYNC.RECONVERGENT B6 ;  /* 0x0000000000067941 */ /* 0x000fea0003800200 */
.L_x_16372:
[----:B------:R-:W-:-:S13]  /*7240*/  ISETP.GE.AND P0, PT, R28, R16, PT ;  /* 0x000000101c00720c */ /* 0x000fda0003f06270 */
[----:B------:R-:W-:Y:S05]  /*7250*/  @P0 EXIT ;  /* 0x000000000000094d */ /* 0x000fea0003800000 */
[----:B0-----:R-:W0:Y:S01]  /*7260*/  S2R R0, SR_CTAID.X ;  /* 0x0000000000007919 */ /* 0x001e220000002500 */
[----:B--234-:R-:W2:Y:S01]  /*7270*/  LDC.U8 R4, c[0x0][0x3b4] ;  /* 0x0000ed00ff047b82 */ /* 0x01cea20000000000 */
[----:B------:R-:W3:Y:S07]  /*7280*/  LDCU UR4, c[0x0][0x3b8] ;  /* 0x00007700ff0477ac */ /* 0x000eee0008000800 */
[----:B-1----:R-:W1:Y:S01]  /*7290*/  LDC.64 R2, c[0x0][0x398] ;  /* 0x0000e600ff027b82 */ /* 0x002e620000000a00 */
[----:B0-----:R-:W-:Y:S01]  /*72a0*/  IMAD R28, R0, 0x200, R28 ;  /* 0x00000200001c7824 */ /* 0x001fe200078e021c */
[----:B--2---:R-:W-:-:S03]  /*72b0*/  PRMT R0, R4, 0x9910, RZ ;  /* 0x0000991004007816 */ /* 0x004fc600000000ff */
[----:B---3--:R-:W-:Y:S01]  /*72c0*/  IMAD R5, R28, UR4, RZ ;  /* 0x000000041c057c24 */ /* 0x008fe2000f8e02ff */
        /* <DEDUP_REMOVED lines=15> */
.L_x_16447:
[----:B------:R-:W0:Y:S02]  /*73c0*/  F2I.S64.TRUNC R18, R18 ;  /* 0x0000001200127311 */ /* 0x000e24000020d900 */
[----:B0-----:R-:W-:-:S05]  /*73d0*/  IMAD.MOV.U32 R5, RZ, RZ, R18 ;  /* 0x000000ffff057224 */ /* 0x001fca00078e0012 */
[----:B------:R-:W-:Y:S01]  /*73e0*/  STG.E.U8 desc[UR36][R2.64], R5 ;  /* 0x0000000502007986 */ /* 0x000fe2000c101124 */
[----:B------:R-:W-:Y:S05]  /*73f0*/  EXIT ;  /* 0x000000000000794d */ /* 0x000fea0003800000 */
.L_x_16446:
        /* <DEDUP_REMOVED lines=9> */
.L_x_16450:
[----:B------:R-:W0:Y:S02]  /*7490*/  F2I.FTZ.TRUNC.NTZ R5, R18 ;  /* 0x0000001200057305 */ /* 0x000e24000021f100 */
[----:B0-----:R-:W-:Y:S01]  /*74a0*/  STG.E desc[UR36][R2.64], R5 ;  /* 0x0000000502007986 */ /* 0x001fe2000c101924 */
[----:B------:R-:W-:Y:S05]  /*74b0*/  EXIT ;  /* 0x000000000000794d */ /* 0x000fea0003800000 */
.L_x_16449:
[----:B------:R-:W0:Y:S02]  /*74c0*/  F2I.FTZ.TRUNC.NTZ R5, R18 ;  /* 0x0000001200057305 */ /* 0x000e24000021f100 */
[----:B0-----:R-:W-:Y:S01]  /*74d0*/  STG.E.U16 desc[UR36][R2.64], R5 ;  /* 0x0000000502007986 */ /* 0x001fe2000c101524 */
[----:B------:R-:W-:Y:S05]  /*74e0*/  EXIT ;  /* 0x000000000000794d */ /* 0x000fea0003800000 */
.L_x_16445:
        /* <DEDUP_REMOVED lines=8> */
.L_x_16452:
[----:B------:R-:W-:-:S05]  /*7570*/  F2FP.F16.F32.PACK_AB R18, RZ, R18 ;  /* 0x00000012ff12723e */ /* 0x000fca00000000ff */
[----:B------:R-:W-:Y:S01]  /*7580*/  STG.E.U16 desc[UR36][R2.64], R18 ;  /* 0x0000001202007986 */ /* 0x000fe2000c101524 */
[----:B------:R-:W-:Y:S05]  /*7590*/  EXIT ;  /* 0x000000000000794d */ /* 0x000fea0003800000 */
.L_x_16451:
        /* <DEDUP_REMOVED lines=8> */
.L_x_16454:
[----:B------:R-:W-:-:S05]  /*7620*/  F2FP.F16.F32.PACK_AB R19, R19, R18 ;  /* 0x000000121313723e */ /* 0x000fca00000000ff */
[----:B------:R-:W-:Y:S01]  /*7630*/  STG.E desc[UR36][R2.64], R19 ;  /* 0x0000001302007986 */ /* 0x000fe2000c101924 */
[----:B------:R-:W-:Y:S05]  /*7640*/  EXIT ;  /* 0x000000000000794d */ /* 0x000fea0003800000 */
.L_x_16453:
[----:B------:R-:W-:-:S06]  /*7650*/  FMUL.FTZ R4, R18, 1 ;  /* 0x3f80000012047820 */ /* 0x000fcc0000410000 */
[----:B------:R-:W0:Y:S02]  /*7660*/  F2F.F64.F32 R4, R4 ;  /* 0x0000000400047310 */ /* 0x000e240000201800 */
[----:B0-----:R-:W-:Y:S01]  /*7670*/  STG.E.64 desc[UR36][R2.64], R4 ;  /* 0x0000000402007986 */ /* 0x001fe2000c101b24 */
[----:B------:R-:W-:Y:S05]  /*7680*/  EXIT ;  /* 0x000000000000794d */ /* 0x000fea0003800000 */
.L_x_16444:
        /* <DEDUP_REMOVED lines=13> */
.L_x_16458:
        /* <DEDUP_REMOVED lines=16> */
.L_x_16461:
[----:B------:R-:W-:-:S04]  /*7860*/  SHF.R.U32.HI R18, RZ, 0x18, R18 ;  /* 0x00000018ff127819 */ /* 0x000fc80000011612 */
[----:B------:R-:W-:-:S04]  /*7870*/  LOP3.LUT R5, R5, 0x80, R18, 0xf8, !PT ;  /* 0x0000008005057812 */ /* 0x000fc800078ef812 */
[----:B------:R-:W-:-:S07]  /*7880*/  PRMT R0, R5, 0x7610, R0 ;  /* 0x0000761005007816 */ /* 0x000fce0000000000 */
.L_x_16460:
[----:B------:R-:W-:Y:S05]  /*7890*/  BSYNC.RECONVERGENT B0 ;  /* 0x0000000000007941 */ /* 0x000fea0003800200 */
.L_x_16459:
[----:B------:R-:W-:Y:S01]  /*78a0*/  STG.E.U8 desc[UR36][R2.64], R0 ;  /* 0x0000000002007986 */ /* 0x000fe2000c101124 */
[----:B------:R-:W-:Y:S05]  /*78b0*/  EXIT ;  /* 0x000000000000794d */ /* 0x000fea0003800000 */
.L_x_16457:
        /* <DEDUP_REMOVED lines=16> */
.L_x_16464:
[----:B------:R-:W-:-:S04]  /*79c0*/  SHF.R.U32.HI R18, RZ, 0x18, R18 ;  /* 0x00000018ff127819 */ /* 0x000fc80000011612 */
[----:B------:R-:W-:-:S04]  /*79d0*/  LOP3.LUT R5, R5, 0x80, R18, 0xf8, !PT ;  /* 0x0000008005057812 */ /* 0x000fc800078ef812 */
[----:B------:R-:W-:-:S07]  /*79e0*/  PRMT R0, R5, 0x7610, R0 ;  /* 0x0000761005007816 */ /* 0x000fce0000000000 */
.L_x_16463:
[----:B------:R-:W-:Y:S05]  /*79f0*/  BSYNC.RECONVERGENT B0 ;  /* 0x0000000000007941 */ /* 0x000fea0003800200 */
.L_x_16462:
[----:B------:R-:W-:Y:S01]  /*7a00*/  STG.E.U8 desc[UR36][R2.64], R0 ;  /* 0x0000000002007986 */ /* 0x000fe2000c101124 */
[----:B------:R-:W-:Y:S05]  /*7a10*/  EXIT ;  /* 0x000000000000794d */ /* 0x000fea0003800000 */
.L_x_16456:
        /* <DEDUP_REMOVED lines=21> */
.L_x_16466:
[----:B------:R-:W0:Y:S02]  /*7b70*/  F2I.U64.TRUNC R18, R18 ;  /* 0x0000001200127311 */ /* 0x000e24000020d800 */
[----:B0-----:R-:W-:Y:S01]  /*7b80*/  STG.E.64 desc[UR36][R2.64], R18 ;  /* 0x0000001202007986 */ /* 0x001fe2000c101b24 */
[----:B------:R-:W-:Y:S05]  /*7b90*/  EXIT ;  /* 0x000000000000794d */ /* 0x000fea0003800000 */
.L_x_16465:
[----:B------:R-:W0:Y:S02]  /*7ba0*/  F2I.FTZ.U32.TRUNC.NTZ R5, R18 ;  /* 0x0000001200057305 */ /* 0x000e24000021f000 */
[----:B0-----:R-:W-:Y:S01]  /*7bb0*/  STG.E desc[UR36][R2.64], R5 ;  /* 0x0000000502007986 */ /* 0x001fe2000c101924 */
[----:B------:R-:W-:Y:S05]  /*7bc0*/  EXIT ;  /* 0x000000000000794d */ /* 0x000fea0003800000 */
.L_x_16455:
        /* <DEDUP_REMOVED lines=12> */
.L_x_16468:
        /* <DEDUP_REMOVED lines=10> */
.L_x_16467:
[----:B------:R-:W-:-:S13]  /*7d30*/  ISETP.NE.AND P0, PT, R0, 0xf, PT ;  /* 0x0000000f0000780c */ /* 0x000fda0003f05270 */
[----:B------:R-:W-:Y:S05]  /*7d40*/  @!P0 BRA `(.L_x_16469) ;  /* 0x0000000000e08947 */ /* 0x000fea0003800000 */
[----:B------:R-:W-:-:S13]  /*7d50*/  ISETP.NE.AND P0, PT, R0, 0x17, PT ;  /* 0x000000170000780c */ /* 0x000fda0003f05270 */
[----:B------:R-:W-:Y:S05]  /*7d60*/  @!P0 BRA `(.L_x_16470) ;  /* 0x00000000008c8947 */ /* 0x000fea0003800000 */
[----:B------:R-:W-:-:S13]  /*7d70*/  ISETP.NE.AND P0, PT, R0, 0x18, PT ;  /* 0x000000180000780c */ /* 0x000fda0003f05270 */
[----:B------:R-:W-:Y:S05]  /*7d80*/  @!P0 BRA `(.L_x_16471) ;  /* 0x0000000000448947 */ /* 0x000fea0003800000 */
.L_x_16448:
        /* <DEDUP_REMOVED lines=16> */
.L_x_16472:
[----:B------:R-:W-:Y:S05]  /*7e90*/  EXIT ;  /* 0x000000000000794d */ /* 0x000fea0003800000 */
.L_x_16471:
        /* <DEDUP_REMOVED lines=12> */
.L_x_16474:
[----:B------:R-:W-:Y:S05]  /*7f60*/  BSYNC.RECONVERGENT B0 ;  /* 0x0000000000007941 */ /* 0x000fea0003800200 */
.L_x_16473:
[----:B------:R-:W-:-:S05]  /*7f70*/  LOP3.LUT R5, R0, 0x80, R7, 0xf8, !PT ;  /* 0x0000008000057812 */ /* 0x000fca00078ef807 */
[----:B------:R-:W-:Y:S01]  /*7f80*/  STG.E.U8 desc[UR36][R2.64], R5 ;  /* 0x0000000502007986 */ /* 0x000fe2000c101124 */
[----:B------:R-:W-:Y:S05]  /*7f90*/  EXIT ;  /* 0x000000000000794d */ /* 0x000fea0003800000 */
.L_x_16470:
        /* <DEDUP_REMOVED lines=11> */
.L_x_16476:
[----:B------:R-:W-:Y:S01]  /*8050*/  IMAD.MOV.U32 R0, RZ, RZ, 0x7f ;  /* 0x0000007fff007424 */ /* 0x000fe200078e00ff */
[----:B------:R-:W-:-:S04]  /*8060*/  ISETP.GT.U32.AND P0, PT, R4, 0x7f800000, PT ;  /* 0x7f8000000400780c */ /* 0x000fc80003f04070 */
[----:B------:R-:W-:-:S09]  /*8070*/  SEL R0, R0, 0x7c, P0 ;  /* 0x0000007c00007807 */ /* 0x000fd20000000000 */
.L_x_16477:
[----:B------:R-:W-:Y:S05]  /*8080*/  BSYNC.RECONVERGENT B0 ;  /* 0x0000000000007941 */ /* 0x000fea0003800200 */
.L_x_16475:
[----:B------:R-:W-:-:S04]  /*8090*/  SHF.R.U32.HI R5, RZ, 0x18, R18 ;  /* 0x00000018ff057819 */ /* 0x000fc80000011612 */
[----:B------:R-:W-:-:S05]  /*80a0*/  LOP3.LUT R5, R0, 0x80, R5, 0xf8, !PT ;  /* 0x0000008000057812 */ /* 0x000fca00078ef805 */
[----:B------:R-:W-:Y:S01]  /*80b0*/  STG.E.U8 desc[UR36][R2.64], R5 ;  /* 0x0000000502007986 */ /* 0x000fe2000c101124 */
[----:B------:R-:W-:Y:S05]  /*80c0*/  EXIT ;  /* 0x000000000000794d */ /* 0x000fea0003800000 */
.L_x_16469:
[----:B------:R-:W-:-:S05]  /*80d0*/  F2FP.BF16.F32.PACK_AB R18, RZ, R18 ;  /* 0x00000012ff12723e */ /* 0x000fca00000010ff */
[----:B------:R-:W-:Y:S01]  /*80e0*/  STG.E.U16 desc[UR36][R2.64], R18 ;  /* 0x0000001202007986 */ /* 0x000fe2000c101524 */
[----:B------:R-:W-:Y:S05]  /*80f0*/  EXIT ;  /* 0x000000000000794d */ /* 0x000fea0003800000 */
.L_x_16478:
        /* <DEDUP_REMOVED lines=16> */
.L_x_18385:


//--------------------- .text._ZN2at6native18elementwise_kernelILi128ELi2EZNS0_22gpu_kernel_impl_nocastINS0_13BUnaryFunctorIN3c107complexIfEES6_S6_NS0_15binary_internal10MulFunctorIS6_EEEEEEvRNS_18TensorIteratorBaseERKT_EUliE_EEviT1_ --------------------------
	.section	.text._ZN2at6native18elementwise_kernelILi128ELi2EZNS0_22gpu_kernel_impl_nocastINS0_13BUnaryFunctorIN3c107complexIfEES6_S6_NS0_15binary_internal10MulFunctorIS6_EEEEEEvRNS_18TensorIteratorBaseERKT_EUliE_EEviT1_,"ax",@progbits
	.align	128
        .global         _ZN2at6native18elementwise_kernelILi128ELi2EZNS0_22gpu_kernel_impl_nocastINS0_13BUnaryFunctorIN3c107complexIfEES6_S6_NS0_15binary_internal10MulFunctorIS6_EEEEEEvRNS_18TensorIteratorBaseERKT_EUliE_EEviT1_
        .type           _ZN2at6native18elementwise_kernelILi128ELi2EZNS0_22gpu_kernel_impl_nocastINS0_13BUnaryFunctorIN3c107complexIfEES6_S6_NS0_15binary_internal10MulFunctorIS6_EEEEEEvRNS_18TensorIteratorBaseERKT_EUliE_EEviT1_,@function
        .size           _ZN2at6native18elementwise_kernelILi128ELi2EZNS0_22gpu_kernel_impl_nocastINS0_13BUnaryFunctorIN3c107complexIfEES6_S6_NS0_15binary_internal10MulFunctorIS6_EEEEEEvRNS_18TensorIteratorBaseERKT_EUliE_EEviT1_,(.L_x_18386 - _ZN2at6native18elementwise_kernelILi128ELi2EZNS0_22gpu_kernel_impl_nocastINS0_13BUnaryFunctorIN3c107complexIfEES6_S6_NS0_15binary_internal10MulFunctorIS6_EEEEEEvRNS_18TensorIteratorBaseERKT_EUliE_EEviT1_)
        .other          _ZN2at6native18elementwise_kernelILi128ELi2EZNS0_22gpu_kernel_impl_nocastINS0_13BUnaryFunctorIN3c107complexIfEES6_S6_NS0_15binary_internal10MulFunctorIS6_EEEEEEvRNS_18TensorIteratorBaseERKT_EUliE_EEviT1_,@"STO_CUDA_ENTRY STV_DEFAULT"
_ZN2at6native18elementwise_kernelILi128ELi2EZNS0_22gpu_kernel_impl_nocastINS0_13BUnaryFunctorIN3c107complexIfEES6_S6_NS0_15binary_internal10MulFunctorIS6_EEEEEEvRNS_18TensorIteratorBaseERKT_EUliE_EEviT1_:
.text._ZN2at6native18elementwise_kernelILi128ELi2EZNS0_22gpu_kernel_impl_nocastINS0_13BUnaryFunctorIN3c107complexIfEES6_S6_NS0_15binary_internal10MulFunctorIS6_EEEEEEvRNS_18TensorIteratorBaseERKT_EUliE_EEviT1_:
        /* <DEDUP_REMOVED lines=14> */
[----:B------:R-:W1:Y:S01]  /*00e0*/  LDCU.64 UR8, c[0x0][0x598] ;  /* 0x0000b300ff0877ac */ /* 0x000e620008000a00 */
[----:B0-----:R-:W1:Y:S06]  /*00f0*/  LDG.E.64 R4, desc[UR6][R4.64] ;  /* 0x0000000604047981 */ /* 0x001e6c000c1e1b00 */
[----:B------:R-:W0:Y:S01]  /*0100*/  LDC.64 R6, c[0x0][0x580] ;  /* 0x00016000ff067b82 */ /* 0x000e220000000a00 */
[----:B------:R-:W-:Y:S01]  /*0110*/  IADD3 R3, PT, PT, R3, 0x80, RZ ;  /* 0x0000008003037810 */ /* 0x000fe20007ffe0ff */
[----:B-1----:R-:W-:Y:S01]  /*0120*/  FMUL.FTZ R9, R5, UR9 ;  /* 0x0000000905097c20 */ /* 0x002fe20008410000 */
[----:B------:R-:W-:-:S03]  /*0130*/  FMUL.FTZ R0, R4, UR9 ;  /* 0x0000000904007c20 */ /* 0x000fc60008410000 */
[----:B------:R-:W-:Y:S01]  /*0140*/  FFMA.FTZ R8, R4, UR8, -R9 ;  /* 0x0000000804087c23 */ /* 0x000fe20008010809 */
[----:B------:R-:W-:-:S05]  /*0150*/  FFMA.FTZ R9, R5, UR8, R0 ;  /* 0x0000000805097c23 */ /* 0x000fca0008010000 */
[----:B0-----:R0:W-:Y:S02]  /*0160*/  STG.E.64 desc[UR6][R6.64], R8 ;  /* 0x0000000806007986 */ /* 0x0011e4000c101b06 */
.L_x_16481:
[----:B------:R-:W-:Y:S05]  /*0170*/  BSYNC.RECONVERGENT B0 ;  /* 0x0000000000007941 */ /* 0x000fea0003800200 */
.L_x_16480:
[----:B------:R-:W-:-:S13]  /*0180*/  ISETP.GE.AND P0, PT, R3, UR4, PT ;  /* 0x0000000403007c0c */ /* 0x000fda000bf06270 */
[----:B------:R-:W-:Y:S05]  /*0190*/  @P0 EXIT ;  /* 0x000000000000094d */ /* 0x000fea0003800000 */
[----:B------:R-:W1:Y:S01]  /*01a0*/  LDC.64 R2, c[0x0][0x588] ;  /* 0x00016200ff027b82 */ /* 0x000e620000000a00 */
[----:B------:R-:W0:Y:S01]  /*01b0*/  LDCU.64 UR4, c[0x0][0x598] ;  /* 0x0000b300ff0477ac */ /* 0x000e220008000a00 */
[----:B-1----:R-:W0:Y:S06]  /*01c0*/  LDG.E.64 R2, desc[UR6][R2.64] ;  /* 0x0000000602027981 */ /* 0x002e2c000c1e1b00 */
[----:B------:R-:W1:Y:S01]  /*01d0*/  LDC.64 R4, c[0x0][0x580] ;  /* 0x00016000ff047b82 */ /* 0x000e620000000a00 */
[----:B0-----:R-:W-:Y:S01]  /*01e0*/  FMUL.FTZ R7, R3, UR5 ;  /* 0x0000000503077c20 */ /* 0x001fe20008410000 */
[----:B------:R-:W-:-:S03]  /*01f0*/  FMUL.FTZ R0, R2, UR5 ;  /* 0x0000000502007c20 */ /* 0x000fc60008410000 */
[----:B------:R-:W-:Y:S01]  /*0200*/  FFMA.FTZ R6, R2, UR4, -R7 ;  /* 0x0000000402067c23 */ /* 0x000fe20008010807 */
[----:B------:R-:W-:-:S05]  /*0210*/  FFMA.FTZ R7, R3, UR4, R0 ;  /* 0x0000000403077c23 */ /* 0x000fca0008010000 */
[----:B-1----:R-:W-:Y:S01]  /*0220*/  STG.E.64 desc[UR6][R4.64], R6 ;  /* 0x0000000604007986 */ /* 0x002fe2000c101b06 */
[----:B------:R-:W-:Y:S05]  /*0230*/  EXIT ;  /* 0x000000000000794d */ /* 0x000fea0003800000 */
.L_x_16479:
        /* <DEDUP_REMOVED lines=305> */
.L_x_16484:
[----:B------:R-:W0:Y:S02]  /*1550*/  LDCU.128 UR8, c[0x0][0x580] ;  /* 0x0000b000ff0877ac */ /* 0x000e240008000c00 */
[----:B0-----:R-:W-:-:S04]  /*1560*/  IADD3 R6, P0, PT, R4, UR10, RZ ;  /* 0x0000000a04067c10 */ /* 0x001fc8000ff1e0ff */
[----:B------:R-:W-:Y:S01]  /*1570*/  IADD3.X R7, PT, PT, RZ, UR11, RZ, P0, !PT ;  /* 0x0000000bff077c10 */ /* 0x000fe200087fe4ff */
[----:B------:R-:W0:Y:S05]  /*1580*/  LDCU.64 UR10, c[0x0][0x598] ;  /* 0x0000b300ff0a77ac */ /* 0x000e2a0008000a00 */
[----:B------:R-:W0:Y:S01]  /*1590*/  LDG.E.64 R6, desc[UR6][R6.64] ;  /* 0x0000000606067981 */ /* 0x000e22000c1e1b00 */
[----:B------:R-:W-:Y:S02]  /*15a0*/  IADD3 R4, P0, PT, R5, UR8, RZ ;  /* 0x0000000805047c10 */ /* 0x000fe4000ff1e0ff */
[----:B------:R-:W-:Y:S02]  /*15b0*/  IADD3 R3, PT, PT, R3, 0x80, RZ ;  /* 0x0000008003037810 */ /* 0x000fe40007ffe0ff */
[----:B------:R-:W-:Y:S01]  /*15c0*/  IADD3.X R5, PT, PT, RZ, UR9, RZ, P0, !PT ;  /* 0x00000009ff057c10 */ /* 0x000fe200087fe4ff */
[----:B0-----:R-:W-:Y:S01]  /*15d0*/  FMUL.FTZ R9, R7, UR11 ;  /* 0x0000000b07097c20 */ /* 0x001fe20008410000 */
[----:B------:R-:W-:-:S03]  /*15e0*/  FMUL.FTZ R10, R6, UR11 ;  /* 0x0000000b060a7c20 */ /* 0x000fc60008410000 */
[----:B------:R-:W-:Y:S01]  /*15f0*/  FFMA.FTZ R8, R6, UR10, -R9 ;  /* 0x0000000a06087c23 */ /* 0x000fe20008010809 */
[----:B------:R-:W-:-:S05]  /*1600*/  FFMA.FTZ R9, R7, UR10, R10 ;  /* 0x0000000a07097c23 */ /* 0x000fca000801000a */
[----:B------:R0:W-:Y:S02]  /*1610*/  STG.E.64 desc[UR6][R4.64], R8 ;  /* 0x0000000804007986 */ /* 0x0001e4000c101b06 */
.L_x_16483:
[----:B------:R-:W-:Y:S05]  /*1620*/  BSYNC.RECONVERGENT B0 ;  /* 0x0000000000007941 */ /* 0x000fea0003800200 */
.L_x_16482:
        /* <DEDUP_REMOVED lines=300> */
.L_x_16485:
[----:B------:R-:W0:Y:S01]  /*28f0*/  LDCU.128 UR8, c[0x0][0x580] ;  /* 0x0000b000ff0877ac */ /* 0x000e220008000c00 */
[----:B------:R-:W1:Y:S01]  /*2900*/  LDCU.64 UR4, c[0x0][0x598] ;  /* 0x0000b300ff0477ac */ /* 0x000e620008000a00 */
[----:B0-----:R-:W-:-:S04]  /*2910*/  IADD3 R4, P0, PT, R2, UR10, RZ ;  /* 0x0000000a02047c10 */ /* 0x001fc8000ff1e0ff */
[----:B------:R-:W-:-:S06]  /*2920*/  IADD3.X R5, PT, PT, RZ, UR11, RZ, P0, !PT ;  /* 0x0000000bff057c10 */ /* 0x000fcc00087fe4ff */
[----:B------:R-:W1:Y:S01]  /*2930*/  LDG.E.64 R4, desc[UR6][R4.64] ;  /* 0x0000000604047981 */ /* 0x000e62000c1e1b00 */
[----:B------:R-:W-:-:S04]  /*2940*/  IADD3 R2, P0, PT, R3, UR8, RZ ;  /* 0x0000000803027c10 */ /* 0x000fc8000ff1e0ff */
[----:B------:R-:W-:Y:S01]  /*2950*/  IADD3.X R3, PT, PT, RZ, UR9, RZ, P0, !PT ;  /* 0x00000009ff037c10 */ /* 0x000fe200087fe4ff */
[----:B-1----:R-:W-:Y:S01]  /*2960*/  FMUL.FTZ R7, R5, UR5 ;  /* 0x0000000505077c20 */ /* 0x002fe20008410000 */
[----:B------:R-:W-:-:S03]  /*2970*/  FMUL.FTZ R0, R4, UR5 ;  /* 0x0000000504007c20 */ /* 0x000fc60008410000 */
[----:B------:R-:W-:Y:S01]  /*2980*/  FFMA.FTZ R6, R4, UR4, -R7 ;  /* 0x0000000404067c23 */ /* 0x000fe20008010807 */
[----:B------:R-:W-:-:S05]  /*2990*/  FFMA.FTZ R7, R5, UR4, R0 ;  /* 0x0000000405077c23 */ /* 0x000fca0008010000 */
[----:B------:R-:W-:Y:S01]  /*29a0*/  STG.E.64 desc[UR6][R2.64], R6 ;  /* 0x0000000602007986 */ /* 0x000fe2000c101b06 */
[----:B------:R-:W-:Y:S05]  /*29b0*/  EXIT ;  /* 0x000000000000794d */ /* 0x000fea0003800000 */
.L_x_16486:
        /* <DEDUP_REMOVED lines=12> */
.L_x_18386:


//--------------------- .text._ZN2at6native27unrolled_elementwise_kernelINS0_13BUnaryFunctorIN3c107complexIfEES5_S5_NS0_15binary_internal10MulFunctorIS5_EEEESt5arrayIPcLm2EELi4E23TrivialOffsetCalculatorILi1EjESE_NS0_6memory15LoadWithoutCastENSF_16StoreWithoutCastEEEviT_T0_T2_T3_T4_T5_ --------------------------
	.section	.text._ZN2at6native27unrolled_elementwise_kernelINS0_13BUnaryFunctorIN3c107complexIfEES5_S5_NS0_15binary_internal10MulFunctorIS5_EEEESt5arrayIPcLm2EELi4E23TrivialOffsetCalculatorILi1EjESE_NS0_6memory15LoadWithoutCastENSF_16StoreWithoutCastEEEviT_T0_T2_T3_T4_T5_,"ax",@progbits
	.align	128
        .global         _ZN2at6native27unrolled_elementwise_kernelINS0_13BUnaryFunctorIN3c107complexIfEES5_S5_NS0_15binary_internal10MulFunctorIS5_EEEESt5arrayIPcLm2EELi4E23TrivialOffsetCalculatorILi1EjESE_NS0_6memory15LoadWithoutCastENSF_16StoreWithoutCastEEEviT_T0_T2_T3_T4_T5_
        .type           _ZN2at6native27unrolled_elementwise_kernelINS0_13BUnaryFunctorIN3c107complexIfEES5_S5_NS0_15binary_internal10MulFunctorIS5_EEEESt5arrayIPcLm2EELi4E23TrivialOffsetCalculatorILi1EjESE_NS0_6memory15LoadWithoutCastENSF_16StoreWithoutCastEEEviT_T0_T2_T3_T4_T5_,@function
        .size           _ZN2at6native27unrolled_elementwise_kernelINS0_13BUnaryFunctorIN3c107complexIfEES5_S5_NS0_15binary_internal10MulFunctorIS5_EEEESt5arrayIPcLm2EELi4E23TrivialOffsetCalculatorILi1EjESE_NS0_6memory15LoadWithoutCastENSF_16StoreWithoutCastEEEviT_T0_T2_T3_T4_T5_,(.L_x_18387 - _ZN2at6native27unrolled_elementwise_kernelINS0_13BUnaryFunctorIN3c107complexIfEES5_S5_NS0_15binary_internal10MulFunctorIS5_EEEESt5arrayIPcLm2EELi4E23TrivialOffsetCalculatorILi1EjESE_NS0_6memory15LoadWithoutCastENSF_16StoreWithoutCastEEEviT_T0_T2_T3_T4_T5_)
        .other          _ZN2at6native27unrolled_elementwise_kernelINS0_13BUnaryFunctorIN3c107complexIfEES5_S5_NS0_15binary_internal10MulFunctorIS5_EEEESt5arrayIPcLm2EELi4E23TrivialOffsetCalculatorILi1EjESE_NS0_6memory15LoadWithoutCastENSF_16StoreWithoutCastEEEviT_T0_T2_T3_T4_T5_,@"STO_CUDA_ENTRY STV_DEFAULT"
_ZN2at6native27unrolled_elementwise_kernelINS0_13BUnaryFunctorIN3c107complexIfEES5_S5_NS0_15binary_internal10MulFunctorIS5_EEEESt5arrayIPcLm2EELi4E23TrivialOffsetCalculatorILi1EjESE_NS0_6memory15LoadWithoutCastENSF_16StoreWithoutCastEEEviT_T0_T2_T3_T4_T5_:
.text._ZN2at6native27unrolled_elementwise_kernelINS0_13BUnaryFunctorIN3c107complexIfEES5_S5_NS0_15binary_internal10MulFunctorIS5_EEEESt5arrayIPcLm2EELi4E23TrivialOffsetCalculatorILi1EjESE_NS0_6memory15LoadWithoutCastENSF_16StoreWithoutCastEEEviT_T0_T2_T3_T4_T5_:
        /* <DEDUP_REMOVED lines=13> */
[----:B------:R-:W-:Y:S01]  /*00d0*/  @!P1 IMAD R11, R0, 0x200, R19 ;  /* 0x00000200000b9824 */ /* 0x000fe200078e0213 */
[----:B------:R-:W-:Y:S01]  /*00e0*/  @!P1 IADD3 R19, PT, PT, R19, 0x80, RZ ;  /* 0x0000008013139810 */ /* 0x000fe20007ffe0ff */
[----:B------:R-:W2:Y:S03]  /*00f0*/  @!P1 LDC.64 R4, c[0x0][0x3a0] ;  /* 0x0000e800ff049b82 */ /* 0x000ea60000000a00 */
[----:B------:R-:W-:Y:S01]  /*0100*/  ISETP.GE.AND P2, PT, R19, R14, PT ;  /* 0x0000000e1300720c */ /* 0x000fe20003f46270 */
[----:B0-----:R-:W-:-:S05]  /*0110*/  @!P0 IMAD.WIDE.U32 R2, R9, 0x8, R2 ;  /* 0x0000000809028825 */ /* 0x001fca00078e0002 */
[----:B-1----:R0:W3:Y:S07]  /*0120*/  @!P0 LDG.E.64 R16, desc[UR4][R2.64] ;  /* 0x0000000402108981 */ /* 0x0020ee000c1e1b00 */
[----:B------:R-:W1:Y:S01]  /*0130*/  @!P2 LDC.64 R6, c[0x0][0x3a0] ;  /* 0x0000e800ff06ab82 */ /* 0x000e620000000a00 */
[----:B------:R-:W-:Y:S01]  /*0140*/  CS2R R12, SRZ ;  /* 0x00000000000c7805 */ /* 0x000fe2000001ff00 */
[----:B--2---:R-:W-:-:S04]  /*0150*/  @!P1 IMAD.WIDE.U32 R4, R11, 0x8, R4 ;  /* 0x000000080b049825 */ /* 0x004fc800078e0004 */
[----:B------:R-:W-:Y:S01]  /*0160*/  @!P2 IMAD R11, R0, 0x200, R19 ;  /* 0x00000200000ba824 */ /* 0x000fe200078e0213 */
[----:B------:R2:W4:Y:S03]  /*0170*/  @!P1 LDG.E.64 R12, desc[UR4][R4.64] ;  /* 0x00000004040c9981 */ /* 0x000526000c1e1b00 */
[----:B-1----:R-:W-:Y:S01]  /*0180*/  @!P2 IMAD.WIDE.U32 R10, R11, 0x8, R6 ;  /* 0x000000080b0aa825 */ /* 0x002fe200078e0006 */
[----:B------:R-:W-:-:S06]  /*0190*/  CS2R R6, SRZ ;  /* 0x0000000000067805 */ /* 0x000fcc000001ff00 */
[----:B------:R1:W4:Y:S01]  /*01a0*/  @!P2 LDG.E.64 R6, desc[UR4][R10.64] ;  /* 0x000000040a06a981 */ /* 0x000322000c1e1b00 */
[----:B------:R-:W-:-:S04]  /*01b0*/  @!P2 IADD3 R19, PT, PT, R19, 0x80, RZ ;  /* 0x000000801313a810 */ /* 0x000fc80007ffe0ff */
[-C--:B------:R-:W-:Y:S02]  /*01c0*/  ISETP.GE.AND P0, PT, R19, R14.reuse, PT ;  /* 0x0000000e1300720c */ /* 0x080fe40003f06270 */
[----:B------:R-:W-:-:S11]  /*01d0*/  ISETP.GE.AND P1, PT, R15, R14, PT ;  /* 0x0000000e0f00720c */ /* 0x000fd60003f26270 */
[----:B------:R-:W1:Y:S01]  /*01e0*/  @!P0 LDC.64 R8, c[0x0][0x3a0] ;  /* 0x0000e800ff088b82 */ /* 0x000e620000000a00 */
[----:B0-----:R-:W-:Y:S01]  /*01f0*/  @!P0 LEA R3, R0, R19, 0x9 ;  /* 0x0000001300038211 */ /* 0x001fe200078e48ff */
[----:B------:R-:W-:-:S06]  /*0200*/  VIADD R25, R15, 0x80 ;  /* 0x000000800f197836 */ /* 0x000fcc0000000000 */
[----:B------:R-:W3:Y:S01]  /*0210*/  @!P1 LDC.64 R18, c[0x0][0x390] ;  /* 0x0000e400ff129b82 */ /* 0x000ee20000000a00 */
[----:B------:R-:W-:Y:S02]  /*0220*/  ISETP.GE.AND P2, PT, R25, R14, PT ;  /* 0x0000000e1900720c */ /* 0x000fe40003f46270 */
[----:B--2---:R-:W-:-:S05]  /*0230*/  IADD3 R5, PT, PT, R15, 0x100, RZ ;  /* 0x000001000f057810 */ /* 0x004fca0007ffe0ff */
[----:B------:R-:W0:Y:S01]  /*0240*/  @!P1 LDC.64 R20, c[0x0][0x398] ;  /* 0x0000e600ff149b82 */ /* 0x000e220000000a00 */
[----:B------:R-:W-:Y:S02]  /*0250*/  ISETP.GE.AND P3, PT, R5, R14, PT ;  /* 0x0000000e0500720c */ /* 0x000fe40003f66270 */
[----:B------:R-:W-:Y:S01]  /*0260*/  IADD3 R23, PT, PT, R15, 0x180, RZ ;  /* 0x000001800f177810 */ /* 0x000fe20007ffe0ff */
[----:B-1----:R-:W-:Y:S01]  /*0270*/  @!P0 IMAD.WIDE.U32 R8, R3, 0x8, R8 ;  /* 0x0000000803088825 */ /* 0x002fe200078e0008 */
[----:B------:R-:W-:-:S03]  /*0280*/  CS2R R2, SRZ ;  /* 0x0000000000027805 */ /* 0x000fc6000001ff00 */
[----:B------:R-:W4:Y:S01]  /*0290*/  @!P2 LDC.64 R10, c[0x0][0x390] ;  /* 0x0000e400ff0aab82 */ /* 0x000f220000000a00 */
[----:B------:R-:W-:Y:S02]  /*02a0*/  @!P1 IMAD R27, R0, 0x200, R15 ;  /* 0x00000200001b9824 */ /* 0x000fe400078e020f */
[----:B------:R1:W5:Y:S01]  /*02b0*/  @!P0 LDG.E.64 R2, desc[UR4][R8.64] ;  /* 0x0000000408028981 */ /* 0x000362000c1e1b00 */
[----:B------:R-:W-:-:S04]  /*02c0*/  ISETP.GE.AND P0, PT, R23, R14, PT ;  /* 0x0000000e1700720c */ /* 0x000fc80003f06270 */
[----:B------:R-:W2:Y:S01]  /*02d0*/  @!P3 LDC.64 R4, c[0x0][0x390] ;  /* 0x0000e400ff04bb82 */ /* 0x000ea20000000a00 */
[----:B-1----:R-:W-:Y:S01]  /*02e0*/  CS2R R8, SRZ ;  /* 0x0000000000087805 */ /* 0x002fe2000001ff00 */
[----:B0-----:R-:W-:Y:S01]  /*02f0*/  @!P1 IMAD.WIDE.U32 R20, R27, 0x8, R20 ;  /* 0x000000081b149825 */ /* 0x001fe200078e0014 */
[----:B------:R-:W-:-:S04]  /*0300*/  @!P1 MOV R15, R25 ;  /* 0x00000019000f9202 */ /* 0x000fc80000000f00 */
[----:B------:R-:W-:Y:S01]  /*0310*/  ISETP.GE.AND P4, PT, R15, R14, PT ;  /* 0x0000000e0f00720c */ /* 0x000fe20003f86270 */
[----:B------:R-:W-:Y:S01]  /*0320*/  BSSY.RECONVERGENT B0, `(.L_x_16487) ;  /* 0x000001c000007945 */ /* 0x000fe20003800200 */
[C---:B---3--:R-:W-:Y:S01]  /*0330*/  @!P1 FMUL.FTZ R23, R17.reuse, R19 ;  /* 0x0000001311179220 */ /* 0x048fe20000410000 */
[----:B------:R-:W-:-:S03]  /*0340*/  @!P1 FMUL.FTZ R22, R17, R18 ;  /* 0x0000001211169220 */ /* 0x000fc60000410000 */
[C---:B------:R-:W-:Y:S01]  /*0350*/  @!P1 FFMA.FTZ R8, R16.reuse, R18, -R23 ;  /* 0x0000001210089223 */ /* 0x040fe20000010817 */
[----:B------:R-:W-:-:S05]  /*0360*/  @!P1 FFMA.FTZ R9, R16, R19, R22 ;  /* 0x0000001310099223 */ /* 0x000fca0000010016 */
[----:B------:R0:W-:Y:S01]  /*0370*/  @!P1 STG.E.64 desc[UR4][R20.64], R8 ;  /* 0x0000000814009986 */ /* 0x0001e2000c101b04 */
[----:B------:R-:W-:Y:S02]  /*0380*/  HFMA2 R18, -RZ, RZ, 0, 0 ;  /* 0x00000000ff127431 */ /* 0x000fe400000001ff */
[C---:B----4-:R-:W-:Y:S01]  /*0390*/  @!P2 FMUL.FTZ R17, R13.reuse, R11 ;  /* 0x0000000b0d11a220 */ /* 0x050fe20000410000 */
[----:B------:R-:W-:-:S03]  /*03a0*/  @!P2 FMUL.FTZ R13, R13, R10 ;  /* 0x0000000a0d0da220 */ /* 0x000fc60000410000 */
[C---:B------:R-:W-:Y:S01]  /*03b0*/  @!P2 FFMA.FTZ R18, R12.reuse, R10, -R17 ;  /* 0x0000000a0c12a223 */ /* 0x040fe20000010811 */
[----:B------:R-:W-:Y:S01]  /*03c0*/  CS2R R16, SRZ ;  /* 0x0000000000107805 */ /* 0x000fe2000001ff00 */
[----:B------:R-:W-:Y:S02]  /*03d0*/  IMAD.MOV.U32 R19, RZ, RZ, RZ ;  /* 0x000000ffff137224 */ /* 0x000fe400078e00ff */
[----:B------:R-:W-:Y:S01]  /*03e0*/  @!P2 FFMA.FTZ R19, R12, R11, R13 ;  /* 0x0000000b0c13a223 */ /* 0x000fe2000001000d */
[C---:B--2---:R-:W-:Y:S01]  /*03f0*/  @!P3 FMUL.FTZ R23, R7.reuse, R5 ;  /* 0x000000050717b220 */ /* 0x044fe20000410000 */
[----:B------:R-:W-:-:S03]  /*0400*/  @!P3 FMUL.FTZ R10, R7, R4 ;  /* 0x00000004070ab220 */ /* 0x000fc60000410000 */
[C---:B------:R-:W-:Y:S01]  /*0410*/  @!P3 FFMA.FTZ R16, R6.reuse, R4, -R23 ;  /* 0x000000040610b223 */ /* 0x040fe20000010817 */
[----:B------:R-:W-:Y:S01]  /*0420*/  @!P3 FFMA.FTZ R17, R6, R5, R10 ;  /* 0x000000050611b223 */ /* 0x000fe2000001000a */
        /* <DEDUP_REMOVED lines=9> */
[----:B------:R0:W-:Y:S04]  /*04c0*/  STG.E.64 desc[UR4][R6.64], R18 ;  /* 0x0000001206007986 */ /* 0x0001e8000c101b04 */
[----:B------:R0:W-:Y:S02]  /*04d0*/  @!P1 STG.E.64 desc[UR4][R4.64], R16 ;  /* 0x0000001004009986 */ /* 0x0001e4000c101b04 */
.L_x_16488:
[----:B------:R-:W-:Y:S05]  /*04e0*/  BSYNC.RECONVERGENT B0 ;  /* 0x0000000000007941 */ /* 0x000fea0003800200 */
.L_x_16487:
[----:B------:R-:W1:Y:S01]  /*04f0*/  @!P0 LDC.64 R10, c[0x0][0x390] ;  /* 0x0000e400ff0a8b82 */ /* 0x000e620000000a00 */
[----:B------:R-:W-:-:S13]  /*0500*/  ISETP.GE.AND P1, PT, R15, R14, PT ;  /* 0x0000000e0f00720c */ /* 0x000fda0003f26270 */
[----:B------:R-:W-:Y:S05]  /*0510*/  @P1 EXIT ;  /* 0x000000000000194d */ /* 0x000fea0003800000 */
[----:B0-----:R-:W0:Y:S01]  /*0520*/  LDC.64 R4, c[0x0][0x398] ;  /* 0x0000e600ff047b82 */ /* 0x001e220000000a00 */
[----:B------:R-:W-:Y:S01]  /*0530*/  LEA R15, R0, R15, 0x9 ;  /* 0x0000000f000f7211 */ /* 0x000fe200078e48ff */
[CC--:B-1---5:R-:W-:Y:S01]  /*0540*/  @!P0 FMUL.FTZ R9, R3.reuse, R11.reuse ;  /* 0x0000000b03098220 */ /* 0x0e2fe20000410000 */
[-C--:B------:R-:W-:Y:S01]  /*0550*/  @!P0 FMUL.FTZ R0, R3, R10.reuse ;  /* 0x0000000a03008220 */ /* 0x080fe20000410000 */
[----:B------:R-:W-:Y:S02]  /*0560*/  CS2R R6, SRZ ;  /* 0x0000000000067805 */ /* 0x000fe4000001ff00 */
[C---:B------:R-:W-:Y:S01]  /*0570*/  @!P0 FFMA.FTZ R6, R2.reuse, R10, -R9 ;  /* 0x0000000a02068223 */ /* 0x040fe20000010809 */
[----:B------:R-:W-:Y:S01]  /*0580*/  @!P0 FFMA.FTZ R7, R2, R11, R0 ;  /* 0x0000000b02078223 */ /* 0x000fe20000010000 */
[----:B0-----:R-:W-:-:S05]  /*0590*/  IMAD.WIDE.U32 R2, R15, 0x8, R4 ;  /* 0x000000080f027825 */ /* 0x001fca00078e0004 */
[----:B------:R-:W-:Y:S01]  /*05a0*/  STG.E.64 desc[UR4][R2.64], R6 ;  /* 0x0000000602007986 */ /* 0x000fe2000c101b04 */
[----:B------:R-:W-:Y:S05]  /*05b0*/  EXIT ;  /* 0x000000000000794d */ /* 0x000fea0003800000 */
.L_x_16489:
        /* <DEDUP_REMOVED lines=12> */
.L_x_18387:


//--------------------- .text._ZN2at6native29vectorized_elementwise_kernelILi2ENS0_13BUnaryFunctorIN3c107complexIfEES5_S5_NS0_15binary_internal10MulFunctorIS5_EEEESt5arrayIPcLm2EEEEviT0_T1_ --------------------------
	.section	.text._ZN2at6native29vectorized_elementwise_kernelILi2ENS0_13BUnaryFunctorIN3c107complexIfEES5_S5_NS0_15binary_internal10MulFunctorIS5_EEEESt5arrayIPcLm2EEEEviT0_T1_,"ax",@progbits
	.align	128
        .global         _ZN2at6native29vectorized_elementwise_kernelILi2ENS0_13BUnaryFunctorIN3c107complexIfEES5_S5_NS0_15binary_internal10MulFunctorIS5_EEEESt5arrayIPcLm2EEEEviT0_T1_
        .type           _ZN2at6native29vectorized_elementwise_kernelILi2ENS0_13BUnaryFunctorIN3c107complexIfEES5_S5_NS0_15binary_internal10MulFunctorIS5_EEEESt5arrayIPcLm2EEEEviT0_T1_,@function
        .size           _ZN2at6native29vectorized_elementwise_kernelILi2ENS0_13BUnaryFunctorIN3c107complexIfEES5_S5_NS0_15binary_internal10MulFunctorIS5_EEEESt5arrayIPcLm2EEEEviT0_T1_,(.L_x_18388 - _ZN2at6native29vectorized_elementwise_kernelILi2ENS0_13BUnaryFunctorIN3c107complexIfEES5_S5_NS0_15binary_internal10MulFunctorIS5_EEEESt5arrayIPcLm2EEEEviT0_T1_)
        .other          _ZN2at6native29vectorized_elementwise_kernelILi2ENS0_13BUnaryFunctorIN3c107complexIfEES5_S5_NS0_15binary_internal10MulFunctorIS5_EEEESt5arrayIPcLm2EEEEviT0_T1_,@"STO_CUDA_ENTRY STV_DEFAULT"
_ZN2at6native29vectorized_elementwise_kernelILi2ENS0_13BUnaryFunctorIN3c107complexIfEES5_S5_NS0_15binary_internal10MulFunctorIS5_EEEESt5arrayIPcLm2EEEEviT0_T1_:
.text._ZN2at6native29vectorized_elementwise_kernelILi2ENS0_13BUnaryFunctorIN3c107complexIfEES5_S5_NS0_15binary_internal10MulFunctorIS5_EEEESt5arrayIPcLm2EEEEviT0_T1_:
        /* <DEDUP_REMOVED lines=16> */
[----:B------:R-:W1:Y:S01]  /*0100*/  @!P1 LDC.64 R10, c[0x0][0x3a0] ;  /* 0x0000e800ff0a9b82 */ /* 0x000e620000000a00 */
[----:B0-----:R-:W-:Y:S01]  /*0110*/  @!P0 IMAD.WIDE.U32 R8, R5, 0x8, R8 ;  /* 0x0000000805088825 */ /* 0x001fe200078e0008 */
[----:B------:R-:W-:Y:S02]  /*0120*/  @!P1 IADD3 R5, PT, PT, R27, R2, RZ ;  /* 0x000000021b059210 */ /* 0x000fe40007ffe0ff */
[----:B------:R-:W-:Y:S02]  /*0130*/  @!P1 IADD3 R2, PT, PT, R2, 0x80, RZ ;  /* 0x0000008002029810 */ /* 0x000fe40007ffe0ff */
[----:B------:R0:W2:Y:S02]  /*0140*/  @!P0 LDG.E.64 R6, desc[UR4][R8.64] ;  /* 0x0000000408068981 */ /* 0x0000a4000c1e1b00 */
[----:B------:R-:W-:Y:S01]  /*0150*/  ISETP.GE.U32.AND P0, PT, R2, R3, PT ;  /* 0x000000030200720c */ /* 0x000fe20003f06070 */
[----:B-1----:R-:W-:Y:S01]  /*0160*/  @!P1 IMAD.WIDE.U32 R10, R5, 0x8, R10 ;  /* 0x00000008050a9825 */ /* 0x002fe200078e000a */
[----:B------:R-:W-:-:S11]  /*0170*/  CS2R R4, SRZ ;  /* 0x0000000000047805 */ /* 0x000fd6000001ff00 */
[----:B------:R-:W-:Y:S01]  /*0180*/  @!P0 IADD3 R15, PT, PT, R27, R2, RZ ;  /* 0x000000021b0f8210 */ /* 0x000fe20007ffe0ff */
[----:B------:R-:W1:Y:S01]  /*0190*/  @!P0 LDC.64 R12, c[0x0][0x3a0] ;  /* 0x0000e800ff0c8b82 */ /* 0x000e620000000a00 */
[----:B------:R-:W-:Y:S01]  /*01a0*/  @!P0 IADD3 R2, PT, PT, R2, 0x80, RZ ;  /* 0x0000008002028810 */ /* 0x000fe20007ffe0ff */
[----:B------:R3:W4:Y:S01]  /*01b0*/  @!P1 LDG.E.64 R4, desc[UR4][R10.64] ;  /* 0x000000040a049981 */ /* 0x000722000c1e1b00 */
[----:B------:R-:W-:Y:S02]  /*01c0*/  CS2R R22, SRZ ;  /* 0x0000000000167805 */ /* 0x000fe4000001ff00 */
[----:B------:R-:W-:-:S13]  /*01d0*/  ISETP.GE.U32.AND P1, PT, R2, R3, PT ;  /* 0x000000030200720c */ /* 0x000fda0003f26070 */
[----:B0-----:R-:W0:Y:S01]  /*01e0*/  @!P1 LDC.64 R8, c[0x0][0x3a0] ;  /* 0x0000e800ff089b82 */ /* 0x001e220000000a00 */
[----:B------:R-:W-:Y:S02]  /*01f0*/  @!P1 IADD3 R17, PT, PT, R27, R2, RZ ;  /* 0x000000021b119210 */ /* 0x000fe40007ffe0ff */
[----:B------:R-:W-:Y:S01]  /*0200*/  @!P1 IADD3 R2, PT, PT, R2, 0x80, RZ ;  /* 0x0000008002029810 */ /* 0x000fe20007ffe0ff */
[----:B-1----:R-:W-:-:S05]  /*0210*/  @!P0 IMAD.WIDE.U32 R12, R15, 0x8, R12 ;  /* 0x000000080f0c8825 */ /* 0x002fca00078e000c */
[----:B------:R1:W5:Y:S01]  /*0220*/  @!P0 LDG.E.64 R22, desc[UR4][R12.64] ;  /* 0x000000040c168981 */ /* 0x000362000c1e1b00 */
[----:B------:R-:W-:Y:S01]  /*0230*/  ISETP.GE.U32.AND P0, PT, R2, R3, PT ;  /* 0x000000030200720c */ /* 0x000fe20003f06070 */
[----:B0-----:R-:W-:Y:S01]  /*0240*/  @!P1 IMAD.WIDE.U32 R16, R17, 0x8, R8 ;  /* 0x0000000811109825 */ /* 0x001fe200078e0008 */
[----:B------:R-:W-:-:S11]  /*0250*/  CS2R R8, SRZ ;  /* 0x0000000000087805 */ /* 0x000fd6000001ff00 */
[----:B------:R-:W-:Y:S01]  /*0260*/  @!P0 IADD3 R19, PT, PT, R27, R2, RZ ;  /* 0x000000021b138210 */ /* 0x000fe20007ffe0ff */
[----:B------:R-:W0:Y:S01]  /*0270*/  @!P0 LDC.64 R14, c[0x0][0x3a0] ;  /* 0x0000e800ff0e8b82 */ /* 0x000e220000000a00 */
[----:B------:R-:W-:Y:S01]  /*0280*/  @!P0 IADD3 R2, PT, PT, R2, 0x80, RZ ;  /* 0x0000008002028810 */ /* 0x000fe20007ffe0ff */
[----:B------:R0:W5:Y:S03]  /*0290*/  @!P1 LDG.E.64 R8, desc[UR4][R16.64] ;  /* 0x0000000410089981 */ /* 0x000166000c1e1b00 */
[----:B------:R-:W-:Y:S02]  /*02a0*/  ISETP.GE.U32.AND P1, PT, R2, R3, PT ;  /* 0x000000030200720c */ /* 0x000fe40003f26070 */
[----:B---3--:R-:W-:-:S11]  /*02b0*/  CS2R R10, SRZ ;  /* 0x00000000000a7805 */ /* 0x008fd6000001ff00 */
[----:B-1----:R-:W1:Y:S01]  /*02c0*/  @!P1 LDC.64 R12, c[0x0][0x3a0] ;  /* 0x0000e800ff0c9b82 */ /* 0x002e620000000a00 */
[----:B------:R-:W-:Y:S02]  /*02d0*/  @!P1 IADD3 R21, PT, PT, R27, R2, RZ ;  /* 0x000000021b159210 */ /* 0x000fe40007ffe0ff */
[----:B------:R-:W-:Y:S01]  /*02e0*/  @!P1 IADD3 R2, PT, PT, R2, 0x80, RZ ;  /* 0x0000008002029810 */ /* 0x000fe20007ffe0ff */
[----:B0-----:R-:W-:-:S03]  /*02f0*/  @!P0 IMAD.WIDE.U32 R18, R19, 0x8, R14 ;  /* 0x0000000813128825 */ /* 0x001fc600078e000e */
[----:B------:R-:W-:Y:S02]  /*0300*/  ISETP.GE.U32.AND P2, PT, R2, R3, PT ;  /* 0x000000030200720c */ /* 0x000fe40003f46070 */
[----:B------:R-:W3:Y:S11]  /*0310*/  @!P0 LDG.E.64 R10, desc[UR4][R18.64] ;  /* 0x00000004120a8981 */ /* 0x000ef6000c1e1b00 */
[----:B------:R-:W0:Y:S01]  /*0320*/  @!P2 LDC.64 R14, c[0x0][0x3a0] ;  /* 0x0000e800ff0eab82 */ /* 0x000e220000000a00 */
[----:B------:R-:W-:-:S02]  /*0330*/  @!P2 IADD3 R17, PT, PT, R27, R2, RZ ;  /* 0x000000021b11a210 */ /* 0x000fc40007ffe0ff */
[----:B------:R-:W-:Y:S01]  /*0340*/  @!P2 IADD3 R2, PT, PT, R2, 0x80, RZ ;  /* 0x000000800202a810 */ /* 0x000fe20007ffe0ff */
[----:B-1----:R-:W-:Y:S01]  /*0350*/  @!P1 IMAD.WIDE.U32 R20, R21, 0x8, R12 ;  /* 0x0000000815149825 */ /* 0x002fe200078e000c */
[----:B------:R-:W-:Y:S02]  /*0360*/  CS2R R12, SRZ ;  /* 0x00000000000c7805 */ /* 0x000fe4000001ff00 */
[----:B------:R-:W-:-:S04]  /*0370*/  ISETP.GE.U32.AND P0, PT, R2, R3, PT ;  /* 0x000000030200720c */ /* 0x000fc80003f06070 */
[----:B------:R0:W3:Y:S09]  /*0380*/  @!P1 LDG.E.64 R12, desc[UR4][R20.64] ;  /* 0x00000004140c9981 */ /* 0x0000f2000c1e1b00 */
[----:B------:R-:W1:Y:S01]  /*0390*/  @!P0 LDC.64 R28, c[0x0][0x3a0] ;  /* 0x0000e800ff1c8b82 */ /* 0x000e620000000a00 */
[----:B0-----:R-:W-:Y:S01]  /*03a0*/  @!P2 IMAD.WIDE.U32 R20, R17, 0x8, R14 ;  /* 0x000000081114a825 */ /* 0x001fe200078e000e */
[----:B------:R-:W-:-:S06]  /*03b0*/  CS2R R14, SRZ ;  /* 0x00000000000e7805 */ /* 0x000fcc000001ff00 */
[----:B------:R0:W3:Y:S01]  /*03c0*/  @!P2 LDG.E.64 R14, desc[UR4][R20.64] ;  /* 0x00000004140ea981 */ /* 0x0000e2000c1e1b00 */
[----:B------:R-:W-:-:S05]  /*03d0*/  @!P0 IADD3 R17, PT, PT, R27, R2, RZ ;  /* 0x000000021b118210 */ /* 0x000fca0007ffe0ff */
[----:B-1----:R-:W-:Y:S01]  /*03e0*/  @!P0 IMAD.WIDE.U32 R28, R17, 0x8, R28 ;  /* 0x00000008111c8825 */ /* 0x002fe200078e001c */
[----:B------:R-:W-:-:S06]  /*03f0*/  CS2R R16, SRZ ;  /* 0x0000000000107805 */ /* 0x000fcc000001ff00 */
[----:B------:R-:W3:Y:S01]  /*0400*/  @!P0 LDG.E.64 R16, desc[UR4][R28.64] ;  /* 0x000000041c108981 */ /* 0x000ee2000c1e1b00 */
[C---:B------:R-:W-:Y:S01]  /*0410*/  ISETP.GE.U32.AND P1, PT, R0.reuse, R3, PT ;  /* 0x000000030000720c */ /* 0x040fe20003f26070 */
[----:B------:R-:W-:Y:S01]  /*0420*/  HFMA2 R18, -RZ, RZ, 0, 0 ;  /* 0x00000000ff127431 */ /* 0x000fe200000001ff */
[C---:B------:R-:W-:Y:S01]  /*0430*/  IADD3 R2, PT, PT, R0.reuse, 0x80, RZ ;  /* 0x0000008000027810 */ /* 0x040fe20007ffe0ff */
[----:B------:R-:W-:Y:S01]  /*0440*/  BSSY.RECONVERGENT B0, `(.L_x_16491) ;  /* 0x0000076000007945 */ /* 0x000fe20003800200 */
[----:B------:R-:W-:-:S03]  /*0450*/  IADD3 R26, PT, PT, R0, 0x100, RZ ;  /* 0x00000100001a7810 */ /* 0x000fc60007ffe0ff */
[----:B------:R-:W-:Y:S01]  /*0460*/  BSSY.RELIABLE B1, `(.L_x_16492) ;  /* 0x000006d000017945 */ /* 0x000fe20003800100 */
[-C--:B------:R-:W-:Y:S02]  /*0470*/  ISETP.GE.U32.AND P2, PT, R2, R3.reuse, PT ;  /* 0x000000030200720c */ /* 0x080fe40003f46070 */
[----:B------:R-:W-:Y:S02]  /*0480*/  ISETP.GE.U32.AND P0, PT, R26, R3, PT ;  /* 0x000000031a00720c */ /* 0x000fe40003f06070 */
[----:B------:R-:W-:Y:S01]  /*0490*/  IADD3 R26, PT, PT, R0, 0x200, RZ ;  /* 0x00000200001a7810 */ /* 0x000fe20007ffe0ff */
[----:B------:R-:W2:Y:S08]  /*04a0*/  @!P1 LDC.64 R24, c[0x0][0x390] ;  /* 0x0000e400ff189b82 */ /* 0x000eb00000000a00 */
[----:B0-----:R-:W4:Y:S01]  /*04b0*/  @!P2 LDC.64 R20, c[0x0][0x390] ;  /* 0x0000e400ff14ab82 */ /* 0x001f220000000a00 */
[C---:B--2---:R-:W-:Y:S01]  /*04c0*/  @!P1 FMUL.FTZ R19, R7.reuse, R25 ;  /* 0x0000001907139220 */ /* 0x044fe20000410000 */
[----:B------:R-:W-:-:S03]  /*04d0*/  @!P1 FMUL.FTZ R7, R7, R24 ;  /* 0x0000001807079220 */ /* 0x000fc60000410000 */
[C---:B------:R-:W-:Y:S01]  /*04e0*/  @!P1 FFMA.FTZ R18, R6.reuse, R24, -R19 ;  /* 0x0000001806129223 */ /* 0x040fe20000010813 */
[----:B------:R-:W-:Y:S01]  /*04f0*/  MOV R19, RZ ;  /* 0x000000ff00137202 */ /* 0x000fe20000000f00 */
[----:B------:R-:W-:Y:S01]  /*0500*/  @!P1 FFMA.FTZ R19, R6, R25, R7 ;  /* 0x0000001906139223 */ /* 0x000fe20000010007 */
[----:B------:R-:W-:Y:S01]  /*0510*/  HFMA2 R6, -RZ, RZ, 0, 0 ;  /* 0x00000000ff067431 */ /* 0x000fe200000001ff */
[----:B------:R-:W5:Y:S01]  /*0520*/  @!P0 LDC.64 R24, c[0x0][0x390] ;  /* 0x0000e400ff188b82 */ /* 0x000f620000000a00 */
[C---:B----4-:R-:W-:Y:S01]  /*0530*/  @!P2 FMUL.FTZ R7, R5.reuse, R21 ;  /* 0x000000150507a220 */ /* 0x050fe20000410000 */
[----:B------:R-:W-:-:S03]  /*0540*/  @!P2 FMUL.FTZ R5, R5, R20 ;  /* 0x000000140505a220 */ /* 0x000fc60000410000 */
[----:B------:R-:W-:Y:S01]  /*0550*/  @!P2 FFMA.FTZ R6, R4, R20, -R7 ;  /* 0x000000140406a223 */ /* 0x000fe20000010807 */
[----:B------:R-:W-:Y:S02]  /*0560*/  IADD3 R20, PT, PT, R0, 0x180, RZ ;  /* 0x0000018000147810 */ /* 0x000fe40007ffe0ff */
[----:B------:R-:W-:Y:S01]  /*0570*/  MOV R7, RZ ;  /* 0x000000ff00077202 */ /* 0x000fe20000000f00 */
[----:B------:R-:W-:Y:S01]  /*0580*/  @!P2 FFMA.FTZ R7, R4, R21, R5 ;  /* 0x000000150407a223 */ /* 0x000fe20000010005 */
[-C--:B------:R-:W-:Y:S01]  /*0590*/  ISETP.GE.U32.AND P3, PT, R20, R3.reuse, PT ;  /* 0x000000031400720c */ /* 0x080fe20003f66070 */
[----:B------:R-:W-:Y:S01]  /*05a0*/  HFMA2 R4, -RZ, RZ, 0, 0 ;  /* 0x00000000ff047431 */ /* 0x000fe200000001ff */
[----:B------:R-:W-:Y:S02]  /*05b0*/  ISETP.GE.U32.AND P2, PT, R26, R3, PT ;  /* 0x000000031a00720c */ /* 0x000fe40003f46070 */
[----:B------:R-:W-:-:S09]  /*05c0*/  IADD3 R26, PT, PT, R0, 0x300, RZ ;  /* 0x00000300001a7810 */ /* 0x000fd20007ffe0ff */
[----:B------:R-:W0:Y:S01]  /*05d0*/  @!P3 LDC.64 R20, c[0x0][0x390] ;  /* 0x0000e400ff14bb82 */ /* 0x000e220000000a00 */
[C---:B-----5:R-:W-:Y:S01]  /*05e0*/  @!P0 FMUL.FTZ R5, R23.reuse, R25 ;  /* 0x0000001917058220 */ /* 0x060fe20000410000 */
[----:B------:R-:W-:-:S03]  /*05f0*/  @!P0 FMUL.FTZ R23, R23, R24 ;  /* 0x0000001817178220 */ /* 0x000fc60000410000 */
[C---:B------:R-:W-:Y:S01]  /*0600*/  @!P0 FFMA.FTZ R4, R22.reuse, R24, -R5 ;  /* 0x0000001816048223 */ /* 0x040fe20000010805 */
[----:B------:R-:W-:Y:S02]  /*0610*/  IMAD.MOV.U32 R5, RZ, RZ, RZ ;  /* 0x000000ffff057224 */ /* 0x000fe400078e00ff */
[----:B------:R-:W-:Y:S01]  /*0620*/  @!P0 FFMA.FTZ R5, R22, R25, R23 ;  /* 0x0000001916058223 */ /* 0x000fe20000010017 */
[----:B------:R-:W-:Y:S01]  /*0630*/  MOV R22, RZ ;  /* 0x000000ff00167202 */ /* 0x000fe20000000f00 */
[----:B------:R-:W3:Y:S01]  /*0640*/  @!P2 LDC.64 R24, c[0x0][0x390] ;  /* 0x0000e400ff18ab82 */ /* 0x000ee20000000a00 */
[C---:B0-----:R-:W-:Y:S01]  /*0650*/  @!P3 FMUL.FTZ R23, R9.reuse, R21 ;  /* 0x000000150917b220 */ /* 0x041fe20000410000 */
[----:B------:R-:W-:-:S03]  /*0660*/  @!P3 FMUL.FTZ R9, R9, R20 ;  /* 0x000000140909b220 */ /* 0x000fc60000410000 */
[----:B------:R-:W-:Y:S01]  /*0670*/  @!P3 FFMA.FTZ R22, R8, R20, -R23 ;  /* 0x000000140816b223 */ /* 0x000fe20000010817 */
[----:B------:R-:W-:Y:S01]  /*0680*/  IADD3 R20, PT, PT, R0, 0x280, RZ ;  /* 0x0000028000147810 */ /* 0x000fe20007ffe0ff */
[----:B------:R-:W-:Y:S02]  /*0690*/  HFMA2 R23, -RZ, RZ, 0, 0 ;  /* 0x00000000ff177431 */ /* 0x000fe400000001ff */
[----:B------:R-:W-:Y:S01]  /*06a0*/  @!P3 FFMA.FTZ R23, R8, R21, R9 ;  /* 0x000000150817b223 */ /* 0x000fe20000010009 */
[-C--:B------:R-:W-:Y:S02]  /*06b0*/  ISETP.GE.U32.AND P3, PT, R26, R3.reuse, PT ;  /* 0x000000031a00720c */ /* 0x080fe40003f66070 */
[----:B------:R-:W-:Y:S02]  /*06c0*/  ISETP.GE.U32.AND P0, PT, R20, R3, PT ;  /* 0x000000031400720c */ /* 0x000fe40003f06070 */
[----:B------:R-:W-:-:S11]  /*06d0*/  MOV R8, RZ ;  /* 0x000000ff00087202 */ /* 0x000fd60000000f00 */
[----:B------:R-:W0:Y:S01]  /*06e0*/  @!P0 LDC.64 R20, c[0x0][0x390] ;  /* 0x0000e400ff148b82 */ /* 0x000e220000000a00 */
[C---:B---3--:R-:W-:Y:S01]  /*06f0*/  @!P2 FMUL.FTZ R9, R11.reuse, R25 ;  /* 0x000000190b09a220 */ /* 0x048fe20000410000 */
[----:B------:R-:W-:-:S03]  /*0700*/  @!P2 FMUL.FTZ R11, R11, R24 ;  /* 0x000000180b0ba220 */ /* 0x000fc60000410000 */
[C---:B------:R-:W-:Y:S01]  /*0710*/  @!P2 FFMA.FTZ R8, R10.reuse, R24, -R9 ;  /* 0x000000180a08a223 */ /* 0x040fe20000010809 */
[----:B------:R-:W-:Y:S02]  /*0720*/  HFMA2 R9, -RZ, RZ, 0, 0 ;  /* 0x00000000ff097431 */ /* 0x000fe400000001ff */
[----:B------:R-:W-:Y:S01]  /*0730*/  @!P2 FFMA.FTZ R9, R10, R25, R11 ;  /* 0x000000190a09a223 */ /* 0x000fe2000001000b */
[----:B------:R-:W-:Y:S01]  /*0740*/  MOV R10, RZ ;  /* 0x000000ff000a7202 */ /* 0x000fe20000000f00 */
[----:B------:R-:W1:Y:S01]  /*0750*/  @!P3 LDC.64 R24, c[0x0][0x390] ;  /* 0x0000e400ff18bb82 */ /* 0x000e620000000a00 */
[C---:B0-----:R-:W-:Y:S01]  /*0760*/  @!P0 FMUL.FTZ R11, R13.reuse, R21 ;  /* 0x000000150d0b8220 */ /* 0x041fe20000410000 */
[----:B------:R-:W-:-:S03]  /*0770*/  @!P0 FMUL.FTZ R13, R13, R20 ;  /* 0x000000140d0d8220 */ /* 0x000fc60000410000 */
[----:B------:R-:W-:Y:S01]  /*0780*/  @!P0 FFMA.FTZ R10, R12, R20, -R11 ;  /* 0x000000140c0a8223 */ /* 0x000fe2000001080b */
[----:B------:R-:W-:Y:S01]  /*0790*/  IADD3 R20, PT, PT, R0, 0x380, RZ ;  /* 0x0000038000147810 */ /* 0x000fe20007ffe0ff */
[----:B------:R-:W-:Y:S02]  /*07a0*/  HFMA2 R11, -RZ, RZ, 0, 0 ;  /* 0x00000000ff0b7431 */ /* 0x000fe400000001ff */
[----:B------:R-:W-:Y:S01]  /*07b0*/  @!P0 FFMA.FTZ R11, R12, R21, R13 ;  /* 0x000000150c0b8223 */ /* 0x000fe2000001000d */
[----:B------:R-:W-:Y:S02]  /*07c0*/  MOV R12, RZ ;  /* 0x000000ff000c7202 */ /* 0x000fe40000000f00 */
[----:B------:R-:W-:Y:S01]  /*07d0*/  ISETP.GE.U32.AND P2, PT, R20, R3, PT ;  /* 0x000000031400720c */ /* 0x000fe20003f46070 */
[C---:B-1----:R-:W-:Y:S01]  /*07e0*/  @!P3 FMUL.FTZ R13, R15.reuse, R25 ;  /* 0x000000190f0db220 */ /* 0x042fe20000410000 */
[----:B------:R-:W-:-:S03]  /*07f0*/  @!P3 FMUL.FTZ R15, R15, R24 ;  /* 0x000000180f0fb220 */ /* 0x000fc60000410000 */
[----:B------:R-:W-:-:S08]  /*0800*/  @!P3 FFMA.FTZ R12, R14, R24, -R13 ;  /* 0x000000180e0cb223 */ /* 0x000fd0000001080d */
[----:B------:R-:W0:Y:S01]  /*0810*/  @!P2 LDC.64 R20, c[0x0][0x390] ;  /* 0x0000e400ff14ab82 */ /* 0x000e220000000a00 */
[----:B------:R-:W-:Y:S02]  /*0820*/  HFMA2 R13, -RZ, RZ, 0, 0 ;  /* 0x00000000ff0d7431 */ /* 0x000fe400000001ff */
[----:B------:R-:W-:Y:S01]  /*0830*/  @!P3 FFMA.FTZ R13, R14, R25, R15 ;  /* 0x000000190e0db223 */ /* 0x000fe2000001000f */
[----:B------:R-:W-:-:S04]  /*0840*/  MOV R14, RZ ;  /* 0x000000ff000e7202 */ /* 0x000fc80000000f00 */
[----:B------:R-:W1:Y:S01]  /*0850*/  @!P1 LDC.64 R24, c[0x0][0x398] ;  /* 0x0000e600ff189b82 */ /* 0x000e620000000a00 */
[C---:B0-----:R-:W-:Y:S01]  /*0860*/  @!P2 FMUL.FTZ R15, R17.reuse, R21 ;  /* 0x00000015110fa220 */ /* 0x041fe20000410000 */
[----:B------:R-:W-:-:S03]  /*0870*/  @!P2 FMUL.FTZ R17, R17, R20 ;  /* 0x000000141111a220 */ /* 0x000fc60000410000 */
[----:B------:R-:W-:Y:S01]  /*0880*/  @!P2 FFMA.FTZ R14, R16, R20, -R15 ;  /* 0x00000014100ea223 */ /* 0x000fe2000001080f */
[----:B------:R-:W-:Y:S01]  /*0890*/  @!P1 IADD3 R15, PT, PT, R27, R0, RZ ;  /* 0x000000001b0f9210 */ /* 0x000fe20007ffe0ff */
[----:B------:R-:W-:-:S04]  /*08a0*/  @!P1 IMAD.MOV.U32 R0, RZ, RZ, R2 ;  /* 0x000000ffff009224 */ /* 0x000fc800078e0002 */
[----:B-1----:R-:W-:Y:S01]  /*08b0*/  @!P1 IMAD.WIDE.U32 R24, R15, 0x8, R24 ;  /* 0x000000080f189825 */ /* 0x002fe200078e0018 */
[----:B------:R-:W-:-:S03]  /*08c0*/  ISETP.GE.U32.AND P0, PT, R0, R3, PT ;  /* 0x000000030000720c */ /* 0x000fc60003f06070 */
[----:B------:R-:W-:Y:S02]  /*08d0*/  HFMA2 R15, -RZ, RZ, 0, 0 ;  /* 0x00000000ff0f7431 */ /* 0x000fe400000001ff */
[----:B------:R-:W-:Y:S01]  /*08e0*/  @!P2 FFMA.FTZ R15, R16, R21, R17 ;  /* 0x00000015100fa223 */ /* 0x000fe20000010011 */
        /* <DEDUP_REMOVED lines=14> */
.L_x_16493:
[----:B------:R-:W-:-:S13]  /*09d0*/  ISETP.GE.U32.AND P0, PT, R0, R3, PT ;  /* 0x000000030000720c */ /* 0x000fda0003f06070 */
[----:B------:R-:W-:Y:S05]  /*09e0*/  @P0 BRA `(.L_x_16495) ;  /* 0x0000000000300947 */ /* 0x000fea0003800000 */
[----:B-1----:R-:W1:Y:S01]  /*09f0*/  LDC.64 R4, c[0x0][0x398] ;  /* 0x0000e600ff047b82 */ /* 0x002e620000000a00 */
[----:B------:R-:W-:Y:S02]  /*0a00*/  IADD3 R7, PT, PT, R27, R0, RZ ;  /* 0x000000001b077210 */ /* 0x000fe40007ffe0ff */
[----:B------:R-:W-:-:S03]  /*0a10*/  IADD3 R0, PT, PT, R0, 0x80, RZ ;  /* 0x0000008000007810 */ /* 0x000fc60007ffe0ff */
[----:B-1----:R-:W-:-:S05]  /*0a20*/  IMAD.WIDE.U32 R4, R7, 0x8, R4 ;  /* 0x0000000807047825 */ /* 0x002fca00078e0004 */
[----:B------:R1:W-:Y:S02]  /*0a30*/  STG.E.64 desc[UR4][R4.64], R22 ;  /* 0x0000001604007986 */ /* 0x0003e4000c101b04 */
.L_x_16494:
[----:B------:R-:W-:-:S13]  /*0a40*/  ISETP.GE.U32.AND P0, PT, R0, R3, PT ;  /* 0x000000030000720c */ /* 0x000fda0003f06070 */
[----:B------:R-:W-:Y:S05]  /*0a50*/  @P0 BRA `(.L_x_16496) ;  /* 0x0000000000340947 */ /* 0x000fea0003800000 */
[----:B-1----:R-:W1:Y:S01]  /*0a60*/  LDC.64 R4, c[0x0][0x398] ;  /* 0x0000e600ff047b82 */ /* 0x002e620000000a00 */
[----:B0-----:R-:W-:Y:S02]  /*0a70*/  IADD3 R7, PT, PT, R27, R0, RZ ;  /* 0x000000001b077210 */ /* 0x001fe40007ffe0ff */
[----:B------:R-:W-:-:S03]  /*0a80*/  IADD3 R0, PT, PT, R0, 0x80, RZ ;  /* 0x0000008000007810 */ /* 0x000fc60007ffe0ff */
[----:B-1----:R-:W-:-:S05]  /*0a90*/  IMAD.WIDE.U32 R4, R7, 0x8, R4 ;  /* 0x0000000807047825 */ /* 0x002fca00078e0004 */
[----:B------:R2:W-:Y:S02]  /*0aa0*/  STG.E.64 desc[UR4][R4.64], R8 ;  /* 0x0000000804007986 */ /* 0x0005e4000c101b04 */
.L_x_16495:
        /* <DEDUP_REMOVED lines=8> */
.L_x_16496:
[----:B------:R-:W-:Y:S05]  /*0b30*/  BSYNC.RELIABLE B1 ;  /* 0x0000000000017941 */ /* 0x000fea0003800100 */
.L_x_16492:
[----:B------:R-:W-:-:S13]  /*0b40*/  ISETP.GE.U32.AND P0, PT, R0, R3, PT ;  /* 0x000000030000720c */ /* 0x000fda0003f06070 */
[----:B-12---:R-:W1:Y:S01]  /*0b50*/  @!P0 LDC.64 R4, c[0x0][0x398] ;  /* 0x0000e600ff048b82 */ /* 0x006e620000000a00 */
[----:B0-----:R-:W-:Y:S02]  /*0b60*/  @!P0 IADD3 R7, PT, PT, R27, R0, RZ ;  /* 0x000000001b078210 */ /* 0x001fe40007ffe0ff */
[----:B------:R-:W-:-:S03]  /*0b70*/  @!P0 IADD3 R0, PT, PT, R0, 0x80, RZ ;  /* 0x0000008000008810 */ /* 0x000fc60007ffe0ff */
[----:B-1----:R-:W-:-:S05]  /*0b80*/  @!P0 IMAD.WIDE.U32 R4, R7, 0x8, R4 ;  /* 0x0000000807048825 */ /* 0x002fca00078e0004 */
[----:B------:R3:W-:Y:S02]  /*0b90*/  @!P0 STG.E.64 desc[UR4][R4.64], R12 ;  /* 0x0000000c04008986 */ /* 0x0007e4000c101b04 */
.L_x_16497:
[----:B------:R-:W-:Y:S05]  /*0ba0*/  BSYNC.RECONVERGENT B0 ;  /* 0x0000000000007941 */ /* 0x000fea0003800200 */
.L_x_16491:
[----:B------:R-:W-:Y:S05]  /*0bb0*/  WARPSYNC.ALL ;  /* 0x0000000000007948 */ /* 0x000fea0003800000 */
[----:B------:R-:W-:-:S13]  /*0bc0*/  ISETP.GE.U32.AND P0, PT, R0, R3, PT ;  /* 0x000000030000720c */ /* 0x000fda0003f06070 */
[----:B------:R-:W-:Y:S05]  /*0bd0*/  @P0 EXIT ;  /* 0x000000000000094d */ /* 0x000fea0003800000 */
[----:B------:R-:W4:Y:S01]  /*0be0*/  LDC.64 R2, c[0x0][0x398] ;  /* 0x0000e600ff027b82 */ /* 0x000f220000000a00 */
[----:B------:R-:W-:-:S05]  /*0bf0*/  IADD3 R27, PT, PT, R27, R0, RZ ;  /* 0x000000001b1b7210 */ /* 0x000fca0007ffe0ff */
[----:B----4-:R-:W-:-:S05]  /*0c00*/  IMAD.WIDE.U32 R2, R27, 0x8, R2 ;  /* 0x000000081b027825 */ /* 0x010fca00078e0002 */
[----:B------:R-:W-:Y:S01]  /*0c10*/  STG.E.64 desc[UR4][R2.64], R14 ;  /* 0x0000000e02007986 */ /* 0x000fe2000c101b04 */
[----:B------:R-:W-:Y:S05]  /*0c20*/  EXIT ;  /* 0x000000000000794d */ /* 0x000fea0003800000 */
.L_x_16490:
[----:B------:R-:W0:Y:S01]  /*0c30*/  S2R R21, SR_TID.X ;  /* 0x0000000000157919 */ /* 0x000e220000002100 */
[----:B------:R-:W1:Y:S01]  /*0c40*/  LDC.64 R2, c[0x0][0x3a0] ;  /* 0x0000e800ff027b82 */ /* 0x000e620000000a00 */
[----:B------:R-:W2:Y:S01]  /*0c50*/  LDCU.64 UR6, c[0x0][0x390] ;  /* 0x00007200ff0677ac */ /* 0x000ea20008000a00 */
[----:B-1----:R-:W-:-:S04]  /*0c60*/  IMAD.WIDE.U32 R2, R27, 0x8, R2 ;  /* 0x000000081b027825 */ /* 0x002fc800078e0002 */
[----:B0-----:R-:W-:Y:S02]  /*0c70*/  IMAD.WIDE.U32 R22, R21, 0x10, R2 ;  /* 0x0000001015167825 */ /* 0x001fe400078e0002 */
[----:B------:R-:W0:Y:S03]  /*0c80*/  LDC.64 R2, c[0x0][0x398] ;  /* 0x0000e600ff027b82 */ /* 0x000e260000000a00 */
[----:B------:R-:W2:Y:S04]  /*0c90*/  LDG.E.128 R16, desc[UR4][R22.64] ;  /* 0x0000000416107981 */ /* 0x000ea8000c1e1d00 */
[----:B------:R-:W3:Y:S04]  /*0ca0*/  LDG.E.128 R8, desc[UR4][R22.64+0x800] ;  /* 0x0008000416087981 */ /* 0x000ee8000c1e1d00 */
[----:B------:R-:W4:Y:S04]  /*0cb0*/  LDG.E.128 R12, desc[UR4][R22.64+0x1000] ;  /* 0x00100004160c7981 */ /* 0x000f28000c1e1d00 */
[----:B------:R1:W5:Y:S01]  /*0cc0*/  LDG.E.128 R4, desc[UR4][R22.64+0x1800] ;  /* 0x0018000416047981 */ /* 0x000362000c1e1d00 */
[----:B0-----:R-:W-:-:S04]  /*0cd0*/  IMAD.WIDE.U32 R2, R27, 0x8, R2 ;  /* 0x000000081b027825 */ /* 0x001fc800078e0002 */
[----:B------:R-:W-:-:S04]  /*0ce0*/  IMAD.WIDE.U32 R2, R21, 0x10, R2 ;  /* 0x0000001015027825 */ /* 0x000fc800078e0002 */
[----:B--2---:R-:W-:Y:S01]  /*0cf0*/  FMUL.FTZ R21, R17, UR7 ;  /* 0x0000000711157c20 */ /* 0x004fe20008410000 */
[----:B------:R-:W-:Y:S01]  /*0d00*/  FMUL.FTZ R25, R19, UR7 ;  /* 0x0000000713197c20 */ /* 0x000fe20008410000 */
[----:B------:R-:W-:Y:S01]  /*0d10*/  FMUL.FTZ R17, R17, UR6 ;  /* 0x0000000611117c20 */ /* 0x000fe20008410000 */
[----:B------:R-:W-:Y:S01]  /*0d20*/  FMUL.FTZ R19, R19, UR6 ;  /* 0x0000000613137c20 */ /* 0x000fe20008410000 */
[----:B------:R-:W-:Y:S01]  /*0d30*/  FFMA.FTZ R20, R16, UR6, -R21 ;  /* 0x0000000610147c23 */ /* 0x000fe20008010815 */
[----:B-1----:R-:W-:Y:S01]  /*0d40*/  FFMA.FTZ R22, R18, UR6, -R25 ;  /* 0x0000000612167c23 */ /* 0x002fe20008010819 */
[----:B------:R-:W-:Y:S01]  /*0d50*/  FFMA.FTZ R21, R16, UR7, R17 ;  /* 0x0000000710157c23 */ /* 0x000fe20008010011 */
[----:B------:R-:W-:Y:S01]  /*0d60*/  FFMA.FTZ R23, R18, UR7, R19 ;  /* 0x0000000712177c23 */ /* 0x000fe20008010013 */
[----:B---3--:R-:W-:Y:S01]  /*0d70*/  FMUL.FTZ R17, R9, UR7 ;  /* 0x0000000709117c20 */ /* 0x008fe20008410000 */
[----:B------:R-:W-:Y:S01]  /*0d80*/  FMUL.FTZ R19, R11, UR7 ;  /* 0x000000070b137c20 */ /* 0x000fe20008410000 */
[----:B------:R-:W-:Y:S01]  /*0d90*/  FMUL.FTZ R9, R9, UR6 ;  /* 0x0000000609097c20 */ /* 0x000fe20008410000 */
[----:B------:R-:W-:Y:S01]  /*0da0*/  FMUL.FTZ R11, R11, UR6 ;  /* 0x000000060b0b7c20 */ /* 0x000fe20008410000 */
[----:B------:R-:W-:Y:S01]  /*0db0*/  FFMA.FTZ R16, R8, UR6, -R17 ;  /* 0x0000000608107c23 */ /* 0x000fe20008010811 */
[----:B------:R-:W-:Y:S01]  /*0dc0*/  FFMA.FTZ R18, R10, UR6, -R19 ;  /* 0x000000060a127c23 */ /* 0x000fe20008010813 */
[----:B------:R-:W-:Y:S01]  /*0dd0*/  FFMA.FTZ R17, R8, UR7, R9 ;  /* 0x0000000708117c23 */ /* 0x000fe20008010009 */
[----:B------:R-:W-:Y:S01]  /*0de0*/  FFMA.FTZ R19, R10, UR7, R11 ;  /* 0x000000070a137c23 */ /* 0x000fe2000801000b */
[----:B----4-:R-:W-:Y:S01]  /*0df0*/  FMUL.FTZ R9, R13, UR7 ;  /* 0x000000070d097c20 */ /* 0x010fe20008410000 */
[----:B------:R-:W-:Y:S01]  /*0e00*/  FMUL.FTZ R11, R15, UR7 ;  /* 0x000000070f0b7c20 */ /* 0x000fe20008410000 */
[----:B------:R-:W-:Y:S01]  /*0e10*/  FMUL.FTZ R13, R13, UR6 ;  /* 0x000000060d0d7c20 */ /* 0x000fe20008410000 */
[----:B------:R-:W-:Y:S01]  /*0e20*/  FMUL.FTZ R15, R15, UR6 ;  /* 0x000000060f0f7c20 */ /* 0x000fe20008410000 */
[----:B------:R-:W-:Y:S01]  /*0e30*/  FFMA.FTZ R8, R12, UR6, -R9 ;  /* 0x000000060c087c23 */ /* 0x000fe20008010809 */
[----:B------:R-:W-:Y:S01]  /*0e40*/  FFMA.FTZ R10, R14, UR6, -R11 ;  /* 0x000000060e0a7c23 */ /* 0x000fe2000801080b */
[----:B------:R-:W-:Y:S01]  /*0e50*/  FFMA.FTZ R9, R12, UR7, R13 ;  /* 0x000000070c097c23 */ /* 0x000fe2000801000d */
[----:B------:R-:W-:Y:S01]  /*0e60*/  FFMA.FTZ R11, R14, UR7, R15 ;  /* 0x000000070e0b7c23 */ /* 0x000fe2000801000f */
[----:B-----5:R-:W-:Y:S01]  /*0e70*/  FMUL.FTZ R13, R5, UR7 ;  /* 0x00000007050d7c20 */ /* 0x020fe20008410000 */
[----:B------:R-:W-:Y:S01]  /*0e80*/  FMUL.FTZ R15, R7, UR7 ;  /* 0x00000007070f7c20 */ /* 0x000fe20008410000 */
[----:B------:R-:W-:Y:S01]  /*0e90*/  FMUL.FTZ R5, R5, UR6 ;  /* 0x0000000605057c20 */ /* 0x000fe20008410000 */
[----:B------:R-:W-:Y:S01]  /*0ea0*/  FMUL.FTZ R7, R7, UR6 ;  /* 0x0000000607077c20 */ /* 0x000fe20008410000 */
[----:B------:R-:W-:Y:S01]  /*0eb0*/  FFMA.FTZ R12, R4, UR6, -R13 ;  /* 0x00000006040c7c23 */ /* 0x000fe2000801080d */
[----:B------:R-:W-:Y:S01]  /*0ec0*/  FFMA.FTZ R14, R6, UR6, -R15 ;  /* 0x00000006060e7c23 */ /* 0x000fe2000801080f */
[----:B------:R-:W-:Y:S01]  /*0ed0*/  FFMA.FTZ R13, R4, UR7, R5 ;  /* 0x00000007040d7c23 */ /* 0x000fe20008010005 */
[----:B------:R-:W-:Y:S01]  /*0ee0*/  FFMA.FTZ R15, R6, UR7, R7 ;  /* 0x00000007060f7c23 */ /* 0x000fe20008010007 */
[----:B------:R-:W-:Y:S04]  /*0ef0*/  STG.E.128 desc[UR4][R2.64], R20 ;  /* 0x0000001402007986 */ /* 0x000fe8000c101d04 */
[----:B------:R-:W-:Y:S04]  /*0f00*/  STG.E.128 desc[UR4][R2.64+0x800], R16 ;  /* 0x0008001002007986 */ /* 0x000fe8000c101d04 */
[----:B------:R-:W-:Y:S04]  /*0f10*/  STG.E.128 desc[UR4][R2.64+0x1000], R8 ;  /* 0x0010000802007986 */ /* 0x000fe8000c101d04 */
[----:B------:R-:W-:Y:S01]  /*0f20*/  STG.E.128 desc[UR4][R2.64+0x1800], R12 ;  /* 0x0018000c02007986 */ /* 0x000fe2000c101d04 */
[----:B------:R-:W-:Y:S05]  /*0f30*/  EXIT ;  /* 0x000000000000794d */ /* 0x000fea0003800000 */
.L_x_16498:
        /* <DEDUP_REMOVED lines=12> */
.L_x_18388:


//--------------------- .text._ZN2at6native29vectorized_elementwise_kernelILi4ENS0_13BUnaryFunctorIN3c107complexIfEES5_S5_NS0_15binary_internal10MulFunctorIS5_EEEESt5arrayIPcLm2EEEEviT0_T1_ --------------------------
	.section	.text._ZN2at6native29vectorized_elementwise_kernelILi4ENS0_13BUnaryFunctorIN3c107complexIfEES5_S5_NS0_15binary_internal10MulFunctorIS5_EEEESt5arrayIPcLm2EEEEviT0_T1_,"ax",@progbits
	.align	128
        .global         _ZN2at6native29vectorized_elementwise_kernelILi4ENS0_13BUnaryFunctorIN3c107complexIfEES5_S5_NS0_15binary_internal10MulFunctorIS5_EEEESt5arrayIPcLm2EEEEviT0_T1_
        .type           _ZN2at6native29vectorized_elementwise_kernelILi4ENS0_13BUnaryFunctorIN3c107complexIfEES5_S5_NS0_15binary_internal10MulFunctorIS5_EEEESt5arrayIPcLm2EEEEviT0_T1_,@function
        .size           _ZN2at6native29vectorized_elementwise_kernelILi4ENS0_13BUnaryFunctorIN3c107complexIfEES5_S5_NS0_15binary_internal10MulFunctorIS5_EEEESt5arrayIPcLm2EEEEviT0_T1_,(.L_x_18389 - _ZN2at6native29vectorized_elementwise_kernelILi4ENS0_13BUnaryFunctorIN3c107complexIfEES5_S5_NS0_15binary_internal10MulFunctorIS5_EEEESt5arrayIPcLm2EEEEviT0_T1_)
        .other          _ZN2at6native29vectorized_elementwise_kernelILi4ENS0_13BUnaryFunctorIN3c107complexIfEES5_S5_NS0_15binary_internal10MulFunctorIS5_EEEESt5arrayIPcLm2EEEEviT0_T1_,@"STO_CUDA_ENTRY STV_DEFAULT"
_ZN2at6native29vectorized_elementwise_kernelILi4ENS0_13BUnaryFunctorIN3c107complexIfEES5_S5_NS0_15binary_internal10MulFunctorIS5_EEEESt5arrayIPcLm2EEEEviT0_T1_:
.text._ZN2at6native29vectorized_elementwise_kernelILi4ENS0_13BUnaryFunctorIN3c107complexIfEES5_S5_NS0_15binary_internal10MulFunctorIS5_EEEESt5arrayIPcLm2EEEEviT0_T1_:
        /* <DEDUP_REMOVED lines=157> */
.L_x_16502:
[----:B------:R-:W-:-:S13]  /*09d0*/  ISETP.GE.U32.AND P0, PT, R0, R3, PT ;  /* 0x000000030000720c */ /* 0x000fda0003f06070 */
[----:B------:R-:W-:Y:S05]  /*09e0*/  @P0 BRA `(.L_x_16504) ;  /* 0x0000000000300947 */ /* 0x000fea0003800000 */
[----:B-1----:R-:W1:Y:S01]  /*09f0*/  LDC.64 R4, c[0x0][0x398] ;  /* 0x0000e600ff047b82 */ /* 0x002e620000000a00 */
[----:B------:R-:W-:Y:S02]  /*0a00*/  IADD3 R7, PT, PT, R27, R0, RZ ;  /* 0x000000001b077210 */ /* 0x000fe40007ffe0ff */
[----:B------:R-:W-:-:S03]  /*0a10*/  IADD3 R0, PT, PT, R0, 0x80, RZ ;  /* 0x0000008000007810 */ /* 0x000fc60007ffe0ff */
[----:B-1----:R-:W-:-:S05]  /*0a20*/  IMAD.WIDE.U32 R4, R7, 0x8, R4 ;  /* 0x0000000807047825 */ /* 0x002fca00078e0004 */
[----:B------:R1:W-:Y:S02]  /*0a30*/  STG.E.64 desc[UR4][R4.64], R22 ;  /* 0x0000001604007986 */ /* 0x0003e4000c101b04 */
.L_x_16503:
[----:B------:R-:W-:-:S13]  /*0a40*/  ISETP.GE.U32.AND P0, PT, R0, R3, PT ;  /* 0x000000030000720c */ /* 0x000fda0003f06070 */
[----:B------:R-:W-:Y:S05]  /*0a50*/  @P0 BRA `(.L_x_16505) ;  /* 0x0000000000340947 */ /* 0x000fea0003800000 */
[----:B-1----:R-:W1:Y:S01]  /*0a60*/  LDC.64 R4, c[0x0][0x398] ;  /* 0x0000e600ff047b82 */ /* 0x002e620000000a00 */
[----:B0-----:R-:W-:Y:S02]  /*0a70*/  IADD3 R7, PT, PT, R27, R0, RZ ;  /* 0x000000001b077210 */ /* 0x001fe40007ffe0ff */
[----:B------:R-:W-:-:S03]  /*0a80*/  IADD3 R0, PT, PT, R0, 0x80, RZ ;  /* 0x0000008000007810 */ /* 0x000fc60007ffe0ff */
[----:B-1----:R-:W-:-:S05]  /*0a90*/  IMAD.WIDE.U32 R4, R7, 0x8, R4 ;  /* 0x0000000807047825 */ /* 0x002fca00078e0004 */
[----:B------:R2:W-:Y:S02]  /*0aa0*/  STG.E.64 desc[UR4][R4.64], R8 ;  /* 0x0000000804007986 */ /* 0x0005e4000c101b04 */
.L_x_16504:
        /* <DEDUP_REMOVED lines=8> */
.L_x_16505:
[----:B------:R-:W-:Y:S05]  /*0b30*/  BSYNC.RELIABLE B1 ;  /* 0x0000000000017941 */ /* 0x000fea0003800100 */
.L_x_16501:
[----:B------:R-:W-:-:S13]  /*0b40*/  ISETP.GE.U32.AND P0, PT, R0, R3, PT ;  /* 0x000000030000720c */ /* 0x000fda0003f06070 */
[----:B-12---:R-:W1:Y:S01]  /*0b50*/  @!P0 LDC.64 R4, c[0x0][0x398] ;  /* 0x0000e600ff048b82 */ /* 0x006e620000000a00 */
[----:B0-----:R-:W-:Y:S02]  /*0b60*/  @!P0 IADD3 R7, PT, PT, R27, R0, RZ ;  /* 0x000000001b078210 */ /* 0x001fe40007ffe0ff */
[----:B------:R-:W-:-:S03]  /*0b70*/  @!P0 IADD3 R0, PT, PT, R0, 0x80, RZ ;  /* 0x0000008000008810 */ /* 0x000fc60007ffe0ff */
[----:B-1----:R-:W-:-:S05]  /*0b80*/  @!P0 IMAD.WIDE.U32 R4, R7, 0x8, R4 ;  /* 0x0000000807048825 */ /* 0x002fca00078e0004 */
[----:B------:R3:W-:Y:S02]  /*0b90*/  @!P0 STG.E.64 desc[UR4][R4.64], R12 ;  /* 0x0000000c04008986 */ /* 0x0007e4000c101b04 */
.L_x_16506:
[----:B------:R-:W-:Y:S05]  /*0ba0*/  BSYNC.RECONVERGENT B0 ;  /* 0x0000000000007941 */ /* 0x000fea0003800200 */
.L_x_16500:
        /* <DEDUP_REMOVED lines=8> */
.L_x_16499:
[----:B------:R-:W0:Y:S01]  /*0c30*/  S2R R21, SR_TID.X ;  /* 0x0000000000157919 */ /* 0x000e220000002100 */
[----:B------:R-:W1:Y:S01]  /*0c40*/  LDC.64 R2, c[0x0][0x3a0] ;  /* 0x0000e800ff027b82 */ /* 0x000e620000000a00 */
[----:B------:R-:W2:Y:S01]  /*0c50*/  LDCU.64 UR6, c[0x0][0x390] ;  /* 0x00007200ff0677ac */ /* 0x000ea20008000a00 */
[----:B-1----:R-:W-:-:S04]  /*0c60*/  IMAD.WIDE.U32 R2, R27, 0x8, R2 ;  /* 0x000000081b027825 */ /* 0x002fc800078e0002 */
[----:B0-----:R-:W-:Y:S02]  /*0c70*/  IMAD.WIDE.U32 R22, R21, 0x20, R2 ;  /* 0x0000002015167825 */ /* 0x001fe400078e0002 */
[----:B------:R-:W0:Y:S03]  /*0c80*/  LDC.64 R2, c[0x0][0x398] ;  /* 0x0000e600ff027b82 */ /* 0x000e260000000a00 */
[----:B------:R-:W2:Y:S04]  /*0c90*/  LDG.E.ENL2.256 R12, R16, desc[UR4][R22.64] ;  /* 0xfe0000041610797e */ /* 0x000ea8000812190c */
[----:B------:R1:W3:Y:S01]  /*0ca0*/  LDG.E.ENL2.256 R4, R8, desc[UR4][R22.64+0x1000] ;  /* 0xfe0080041608797e */ /* 0x0002e20008121904 */
        /* <DEDUP_REMOVED lines=10> */
[----:B------:R-:W-:Y:S01]  /*0d50*/  FMUL.FTZ R17, R13, UR7 ;  /* 0x000000070d117c20 */ /* 0x000fe20008410000 */
[----:B------:R-:W-:Y:S01]  /*0d60*/  FMUL.FTZ R19, R15, UR7 ;  /* 0x000000070f137c20 */ /* 0x000fe20008410000 */
[----:B------:R-:W-:Y:S01]  /*0d70*/  FMUL.FTZ R13, R13, UR6 ;  /* 0x000000060d0d7c20 */ /* 0x000fe20008410000 */
[----:B------:R-:W-:Y:S01]  /*0d80*/  FMUL.FTZ R15, R15, UR6 ;  /* 0x000000060f0f7c20 */ /* 0x000fe20008410000 */
[----:B------:R-:W-:Y:S01]  /*0d90*/  FFMA.FTZ R16, R12, UR6, -R17 ;  /* 0x000000060c107c23 */ /* 0x000fe20008010811 */
[----:B------:R-:W-:Y:S01]  /*0da0*/  FFMA.FTZ R18, R14, UR6, -R19 ;  /* 0x000000060e127c23 */ /* 0x000fe20008010813 */
        /* <DEDUP_REMOVED lines=18> */
[----:B------:R-:W-:Y:S04]  /*0ed0*/  STG.E.ENL2.256 desc[UR4][R2.64], R20, R16 ;  /* 0xf80000140210797f */ /* 0x000fe8000f121804 */
[----:B------:R-:W-:Y:S01]  /*0ee0*/  STG.E.ENL2.256 desc[UR4][R2.64+0x1000], R12, R8 ;  /* 0xf800800c0208797f */ /* 0x000fe2000f121804 */
[----:B------:R-:W-:Y:S05]  /*0ef0*/  EXIT ;  /* 0x000000000000794d */ /* 0x000fea0003800000 */
.L_x_16507:
        /* <DEDUP_REMOVED lines=16> */
.L_x_18389:


//--------------------- .text._ZN2at6native29vectorized_elementwise_kernelILi8ENS0_13BUnaryFunctorIN3c107complexIfEES5_S5_NS0_15binary_internal10MulFunctorIS5_EEEESt5arrayIPcLm2EEEEviT0_T1_ --------------------------
	.section	.text._ZN2at6native29vectorized_elementwise_kernelILi8ENS0_13BUnaryFunctorIN3c107complexIfEES5_S5_NS0_15binary_internal10MulFunctorIS5_EEEESt5arrayIPcLm2EEEEviT0_T1_,"ax",@progbits
	.align	128
        .global         _ZN2at6native29vectorized_elementwise_kernelILi8ENS0_13BUnaryFunctorIN3c107complexIfEES5_S5_NS0_15binary_internal10MulFunctorIS5_EEEESt5arrayIPcLm2EEEEviT0_T1_
        .type           _ZN2at6native29vectorized_elementwise_kernelILi8ENS0_13BUnaryFunctorIN3c107complexIfEES5_S5_NS0_15binary_internal10MulFunctorIS5_EEEESt5arrayIPcLm2EEEEviT0_T1_,@function
        .size           _ZN2at6native29vectorized_elementwise_kernelILi8ENS0_13BUnaryFunctorIN3c107complexIfEES5_S5_NS0_15binary_internal10MulFunctorIS5_EEEESt5arrayIPcLm2EEEEviT0_T1_,(.L_x_18390 - _ZN2at6native29vectorized_elementwise_kernelILi8ENS0_13BUnaryFunctorIN3c107complexIfEES5_S5_NS0_15binary_internal10MulFunctorIS5_EEEESt5arrayIPcLm2EEEEviT0_T1_)
        .other          _ZN2at6native29vectorized_elementwise_kernelILi8ENS0_13BUnaryFunctorIN3c107complexIfEES5_S5_NS0_15binary_internal10MulFunctorIS5_EEEESt5arrayIPcLm2EEEEviT0_T1_,@"STO_CUDA_ENTRY STV_DEFAULT"
_ZN2at6native29vectorized_elementwise_kernelILi8ENS0_13BUnaryFunctorIN3c107complexIfEES5_S5_NS0_15binary_internal10MulFunctorIS5_EEEESt5arrayIPcLm2EEEEviT0_T1_:
.text._ZN2at6native29vectorized_elementwise_kernelILi8ENS0_13BUnaryFunctorIN3c107complexIfEES5_S5_NS0_15binary_internal10MulFunctorIS5_EEEESt5arrayIPcLm2EEEEviT0_T1_:
[----:B------:R-:W-:Y:S01]  /*0000*/  LDC R1, c[0x0][0x37c] ;  /* 0x0000df00ff017b82 */ /* 0x000fe20000000800 */
[----:B------:R-:W-:Y:S05]  /*0010*/  EXIT ;  /* 0x000000000000794d */ /* 0x000fea0003800000 */
.L_x_16508:
        /* <DEDUP_REMOVED lines=14> */
.L_x_18390:


//--------------------- .text._ZN2at6native18elementwise_kernelILi128ELi4EZNS0_15gpu_kernel_implINS0_13BUnaryFunctorIN3c107complexIdEES6_S6_NS0_15binary_internal10MulFunctorIS6_EEEEEEvRNS_18TensorIteratorBaseERKT_EUliE_EEviT1_ --------------------------
	.section	.text._ZN2at6native18elementwise_kernelILi128ELi4EZNS0_15gpu_kernel_implINS0_13BUnaryFunctorIN3c107complexIdEES6_S6_NS0_15binary_internal10MulFunctorIS6_EEEEEEvRNS_18TensorIteratorBaseERKT_EUliE_EEviT1_,"ax",@progbits
	.align	128
        .global         _ZN2at6native18elementwise_kernelILi128ELi4EZNS0_15gpu_kernel_implINS0_13BUnaryFunctorIN3c107complexIdEES6_S6_NS0_15binary_internal10MulFunctorIS6_EEEEEEvRNS_18TensorIteratorBaseERKT_EUliE_EEviT1_
        .type           _ZN2at6native18elementwise_kernelILi128ELi4EZNS0_15gpu_kernel_implINS0_13BUnaryFunctorIN3c107complexIdEES6_S6_NS0_15binary_internal10MulFunctorIS6_EEEEEEvRNS_18TensorIteratorBaseERKT_EUliE_EEviT1_,@function
        .size           _ZN2at6native18elementwise_kernelILi128ELi4EZNS0_15gpu_kernel_implINS0_13BUnaryFunctorIN3c107complexIdEES6_S6_NS0_15binary_internal10MulFunctorIS6_EEEEEEvRNS_18TensorIteratorBaseERKT_EUliE_EEviT1_,(.L_x_18391 - _ZN2at6native18elementwise_kernelILi128ELi4EZNS0_15gpu_kernel_implINS0_13BUnaryFunctorIN3c107complexIdEES6_S6_NS0_15binary_internal10MulFunctorIS6_EEEEEEvRNS_18TensorIteratorBaseERKT_EUliE_EEviT1_)
        .other          _ZN2at6native18elementwise_kernelILi128ELi4EZNS0_15gpu_kernel_implINS0_13BUnaryFunctorIN3c107complexIdEES6_S6_NS0_15binary_internal10MulFunctorIS6_EEEEEEvRNS_18TensorIteratorBaseERKT_EUliE_EEviT1_,@"STO_CUDA_ENTRY STV_DEFAULT"
_ZN2at6native18elementwise_kernelILi128ELi4EZNS0_15gpu_kernel_implINS0_13BUnaryFunctorIN3c107complexIdEES6_S6_NS0_15binary_internal10MulFunctorIS6_EEEEEEvRNS_18TensorIteratorBaseERKT_EUliE_EEviT1_:
.text._ZN2at6native18elementwise_kernelILi128ELi4EZNS0_15gpu_kernel_implINS0_13BUnaryFunctorIN3c107complexIdEES6_S6_NS0_15binary_internal10MulFunctorIS6_EEEEEEvRNS_18TensorIteratorBaseERKT_EUliE_EEviT1_:
        /* <DEDUP_REMOVED lines=319> */
.L_x_16511:
        /* <DEDUP_REMOVED lines=19> */
.L_x_16516:
[----:B------:R-:W2:Y:S01]  /*1520*/  LDG.E.U8 R2, desc[UR36][R2.64] ;  /* 0x0000002402027981 */ /* 0x000ea2000c1e1100 */
[----:B------:R-:W-:Y:S01]  /*1530*/  CS2R R6, SRZ ;  /* 0x0000000000067805 */ /* 0x000fe2000001ff00 */
[----:B--2---:R4:W0:Y:S02]  /*1540*/  I2F.F64.U16 R4, R2 ;  /* 0x0000000200047312 */ /* 0x0048240000101800 */
[----:B0---4-:R-:W-:Y:S05]  /*1550*/  BRA `(.L_x_16518) ;  /* 0x0000000c00d87947 */ /* 0x011fea0003800000 */
.L_x_16515:
        /* <DEDUP_REMOVED lines=10> */
.L_x_16520:
[----:B------:R-:W2:Y:S01]  /*1600*/  LDG.E R2, desc[UR36][R2.64] ;  /* 0x0000002402027981 */ /* 0x000ea2000c1e1900 */
[----:B------:R-:W-:Y:S01]  /*1610*/  CS2R R6, SRZ ;  /* 0x0000000000067805 */ /* 0x000fe2000001ff00 */
[----:B--2---:R4:W0:Y:S02]  /*1620*/  I2F.F64 R4, R2 ;  /* 0x0000000200047312 */ /* 0x0048240000201c00 */
[----:B0---4-:R-:W-:Y:S05]  /*1630*/  BRA `(.L_x_16518) ;  /* 0x0000000c00a07947 */ /* 0x011fea0003800000 */
.L_x_16519:
[----:B------:R-:W2:Y:S01]  /*1640*/  LDG.E.U16 R2, desc[UR36][R2.64] ;  /* 0x0000002402027981 */ /* 0x000ea2000c1e1500 */
[----:B------:R-:W-:Y:S01]  /*1650*/  CS2R R6, SRZ ;  /* 0x0000000000067805 */ /* 0x000fe2000001ff00 */
[----:B--2---:R4:W0:Y:S02]  /*1660*/  I2F.F64.S16 R4, R2 ;  /* 0x0000000200047312 */ /* 0x0048240000101c00 */
[----:B0---4-:R-:W-:Y:S05]  /*1670*/  BRA `(.L_x_16518) ;  /* 0x0000000c00907947 */ /* 0x011fea0003800000 */
.L_x_16514:
        /* <DEDUP_REMOVED lines=11> */
.L_x_16522:
[----:B------:R-:W2:Y:S01]  /*1730*/  LDG.E.U16 R0, desc[UR36][R2.64] ;  /* 0x0000002402007981 */ /* 0x000ea2000c1e1500 */
[----:B------:R-:W-:Y:S01]  /*1740*/  CS2R R6, SRZ ;  /* 0x0000000000067805 */ /* 0x000fe2000001ff00 */
[----:B--2---:R-:W-:-:S05]  /*1750*/  HADD2.F32 R0, -RZ, R0.H0_H0 ;  /* 0x20000000ff007230 */ /* 0x004fca0000004100 */
[----:B------:R-:W-:-:S04]  /*1760*/  FMUL.FTZ R0, R0, 1 ;  /* 0x3f80000000007820 */ /* 0x000fc80000410000 */
[----:B------:R3:W4:Y:S02]  /*1770*/  F2F.F64.F32 R4, R0 ;  /* 0x0000000000047310 */ /* 0x0007240000201800 */
[----:B---34-:R-:W-:Y:S05]  /*1780*/  BRA `(.L_x_16518) ;  /* 0x0000000c004c7947 */ /* 0x018fea0003800000 */
.L_x_16521:
        /* <DEDUP_REMOVED lines=16> */
.L_x_16524:
        /* <DEDUP_REMOVED lines=12> */
.L_x_16523:
[----:B------:R3:W5:Y:S01]  /*1950*/  LDG.E.64 R4, desc[UR36][R2.64] ;  /* 0x0000002402047981 */ /* 0x000762000c1e1b00 */
[----:B------:R-:W-:Y:S01]  /*1960*/  CS2R R6, SRZ ;  /* 0x0000000000067805 */ /* 0x000fe2000001ff00 */
[----:B------:R-:W-:Y:S06]  /*1970*/  BRA `(.L_x_16518) ;  /* 0x0000000800d07947 */ /* 0x000fec0003800000 */
.L_x_16513:
        /* <DEDUP_REMOVED lines=14> */
.L_x_16527:
[----:B------:R2:W5:Y:S01]  /*1a60*/  LDG.E.128 R4, desc[UR36][R2.64] ;  /* 0x0000002402047981 */ /* 0x000562000c1e1d00 */
[----:B------:R-:W-:Y:S05]  /*1a70*/  BRA `(.L_x_16518) ;  /* 0x0000000800907947 */ /* 0x000fea0003800000 */
.L_x_16526:
        /* <DEDUP_REMOVED lines=21> */
[----:B------:R-:W-:Y:S02]  /*1bd0*/  LOP3.LUT R5, R6, 0x7f800000, R5, 0xf8, !PT ;  /* 0x7f80000006057812 */ /* 0x000fe400078ef805 */
[----:B------:R-:W-:Y:S02]  /*1be0*/  CS2R R6, SRZ ;  /* 0x0000000000067805 */ /* 0x000fe4000001ff00 */
[----:B------:R-:W-:-:S04]  /*1bf0*/  SEL R5, R5, RZ, P0 ;  /* 0x000000ff05057207 */ /* 0x000fc80000000000 */
[----:B------:R-:W-:-:S05]  /*1c00*/  LOP3.LUT R5, R5, 0x80000000, R0, 0xf8, !PT ;  /* 0x8000000005057812 */ /* 0x000fca00078ef800 */
[----:B------:R-:W-:-:S06]  /*1c10*/  FMUL.FTZ R5, R5, 1 ;  /* 0x3f80000005057820 */ /* 0x000fcc0000410000 */
[----:B------:R-:W2:Y:S02]  /*1c20*/  F2F.F64.F32 R4, R5 ;  /* 0x0000000500047310 */ /* 0x000ea40000201800 */
[----:B--2---:R-:W-:Y:S05]  /*1c30*/  BRA `(.L_x_16518) ;  /* 0x0000000800207947 */ /* 0x004fea0003800000 */
.L_x_16529:
        /* <DEDUP_REMOVED lines=15> */
.L_x_16528:
[----:B------:R-:W2:Y:S01]  /*1d30*/  LDG.E.U16 R0, desc[UR36][R2.64] ;  /* 0x0000002402007981 */ /* 0x000ea2000c1e1500 */
[----:B------:R-:W-:Y:S01]  /*1d40*/  CS2R R6, SRZ ;  /* 0x0000000000067805 */ /* 0x000fe2000001ff00 */
[----:B--2---:R-:W-:-:S04]  /*1d50*/  IMAD.U32 R0, R0, 0x10000, RZ ;  /* 0x0001000000007824 */ /* 0x004fc800078e00ff */
[----:B------:R-:W-:-:S04]  /*1d60*/  FMUL.FTZ R0, R0, 1 ;  /* 0x3f80000000007820 */ /* 0x000fc80000410000 */
[----:B------:R2:W3:Y:S02]  /*1d70*/  F2F.F64.F32 R4, R0 ;  /* 0x0000000000047310 */ /* 0x0004e40000201800 */
[----:B--23--:R-:W-:Y:S05]  /*1d80*/  BRA `(.L_x_16518) ;  /* 0x0000000400cc7947 */ /* 0x00cfea0003800000 */
.L_x_16525:
        /* <DEDUP_REMOVED lines=12> */
.L_x_16532:
        /* <DEDUP_REMOVED lines=22> */
.L_x_16534:
[----:B------:R-:W-:Y:S05]  /*1fb0*/  BSYNC.RECONVERGENT B0 ;  /* 0x0000000000007941 */ /* 0x000fea0003800200 */
.L_x_16533:
[----:B------:R-:W-:Y:S02]  /*1fc0*/  SHF.L.U32 R0, R0, 0x14, RZ ;  /* 0x0000001400007819 */ /* 0x000fe400000006ff */
[----:B------:R-:W-:-:S04]  /*1fd0*/  LEA R2, R2, 0x3b800000, 0x17 ;  /* 0x3b80000002027811 */ /* 0x000fc800078eb8ff */
[----:B------:R-:W-:-:S05]  /*1fe0*/  LOP3.LUT R0, R2, R0, R9, 0xfe, !PT ;  /* 0x0000000002007212 */ /* 0x000fca00078efe09 */
[----:B------:R-:W-:-:S04]  /*1ff0*/  FMUL.FTZ R0, R0, 1 ;  /* 0x3f80000000007820 */ /* 0x000fc80000410000 */
[----:B------:R2:W3:Y:S02]  /*2000*/  F2F.F64.F32 R4, R0 ;  /* 0x0000000000047310 */ /* 0x0004e40000201800 */
[----:B--23--:R-:W-:Y:S05]  /*2010*/  BRA `(.L_x_16518) ;  /* 0x0000000400287947 */ /* 0x00cfea0003800000 */
.L_x_16531:
        /* <DEDUP_REMOVED lines=22> */
.L_x_16536:
[----:B------:R-:W-:Y:S05]  /*2180*/  BSYNC.RECONVERGENT B0 ;  /* 0x0000000000007941 */ /* 0x000fea0003800200 */
.L_x_16535:
[----:B------:R-:W-:Y:S01]  /*2190*/  IMAD.SHL.U32 R0, R0, 0x200000, RZ ;  /* 0x0020000000007824 */ /* 0x000fe200078e00ff */
[----:B------:R-:W-:-:S04]  /*21a0*/  LEA R2, R2, 0x37800000, 0x17 ;  /* 0x3780000002027811 */ /* 0x000fc800078eb8ff */
[----:B------:R-:W-:-:S05]  /*21b0*/  LOP3.LUT R0, R2, R0, R9, 0xfe, !PT ;  /* 0x0000000002007212 */ /* 0x000fca00078efe09 */
[----:B------:R-:W-:-:S04]  /*21c0*/  FMUL.FTZ R0, R0, 1 ;  /* 0x3f80000000007820 */ /* 0x000fc80000410000 */
[----:B------:R2:W3:Y:S02]  /*21d0*/  F2F.F64.F32 R4, R0 ;  /* 0x0000000000047310 */ /* 0x0004e40000201800 */
[----:B--23--:R-:W-:Y:S05]  /*21e0*/  BRA `(.L_x_16518) ;  /* 0x0000000000b47947 */ /* 0x00cfea0003800000 */
.L_x_16530:
[----:B------:R-:W-:-:S09]  /*21f0*/  UISETP.NE.AND UP0, UPT, UR4, 0x1c, UPT ;  /* 0x0000001c0400788c */ /* 0x000fd2000bf05270 */
[----:B------:R-:W-:Y:S05]  /*2200*/  BRA.U !UP0, `(.L_x_16537) ;  /* 0x0000000108a07547 */ /* 0x000fea000b800000 */
[----:B------:R-:W-:-:S09]  /*2210*/  UISETP.NE.AND UP0, UPT, UR4, 0x1d, UPT ;  /* 0x0000001d0400788c */ /* 0x000fd2000bf05270 */
[----:B------:R-:W-:Y:S05]  /*2220*/  BRA.U !UP0, `(.L_x_16538) ;  /* 0x0000000108887547 */ /* 0x000fea000b800000 */
[----:B------:R-:W-:-:S09]  /*2230*/  UISETP.NE.AND UP0, UPT, UR4, 0x2c, UPT ;  /* 0x0000002c0400788c */ /* 0x000fd2000bf05270 */
[----:B------:R-:W-:Y:S05]  /*2240*/  BRA.U !UP0, `(.L_x_16539) ;  /* 0x00000001084c7547 */ /* 0x000fea000b800000 */
.L_x_16517:
        /* <DEDUP_REMOVED lines=16> */
.L_x_16540:
[----:B------:R-:W-:Y:S02]  /*2350*/  CS2R R4, SRZ ;  /* 0x0000000000047805 */ /* 0x000fe4000001ff00 */
[----:B------:R-:W-:Y:S01]  /*2360*/  CS2R R6, SRZ ;  /* 0x0000000000067805 */ /* 0x000fe2000001ff00 */
[----:B------:R-:W-:Y:S06]  /*2370*/  BRA `(.L_x_16518) ;  /* 0x0000000000507947 */ /* 0x000fec0003800000 */
.L_x_16539:
        /* <DEDUP_REMOVED lines=13> */
.L_x_16538:
[----:B------:R-:W2:Y:S01]  /*2450*/  LDG.E.64 R4, desc[UR36][R2.64] ;  /* 0x0000002402047981 */ /* 0x000ea2000c1e1b00 */
[----:B------:R-:W-:Y:S01]  /*2460*/  CS2R R6, SRZ ;  /* 0x0000000000067805 */ /* 0x000fe2000001ff00 */
[----:B--2---:R-:W2:Y:S02]  /*2470*/  I2F.F64.U64 R4, R4 ;  /* 0x0000000400047312 */ /* 0x004ea40000301800 */
[----:B--2---:R-:W-:Y:S05]  /*2480*/  BRA `(.L_x_16518) ;  /* 0x00000000000c7947 */ /* 0x004fea0003800000 */
.L_x_16537:
[----:B------:R-:W2:Y:S01]  /*2490*/  LDG.E R2, desc[UR36][R2.64] ;  /* 0x0000002402027981 */ /* 0x000ea2000c1e1900 */
[----:B------:R-:W-:Y:S01]  /*24a0*/  CS2R R6, SRZ ;  /* 0x0000000000067805 */ /* 0x000fe2000001ff00 */
[----:B--2---:R0:W1:Y:S06]  /*24b0*/  I2F.F64.U32 R4, R2 ;  /* 0x0000000200047312 */ /* 0x00406c0000201800 */
.L_x_16518:
[----:B------:R-:W-:Y:S05]  /*24c0*/  BSYNC.RECONVERGENT B6 ;  /* 0x0000000000067941 */ /* 0x000fea0003800200 */
.L_x_16512:
[----:B------:R-:W0:Y:S01]  /*24d0*/  LDCU.128 UR8, c[0x0][0x5b0] ;  /* 0x0000b600ff0877ac */ /* 0x000e220008000c00 */
[----:B------:R-:W4:Y:S01]  /*24e0*/  LDCU.64 UR6, c[0x0][0x588] ;  /* 0x0000b100ff0677ac */ /* 0x000f220008000a00 */
[----:B------:R-:W-:-:S04]  /*24f0*/  UPRMT UR4, UR41, 0x9910, URZ ;  /* 0x0000991029047896 */ /* 0x000fc800080000ff */
[----:B------:R-:W-:Y:S01]  /*2500*/  UISETP.GT.AND UP0, UPT, UR4, 0x9, UPT ;  /* 0x000000090400788c */ /* 0x000fe2000bf04270 */
[----:B0-23-5:R-:W0:-:S15]  /*2510*/  DMUL R2, R6, UR10 ;  /* 0x0000000a06027c28 */ /* 0x02de1e0008000000 */
[----:B------:R-:W-:-:S15]  /*2520*/  NOP ;  /* 0x0000000000007918 */ /* 0x000fde0000000000 */
[----:B------:R-:W-:-:S15]  /*2530*/  NOP ;  /* 0x0000000000007918 */ /* 0x000fde0000000000 */
[----:B------:R-:W-:-:S15]  /*2540*/  NOP ;  /* 0x0000000000007918 */ /* 0x000fde0000000000 */
[----:B------:R-:W-:-:S04]  /*2550*/  NOP ;  /* 0x0000000000007918 */ /* 0x000fc80000000000 */
[----:B-1----:R-:W1:-:S15]  /*2560*/  DMUL R8, R4, UR10 ;  /* 0x0000000a04087c28 */ /* 0x002e5e0008000000 */
[----:B------:R-:W-:-:S15]  /*2570*/  NOP ;  /* 0x0000000000007918 */ /* 0x000fde0000000000 */
[----:B------:R-:W-:-:S15]  /*2580*/  NOP ;  /* 0x0000000000007918 */ /* 0x000fde0000000000 */
[----:B------:R-:W-:-:S15]  /*2590*/  NOP ;  /* 0x0000000000007918 */ /* 0x000fde0000000000 */
[----:B------:R-:W-:-:S04]  /*25a0*/  NOP ;  /* 0x0000000000007918 */ /* 0x000fc80000000000 */
[----:B0-----:R4:W0:Y:S02]  /*25b0*/  DFMA R4, R4, UR8, -R2 ;  /* 0x0000000804047c2b */ /* 0x0018240008000802 */
[----:B----4-:R-:W-:-:S05]  /*25c0*/  IADD3 R2, P0, PT, R16, UR6, RZ ;  /* 0x0000000610027c10 */ /* 0x010fca000ff1e0ff */
[----:B------:R-:W-:-:S15]  /*25d0*/  IMAD.X R3, RZ, RZ, UR7, P0 ;  /* 0x00000007ff037e24 */ /* 0x000fde00080e06ff */
[----:B------:R-:W-:-:S15]  /*25e0*/  NOP ;  /* 0x0000000000007918 */ /* 0x000fde0000000000 */
[----:B------:R-:W-:-:S15]  /*25f0*/  NOP ;  /* 0x0000000000007918 */ /* 0x000fde0000000000 */
[----:B------:R-:W-:-:S12]  /*2600*/  NOP ;  /* 0x0000000000007918 */ /* 0x000fd80000000000 */
[----:B-1----:R1:W2:Y:S02]  /*2610*/  DFMA R6, R6, UR8, R8 ;  /* 0x0000000806067c2b */ /* 0x0022a40008000008 */
[----:B012---:R-:W-:Y:S05]  /*2620*/  BRA.U UP0, `(.L_x_16541) ;  /* 0x0000000500c07547 */ /* 0x007fea000b800000 */
        /* <DEDUP_REMOVED lines=11> */
.L_x_16544:
[----:B------:R-:W0:Y:S02]  /*26e0*/  F2I.S64.F64.TRUNC R4, R4 ;  /* 0x0000000400047311 */ /* 0x000e24000030d900 */
[----:B0-----:R-:W-:-:S05]  /*26f0*/  MOV R7, R4 ;  /* 0x0000000400077202 */ /* 0x001fca0000000f00 */
[----:B------:R0:W-:Y:S01]  /*2700*/  STG.E.U8 desc[UR36][R2.64], R7 ;  /* 0x0000000702007986 */ /* 0x0001e2000c101124 */
[----:B------:R-:W-:Y:S05]  /*2710*/  BRA `(.L_x_16546) ;  /* 0x0000001000e47947 */ /* 0x000fea0003800000 */
.L_x_16543:
        /* <DEDUP_REMOVED lines=9> */
.L_x_16548:
[----:B------:R-:W0:Y:S02]  /*27b0*/  F2I.F64.TRUNC R5, R4 ;  /* 0x0000000400057311 */ /* 0x000e24000030d100 */
[----:B0-----:R0:W-:Y:S01]  /*27c0*/  STG.E desc[UR36][R2.64], R5 ;  /* 0x0000000502007986 */ /* 0x0011e2000c101924 */
[----:B------:R-:W-:Y:S05]  /*27d0*/  BRA `(.L_x_16546) ;  /* 0x0000001000b47947 */ /* 0x000fea0003800000 */
.L_x_16547:
[----:B------:R-:W0:Y:S02]  /*27e0*/  F2I.F64.TRUNC R5, R4 ;  /* 0x0000000400057311 */ /* 0x000e24000030d100 */
[----:B0-----:R0:W-:Y:S01]  /*27f0*/  STG.E.U16 desc[UR36][R2.64], R5 ;  /* 0x0000000502007986 */ /* 0x0011e2000c101524 */
[----:B------:R-:W-:Y:S05]  /*2800*/  BRA `(.L_x_16546) ;  /* 0x0000001000a87947 */ /* 0x000fea0003800000 */
.L_x_16542:
        /* <DEDUP_REMOVED lines=17> */
.L_x_16550:
        /* <DEDUP_REMOVED lines=12> */
.L_x_16549:
        /* <DEDUP_REMOVED lines=28> */
.L_x_16552:
        /* <DEDUP_REMOVED lines=23> */
.L_x_16551:
[----:B------:R0:W-:Y:S01]  /*2d10*/  STG.E.64 desc[UR36][R2.64], R4 ;  /* 0x0000000402007986 */ /* 0x0001e2000c101b24 */
[----:B------:R-:W-:Y:S05]  /*2d20*/  BRA `(.L_x_16546) ;  /* 0x0000000c00607947 */ /* 0x000fea0003800000 */
.L_x_16541:
        /* <DEDUP_REMOVED lines=8> */
[----:B------:R-:W0:-:S15]  /*2db0*/  DSETP.NEU.AND P0, PT, R6, RZ, PT ;  /* 0x000000ff0600722a */ /* 0x000e1e0003f0d000 */
        /* <DEDUP_REMOVED lines=8> */
.L_x_16555:
[----:B------:R0:W-:Y:S01]  /*2e40*/  STG.E.128 desc[UR36][R2.64], R4 ;  /* 0x0000000402007986 */ /* 0x0001e2000c101d24 */
[----:B------:R-:W-:Y:S05]  /*2e50*/  BRA `(.L_x_16546) ;  /* 0x0000000c00147947 */ /* 0x000fea0003800000 */
.L_x_16554:
        /* <DEDUP_REMOVED lines=27> */
.L_x_16559:
[----:B------:R-:W-:Y:S05]  /*3010*/  BSYNC.RECONVERGENT B0 ;  /* 0x0000000000007941 */ /* 0x000fea0003800200 */
.L_x_16558:
[----:B------:R-:W-:-:S05]  /*3020*/  LOP3.LUT R7, R0, 0x80, R7, 0xf8, !PT ;  /* 0x0000008000077812 */ /* 0x000fca00078ef807 */
[----:B------:R0:W-:Y:S01]  /*3030*/  STG.E.U8 desc[UR36][R2.64], R7 ;  /* 0x0000000702007986 */ /* 0x0001e2000c101124 */
[----:B------:R-:W-:Y:S05]  /*3040*/  BRA `(.L_x_16546) ;  /* 0x0000000800987947 */ /* 0x000fea0003800000 */
.L_x_16557:
        /* <DEDUP_REMOVED lines=23> */
.L_x_16561:
[----:B------:R-:W-:Y:S05]  /*31c0*/  BSYNC.RECONVERGENT B0 ;  /* 0x0000000000007941 */ /* 0x000fea0003800200 */
.L_x_16560:
[----:B------:R-:W-:-:S05]  /*31d0*/  LOP3.LUT R7, R0, 0x80, R7, 0xf8, !PT ;  /* 0x0000008000077812 */ /* 0x000fca00078ef807 */
[----:B------:R0:W-:Y:S01]  /*31e0*/  STG.E.U8 desc[UR36][R2.64], R7 ;  /* 0x0000000702007986 */ /* 0x0001e2000c101124 */
[----:B------:R-:W-:Y:S05]  /*31f0*/  BRA `(.L_x_16546) ;  /* 0x00000008002c7947 */ /* 0x000fea0003800000 */
.L_x_16556:
        /* <DEDUP_REMOVED lines=12> */
.L_x_16553:
        /* <DEDUP_REMOVED lines=11> */
.L_x_16564:
        /* <DEDUP_REMOVED lines=21> */
.L_x_16567:
[----:B------:R-:W-:-:S04]  /*34c0*/  SHF.R.U32.HI R0, RZ, 0x14, R7 ;  /* 0x00000014ff007819 */ /* 0x000fc80000011607 */
[----:B------:R-:W-:-:S04]  /*34d0*/  LOP3.LUT R0, R0, 0x1, RZ, 0xc0, !PT ;  /* 0x0000000100007812 */ /* 0x000fc800078ec0ff */
[----:B------:R-:W-:-:S04]  /*34e0*/  IADD3 R0, PT, PT, R7, 0x487ffff, R0 ;  /* 0x0487ffff07007810 */ /* 0x000fc80007ffe000 */
[----:B------:R-:W-:-:S04]  /*34f0*/  SHF.R.U32.HI R0, RZ, 0x14, R0 ;  /* 0x00000014ff007819 */ /* 0x000fc80000011600 */
[----:B------:R-:W-:-:S07]  /*3500*/  LOP3.LUT R4, R0, 0xff, RZ, 0xc0, !PT ;  /* 0x000000ff00047812 */ /* 0x000fce00078ec0ff */
.L_x_16568:
[----:B------:R-:W-:-:S04]  /*3510*/  SHF.R.U32.HI R5, RZ, 0x18, R7 ;  /* 0x00000018ff057819 */ /* 0x000fc80000011607 */
[----:B------:R-:W-:-:S04]  /*3520*/  LOP3.LUT R4, R4, 0x80, R5, 0xf8, !PT ;  /* 0x0000008004047812 */ /* 0x000fc800078ef805 */
[----:B------:R-:W-:-:S07]  /*3530*/  PRMT R0, R4, 0x7610, R0 ;  /* 0x0000761004007816 */ /* 0x000fce0000000000 */
.L_x_16566:
[----:B------:R-:W-:Y:S05]  /*3540*/  BSYNC.RECONVERGENT B0 ;  /* 0x0000000000007941 */ /* 0x000fea0003800200 */
.L_x_16565:
[----:B------:R4:W-:Y:S01]  /*3550*/  STG.E.U8 desc[UR36][R2.64], R0 ;  /* 0x0000000002007986 */ /* 0x0009e2000c101124 */
[----:B------:R-:W-:Y:S05]  /*3560*/  BRA `(.L_x_16546) ;  /* 0x0000000400507947 */ /* 0x000fea0003800000 */
.L_x_16563:
        /* <DEDUP_REMOVED lines=21> */
.L_x_16571:
[----:B------:R-:W-:-:S04]  /*36c0*/  SHF.R.U32.HI R0, RZ, 0x15, R7 ;  /* 0x00000015ff007819 */ /* 0x000fc80000011607 */
[----:B------:R-:W-:-:S04]  /*36d0*/  LOP3.LUT R0, R0, 0x1, RZ, 0xc0, !PT ;  /* 0x0000000100007812 */ /* 0x000fc800078ec0ff */
[----:B------:R-:W-:-:S04]  /*36e0*/  IADD3 R0, PT, PT, R7, 0x88fffff, R0 ;  /* 0x088fffff07007810 */ /* 0x000fc80007ffe000 */
[----:B------:R-:W-:-:S04]  /*36f0*/  SHF.R.U32.HI R0, RZ, 0x15, R0 ;  /* 0x00000015ff007819 */ /* 0x000fc80000011600 */
[----:B------:R-:W-:-:S07]  /*3700*/  LOP3.LUT R4, R0, 0xff, RZ, 0xc0, !PT ;  /* 0x000000ff00047812 */ /* 0x000fce00078ec0ff */
.L_x_16572:
[----:B------:R-:W-:-:S04]  /*3710*/  SHF.R.U32.HI R5, RZ, 0x18, R7 ;  /* 0x00000018ff057819 */ /* 0x000fc80000011607 */
[----:B------:R-:W-:-:S04]  /*3720*/  LOP3.LUT R4, R4, 0x80, R5, 0xf8, !PT ;  /* 0x0000008004047812 */ /* 0x000fc800078ef805 */
[----:B------:R-:W-:-:S07]  /*3730*/  PRMT R0, R4, 0x7610, R0 ;  /* 0x0000761004007816 */ /* 0x000fce0000000000 */
.L_x_16570:
[----:B------:R-:W-:Y:S05]  /*3740*/  BSYNC.RECONVERGENT B0 ;  /* 0x0000000000007941 */ /* 0x000fea0003800200 */
.L_x_16569:
[----:B------:R3:W-:Y:S01]  /*3750*/  STG.E.U8 desc[UR36][R2.64], R0 ;  /* 0x0000000002007986 */ /* 0x0007e2000c101124 */
[----:B------:R-:W-:Y:S05]  /*3760*/  BRA `(.L_x_16546) ;  /* 0x0000000000d07947 */ /* 0x000fea0003800000 */
.L_x_16562:
[----:B------:R-:W-:-:S09]  /*3770*/  UISETP.NE.AND UP0, UPT, UR4, 0x1c, UPT ;  /* 0x0000001c0400788c */ /* 0x000fd2000bf05270 */
[----:B------:R-:W-:Y:S05]  /*3780*/  BRA.U !UP0, `(.L_x_16573) ;  /* 0x0000000108c07547 */ /* 0x000fea000b800000 */
[----:B------:R-:W-:-:S09]  /*3790*/  UISETP.NE.AND UP0, UPT, UR4, 0x1d, UPT ;  /* 0x0000001d0400788c */ /* 0x000fd2000bf05270 */
[----:B------:R-:W-:Y:S05]  /*37a0*/  BRA.U !UP0, `(.L_x_16574) ;  /* 0x0000000108ac7547 */ /* 0x000fea000b800000 */
[----:B------:R-:W-:-:S09]  /*37b0*/  UISETP.NE.AND UP0, UPT, UR4, 0x2c, UPT ;  /* 0x0000002c0400788c */ /* 0x000fd2000bf05270 */
[----:B------:R-:W-:Y:S05]  /*37c0*/  BRA.U !UP0, `(.L_x_16575) ;  /* 0x0000000108447547 */ /* 0x000fea000b800000 */
.L_x_16545:
        /* <DEDUP_REMOVED lines=16> */
.L_x_16576:
[----:B------:R-:W-:Y:S05]  /*38d0*/  BRA `(.L_x_16546) ;  /* 0x0000000000747947 */ /* 0x000fea0003800000 */
.L_x_16575:
        /* <DEDUP_REMOVED lines=8> */
[----:B0-----:R-:W-:Y:S01]  /*3960*/  @!P0 FMUL R8, R8, 1.175494350822287508e-38 ;  /* 0x0080000008088820 */ /* 0x001fe20000400000 */
[----:B------:R-:W-:-:S04]  /*3970*/  IMAD.MOV.U32 R5, RZ, RZ, 0xff ;  /* 0x000000ffff057424 */ /* 0x000fc800078e00ff */
        /* <DEDUP_REMOVED lines=14> */
.L_x_16574:
[----:B------:R-:W0:Y:S02]  /*3a60*/  F2I.U64.F64.TRUNC R4, R4 ;  /* 0x0000000400047311 */ /* 0x000e24000030d800 */
[----:B0-----:R1:W-:Y:S01]  /*3a70*/  STG.E.64 desc[UR36][R2.64], R4 ;  /* 0x0000000402007986 */ /* 0x0013e2000c101b24 */
[----:B------:R-:W-:Y:S05]  /*3a80*/  BRA `(.L_x_16546) ;  /* 0x0000000000087947 */ /* 0x000fea0003800000 */
.L_x_16573:
[----:B------:R-:W0:Y:S02]  /*3a90*/  F2I.U32.F64.TRUNC R5, R4 ;  /* 0x0000000400057311 */ /* 0x000e24000030d000 */
[----:B0-----:R0:W-:Y:S02]  /*3aa0*/  STG.E desc[UR36][R2.64], R5 ;  /* 0x0000000502007986 */ /* 0x0011e4000c101924 */
.L_x_16546:
[----:B------:R-:W-:-:S07]  /*3ab0*/  IADD3 R17, PT, PT, R17, 0x80, RZ ;  /* 0x0000008011117810 */ /* 0x000fce0007ffe0ff */
.L_x_16510:
[----:B------:R-:W-:Y:S05]  /*3ac0*/  BSYNC.RECONVERGENT B7 ;  /* 0x0000000000077941 */ /* 0x000fea0003800200 */
.L_x_16509:
[----:B------:R-:W5:Y:S01]  /*3ad0*/  LDCU UR4, c[0x0][0x380] ;  /* 0x00007000ff0477ac */ /* 0x000f620008000800 */
[----:B------:R-:W-:Y:S01]  /*3ae0*/  BSSY.RECONVERGENT B7, `(.L_x_16577) ;  /* 0x000039e000077945 */ /* 0x000fe20003800200 */
[----:B-----5:R-:W-:-:S13]  /*3af0*/  ISETP.GE.AND P0, PT, R17, UR4, PT ;  /* 0x0000000411007c0c */ /* 0x020fda000bf06270 */
[----:B------:R-:W-:Y:S05]  /*3b00*/  @P0 BRA `(.L_x_16578) ;  /* 0x00000038006c0947 */ /* 0x000fea0003800000 */
[----:B------:R-:W5:Y:S01]  /*3b10*/  LDCU UR4, c[0x0][0x390] ;  /* 0x00007200ff0477ac */ /* 0x000f620008000800 */
[----:B0--34-:R-:W-:Y:S02]  /*3b20*/  IMAD.MOV.U32 R0, RZ, RZ, RZ ;  /* 0x000000ffff007224 */ /* 0x019fe400078e00ff */
        /* <DEDUP_REMOVED lines=301> */
.L_x_16579:
[----:B------:R-:W1:Y:S01]  /*4e00*/  LDCU.64 UR6, c[0x0][0x590] ;  /* 0x0000b200ff0677ac */ /* 0x000e620008000a00 */
[----:B------:R-:W-:Y:S01]  /*4e10*/  BSSY.RECONVERGENT B6, `(.L_x_16580) ;  /* 0x000010c000067945 */ /* 0x000fe20003800200 */
[----:B------:R-:W-:-:S04]  /*4e20*/  UPRMT UR4, UR42, 0x9910, URZ ;  /* 0x000099102a047896 */ /* 0x000fc800080000ff */
[----:B------:R-:W-:Y:S01]  /*4e30*/  UISETP.GT.AND UP0, UPT, UR4, 0x9, UPT ;  /* 0x000000090400788c */ /* 0x000fe2000bf04270 */
[----:B-12---:R-:W-:-:S05]  /*4e40*/  IADD3 R2, P0, PT, R0, UR6, RZ ;  /* 0x0000000600027c10 */ /* 0x006fca000ff1e0ff */
        /* <DEDUP_REMOVED lines=14> */
.L_x_16584:
[----:B------:R-:W2:Y:S01]  /*4f30*/  LDG.E.U8 R2, desc[UR36][R2.64] ;  /* 0x0000002402027981 */ /* 0x000ea2000c1e1100 */
[----:B------:R-:W-:Y:S01]  /*4f40*/  CS2R R6, SRZ ;  /* 0x0000000000067805 */ /* 0x000fe2000001ff00 */
[----:B--2---:R4:W0:Y:S02]  /*4f50*/  I2F.F64.U16 R4, R2 ;  /* 0x0000000200047312 */ /* 0x0048240000101800 */
[----:B0---4-:R-:W-:Y:S05]  /*4f60*/  BRA `(.L_x_16586) ;  /* 0x0000000c00d87947 */ /* 0x011fea0003800000 */
.L_x_16583:
        /* <DEDUP_REMOVED lines=10> */
.L_x_16588:
[----:B------:R-:W2:Y:S01]  /*5010*/  LDG.E R2, desc[UR36][R2.64] ;  /* 0x0000002402027981 */ /* 0x000ea2000c1e1900 */
[----:B------:R-:W-:Y:S01]  /*5020*/  CS2R R6, SRZ ;  /* 0x0000000000067805 */ /* 0x000fe2000001ff00 */
[----:B--2---:R4:W0:Y:S02]  /*5030*/  I2F.F64 R4, R2 ;  /* 0x0000000200047312 */ /* 0x0048240000201c00 */
[----:B0---4-:R-:W-:Y:S05]  /*5040*/  BRA `(.L_x_16586) ;  /* 0x0000000c00a07947 */ /* 0x011fea0003800000 */
.L_x_16587:
[----:B------:R-:W2:Y:S01]  /*5050*/  LDG.E.U16 R2, desc[UR36][R2.64] ;  /* 0x0000002402027981 */ /* 0x000ea2000c1e1500 */
[----:B------:R-:W-:Y:S01]  /*5060*/  CS2R R6, SRZ ;  /* 0x0000000000067805 */ /* 0x000fe2000001ff00 */
[----:B--2---:R4:W0:Y:S02]  /*5070*/  I2F.F64.S16 R4, R2 ;  /* 0x0000000200047312 */ /* 0x0048240000101c00 */
[----:B0---4-:R-:W-:Y:S05]  /*5080*/  BRA `(.L_x_16586) ;  /* 0x0000000c00907947 */ /* 0x011fea0003800000 */
.L_x_16582:
        /* <DEDUP_REMOVED lines=11> */
.L_x_16590:
[----:B------:R-:W2:Y:S01]  /*5140*/  LDG.E.U16 R0, desc[UR36][R2.64] ;  /* 0x0000002402007981 */ /* 0x000ea2000c1e1500 */
[----:B------:R-:W-:Y:S01]  /*5150*/  CS2R R6, SRZ ;  /* 0x0000000000067805 */ /* 0x000fe2000001ff00 */
[----:B--2---:R-:W-:-:S05]  /*5160*/  HADD2.F32 R0, -RZ, R0.H0_H0 ;  /* 0x20000000ff007230 */ /* 0x004fca0000004100 */
[----:B------:R-:W-:-:S04]  /*5170*/  FMUL.FTZ R0, R0, 1 ;  /* 0x3f80000000007820 */ /* 0x000fc80000410000 */
[----:B------:R3:W4:Y:S02]  /*5180*/  F2F.F64.F32 R4, R0 ;  /* 0x0000000000047310 */ /* 0x0007240000201800 */
[----:B---34-:R-:W-:Y:S05]  /*5190*/  BRA `(.L_x_16586) ;  /* 0x0000000c004c7947 */ /* 0x018fea0003800000 */
.L_x_16589:
        /* <DEDUP_REMOVED lines=16> */
.L_x_16592:
        /* <DEDUP_REMOVED lines=12> */
.L_x_16591:
[----:B------:R3:W5:Y:S01]  /*5360*/  LDG.E.64 R4, desc[UR36][R2.64] ;  /* 0x0000002402047981 */ /* 0x000762000c1e1b00 */
[----:B------:R-:W-:Y:S01]  /*5370*/  CS2R R6, SRZ ;  /* 0x0000000000067805 */ /* 0x000fe2000001ff00 */
[----:B------:R-:W-:Y:S06]  /*5380*/  BRA `(.L_x_16586) ;  /* 0x0000000800d07947 */ /* 0x000fec0003800000 */
.L_x_16581:
        /* <DEDUP_REMOVED lines=14> */
.L_x_16595:
[----:B------:R0:W5:Y:S01]  /*5470*/  LDG.E.128 R4, desc[UR36][R2.64] ;  /* 0x0000002402047981 */ /* 0x000162000c1e1d00 */
[----:B------:R-:W-:Y:S05]  /*5480*/  BRA `(.L_x_16586) ;  /* 0x0000000800907947 */ /* 0x000fea0003800000 */
.L_x_16594:
        /* <DEDUP_REMOVED lines=26> */
[----:B------:R-:W0:Y:S02]  /*5630*/  F2F.F64.F32 R4, R5 ;  /* 0x0000000500047310 */ /* 0x000e240000201800 */
[----:B0-----:R-:W-:Y:S05]  /*5640*/  BRA `(.L_x_16586) ;  /* 0x0000000800207947 */ /* 0x001fea0003800000 */
.L_x_16597:
        /* <DEDUP_REMOVED lines=15> */
.L_x_16596:
[----:B------:R-:W2:Y:S01]  /*5740*/  LDG.E.U16 R0, desc[UR36][R2.64] ;  /* 0x0000002402007981 */ /* 0x000ea2000c1e1500 */
[----:B------:R-:W-:Y:S01]  /*5750*/  CS2R R6, SRZ ;  /* 0x0000000000067805 */ /* 0x000fe2000001ff00 */
[----:B--2---:R-:W-:-:S04]  /*5760*/  IMAD.U32 R0, R0, 0x10000, RZ ;  /* 0x0001000000007824 */ /* 0x004fc800078e00ff */
[----:B------:R-:W-:-:S04]  /*5770*/  FMUL.FTZ R0, R0, 1 ;  /* 0x3f80000000007820 */ /* 0x000fc80000410000 */
[----:B------:R0:W1:Y:S02]  /*5780*/  F2F.F64.F32 R4, R0 ;  /* 0x0000000000047310 */ /* 0x0000640000201800 */
[----:B01----:R-:W-:Y:S05]  /*5790*/  BRA `(.L_x_16586) ;  /* 0x0000000400cc7947 */ /* 0x003fea0003800000 */
.L_x_16593:
        /* <DEDUP_REMOVED lines=12> */
.L_x_16600:
        /* <DEDUP_REMOVED lines=22> */
.L_x_16602:
[----:B------:R-:W-:Y:S05]  /*59c0*/  BSYNC.RECONVERGENT B0 ;  /* 0x0000000000007941 */ /* 0x000fea0003800200 */
.L_x_16601:
[----:B------:R-:W-:Y:S02]  /*59d0*/  SHF.L.U32 R0, R0, 0x14, RZ ;  /* 0x0000001400007819 */ /* 0x000fe400000006ff */
[----:B------:R-:W-:-:S04]  /*59e0*/  LEA R2, R2, 0x3b800000, 0x17 ;  /* 0x3b80000002027811 */ /* 0x000fc800078eb8ff */
[----:B------:R-:W-:-:S05]  /*59f0*/  LOP3.LUT R0, R2, R0, R9, 0xfe, !PT ;  /* 0x0000000002007212 */ /* 0x000fca00078efe09 */
[----:B------:R-:W-:-:S04]  /*5a00*/  FMUL.FTZ R0, R0, 1 ;  /* 0x3f80000000007820 */ /* 0x000fc80000410000 */
[----:B------:R3:W4:Y:S02]  /*5a10*/  F2F.F64.F32 R4, R0 ;  /* 0x0000000000047310 */ /* 0x0007240000201800 */
[----:B---34-:R-:W-:Y:S05]  /*5a20*/  BRA `(.L_x_16586) ;  /* 0x0000000400287947 */ /* 0x018fea0003800000 */
.L_x_16599:
        /* <DEDUP_REMOVED lines=22> */
.L_x_16604:
[----:B------:R-:W-:Y:S05]  /*5b90*/  BSYNC.RECONVERGENT B0 ;  /* 0x0000000000007941 */ /* 0x000fea0003800200 */
.L_x_16603:
[----:B------:R-:W-:Y:S01]  /*5ba0*/  IMAD.SHL.U32 R0, R0, 0x200000, RZ ;  /* 0x0020000000007824 */ /* 0x000fe200078e00ff */
[----:B------:R-:W-:-:S04]  /*5bb0*/  LEA R2, R2, 0x37800000, 0x17 ;  /* 0x3780000002027811 */ /* 0x000fc800078eb8ff */
[----:B------:R-:W-:-:S05]  /*5bc0*/  LOP3.LUT R0, R2, R0, R9, 0xfe, !PT ;  /* 0x0000000002007212 */ /* 0x000fca00078efe09 */
[----:B------:R-:W-:-:S04]  /*5bd0*/  FMUL.FTZ R0, R0, 1 ;  /* 0x3f80000000007820 */ /* 0x000fc80000410000 */
[----:B------:R3:W4:Y:S02]  /*5be0*/  F2F.F64.F32 R4, R0 ;  /* 0x0000000000047310 */ /* 0x0007240000201800 */
[----:B---34-:R-:W-:Y:S05]  /*5bf0*/  BRA `(.L_x_16586) ;  /* 0x0000000000b47947 */ /* 0x018fea0003800000 */
.L_x_16598:
        /* <DEDUP_REMOVED lines=19> */
.L_x_16585:
        /* <DEDUP_REMOVED lines=16> */
.L_x_16607:
[----:B------:R-:W-:Y:S02]  /*5e30*/  CS2R R4, SRZ ;  /* 0x0000000000047805 */ /* 0x000fe4000001ff00 */
[----:B------:R-:W-:Y:S01]  /*5e40*/  CS2R R6, SRZ ;  /* 0x0000000000067805 */ /* 0x000fe2000001ff00 */
[----:B------:R-:W-:Y:S06]  /*5e50*/  BRA `(.L_x_16586) ;  /* 0x00000000001c7947 */ /* 0x000fec0003800000 */
.L_x_16606:
[----:B------:R-:W2:Y:S01]  /*5e60*/  LDG.E.64 R4, desc[UR36][R2.64] ;  /* 0x0000002402047981 */ /* 0x000ea2000c1e1b00 */
[----:B------:R-:W-:Y:S01]  /*5e70*/  CS2R R6, SRZ ;  /* 0x0000000000067805 */ /* 0x000fe2000001ff00 */
[----:B--2---:R-:W3:Y:S02]  /*5e80*/  I2F.F64.U64 R4, R4 ;  /* 0x0000000400047312 */ /* 0x004ee40000301800 */
[----:B---3--:R-:W-:Y:S05]  /*5e90*/  BRA `(.L_x_16586) ;  /* 0x00000000000c7947 */ /* 0x008fea0003800000 */
.L_x_16605:
[----:B------:R-:W2:Y:S01]  /*5ea0*/  LDG.E R2, desc[UR36][R2.64] ;  /* 0x0000002402027981 */ /* 0x000ea2000c1e1900 */
[----:B------:R-:W-:Y:S01]  /*5eb0*/  CS2R R6, SRZ ;  /* 0x0000000000067805 */ /* 0x000fe2000001ff00 */
[----:B--2---:R1:W2:Y:S06]  /*5ec0*/  I2F.F64.U32 R4, R2 ;  /* 0x0000000200047312 */ /* 0x0042ac0000201800 */
.L_x_16586:
[----:B------:R-:W-:Y:S05]  /*5ed0*/  BSYNC.RECONVERGENT B6 ;  /* 0x0000000000067941 */ /* 0x000fea0003800200 */
.L_x_16580:
        /* <DEDUP_REMOVED lines=33> */
.L_x_16611:
[----:B------:R-:W0:Y:S02]  /*60f0*/  F2I.S64.F64.TRUNC R4, R4 ;  /* 0x0000000400047311 */ /* 0x000e24000030d900 */
[----:B0-----:R-:W-:-:S05]  /*6100*/  MOV R7, R4 ;  /* 0x0000000400077202 */ /* 0x001fca0000000f00 */
[----:B------:R3:W-:Y:S01]  /*6110*/  STG.E.U8 desc[UR36][R2.64], R7 ;  /* 0x0000000702007986 */ /* 0x0007e2000c101124 */
[----:B------:R-:W-:Y:S05]  /*6120*/  BRA `(.L_x_16613) ;  /* 0x0000001000e07947 */ /* 0x000fea0003800000 */
.L_x_16610:
        /* <DEDUP_REMOVED lines=9> */
.L_x_16615:
[----:B------:R-:W0:Y:S02]  /*61c0*/  F2I.F64.TRUNC R5, R4 ;  /* 0x0000000400057311 */ /* 0x000e24000030d100 */
[----:B0-----:R2:W-:Y:S01]  /*61d0*/  STG.E desc[UR36][R2.64], R5 ;  /* 0x0000000502007986 */ /* 0x0015e2000c101924 */
[----:B------:R-:W-:Y:S05]  /*61e0*/  BRA `(.L_x_16613) ;  /* 0x0000001000b07947 */ /* 0x000fea0003800000 */
.L_x_16614:
[----:B------:R-:W0:Y:S02]  /*61f0*/  F2I.F64.TRUNC R5, R4 ;  /* 0x0000000400057311 */ /* 0x000e24000030d100 */
[----:B0-----:R0:W-:Y:S01]  /*6200*/  STG.E.U16 desc[UR36][R2.64], R5 ;  /* 0x0000000502007986 */ /* 0x0011e2000c101524 */
[----:B------:R-:W-:Y:S05]  /*6210*/  BRA `(.L_x_16613) ;  /* 0x0000001000a47947 */ /* 0x000fea0003800000 */
.L_x_16609:
        /* <DEDUP_REMOVED lines=17> */
.L_x_16617:
        /* <DEDUP_REMOVED lines=12> */
.L_x_16616:
        /* <DEDUP_REMOVED lines=28> */
.L_x_16619:
        /* <DEDUP_REMOVED lines=23> */
.L_x_16618:
[----:B------:R0:W-:Y:S01]  /*6720*/  STG.E.64 desc[UR36][R2.64], R4 ;  /* 0x0000000402007986 */ /* 0x0001e2000c101b24 */
[----:B------:R-:W-:Y:S05]  /*6730*/  BRA `(.L_x_16613) ;  /* 0x0000000c005c7947 */ /* 0x000fea0003800000 */
.L_x_16608:
        /* <DEDUP_REMOVED lines=13> */
.L_x_16623:
        /* <DEDUP_REMOVED lines=26> */
.L_x_16626:
[----:B------:R-:W-:-:S04]  /*69b0*/  SHF.R.U32.HI R5, RZ, 0x18, R7 ;  /* 0x00000018ff057819 */ /* 0x000fc80000011607 */
[----:B------:R-:W-:-:S07]  /*69c0*/  LOP3.LUT R0, R0, 0x80, R5, 0xf8, !PT ;  /* 0x0000008000007812 */ /* 0x000fce00078ef805 */
.L_x_16625:
[----:B------:R-:W-:Y:S05]  /*69d0*/  BSYNC.RECONVERGENT B0 ;  /* 0x0000000000007941 */ /* 0x000fea0003800200 */
.L_x_16624:
[----:B------:R0:W-:Y:S01]  /*69e0*/  STG.E.U8 desc[UR36][R2.64], R0 ;  /* 0x0000000002007986 */ /* 0x0001e2000c101124 */
[----:B------:R-:W-:Y:S05]  /*69f0*/  BRA `(.L_x_16613) ;  /* 0x0000000800ac7947 */ /* 0x000fea0003800000 */
.L_x_16622:
        /* <DEDUP_REMOVED lines=26> */
.L_x_16629:
[----:B------:R-:W-:-:S04]  /*6ba0*/  SHF.R.U32.HI R5, RZ, 0x18, R7 ;  /* 0x00000018ff057819 */ /* 0x000fc80000011607 */
[----:B------:R-:W-:-:S07]  /*6bb0*/  LOP3.LUT R0, R0, 0x80, R5, 0xf8, !PT ;  /* 0x0000008000007812 */ /* 0x000fce00078ef805 */
.L_x_16628:
[----:B------:R-:W-:Y:S05]  /*6bc0*/  BSYNC.RECONVERGENT B0 ;  /* 0x0000000000007941 */ /* 0x000fea0003800200 */
.L_x_16627:
[----:B------:R0:W-:Y:S01]  /*6bd0*/  STG.E.U8 desc[UR36][R2.64], R0 ;  /* 0x0000000002007986 */ /* 0x0001e2000c101124 */
[----:B------:R-:W-:Y:S05]  /*6be0*/  BRA `(.L_x_16613) ;  /* 0x0000000800307947 */ /* 0x000fea0003800000 */
.L_x_16621:
        /* <DEDUP_REMOVED lines=30> */
.L_x_16631:
[----:B------:R-:W0:Y:S02]  /*6dd0*/  F2I.U64.F64.TRUNC R4, R4 ;  /* 0x0000000400047311 */ /* 0x000e24000030d800 */
[----:B0-----:R0:W-:Y:S01]  /*6de0*/  STG.E.64 desc[UR36][R2.64], R4 ;  /* 0x0000000402007986 */ /* 0x0011e2000c101b24 */
[----:B------:R-:W-:Y:S05]  /*6df0*/  BRA `(.L_x_16613) ;  /* 0x0000000400ac7947 */ /* 0x000fea0003800000 */
.L_x_16630:
[----:B------:R-:W0:Y:S02]  /*6e00*/  F2I.U32.F64.TRUNC R5, R4 ;  /* 0x0000000400057311 */ /* 0x000e24000030d000 */
[----:B0-----:R0:W-:Y:S01]  /*6e10*/  STG.E desc[UR36][R2.64], R5 ;  /* 0x0000000502007986 */ /* 0x0011e2000c101924 */
[----:B------:R-:W-:Y:S05]  /*6e20*/  BRA `(.L_x_16613) ;  /* 0x0000000400a07947 */ /* 0x000fea0003800000 */
.L_x_16620:
        /* <DEDUP_REMOVED lines=15> */
.L_x_16633:
[----:B------:R0:W-:Y:S01]  /*6f20*/  STG.E.128 desc[UR36][R2.64], R4 ;  /* 0x0000000402007986 */ /* 0x0001e2000c101d24 */
[----:B------:R-:W-:Y:S05]  /*6f30*/  BRA `(.L_x_16613) ;  /* 0x00000004005c7947 */ /* 0x000fea0003800000 */
.L_x_16632:
[----:B------:R-:W-:-:S09]  /*6f40*/  UISETP.NE.AND UP0, UPT, UR4, 0xf, UPT ;  /* 0x0000000f0400788c */ /* 0x000fd2000bf05270 */
[----:B------:R-:W-:Y:S05]  /*6f50*/  BRA.U !UP0, `(.L_x_16634) ;  /* 0x0000000508287547 */ /* 0x000fea000b800000 */
[----:B------:R-:W-:-:S09]  /*6f60*/  UISETP.NE.AND UP0, UPT, UR4, 0x17, UPT ;  /* 0x000000170400788c */ /* 0x000fd2000bf05270 */
[----:B------:R-:W-:Y:S05]  /*6f70*/  BRA.U !UP0, `(.L_x_16635) ;  /* 0x0000000108b07547 */ /* 0x000fea000b800000 */
[----:B------:R-:W-:-:S09]  /*6f80*/  UISETP.NE.AND UP0, UPT, UR4, 0x18, UPT ;  /* 0x000000180400788c */ /* 0x000fd2000bf05270 */
[----:B------:R-:W-:Y:S05]  /*6f90*/  BRA.U !UP0, `(.L_x_16636) ;  /* 0x0000000108447547 */ /* 0x000fea000b800000 */
.L_x_16612:
        /* <DEDUP_REMOVED lines=16> */
.L_x_16637:
[----:B------:R-:W-:Y:S05]  /*70a0*/  BRA `(.L_x_16613) ;  /* 0x0000000400007947 */ /* 0x000fea0003800000 */
.L_x_16636:
        /* <DEDUP_REMOVED lines=21> */
.L_x_16639:
[----:B------:R-:W-:Y:S05]  /*7200*/  BSYNC.RECONVERGENT B0 ;  /* 0x0000000000007941 */ /* 0x000fea0003800200 */
.L_x_16638:
[----:B------:R-:W-:-:S05]  /*7210*/  LOP3.LUT R7, R0, 0x80, R7, 0xf8, !PT ;  /* 0x0000008000077812 */ /* 0x000fca00078ef807 */
[----:B------:R0:W-:Y:S01]  /*7220*/  STG.E.U8 desc[UR36][R2.64], R7 ;  /* 0x0000000702007986 */ /* 0x0001e2000c101124 */
[----:B------:R-:W-:Y:S05]  /*7230*/  BRA `(.L_x_16613) ;  /* 0x00000000009c7947 */ /* 0x000fea0003800000 */
.L_x_16635:
        /* <DEDUP_REMOVED lines=20> */
.L_x_16641:
[----:B------:R-:W-:Y:S01]  /*7380*/  IMAD.MOV.U32 R0, RZ, RZ, 0x7f ;  /* 0x0000007fff007424 */ /* 0x000fe200078e00ff */
[----:B------:R-:W-:-:S04]  /*7390*/  ISETP.GT.U32.AND P0, PT, R6, 0x7f800000, PT ;  /* 0x7f8000000600780c */ /* 0x000fc80003f04070 */
[----:B------:R-:W-:-:S09]  /*73a0*/  SEL R0, R0, 0x7c, P0 ;  /* 0x0000007c00007807 */ /* 0x000fd20000000000 */
.L_x_16642:
[----:B------:R-:W-:Y:S05]  /*73b0*/  BSYNC.RECONVERGENT B0 ;  /* 0x0000000000007941 */ /* 0x000fea0003800200 */
.L_x_16640:
[----:B------:R-:W-:-:S04]  /*73c0*/  SHF.R.U32.HI R5, RZ, 0x18, R7 ;  /* 0x00000018ff057819 */ /* 0x000fc80000011607 */
[----:B------:R-:W-:-:S05]  /*73d0*/  LOP3.LUT R5, R0, 0x80, R5, 0xf8, !PT ;  /* 0x0000008000057812 */ /* 0x000fca00078ef805 */
[----:B------:R0:W-:Y:S01]  /*73e0*/  STG.E.U8 desc[UR36][R2.64], R5 ;  /* 0x0000000502007986 */ /* 0x0001e2000c101124 */
[----:B------:R-:W-:Y:S05]  /*73f0*/  BRA `(.L_x_16613) ;  /* 0x00000000002c7947 */ /* 0x000fea0003800000 */
.L_x_16634:
        /* <DEDUP_REMOVED lines=11> */
.L_x_16613:
[----:B------:R-:W-:-:S07]  /*74b0*/  VIADD R17, R17, 0x80 ;  /* 0x0000008011117836 */ /* 0x000fce0000000000 */
.L_x_16578:
[----:B------:R-:W-:Y:S05]  /*74c0*/  BSYNC.RECONVERGENT B7 ;  /* 0x0000000000077941 */ /* 0x000fea0003800200 */
.L_x_16577:
[----:B------:R-:W5:Y:S01]  /*74d0*/  LDCU UR4, c[0x0][0x380] ;  /* 0x00007000ff0477ac */ /* 0x000f620008000800 */
[----:B------:R-:W-:Y:S01]  /*74e0*/  BSSY.RECONVERGENT B7, `(.L_x_16643) ;  /* 0x000039e000077945 */ /* 0x000fe20003800200 */
[----:B-----5:R-:W-:-:S13]  /*74f0*/  ISETP.GE.AND P0, PT, R17, UR4, PT ;  /* 0x0000000411007c0c */ /* 0x020fda000bf06270 */
[----:B------:R-:W-:Y:S05]  /*7500*/  @P0 BRA `(.L_x_16644) ;  /* 0x00000038006c0947 */ /* 0x000fea0003800000 */
[----:B------:R-:W5:Y:S01]  /*7510*/  LDCU UR4, c[0x0][0x390] ;  /* 0x00007200ff0477ac */ /* 0x000f620008000800 */
[----:B0--34-:R-:W-:Y:S01]  /*7520*/  MOV R0, RZ ;  /* 0x000000ff00007202 */ /* 0x019fe20000000f00 */
        /* <DEDUP_REMOVED lines=9> */
[----:B------:R-:W-:-:S04]  /*75c0*/  SHF.R.U32.HI R3, RZ, UR5, R2 ;  /* 0x00000005ff037c19 */ /* 0x000fc80008011602 */
        /* <DEDUP_REMOVED lines=291> */
.L_x_16645:
        /* <DEDUP_REMOVED lines=19> */
.L_x_16650:
[----:B------:R-:W2:Y:S01]  /*8930*/  LDG.E.U8 R2, desc[UR36][R2.64] ;  /* 0x0000002402027981 */ /* 0x000ea2000c1e1100 */
[----:B------:R-:W-:Y:S01]  /*8940*/  CS2R R6, SRZ ;  /* 0x0000000000067805 */ /* 0x000fe2000001ff00 */
[----:B--2---:R0:W1:Y:S02]  /*8950*/  I2F.F64.U16 R4, R2 ;  /* 0x0000000200047312 */ /* 0x0040640000101800 */
[----:B01----:R-:W-:Y:S05]  /*8960*/  BRA `(.L_x_16652) ;  /* 0x0000000c00d87947 */ /* 0x003fea0003800000 */
.L_x_16649:
        /* <DEDUP_REMOVED lines=10> */
.L_x_16654:
[----:B------:R-:W2:Y:S01]  /*8a10*/  LDG.E R2, desc[UR36][R2.64] ;  /* 0x0000002402027981 */ /* 0x000ea2000c1e1900 */
[----:B------:R-:W-:Y:S01]  /*8a20*/  CS2R R6, SRZ ;  /* 0x0000000000067805 */ /* 0x000fe2000001ff00 */
[----:B--2---:R0:W1:Y:S02]  /*8a30*/  I2F.F64 R4, R2 ;  /* 0x0000000200047312 */ /* 0x0040640000201c00 */
[----:B01----:R-:W-:Y:S05]  /*8a40*/  BRA `(.L_x_16652) ;  /* 0x0000000c00a07947 */ /* 0x003fea0003800000 */
.L_x_16653:
[----:B------:R-:W2:Y:S01]  /*8a50*/  LDG.E.U16 R2, desc[UR36][R2.64] ;  /* 0x0000002402027981 */ /* 0x000ea2000c1e1500 */
[----:B------:R-:W-:Y:S01]  /*8a60*/  CS2R R6, SRZ ;  /* 0x0000000000067805 */ /* 0x000fe2000001ff00 */
[----:B--2---:R0:W1:Y:S02]  /*8a70*/  I2F.F64.S16 R4, R2 ;  /* 0x0000000200047312 */ /* 0x0040640000101c00 */
[----:B01----:R-:W-:Y:S05]  /*8a80*/  BRA `(.L_x_16652) ;  /* 0x0000000c00907947 */ /* 0x003fea0003800000 */
.L_x_16648:
        /* <DEDUP_REMOVED lines=11> */
.L_x_16656:
[----:B------:R-:W2:Y:S01]  /*8b40*/  LDG.E.U16 R0, desc[UR36][R2.64] ;  /* 0x0000002402007981 */ /* 0x000ea2000c1e1500 */
[----:B------:R-:W-:Y:S01]  /*8b50*/  CS2R R6, SRZ ;  /* 0x0000000000067805 */ /* 0x000fe2000001ff00 */
[----:B--2---:R-:W-:-:S05]  /*8b60*/  HADD2.F32 R0, -RZ, R0.H0_H0 ;  /* 0x20000000ff007230 */ /* 0x004fca0000004100 */
[----:B------:R-:W-:-:S04]  /*8b70*/  FMUL.FTZ R0, R0, 1 ;  /* 0x3f80000000007820 */ /* 0x000fc80000410000 */
[----:B------:R1:W2:Y:S02]  /*8b80*/  F2F.F64.F32 R4, R0 ;  /* 0x0000000000047310 */ /* 0x0002a40000201800 */
[----:B-12---:R-:W-:Y:S05]  /*8b90*/  BRA `(.L_x_16652) ;  /* 0x0000000c004c7947 */ /* 0x006fea0003800000 */
.L_x_16655:
        /* <DEDUP_REMOVED lines=16> */
.L_x_16658:
        /* <DEDUP_REMOVED lines=12> */
.L_x_16657:
[----:B------:R0:W5:Y:S01]  /*8d60*/  LDG.E.64 R4, desc[UR36][R2.64] ;  /* 0x0000002402047981 */ /* 0x000162000c1e1b00 */
[----:B------:R-:W-:Y:S01]  /*8d70*/  CS2R R6, SRZ ;  /* 0x0000000000067805 */ /* 0x000fe2000001ff00 */
[----:B------:R-:W-:Y:S06]  /*8d80*/  BRA `(.L_x_16652) ;  /* 0x0000000800d07947 */ /* 0x000fec0003800000 */
.L_x_16647:
        /* <DEDUP_REMOVED lines=14> */
.L_x_16661:
[----:B------:R1:W5:Y:S01]  /*8e70*/  LDG.E.128 R4, desc[UR36][R2.64] ;  /* 0x0000002402047981 */ /* 0x000362000c1e1d00 */
[----:B------:R-:W-:Y:S05]  /*8e80*/  BRA `(.L_x_16652) ;  /* 0x0000000800907947 */ /* 0x000fea0003800000 */
.L_x_16660:
        /* <DEDUP_REMOVED lines=21> */
[----:B------:R-:W-:Y:S02]  /*8fe0*/  LOP3.LUT R5, R6, 0x7f800000, R5, 0xf8, !PT ;  /* 0x7f80000006057812 */ /* 0x000fe400078ef805 */
[----:B------:R-:W-:Y:S02]  /*8ff0*/  CS2R R6, SRZ ;  /* 0x0000000000067805 */ /* 0x000fe4000001ff00 */
[----:B------:R-:W-:-:S04]  /*9000*/  SEL R5, R5, RZ, P0 ;  /* 0x000000ff05057207 */ /* 0x000fc80000000000 */
[----:B------:R-:W-:-:S05]  /*9010*/  LOP3.LUT R5, R5, 0x80000000, R0, 0xf8, !PT ;  /* 0x8000000005057812 */ /* 0x000fca00078ef800 */
[----:B------:R-:W-:-:S06]  /*9020*/  FMUL.FTZ R5, R5, 1 ;  /* 0x3f80000005057820 */ /* 0x000fcc0000410000 */
[----:B------:R-:W2:Y:S02]  /*9030*/  F2F.F64.F32 R4, R5 ;  /* 0x0000000500047310 */ /* 0x000ea40000201800 */
[----:B--2---:R-:W-:Y:S05]  /*9040*/  BRA `(.L_x_16652) ;  /* 0x0000000800207947 */ /* 0x004fea0003800000 */
.L_x_16663:
        /* <DEDUP_REMOVED lines=15> */
.L_x_16662:
[----:B------:R-:W2:Y:S01]  /*9140*/  LDG.E.U16 R0, desc[UR36][R2.64] ;  /* 0x0000002402007981 */ /* 0x000ea2000c1e1500 */
[----:B------:R-:W-:Y:S01]  /*9150*/  CS2R R6, SRZ ;  /* 0x0000000000067805 */ /* 0x000fe2000001ff00 */
[----:B--2---:R-:W-:-:S04]  /*9160*/  IMAD.U32 R0, R0, 0x10000, RZ ;  /* 0x0001000000007824 */ /* 0x004fc800078e00ff */
[----:B------:R-:W-:-:S04]  /*9170*/  FMUL.FTZ R0, R0, 1 ;  /* 0x3f80000000007820 */ /* 0x000fc80000410000 */
[----:B------:R2:W3:Y:S02]  /*9180*/  F2F.F64.F32 R4, R0 ;  /* 0x0000000000047310 */ /* 0x0004e40000201800 */
[----:B--23--:R-:W-:Y:S05]  /*9190*/  BRA `(.L_x_16652) ;  /* 0x0000000400cc7947 */ /* 0x00cfea0003800000 */
.L_x_16659:
        /* <DEDUP_REMOVED lines=12> */
.L_x_16666:
        /* <DEDUP_REMOVED lines=22> */
.L_x_16668:
[----:B------:R-:W-:Y:S05]  /*93c0*/  BSYNC.RECONVERGENT B0 ;  /* 0x0000000000007941 */ /* 0x000fea0003800200 */
.L_x_16667:
[----:B------:R-:W-:Y:S02]  /*93d0*/  SHF.L.U32 R0, R0, 0x14, RZ ;  /* 0x0000001400007819 */ /* 0x000fe400000006ff */
[----:B------:R-:W-:-:S04]  /*93e0*/  LEA R2, R2, 0x3b800000, 0x17 ;  /* 0x3b80000002027811 */ /* 0x000fc800078eb8ff */
[----:B------:R-:W-:-:S05]  /*93f0*/  LOP3.LUT R0, R2, R0, R9, 0xfe, !PT ;  /* 0x0000000002007212 */ /* 0x000fca00078efe09 */
[----:B------:R-:W-:-:S04]  /*9400*/  FMUL.FTZ R0, R0, 1 ;  /* 0x3f80000000007820 */ /* 0x000fc80000410000 */
[----:B------:R4:W0:Y:S02]  /*9410*/  F2F.F64.F32 R4, R0 ;  /* 0x0000000000047310 */ /* 0x0008240000201800 */
[----:B0---4-:R-:W-:Y:S05]  /*9420*/  BRA `(.L_x_16652) ;  /* 0x0000000400287947 */ /* 0x011fea0003800000 */
.L_x_16665:
        /* <DEDUP_REMOVED lines=22> */
.L_x_16670:
[----:B------:R-:W-:Y:S05]  /*9590*/  BSYNC.RECONVERGENT B0 ;  /* 0x0000000000007941 */ /* 0x000fea0003800200 */
.L_x_16669:
[----:B------:R-:W-:Y:S01]  /*95a0*/  IMAD.SHL.U32 R0, R0, 0x200000, RZ ;  /* 0x0020000000007824 */ /* 0x000fe200078e00ff */
[----:B------:R-:W-:-:S04]  /*95b0*/  LEA R2, R2, 0x37800000, 0x17 ;  /* 0x3780000002027811 */ /* 0x000fc800078eb8ff */
[----:B------:R-:W-:-:S05]  /*95c0*/  LOP3.LUT R0, R2, R0, R9, 0xfe, !PT ;  /* 0x0000000002007212 */ /* 0x000fca00078efe09 */
[----:B------:R-:W-:-:S04]  /*95d0*/  FMUL.FTZ R0, R0, 1 ;  /* 0x3f80000000007820 */ /* 0x000fc80000410000 */
[----:B------:R4:W0:Y:S02]  /*95e0*/  F2F.F64.F32 R4, R0 ;  /* 0x0000000000047310 */ /* 0x0008240000201800 */
[----:B0---4-:R-:W-:Y:S05]  /*95f0*/  BRA `(.L_x_16652) ;  /* 0x0000000000b47947 */ /* 0x011fea0003800000 */
.L_x_16664:
        /* <DEDUP_REMOVED lines=17> */
[----:B------:R4:W0:Y:S02]  /*9710*/  @P0 F2F.F64.F32 R4, R0 ;  /* 0x0000000000040310 */ /* 0x0008240000201800 */
[----:B0---4-:R-:W-:Y:S05]  /*9720*/  BRA `(.L_x_16652) ;  /* 0x0000000000687947 */ /* 0x011fea0003800000 */
.L_x_16651:
        /* <DEDUP_REMOVED lines=16> */
.L_x_16673:
[----:B------:R-:W-:Y:S02]  /*9830*/  CS2R R4, SRZ ;  /* 0x0000000000047805 */ /* 0x000fe4000001ff00 */
[----:B------:R-:W-:Y:S01]  /*9840*/  CS2R R6, SRZ ;  /* 0x0000000000067805 */ /* 0x000fe2000001ff00 */
[----:B------:R-:W-:Y:S06]  /*9850*/  BRA `(.L_x_16652) ;  /* 0x00000000001c7947 */ /* 0x000fec0003800000 */
.L_x_16672:
[----:B------:R-:W2:Y:S01]  /*9860*/  LDG.E.64 R4, desc[UR36][R2.64] ;  /* 0x0000002402047981 */ /* 0x000ea2000c1e1b00 */
[----:B------:R-:W-:Y:S01]  /*9870*/  CS2R R6, SRZ ;  /* 0x0000000000067805 */ /* 0x000fe2000001ff00 */
[----:B--2---:R-:W4:Y:S02]  /*9880*/  I2F.F64.U64 R4, R4 ;  /* 0x0000000400047312 */ /* 0x004f240000301800 */
[----:B----4-:R-:W-:Y:S05]  /*9890*/  BRA `(.L_x_16652) ;  /* 0x00000000000c7947 */ /* 0x010fea0003800000 */
.L_x_16671:
[----:B------:R-:W2:Y:S01]  /*98a0*/  LDG.E R2, desc[UR36][R2.64] ;  /* 0x0000002402027981 */ /* 0x000ea2000c1e1900 */
[----:B------:R-:W-:Y:S01]  /*98b0*/  CS2R R6, SRZ ;  /* 0x0000000000067805 */ /* 0x000fe2000001ff00 */
[----:B--2---:R2:W3:Y:S06]  /*98c0*/  I2F.F64.U32 R4, R2 ;  /* 0x0000000200047312 */ /* 0x0044ec0000201800 */
.L_x_16652:
[----:B------:R-:W-:Y:S05]  /*98d0*/  BSYNC.RECONVERGENT B6 ;  /* 0x0000000000067941 */ /* 0x000fea0003800200 */
.L_x_16646:
[----:B------:R-:W0:Y:S01]  /*98e0*/  LDCU.128 UR8, c[0x0][0x5b0] ;  /* 0x0000b600ff0877ac */ /* 0x000e220008000c00 */
[----:B------:R-:W4:Y:S01]  /*98f0*/  LDCU.64 UR6, c[0x0][0x588] ;  /* 0x0000b100ff0677ac */ /* 0x000f220008000a00 */
[----:B------:R-:W-:-:S04]  /*9900*/  UPRMT UR4, UR41, 0x9910, URZ ;  /* 0x0000991029047896 */ /* 0x000fc800080000ff */
[----:B------:R-:W-:Y:S01]  /*9910*/  UISETP.GT.AND UP0, UPT, UR4, 0x9, UPT ;  /* 0x000000090400788c */ /* 0x000fe2000bf04270 */
[----:B012--5:R-:W0:-:S15]  /*9920*/  DMUL R2, R6, UR10 ;  /* 0x0000000a06027c28 */ /* 0x027e1e0008000000 */
        /* <DEDUP_REMOVED lines=9> */
[----:B0-----:R4:W0:Y:S02]  /*99c0*/  DFMA R4, R4, UR8, -R2 ;  /* 0x0000000804047c2b */ /* 0x0018240008000802 */
[----:B----4-:R-:W-:-:S04]  /*99d0*/  IADD3 R2, P0, PT, R16, UR6, RZ ;  /* 0x0000000610027c10 */ /* 0x010fc8000ff1e0ff */
[----:B------:R-:W-:-:S15]  /*99e0*/  IADD3.X R3, PT, PT, RZ, UR7, RZ, P0, !PT ;  /* 0x00000007ff037c10 */ /* 0x000fde00087fe4ff */
[----:B------:R-:W-:-:S15]  /*99f0*/  NOP ;  /* 0x0000000000007918 */ /* 0x000fde0000000000 */
[----:B------:R-:W-:-:S15]  /*9a00*/  NOP ;  /* 0x0000000000007918 */ /* 0x000fde0000000000 */
[----:B------:R-:W-:-:S13]  /*9a10*/  NOP ;  /* 0x0000000000007918 */ /* 0x000fda0000000000 */
        /* <DEDUP_REMOVED lines=13> */
.L_x_16677:
[----:B------:R-:W0:Y:S02]  /*9af0*/  F2I.S64.F64.TRUNC R4, R4 ;  /* 0x0000000400047311 */ /* 0x000e24000030d900 */
[----:B0-----:R-:W-:-:S05]  /*9b00*/  IMAD.MOV.U32 R7, RZ, RZ, R4 ;  /* 0x000000ffff077224 */ /* 0x001fca00078e0004 */
[----:B------:R0:W-:Y:S01]  /*9b10*/  STG.E.U8 desc[UR36][R2.64], R7 ;  /* 0x0000000702007986 */ /* 0x0001e2000c101124 */
[----:B------:R-:W-:Y:S05]  /*9b20*/  BRA `(.L_x_16679) ;  /* 0x0000001000e07947 */ /* 0x000fea0003800000 */
.L_x_16676:
        /* <DEDUP_REMOVED lines=9> */
.L_x_16681:
[----:B------:R-:W0:Y:S02]  /*9bc0*/  F2I.F64.TRUNC R5, R4 ;  /* 0x0000000400057311 */ /* 0x000e24000030d100 */
[----:B0-----:R0:W-:Y:S01]  /*9bd0*/  STG.E desc[UR36][R2.64], R5 ;  /* 0x0000000502007986 */ /* 0x0011e2000c101924 */
[----:B------:R-:W-:Y:S05]  /*9be0*/  BRA `(.L_x_16679) ;  /* 0x0000001000b07947 */ /* 0x000fea0003800000 */
.L_x_16680:
[----:B------:R-:W0:Y:S02]  /*9bf0*/  F2I.F64.TRUNC R5, R4 ;  /* 0x0000000400057311 */ /* 0x000e24000030d100 */
[----:B0-----:R0:W-:Y:S01]  /*9c00*/  STG.E.U16 desc[UR36][R2.64], R5 ;  /* 0x0000000502007986 */ /* 0x0011e2000c101524 */
[----:B------:R-:W-:Y:S05]  /*9c10*/  BRA `(.L_x_16679) ;  /* 0x0000001000a47947 */ /* 0x000fea0003800000 */
.L_x_16675:
        /* <DEDUP_REMOVED lines=17> */
.L_x_16683:
        /* <DEDUP_REMOVED lines=12> */
.L_x_16682:
        /* <DEDUP_REMOVED lines=28> */
.L_x_16685:
        /* <DEDUP_REMOVED lines=23> */
.L_x_16684:
[----:B------:R0:W-:Y:S01]  /*a120*/  STG.E.64 desc[UR36][R2.64], R4 ;  /* 0x0000000402007986 */ /* 0x0001e2000c101b24 */
[----:B------:R-:W-:Y:S05]  /*a130*/  BRA `(.L_x_16679) ;  /* 0x0000000c005c7947 */ /* 0x000fea0003800000 */
.L_x_16674:
        /* <DEDUP_REMOVED lines=13> */
.L_x_16689:
        /* <DEDUP_REMOVED lines=26> */
.L_x_16692:
[----:B------:R-:W-:-:S04]  /*a3b0*/  SHF.R.U32.HI R5, RZ, 0x18, R7 ;  /* 0x00000018ff057819 */ /* 0x000fc80000011607 */
[----:B------:R-:W-:-:S07]  /*a3c0*/  LOP3.LUT R0, R0, 0x80, R5, 0xf8, !PT ;  /* 0x0000008000007812 */ /* 0x000fce00078ef805 */
.L_x_16691:
[----:B------:R-:W-:Y:S05]  /*a3d0*/  BSYNC.RECONVERGENT B0 ;  /* 0x0000000000007941 */ /* 0x000fea0003800200 */
.L_x_16690:
[----:B------:R3:W-:Y:S01]  /*a3e0*/  STG.E.U8 desc[UR36][R2.64], R0 ;  /* 0x0000000002007986 */ /* 0x0007e2000c101124 */
[----:B------:R-:W-:Y:S05]  /*a3f0*/  BRA `(.L_x_16679) ;  /* 0x0000000800ac7947 */ /* 0x000fea0003800000 */
.L_x_16688:
        /* <DEDUP_REMOVED lines=26> */
.L_x_16695:
[----:B------:R-:W-:-:S04]  /*a5a0*/  SHF.R.U32.HI R5, RZ, 0x18, R7 ;  /* 0x00000018ff057819 */ /* 0x000fc80000011607 */
[----:B------:R-:W-:-:S07]  /*a5b0*/  LOP3.LUT R0, R0, 0x80, R5, 0xf8, !PT ;  /* 0x0000008000007812 */ /* 0x000fce00078ef805 */
.L_x_16694:
[----:B------:R-:W-:Y:S05]  /*a5c0*/  BSYNC.RECONVERGENT B0 ;  /* 0x0000000000007941 */ /* 0x000fea0003800200 */
.L_x_16693:
[----:B------:R0:W-:Y:S01]  /*a5d0*/  STG.E.U8 desc[UR36][R2.64], R0 ;  /* 0x0000000002007986 */ /* 0x0001e2000c101124 */
[----:B------:R-:W-:Y:S05]  /*a5e0*/  BRA `(.L_x_16679) ;  /* 0x0000000800307947 */ /* 0x000fea0003800000 */
.L_x_16687:
        /* <DEDUP_REMOVED lines=15> */
[----:B------:R-:W-:-:S04]  /*a6e0*/  HFMA2 R5, -RZ, RZ, 0, 1.5199184417724609375e-05 ;  /* 0x000000ffff057431 */ /* 0x000fc800000001ff */
        /* <DEDUP_REMOVED lines=14> */
.L_x_16697:
[----:B------:R-:W0:Y:S02]  /*a7d0*/  F2I.U64.F64.TRUNC R4, R4 ;  /* 0x0000000400047311 */ /* 0x000e24000030d800 */
[----:B0-----:R1:W-:Y:S01]  /*a7e0*/  STG.E.64 desc[UR36][R2.64], R4 ;  /* 0x0000000402007986 */ /* 0x0013e2000c101b24 */
[----:B------:R-:W-:Y:S05]  /*a7f0*/  BRA `(.L_x_16679) ;  /* 0x0000000400ac7947 */ /* 0x000fea0003800000 */
.L_x_16696:
[----:B------:R-:W0:Y:S02]  /*a800*/  F2I.U32.F64.TRUNC R5, R4 ;  /* 0x0000000400057311 */ /* 0x000e24000030d000 */
[----:B0-----:R0:W-:Y:S01]  /*a810*/  STG.E desc[UR36][R2.64], R5 ;  /* 0x0000000502007986 */ /* 0x0011e2000c101924 */
[----:B------:R-:W-:Y:S05]  /*a820*/  BRA `(.L_x_16679) ;  /* 0x0000000400a07947 */ /* 0x000fea0003800000 */
.L_x_16686:
        /* <DEDUP_REMOVED lines=15> */
.L_x_16699:
[----:B------:R0:W-:Y:S01]  /*a920*/  STG.E.128 desc[UR36][R2.64], R4 ;  /* 0x0000000402007986 */ /* 0x0001e2000c101d24 */
[----:B------:R-:W-:Y:S05]  /*a930*/  BRA `(.L_x_16679) ;  /* 0x00000004005c7947 */ /* 0x000fea0003800000 */
.L_x_16698:
[----:B------:R-:W-:-:S09]  /*a940*/  UISETP.NE.AND UP0, UPT, UR4, 0xf, UPT ;  /* 0x0000000f0400788c */ /* 0x000fd2000bf05270 */
[----:B------:R-:W-:Y:S05]  /*a950*/  BRA.U !UP0, `(.L_x_16700) ;  /* 0x0000000508287547 */ /* 0x000fea000b800000 */
[----:B------:R-:W-:-:S09]  /*a960*/  UISETP.NE.AND UP0, UPT, UR4, 0x17, UPT ;  /* 0x000000170400788c */ /* 0x000fd2000bf05270 */
[----:B------:R-:W-:Y:S05]  /*a970*/  BRA.U !UP0, `(.L_x_16701) ;  /* 0x0000000108b07547 */ /* 0x000fea000b800000 */
[----:B------:R-:W-:-:S09]  /*a980*/  UISETP.NE.AND UP0, UPT, UR4, 0x18, UPT ;  /* 0x000000180400788c */ /* 0x000fd2000bf05270 */
[----:B------:R-:W-:Y:S05]  /*a990*/  BRA.U !UP0, `(.L_x_16702) ;  /* 0x0000000108447547 */ /* 0x000fea000b800000 */
.L_x_16678:
        /* <DEDUP_REMOVED lines=16> */
.L_x_16703:
[----:B------:R-:W-:Y:S05]  /*aaa0*/  BRA `(.L_x_16679) ;  /* 0x0000000400007947 */ /* 0x000fea0003800000 */
.L_x_16702:
        /* <DEDUP_REMOVED lines=21> */
.L_x_16705:
[----:B------:R-:W-:Y:S05]  /*ac00*/  BSYNC.RECONVERGENT B0 ;  /* 0x0000000000007941 */ /* 0x000fea0003800200 */
.L_x_16704:
[----:B------:R-:W-:-:S05]  /*ac10*/  LOP3.LUT R7, R0, 0x80, R7, 0xf8, !PT ;  /* 0x0000008000077812 */ /* 0x000fca00078ef807 */
[----:B------:R0:W-:Y:S01]  /*ac20*/  STG.E.U8 desc[UR36][R2.64], R7 ;  /* 0x0000000702007986 */ /* 0x0001e2000c101124 */
[----:B------:R-:W-:Y:S05]  /*ac30*/  BRA `(.L_x_16679) ;  /* 0x00000000009c7947 */ /* 0x000fea0003800000 */
.L_x_16701:
        /* <DEDUP_REMOVED lines=20> */
.L_x_16707:
[----:B------:R-:W-:Y:S02]  /*ad80*/  ISETP.GT.U32.AND P0, PT, R6, 0x7f800000, PT ;  /* 0x7f8000000600780c */ /* 0x000fe40003f04070 */
[----:B------:R-:W-:-:S04]  /*ad90*/  MOV R0, 0x7f ;  /* 0x0000007f00007802 */ /* 0x000fc80000000f00 */
[----:B------:R-:W-:-:S07]  /*ada0*/  SEL R0, R0, 0x7c, P0 ;  /* 0x0000007c00007807 */ /* 0x000fce0000000000 */
.L_x_16708:
[----:B------:R-:W-:Y:S05]  /*adb0*/  BSYNC.RECONVERGENT B0 ;  /* 0x0000000000007941 */ /* 0x000fea0003800200 */
.L_x_16706:
[----:B------:R-:W-:-:S04]  /*adc0*/  SHF.R.U32.HI R5, RZ, 0x18, R7 ;  /* 0x00000018ff057819 */ /* 0x000fc80000011607 */
[----:B------:R-:W-:-:S05]  /*add0*/  LOP3.LUT R5, R0, 0x80, R5, 0xf8, !PT ;  /* 0x0000008000057812 */ /* 0x000fca00078ef805 */
[----:B------:R0:W-:Y:S01]  /*ade0*/  STG.E.U8 desc[UR36][R2.64], R5 ;  /* 0x0000000502007986 */ /* 0x0001e2000c101124 */
[----:B------:R-:W-:Y:S05]  /*adf0*/  BRA `(.L_x_16679) ;  /* 0x00000000002c7947 */ /* 0x000fea0003800000 */
.L_x_16700:
        /* <DEDUP_REMOVED lines=11> */
.L_x_16679:
[----:B------:R-:W-:-:S07]  /*aeb0*/  VIADD R17, R17, 0x80 ;  /* 0x0000008011117836 */ /* 0x000fce0000000000 */
.L_x_16644:
[----:B------:R-:W-:Y:S05]  /*aec0*/  BSYNC.RECONVERGENT B7 ;  /* 0x0000000000077941 */ /* 0x000fea0003800200 */
.L_x_16643:
[----:B------:R-:W5:Y:S02]  /*aed0*/  LDCU UR4, c[0x0][0x380] ;  /* 0x00007000ff0477ac */ /* 0x000f640008000800 */
[----:B-----5:R-:W-:-:S13]  /*aee0*/  ISETP.GE.AND P0, PT, R17, UR4, PT ;  /* 0x0000000411007c0c */ /* 0x020fda000bf06270 */
[----:B------:R-:W-:Y:S05]  /*aef0*/  @P0 EXIT ;  /* 0x000000000000094d */ /* 0x000fea0003800000 */
[----:B------:R-:W5:Y:S01]  /*af00*/  LDCU UR4, c[0x0][0x390] ;  /* 0x00007200ff0477ac */ /* 0x000f620008000800 */
[----:B0--34-:R-:W-:Y:S01]  /*af10*/  MOV R0, RZ ;  /* 0x000000ff00007202 */ /* 0x019fe20000000f00 */
        /* <DEDUP_REMOVED lines=301> */
.L_x_16709:
[----:B------:R-:W1:Y:S01]  /*c1f0*/  LDCU.64 UR8, c[0x0][0x590] ;  /* 0x0000b200ff0877ac */ /* 0x000e620008000a00 */
[----:B------:R-:W-:Y:S01]  /*c200*/  BSSY.RECONVERGENT B6, `(.L_x_16710) ;  /* 0x000010f000067945 */ /* 0x000fe20003800200 */
[----:B------:R-:W0:Y:S01]  /*c210*/  LDCU.64 UR6, c[0x0][0x588] ;  /* 0x0000b100ff0677ac */ /* 0x000e220008000a00 */
[----:B------:R-:W-:-:S04]  /*c220*/  UPRMT UR4, UR42, 0x9910, URZ ;  /* 0x000099102a047896 */ /* 0x000fc800080000ff */
[----:B------:R-:W-:Y:S01]  /*c230*/  UISETP.GT.AND UP0, UPT, UR4, 0x9, UPT ;  /* 0x000000090400788c */ /* 0x000fe2000bf04270 */
[----:B-12---:R-:W-:Y:S02]  /*c240*/  IADD3 R2, P1, PT, R0, UR8, RZ ;  /* 0x0000000800027c10 */ /* 0x006fe4000ff3e0ff */
        /* <DEDUP_REMOVED lines=16> */
.L_x_16714:
[----:B------:R-:W2:Y:S01]  /*c350*/  LDG.E.U8 R2, desc[UR36][R2.64] ;  /* 0x0000002402027981 */ /* 0x000ea2000c1e1100 */
[----:B------:R-:W-:Y:S01]  /*c360*/  CS2R R6, SRZ ;  /* 0x0000000000067805 */ /* 0x000fe2000001ff00 */
[----:B--2---:R0:W1:Y:S02]  /*c370*/  I2F.F64.U16 R4, R2 ;  /* 0x0000000200047312 */ /* 0x0040640000101800 */
[----:B01----:R-:W-:Y:S05]  /*c380*/  BRA `(.L_x_16716) ;  /* 0x0000000c00d87947 */ /* 0x003fea0003800000 */
.L_x_16713:
        /* <DEDUP_REMOVED lines=10> */
.L_x_16718:
[----:B------:R-:W2:Y:S01]  /*c430*/  LDG.E R2, desc[UR36][R2.64] ;  /* 0x0000002402027981 */ /* 0x000ea2000c1e1900 */
[----:B------:R-:W-:Y:S01]  /*c440*/  CS2R R6, SRZ ;  /* 0x0000000000067805 */ /* 0x000fe2000001ff00 */
[----:B--2---:R0:W1:Y:S02]  /*c450*/  I2F.F64 R4, R2 ;  /* 0x0000000200047312 */ /* 0x0040640000201c00 */
[----:B01----:R-:W-:Y:S05]  /*c460*/  BRA `(.L_x_16716) ;  /* 0x0000000c00a07947 */ /* 0x003fea0003800000 */
.L_x_16717:
[----:B------:R-:W2:Y:S01]  /*c470*/  LDG.E.U16 R2, desc[UR36][R2.64] ;  /* 0x0000002402027981 */ /* 0x000ea2000c1e1500 */
[----:B------:R-:W-:Y:S01]  /*c480*/  CS2R R6, SRZ ;  /* 0x0000000000067805 */ /* 0x000fe2000001ff00 */
[----:B--2---:R0:W1:Y:S02]  /*c490*/  I2F.F64.S16 R4, R2 ;  /* 0x0000000200047312 */ /* 0x0040640000101c00 */
[----:B01----:R-:W-:Y:S05]  /*c4a0*/  BRA `(.L_x_16716) ;  /* 0x0000000c00907947 */ /* 0x003fea0003800000 */
.L_x_16712:
        /* <DEDUP_REMOVED lines=11> */
.L_x_16720:
[----:B------:R-:W2:Y:S01]  /*c560*/  LDG.E.U16 R0, desc[UR36][R2.64] ;  /* 0x0000002402007981 */ /* 0x000ea2000c1e1500 */
[----:B------:R-:W-:Y:S01]  /*c570*/  CS2R R6, SRZ ;  /* 0x0000000000067805 */ /* 0x000fe2000001ff00 */
[----:B--2---:R-:W-:-:S05]  /*c580*/  HADD2.F32 R0, -RZ, R0.H0_H0 ;  /* 0x20000000ff007230 */ /* 0x004fca0000004100 */
[----:B------:R-:W-:-:S04]  /*c590*/  FMUL.FTZ R0, R0, 1 ;  /* 0x3f80000000007820 */ /* 0x000fc80000410000 */
[----:B------:R1:W2:Y:S02]  /*c5a0*/  F2F.F64.F32 R4, R0 ;  /* 0x0000000000047310 */ /* 0x0002a40000201800 */
[----:B-12---:R-:W-:Y:S05]  /*c5b0*/  BRA `(.L_x_16716) ;  /* 0x0000000c004c7947 */ /* 0x006fea0003800000 */
.L_x_16719:
        /* <DEDUP_REMOVED lines=16> */
.L_x_16722:
        /* <DEDUP_REMOVED lines=12> */
.L_x_16721:
[----:B------:R0:W5:Y:S01]  /*c780*/  LDG.E.64 R4, desc[UR36][R2.64] ;  /* 0x0000002402047981 */ /* 0x000162000c1e1b00 */
[----:B------:R-:W-:Y:S01]  /*c790*/  CS2R R6, SRZ ;  /* 0x0000000000067805 */ /* 0x000fe2000001ff00 */
[----:B------:R-:W-:Y:S06]  /*c7a0*/  BRA `(.L_x_16716) ;  /* 0x0000000800d07947 */ /* 0x000fec0003800000 */
.L_x_16711:
        /* <DEDUP_REMOVED lines=14> */
.L_x_16725:
[----:B------:R3:W5:Y:S01]  /*c890*/  LDG.E.128 R4, desc[UR36][R2.64] ;  /* 0x0000002402047981 */ /* 0x000762000c1e1d00 */
[----:B------:R-:W-:Y:S05]  /*c8a0*/  BRA `(.L_x_16716) ;  /* 0x0000000800907947 */ /* 0x000fea0003800000 */
.L_x_16724:
        /* <DEDUP_REMOVED lines=26> */
[----:B------:R-:W4:Y:S02]  /*ca50*/  F2F.F64.F32 R4, R5 ;  /* 0x0000000500047310 */ /* 0x000f240000201800 */
[----:B----4-:R-:W-:Y:S05]  /*ca60*/  BRA `(.L_x_16716) ;  /* 0x0000000800207947 */ /* 0x010fea0003800000 */
.L_x_16727:
[----:B------:R-:W2:Y:S01]  /*ca70*/  LDG.E.U8 R2, desc[UR36][R2.64] ;  /* 0x0000002402027981 */ /* 0x000ea2000c1e1100 */
[----:B------:R-:W-:Y:S02]  /*ca80*/  CS2R R6, SRZ ;  /* 0x0000000000067805 */ /* 0x000fe4000001ff00 */
        /* <DEDUP_REMOVED lines=13> */
.L_x_16726:
[----:B------:R-:W2:Y:S01]  /*cb60*/  LDG.E.U16 R0, desc[UR36][R2.64] ;  /* 0x0000002402007981 */ /* 0x000ea2000c1e1500 */
[----:B------:R-:W-:Y:S02]  /*cb70*/  CS2R R6, SRZ ;  /* 0x0000000000067805 */ /* 0x000fe4000001ff00 */
[----:B--2---:R-:W-:-:S05]  /*cb80*/  SHF.L.U32 R0, R0, 0x10, RZ ;  /* 0x0000001000007819 */ /* 0x004fca00000006ff */
[----:B------:R-:W-:-:S04]  /*cb90*/  FMUL.FTZ R0, R0, 1 ;  /* 0x3f80000000007820 */ /* 0x000fc80000410000 */
[----:B------:R4:W0:Y:S02]  /*cba0*/  F2F.F64.F32 R4, R0 ;  /* 0x0000000000047310 */ /* 0x0008240000201800 */
[----:B0---4-:R-:W-:Y:S05]  /*cbb0*/  BRA `(.L_x_16716) ;  /* 0x0000000400cc7947 */ /* 0x011fea0003800000 */
.L_x_16723:
        /* <DEDUP_REMOVED lines=12> */
.L_x_16730:
        /* <DEDUP_REMOVED lines=22> */
.L_x_16732:
[----:B------:R-:W-:Y:S05]  /*cde0*/  BSYNC.RECONVERGENT B0 ;  /* 0x0000000000007941 */ /* 0x000fea0003800200 */
.L_x_16731:
[----:B------:R-:W-:Y:S01]  /*cdf0*/  IMAD.SHL.U32 R0, R0, 0x100000, RZ ;  /* 0x0010000000007824 */ /* 0x000fe200078e00ff */
[----:B------:R-:W-:-:S04]  /*ce00*/  LEA R2, R2, 0x3b800000, 0x17 ;  /* 0x3b80000002027811 */ /* 0x000fc800078eb8ff */
[----:B------:R-:W-:-:S05]  /*ce10*/  LOP3.LUT R0, R2, R0, R9, 0xfe, !PT ;  /* 0x0000000002007212 */ /* 0x000fca00078efe09 */
[----:B------:R-:W-:-:S04]  /*ce20*/  FMUL.FTZ R0, R0, 1 ;  /* 0x3f80000000007820 */ /* 0x000fc80000410000 */
[----:B------:R3:W4:Y:S02]  /*ce30*/  F2F.F64.F32 R4, R0 ;  /* 0x0000000000047310 */ /* 0x0007240000201800 */
[----:B---34-:R-:W-:Y:S05]  /*ce40*/  BRA `(.L_x_16716) ;  /* 0x0000000400287947 */ /* 0x018fea0003800000 */
.L_x_16729:
        /* <DEDUP_REMOVED lines=22> */
.L_x_16734:
[----:B------:R-:W-:Y:S05]  /*cfb0*/  BSYNC.RECONVERGENT B0 ;  /* 0x0000000000007941 */ /* 0x000fea0003800200 */
.L_x_16733:
[----:B------:R-:W-:Y:S02]  /*cfc0*/  SHF.L.U32 R0, R0, 0x15, RZ ;  /* 0x0000001500007819 */ /* 0x000fe400000006ff */
[----:B------:R-:W-:-:S04]  /*cfd0*/  LEA R2, R2, 0x37800000, 0x17 ;  /* 0x3780000002027811 */ /* 0x000fc800078eb8ff */
[----:B------:R-:W-:-:S05]  /*cfe0*/  LOP3.LUT R0, R2, R0, R9, 0xfe, !PT ;  /* 0x0000000002007212 */ /* 0x000fca00078efe09 */
[----:B------:R-:W-:-:S04]  /*cff0*/  FMUL.FTZ R0, R0, 1 ;  /* 0x3f80000000007820 */ /* 0x000fc80000410000 */
[----:B------:R3:W4:Y:S02]  /*d000*/  F2F.F64.F32 R4, R0 ;  /* 0x0000000000047310 */ /* 0x0007240000201800 */
[----:B---34-:R-:W-:Y:S05]  /*d010*/  BRA `(.L_x_16716) ;  /* 0x0000000000b47947 */ /* 0x018fea0003800000 */
.L_x_16728:
        /* <DEDUP_REMOVED lines=19> */
.L_x_16715:
        /* <DEDUP_REMOVED lines=16> */
.L_x_16737:
[----:B------:R-:W-:Y:S02]  /*d250*/  CS2R R4, SRZ ;  /* 0x0000000000047805 */ /* 0x000fe4000001ff00 */
[----:B------:R-:W-:Y:S01]  /*d260*/  CS2R R6, SRZ ;  /* 0x0000000000067805 */ /* 0x000fe2000001ff00 */
[----:B------:R-:W-:Y:S06]  /*d270*/  BRA `(.L_x_16716) ;  /* 0x00000000001c7947 */ /* 0x000fec0003800000 */
.L_x_16736:
[----:B------:R-:W2:Y:S01]  /*d280*/  LDG.E.64 R4, desc[UR36][R2.64] ;  /* 0x0000002402047981 */ /* 0x000ea2000c1e1b00 */
[----:B------:R-:W-:Y:S01]  /*d290*/  CS2R R6, SRZ ;  /* 0x0000000000067805 */ /* 0x000fe2000001ff00 */
[----:B--2---:R-:W3:Y:S02]  /*d2a0*/  I2F.F64.U64 R4, R4 ;  /* 0x0000000400047312 */ /* 0x004ee40000301800 */
[----:B---3--:R-:W-:Y:S05]  /*d2b0*/  BRA `(.L_x_16716) ;  /* 0x00000000000c7947 */ /* 0x008fea0003800000 */
.L_x_16735:
[----:B------:R-:W2:Y:S01]  /*d2c0*/  LDG.E R2, desc[UR36][R2.64] ;  /* 0x0000002402027981 */ /* 0x000ea2000c1e1900 */
[----:B------:R-:W-:Y:S01]  /*d2d0*/  CS2R R6, SRZ ;  /* 0x0000000000067805 */ /* 0x000fe2000001ff00 */
[----:B--2---:R1:W2:Y:S06]  /*d2e0*/  I2F.F64.U32 R4, R2 ;  /* 0x0000000200047312 */ /* 0x0042ac0000201800 */
.L_x_16716:
[----:B------:R-:W-:Y:S05]  /*d2f0*/  BSYNC.RECONVERGENT B6 ;  /* 0x0000000000067941 */ /* 0x000fea0003800200 */
.L_x_16710:
[----:B------:R-:W0:Y:S01]  /*d300*/  LDCU.128 UR8, c[0x0][0x5b0] ;  /* 0x0000b600ff0877ac */ /* 0x000e220008000c00 */
        /* <DEDUP_REMOVED lines=12> */
[----:B0-----:R0:W2:-:S15]  /*d3d0*/  DFMA R4, R4, UR8, -R2 ;  /* 0x0000000804047c2b */ /* 0x00109e0008000802 */
[----:B------:R-:W-:-:S15]  /*d3e0*/  NOP ;  /* 0x0000000000007918 */ /* 0x000fde0000000000 */
[----:B------:R-:W-:-:S15]  /*d3f0*/  NOP ;  /* 0x0000000000007918 */ /* 0x000fde0000000000 */
[----:B------:R-:W-:-:S15]  /*d400*/  NOP ;  /* 0x0000000000007918 */ /* 0x000fde0000000000 */
[----:B------:R-:W-:-:S04]  /*d410*/  NOP ;  /* 0x0000000000007918 */ /* 0x000fc80000000000 */
[----:B-1----:R0:W1:Y:S02]  /*d420*/  DFMA R6, R6, UR8, R8 ;  /* 0x0000000806067c2b */ /* 0x0020640008000008 */
        /* <DEDUP_REMOVED lines=12> */
.L_x_16741:
[----:B------:R-:W0:Y:S02]  /*d4f0*/  F2I.S64.F64.TRUNC R4, R4 ;  /* 0x0000000400047311 */ /* 0x000e24000030d900 */
[----:B0-----:R-:W-:-:S05]  /*d500*/  IMAD.MOV.U32 R3, RZ, RZ, R4 ;  /* 0x000000ffff037224 */ /* 0x001fca00078e0004 */
[----:B------:R-:W-:Y:S01]  /*d510*/  STG.E.U8 desc[UR36][R16.64], R3 ;  /* 0x0000000310007986 */ /* 0x000fe2000c101124 */
[----:B------:R-:W-:Y:S05]  /*d520*/  EXIT ;  /* 0x000000000000794d */ /* 0x000fea0003800000 */
.L_x_16740:
        /* <DEDUP_REMOVED lines=9> */
.L_x_16744:
[----:B------:R-:W0:Y:S02]  /*d5c0*/  F2I.F64.TRUNC R5, R4 ;  /* 0x0000000400057311 */ /* 0x000e24000030d100 */
[----:B0-----:R-:W-:Y:S01]  /*d5d0*/  STG.E desc[UR36][R16.64], R5 ;  /* 0x0000000510007986 */ /* 0x001fe2000c101924 */
[----:B------:R-:W-:Y:S05]  /*d5e0*/  EXIT ;  /* 0x000000000000794d */ /* 0x000fea0003800000 */
.L_x_16743:
[----:B------:R-:W0:Y:S02]  /*d5f0*/  F2I.F64.TRUNC R5, R4 ;  /* 0x0000000400057311 */ /* 0x000e24000030d100 */
[----:B0-----:R-:W-:Y:S01]  /*d600*/  STG.E.U16 desc[UR36][R16.64], R5 ;  /* 0x0000000510007986 */ /* 0x001fe2000c101524 */
[----:B------:R-:W-:Y:S05]  /*d610*/  EXIT ;  /* 0x000000000000794d */ /* 0x000fea0003800000 */
.L_x_16739:
        /* <DEDUP_REMOVED lines=17> */
.L_x_16746:
        /* <DEDUP_REMOVED lines=12> */
.L_x_16745:
        /* <DEDUP_REMOVED lines=28> */
.L_x_16748:
        /* <DEDUP_REMOVED lines=23> */
.L_x_16747:
[----:B------:R-:W-:Y:S01]  /*db20*/  STG.E.64 desc[UR36][R16.64], R4 ;  /* 0x0000000410007986 */ /* 0x000fe2000c101b24 */
[----:B------:R-:W-:Y:S05]  /*db30*/  EXIT ;  /* 0x000000000000794d */ /* 0x000fea0003800000 */
.L_x_16738:
        /* <DEDUP_REMOVED lines=13> */
.L_x_16752:
        /* <DEDUP_REMOVED lines=25> */
.L_x_16755:
[----:B------:R-:W-:-:S04]  /*dda0*/  SHF.R.U32.HI R3, RZ, 0x18, R3 ;  /* 0x00000018ff037819 */ /* 0x000fc80000011603 */
[----:B------:R-:W-:-:S04]  /*ddb0*/  LOP3.LUT R0, R0, 0x80, R3, 0xf8, !PT ;  /* 0x0000008000007812 */ /* 0x000fc800078ef803 */
[----:B------:R-:W-:-:S07]  /*ddc0*/  PRMT R8, R0, 0x7610, R8 ;  /* 0x0000761000087816 */ /* 0x000fce0000000008 */
.L_x_16754:
[----:B------:R-:W-:Y:S05]  /*ddd0*/  BSYNC.RECONVERGENT B0 ;  /* 0x0000000000007941 */ /* 0x000fea0003800200 */
.L_x_16753:
[----:B------:R-:W-:Y:S01]  /*dde0*/  STG.E.U8 desc[UR36][R16.64], R8 ;  /* 0x0000000810007986 */ /* 0x000fe2000c101124 */
[----:B------:R-:W-:Y:S05]  /*ddf0*/  EXIT ;  /* 0x000000000000794d */ /* 0x000fea0003800000 */
.L_x_16751:
        /* <DEDUP_REMOVED lines=25> */
.L_x_16758:
[----:B------:R-:W-:-:S04]  /*df90*/  SHF.R.U32.HI R3, RZ, 0x18, R3 ;  /* 0x00000018ff037819 */ /* 0x000fc80000011603 */
[----:B------:R-:W-:-:S04]  /*dfa0*/  LOP3.LUT R0, R0, 0x80, R3, 0xf8, !PT ;  /* 0x0000008000007812 */ /* 0x000fc800078ef803 */
[----:B------:R-:W-:-:S07]  /*dfb0*/  PRMT R8, R0, 0x7610, R8 ;  /* 0x0000761000087816 */ /* 0x000fce0000000008 */
.L_x_16757:
[----:B------:R-:W-:Y:S05]  /*dfc0*/  BSYNC.RECONVERGENT B0 ;  /* 0x0000000000007941 */ /* 0x000fea0003800200 */
.L_x_16756:
[----:B------:R-:W-:Y:S01]  /*dfd0*/  STG.E.U8 desc[UR36][R16.64], R8 ;  /* 0x0000000810007986 */ /* 0x000fe2000c101124 */
[----:B------:R-:W-:Y:S05]  /*dfe0*/  EXIT ;  /* 0x000000000000794d */ /* 0x000fea0003800000 */
.L_x_16750:
        /* <DEDUP_REMOVED lines=30> */
.L_x_16760:
[----:B------:R-:W0:Y:S02]  /*e1d0*/  F2I.U64.F64.TRUNC R4, R4 ;  /* 0x0000000400047311 */ /* 0x000e24000030d800 */
[----:B0-----:R-:W-:Y:S01]  /*e1e0*/  STG.E.64 desc[UR36][R16.64], R4 ;  /* 0x0000000410007986 */ /* 0x001fe2000c101b24 */
[----:B------:R-:W-:Y:S05]  /*e1f0*/  EXIT ;  /* 0x000000000000794d */ /* 0x000fea0003800000 */
.L_x_16759:
[----:B------:R-:W0:Y:S02]  /*e200*/  F2I.U32.F64.TRUNC R5, R4 ;  /* 0x0000000400057311 */ /* 0x000e24000030d000 */
[----:B0-----:R-:W-:Y:S01]  /*e210*/  STG.E desc[UR36][R16.64], R5 ;  /* 0x0000000510007986 */ /* 0x001fe2000c101924 */
[----:B------:R-:W-:Y:S05]  /*e220*/  EXIT ;  /* 0x000000000000794d */ /* 0x000fea0003800000 */
.L_x_16749:
        /* <DEDUP_REMOVED lines=15> */
.L_x_16762:
[----:B------:R-:W-:Y:S01]  /*e320*/  STG.E.128 desc[UR36][R16.64], R4 ;  /* 0x0000000410007986 */ /* 0x000fe2000c101d24 */
[----:B------:R-:W-:Y:S05]  /*e330*/  EXIT ;  /* 0x000000000000794d */ /* 0x000fea0003800000 */
.L_x_16761:
[----:B------:R-:W-:-:S09]  /*e340*/  UISETP.NE.AND UP0, UPT, UR4, 0xf, UPT ;  /* 0x0000000f0400788c */ /* 0x000fd2000bf05270 */
[----:B------:R-:W-:Y:S05]  /*e350*/  BRA.U !UP0, `(.L_x_16763) ;  /* 0x0000000508287547 */ /* 0x000fea000b800000 */
[----:B------:R-:W-:-:S09]  /*e360*/  UISETP.NE.AND UP0, UPT, UR4, 0x17, UPT ;  /* 0x000000170400788c */ /* 0x000fd2000bf05270 */
[----:B------:R-:W-:Y:S05]  /*e370*/  BRA.U !UP0, `(.L_x_16764) ;  /* 0x0000000108b07547 */ /* 0x000fea000b800000 */
[----:B------:R-:W-:-:S09]  /*e380*/  UISETP.NE.AND UP0, UPT, UR4, 0x18, UPT ;  /* 0x000000180400788c */ /* 0x000fd2000bf05270 */
[----:B------:R-:W-:Y:S05]  /*e390*/  BRA.U !UP0, `(.L_x_16765) ;  /* 0x0000000108447547 */ /* 0x000fea000b800000 */
.L_x_16742:
        /* <DEDUP_REMOVED lines=16> */
.L_x_16766:
[----:B------:R-:W-:Y:S05]  /*e4a0*/  EXIT ;  /* 0x000000000000794d */ /* 0x000fea0003800000 */
.L_x_16765:
        /* <DEDUP_REMOVED lines=21> */
.L_x_16768:
[----:B------:R-:W-:Y:S05]  /*e600*/  BSYNC.RECONVERGENT B0 ;  /* 0x0000000000007941 */ /* 0x000fea0003800200 */
.L_x_16767:
[----:B------:R-:W-:-:S05]  /*e610*/  LOP3.LUT R3, R0, 0x80, R3, 0xf8, !PT ;  /* 0x0000008000037812 */ /* 0x000fca00078ef803 */
[----:B------:R-:W-:Y:S01]  /*e620*/  STG.E.U8 desc[UR36][R16.64], R3 ;  /* 0x0000000310007986 */ /* 0x000fe2000c101124 */
[----:B------:R-:W-:Y:S05]  /*e630*/  EXIT ;  /* 0x000000000000794d */ /* 0x000fea0003800000 */
.L_x_16764:
        /* <DEDUP_REMOVED lines=20> */
.L_x_16770:
[----:B------:R-:W-:Y:S02]  /*e780*/  ISETP.GT.U32.AND P0, PT, R2, 0x7f800000, PT ;  /* 0x7f8000000200780c */ /* 0x000fe40003f04070 */
[----:B------:R-:W-:-:S04]  /*e790*/  MOV R0, 0x7f ;  /* 0x0000007f00007802 */ /* 0x000fc80000000f00 */
[----:B------:R-:W-:-:S07]  /*e7a0*/  SEL R0, R0, 0x7c, P0 ;  /* 0x0000007c00007807 */ /* 0x000fce0000000000 */
.L_x_16771:
[----:B------:R-:W-:Y:S05]  /*e7b0*/  BSYNC.RECONVERGENT B0 ;  /* 0x0000000000007941 */ /* 0x000fea0003800200 */
.L_x_16769:
[----:B------:R-:W-:-:S04]  /*e7c0*/  SHF.R.U32.HI R3, RZ, 0x18, R3 ;  /* 0x00000018ff037819 */ /* 0x000fc80000011603 */
[----:B------:R-:W-:-:S05]  /*e7d0*/  LOP3.LUT R3, R0, 0x80, R3, 0xf8, !PT ;  /* 0x0000008000037812 */ /* 0x000fca00078ef803 */
[----:B------:R-:W-:Y:S01]  /*e7e0*/  STG.E.U8 desc[UR36][R16.64], R3 ;  /* 0x0000000310007986 */ /* 0x000fe2000c101124 */
[----:B------:R-:W-:Y:S05]  /*e7f0*/  EXIT ;  /* 0x000000000000794d */ /* 0x000fea0003800000 */
.L_x_16763:
        /* <DEDUP_REMOVED lines=12> */
.L_x_16772:
        /* <DEDUP_REMOVED lines=12> */
.L_x_18391:


//--------------------- .text._ZN2at6native27unrolled_elementwise_kernelINS0_13BUnaryFunctorIN3c107complexIdEES5_S5_NS0_15binary_internal10MulFunctorIS5_EEEESt5arrayIPcLm2EELi4E23TrivialOffsetCalculatorILi1EjESE_NS0_6memory12LoadWithCastILi1EEENSF_13StoreWithCastILi1EEEEEviT_T0_T2_T3_T4_T5_ --------------------------
	.section	.text._ZN2at6native27unrolled_elementwise_kernelINS0_13BUnaryFunctorIN3c107complexIdEES5_S5_NS0_15binary_internal10MulFunctorIS5_EEEESt5arrayIPcLm2EELi4E23TrivialOffsetCalculatorILi1EjESE_NS0_6memory12LoadWithCastILi1EEENSF_13StoreWithCastILi1EEEEEviT_T0_T2_T3_T4_T5_,"ax",@progbits
	.align	128
        .global         _ZN2at6native27unrolled_elementwise_kernelINS0_13BUnaryFunctorIN3c107complexIdEES5_S5_NS0_15binary_internal10MulFunctorIS5_EEEESt5arrayIPcLm2EELi4E23TrivialOffsetCalculatorILi1EjESE_NS0_6memory12LoadWithCastILi1EEENSF_13StoreWithCastILi1EEEEEviT_T0_T2_T3_T4_T5_
        .type           _ZN2at6native27unrolled_elementwise_kernelINS0_13BUnaryFunctorIN3c107complexIdEES5_S5_NS0_15binary_internal10MulFunctorIS5_EEEESt5arrayIPcLm2EELi4E23TrivialOffsetCalculatorILi1EjESE_NS0_6memory12LoadWithCastILi1EEENSF_13StoreWithCastILi1EEEEEviT_T0_T2_T3_T4_T5_,@function
        .size           _ZN2at6native27unrolled_elementwise_kernelINS0_13BUnaryFunctorIN3c107complexIdEES5_S5_NS0_15binary_internal10MulFunctorIS5_EEEESt5arrayIPcLm2EELi4E23TrivialOffsetCalculatorILi1EjESE_NS0_6memory12LoadWithCastILi1EEENSF_13StoreWithCastILi1EEEEEviT_T0_T2_T3_T4_T5_,(.L_x_18392 - _ZN2at6native27unrolled_elementwise_kernelINS0_13BUnaryFunctorIN3c107complexIdEES5_S5_NS0_15binary_internal10MulFunctorIS5_EEEESt5arrayIPcLm2EELi4E23TrivialOffsetCalculatorILi1EjESE_NS0_6memory12LoadWithCastILi1EEENSF_13StoreWithCastILi1EEEEEviT_T0_T2_T3_T4_T5_)
        .other          _ZN2at6native27unrolled_elementwise_kernelINS0_13BUnaryFunctorIN3c107complexIdEES5_S5_NS0_15binary_internal10MulFunctorIS5_EEEESt5arrayIPcLm2EELi4E23TrivialOffsetCalculatorILi1EjESE_NS0_6memory12LoadWithCastILi1EEENSF_13StoreWithCastILi1EEEEEviT_T0_T2_T3_T4_T5_,@"STO_CUDA_ENTRY STV_DEFAULT"
_ZN2at6native27unrolled_elementwise_kernelINS0_13BUnaryFunctorIN3c107complexIdEES5_S5_NS0_15binary_internal10MulFunctorIS5_EEEESt5arrayIPcLm2EELi4E23TrivialOffsetCalculatorILi1EjESE_NS0_6memory12LoadWithCastILi1EEENSF_13StoreWithCastILi1EEEEEviT_T0_T2_T3_T4_T5_:
.text._ZN2at6native27unrolled_elementwise_kernelINS0_13BUnaryFunctorIN3c107complexIdEES5_S5_NS0_15binary_internal10MulFunctorIS5_EEEESt5arrayIPcLm2EELi4E23TrivialOffsetCalculatorILi1EjESE_NS0_6memory12LoadWithCastILi1EEENSF_13StoreWithCastILi1EEEEEviT_T0_T2_T3_T4_T5_:
        /* <DEDUP_REMOVED lines=35> */
.L_x_16779:
[----:B------:R-:W2:Y:S01]  /*0230*/  LDG.E.U8 R4, desc[UR36][R4.64] ;  /* 0x0000002404047981 */ /* 0x000ea2000c1e1100 */
[----:B------:R-:W-:Y:S01]  /*0240*/  CS2R R30, SRZ ;  /* 0x00000000001e7805 */ /* 0x000fe2000001ff00 */
[----:B--2---:R0:W1:Y:S02]  /*0250*/  I2F.F64.U16 R28, R4 ;  /* 0x00000004001c7312 */ /* 0x0040640000101800 */
[----:B01----:R-:W-:Y:S05]  /*0260*/  BRA `(.L_x_16781) ;  /* 0x0000000c00dc7947 */ /* 0x003fea0003800000 */
.L_x_16778:
        /* <DEDUP_REMOVED lines=10> */
.L_x_16783:
[----:B------:R-:W2:Y:S01]  /*0310*/  LDG.E R4, desc[UR36][R4.64] ;  /* 0x0000002404047981 */ /* 0x000ea2000c1e1900 */
[----:B------:R-:W-:Y:S01]  /*0320*/  CS2R R30, SRZ ;  /* 0x00000000001e7805 */ /* 0x000fe2000001ff00 */
[----:B--2---:R0:W1:Y:S02]  /*0330*/  I2F.F64 R28, R4 ;  /* 0x00000004001c7312 */ /* 0x0040640000201c00 */
[----:B01----:R-:W-:Y:S05]  /*0340*/  BRA `(.L_x_16781) ;  /* 0x0000000c00a47947 */ /* 0x003fea0003800000 */
.L_x_16782:
[----:B------:R-:W2:Y:S01]  /*0350*/  LDG.E.U16 R4, desc[UR36][R4.64] ;  /* 0x0000002404047981 */ /* 0x000ea2000c1e1500 */
[----:B------:R-:W-:Y:S01]  /*0360*/  CS2R R30, SRZ ;  /* 0x00000000001e7805 */ /* 0x000fe2000001ff00 */
[----:B--2---:R0:W1:Y:S02]  /*0370*/  I2F.F64.S16 R28, R4 ;  /* 0x00000004001c7312 */ /* 0x0040640000101c00 */
[----:B01----:R-:W-:Y:S05]  /*0380*/  BRA `(.L_x_16781) ;  /* 0x0000000c00947947 */ /* 0x003fea0003800000 */
.L_x_16777:
        /* <DEDUP_REMOVED lines=11> */
.L_x_16785:
[----:B------:R-:W2:Y:S01]  /*0440*/  LDG.E.U16 R0, desc[UR36][R4.64] ;  /* 0x0000002404007981 */ /* 0x000ea2000c1e1500 */
[----:B------:R-:W-:Y:S01]  /*0450*/  CS2R R30, SRZ ;  /* 0x00000000001e7805 */ /* 0x000fe2000001ff00 */
[----:B--2---:R-:W-:-:S05]  /*0460*/  HADD2.F32 R0, -RZ, R0.H0_H0 ;  /* 0x20000000ff007230 */ /* 0x004fca0000004100 */
[----:B------:R-:W-:-:S04]  /*0470*/  FMUL.FTZ R0, R0, 1 ;  /* 0x3f80000000007820 */ /* 0x000fc80000410000 */
[----:B------:R1:W2:Y:S02]  /*0480*/  F2F.F64.F32 R28, R0 ;  /* 0x00000000001c7310 */ /* 0x0002a40000201800 */
[----:B-12---:R-:W-:Y:S05]  /*0490*/  BRA `(.L_x_16781) ;  /* 0x0000000c00507947 */ /* 0x006fea0003800000 */
.L_x_16784:
        /* <DEDUP_REMOVED lines=16> */
.L_x_16787:
        /* <DEDUP_REMOVED lines=12> */
.L_x_16786:
[----:B------:R0:W5:Y:S01]  /*0660*/  LDG.E.64 R28, desc[UR36][R4.64] ;  /* 0x00000024041c7981 */ /* 0x000162000c1e1b00 */
[----:B------:R-:W-:Y:S01]  /*0670*/  CS2R R30, SRZ ;  /* 0x00000000001e7805 */ /* 0x000fe2000001ff00 */
[----:B------:R-:W-:Y:S06]  /*0680*/  BRA `(.L_x_16781) ;  /* 0x0000000800d47947 */ /* 0x000fec0003800000 */
.L_x_16776:
        /* <DEDUP_REMOVED lines=14> */
.L_x_16790:
[----:B------:R1:W5:Y:S01]  /*0770*/  LDG.E.128 R28, desc[UR36][R4.64] ;  /* 0x00000024041c7981 */ /* 0x000362000c1e1d00 */
[----:B------:R-:W-:Y:S05]  /*0780*/  BRA `(.L_x_16781) ;  /* 0x0000000800947947 */ /* 0x000fea0003800000 */
.L_x_16789:
        /* <DEDUP_REMOVED lines=28> */
.L_x_16792:
        /* <DEDUP_REMOVED lines=16> */
.L_x_16791:
[----:B------:R-:W2:Y:S01]  /*0a50*/  LDG.E.U16 R0, desc[UR36][R4.64] ;  /* 0x0000002404007981 */ /* 0x000ea2000c1e1500 */
[----:B------:R-:W-:Y:S01]  /*0a60*/  CS2R R30, SRZ ;  /* 0x00000000001e7805 */ /* 0x000fe2000001ff00 */
[----:B--2---:R-:W-:-:S04]  /*0a70*/  IMAD.U32 R0, R0, 0x10000, RZ ;  /* 0x0001000000007824 */ /* 0x004fc800078e00ff */
[----:B------:R-:W-:-:S04]  /*0a80*/  FMUL.FTZ R0, R0, 1 ;  /* 0x3f80000000007820 */ /* 0x000fc80000410000 */
[----:B------:R2:W3:Y:S02]  /*0a90*/  F2F.F64.F32 R28, R0 ;  /* 0x00000000001c7310 */ /* 0x0004e40000201800 */
[----:B--23--:R-:W-:Y:S05]  /*0aa0*/  BRA `(.L_x_16781) ;  /* 0x0000000400cc7947 */ /* 0x00cfea0003800000 */
.L_x_16788:
        /* <DEDUP_REMOVED lines=12> */
.L_x_16795:
        /* <DEDUP_REMOVED lines=22> */
.L_x_16797:
[----:B------:R-:W-:Y:S05]  /*0cd0*/  BSYNC.RECONVERGENT B0 ;  /* 0x0000000000007941 */ /* 0x000fea0003800200 */
.L_x_16796:
[----:B------:R-:W-:Y:S01]  /*0ce0*/  IMAD.SHL.U32 R0, R0, 0x100000, RZ ;  /* 0x0010000000007824 */ /* 0x000fe200078e00ff */
[----:B------:R-:W-:-:S04]  /*0cf0*/  LEA R3, R3, 0x3b800000, 0x17 ;  /* 0x3b80000003037811 */ /* 0x000fc800078eb8ff */
[----:B------:R-:W-:-:S05]  /*0d00*/  LOP3.LUT R0, R3, R0, R7, 0xfe, !PT ;  /* 0x0000000003007212 */ /* 0x000fca00078efe07 */
[----:B------:R-:W-:-:S04]  /*0d10*/  FMUL.FTZ R0, R0, 1 ;  /* 0x3f80000000007820 */ /* 0x000fc80000410000 */
[----:B------:R4:W0:Y:S02]  /*0d20*/  F2F.F64.F32 R28, R0 ;  /* 0x00000000001c7310 */ /* 0x0008240000201800 */
[----:B0---4-:R-:W-:Y:S05]  /*0d30*/  BRA `(.L_x_16781) ;  /* 0x0000000400287947 */ /* 0x011fea0003800000 */
.L_x_16794:
        /* <DEDUP_REMOVED lines=22> */
.L_x_16799:
[----:B------:R-:W-:Y:S05]  /*0ea0*/  BSYNC.RECONVERGENT B0 ;  /* 0x0000000000007941 */ /* 0x000fea0003800200 */
.L_x_16798:
[----:B------:R-:W-:Y:S01]  /*0eb0*/  IMAD.SHL.U32 R0, R0, 0x200000, RZ ;  /* 0x0020000000007824 */ /* 0x000fe200078e00ff */
[----:B------:R-:W-:-:S04]  /*0ec0*/  LEA R3, R3, 0x37800000, 0x17 ;  /* 0x3780000003037811 */ /* 0x000fc800078eb8ff */
[----:B------:R-:W-:-:S05]  /*0ed0*/  LOP3.LUT R0, R3, R0, R7, 0xfe, !PT ;  /* 0x0000000003007212 */ /* 0x000fca00078efe07 */
[----:B------:R-:W-:-:S04]  /*0ee0*/  FMUL.FTZ R0, R0, 1 ;  /* 0x3f80000000007820 */ /* 0x000fc80000410000 */
[----:B------:R4:W0:Y:S02]  /*0ef0*/  F2F.F64.F32 R28, R0 ;  /* 0x00000000001c7310 */ /* 0x0008240000201800 */
[----:B0---4-:R-:W-:Y:S05]  /*0f00*/  BRA `(.L_x_16781) ;  /* 0x0000000000b47947 */ /* 0x011fea0003800000 */
.L_x_16793:
[----:B------:R-:W-:-:S09]  /*0f10*/  UISETP.NE.AND UP0, UPT, UR4, 0x1c, UPT ;  /* 0x0000001c0400788c */ /* 0x000fd2000bf05270 */
[----:B------:R-:W-:Y:S05]  /*0f20*/  BRA.U !UP0, `(.L_x_16800) ;  /* 0x0000000108a07547 */ /* 0x000fea000b800000 */
[----:B------:R-:W-:-:S09]  /*0f30*/  UISETP.NE.AND UP0, UPT, UR4, 0x1d, UPT ;  /* 0x0000001d0400788c */ /* 0x000fd2000bf05270 */
[----:B------:R-:W-:Y:S05]  /*0f40*/  BRA.U !UP0, `(.L_x_16801) ;  /* 0x0000000108887547 */ /* 0x000fea000b800000 */
[----:B------:R-:W-:-:S09]  /*0f50*/  UISETP.NE.AND UP0, UPT, UR4, 0x2c, UPT ;  /* 0x0000002c0400788c */ /* 0x000fd2000bf05270 */
[----:B------:R-:W-:Y:S05]  /*0f60*/  BRA.U !UP0, `(.L_x_16802) ;  /* 0x00000001084c7547 */ /* 0x000fea000b800000 */
.L_x_16780:
        /* <DEDUP_REMOVED lines=16> */
.L_x_16803:
[----:B------:R-:W-:Y:S02]  /*1070*/  CS2R R28, SRZ ;  /* 0x00000000001c7805 */ /* 0x000fe4000001ff00 */
[----:B------:R-:W-:Y:S01]  /*1080*/  CS2R R30, SRZ ;  /* 0x00000000001e7805 */ /* 0x000fe2000001ff00 */
[----:B------:R-:W-:Y:S06]  /*1090*/  BRA `(.L_x_16781) ;  /* 0x0000000000507947 */ /* 0x000fec0003800000 */
.L_x_16802:
        /* <DEDUP_REMOVED lines=13> */
.L_x_16801:
[----:B------:R-:W2:Y:S01]  /*1170*/  LDG.E.64 R28, desc[UR36][R4.64] ;  /* 0x00000024041c7981 */ /* 0x000ea2000c1e1b00 */
[----:B------:R-:W-:Y:S01]  /*1180*/  CS2R R30, SRZ ;  /* 0x00000000001e7805 */ /* 0x000fe2000001ff00 */
[----:B--2---:R-:W4:Y:S02]  /*1190*/  I2F.F64.U64 R28, R28 ;  /* 0x0000001c001c7312 */ /* 0x004f240000301800 */
[----:B----4-:R-:W-:Y:S05]  /*11a0*/  BRA `(.L_x_16781) ;  /* 0x00000000000c7947 */ /* 0x010fea0003800000 */
.L_x_16800:
[----:B------:R-:W2:Y:S01]  /*11b0*/  LDG.E R4, desc[UR36][R4.64] ;  /* 0x0000002404047981 */ /* 0x000ea2000c1e1900 */
[----:B------:R-:W-:Y:S01]  /*11c0*/  CS2R R30, SRZ ;  /* 0x00000000001e7805 */ /* 0x000fe2000001ff00 */
[----:B--2---:R2:W3:Y:S06]  /*11d0*/  I2F.F64.U32 R28, R4 ;  /* 0x00000004001c7312 */ /* 0x0044ec0000201800 */
.L_x_16781:
[----:B------:R-:W-:Y:S05]  /*11e0*/  BSYNC.RECONVERGENT B6 ;  /* 0x0000000000067941 */ /* 0x000fea0003800200 */
.L_x_16775:
[----:B------:R-:W-:-:S07]  /*11f0*/  VIADD R35, R33, 0x80 ;  /* 0x0000008021237836 */ /* 0x000fce0000000000 */
.L_x_16774:
[----:B------:R-:W-:Y:S05]  /*1200*/  BSYNC.RECONVERGENT B7 ;  /* 0x0000000000077941 */ /* 0x000fea0003800200 */
.L_x_16773:
        /* <DEDUP_REMOVED lines=27> */
.L_x_16810:
[----:B------:R-:W2:Y:S01]  /*13c0*/  LDG.E.U8 R4, desc[UR36][R4.64] ;  /* 0x0000002404047981 */ /* 0x000ea2000c1e1100 */
[----:B------:R-:W-:Y:S01]  /*13d0*/  CS2R R26, SRZ ;  /* 0x00000000001a7805 */ /* 0x000fe2000001ff00 */
[----:B--2---:R1:W2:Y:S02]  /*13e0*/  I2F.F64.U16 R24, R4 ;  /* 0x0000000400187312 */ /* 0x0042a40000101800 */
[----:B-12---:R-:W-:Y:S05]  /*13f0*/  BRA `(.L_x_16812) ;  /* 0x0000000c00dc7947 */ /* 0x006fea0003800000 */
.L_x_16809:
        /* <DEDUP_REMOVED lines=10> */
.L_x_16814:
[----:B------:R-:W2:Y:S01]  /*14a0*/  LDG.E R4, desc[UR36][R4.64] ;  /* 0x0000002404047981 */ /* 0x000ea2000c1e1900 */
[----:B------:R-:W-:Y:S01]  /*14b0*/  CS2R R26, SRZ ;  /* 0x00000000001a7805 */ /* 0x000fe2000001ff00 */
[----:B--2---:R1:W2:Y:S02]  /*14c0*/  I2F.F64 R24, R4 ;  /* 0x0000000400187312 */ /* 0x0042a40000201c00 */
[----:B-12---:R-:W-:Y:S05]  /*14d0*/  BRA `(.L_x_16812) ;  /* 0x0000000c00a47947 */ /* 0x006fea0003800000 */
.L_x_16813:
[----:B------:R-:W2:Y:S01]  /*14e0*/  LDG.E.U16 R4, desc[UR36][R4.64] ;  /* 0x0000002404047981 */ /* 0x000ea2000c1e1500 */
[----:B------:R-:W-:Y:S01]  /*14f0*/  CS2R R26, SRZ ;  /* 0x00000000001a7805 */ /* 0x000fe2000001ff00 */
[----:B--2---:R1:W2:Y:S02]  /*1500*/  I2F.F64.S16 R24, R4 ;  /* 0x0000000400187312 */ /* 0x0042a40000101c00 */
[----:B-12---:R-:W-:Y:S05]  /*1510*/  BRA `(.L_x_16812) ;  /* 0x0000000c00947947 */ /* 0x006fea0003800000 */
.L_x_16808:
        /* <DEDUP_REMOVED lines=11> */
.L_x_16816:
[----:B------:R-:W2:Y:S01]  /*15d0*/  LDG.E.U16 R0, desc[UR36][R4.64] ;  /* 0x0000002404007981 */ /* 0x000ea2000c1e1500 */
[----:B------:R-:W-:Y:S01]  /*15e0*/  CS2R R26, SRZ ;  /* 0x00000000001a7805 */ /* 0x000fe2000001ff00 */
[----:B--2---:R-:W-:-:S05]  /*15f0*/  HADD2.F32 R0, -RZ, R0.H0_H0 ;  /* 0x20000000ff007230 */ /* 0x004fca0000004100 */
[----:B------:R-:W-:-:S04]  /*1600*/  FMUL.FTZ R0, R0, 1 ;  /* 0x3f80000000007820 */ /* 0x000fc80000410000 */
[----:B------:R0:W1:Y:S02]  /*1610*/  F2F.F64.F32 R24, R0 ;  /* 0x0000000000187310 */ /* 0x0000640000201800 */
[----:B01----:R-:W-:Y:S05]  /*1620*/  BRA `(.L_x_16812) ;  /* 0x0000000c00507947 */ /* 0x003fea0003800000 */
.L_x_16815:
        /* <DEDUP_REMOVED lines=16> */
.L_x_16818:
        /* <DEDUP_REMOVED lines=12> */
.L_x_16817:
[----:B------:R0:W5:Y:S01]  /*17f0*/  LDG.E.64 R24, desc[UR36][R4.64] ;  /* 0x0000002404187981 */ /* 0x000162000c1e1b00 */
[----:B------:R-:W-:Y:S01]  /*1800*/  CS2R R26, SRZ ;  /* 0x00000000001a7805 */ /* 0x000fe2000001ff00 */
[----:B------:R-:W-:Y:S06]  /*1810*/  BRA `(.L_x_16812) ;  /* 0x0000000800d47947 */ /* 0x000fec0003800000 */
.L_x_16807:
        /* <DEDUP_REMOVED lines=14> */
.L_x_16821:
[----:B------:R4:W5:Y:S01]  /*1900*/  LDG.E.128 R24, desc[UR36][R4.64] ;  /* 0x0000002404187981 */ /* 0x000962000c1e1d00 */
[----:B------:R-:W-:Y:S05]  /*1910*/  BRA `(.L_x_16812) ;  /* 0x0000000800947947 */ /* 0x000fea0003800000 */
.L_x_16820:
        /* <DEDUP_REMOVED lines=28> */
.L_x_16823:
        /* <DEDUP_REMOVED lines=16> */
.L_x_16822:
[----:B------:R-:W2:Y:S01]  /*1be0*/  LDG.E.U16 R0, desc[UR36][R4.64] ;  /* 0x0000002404007981 */ /* 0x000ea2000c1e1500 */
[----:B------:R-:W-:Y:S01]  /*1bf0*/  CS2R R26, SRZ ;  /* 0x00000000001a7805 */ /* 0x000fe2000001ff00 */
[----:B--2---:R-:W-:-:S04]  /*1c00*/  IMAD.U32 R0, R0, 0x10000, RZ ;  /* 0x0001000000007824 */ /* 0x004fc800078e00ff */
[----:B------:R-:W-:-:S04]  /*1c10*/  FMUL.FTZ R0, R0, 1 ;  /* 0x3f80000000007820 */ /* 0x000fc80000410000 */
[----:B------:R4:W0:Y:S02]  /*1c20*/  F2F.F64.F32 R24, R0 ;  /* 0x0000000000187310 */ /* 0x0008240000201800 */
[----:B0---4-:R-:W-:Y:S05]  /*1c30*/  BRA `(.L_x_16812) ;  /* 0x0000000400cc7947 */ /* 0x011fea0003800000 */
.L_x_16819:
        /* <DEDUP_REMOVED lines=12> */
.L_x_16826:
        /* <DEDUP_REMOVED lines=22> */
.L_x_16828:
[----:B------:R-:W-:Y:S05]  /*1e60*/  BSYNC.RECONVERGENT B0 ;  /* 0x0000000000007941 */ /* 0x000fea0003800200 */
.L_x_16827:
[----:B------:R-:W-:Y:S01]  /*1e70*/  IMAD.SHL.U32 R0, R0, 0x100000, RZ ;  /* 0x0010000000007824 */ /* 0x000fe200078e00ff */
[----:B------:R-:W-:-:S04]  /*1e80*/  LEA R3, R3, 0x3b800000, 0x17 ;  /* 0x3b80000003037811 */ /* 0x000fc800078eb8ff */
[----:B------:R-:W-:-:S05]  /*1e90*/  LOP3.LUT R0, R3, R0, R7, 0xfe, !PT ;  /* 0x0000000003007212 */ /* 0x000fca00078efe07 */
[----:B------:R-:W-:-:S04]  /*1ea0*/  FMUL.FTZ R0, R0, 1 ;  /* 0x3f80000000007820 */ /* 0x000fc80000410000 */
[----:B------:R4:W0:Y:S02]  /*1eb0*/  F2F.F64.F32 R24, R0 ;  /* 0x0000000000187310 */ /* 0x0008240000201800 */
[----:B0---4-:R-:W-:Y:S05]  /*1ec0*/  BRA `(.L_x_16812) ;  /* 0x0000000400287947 */ /* 0x011fea0003800000 */
.L_x_16825:
        /* <DEDUP_REMOVED lines=22> */
.L_x_16830:
[----:B------:R-:W-:Y:S05]  /*2030*/  BSYNC.RECONVERGENT B0 ;  /* 0x0000000000007941 */ /* 0x000fea0003800200 */
.L_x_16829:
[----:B------:R-:W-:Y:S01]  /*2040*/  IMAD.SHL.U32 R0, R0, 0x200000, RZ ;  /* 0x0020000000007824 */ /* 0x000fe200078e00ff */
[----:B------:R-:W-:-:S04]  /*2050*/  LEA R3, R3, 0x37800000, 0x17 ;  /* 0x3780000003037811 */ /* 0x000fc800078eb8ff */
[----:B------:R-:W-:-:S05]  /*2060*/  LOP3.LUT R0, R3, R0, R7, 0xfe, !PT ;  /* 0x0000000003007212 */ /* 0x000fca00078efe07 */
[----:B------:R-:W-:-:S04]  /*2070*/  FMUL.FTZ R0, R0, 1 ;  /* 0x3f80000000007820 */ /* 0x000fc80000410000 */
[----:B------:R4:W0:Y:S02]  /*2080*/  F2F.F64.F32 R24, R0 ;  /* 0x0000000000187310 */ /* 0x0008240000201800 */
[----:B0---4-:R-:W-:Y:S05]  /*2090*/  BRA `(.L_x_16812) ;  /* 0x0000000000b47947 */ /* 0x011fea0003800000 */
.L_x_16824:
        /* <DEDUP_REMOVED lines=19> */
.L_x_16811:
        /* <DEDUP_REMOVED lines=16> */
.L_x_16833:
[----:B------:R-:W-:Y:S02]  /*22d0*/  CS2R R24, SRZ ;  /* 0x0000000000187805 */ /* 0x000fe4000001ff00 */
[----:B------:R-:W-:Y:S01]  /*22e0*/  CS2R R26, SRZ ;  /* 0x00000000001a7805 */ /* 0x000fe2000001ff00 */
[----:B------:R-:W-:Y:S06]  /*22f0*/  BRA `(.L_x_16812) ;  /* 0x00000000001c7947 */ /* 0x000fec0003800000 */
.L_x_16832:
[----:B------:R-:W2:Y:S01]  /*2300*/  LDG.E.64 R24, desc[UR36][R4.64] ;  /* 0x0000002404187981 */ /* 0x000ea2000c1e1b00 */
[----:B------:R-:W-:Y:S01]  /*2310*/  CS2R R26, SRZ ;  /* 0x00000000001a7805 */ /* 0x000fe2000001ff00 */
[----:B--2---:R-:W1:Y:S02]  /*2320*/  I2F.F64.U64 R24, R24 ;  /* 0x0000001800187312 */ /* 0x004e640000301800 */
[----:B-1----:R-:W-:Y:S05]  /*2330*/  BRA `(.L_x_16812) ;  /* 0x00000000000c7947 */ /* 0x002fea0003800000 */
.L_x_16831:
[----:B------:R-:W2:Y:S01]  /*2340*/  LDG.E R4, desc[UR36][R4.64] ;  /* 0x0000002404047981 */ /* 0x000ea2000c1e1900 */
[----:B------:R-:W-:Y:S01]  /*2350*/  CS2R R26, SRZ ;  /* 0x00000000001a7805 */ /* 0x000fe2000001ff00 */
[----:B--2---:R1:W2:Y:S06]  /*2360*/  I2F.F64.U32 R24, R4 ;  /* 0x0000000400187312 */ /* 0x0042ac0000201800 */
.L_x_16812:
[----:B------:R-:W-:Y:S05]  /*2370*/  BSYNC.RECONVERGENT B6 ;  /* 0x0000000000067941 */ /* 0x000fea0003800200 */
.L_x_16806:
[----:B------:R-:W-:-:S07]  /*2380*/  VIADD R35, R35, 0x80 ;  /* 0x0000008023237836 */ /* 0x000fce0000000000 */
.L_x_16805:
[----:B------:R-:W-:Y:S05]  /*2390*/  BSYNC.RECONVERGENT B7 ;  /* 0x0000000000077941 */ /* 0x000fea0003800200 */
.L_x_16804:
        /* <DEDUP_REMOVED lines=27> */
.L_x_16840:
[----:B------:R-:W2:Y:S01]  /*2550*/  LDG.E.U8 R4, desc[UR36][R4.64] ;  /* 0x0000002404047981 */ /* 0x000ea2000c1e1100 */
[----:B------:R-:W-:Y:S01]  /*2560*/  CS2R R18, SRZ ;  /* 0x0000000000127805 */ /* 0x000fe2000001ff00 */
[----:B--2---:R0:W1:Y:S02]  /*2570*/  I2F.F64.U16 R16, R4 ;  /* 0x0000000400107312 */ /* 0x0040640000101800 */
[----:B01----:R-:W-:Y:S05]  /*2580*/  BRA `(.L_x_16842) ;  /* 0x0000000c00dc7947 */ /* 0x003fea0003800000 */
.L_x_16839:
        /* <DEDUP_REMOVED lines=10> */
.L_x_16844:
[----:B------:R-:W2:Y:S01]  /*2630*/  LDG.E R4, desc[UR36][R4.64] ;  /* 0x0000002404047981 */ /* 0x000ea2000c1e1900 */
[----:B------:R-:W-:Y:S01]  /*2640*/  CS2R R18, SRZ ;  /* 0x0000000000127805 */ /* 0x000fe2000001ff00 */
[----:B--2---:R0:W1:Y:S02]  /*2650*/  I2F.F64 R16, R4 ;  /* 0x0000000400107312 */ /* 0x0040640000201c00 */
[----:B01----:R-:W-:Y:S05]  /*2660*/  BRA `(.L_x_16842) ;  /* 0x0000000c00a47947 */ /* 0x003fea0003800000 */
.L_x_16843:
[----:B------:R-:W2:Y:S01]  /*2670*/  LDG.E.U16 R4, desc[UR36][R4.64] ;  /* 0x0000002404047981 */ /* 0x000ea2000c1e1500 */
[----:B------:R-:W-:Y:S01]  /*2680*/  CS2R R18, SRZ ;  /* 0x0000000000127805 */ /* 0x000fe2000001ff00 */
[----:B--2---:R0:W1:Y:S02]  /*2690*/  I2F.F64.S16 R16, R4 ;  /* 0x0000000400107312 */ /* 0x0040640000101c00 */
[----:B01----:R-:W-:Y:S05]  /*26a0*/  BRA `(.L_x_16842) ;  /* 0x0000000c00947947 */ /* 0x003fea0003800000 */
.L_x_16838:
        /* <DEDUP_REMOVED lines=11> */
.L_x_16846:
[----:B------:R-:W2:Y:S01]  /*2760*/  LDG.E.U16 R0, desc[UR36][R4.64] ;  /* 0x0000002404007981 */ /* 0x000ea2000c1e1500 */
[----:B------:R-:W-:Y:S01]  /*2770*/  CS2R R18, SRZ ;  /* 0x0000000000127805 */ /* 0x000fe2000001ff00 */
[----:B--2---:R-:W-:-:S05]  /*2780*/  HADD2.F32 R0, -RZ, R0.H0_H0 ;  /* 0x20000000ff007230 */ /* 0x004fca0000004100 */
[----:B------:R-:W-:-:S04]  /*2790*/  FMUL.FTZ R0, R0, 1 ;  /* 0x3f80000000007820 */ /* 0x000fc80000410000 */
[----:B------:R1:W2:Y:S02]  /*27a0*/  F2F.F64.F32 R16, R0 ;  /* 0x0000000000107310 */ /* 0x0002a40000201800 */
[----:B-12---:R-:W-:Y:S05]  /*27b0*/  BRA `(.L_x_16842) ;  /* 0x0000000c00507947 */ /* 0x006fea0003800000 */
.L_x_16845:
        /* <DEDUP_REMOVED lines=16> */
.L_x_16848:
        /* <DEDUP_REMOVED lines=12> */
.L_x_16847:
[----:B------:R0:W5:Y:S01]  /*2980*/  LDG.E.64 R16, desc[UR36][R4.64] ;  /* 0x0000002404107981 */ /* 0x000162000c1e1b00 */
[----:B------:R-:W-:Y:S01]  /*2990*/  CS2R R18, SRZ ;  /* 0x0000000000127805 */ /* 0x000fe2000001ff00 */
[----:B------:R-:W-:Y:S06]  /*29a0*/  BRA `(.L_x_16842) ;  /* 0x0000000800d47947 */ /* 0x000fec0003800000 */
.L_x_16837:
        /* <DEDUP_REMOVED lines=14> */
.L_x_16851:
[----:B------:R1:W5:Y:S01]  /*2a90*/  LDG.E.128 R16, desc[UR36][R4.64] ;  /* 0x0000002404107981 */ /* 0x000362000c1e1d00 */
[----:B------:R-:W-:Y:S05]  /*2aa0*/  BRA `(.L_x_16842) ;  /* 0x0000000800947947 */ /* 0x000fea0003800000 */
.L_x_16850:
        /* <DEDUP_REMOVED lines=28> */
.L_x_16853:
        /* <DEDUP_REMOVED lines=16> */
.L_x_16852:
[----:B------:R-:W2:Y:S01]  /*2d70*/  LDG.E.U16 R0, desc[UR36][R4.64] ;  /* 0x0000002404007981 */ /* 0x000ea2000c1e1500 */
[----:B------:R-:W-:Y:S01]  /*2d80*/  CS2R R18, SRZ ;  /* 0x0000000000127805 */ /* 0x000fe2000001ff00 */
[----:B--2---:R-:W-:-:S04]  /*2d90*/  IMAD.U32 R0, R0, 0x10000, RZ ;  /* 0x0001000000007824 */ /* 0x004fc800078e00ff */
[----:B------:R-:W-:-:S04]  /*2da0*/  FMUL.FTZ R0, R0, 1 ;  /* 0x3f80000000007820 */ /* 0x000fc80000410000 */
[----:B------:R2:W4:Y:S02]  /*2db0*/  F2F.F64.F32 R16, R0 ;  /* 0x0000000000107310 */ /* 0x0005240000201800 */
[----:B--2-4-:R-:W-:Y:S05]  /*2dc0*/  BRA `(.L_x_16842) ;  /* 0x0000000400cc7947 */ /* 0x014fea0003800000 */
.L_x_16849:
        /* <DEDUP_REMOVED lines=12> */
.L_x_16856:
        /* <DEDUP_REMOVED lines=22> */
.L_x_16858:
[----:B------:R-:W-:Y:S05]  /*2ff0*/  BSYNC.RECONVERGENT B0 ;  /* 0x0000000000007941 */ /* 0x000fea0003800200 */
.L_x_16857:
[----:B------:R-:W-:Y:S01]  /*3000*/  IMAD.SHL.U32 R0, R0, 0x100000, RZ ;  /* 0x0010000000007824 */ /* 0x000fe200078e00ff */
[----:B------:R-:W-:-:S04]  /*3010*/  LEA R3, R3, 0x3b800000, 0x17 ;  /* 0x3b80000003037811 */ /* 0x000fc800078eb8ff */
[----:B------:R-:W-:-:S05]  /*3020*/  LOP3.LUT R0, R3, R0, R7, 0xfe, !PT ;  /* 0x0000000003007212 */ /* 0x000fca00078efe07 */
[----:B------:R-:W-:-:S04]  /*3030*/  FMUL.FTZ R0, R0, 1 ;  /* 0x3f80000000007820 */ /* 0x000fc80000410000 */
[----:B------:R0:W1:Y:S02]  /*3040*/  F2F.F64.F32 R16, R0 ;  /* 0x0000000000107310 */ /* 0x0000640000201800 */
[----:B01----:R-:W-:Y:S05]  /*3050*/  BRA `(.L_x_16842) ;  /* 0x0000000400287947 */ /* 0x003fea0003800000 */
.L_x_16855:
        /* <DEDUP_REMOVED lines=22> */
.L_x_16860:
[----:B------:R-:W-:Y:S05]  /*31c0*/  BSYNC.RECONVERGENT B0 ;  /* 0x0000000000007941 */ /* 0x000fea0003800200 */
.L_x_16859:
[----:B------:R-:W-:Y:S01]  /*31d0*/  IMAD.SHL.U32 R0, R0, 0x200000, RZ ;  /* 0x0020000000007824 */ /* 0x000fe200078e00ff */
[----:B------:R-:W-:-:S04]  /*31e0*/  LEA R3, R3, 0x37800000, 0x17 ;  /* 0x3780000003037811 */ /* 0x000fc800078eb8ff */
[----:B------:R-:W-:-:S05]  /*31f0*/  LOP3.LUT R0, R3, R0, R7, 0xfe, !PT ;  /* 0x0000000003007212 */ /* 0x000fca00078efe07 */
[----:B------:R-:W-:-:S04]  /*3200*/  FMUL.FTZ R0, R0, 1 ;  /* 0x3f80000000007820 */ /* 0x000fc80000410000 */
[----:B------:R0:W1:Y:S02]  /*3210*/  F2F.F64.F32 R16, R0 ;  /* 0x0000000000107310 */ /* 0x0000640000201800 */
[----:B01----:R-:W-:Y:S05]  /*3220*/  BRA `(.L_x_16842) ;  /* 0x0000000000b47947 */ /* 0x003fea0003800000 */
.L_x_16854:
        /* <DEDUP_REMOVED lines=19> */
.L_x_16841:
        /* <DEDUP_REMOVED lines=16> */
.L_x_16863:
[----:B------:R-:W-:Y:S02]  /*3460*/  CS2R R16, SRZ ;  /* 0x0000000000107805 */ /* 0x000fe4000001ff00 */
[----:B------:R-:W-:Y:S01]  /*3470*/  CS2R R18, SRZ ;  /* 0x0000000000127805 */ /* 0x000fe2000001ff00 */
[----:B------:R-:W-:Y:S06]  /*3480*/  BRA `(.L_x_16842) ;  /* 0x00000000001c7947 */ /* 0x000fec0003800000 */
.L_x_16862:
[----:B------:R-:W2:Y:S01]  /*3490*/  LDG.E.64 R16, desc[UR36][R4.64] ;  /* 0x0000002404107981 */ /* 0x000ea2000c1e1b00 */
[----:B------:R-:W-:Y:S01]  /*34a0*/  CS2R R18, SRZ ;  /* 0x0000000000127805 */ /* 0x000fe2000001ff00 */
[----:B--2---:R-:W0:Y:S02]  /*34b0*/  I2F.F64.U64 R16, R16 ;  /* 0x0000001000107312 */ /* 0x004e240000301800 */
[----:B0-----:R-:W-:Y:S05]  /*34c0*/  BRA `(.L_x_16842) ;  /* 0x00000000000c7947 */ /* 0x001fea0003800000 */
.L_x_16861:
[----:B------:R-:W2:Y:S01]  /*34d0*/  LDG.E R4, desc[UR36][R4.64] ;  /* 0x0000002404047981 */ /* 0x000ea2000c1e1900 */
[----:B------:R-:W-:Y:S01]  /*34e0*/  CS2R R18, SRZ ;  /* 0x0000000000127805 */ /* 0x000fe2000001ff00 */
[----:B--2---:R2:W4:Y:S06]  /*34f0*/  I2F.F64.U32 R16, R4 ;  /* 0x0000000400107312 */ /* 0x00452c0000201800 */
.L_x_16842:
[----:B------:R-:W-:Y:S05]  /*3500*/  BSYNC.RECONVERGENT B6 ;  /* 0x0000000000067941 */ /* 0x000fea0003800200 */
.L_x_16836:
[----:B------:R-:W-:-:S07]  /*3510*/  VIADD R35, R35, 0x80 ;  /* 0x0000008023237836 */ /* 0x000fce0000000000 */
.L_x_16835:
[----:B------:R-:W-:Y:S05]  /*3520*/  BSYNC.RECONVERGENT B7 ;  /* 0x0000000000077941 */ /* 0x000fea0003800200 */
.L_x_16834:
        /* <DEDUP_REMOVED lines=25> */
.L_x_16869:
[----:B------:R-:W2:Y:S02]  /*36c0*/  LDG.E.U8 R4, desc[UR36][R4.64] ;  /* 0x0000002404047981 */ /* 0x000ea4000c1e1100 */
[----:B--2---:R0:W1:Y:S02]  /*36d0*/  I2F.F64.U16 R20, R4 ;  /* 0x0000000400147312 */ /* 0x0040640000101800 */
[----:B01----:R-:W-:Y:S05]  /*36e0*/  BRA `(.L_x_16865) ;  /* 0x0000000c00987947 */ /* 0x003fea0003800000 */
.L_x_16868:
        /* <DEDUP_REMOVED lines=9> */
.L_x_16872:
[----:B------:R-:W2:Y:S02]  /*3780*/  LDG.E R4, desc[UR36][R4.64] ;  /* 0x0000002404047981 */ /* 0x000ea4000c1e1900 */
[----:B--2---:R0:W1:Y:S02]  /*3790*/  I2F.F64 R20, R4 ;  /* 0x0000000400147312 */ /* 0x0040640000201c00 */
[----:B01----:R-:W-:Y:S05]  /*37a0*/  BRA `(.L_x_16865) ;  /* 0x0000000c00687947 */ /* 0x003fea0003800000 */
.L_x_16871:
[----:B------:R-:W2:Y:S02]  /*37b0*/  LDG.E.U16 R4, desc[UR36][R4.64] ;  /* 0x0000002404047981 */ /* 0x000ea4000c1e1500 */
[----:B--2---:R0:W1:Y:S02]  /*37c0*/  I2F.F64.S16 R20, R4 ;  /* 0x0000000400147312 */ /* 0x0040640000101c00 */
[----:B01----:R-:W-:Y:S05]  /*37d0*/  BRA `(.L_x_16865) ;  /* 0x0000000c005c7947 */ /* 0x003fea0003800000 */
.L_x_16867:
        /* <DEDUP_REMOVED lines=10> */
.L_x_16874:
[----:B------:R-:W2:Y:S02]  /*3880*/  LDG.E.U16 R0, desc[UR36][R4.64] ;  /* 0x0000002404007981 */ /* 0x000ea4000c1e1500 */
[----:B--2---:R-:W-:-:S05]  /*3890*/  HADD2.F32 R0, -RZ, R0.H0_H0 ;  /* 0x20000000ff007230 */ /* 0x004fca0000004100 */
[----:B------:R-:W-:-:S04]  /*38a0*/  FMUL.FTZ R0, R0, 1 ;  /* 0x3f80000000007820 */ /* 0x000fc80000410000 */
[----:B------:R0:W1:Y:S02]  /*38b0*/  F2F.F64.F32 R20, R0 ;  /* 0x0000000000147310 */ /* 0x0000640000201800 */
[----:B01----:R-:W-:Y:S05]  /*38c0*/  BRA `(.L_x_16865) ;  /* 0x0000000c00207947 */ /* 0x003fea0003800000 */
.L_x_16873:
        /* <DEDUP_REMOVED lines=16> */
.L_x_16876:
        /* <DEDUP_REMOVED lines=12> */
.L_x_16875:
[----:B------:R0:W5:Y:S01]  /*3a90*/  LDG.E.64 R20, desc[UR36][R4.64] ;  /* 0x0000002404147981 */ /* 0x000162000c1e1b00 */
[----:B------:R-:W-:Y:S05]  /*3aa0*/  BRA `(.L_x_16865) ;  /* 0x0000000800a87947 */ /* 0x000fea0003800000 */
.L_x_16866:
        /* <DEDUP_REMOVED lines=13> */
.L_x_16879:
[----:B------:R0:W5:Y:S01]  /*3b80*/  LDG.E.128 R20, desc[UR36][R4.64] ;  /* 0x0000002404147981 */ /* 0x000162000c1e1d00 */
[----:B------:R-:W-:Y:S05]  /*3b90*/  BRA `(.L_x_16865) ;  /* 0x00000008006c7947 */ /* 0x000fea0003800000 */
.L_x_16878:
        /* <DEDUP_REMOVED lines=27> */
.L_x_16881:
        /* <DEDUP_REMOVED lines=15> */
.L_x_16880:
[----:B------:R-:W2:Y:S02]  /*3e40*/  LDG.E.U16 R0, desc[UR36][R4.64] ;  /* 0x0000002404007981 */ /* 0x000ea4000c1e1500 */
[----:B--2---:R-:W-:-:S04]  /*3e50*/  IMAD.U32 R0, R0, 0x10000, RZ ;  /* 0x0001000000007824 */ /* 0x004fc800078e00ff */
[----:B------:R-:W-:-:S04]  /*3e60*/  FMUL.FTZ R0, R0, 1 ;  /* 0x3f80000000007820 */ /* 0x000fc80000410000 */
[----:B------:R0:W1:Y:S02]  /*3e70*/  F2F.F64.F32 R20, R0 ;  /* 0x0000000000147310 */ /* 0x0000640000201800 */
[----:B01----:R-:W-:Y:S05]  /*3e80*/  BRA `(.L_x_16865) ;  /* 0x0000000400b07947 */ /* 0x003fea0003800000 */
.L_x_16877:
        /* <DEDUP_REMOVED lines=11> */
.L_x_16884:
        /* <DEDUP_REMOVED lines=21> */
.L_x_16886:
[----:B------:R-:W-:Y:S05]  /*4090*/  BSYNC.RECONVERGENT B0 ;  /* 0x0000000000007941 */ /* 0x000fea0003800200 */
.L_x_16885:
[----:B------:R-:W-:Y:S01]  /*40a0*/  IMAD.SHL.U32 R0, R0, 0x100000, RZ ;  /* 0x0010000000007824 */ /* 0x000fe200078e00ff */
[----:B------:R-:W-:-:S04]  /*40b0*/  LEA R3, R3, 0x3b800000, 0x17 ;  /* 0x3b80000003037811 */ /* 0x000fc800078eb8ff */
[----:B------:R-:W-:-:S05]  /*40c0*/  LOP3.LUT R0, R3, R0, R7, 0xfe, !PT ;  /* 0x0000000003007212 */ /* 0x000fca00078efe07 */
[----:B------:R-:W-:-:S04]  /*40d0*/  FMUL.FTZ R0, R0, 1 ;  /* 0x3f80000000007820 */ /* 0x000fc80000410000 */
[----:B------:R0:W1:Y:S02]  /*40e0*/  F2F.F64.F32 R20, R0 ;  /* 0x0000000000147310 */ /* 0x0000640000201800 */
[----:B01----:R-:W-:Y:S05]  /*40f0*/  BRA `(.L_x_16865) ;  /* 0x0000000400147947 */ /* 0x003fea0003800000 */
.L_x_16883:
        /* <DEDUP_REMOVED lines=21> */
.L_x_16888:
[----:B------:R-:W-:Y:S05]  /*4250*/  BSYNC.RECONVERGENT B0 ;  /* 0x0000000000007941 */ /* 0x000fea0003800200 */
.L_x_16887:
[----:B------:R-:W-:Y:S01]  /*4260*/  IMAD.SHL.U32 R0, R0, 0x200000, RZ ;  /* 0x0020000000007824 */ /* 0x000fe200078e00ff */
[----:B------:R-:W-:-:S04]  /*4270*/  LEA R3, R3, 0x37800000, 0x17 ;  /* 0x3780000003037811 */ /* 0x000fc800078eb8ff */
[----:B------:R-:W-:-:S05]  /*4280*/  LOP3.LUT R0, R3, R0, R7, 0xfe, !PT ;  /* 0x0000000003007212 */ /* 0x000fca00078efe07 */
[----:B------:R-:W-:-:S04]  /*4290*/  FMUL.FTZ R0, R0, 1 ;  /* 0x3f80000000007820 */ /* 0x000fc80000410000 */
[----:B------:R0:W1:Y:S02]  /*42a0*/  F2F.F64.F32 R20, R0 ;  /* 0x0000000000147310 */ /* 0x0000640000201800 */
[----:B01----:R-:W-:Y:S05]  /*42b0*/  BRA `(.L_x_16865) ;  /* 0x0000000000a47947 */ /* 0x003fea0003800000 */
.L_x_16882:
        /* <DEDUP_REMOVED lines=18> */
.L_x_16870:
        /* <DEDUP_REMOVED lines=16> */
.L_x_16891:
[----:B------:R-:W-:Y:S01]  /*44e0*/  CS2R R20, SRZ ;  /* 0x0000000000147805 */ /* 0x000fe2000001ff00 */
[----:B------:R-:W-:Y:S06]  /*44f0*/  BRA `(.L_x_16865) ;  /* 0x0000000000147947 */ /* 0x000fec0003800000 */
.L_x_16890:
[----:B------:R-:W2:Y:S02]  /*4500*/  LDG.E.64 R20, desc[UR36][R4.64] ;  /* 0x0000002404147981 */ /* 0x000ea4000c1e1b00 */
[----:B--2---:R-:W0:Y:S02]  /*4510*/  I2F.F64.U64 R20, R20 ;  /* 0x0000001400147312 */ /* 0x004e240000301800 */
[----:B0-----:R-:W-:Y:S05]  /*4520*/  BRA `(.L_x_16865) ;  /* 0x0000000000087947 */ /* 0x001fea0003800000 */
.L_x_16889:
[----:B------:R-:W2:Y:S02]  /*4530*/  LDG.E R4, desc[UR36][R4.64] ;  /* 0x0000002404047981 */ /* 0x000ea4000c1e1900 */
[----:B--2---:R0:W1:Y:S02]  /*4540*/  I2F.F64.U32 R20, R4 ;  /* 0x0000000400147312 */ /* 0x0040640000201800 */
.L_x_16865:
[----:B------:R-:W-:Y:S05]  /*4550*/  BSYNC.RECONVERGENT B6 ;  /* 0x0000000000067941 */ /* 0x000fea0003800200 */
.L_x_16864:
[----:B------:R-:W3:Y:S01]  /*4560*/  LDC.64 R8, c[0x0][0x3a8] ;  /* 0x0000ea00ff087b82 */ /* 0x000ee20000000a00 */
[CC--:B------:R-:W-:Y:S02]  /*4570*/  ISETP.GE.AND P0, PT, R33.reuse, R32.reuse, PT ;  /* 0x000000202100720c */ /* 0x0c0fe40003f06270 */
[----:B012-4-:R-:W-:Y:S01]  /*4580*/  CS2R R4, SRZ ;  /* 0x0000000000047805 */ /* 0x017fe2000001ff00 */
[C---:B------:R-:W-:Y:S01]  /*4590*/  VIADD R35, R33.reuse, 0x80 ;  /* 0x0000008021237836 */ /* 0x040fe20000000000 */
[----:B------:R-:W-:Y:S01]  /*45a0*/  BSSY.RECONVERGENT B6, `(.L_x_16892) ;  /* 0x00001c6000067945 */ /* 0x000fe20003800200 */
[----:B------:R-:W-:Y:S02]  /*45b0*/  VIADD R3, R33, 0x100 ;  /* 0x0000010021037836 */ /* 0x000fe40000000000 */
[----:B------:R-:W0:Y:S01]  /*45c0*/  LDC.64 R10, c[0x0][0x3a0] ;  /* 0x0000e800ff0a7b82 */ /* 0x000e220000000a00 */
[----:B------:R-:W-:-:S07]  /*45d0*/  ISETP.GE.AND P1, PT, R35, R32, PT ;  /* 0x000000202300720c */ /* 0x000fce0003f26270 */
[----:B------:R-:W1:Y:S01]  /*45e0*/  LDC.64 R12, c[0x0][0x3a0] ;  /* 0x0000e800ff0c7b82 */ /* 0x000e620000000a00 */
[----:B---3-5:R-:W0:-:S15]  /*45f0*/  @!P0 DMUL R6, R30, R8 ;  /* 0x000000081e068228 */ /* 0x028e1e0000000000 */
[----:B------:R-:W-:-:S15]  /*4600*/  NOP ;  /* 0x0000000000007918 */ /* 0x000fde0000000000 */
[----:B------:R-:W-:-:S15]  /*4610*/  NOP ;  /* 0x0000000000007918 */ /* 0x000fde0000000000 */
[----:B------:R-:W-:-:S15]  /*4620*/  NOP ;  /* 0x0000000000007918 */ /* 0x000fde0000000000 */
[----:B------:R-:W-:-:S04]  /*4630*/  NOP ;  /* 0x0000000000007918 */ /* 0x000fc80000000000 */
[----:B0-----:R0:W-:Y:S02]  /*4640*/  @!P0 DFMA R4, R28, R10, -R6 ;  /* 0x0000000a1c04822b */ /* 0x0011e40000000806 */
[----:B0-----:R-:W-:-:S15]  /*4650*/  CS2R R6, SRZ ;  /* 0x0000000000067805 */ /* 0x001fde000001ff00 */
[----:B------:R-:W-:-:S15]  /*4660*/  NOP ;  /* 0x0000000000007918 */ /* 0x000fde0000000000 */
[----:B------:R-:W-:-:S15]  /*4670*/  NOP ;  /* 0x0000000000007918 */ /* 0x000fde0000000000 */
[----:B------:R-:W-:-:S15]  /*4680*/  NOP ;  /* 0x0000000000007918 */ /* 0x000fde0000000000 */
[----:B------:R-:W-:-:S02]  /*4690*/  NOP ;  /* 0x0000000000007918 */ /* 0x000fc40000000000 */
[----:B------:R0:W2:Y:S02]  /*46a0*/  @!P0 DMUL R30, R30, R10 ;  /* 0x0000000a1e1e8228 */ /* 0x0000a40000000000 */
[----:B0-----:R-:W0:-:S15]  /*46b0*/  LDC.64 R10, c[0x0][0x3a8] ;  /* 0x0000ea00ff0a7b82 */ /* 0x001e1e0000000a00 */
[----:B------:R-:W-:-:S15]  /*46c0*/  NOP ;  /* 0x0000000000007918 */ /* 0x000fde0000000000 */
[----:B------:R-:W-:-:S15]  /*46d0*/  NOP ;  /* 0x0000000000007918 */ /* 0x000fde0000000000 */
[----:B------:R-:W-:-:S15]  /*46e0*/  NOP ;  /* 0x0000000000007918 */ /* 0x000fde0000000000 */
[----:B------:R-:W-:-:S02]  /*46f0*/  NOP ;  /* 0x0000000000007918 */ /* 0x000fc40000000000 */
[----:B--2---:R2:W-:Y:S02]  /*4700*/  @!P0 DFMA R6, R28, R8, R30 ;  /* 0x000000081c06822b */ /* 0x0045e4000000001e */
[----:B--2---:R-:W-:Y:S02]  /*4710*/  CS2R R28, SRZ ;  /* 0x00000000001c7805 */ /* 0x004fe4000001ff00 */
[----:B------:R-:W-:-:S15]  /*4720*/  CS2R R30, SRZ ;  /* 0x00000000001e7805 */ /* 0x000fde000001ff00 */
[----:B------:R-:W-:-:S15]  /*4730*/  NOP ;  /* 0x0000000000007918 */ /* 0x000fde0000000000 */
[----:B------:R-:W-:-:S15]  /*4740*/  NOP ;  /* 0x0000000000007918 */ /* 0x000fde0000000000 */
[----:B------:R-:W-:-:S15]  /*4750*/  NOP ;  /* 0x0000000000007918 */ /* 0x000fde0000000000 */
[----:B0-----:R-:W1:-:S15]  /*4760*/  @!P1 DMUL R8, R26, R10 ;  /* 0x0000000a1a089228 */ /* 0x001e5e0000000000 */
[----:B------:R-:W-:-:S15]  /*4770*/  NOP ;  /* 0x0000000000007918 */ /* 0x000fde0000000000 */
[----:B------:R-:W-:-:S15]  /*4780*/  NOP ;  /* 0x0000000000007918 */ /* 0x000fde0000000000 */
[----:B------:R-:W-:-:S15]  /*4790*/  NOP ;  /* 0x0000000000007918 */ /* 0x000fde0000000000 */
[----:B------:R-:W-:-:S04]  /*47a0*/  NOP ;  /* 0x0000000000007918 */ /* 0x000fc80000000000 */
[----:B-1----:R0:W-:Y:S02]  /*47b0*/  @!P1 DFMA R28, R24, R12, -R8 ;  /* 0x0000000c181c922b */ /* 0x0021e40000000808 */
[----:B0-----:R-:W0:-:S15]  /*47c0*/  LDC.64 R8, c[0x0][0x3a8] ;  /* 0x0000ea00ff087b82 */ /* 0x001e1e0000000a00 */
[----:B------:R-:W-:-:S15]  /*47d0*/  NOP ;  /* 0x0000000000007918 */ /* 0x000fde0000000000 */
[----:B------:R-:W-:-:S15]  /*47e0*/  NOP ;  /* 0x0000000000007918 */ /* 0x000fde0000000000 */
[----:B------:R-:W-:-:S15]  /*47f0*/  NOP ;  /* 0x0000000000007918 */ /* 0x000fde0000000000 */
[----:B------:R-:W-:-:S02]  /*4800*/  NOP ;  /* 0x0000000000007918 */ /* 0x000fc40000000000 */
[----:B------:R1:W2:Y:S02]  /*4810*/  @!P1 DMUL R26, R26, R12 ;  /* 0x0000000c1a1a9228 */ /* 0x0002a40000000000 */
[----:B-1----:R-:W1:-:S15]  /*4820*/  LDC.64 R12, c[0x0][0x3a0] ;  /* 0x0000e800ff0c7b82 */ /* 0x002e5e0000000a00 */
[----:B------:R-:W-:-:S15]  /*4830*/  NOP ;  /* 0x0000000000007918 */ /* 0x000fde0000000000 */
[----:B------:R-:W-:-:S15]  /*4840*/  NOP ;  /* 0x0000000000007918 */ /* 0x000fde0000000000 */
[----:B------:R-:W-:-:S15]  /*4850*/  NOP ;  /* 0x0000000000007918 */ /* 0x000fde0000000000 */
[----:B------:R-:W-:-:S02]  /*4860*/  NOP ;  /* 0x0000000000007918 */ /* 0x000fc40000000000 */
[----:B--2---:R2:W-:Y:S01]  /*4870*/  @!P1 DFMA R30, R24, R10, R26 ;  /* 0x0000000a181e922b */ /* 0x0045e2000000001a */
[----:B------:R-:W-:Y:S02]  /*4880*/  ISETP.GE.AND P1, PT, R3, R32, PT ;  /* 0x000000200300720c */ /* 0x000fe40003f26270 */
[----:B--2---:R-:W-:Y:S02]  /*4890*/  CS2R R26, SRZ ;  /* 0x00000000001a7805 */ /* 0x004fe4000001ff00 */
[----:B------:R-:W-:Y:S01]  /*48a0*/  CS2R R24, SRZ ;  /* 0x0000000000187805 */ /* 0x000fe2000001ff00 */
[----:B------:R-:W-:-:S15]  /*48b0*/  VIADD R3, R33, 0x180 ;  /* 0x0000018021037836 */ /* 0x000fde0000000000 */
[----:B------:R-:W-:-:S15]  /*48c0*/  NOP ;  /* 0x0000000000007918 */ /* 0x000fde0000000000 */
[----:B------:R-:W-:-:S15]  /*48d0*/  NOP ;  /* 0x0000000000007918 */ /* 0x000fde0000000000 */
[----:B------:R-:W-:-:S13]  /*48e0*/  NOP ;  /* 0x0000000000007918 */ /* 0x000fda0000000000 */
[----:B0-----:R-:W-:-:S15]  /*48f0*/  @!P1 DMUL R10, R18, R8 ;  /* 0x00000008120a9228 */ /* 0x001fde0000000000 */
[----:B------:R-:W-:-:S15]  /*4900*/  NOP ;  /* 0x0000000000007918 */ /* 0x000fde0000000000 */
[----:B------:R-:W-:-:S15]  /*4910*/  NOP ;  /* 0x0000000000007918 */ /* 0x000fde0000000000 */
[----:B------:R-:W-:-:S15]  /*4920*/  NOP ;  /* 0x0000000000007918 */ /* 0x000fde0000000000 */
[----:B------:R-:W-:-:S04]  /*4930*/  NOP ;  /* 0x0000000000007918 */ /* 0x000fc80000000000 */
[----:B-1----:R-:W0:-:S15]  /*4940*/  @!P1 DMUL R18, R18, R12 ;  /* 0x0000000c12129228 */ /* 0x002e1e0000000000 */
[----:B------:R-:W-:-:S15]  /*4950*/  NOP ;  /* 0x0000000000007918 */ /* 0x000fde0000000000 */
[----:B------:R-:W-:-:S15]  /*4960*/  NOP ;  /* 0x0000000000007918 */ /* 0x000fde0000000000 */
[----:B------:R-:W-:-:S15]  /*4970*/  NOP ;  /* 0x0000000000007918 */ /* 0x000fde0000000000 */
[----:B------:R-:W-:-:S04]  /*4980*/  NOP ;  /* 0x0000000000007918 */ /* 0x000fc80000000000 */
[----:B0-----:R0:W-:Y:S02]  /*4990*/  @!P1 DFMA R26, R16, R8, R18 ;  /* 0x00000008101a922b */ /* 0x0011e40000000012 */
[----:B0-----:R-:W0:Y:S01]  /*49a0*/  LDC.64 R8, c[0x0][0x3a8] ;  /* 0x0000ea00ff087b82 */ /* 0x001e220000000a00 */
[----:B------:R-:W-:-:S15]  /*49b0*/  CS2R R18, SRZ ;  /* 0x0000000000127805 */ /* 0x000fde000001ff00 */
[----:B------:R-:W-:-:S15]  /*49c0*/  NOP ;  /* 0x0000000000007918 */ /* 0x000fde0000000000 */
[----:B------:R-:W-:-:S15]  /*49d0*/  NOP ;  /* 0x0000000000007918 */ /* 0x000fde0000000000 */
[----:B------:R-:W-:-:S15]  /*49e0*/  NOP ;  /* 0x0000000000007918 */ /* 0x000fde0000000000 */
[----:B------:R-:W-:-:S01]  /*49f0*/  NOP ;  /* 0x0000000000007918 */ /* 0x000fc20000000000 */
[----:B------:R1:W-:Y:S01]  /*4a00*/  @!P1 DFMA R24, R16, R12, -R10 ;  /* 0x0000000c1018922b */ /* 0x0003e2000000080a */
[----:B------:R-:W-:Y:S01]  /*4a10*/  ISETP.GE.AND P1, PT, R3, R32, PT ;  /* 0x000000200300720c */ /* 0x000fe20003f26270 */
[----:B-1----:R-:W1:Y:S01]  /*4a20*/  LDC.64 R12, c[0x0][0x3a0] ;  /* 0x0000e800ff0c7b82 */ /* 0x002e620000000a00 */
[----:B------:R-:W-:-:S15]  /*4a30*/  CS2R R16, SRZ ;  /* 0x0000000000107805 */ /* 0x000fde000001ff00 */
[----:B------:R-:W-:-:S15]  /*4a40*/  NOP ;  /* 0x0000000000007918 */ /* 0x000fde0000000000 */
[----:B------:R-:W-:-:S15]  /*4a50*/  NOP ;  /* 0x0000000000007918 */ /* 0x000fde0000000000 */
[----:B------:R-:W-:-:S15]  /*4a60*/  NOP ;  /* 0x0000000000007918 */ /* 0x000fde0000000000 */
[----:B------:R-:W-:-:S01]  /*4a70*/  NOP ;  /* 0x0000000000007918 */ /* 0x000fc20000000000 */
        /* <DEDUP_REMOVED lines=10> */
[----:B0-----:R0:W1:Y:S02]  /*4b20*/  @!P1 DFMA R18, R20, R8, R22 ;  /* 0x000000081412922b */ /* 0x0010640000000016 */
[----:B0-----:R-:W0:-:S15]  /*4b30*/  LDC.U8 R22, c[0x0][0x3cc] ;  /* 0x0000f300ff167b82 */ /* 0x001e1e0000000000 */
[----:B------:R-:W-:-:S15]  /*4b40*/  NOP ;  /* 0x0000000000007918 */ /* 0x000fde0000000000 */
[----:B------:R-:W-:-:S15]  /*4b50*/  NOP ;  /* 0x0000000000007918 */ /* 0x000fde0000000000 */
[----:B------:R-:W-:-:S15]  /*4b60*/  NOP ;  /* 0x0000000000007918 */ /* 0x000fde0000000000 */
[----:B------:R-:W-:-:S02]  /*4b70*/  NOP ;  /* 0x0000000000007918 */ /* 0x000fc40000000000 */
[----:B------:R2:W3:Y:S02]  /*4b80*/  @!P1 DFMA R16, R20, R12, -R10 ;  /* 0x0000000c1410922b */ /* 0x0004e4000000080a */
[----:B0123--:R-:W-:Y:S05]  /*4b90*/  @P0 BRA `(.L_x_16893) ;  /* 0x0000001400980947 */ /* 0x00ffea0003800000 */
        /* <DEDUP_REMOVED lines=22> */
.L_x_16897:
[----:B------:R-:W0:Y:S01]  /*4d00*/  F2I.S64.F64.TRUNC R4, R4 ;  /* 0x0000000400047311 */ /* 0x000e22000030d900 */
[----:B------:R-:W-:Y:S02]  /*4d10*/  IMAD.MOV.U32 R33, RZ, RZ, R35 ;  /* 0x000000ffff217224 */ /* 0x000fe400078e0023 */
[----:B0-----:R-:W-:-:S05]  /*4d20*/  IMAD.MOV.U32 R3, RZ, RZ, R4 ;  /* 0x000000ffff037224 */ /* 0x001fca00078e0004 */
[----:B------:R0:W-:Y:S01]  /*4d30*/  STG.E.U8 desc[UR36][R8.64], R3 ;  /* 0x0000000308007986 */ /* 0x0001e2000c101124 */
[----:B------:R-:W-:Y:S05]  /*4d40*/  BRA `(.L_x_16893) ;  /* 0x00000014002c7947 */ /* 0x000fea0003800000 */
.L_x_16896:
        /* <DEDUP_REMOVED lines=10> */
.L_x_16900:
[----:B------:R-:W0:Y:S01]  /*4df0*/  F2I.F64.TRUNC R5, R4 ;  /* 0x0000000400057311 */ /* 0x000e22000030d100 */
[----:B------:R-:W-:Y:S01]  /*4e00*/  IMAD.MOV.U32 R33, RZ, RZ, R35 ;  /* 0x000000ffff217224 */ /* 0x000fe200078e0023 */
[----:B0-----:R0:W-:Y:S01]  /*4e10*/  STG.E desc[UR36][R8.64], R5 ;  /* 0x0000000508007986 */ /* 0x0011e2000c101924 */
[----:B------:R-:W-:Y:S05]  /*4e20*/  BRA `(.L_x_16893) ;  /* 0x0000001000f47947 */ /* 0x000fea0003800000 */
.L_x_16899:
[----:B------:R-:W0:Y:S01]  /*4e30*/  F2I.F64.TRUNC R5, R4 ;  /* 0x0000000400057311 */ /* 0x000e22000030d100 */
[----:B------:R-:W-:Y:S01]  /*4e40*/  IMAD.MOV.U32 R33, RZ, RZ, R35 ;  /* 0x000000ffff217224 */ /* 0x000fe200078e0023 */
[----:B0-----:R0:W-:Y:S01]  /*4e50*/  STG.E.U16 desc[UR36][R8.64], R5 ;  /* 0x0000000508007986 */ /* 0x0011e2000c101524 */
[----:B------:R-:W-:Y:S05]  /*4e60*/  BRA `(.L_x_16893) ;  /* 0x0000001000e47947 */ /* 0x000fea0003800000 */
.L_x_16895:
        /* <DEDUP_REMOVED lines=18> */
.L_x_16902:
        /* <DEDUP_REMOVED lines=13> */
.L_x_16901:
        /* <DEDUP_REMOVED lines=29> */
.L_x_16904:
        /* <DEDUP_REMOVED lines=24> */
.L_x_16903:
[----:B------:R0:W-:Y:S01]  /*53b0*/  STG.E.64 desc[UR36][R8.64], R4 ;  /* 0x0000000408007986 */ /* 0x0001e2000c101b24 */
[----:B------:R-:W-:Y:S01]  /*53c0*/  IMAD.MOV.U32 R33, RZ, RZ, R35 ;  /* 0x000000ffff217224 */ /* 0x000fe200078e0023 */
[----:B------:R-:W-:Y:S06]  /*53d0*/  BRA `(.L_x_16893) ;  /* 0x0000000c00887947 */ /* 0x000fec0003800000 */
.L_x_16894:
        /* <DEDUP_REMOVED lines=18> */
.L_x_16907:
[----:B------:R0:W-:Y:S01]  /*5500*/  STG.E.128 desc[UR36][R8.64], R4 ;  /* 0x0000000408007986 */ /* 0x0001e2000c101d24 */
[----:B------:R-:W-:Y:S01]  /*5510*/  IMAD.MOV.U32 R33, RZ, RZ, R35 ;  /* 0x000000ffff217224 */ /* 0x000fe200078e0023 */
[----:B------:R-:W-:Y:S06]  /*5520*/  BRA `(.L_x_16893) ;  /* 0x0000000c00347947 */ /* 0x000fec0003800000 */
.L_x_16906:
        /* <DEDUP_REMOVED lines=27> */
.L_x_16911:
[----:B------:R-:W-:Y:S05]  /*56e0*/  BSYNC.RECONVERGENT B0 ;  /* 0x0000000000007941 */ /* 0x000fea0003800200 */
.L_x_16910:
[----:B------:R-:W-:Y:S01]  /*56f0*/  LOP3.LUT R7, R0, 0x80, R7, 0xf8, !PT ;  /* 0x0000008000077812 */ /* 0x000fe200078ef807 */
[----:B------:R-:W-:-:S04]  /*5700*/  IMAD.MOV.U32 R33, RZ, RZ, R35 ;  /* 0x000000ffff217224 */ /* 0x000fc800078e0023 */
[----:B------:R0:W-:Y:S01]  /*5710*/  STG.E.U8 desc[UR36][R8.64], R7 ;  /* 0x0000000708007986 */ /* 0x0001e2000c101124 */
[----:B------:R-:W-:Y:S05]  /*5720*/  BRA `(.L_x_16893) ;  /* 0x0000000800b47947 */ /* 0x000fea0003800000 */
.L_x_16909:
        /* <DEDUP_REMOVED lines=23> */
.L_x_16913:
[----:B------:R-:W-:Y:S05]  /*58a0*/  BSYNC.RECONVERGENT B0 ;  /* 0x0000000000007941 */ /* 0x000fea0003800200 */
.L_x_16912:
[----:B------:R-:W-:Y:S01]  /*58b0*/  LOP3.LUT R7, R0, 0x80, R7, 0xf8, !PT ;  /* 0x0000008000077812 */ /* 0x000fe200078ef807 */
[----:B------:R-:W-:-:S04]  /*58c0*/  IMAD.MOV.U32 R33, RZ, RZ, R35 ;  /* 0x000000ffff217224 */ /* 0x000fc800078e0023 */
[----:B------:R0:W-:Y:S01]  /*58d0*/  STG.E.U8 desc[UR36][R8.64], R7 ;  /* 0x0000000708007986 */ /* 0x0001e2000c101124 */
[----:B------:R-:W-:Y:S05]  /*58e0*/  BRA `(.L_x_16893) ;  /* 0x0000000800447947 */ /* 0x000fea0003800000 */
.L_x_16908:
        /* <DEDUP_REMOVED lines=13> */
.L_x_16905:
        /* <DEDUP_REMOVED lines=12> */
.L_x_16916:
        /* <DEDUP_REMOVED lines=21> */
.L_x_16919:
[----:B------:R-:W-:-:S04]  /*5bd0*/  SHF.R.U32.HI R0, RZ, 0x14, R7 ;  /* 0x00000014ff007819 */ /* 0x000fc80000011607 */
[----:B------:R-:W-:-:S04]  /*5be0*/  LOP3.LUT R0, R0, 0x1, RZ, 0xc0, !PT ;  /* 0x0000000100007812 */ /* 0x000fc800078ec0ff */
[----:B------:R-:W-:-:S04]  /*5bf0*/  IADD3 R0, PT, PT, R7, 0x487ffff, R0 ;  /* 0x0487ffff07007810 */ /* 0x000fc80007ffe000 */
[----:B------:R-:W-:-:S04]  /*5c00*/  SHF.R.U32.HI R0, RZ, 0x14, R0 ;  /* 0x00000014ff007819 */ /* 0x000fc80000011600 */
[----:B------:R-:W-:-:S07]  /*5c10*/  LOP3.LUT R3, R0, 0xff, RZ, 0xc0, !PT ;  /* 0x000000ff00037812 */ /* 0x000fce00078ec0ff */
.L_x_16920:
[----:B------:R-:W-:-:S04]  /*5c20*/  SHF.R.U32.HI R0, RZ, 0x18, R7 ;  /* 0x00000018ff007819 */ /* 0x000fc80000011607 */
[----:B------:R-:W-:-:S07]  /*5c30*/  LOP3.LUT R0, R3, 0x80, R0, 0xf8, !PT ;  /* 0x0000008003007812 */ /* 0x000fce00078ef800 */
.L_x_16918:
[----:B------:R-:W-:Y:S05]  /*5c40*/  BSYNC.RECONVERGENT B0 ;  /* 0x0000000000007941 */ /* 0x000fea0003800200 */
.L_x_16917:
[----:B------:R1:W-:Y:S01]  /*5c50*/  STG.E.U8 desc[UR36][R8.64], R0 ;  /* 0x0000000008007986 */ /* 0x0003e2000c101124 */
[----:B------:R-:W-:Y:S01]  /*5c60*/  IMAD.MOV.U32 R33, RZ, RZ, R35 ;  /* 0x000000ffff217224 */ /* 0x000fe200078e0023 */
[----:B------:R-:W-:Y:S06]  /*5c70*/  BRA `(.L_x_16893) ;  /* 0x0000000400607947 */ /* 0x000fec0003800000 */
.L_x_16915:
        /* <DEDUP_REMOVED lines=21> */
.L_x_16923:
[----:B------:R-:W-:-:S04]  /*5dd0*/  SHF.R.U32.HI R0, RZ, 0x15, R7 ;  /* 0x00000015ff007819 */ /* 0x000fc80000011607 */
[----:B------:R-:W-:-:S04]  /*5de0*/  LOP3.LUT R0, R0, 0x1, RZ, 0xc0, !PT ;  /* 0x0000000100007812 */ /* 0x000fc800078ec0ff */
[----:B------:R-:W-:-:S04]  /*5df0*/  IADD3 R0, PT, PT, R7, 0x88fffff, R0 ;  /* 0x088fffff07007810 */ /* 0x000fc80007ffe000 */
[----:B------:R-:W-:-:S04]  /*5e00*/  SHF.R.U32.HI R0, RZ, 0x15, R0 ;  /* 0x00000015ff007819 */ /* 0x000fc80000011600 */
[----:B------:R-:W-:-:S07]  /*5e10*/  LOP3.LUT R3, R0, 0xff, RZ, 0xc0, !PT ;  /* 0x000000ff00037812 */ /* 0x000fce00078ec0ff */
.L_x_16924:
[----:B------:R-:W-:-:S04]  /*5e20*/  SHF.R.U32.HI R0, RZ, 0x18, R7 ;  /* 0x00000018ff007819 */ /* 0x000fc80000011607 */
[----:B------:R-:W-:-:S07]  /*5e30*/  LOP3.LUT R0, R3, 0x80, R0, 0xf8, !PT ;  /* 0x0000008003007812 */ /* 0x000fce00078ef800 */
.L_x_16922:
[----:B------:R-:W-:Y:S05]  /*5e40*/  BSYNC.RECONVERGENT B0 ;  /* 0x0000000000007941 */ /* 0x000fea0003800200 */
.L_x_16921:
[----:B------:R2:W-:Y:S01]  /*5e50*/  STG.E.U8 desc[UR36][R8.64], R0 ;  /* 0x0000000008007986 */ /* 0x0005e2000c101124 */
[----:B------:R-:W-:Y:S01]  /*5e60*/  IMAD.MOV.U32 R33, RZ, RZ, R35 ;  /* 0x000000ffff217224 */ /* 0x000fe200078e0023 */
[----:B------:R-:W-:Y:S06]  /*5e70*/  BRA `(.L_x_16893) ;  /* 0x0000000000e07947 */ /* 0x000fec0003800000 */
.L_x_16914:
[----:B------:R-:W-:-:S13]  /*5e80*/  ISETP.NE.AND P0, PT, R0, 0x1c, PT ;  /* 0x0000001c0000780c */ /* 0x000fda0003f05270 */
[----:B------:R-:W-:Y:S05]  /*5e90*/  @!P0 BRA `(.L_x_16925) ;  /* 0x0000000000cc8947 */ /* 0x000fea0003800000 */
[----:B------:R-:W-:-:S13]  /*5ea0*/  ISETP.NE.AND P0, PT, R0, 0x1d, PT ;  /* 0x0000001d0000780c */ /* 0x000fda0003f05270 */
[----:B------:R-:W-:Y:S05]  /*5eb0*/  @!P0 BRA `(.L_x_16926) ;  /* 0x0000000000b48947 */ /* 0x000fea0003800000 */
[----:B------:R-:W-:-:S13]  /*5ec0*/  ISETP.NE.AND P0, PT, R0, 0x2c, PT ;  /* 0x0000002c0000780c */ /* 0x000fda0003f05270 */
[----:B------:R-:W-:Y:S05]  /*5ed0*/  @!P0 BRA `(.L_x_16927) ;  /* 0x0000000000488947 */ /* 0x000fea0003800000 */
.L_x_16898:
        /* <DEDUP_REMOVED lines=16> */
.L_x_16928:
[----:B------:R-:W-:Y:S01]  /*5fe0*/  IMAD.MOV.U32 R33, RZ, RZ, R35 ;  /* 0x000000ffff217224 */ /* 0x000fe200078e0023 */
[----:B------:R-:W-:Y:S06]  /*5ff0*/  BRA `(.L_x_16893) ;  /* 0x0000000000807947 */ /* 0x000fec0003800000 */
.L_x_16927:
        /* <DEDUP_REMOVED lines=25> */
.L_x_16926:
[----:B------:R-:W0:Y:S01]  /*6190*/  F2I.U64.F64.TRUNC R4, R4 ;  /* 0x0000000400047311 */ /* 0x000e22000030d800 */
[----:B------:R-:W-:Y:S01]  /*61a0*/  IMAD.MOV.U32 R33, RZ, RZ, R35 ;  /* 0x000000ffff217224 */ /* 0x000fe200078e0023 */
[----:B0-----:R0:W-:Y:S01]  /*61b0*/  STG.E.64 desc[UR36][R8.64], R4 ;  /* 0x0000000408007986 */ /* 0x0011e2000c101b24 */
[----:B------:R-:W-:Y:S05]  /*61c0*/  BRA `(.L_x_16893) ;  /* 0x00000000000c7947 */ /* 0x000fea0003800000 */
.L_x_16925:
[----:B------:R-:W0:Y:S01]  /*61d0*/  F2I.U32.F64.TRUNC R5, R4 ;  /* 0x0000000400057311 */ /* 0x000e22000030d000 */
[----:B------:R-:W-:Y:S01]  /*61e0*/  IMAD.MOV.U32 R33, RZ, RZ, R35 ;  /* 0x000000ffff217224 */ /* 0x000fe200078e0023 */
[----:B0-----:R3:W-:Y:S06]  /*61f0*/  STG.E desc[UR36][R8.64], R5 ;  /* 0x0000000508007986 */ /* 0x0017ec000c101924 */
.L_x_16893:
[----:B------:R-:W-:Y:S05]  /*6200*/  BSYNC.RECONVERGENT B6 ;  /* 0x0000000000067941 */ /* 0x000fea0003800200 */
.L_x_16892:
[----:B------:R-:W-:Y:S01]  /*6210*/  ISETP.GE.AND P0, PT, R33, R32, PT ;  /* 0x000000202100720c */ /* 0x000fe20003f06270 */
[----:B------:R-:W-:-:S12]  /*6220*/  BSSY.RECONVERGENT B6, `(.L_x_16929) ;  /* 0x00002a8000067945 */ /* 0x000fd80003800200 */
[----:B------:R-:W-:Y:S05]  /*6230*/  @P0 BRA `(.L_x_16930) ;  /* 0x0000002800980947 */ /* 0x000fea0003800000 */
[----:B------:R-:W4:Y:S01]  /*6240*/  LDCU UR4, c[0x0][0x3d0] ;  /* 0x00007a00ff0477ac */ /* 0x000f220008000800 */
[----:B0--3--:R-:W0:Y:S01]  /*6250*/  LDC.64 R4, c[0x0][0x3b0] ;  /* 0x0000ec00ff047b82 */ /* 0x009e220000000a00 */
[----:B-12---:R-:W-:Y:S01]  /*6260*/  IMAD R0, R2, 0x200, R33 ;  /* 0x0000020002007824 */ /* 0x006fe200078e0221 */
        /* <DEDUP_REMOVED lines=18> */
.L_x_16934:
[----:B------:R-:W0:Y:S02]  /*6390*/  F2I.S64.F64.TRUNC R28, R28 ;  /* 0x0000001c001c7311 */ /* 0x000e24000030d900 */
[----:B0-----:R-:W-:-:S05]  /*63a0*/  IMAD.MOV.U32 R3, RZ, RZ, R28 ;  /* 0x000000ffff037224 */ /* 0x001fca00078e001c */
[----:B------:R0:W-:Y:S01]  /*63b0*/  STG.E.U8 desc[UR36][R4.64], R3 ;  /* 0x0000000304007986 */ /* 0x0001e2000c101124 */
[----:B------:R-:W-:Y:S05]  /*63c0*/  BRA `(.L_x_16936) ;  /* 0x0000001000e07947 */ /* 0x000fea0003800000 */
.L_x_16933:
        /* <DEDUP_REMOVED lines=9> */
.L_x_16938:
[----:B------:R-:W0:Y:S02]  /*6460*/  F2I.F64.TRUNC R29, R28 ;  /* 0x0000001c001d7311 */ /* 0x000e24000030d100 */
[----:B0-----:R0:W-:Y:S01]  /*6470*/  STG.E desc[UR36][R4.64], R29 ;  /* 0x0000001d04007986 */ /* 0x0011e2000c101924 */
[----:B------:R-:W-:Y:S05]  /*6480*/  BRA `(.L_x_16936) ;  /* 0x0000001000b07947 */ /* 0x000fea0003800000 */
.L_x_16937:
[----:B------:R-:W0:Y:S02]  /*6490*/  F2I.F64.TRUNC R29, R28 ;  /* 0x0000001c001d7311 */ /* 0x000e24000030d100 */
[----:B0-----:R0:W-:Y:S01]  /*64a0*/  STG.E.U16 desc[UR36][R4.64], R29 ;  /* 0x0000001d04007986 */ /* 0x0011e2000c101524 */
[----:B------:R-:W-:Y:S05]  /*64b0*/  BRA `(.L_x_16936) ;  /* 0x0000001000a47947 */ /* 0x000fea0003800000 */
.L_x_16932:
        /* <DEDUP_REMOVED lines=17> */
.L_x_16940:
        /* <DEDUP_REMOVED lines=12> */
.L_x_16939:
        /* <DEDUP_REMOVED lines=28> */
.L_x_16942:
        /* <DEDUP_REMOVED lines=23> */
.L_x_16941:
[----:B------:R0:W-:Y:S01]  /*69c0*/  STG.E.64 desc[UR36][R4.64], R28 ;  /* 0x0000001c04007986 */ /* 0x0001e2000c101b24 */
[----:B------:R-:W-:Y:S05]  /*69d0*/  BRA `(.L_x_16936) ;  /* 0x0000000c005c7947 */ /* 0x000fea0003800000 */
.L_x_16931:
        /* <DEDUP_REMOVED lines=13> */
.L_x_16946:
        /* <DEDUP_REMOVED lines=26> */
.L_x_16949:
[----:B------:R-:W-:-:S04]  /*6c50*/  SHF.R.U32.HI R3, RZ, 0x18, R7 ;  /* 0x00000018ff037819 */ /* 0x000fc80000011607 */
[----:B------:R-:W-:-:S07]  /*6c60*/  LOP3.LUT R0, R0, 0x80, R3, 0xf8, !PT ;  /* 0x0000008000007812 */ /* 0x000fce00078ef803 */
.L_x_16948:
[----:B------:R-:W-:Y:S05]  /*6c70*/  BSYNC.RECONVERGENT B0 ;  /* 0x0000000000007941 */ /* 0x000fea0003800200 */
.L_x_16947:
[----:B------:R0:W-:Y:S01]  /*6c80*/  STG.E.U8 desc[UR36][R4.64], R0 ;  /* 0x0000000004007986 */ /* 0x0001e2000c101124 */
[----:B------:R-:W-:Y:S05]  /*6c90*/  BRA `(.L_x_16936) ;  /* 0x0000000800ac7947 */ /* 0x000fea0003800000 */
.L_x_16945:
        /* <DEDUP_REMOVED lines=26> */
.L_x_16952:
[----:B------:R-:W-:-:S04]  /*6e40*/  SHF.R.U32.HI R3, RZ, 0x18, R7 ;  /* 0x00000018ff037819 */ /* 0x000fc80000011607 */
[----:B------:R-:W-:-:S07]  /*6e50*/  LOP3.LUT R0, R0, 0x80, R3, 0xf8, !PT ;  /* 0x0000008000007812 */ /* 0x000fce00078ef803 */
.L_x_16951:
[----:B------:R-:W-:Y:S05]  /*6e60*/  BSYNC.RECONVERGENT B0 ;  /* 0x0000000000007941 */ /* 0x000fea0003800200 */
.L_x_16950:
[----:B------:R0:W-:Y:S01]  /*6e70*/  STG.E.U8 desc[UR36][R4.64], R0 ;  /* 0x0000000004007986 */ /* 0x0001e2000c101124 */
[----:B------:R-:W-:Y:S05]  /*6e80*/  BRA `(.L_x_16936) ;  /* 0x0000000800307947 */ /* 0x000fea0003800000 */
.L_x_16944:
        /* <DEDUP_REMOVED lines=30> */
.L_x_16954:
[----:B------:R-:W0:Y:S02]  /*7070*/  F2I.U64.F64.TRUNC R28, R28 ;  /* 0x0000001c001c7311 */ /* 0x000e24000030d800 */
[----:B0-----:R0:W-:Y:S01]  /*7080*/  STG.E.64 desc[UR36][R4.64], R28 ;  /* 0x0000001c04007986 */ /* 0x0011e2000c101b24 */
[----:B------:R-:W-:Y:S05]  /*7090*/  BRA `(.L_x_16936) ;  /* 0x0000000400ac7947 */ /* 0x000fea0003800000 */
.L_x_16953:
[----:B------:R-:W0:Y:S02]  /*70a0*/  F2I.U32.F64.TRUNC R29, R28 ;  /* 0x0000001c001d7311 */ /* 0x000e24000030d000 */
[----:B0-----:R0:W-:Y:S01]  /*70b0*/  STG.E desc[UR36][R4.64], R29 ;  /* 0x0000001d04007986 */ /* 0x0011e2000c101924 */
[----:B------:R-:W-:Y:S05]  /*70c0*/  BRA `(.L_x_16936) ;  /* 0x0000000400a07947 */ /* 0x000fea0003800000 */
.L_x_16943:
        /* <DEDUP_REMOVED lines=15> */
.L_x_16956:
[----:B------:R3:W-:Y:S01]  /*71c0*/  STG.E.128 desc[UR36][R4.64], R28 ;  /* 0x0000001c04007986 */ /* 0x0007e2000c101d24 */
[----:B------:R-:W-:Y:S05]  /*71d0*/  BRA `(.L_x_16936) ;  /* 0x00000004005c7947 */ /* 0x000fea0003800000 */
.L_x_16955:
[----:B------:R-:W-:-:S13]  /*71e0*/  ISETP.NE.AND P0, PT, R0, 0xf, PT ;  /* 0x0000000f0000780c */ /* 0x000fda0003f05270 */
[----:B------:R-:W-:Y:S05]  /*71f0*/  @!P0 BRA `(.L_x_16957) ;  /* 0x0000000400288947 */ /* 0x000fea0003800000 */
[----:B------:R-:W-:-:S13]  /*7200*/  ISETP.NE.AND P0, PT, R0, 0x17, PT ;  /* 0x000000170000780c */ /* 0x000fda0003f05270 */
[----:B------:R-:W-:Y:S05]  /*7210*/  @!P0 BRA `(.L_x_16958) ;  /* 0x0000000000b08947 */ /* 0x000fea0003800000 */
[----:B------:R-:W-:-:S13]  /*7220*/  ISETP.NE.AND P0, PT, R0, 0x18, PT ;  /* 0x000000180000780c */ /* 0x000fda0003f05270 */
[----:B------:R-:W-:Y:S05]  /*7230*/  @!P0 BRA `(.L_x_16959) ;  /* 0x0000000000448947 */ /* 0x000fea0003800000 */
.L_x_16935:
        /* <DEDUP_REMOVED lines=16> */
.L_x_16960:
[----:B------:R-:W-:Y:S05]  /*7340*/  BRA `(.L_x_16936) ;  /* 0x0000000400007947 */ /* 0x000fea0003800000 */
.L_x_16959:
        /* <DEDUP_REMOVED lines=21> */
.L_x_16962:
[----:B------:R-:W-:Y:S05]  /*74a0*/  BSYNC.RECONVERGENT B0 ;  /* 0x0000000000007941 */ /* 0x000fea0003800200 */
.L_x_16961:
[----:B------:R-:W-:-:S05]  /*74b0*/  LOP3.LUT R3, R0, 0x80, R3, 0xf8, !PT ;  /* 0x0000008000037812 */ /* 0x000fca00078ef803 */
[----:B------:R2:W-:Y:S01]  /*74c0*/  STG.E.U8 desc[UR36][R4.64], R3 ;  /* 0x0000000304007986 */ /* 0x0005e2000c101124 */
[----:B------:R-:W-:Y:S05]  /*74d0*/  BRA `(.L_x_16936) ;  /* 0x00000000009c7947 */ /* 0x000fea0003800000 */
.L_x_16958:
        /* <DEDUP_REMOVED lines=20> */
.L_x_16964:
[----:B------:R-:W-:Y:S01]  /*7620*/  IMAD.MOV.U32 R0, RZ, RZ, 0x7f ;  /* 0x0000007fff007424 */ /* 0x000fe200078e00ff */
[----:B------:R-:W-:-:S04]  /*7630*/  ISETP.GT.U32.AND P0, PT, R3, 0x7f800000, PT ;  /* 0x7f8000000300780c */ /* 0x000fc80003f04070 */
[----:B------:R-:W-:-:S09]  /*7640*/  SEL R0, R0, 0x7c, P0 ;  /* 0x0000007c00007807 */ /* 0x000fd20000000000 */
.L_x_16965:
[----:B------:R-:W-:Y:S05]  /*7650*/  BSYNC.RECONVERGENT B0 ;  /* 0x0000000000007941 */ /* 0x000fea0003800200 */
.L_x_16963:
[----:B------:R-:W-:-:S04]  /*7660*/  SHF.R.U32.HI R3, RZ, 0x18, R7 ;  /* 0x00000018ff037819 */ /* 0x000fc80000011607 */
[----:B------:R-:W-:-:S05]  /*7670*/  LOP3.LUT R3, R0, 0x80, R3, 0xf8, !PT ;  /* 0x0000008000037812 */ /* 0x000fca00078ef803 */
[----:B------:R1:W-:Y:S01]  /*7680*/  STG.E.U8 desc[UR36][R4.64], R3 ;  /* 0x0000000304007986 */ /* 0x0003e2000c101124 */
[----:B------:R-:W-:Y:S05]  /*7690*/  BRA `(.L_x_16936) ;  /* 0x00000000002c7947 */ /* 0x000fea0003800000 */
.L_x_16957:
        /* <DEDUP_REMOVED lines=11> */
.L_x_16936:
        /* <DEDUP_REMOVED lines=24> */
.L_x_16969:
[----:B------:R-:W0:Y:S02]  /*78d0*/  F2I.S64.F64.TRUNC R24, R24 ;  /* 0x0000001800187311 */ /* 0x000e24000030d900 */
[----:B0-----:R-:W-:-:S05]  /*78e0*/  IMAD.MOV.U32 R3, RZ, RZ, R24 ;  /* 0x000000ffff037224 */ /* 0x001fca00078e0018 */
[----:B------:R3:W-:Y:S01]  /*78f0*/  STG.E.U8 desc[UR36][R4.64], R3 ;  /* 0x0000000304007986 */ /* 0x0007e2000c101124 */
[----:B------:R-:W-:Y:S05]  /*7900*/  BRA `(.L_x_16971) ;  /* 0x0000001000e07947 */ /* 0x000fea0003800000 */
.L_x_16968:
        /* <DEDUP_REMOVED lines=9> */
.L_x_16973:
[----:B------:R-:W0:Y:S02]  /*79a0*/  F2I.F64.TRUNC R25, R24 ;  /* 0x0000001800197311 */ /* 0x000e24000030d100 */
[----:B0-----:R2:W-:Y:S01]  /*79b0*/  STG.E desc[UR36][R4.64], R25 ;  /* 0x0000001904007986 */ /* 0x0015e2000c101924 */
[----:B------:R-:W-:Y:S05]  /*79c0*/  BRA `(.L_x_16971) ;  /* 0x0000001000b07947 */ /* 0x000fea0003800000 */
.L_x_16972:
[----:B------:R-:W0:Y:S02]  /*79d0*/  F2I.F64.TRUNC R25, R24 ;  /* 0x0000001800197311 */ /* 0x000e24000030d100 */
[----:B0-----:R0:W-:Y:S01]  /*79e0*/  STG.E.U16 desc[UR36][R4.64], R25 ;  /* 0x0000001904007986 */ /* 0x0011e2000c101524 */
[----:B------:R-:W-:Y:S05]  /*79f0*/  BRA `(.L_x_16971) ;  /* 0x0000001000a47947 */ /* 0x000fea0003800000 */
.L_x_16967:
        /* <DEDUP_REMOVED lines=17> */
.L_x_16975:
        /* <DEDUP_REMOVED lines=12> */
.L_x_16974:
        /* <DEDUP_REMOVED lines=28> */
.L_x_16977:
        /* <DEDUP_REMOVED lines=23> */
.L_x_16976:
[----:B------:R0:W-:Y:S01]  /*7f00*/  STG.E.64 desc[UR36][R4.64], R24 ;  /* 0x0000001804007986 */ /* 0x0001e2000c101b24 */
[----:B------:R-:W-:Y:S05]  /*7f10*/  BRA `(.L_x_16971) ;  /* 0x0000000c005c7947 */ /* 0x000fea0003800000 */
.L_x_16966:
        /* <DEDUP_REMOVED lines=13> */
.L_x_16981:
        /* <DEDUP_REMOVED lines=26> */
.L_x_16984:
[----:B------:R-:W-:-:S04]  /*8190*/  SHF.R.U32.HI R3, RZ, 0x18, R7 ;  /* 0x00000018ff037819 */ /* 0x000fc80000011607 */
[----:B------:R-:W-:-:S07]  /*81a0*/  LOP3.LUT R0, R0, 0x80, R3, 0xf8, !PT ;  /* 0x0000008000007812 */ /* 0x000fce00078ef803 */
.L_x_16983:
[----:B------:R-:W-:Y:S05]  /*81b0*/  BSYNC.RECONVERGENT B0 ;  /* 0x0000000000007941 */ /* 0x000fea0003800200 */
.L_x_16982:
[----:B------:R0:W-:Y:S01]  /*81c0*/  STG.E.U8 desc[UR36][R4.64], R0 ;  /* 0x0000000004007986 */ /* 0x0001e2000c101124 */
[----:B------:R-:W-:Y:S05]  /*81d0*/  BRA `(.L_x_16971) ;  /* 0x0000000800ac7947 */ /* 0x000fea0003800000 */
.L_x_16980:
        /* <DEDUP_REMOVED lines=26> */
.L_x_16987:
[----:B------:R-:W-:-:S04]  /*8380*/  SHF.R.U32.HI R3, RZ, 0x18, R7 ;  /* 0x00000018ff037819 */ /* 0x000fc80000011607 */
[----:B------:R-:W-:-:S07]  /*8390*/  LOP3.LUT R0, R0, 0x80, R3, 0xf8, !PT ;  /* 0x0000008000007812 */ /* 0x000fce00078ef803 */
.L_x_16986:
[----:B------:R-:W-:Y:S05]  /*83a0*/  BSYNC.RECONVERGENT B0 ;  /* 0x0000000000007941 */ /* 0x000fea0003800200 */
.L_x_16985:
[----:B------:R0:W-:Y:S01]  /*83b0*/  STG.E.U8 desc[UR36][R4.64], R0 ;  /* 0x0000000004007986 */ /* 0x0001e2000c101124 */
[----:B------:R-:W-:Y:S05]  /*83c0*/  BRA `(.L_x_16971) ;  /* 0x0000000800307947 */ /* 0x000fea0003800000 */
.L_x_16979:
        /* <DEDUP_REMOVED lines=30> */
.L_x_16989:
[----:B------:R-:W0:Y:S02]  /*85b0*/  F2I.U64.F64.TRUNC R24, R24 ;  /* 0x0000001800187311 */ /* 0x000e24000030d800 */
[----:B0-----:R0:W-:Y:S01]  /*85c0*/  STG.E.64 desc[UR36][R4.64], R24 ;  /* 0x0000001804007986 */ /* 0x0011e2000c101b24 */
[----:B------:R-:W-:Y:S05]  /*85d0*/  BRA `(.L_x_16971) ;  /* 0x0000000400ac7947 */ /* 0x000fea0003800000 */
.L_x_16988:
[----:B------:R-:W0:Y:S02]  /*85e0*/  F2I.U32.F64.TRUNC R25, R24 ;  /* 0x0000001800197311 */ /* 0x000e24000030d000 */
[----:B0-----:R0:W-:Y:S01]  /*85f0*/  STG.E desc[UR36][R4.64], R25 ;  /* 0x0000001904007986 */ /* 0x0011e2000c101924 */
[----:B------:R-:W-:Y:S05]  /*8600*/  BRA `(.L_x_16971) ;  /* 0x0000000400a07947 */ /* 0x000fea0003800000 */
.L_x_16978:
        /* <DEDUP_REMOVED lines=15> */
.L_x_16991:
[----:B------:R0:W-:Y:S01]  /*8700*/  STG.E.128 desc[UR36][R4.64], R24 ;  /* 0x0000001804007986 */ /* 0x0001e2000c101d24 */
[----:B------:R-:W-:Y:S05]  /*8710*/  BRA `(.L_x_16971) ;  /* 0x00000004005c7947 */ /* 0x000fea0003800000 */
.L_x_16990:
[----:B------:R-:W-:-:S13]  /*8720*/  ISETP.NE.AND P0, PT, R0, 0xf, PT ;  /* 0x0000000f0000780c */ /* 0x000fda0003f05270 */
[----:B------:R-:W-:Y:S05]  /*8730*/  @!P0 BRA `(.L_x_16992) ;  /* 0x0000000400288947 */ /* 0x000fea0003800000 */
[----:B------:R-:W-:-:S13]  /*8740*/  ISETP.NE.AND P0, PT, R0, 0x17, PT ;  /* 0x000000170000780c */ /* 0x000fda0003f05270 */
[----:B------:R-:W-:Y:S05]  /*8750*/  @!P0 BRA `(.L_x_16993) ;  /* 0x0000000000b08947 */ /* 0x000fea0003800000 */
[----:B------:R-:W-:-:S13]  /*8760*/  ISETP.NE.AND P0, PT, R0, 0x18, PT ;  /* 0x000000180000780c */ /* 0x000fda0003f05270 */
[----:B------:R-:W-:Y:S05]  /*8770*/  @!P0 BRA `(.L_x_16994) ;  /* 0x0000000000448947 */ /* 0x000fea0003800000 */
.L_x_16970:
        /* <DEDUP_REMOVED lines=16> */
.L_x_16995:
[----:B------:R-:W-:Y:S05]  /*8880*/  BRA `(.L_x_16971) ;  /* 0x0000000400007947 */ /* 0x000fea0003800000 */
.L_x_16994:
        /* <DEDUP_REMOVED lines=21> */
.L_x_16997:
[----:B------:R-:W-:Y:S05]  /*89e0*/  BSYNC.RECONVERGENT B0 ;  /* 0x0000000000007941 */ /* 0x000fea0003800200 */
.L_x_16996:
[----:B------:R-:W-:-:S05]  /*89f0*/  LOP3.LUT R3, R0, 0x80, R3, 0xf8, !PT ;  /* 0x0000008000037812 */ /* 0x000fca00078ef803 */
[----:B------:R0:W-:Y:S01]  /*8a00*/  STG.E.U8 desc[UR36][R4.64], R3 ;  /* 0x0000000304007986 */ /* 0x0001e2000c101124 */
[----:B------:R-:W-:Y:S05]  /*8a10*/  BRA `(.L_x_16971) ;  /* 0x00000000009c7947 */ /* 0x000fea0003800000 */
.L_x_16993:
        /* <DEDUP_REMOVED lines=20> */
.L_x_16999:
[----:B------:R-:W-:Y:S01]  /*8b60*/  IMAD.MOV.U32 R0, RZ, RZ, 0x7f ;  /* 0x0000007fff007424 */ /* 0x000fe200078e00ff */
[----:B------:R-:W-:-:S04]  /*8b70*/  ISETP.GT.U32.AND P0, PT, R3, 0x7f800000, PT ;  /* 0x7f8000000300780c */ /* 0x000fc80003f04070 */
[----:B------:R-:W-:-:S09]  /*8b80*/  SEL R0, R0, 0x7c, P0 ;  /* 0x0000007c00007807 */ /* 0x000fd20000000000 */
.L_x_17000:
[----:B------:R-:W-:Y:S05]  /*8b90*/  BSYNC.RECONVERGENT B0 ;  /* 0x0000000000007941 */ /* 0x000fea0003800200 */
.L_x_16998:
[----:B------:R-:W-:-:S04]  /*8ba0*/  SHF.R.U32.HI R3, RZ, 0x18, R7 ;  /* 0x00000018ff037819 */ /* 0x000fc80000011607 */
[----:B------:R-:W-:-:S05]  /*8bb0*/  LOP3.LUT R3, R0, 0x80, R3, 0xf8, !PT ;  /* 0x0000008000037812 */ /* 0x000fca00078ef803 */
[----:B------:R0:W-:Y:S01]  /*8bc0*/  STG.E.U8 desc[UR36][R4.64], R3 ;  /* 0x0000000304007986 */ /* 0x0001e2000c101124 */
[----:B------:R-:W-:Y:S05]  /*8bd0*/  BRA `(.L_x_16971) ;  /* 0x00000000002c7947 */ /* 0x000fea0003800000 */
.L_x_16992:
        /* <DEDUP_REMOVED lines=11> */
.L_x_16971:
[----:B------:R-:W-:-:S07]  /*8c90*/  VIADD R33, R33, 0x80 ;  /* 0x0000008021217836 */ /* 0x000fce0000000000 */
.L_x_16930:
[----:B------:R-:W-:Y:S05]  /*8ca0*/  BSYNC.RECONVERGENT B6 ;  /* 0x0000000000067941 */ /* 0x000fea0003800200 */
.L_x_16929:
        /* <DEDUP_REMOVED lines=22> */
.L_x_17004:
[----:B------:R-:W0:Y:S02]  /*8e10*/  F2I.S64.F64.TRUNC R16, R16 ;  /* 0x0000001000107311 */ /* 0x000e24000030d900 */
[----:B0-----:R-:W-:-:S05]  /*8e20*/  IMAD.MOV.U32 R5, RZ, RZ, R16 ;  /* 0x000000ffff057224 */ /* 0x001fca00078e0010 */
[----:B------:R-:W-:Y:S01]  /*8e30*/  STG.E.U8 desc[UR36][R2.64], R5 ;  /* 0x0000000502007986 */ /* 0x000fe2000c101124 */
[----:B------:R-:W-:Y:S05]  /*8e40*/  EXIT ;  /* 0x000000000000794d */ /* 0x000fea0003800000 */
.L_x_17003:
        /* <DEDUP_REMOVED lines=9> */
.L_x_17007:
[----:B------:R-:W0:Y:S02]  /*8ee0*/  F2I.F64.TRUNC R17, R16 ;  /* 0x0000001000117311 */ /* 0x000e24000030d100 */
[----:B0-----:R-:W-:Y:S01]  /*8ef0*/  STG.E desc[UR36][R2.64], R17 ;  /* 0x0000001102007986 */ /* 0x001fe2000c101924 */
[----:B------:R-:W-:Y:S05]  /*8f00*/  EXIT ;  /* 0x000000000000794d */ /* 0x000fea0003800000 */
.L_x_17006:
[----:B------:R-:W0:Y:S02]  /*8f10*/  F2I.F64.TRUNC R17, R16 ;  /* 0x0000001000117311 */ /* 0x000e24000030d100 */
[----:B0-----:R-:W-:Y:S01]  /*8f20*/  STG.E.U16 desc[UR36][R2.64], R17 ;  /* 0x0000001102007986 */ /* 0x001fe2000c101524 */
[----:B------:R-:W-:Y:S05]  /*8f30*/  EXIT ;  /* 0x000000000000794d */ /* 0x000fea0003800000 */
.L_x_17002:
        /* <DEDUP_REMOVED lines=17> */
.L_x_17009:
        /* <DEDUP_REMOVED lines=12> */
.L_x_17008:
        /* <DEDUP_REMOVED lines=28> */
.L_x_17011:
        /* <DEDUP_REMOVED lines=23> */
.L_x_17010:
[----:B------:R-:W-:Y:S01]  /*9440*/  STG.E.64 desc[UR36][R2.64], R16 ;  /* 0x0000001002007986 */ /* 0x000fe2000c101b24 */
[----:B------:R-:W-:Y:S05]  /*9450*/  EXIT ;  /* 0x000000000000794d */ /* 0x000fea0003800000 */
.L_x_17001:
        /* <DEDUP_REMOVED lines=13> */
.L_x_17015:
        /* <DEDUP_REMOVED lines=26> */
.L_x_17018:
[----:B------:R-:W-:-:S04]  /*96d0*/  SHF.R.U32.HI R5, RZ, 0x18, R5 ;  /* 0x00000018ff057819 */ /* 0x000fc80000011605 */
[----:B------:R-:W-:-:S07]  /*96e0*/  LOP3.LUT R0, R0, 0x80, R5, 0xf8, !PT ;  /* 0x0000008000007812 */ /* 0x000fce00078ef805 */
.L_x_17017:
[----:B------:R-:W-:Y:S05]  /*96f0*/  BSYNC.RECONVERGENT B0 ;  /* 0x0000000000007941 */ /* 0x000fea0003800200 */
.L_x_17016:
[----:B------:R-:W-:Y:S01]  /*9700*/  STG.E.U8 desc[UR36][R2.64], R0 ;  /* 0x0000000002007986 */ /* 0x000fe2000c101124 */
[----:B------:R-:W-:Y:S05]  /*9710*/  EXIT ;  /* 0x000000000000794d */ /* 0x000fea0003800000 */
.L_x_17014:
        /* <DEDUP_REMOVED lines=26> */
.L_x_17021:
[----:B------:R-:W-:-:S04]  /*98c0*/  SHF.R.U32.HI R5, RZ, 0x18, R5 ;  /* 0x00000018ff057819 */ /* 0x000fc80000011605 */
[----:B------:R-:W-:-:S07]  /*98d0*/  LOP3.LUT R0, R0, 0x80, R5, 0xf8, !PT ;  /* 0x0000008000007812 */ /* 0x000fce00078ef805 */
.L_x_17020:
[----:B------:R-:W-:Y:S05]  /*98e0*/  BSYNC.RECONVERGENT B0 ;  /* 0x0000000000007941 */ /* 0x000fea0003800200 */
.L_x_17019:
[----:B------:R-:W-:Y:S01]  /*98f0*/  STG.E.U8 desc[UR36][R2.64], R0 ;  /* 0x0000000002007986 */ /* 0x000fe2000c101124 */
[----:B------:R-:W-:Y:S05]  /*9900*/  EXIT ;  /* 0x000000000000794d */ /* 0x000fea0003800000 */
.L_x_17013:
        /* <DEDUP_REMOVED lines=30> */
.L_x_17023:
[----:B------:R-:W0:Y:S02]  /*9af0*/  F2I.U64.F64.TRUNC R16, R16 ;  /* 0x0000001000107311 */ /* 0x000e24000030d800 */
[----:B0-----:R-:W-:Y:S01]  /*9b00*/  STG.E.64 desc[UR36][R2.64], R16 ;  /* 0x0000001002007986 */ /* 0x001fe2000c101b24 */
[----:B------:R-:W-:Y:S05]  /*9b10*/  EXIT ;  /* 0x000000000000794d */ /* 0x000fea0003800000 */
.L_x_17022:
[----:B------:R-:W0:Y:S02]  /*9b20*/  F2I.U32.F64.TRUNC R17, R16 ;  /* 0x0000001000117311 */ /* 0x000e24000030d000 */
[----:B0-----:R-:W-:Y:S01]  /*9b30*/  STG.E desc[UR36][R2.64], R17 ;  /* 0x0000001102007986 */ /* 0x001fe2000c101924 */
[----:B------:R-:W-:Y:S05]  /*9b40*/  EXIT ;  /* 0x000000000000794d */ /* 0x000fea0003800000 */
.L_x_17012:
        /* <DEDUP_REMOVED lines=15> */
.L_x_17025:
[----:B------:R-:W-:Y:S01]  /*9c40*/  STG.E.128 desc[UR36][R2.64], R16 ;  /* 0x0000001002007986 */ /* 0x000fe2000c101d24 */
[----:B------:R-:W-:Y:S05]  /*9c50*/  EXIT ;  /* 0x000000000000794d */ /* 0x000fea0003800000 */
.L_x_17024:
[----:B------:R-:W-:-:S13]  /*9c60*/  ISETP.NE.AND P0, PT, R0, 0xf, PT ;  /* 0x0000000f0000780c */ /* 0x000fda0003f05270 */
[----:B------:R-:W-:Y:S05]  /*9c70*/  @!P0 BRA `(.L_x_17026) ;  /* 0x0000000400288947 */ /* 0x000fea0003800000 */
[----:B------:R-:W-:-:S13]  /*9c80*/  ISETP.NE.AND P0, PT, R0, 0x17, PT ;  /* 0x000000170000780c */ /* 0x000fda0003f05270 */
[----:B------:R-:W-:Y:S05]  /*9c90*/  @!P0 BRA `(.L_x_17027) ;  /* 0x0000000000b08947 */ /* 0x000fea0003800000 */
[----:B------:R-:W-:-:S13]  /*9ca0*/  ISETP.NE.AND P0, PT, R0, 0x18, PT ;  /* 0x000000180000780c */ /* 0x000fda0003f05270 */
[----:B------:R-:W-:Y:S05]  /*9cb0*/  @!P0 BRA `(.L_x_17028) ;  /* 0x0000000000448947 */ /* 0x000fea0003800000 */
.L_x_17005:
        /* <DEDUP_REMOVED lines=16> */
.L_x_17029:
[----:B------:R-:W-:Y:S05]  /*9dc0*/  EXIT ;  /* 0x000000000000794d */ /* 0x000fea0003800000 */
.L_x_17028:
        /* <DEDUP_REMOVED lines=21> */
.L_x_17031:
[----:B------:R-:W-:Y:S05]  /*9f20*/  BSYNC.RECONVERGENT B0 ;  /* 0x0000000000007941 */ /* 0x000fea0003800200 */
.L_x_17030:
[----:B------:R-:W-:-:S05]  /*9f30*/  LOP3.LUT R5, R0, 0x80, R5, 0xf8, !PT ;  /* 0x0000008000057812 */ /* 0x000fca00078ef805 */
[----:B------:R-:W-:Y:S01]  /*9f40*/  STG.E.U8 desc[UR36][R2.64], R5 ;  /* 0x0000000502007986 */ /* 0x000fe2000c101124 */
[----:B------:R-:W-:Y:S05]  /*9f50*/  EXIT ;  /* 0x000000000000794d */ /* 0x000fea0003800000 */
.L_x_17027:
        /* <DEDUP_REMOVED lines=20> */
.L_x_17033:
[----:B------:R-:W-:Y:S01]  /*a0a0*/  IMAD.MOV.U32 R0, RZ, RZ, 0x7f ;  /* 0x0000007fff007424 */ /* 0x000fe200078e00ff */
[----:B------:R-:W-:-:S04]  /*a0b0*/  ISETP.GT.U32.AND P0, PT, R4, 0x7f800000, PT ;  /* 0x7f8000000400780c */ /* 0x000fc80003f04070 */
[----:B------:R-:W-:-:S09]  /*a0c0*/  SEL R0, R0, 0x7c, P0 ;  /* 0x0000007c00007807 */ /* 0x000fd20000000000 */
.L_x_17034:
[----:B------:R-:W-:Y:S05]  /*a0d0*/  BSYNC.RECONVERGENT B0 ;  /* 0x0000000000007941 */ /* 0x000fea0003800200 */
.L_x_17032:
[----:B------:R-:W-:-:S04]  /*a0e0*/  SHF.R.U32.HI R5, RZ, 0x18, R5 ;  /* 0x00000018ff057819 */ /* 0x000fc80000011605 */
[----:B------:R-:W-:-:S05]  /*a0f0*/  LOP3.LUT R5, R0, 0x80, R5, 0xf8, !PT ;  /* 0x0000008000057812 */ /* 0x000fca00078ef805 */
[----:B------:R-:W-:Y:S01]  /*a100*/  STG.E.U8 desc[UR36][R2.64], R5 ;  /* 0x0000000502007986 */ /* 0x000fe2000c101124 */
[----:B------:R-:W-:Y:S05]  /*a110*/  EXIT ;  /* 0x000000000000794d */ /* 0x000fea0003800000 */
.L_x_17026:
        /* <DEDUP_REMOVED lines=12> */
.L_x_17035:
        /* <DEDUP_REMOVED lines=10> */
.L_x_18392:


//--------------------- .text._ZN2at6native18elementwise_kernelILi128ELi2EZNS0_22gpu_kernel_impl_nocastINS0_13BUnaryFunctorIN3c107complexIdEES6_S6_NS0_15binary_internal10MulFunctorIS6_EEEEEEvRNS_18TensorIteratorBaseERKT_EUliE_EEviT1_ --------------------------
	.section	.text._ZN2at6native18elementwise_kernelILi128ELi2EZNS0_22gpu_kernel_impl_nocastINS0_13BUnaryFunctorIN3c107complexIdEES6_S6_NS0_15binary_internal10MulFunctorIS6_EEEEEEvRNS_18TensorIteratorBaseERKT_EUliE_EEviT1_,"ax",@progbits
	.align	128
        .global         _ZN2at6native18elementwise_kernelILi128ELi2EZNS0_22gpu_kernel_impl_nocastINS0_13BUnaryFunctorIN3c107complexIdEES6_S6_NS0_15binary_internal10MulFunctorIS6_EEEEEEvRNS_18TensorIteratorBaseERKT_EUliE_EEviT1_
        .type           _ZN2at6native18elementwise_kernelILi128ELi2EZNS0_22gpu_kernel_impl_nocastINS0_13BUnaryFunctorIN3c107complexIdEES6_S6_NS0_15binary_internal10MulFunctorIS6_EEEEEEvRNS_18TensorIteratorBaseERKT_EUliE_EEviT1_,@function
        .size           _ZN2at6native18elementwise_kernelILi128ELi2EZNS0_22gpu_kernel_impl_nocastINS0_13BUnaryFunctorIN3c107complexIdEES6_S6_NS0_15binary_internal10MulFunctorIS6_EEEEEEvRNS_18TensorIteratorBaseERKT_EUliE_EEviT1_,(.L_x_18393 - _ZN2at6native18elementwise_kernelILi128ELi2EZNS0_22gpu_kernel_impl_nocastINS0_13BUnaryFunctorIN3c107complexIdEES6_S6_NS0_15binary_internal10MulFunctorIS6_EEEEEEvRNS_18TensorIteratorBaseERKT_EUliE_EEviT1_)
        .other          _ZN2at6native18elementwise_kernelILi128ELi2EZNS0_22gpu_kernel_impl_nocastINS0_13BUnaryFunctorIN3c107complexIdEES6_S6_NS0_15binary_internal10MulFunctorIS6_EEEEEEvRNS_18TensorIteratorBaseERKT_EUliE_EEviT1_,@"STO_CUDA_ENTRY STV_DEFAULT"
_ZN2at6native18elementwise_kernelILi128ELi2EZNS0_22gpu_kernel_impl_nocastINS0_13BUnaryFunctorIN3c107complexIdEES6_S6_NS0_15binary_internal10MulFunctorIS6_EEEEEEvRNS_18TensorIteratorBaseERKT_EUliE_EEviT1_:
.text._ZN2at6native18elementwise_kernelILi128ELi2EZNS0_22gpu_kernel_impl_nocastINS0_13BUnaryFunctorIN3c107complexIdEES6_S6_NS0_15binary_internal10MulFunctorIS6_EEEEEEvRNS_18TensorIteratorBaseERKT_EUliE_EEviT1_:
        /* <DEDUP_REMOVED lines=14> */
[----:B------:R-:W1:Y:S01]  /*00e0*/  LDCU.128 UR8, c[0x0][0x5b0] ;  /* 0x0000b600ff0877ac */ /* 0x000e620008000c00 */
[----:B0-----:R-:W1:Y:S06]  /*00f0*/  LDG.E.128 R4, desc[UR6][R4.64] ;  /* 0x0000000604047981 */ /* 0x001e6c000c1e1d00 */
[----:B------:R-:W0:Y:S01]  /*0100*/  LDC.64 R12, c[0x0][0x588] ;  /* 0x00016200ff0c7b82 */ /* 0x000e220000000a00 */
[----:B------:R-:W-:Y:S01]  /*0110*/  IADD3 R3, PT, PT, R3, 0x80, RZ ;  /* 0x0000008003037810 */ /* 0x000fe20007ffe0ff */
[----:B-1----:R-:W1:-:S15]  /*0120*/  DMUL R8, R6, UR10 ;  /* 0x0000000a06087c28 */ /* 0x002e5e0008000000 */
[----:B------:R-:W-:-:S15]  /*0130*/  NOP ;  /* 0x0000000000007918 */ /* 0x000fde0000000000 */
[----:B------:R-:W-:-:S15]  /*0140*/  NOP ;  /* 0x0000000000007918 */ /* 0x000fde0000000000 */
[----:B------:R-:W-:-:S15]  /*0150*/  NOP ;  /* 0x0000000000007918 */ /* 0x000fde0000000000 */
[----:B------:R-:W-:-:S04]  /*0160*/  NOP ;  /* 0x0000000000007918 */ /* 0x000fc80000000000 */
[----:B------:R-:W2:-:S15]  /*0170*/  DMUL R10, R4, UR10 ;  /* 0x0000000a040a7c28 */ /* 0x000e9e0008000000 */
[----:B------:R-:W-:-:S15]  /*0180*/  NOP ;  /* 0x0000000000007918 */ /* 0x000fde0000000000 */
[----:B------:R-:W-:-:S15]  /*0190*/  NOP ;  /* 0x0000000000007918 */ /* 0x000fde0000000000 */
[----:B------:R-:W-:-:S15]  /*01a0*/  NOP ;  /* 0x0000000000007918 */ /* 0x000fde0000000000 */
[----:B------:R-:W-:-:S04]  /*01b0*/  NOP ;  /* 0x0000000000007918 */ /* 0x000fc80000000000 */
[----:B-1----:R-:W-:-:S15]  /*01c0*/  DFMA R8, R4, UR8, -R8 ;  /* 0x0000000804087c2b */ /* 0x002fde0008000808 */
[----:B------:R-:W-:-:S15]  /*01d0*/  NOP ;  /* 0x0000000000007918 */ /* 0x000fde0000000000 */
[----:B------:R-:W-:-:S15]  /*01e0*/  NOP ;  /* 0x0000000000007918 */ /* 0x000fde0000000000 */
[----:B------:R-:W-:-:S15]  /*01f0*/  NOP ;  /* 0x0000000000007918 */ /* 0x000fde0000000000 */
[----:B------:R-:W-:-:S04]  /*0200*/  NOP ;  /* 0x0000000000007918 */ /* 0x000fc80000000000 */
[----:B--2---:R-:W0:Y:S02]  /*0210*/  DFMA R10, R6, UR8, R10 ;  /* 0x00000008060a7c2b */ /* 0x004e24000800000a */
[----:B0-----:R0:W-:Y:S02]  /*0220*/  STG.E.128 desc[UR6][R12.64], R8 ;  /* 0x000000080c007986 */ /* 0x0011e4000c101d06 */
.L_x_17038:
[----:B------:R-:W-:Y:S05]  /*0230*/  BSYNC.RECONVERGENT B0 ;  /* 0x0000000000007941 */ /* 0x000fea0003800200 */
.L_x_17037:
[----:B------:R-:W-:-:S13]  /*0240*/  ISETP.GE.AND P0, PT, R3, UR4, PT ;  /* 0x0000000403007c0c */ /* 0x000fda000bf06270 */
[----:B------:R-:W-:Y:S05]  /*0250*/  @P0 EXIT ;  /* 0x000000000000094d */ /* 0x000fea0003800000 */
[----:B0-----:R-:W0:Y:S01]  /*0260*/  LDC.64 R10, c[0x0][0x590] ;  /* 0x00016400ff0a7b82 */ /* 0x001e220000000a00 */
[----:B------:R-:W1:Y:S01]  /*0270*/  LDCU.128 UR8, c[0x0][0x5b0] ;  /* 0x0000b600ff0877ac */ /* 0x000e620008000c00 */
[----:B0-----:R-:W1:Y:S02]  /*0280*/  LDG.E.128 R4, desc[UR6][R10.64] ;  /* 0x000000060a047981 */ /* 0x001e64000c1e1d00 */
[----:B-1----:R-:W0:-:S15]  /*0290*/  DMUL R2, R6, UR10 ;  /* 0x0000000a06027c28 */ /* 0x002e1e0008000000 */
[----:B------:R-:W-:-:S15]  /*02a0*/  NOP ;  /* 0x0000000000007918 */ /* 0x000fde0000000000 */
[----:B------:R-:W-:-:S15]  /*02b0*/  NOP ;  /* 0x0000000000007918 */ /* 0x000fde0000000000 */
[----:B------:R-:W-:-:S15]  /*02c0*/  NOP ;  /* 0x0000000000007918 */ /* 0x000fde0000000000 */
[----:B------:R-:W-:-:S04]  /*02d0*/  NOP ;  /* 0x0000000000007918 */ /* 0x000fc80000000000 */
[----:B------:R-:W1:-:S15]  /*02e0*/  DMUL R8, R4, UR10 ;  /* 0x0000000a04087c28 */ /* 0x000e5e0008000000 */
[----:B------:R-:W-:-:S15]  /*02f0*/  NOP ;  /* 0x0000000000007918 */ /* 0x000fde0000000000 */
[----:B------:R-:W-:-:S15]  /*0300*/  NOP ;  /* 0x0000000000007918 */ /* 0x000fde0000000000 */
[----:B------:R-:W-:-:S15]  /*0310*/  NOP ;  /* 0x0000000000007918 */ /* 0x000fde0000000000 */
[----:B------:R-:W-:-:S04]  /*0320*/  NOP ;  /* 0x0000000000007918 */ /* 0x000fc80000000000 */
[----:B0-----:R0:W-:Y:S02]  /*0330*/  DFMA R4, R4, UR8, -R2 ;  /* 0x0000000804047c2b */ /* 0x0011e40008000802 */
[----:B0-----:R-:W0:-:S15]  /*0340*/  LDC.64 R2, c[0x0][0x588] ;  /* 0x00016200ff027b82 */ /* 0x001e1e0000000a00 */
[----:B------:R-:W-:-:S15]  /*0350*/  NOP ;  /* 0x0000000000007918 */ /* 0x000fde0000000000 */
[----:B------:R-:W-:-:S15]  /*0360*/  NOP ;  /* 0x0000000000007918 */ /* 0x000fde0000000000 */
[----:B------:R-:W-:-:S15]  /*0370*/  NOP ;  /* 0x0000000000007918 */ /* 0x000fde0000000000 */
[----:B------:R-:W-:-:S02]  /*0380*/  NOP ;  /* 0x0000000000007918 */ /* 0x000fc40000000000 */
[----:B-1----:R-:W0:Y:S02]  /*0390*/  DFMA R6, R6, UR8, R8 ;  /* 0x0000000806067c2b */ /* 0x002e240008000008 */
[----:B0-----:R-:W-:Y:S01]  /*03a0*/  STG.E.128 desc[UR6][R2.64], R4 ;  /* 0x0000000402007986 */ /* 0x001fe2000c101d06 */
[----:B------:R-:W-:Y:S05]  /*03b0*/  EXIT ;  /* 0x000000000000794d */ /* 0x000fea0003800000 */
.L_x_17036:
        /* <DEDUP_REMOVED lines=8> */
[----:B------:R-:W-:Y:S02]  /*0440*/  MOV R4, RZ ;  /* 0x000000ff00047202 */ /* 0x000fe40000000f00 */
        /* <DEDUP_REMOVED lines=296> */
.L_x_17041:
[----:B------:R-:W0:Y:S01]  /*16d0*/  LDCU.64 UR8, c[0x0][0x590] ;  /* 0x0000b200ff0877ac */ /* 0x000e220008000a00 */
[----:B------:R-:W1:Y:S01]  /*16e0*/  LDCU.128 UR12, c[0x0][0x5b0] ;  /* 0x0000b600ff0c77ac */ /* 0x000e620008000c00 */
[----:B0-----:R-:W-:-:S04]  /*16f0*/  IADD3 R14, P0, PT, R4, UR8, RZ ;  /* 0x00000008040e7c10 */ /* 0x001fc8000ff1e0ff */
[----:B------:R-:W-:Y:S01]  /*1700*/  IADD3.X R15, PT, PT, RZ, UR9, RZ, P0, !PT ;  /* 0x00000009ff0f7c10 */ /* 0x000fe200087fe4ff */
[----:B------:R-:W0:Y:S04]  /*1710*/  LDCU.64 UR8, c[0x0][0x588] ;  /* 0x0000b100ff0877ac */ /* 0x000e280008000a00 */
[----:B------:R-:W1:Y:S01]  /*1720*/  LDG.E.128 R4, desc[UR6][R14.64] ;  /* 0x000000060e047981 */ /* 0x000e62000c1e1d00 */
[----:B------:R-:W-:Y:S02]  /*1730*/  IADD3 R3, PT, PT, R3, 0x80, RZ ;  /* 0x0000008003037810 */ /* 0x000fe40007ffe0ff */
[----:B0-----:R-:W-:-:S05]  /*1740*/  IADD3 R8, P0, PT, R9, UR8, RZ ;  /* 0x0000000809087c10 */ /* 0x001fca000ff1e0ff */
[----:B------:R-:W-:Y:S01]  /*1750*/  IMAD.X R9, RZ, RZ, UR9, P0 ;  /* 0x00000009ff097e24 */ /* 0x000fe200080e06ff */
        /* <DEDUP_REMOVED lines=10> */
[----:B0-----:R-:W-:-:S15]  /*1800*/  DFMA R4, R4, UR12, -R10 ;  /* 0x0000000c04047c2b */ /* 0x001fde000800080a */
[----:B------:R-:W-:-:S15]  /*1810*/  NOP ;  /* 0x0000000000007918 */ /* 0x000fde0000000000 */
[----:B------:R-:W-:-:S15]  /*1820*/  NOP ;  /* 0x0000000000007918 */ /* 0x000fde0000000000 */
[----:B------:R-:W-:-:S15]  /*1830*/  NOP ;  /* 0x0000000000007918 */ /* 0x000fde0000000000 */
[----:B------:R-:W-:-:S04]  /*1840*/  NOP ;  /* 0x0000000000007918 */ /* 0x000fc80000000000 */
[----:B-1----:R-:W0:Y:S02]  /*1850*/  DFMA R6, R6, UR12, R12 ;  /* 0x0000000c06067c2b */ /* 0x002e24000800000c */
[----:B0-----:R0:W-:Y:S02]  /*1860*/  STG.E.128 desc[UR6][R8.64], R4 ;  /* 0x0000000408007986 */ /* 0x0011e4000c101d06 */
.L_x_17040:
[----:B------:R-:W-:Y:S05]  /*1870*/  BSYNC.RECONVERGENT B0 ;  /* 0x0000000000007941 */ /* 0x000fea0003800200 */
.L_x_17039:
        /* <DEDUP_REMOVED lines=300> */
.L_x_17042:
[----:B------:R-:W0:Y:S01]  /*2b40*/  LDCU.64 UR4, c[0x0][0x590] ;  /* 0x0000b200ff0477ac */ /* 0x000e220008000a00 */
[----:B------:R-:W1:Y:S01]  /*2b50*/  LDCU.128 UR8, c[0x0][0x5b0] ;  /* 0x0000b600ff0877ac */ /* 0x000e620008000c00 */
[----:B0-----:R-:W-:-:S04]  /*2b60*/  IADD3 R12, P0, PT, R2, UR4, RZ ;  /* 0x00000004020c7c10 */ /* 0x001fc8000ff1e0ff */
[----:B------:R-:W-:Y:S01]  /*2b70*/  IADD3.X R13, PT, PT, RZ, UR5, RZ, P0, !PT ;  /* 0x00000005ff0d7c10 */ /* 0x000fe200087fe4ff */
[----:B------:R-:W0:Y:S04]  /*2b80*/  LDCU.64 UR4, c[0x0][0x588] ;  /* 0x0000b100ff0477ac */ /* 0x000e280008000a00 */
[----:B------:R-:W1:Y:S01]  /*2b90*/  LDG.E.128 R4, desc[UR6][R12.64] ;  /* 0x000000060c047981 */ /* 0x000e62000c1e1d00 */
[----:B0-----:R-:W-:-:S04]  /*2ba0*/  IADD3 R2, P0, PT, R3, UR4, RZ ;  /* 0x0000000403027c10 */ /* 0x001fc8000ff1e0ff */
[----:B------:R-:W-:Y:S01]  /*2bb0*/  IADD3.X R3, PT, PT, RZ, UR5, RZ, P0, !PT ;  /* 0x00000005ff037c10 */ /* 0x000fe200087fe4ff */
        /* <DEDUP_REMOVED lines=16> */
[----:B0-----:R-:W-:Y:S01]  /*2cc0*/  STG.E.128 desc[UR6][R2.64], R4 ;  /* 0x0000000402007986 */ /* 0x001fe2000c101d06 */
[----:B------:R-:W-:Y:S05]  /*2cd0*/  EXIT ;  /* 0x000000000000794d */ /* 0x000fea0003800000 */
.L_x_17043:
        /* <DEDUP_REMOVED lines=10> */
.L_x_18393:


//--------------------- .text._ZN2at6native27unrolled_elementwise_kernelINS0_13BUnaryFunctorIN3c107complexIdEES5_S5_NS0_15binary_internal10MulFunctorIS5_EEEESt5arrayIPcLm2EELi4E23TrivialOffsetCalculatorILi1EjESE_NS0_6memory15LoadWithoutCastENSF_16StoreWithoutCastEEEviT_T0_T2_T3_T4_T5_ --------------------------
	.section	.text._ZN2at6native27unrolled_elementwise_kernelINS0_13BUnaryFunctorIN3c107complexIdEES5_S5_NS0_15binary_internal10MulFunctorIS5_EEEESt5arrayIPcLm2EELi4E23TrivialOffsetCalculatorILi1EjESE_NS0_6memory15LoadWithoutCastENSF_16StoreWithoutCastEEEviT_T0_T2_T3_T4_T5_,"ax",@progbits
	.align	128
        .global         _ZN2at6native27unrolled_elementwise_kernelINS0_13BUnaryFunctorIN3c107complexIdEES5_S5_NS0_15binary_internal10MulFunctorIS5_EEEESt5arrayIPcLm2EELi4E23TrivialOffsetCalculatorILi1EjESE_NS0_6memory15LoadWithoutCastENSF_16StoreWithoutCastEEEviT_T0_T2_T3_T4_T5_
        .type           _ZN2at6native27unrolled_elementwise_kernelINS0_13BUnaryFunctorIN3c107complexIdEES5_S5_NS0_15binary_internal10MulFunctorIS5_EEEESt5arrayIPcLm2EELi4E23TrivialOffsetCalculatorILi1EjESE_NS0_6memory15LoadWithoutCastENSF_16StoreWithoutCastEEEviT_T0_T2_T3_T4_T5_,@function
        .size           _ZN2at6native27unrolled_elementwise_kernelINS0_13BUnaryFunctorIN3c107complexIdEES5_S5_NS0_15binary_internal10MulFunctorIS5_EEEESt5arrayIPcLm2EELi4E23TrivialOffsetCalculatorILi1EjESE_NS0_6memory15LoadWithoutCastENSF_16StoreWithoutCastEEEviT_T0_T2_T3_T4_T5_,(.L_x_18394 - _ZN2at6native27unrolled_elementwise_kernelINS0_13BUnaryFunctorIN3c107complexIdEES5_S5_NS0_15binary_internal10MulFunctorIS5_EEEESt5arrayIPcLm2EELi4E23TrivialOffsetCalculatorILi1EjESE_NS0_6memory15LoadWithoutCastENSF_16StoreWithoutCastEEEviT_T0_T2_T3_T4_T5_)
        .other          _ZN2at6native27unrolled_elementwise_kernelINS0_13BUnaryFunctorIN3c107complexIdEES5_S5_NS0_15binary_internal10MulFunctorIS5_EEEESt5arrayIPcLm2EELi4E23TrivialOffsetCalculatorILi1EjESE_NS0_6memory15LoadWithoutCastENSF_16StoreWithoutCastEEEviT_T0_T2_T3_T4_T5_,@"STO_CUDA_ENTRY STV_DEFAULT"
_ZN2at6native27unrolled_elementwise_kernelINS0_13BUnaryFunctorIN3c107complexIdEES5_S5_NS0_15binary_internal10MulFunctorIS5_EEEESt5arrayIPcLm2EELi4E23TrivialOffsetCalculatorILi1EjESE_NS0_6memory15LoadWithoutCastENSF_16StoreWithoutCastEEEviT_T0_T2_T3_T4_T5_:
.text._ZN2at6native27unrolled_elementwise_kernelINS0_13BUnaryFunctorIN3c107complexIdEES5_S5_NS0_15binary_internal10MulFunctorIS5_EEEESt5arrayIPcLm2EELi4E23TrivialOffsetCalculatorILi1EjESE_NS0_6memory15LoadWithoutCastENSF_16StoreWithoutCastEEEviT_T0_T2_T3_T4_T5_:
        /* <DEDUP_REMOVED lines=8> */
[----:B------:R-:W3:Y:S08]  /*0080*/  LDC.64 R14, c[0x0][0x3a0] ;  /* 0x0000e800ff0e7b82 */ /* 0x000ef00000000a00 */
[----:B------:R-:W4:Y:S01]  /*0090*/  LDC.64 R24, c[0x0][0x3a8] ;  /* 0x0000ea00ff187b82 */ /* 0x000f220000000a00 */
[----:B0-----:R-:W-:-:S02]  /*00a0*/  IMAD R22, R0, -0x200, R3 ;  /* 0xfffffe0000167824 */ /* 0x001fc400078e0203 */
[----:B--2---:R-:W-:-:S03]  /*00b0*/  IMAD.MOV.U32 R3, RZ, RZ, R21 ;  /* 0x000000ffff037224 */ /* 0x004fc600078e0015 */
[----:B------:R-:W-:-:S13]  /*00c0*/  ISETP.GE.AND P0, PT, R21, R22, PT ;  /* 0x000000161500720c */ /* 0x000fda0003f06270 */
[----:B------:R-:W0:Y:S01]  /*00d0*/  @!P0 LDC.64 R12, c[0x0][0x3b8] ;  /* 0x0000ee00ff0c8b82 */ /* 0x000e220000000a00 */
[----:B------:R-:W-:Y:S02]  /*00e0*/  @!P0 VIADD R21, R3, 0x80 ;  /* 0x0000008003158836 */ /* 0x000fe40000000000 */
[----:B------:R-:W-:-:S03]  /*00f0*/  @!P0 IMAD R5, R0, 0x200, R3 ;  /* 0x0000020000058824 */ /* 0x000fc600078e0203 */
[----:B------:R-:W-:-:S13]  /*0100*/  ISETP.GE.AND P1, PT, R21, R22, PT ;  /* 0x000000161500720c */ /* 0x000fda0003f26270 */
[----:B------:R-:W2:Y:S01]  /*0110*/  @!P1 LDC.64 R16, c[0x0][0x3b8] ;  /* 0x0000ee00ff109b82 */ /* 0x000ea20000000a00 */
[----:B0-----:R-:W-:-:S05]  /*0120*/  @!P0 IMAD.WIDE.U32 R12, R5, 0x10, R12 ;  /* 0x00000010050c8825 */ /* 0x001fca00078e000c */
[----:B-1----:R0:W3:Y:S01]  /*0130*/  @!P0 LDG.E.128 R8, desc[UR4][R12.64] ;  /* 0x000000040c088981 */ /* 0x0020e2000c1e1d00 */
[----:B------:R-:W-:-:S04]  /*0140*/  @!P1 IMAD R5, R0, 0x200, R21 ;  /* 0x0000020000059824 */ /* 0x000fc800078e0215 */
[----:B--2---:R-:W-:Y:S01]  /*0150*/  @!P1 IMAD.WIDE.U32 R16, R5, 0x10, R16 ;  /* 0x0000001005109825 */ /* 0x004fe200078e0010 */
[----:B------:R-:W-:-:S06]  /*0160*/  CS2R R4, SRZ ;  /* 0x0000000000047805 */ /* 0x000fcc000001ff00 */
[----:B------:R-:W2:Y:S01]  /*0170*/  @!P1 LDG.E.128 R4, desc[UR4][R16.64] ;  /* 0x0000000410049981 */ /* 0x000ea2000c1e1d00 */
[----:B------:R-:W-:Y:S01]  /*0180*/  ISETP.GE.AND P0, PT, R3, R22, PT ;  /* 0x000000160300720c */ /* 0x000fe20003f06270 */
[----:B------:R-:W-:Y:S01]  /*0190*/  @!P1 VIADD R21, R21, 0x80 ;  /* 0x0000008015159836 */ /* 0x000fe20000000000 */
[----:B0-----:R-:W-:Y:S01]  /*01a0*/  CS2R R12, SRZ ;  /* 0x00000000000c7805 */ /* 0x001fe2000001ff00 */
[----:B------:R-:W-:-:S03]  /*01b0*/  VIADD R2, R3, 0x80 ;  /* 0x0000008003027836 */ /* 0x000fc60000000000 */
[-C--:B------:R-:W-:Y:S02]  /*01c0*/  ISETP.GE.AND P1, PT, R21, R22.reuse, PT ;  /* 0x000000161500720c */ /* 0x080fe40003f26270 */
[----:B------:R-:W-:-:S11]  /*01d0*/  ISETP.GE.AND P2, PT, R2, R22, PT ;  /* 0x000000160200720c */ /* 0x000fd60003f46270 */
[----:B------:R-:W0:Y:S01]  /*01e0*/  @!P1 LDC.64 R26, c[0x0][0x3b8] ;  /* 0x0000ee00ff1a9b82 */ /* 0x000e220000000a00 */
[----:B---3--:R-:W-:-:S15]  /*01f0*/  @!P0 DMUL R18, R10, R14 ;  /* 0x0000000e0a128228 */ /* 0x008fde0000000000 */
[----:B------:R-:W-:-:S15]  /*0200*/  NOP ;  /* 0x0000000000007918 */ /* 0x000fde0000000000 */
[----:B------:R-:W-:-:S15]  /*0210*/  NOP ;  /* 0x0000000000007918 */ /* 0x000fde0000000000 */
[----:B------:R-:W-:-:S15]  /*0220*/  NOP ;  /* 0x0000000000007918 */ /* 0x000fde0000000000 */
[----:B------:R-:W-:-:S04]  /*0230*/  NOP ;  /* 0x0000000000007918 */ /* 0x000fc80000000000 */
[----:B----4-:R-:W1:-:S15]  /*0240*/  @!P0 DMUL R10, R10, R24 ;  /* 0x000000180a0a8228 */ /* 0x010e5e0000000000 */
[----:B------:R-:W-:-:S15]  /*0250*/  NOP ;  /* 0x0000000000007918 */ /* 0x000fde0000000000 */
[----:B------:R-:W-:-:S15]  /*0260*/  NOP ;  /* 0x0000000000007918 */ /* 0x000fde0000000000 */
[----:B------:R-:W-:-:S15]  /*0270*/  NOP ;  /* 0x0000000000007918 */ /* 0x000fde0000000000 */
[----:B------:R-:W-:-:S04]  /*0280*/  NOP ;  /* 0x0000000000007918 */ /* 0x000fc80000000000 */
[----:B-1----:R1:W-:Y:S02]  /*0290*/  @!P0 DFMA R12, R8, R14, -R10 ;  /* 0x0000000e080c822b */ /* 0x0023e4000000080a */
[----:B-1----:R-:W-:Y:S01]  /*02a0*/  CS2R R14, SRZ ;  /* 0x00000000000e7805 */ /* 0x002fe2000001ff00 */
[----:B------:R-:W1:-:S15]  /*02b0*/  LDC.64 R10, c[0x0][0x3a0] ;  /* 0x0000e800ff0a7b82 */ /* 0x000e5e0000000a00 */
[----:B------:R-:W-:-:S15]  /*02c0*/  NOP ;  /* 0x0000000000007918 */ /* 0x000fde0000000000 */
[----:B------:R-:W-:-:S15]  /*02d0*/  NOP ;  /* 0x0000000000007918 */ /* 0x000fde0000000000 */
[----:B------:R-:W-:-:S15]  /*02e0*/  NOP ;  /* 0x0000000000007918 */ /* 0x000fde0000000000 */
[----:B------:R-:W-:-:S01]  /*02f0*/  NOP ;  /* 0x0000000000007918 */ /* 0x000fc20000000000 */
[----:B------:R3:W-:Y:S02]  /*0300*/  @!P0 DFMA R14, R8, R24, R18 ;  /* 0x00000018080e822b */ /* 0x0007e40000000012 */
[----:B---3--:R-:W2:Y:S01]  /*0310*/  LDC.64 R24, c[0x0][0x3a8] ;  /* 0x0000ea00ff187b82 */ /* 0x008ea20000000a00 */
[----:B------:R-:W-:Y:S01]  /*0320*/  CS2R R8, SRZ ;  /* 0x0000000000087805 */ /* 0x000fe2000001ff00 */
[----:B------:R-:W-:-:S04]  /*0330*/  @!P1 IMAD R19, R0, 0x200, R21 ;  /* 0x0000020000139824 */ /* 0x000fc800078e0215 */
[----:B0-----:R-:W-:Y:S01]  /*0340*/  @!P1 IMAD.WIDE.U32 R26, R19, 0x10, R26 ;  /* 0x00000010131a9825 */ /* 0x001fe200078e001a */
[----:B------:R-:W-:-:S15]  /*0350*/  CS2R R18, SRZ ;  /* 0x0000000000127805 */ /* 0x000fde000001ff00 */
[----:B------:R-:W-:-:S15]  /*0360*/  NOP ;  /* 0x0000000000007918 */ /* 0x000fde0000000000 */
[----:B------:R-:W-:-:S15]  /*0370*/  NOP ;  /* 0x0000000000007918 */ /* 0x000fde0000000000 */
[----:B------:R-:W-:-:S10]  /*0380*/  NOP ;  /* 0x0000000000007918 */ /* 0x000fd40000000000 */
[----:B--2---:R-:W1:-:S15]  /*0390*/  @!P2 DMUL R16, R6, R24 ;  /* 0x000000180610a228 */ /* 0x004e5e0000000000 */
[----:B------:R-:W-:-:S15]  /*03a0*/  NOP ;  /* 0x0000000000007918 */ /* 0x000fde0000000000 */
[----:B------:R-:W-:-:S15]  /*03b0*/  NOP ;  /* 0x0000000000007918 */ /* 0x000fde0000000000 */
[----:B------:R-:W-:-:S15]  /*03c0*/  NOP ;  /* 0x0000000000007918 */ /* 0x000fde0000000000 */
[----:B------:R-:W-:-:S04]  /*03d0*/  NOP ;  /* 0x0000000000007918 */ /* 0x000fc80000000000 */
[----:B-1----:R0:W-:Y:S02]  /*03e0*/  @!P2 DFMA R8, R4, R10, -R16 ;  /* 0x0000000a0408a22b */ /* 0x0021e40000000810 */
[----:B0-----:R-:W-:-:S06]  /*03f0*/  CS2R R16, SRZ ;  /* 0x0000000000107805 */ /* 0x001fcc000001ff00 */
[----:B------:R-:W2:Y:S01]  /*0400*/  @!P1 LDG.E.128 R16, desc[UR4][R26.64] ;  /* 0x000000041a109981 */ /* 0x000ea2000c1e1d00 */
[----:B------:R-:W-:-:S05]  /*0410*/  @!P1 VIADD R21, R21, 0x80 ;  /* 0x0000008015159836 */ /* 0x000fca0000000000 */
[----:B------:R-:W-:-:S13]  /*0420*/  ISETP.GE.AND P1, PT, R21, R22, PT ;  /* 0x000000161500720c */ /* 0x000fda0003f26270 */
[----:B------:R-:W-:-:S15]  /*0430*/  @!P1 IMAD R21, R0, 0x200, R21 ;  /* 0x0000020000159824 */ /* 0x000fde00078e0215 */
[----:B------:R-:W-:-:S15]  /*0440*/  NOP ;  /* 0x0000000000007918 */ /* 0x000fde0000000000 */
[----:B------:R-:W-:-:S07]  /*0450*/  NOP ;  /* 0x0000000000007918 */ /* 0x000fce0000000000 */
[----:B------:R0:W1:Y:S02]  /*0460*/  @!P2 DMUL R6, R6, R10 ;  /* 0x0000000a0606a228 */ /* 0x0000640000000000 */
[----:B0-----:R-:W-:-:S15]  /*0470*/  CS2R R10, SRZ ;  /* 0x00000000000a7805 */ /* 0x001fde000001ff00 */
[----:B------:R-:W-:-:S15]  /*0480*/  NOP ;  /* 0x0000000000007918 */ /* 0x000fde0000000000 */
[----:B------:R-:W-:-:S15]  /*0490*/  NOP ;  /* 0x0000000000007918 */ /* 0x000fde0000000000 */
[----:B------:R-:W-:-:S15]  /*04a0*/  NOP ;  /* 0x0000000000007918 */ /* 0x000fde0000000000 */
[----:B------:R-:W-:-:S02]  /*04b0*/  NOP ;  /* 0x0000000000007918 */ /* 0x000fc40000000000 */
[----:B-1----:R0:W-:Y:S02]  /*04c0*/  @!P2 DFMA R10, R4, R24, R6 ;  /* 0x00000018040aa22b */ /* 0x0021e40000000006 */
[----:B0-----:R-:W2:Y:S01]  /*04d0*/  LDC.64 R24, c[0x0][0x3a8] ;  /* 0x0000ea00ff187b82 */ /* 0x001ea20000000a00 */
[----:B------:R-:W-:-:S05]  /*04e0*/  VIADD R5, R3, 0x100 ;  /* 0x0000010003057836 */ /* 0x000fca0000000000 */
[----:B------:R-:W-:Y:S02]  /*04f0*/  ISETP.GE.AND P2, PT, R5, R22, PT ;  /* 0x000000160500720c */ /* 0x000fe40003f46270 */
[----:B------:R-:W-:Y:S01]  /*0500*/  CS2R R4, SRZ ;  /* 0x0000000000047805 */ /* 0x000fe2000001ff00 */
[----:B------:R-:W0:-:S15]  /*0510*/  LDC.64 R6, c[0x0][0x3a0] ;  /* 0x0000e800ff067b82 */ /* 0x000e1e0000000a00 */
[----:B------:R-:W-:-:S15]  /*0520*/  NOP ;  /* 0x0000000000007918 */ /* 0x000fde0000000000 */
[----:B------:R-:W-:-:S15]  /*0530*/  NOP ;  /* 0x0000000000007918 */ /* 0x000fde0000000000 */
[----:B------:R-:W-:-:S08]  /*0540*/  NOP ;  /* 0x0000000000007918 */ /* 0x000fd00000000000 */
[----:B--2---:R-:W1:-:S15]  /*0550*/  @!P2 DMUL R28, R18, R24 ;  /* 0x00000018121ca228 */ /* 0x004e5e0000000000 */
[----:B------:R-:W-:-:S15]  /*0560*/  NOP ;  /* 0x0000000000007918 */ /* 0x000fde0000000000 */
[----:B------:R-:W-:-:S15]  /*0570*/  NOP ;  /* 0x0000000000007918 */ /* 0x000fde0000000000 */
[----:B------:R-:W-:-:S15]  /*0580*/  NOP ;  /* 0x0000000000007918 */ /* 0x000fde0000000000 */
[----:B------:R-:W-:-:S04]  /*0590*/  NOP ;  /* 0x0000000000007918 */ /* 0x000fc80000000000 */
[----:B0-----:R0:W2:Y:S02]  /*05a0*/  @!P2 DMUL R26, R18, R6 ;  /* 0x00000006121aa228 */ /* 0x0010a40000000000 */
[----:B0-----:R-:W0:Y:S02]  /*05b0*/  @!P1 LDC.64 R18, c[0x0][0x3b8] ;  /* 0x0000ee00ff129b82 */ /* 0x001e240000000a00 */
[----:B0-----:R-:W-:Y:S01]  /*05c0*/  @!P1 IMAD.WIDE.U32 R20, R21, 0x10, R18 ;  /* 0x0000001015149825 */ /* 0x001fe200078e0012 */
[----:B------:R-:W-:-:S15]  /*05d0*/  CS2R R18, SRZ ;  /* 0x0000000000127805 */ /* 0x000fde000001ff00 */
[----:B------:R-:W-:-:S15]  /*05e0*/  NOP ;  /* 0x0000000000007918 */ /* 0x000fde0000000000 */
[----:B------:R-:W-:-:S15]  /*05f0*/  NOP ;  /* 0x0000000000007918 */ /* 0x000fde0000000000 */
[----:B------:R-:W-:-:S14]  /*0600*/  NOP ;  /* 0x0000000000007918 */ /* 0x000fdc0000000000 */
[----:B-1----:R0:W-:Y:S02]  /*0610*/  @!P2 DFMA R4, R16, R6, -R28 ;  /* 0x000000061004a22b */ /* 0x0021e4000000081c */
[----:B0-----:R-:W-:Y:S01]  /*0620*/  CS2R R6, SRZ ;  /* 0x0000000000067805 */ /* 0x001fe2000001ff00 */
[----:B------:R-:W0:-:S15]  /*0630*/  @!P0 LDC.64 R28, c[0x0][0x3b0] ;  /* 0x0000ec00ff1c8b82 */ /* 0x000e1e0000000a00 */
[----:B------:R-:W-:-:S15]  /*0640*/  NOP ;  /* 0x0000000000007918 */ /* 0x000fde0000000000 */
[----:B------:R-:W-:-:S15]  /*0650*/  NOP ;  /* 0x0000000000007918 */ /* 0x000fde0000000000 */
[----:B------:R-:W-:-:S15]  /*0660*/  NOP ;  /* 0x0000000000007918 */ /* 0x000fde0000000000 */
[----:B------:R-:W-:-:S01]  /*0670*/  NOP ;  /* 0x0000000000007918 */ /* 0x000fc20000000000 */
[----:B--2---:R1:W-:Y:S02]  /*0680*/  @!P2 DFMA R6, R16, R24, R26 ;  /* 0x000000181006a22b */ /* 0x0043e4000000001a */
[----:B-1----:R-:W-:Y:S01]  /*0690*/  CS2R R16, SRZ ;  /* 0x0000000000107805 */ /* 0x002fe2000001ff00 */
[----:B------:R-:W-:Y:S01]  /*06a0*/  VIADD R23, R3, 0x180 ;  /* 0x0000018003177836 */ /* 0x000fe20000000000 */
[----:B------:R-:W1:Y:S04]  /*06b0*/  LDC.64 R26, c[0x0][0x3a0] ;  /* 0x0000e800ff1a7b82 */ /* 0x000e680000000a00 */
[----:B------:R2:W1:Y:S01]  /*06c0*/  @!P1 LDG.E.128 R16, desc[UR4][R20.64] ;  /* 0x0000000414109981 */ /* 0x000462000c1e1d00 */
[----:B------:R-:W-:Y:S01]  /*06d0*/  ISETP.GE.AND P1, PT, R23, R22, PT ;  /* 0x000000161700720c */ /* 0x000fe20003f26270 */
[----:B------:R-:W-:Y:S01]  /*06e0*/  @!P0 IMAD R23, R0, 0x200, R3 ;  /* 0x0000020000178824 */ /* 0x000fe200078e0203 */
[----:B------:R-:W-:Y:S01]  /*06f0*/  BSSY.RECONVERGENT B0, `(.L_x_17044) ;  /* 0x000001f000007945 */ /* 0x000fe20003800200 */
[----:B------:R-:W-:-:S02]  /*0700*/  @!P0 IMAD.MOV.U32 R3, RZ, RZ, R2 ;  /* 0x000000ffff038224 */ /* 0x000fc400078e0002 */
[----:B0-----:R-:W-:Y:S01]  /*0710*/  @!P0 IMAD.WIDE.U32 R28, R23, 0x10, R28 ;  /* 0x00000010171c8825 */ /* 0x001fe200078e001c */
[----:B--2---:R-:W-:-:S04]  /*0720*/  CS2R R20, SRZ ;  /* 0x0000000000147805 */ /* 0x004fc8000001ff00 */
[----:B------:R0:W-:Y:S01]  /*0730*/  @!P0 STG.E.128 desc[UR4][R28.64], R12 ;  /* 0x0000000c1c008986 */ /* 0x0001e2000c101d04 */
[----:B------:R-:W-:Y:S01]  /*0740*/  ISETP.GE.AND P0, PT, R3, R22, PT ;  /* 0x000000160300720c */ /* 0x000fe20003f06270 */
[----:B0-----:R-:W0:-:S15]  /*0750*/  LDC.64 R28, c[0x0][0x3a8] ;  /* 0x0000ea00ff1c7b82 */ /* 0x001e1e0000000a00 */
[----:B------:R-:W-:-:S15]  /*0760*/  NOP ;  /* 0x0000000000007918 */ /* 0x000fde0000000000 */
[----:B------:R-:W-:-:S13]  /*0770*/  NOP ;  /* 0x0000000000007918 */ /* 0x000fda0000000000 */
[----:B-1----:R-:W-:-:S15]  /*0780*/  @!P1 DMUL R24, R18, R26 ;  /* 0x0000001a12189228 */ /* 0x002fde0000000000 */
[----:B------:R-:W-:-:S15]  /*0790*/  NOP ;  /* 0x0000000000007918 */ /* 0x000fde0000000000 */
[----:B------:R-:W-:-:S15]  /*07a0*/  NOP ;  /* 0x0000000000007918 */ /* 0x000fde0000000000 */
[----:B------:R-:W-:-:S15]  /*07b0*/  NOP ;  /* 0x0000000000007918 */ /* 0x000fde0000000000 */
[----:B------:R-:W-:-:S04]  /*07c0*/  NOP ;  /* 0x0000000000007918 */ /* 0x000fc80000000000 */
[----:B0-----:R-:W0:-:S15]  /*07d0*/  @!P1 DMUL R18, R18, R28 ;  /* 0x0000001c12129228 */ /* 0x001e1e0000000000 */
[----:B------:R-:W-:-:S15]  /*07e0*/  NOP ;  /* 0x0000000000007918 */ /* 0x000fde0000000000 */
[----:B------:R-:W-:-:S15]  /*07f0*/  NOP ;  /* 0x0000000000007918 */ /* 0x000fde0000000000 */
[----:B------:R-:W-:-:S15]  /*0800*/  NOP ;  /* 0x0000000000007918 */ /* 0x000fde0000000000 */
[----:B------:R-:W-:-:S04]  /*0810*/  NOP ;  /* 0x0000000000007918 */ /* 0x000fc80000000000 */
[----:B0-----:R0:W1:Y:S02]  /*0820*/  @!P1 DFMA R20, R16, R26, -R18 ;  /* 0x0000001a1014922b */ /* 0x0010640000000812 */
[----:B01----:R-:W-:Y:S05]  /*0830*/  @P0 BRA `(.L_x_17045) ;  /* 0x0000000000280947 */ /* 0x003fea0003800000 */
[----:B------:R-:W0:Y:S01]  /*0840*/  LDC.64 R12, c[0x0][0x3b0] ;  /* 0x0000ec00ff0c7b82 */ /* 0x000e220000000a00 */
[----:B------:R-:W-:Y:S02]  /*0850*/  IMAD R15, R0, 0x200, R3 ;  /* 0x00000200000f7824 */ /* 0x000fe400078e0203 */
[----:B------:R-:W-:-:S05]  /*0860*/  VIADD R3, R3, 0x80 ;  /* 0x0000008003037836 */ /* 0x000fca0000000000 */
[----:B------:R-:W-:-:S13]  /*0870*/  ISETP.GE.AND P0, PT, R3, R22, PT ;  /* 0x000000160300720c */ /* 0x000fda0003f06270 */
[----:B------:R-:W-:Y:S02]  /*0880*/  @!P0 IMAD R19, R0, 0x200, R3 ;  /* 0x0000020000138824 */ /* 0x000fe400078e0203 */
[----:B------:R-:W-:Y:S02]  /*0890*/  @!P0 VIADD R3, R3, 0x80 ;  /* 0x0000008003038836 */ /* 0x000fe40000000000 */
[----:B0-----:R-:W-:-:S04]  /*08a0*/  IMAD.WIDE.U32 R14, R15, 0x10, R12 ;  /* 0x000000100f0e7825 */ /* 0x001fc800078e000c */
[----:B------:R-:W-:Y:S01]  /*08b0*/  @!P0 IMAD.WIDE.U32 R12, R19, 0x10, R12 ;  /* 0x00000010130c8825 */ /* 0x000fe200078e000c */
[----:B------:R0:W-:Y:S04]  /*08c0*/  STG.E.128 desc[UR4][R14.64], R8 ;  /* 0x000000080e007986 */ /* 0x0001e8000c101d04 */
[----:B------:R0:W-:Y:S02]  /*08d0*/  @!P0 STG.E.128 desc[UR4][R12.64], R4 ;  /* 0x000000040c008986 */ /* 0x0001e4000c101d04 */
.L_x_17045:
[----:B------:R-:W-:Y:S05]  /*08e0*/  BSYNC.RECONVERGENT B0 ;  /* 0x0000000000007941 */ /* 0x000fea0003800200 */
.L_x_17044:
[----:B------:R-:W-:-:S13]  /*08f0*/  ISETP.GE.AND P0, PT, R3, R22, PT ;  /* 0x000000160300720c */ /* 0x000fda0003f06270 */
[----:B------:R-:W-:Y:S05]  /*0900*/  @P0 EXIT ;  /* 0x000000000000094d */ /* 0x000fea0003800000 */
[----:B0-----:R-:W0:Y:S01]  /*0910*/  LDC.64 R4, c[0x0][0x3b0] ;  /* 0x0000ec00ff047b82 */ /* 0x001e220000000a00 */
[----:B------:R-:W-:Y:S01]  /*0920*/  IMAD R3, R0, 0x200, R3 ;  /* 0x0000020000037824 */ /* 0x000fe200078e0203 */
[----:B------:R-:W-:-:S06]  /*0930*/  CS2R R22, SRZ ;  /* 0x0000000000167805 */ /* 0x000fcc000001ff00 */
[----:B------:R-:W1:Y:S01]  /*0940*/  @!P1 DFMA R22, R16, R28, R24 ;  /* 0x0000001c1016922b */ /* 0x000e620000000018 */
[----:B0-----:R-:W-:-:S05]  /*0950*/  IMAD.WIDE.U32 R2, R3, 0x10, R4 ;  /* 0x0000001003027825 */ /* 0x001fca00078e0004 */
[----:B-1----:R-:W-:Y:S01]  /*0960*/  STG.E.128 desc[UR4][R2.64], R20 ;  /* 0x0000001402007986 */ /* 0x002fe2000c101d04 */
[----:B------:R-:W-:Y:S05]  /*0970*/  EXIT ;  /* 0x000000000000794d */ /* 0x000fea0003800000 */
.L_x_17046:
        /* <DEDUP_REMOVED lines=16> */
.L_x_18394:


//--------------------- .text._ZN2at6native29vectorized_elementwise_kernelILi2ENS0_13BUnaryFunctorIN3c107complexIdEES5_S5_NS0_15binary_internal10MulFunctorIS5_EEEESt5arrayIPcLm2EEEEviT0_T1_ --------------------------
	.section	.text._ZN2at6native29vectorized_elementwise_kernelILi2ENS0_13BUnaryFunctorIN3c107complexIdEES5_S5_NS0_15binary_internal10MulFunctorIS5_EEEESt5arrayIPcLm2EEEEviT0_T1_,"ax",@progbits
	.align	128
        .global         _ZN2at6native29vectorized_elementwise_kernelILi2ENS0_13BUnaryFunctorIN3c107complexIdEES5_S5_NS0_15binary_internal10MulFunctorIS5_EEEESt5arrayIPcLm2EEEEviT0_T1_
        .type           _ZN2at6native29vectorized_elementwise_kernelILi2ENS0_13BUnaryFunctorIN3c107complexIdEES5_S5_NS0_15binary_internal10MulFunctorIS5_EEEESt5arrayIPcLm2EEEEviT0_T1_,@function
        .size           _ZN2at6native29vectorized_elementwise_kernelILi2ENS0_13BUnaryFunctorIN3c107complexIdEES5_S5_NS0_15binary_internal10MulFunctorIS5_EEEESt5arrayIPcLm2EEEEviT0_T1_,(.L_x_18395 - _ZN2at6native29vectorized_elementwise_kernelILi2ENS0_13BUnaryFunctorIN3c107complexIdEES5_S5_NS0_15binary_internal10MulFunctorIS5_EEEESt5arrayIPcLm2EEEEviT0_T1_)
        .other          _ZN2at6native29vectorized_elementwise_kernelILi2ENS0_13BUnaryFunctorIN3c107complexIdEES5_S5_NS0_15binary_internal10MulFunctorIS5_EEEESt5arrayIPcLm2EEEEviT0_T1_,@"STO_CUDA_ENTRY STV_DEFAULT"
_ZN2at6native29vectorized_elementwise_kernelILi2ENS0_13BUnaryFunctorIN3c107complexIdEES5_S5_NS0_15binary_internal10MulFunctorIS5_EEEESt5arrayIPcLm2EEEEviT0_T1_:
.text._ZN2at6native29vectorized_elementwise_kernelILi2ENS0_13BUnaryFunctorIN3c107complexIdEES5_S5_NS0_15binary_internal10MulFunctorIS5_EEEESt5arrayIPcLm2EEEEviT0_T1_:
        /* <DEDUP_REMOVED lines=10> */
[----:B------:R-:W-:Y:S02]  /*00a0*/  CS2R R14, SRZ ;  /* 0x00000000000e7805 */ /* 0x000fe4000001ff00 */
[----:B------:R-:W-:Y:S02]  /*00b0*/  CS2R R18, SRZ ;  /* 0x0000000000127805 */ /* 0x000fe4000001ff00 */
[----:B------:R-:W-:Y:S01]  /*00c0*/  CS2R R22, SRZ ;  /* 0x0000000000167805 */ /* 0x000fe2000001ff00 */
[----:B------:R-:W1:Y:S01]  /*00d0*/  LDC.64 R24, c[0x0][0x3a0] ;  /* 0x0000e800ff187b82 */ /* 0x000e620000000a00 */
[----:B------:R-:W-:-:S07]  /*00e0*/  CS2R R28, SRZ ;  /* 0x00000000001c7805 */ /* 0x000fce000001ff00 */
[----:B------:R-:W2:Y:S01]  /*00f0*/  LDC.64 R34, c[0x0][0x3a8] ;  /* 0x0000ea00ff227b82 */ /* 0x000ea20000000a00 */
[----:B0-----:R-:W-:-:S13]  /*0100*/  ISETP.GE.U32.AND P0, PT, R3, R2, PT ;  /* 0x000000020300720c */ /* 0x001fda0003f06070 */
[----:B------:R-:W0:Y:S01]  /*0110*/  @!P0 LDC.64 R8, c[0x0][0x3b8] ;  /* 0x0000ee00ff088b82 */ /* 0x000e220000000a00 */
[----:B------:R-:W-:-:S04]  /*0120*/  @!P0 IMAD R11, R0, 0x400, R3 ;  /* 0x00000400000b8824 */ /* 0x000fc800078e0203 */
[----:B0-----:R-:W-:-:S05]  /*0130*/  @!P0 IMAD.WIDE.U32 R8, R11, 0x10, R8 ;  /* 0x000000100b088825 */ /* 0x001fca00078e0008 */
[----:B------:R-:W1:Y:S01]  /*0140*/  @!P0 LDG.E.128 R4, desc[UR4][R8.64] ;  /* 0x0000000408048981 */ /* 0x000e62000c1e1d00 */
[----:B------:R-:W-:Y:S02]  /*0150*/  VIADD R39, R3, 0x80 ;  /* 0x0000008003277836 */ /* 0x000fe40000000000 */
[----:B------:R-:W-:Y:S02]  /*0160*/  IMAD.MOV.U32 R37, RZ, RZ, R3 ;  /* 0x000000ffff257224 */ /* 0x000fe400078e0003 */
[----:B------:R-:W-:-:S05]  /*0170*/  @!P0 IMAD.MOV.U32 R37, RZ, RZ, R39 ;  /* 0x000000ffff258224 */ /* 0x000fca00078e0027 */
[----:B------:R-:W-:-:S13]  /*0180*/  ISETP.GE.U32.AND P1, PT, R37, R2, PT ;  /* 0x000000022500720c */ /* 0x000fda0003f26070 */
[----:B------:R-:W0:Y:S01]  /*0190*/  @!P1 LDC.64 R10, c[0x0][0x3b8] ;  /* 0x0000ee00ff0a9b82 */ /* 0x000e220000000a00 */
[----:B------:R-:W-:Y:S02]  /*01a0*/  @!P1 IMAD R13, R0, 0x400, R37 ;  /* 0x00000400000d9824 */ /* 0x000fe400078e0225 */
[----:B------:R-:W-:Y:S02]  /*01b0*/  @!P1 VIADD R37, R37, 0x80 ;  /* 0x0000008025259836 */ /* 0x000fe40000000000 */
[----:B0-----:R-:W-:Y:S01]  /*01c0*/  @!P1 IMAD.WIDE.U32 R10, R13, 0x10, R10 ;  /* 0x000000100d0a9825 */ /* 0x001fe200078e000a */
[----:B------:R-:W-:-:S06]  /*01d0*/  CS2R R12, SRZ ;  /* 0x00000000000c7805 */ /* 0x000fcc000001ff00 */
[----:B------:R0:W3:Y:S01]  /*01e0*/  @!P1 LDG.E.128 R12, desc[UR4][R10.64] ;  /* 0x000000040a0c9981 */ /* 0x0000e2000c1e1d00 */
[----:B------:R-:W-:Y:S01]  /*01f0*/  ISETP.GE.U32.AND P1, PT, R37, R2, PT ;  /* 0x000000022500720c */ /* 0x000fe20003f26070 */
[----:B0-----:R-:W0:-:S12]  /*0200*/  LDC.64 R10, c[0x0][0x3a8] ;  /* 0x0000ea00ff0a7b82 */ /* 0x001e180000000a00 */
[----:B------:R-:W-:Y:S01]  /*0210*/  @!P1 IMAD R27, R0, 0x400, R37 ;  /* 0x00000400001b9824 */ /* 0x000fe200078e0225 */
[----:B------:R-:W4:Y:S01]  /*0220*/  @!P1 LDC.64 R16, c[0x0][0x3b8] ;  /* 0x0000ee00ff109b82 */ /* 0x000f220000000a00 */
[----:B------:R-:W-:Y:S02]  /*0230*/  @!P1 VIADD R37, R37, 0x80 ;  /* 0x0000008025259836 */ /* 0x000fe40000000000 */
[----:B----4-:R-:W-:Y:S01]  /*0240*/  @!P1 IMAD.WIDE.U32 R26, R27, 0x10, R16 ;  /* 0x000000101b1a9825 */ /* 0x010fe200078e0010 */
[----:B------:R-:W-:-:S06]  /*0250*/  CS2R R16, SRZ ;  /* 0x0000000000107805 */ /* 0x000fcc000001ff00 */
[----:B------:R4:W5:Y:S01]  /*0260*/  @!P1 LDG.E.128 R16, desc[UR4][R26.64] ;  /* 0x000000041a109981 */ /* 0x000962000c1e1d00 */
[----:B------:R-:W-:-:S13]  /*0270*/  ISETP.GE.U32.AND P1, PT, R37, R2, PT ;  /* 0x000000022500720c */ /* 0x000fda0003f26070 */
[----:B------:R-:W2:Y:S01]  /*0280*/  @!P1 LDC.64 R20, c[0x0][0x3b8] ;  /* 0x0000ee00ff149b82 */ /* 0x000ea20000000a00 */
[----:B------:R-:W-:Y:S02]  /*0290*/  @!P1 IMAD R31, R0, 0x400, R37 ;  /* 0x00000400001f9824 */ /* 0x000fe400078e0225 */
[----:B------:R-:W-:Y:S02]  /*02a0*/  @!P1 VIADD R37, R37, 0x80 ;  /* 0x0000008025259836 */ /* 0x000fe40000000000 */
[----:B--2---:R-:W-:Y:S01]  /*02b0*/  @!P1 IMAD.WIDE.U32 R30, R31, 0x10, R20 ;  /* 0x000000101f1e9825 */ /* 0x004fe200078e0014 */
[----:B------:R-:W-:-:S06]  /*02c0*/  CS2R R20, SRZ ;  /* 0x0000000000147805 */ /* 0x000fcc000001ff00 */
[----:B------:R2:W5:Y:S01]  /*02d0*/  @!P1 LDG.E.128 R20, desc[UR4][R30.64] ;  /* 0x000000041e149981 */ /* 0x000562000c1e1d00 */
[----:B------:R-:W-:-:S13]  /*02e0*/  ISETP.GE.U32.AND P1, PT, R37, R2, PT ;  /* 0x000000022500720c */ /* 0x000fda0003f26070 */
[----:B----4-:R-:W4:Y:S01]  /*02f0*/  @!P1 LDC.64 R26, c[0x0][0x3b8] ;  /* 0x0000ee00ff1a9b82 */ /* 0x010f220000000a00 */
[----:B------:R-:W-:Y:S02]  /*0300*/  @!P1 IMAD R33, R0, 0x400, R37 ;  /* 0x0000040000219824 */ /* 0x000fe400078e0225 */
[----:B------:R-:W-:Y:S02]  /*0310*/  @!P1 VIADD R37, R37, 0x80 ;  /* 0x0000008025259836 */ /* 0x000fe40000000000 */
[----:B----4-:R-:W-:Y:S01]  /*0320*/  @!P1 IMAD.WIDE.U32 R32, R33, 0x10, R26 ;  /* 0x0000001021209825 */ /* 0x010fe200078e001a */
[----:B------:R-:W-:Y:S02]  /*0330*/  CS2R R26, SRZ ;  /* 0x00000000001a7805 */ /* 0x000fe4000001ff00 */
[----:B--2---:R-:W-:Y:S01]  /*0340*/  CS2R R30, SRZ ;  /* 0x00000000001e7805 */ /* 0x004fe2000001ff00 */
        /* <DEDUP_REMOVED lines=10> */
[----:B0-----:R0:W-:Y:S02]  /*03f0*/  @!P0 DFMA R28, R4, R24, -R6 ;  /* 0x00000018041c822b */ /* 0x0011e40000000806 */
[----:B0-----:R-:W-:-:S06]  /*0400*/  CS2R R24, SRZ ;  /* 0x0000000000187805 */ /* 0x001fcc000001ff00 */
[----:B------:R-:W2:Y:S01]  /*0410*/  @!P1 LDG.E.128 R24, desc[UR4][R32.64] ;  /* 0x0000000420189981 */ /* 0x000ea2000c1e1d00 */
[----:B------:R-:W-:-:S13]  /*0420*/  ISETP.GE.U32.AND P1, PT, R37, R2, PT ;  /* 0x000000022500720c */ /* 0x000fda0003f26070 */
[----:B------:R-:W0:Y:S01]  /*0430*/  @!P1 LDC.64 R6, c[0x0][0x3b8] ;  /* 0x0000ee00ff069b82 */ /* 0x000e220000000a00 */
[----:B------:R-:W-:-:S04]  /*0440*/  @!P1 IMAD R41, R0, 0x400, R37 ;  /* 0x0000040000299824 */ /* 0x000fc800078e0225 */
[----:B0-----:R-:W-:Y:S01]  /*0450*/  @!P1 IMAD.WIDE.U32 R40, R41, 0x10, R6 ;  /* 0x0000001029289825 */ /* 0x001fe200078e0006 */
[----:B------:R-:W-:-:S15]  /*0460*/  CS2R R6, SRZ ;  /* 0x0000000000067805 */ /* 0x000fde000001ff00 */
[----:B------:R-:W-:-:S15]  /*0470*/  NOP ;  /* 0x0000000000007918 */ /* 0x000fde0000000000 */
[----:B------:R-:W-:-:S06]  /*0480*/  NOP ;  /* 0x0000000000007918 */ /* 0x000fcc0000000000 */
[----:B------:R0:W-:Y:S02]  /*0490*/  @!P0 DFMA R30, R4, R10, R8 ;  /* 0x0000000a041e822b */ /* 0x0001e40000000008 */
[----:B0-----:R-:W-:Y:S01]  /*04a0*/  CS2R R4, SRZ ;  /* 0x0000000000047805 */ /* 0x001fe2000001ff00 */
[----:B------:R-:W3:Y:S05]  /*04b0*/  LDC.64 R10, c[0x0][0x3a0] ;  /* 0x0000e800ff0a7b82 */ /* 0x000eea0000000a00 */
[----:B------:R0:W4:Y:S01]  /*04c0*/  @!P1 LDG.E.128 R4, desc[UR4][R40.64] ;  /* 0x0000000428049981 */ /* 0x000122000c1e1d00 */
[----:B------:R-:W-:Y:S02]  /*04d0*/  ISETP.GE.U32.AND P2, PT, R39, R2, PT ;  /* 0x000000022700720c */ /* 0x000fe40003f46070 */
[----:B------:R-:W-:Y:S01]  /*04e0*/  CS2R R8, SRZ ;  /* 0x0000000000087805 */ /* 0x000fe2000001ff00 */
[----:B------:R-:W-:Y:S01]  /*04f0*/  @!P1 VIADD R37, R37, 0x80 ;  /* 0x0000008025259836 */ /* 0x000fe20000000000 */
[----:B0-----:R-:W4:-:S15]  /*0500*/  LDC.64 R40, c[0x0][0x3a8] ;  /* 0x0000ea00ff287b82 */ /* 0x001f1e0000000a00 */
[----:B------:R-:W-:-:S15]  /*0510*/  NOP ;  /* 0x0000000000007918 */ /* 0x000fde0000000000 */
[----:B------:R-:W-:-:S15]  /*0520*/  NOP ;  /* 0x0000000000007918 */ /* 0x000fde0000000000 */
[----:B------:R-:W-:-:S06]  /*0530*/  NOP ;  /* 0x0000000000007918 */ /* 0x000fcc0000000000 */
[----:B---3--:R-:W-:-:S15]  /*0540*/  @!P2 DMUL R32, R14, R10 ;  /* 0x0000000a0e20a228 */ /* 0x008fde0000000000 */
[----:B------:R-:W-:-:S15]  /*0550*/  NOP ;  /* 0x0000000000007918 */ /* 0x000fde0000000000 */
[----:B------:R-:W-:-:S15]  /*0560*/  NOP ;  /* 0x0000000000007918 */ /* 0x000fde0000000000 */
[----:B------:R-:W-:-:S15]  /*0570*/  NOP ;  /* 0x0000000000007918 */ /* 0x000fde0000000000 */
[----:B------:R-:W-:-:S04]  /*0580*/  NOP ;  /* 0x0000000000007918 */ /* 0x000fc80000000000 */
[----:B------:R-:W0:-:S15]  /*0590*/  @!P2 DMUL R14, R14, R34 ;  /* 0x000000220e0ea228 */ /* 0x000e1e0000000000 */
[----:B------:R-:W-:-:S15]  /*05a0*/  NOP ;  /* 0x0000000000007918 */ /* 0x000fde0000000000 */
[----:B------:R-:W-:-:S15]  /*05b0*/  NOP ;  /* 0x0000000000007918 */ /* 0x000fde0000000000 */
[----:B------:R-:W-:-:S15]  /*05c0*/  NOP ;  /* 0x0000000000007918 */ /* 0x000fde0000000000 */
[----:B------:R-:W-:-:S04]  /*05d0*/  NOP ;  /* 0x0000000000007918 */ /* 0x000fc80000000000 */
[----:B0-----:R0:W-:Y:S02]  /*05e0*/  @!P2 DFMA R8, R12, R10, -R14 ;  /* 0x0000000a0c08a22b */ /* 0x0011e4000000080e */
[----:B0-----:R-:W-:Y:S01]  /*05f0*/  CS2R R10, SRZ ;  /* 0x00000000000a7805 */ /* 0x001fe2000001ff00 */
[----:B------:R-:W5:-:S15]  /*0600*/  LDC.64 R14, c[0x0][0x3a0] ;  /* 0x0000e800ff0e7b82 */ /* 0x000f5e0000000a00 */
[----:B------:R-:W-:-:S15]  /*0610*/  NOP ;  /* 0x0000000000007918 */ /* 0x000fde0000000000 */
[----:B------:R-:W-:-:S15]  /*0620*/  NOP ;  /* 0x0000000000007918 */ /* 0x000fde0000000000 */
[----:B------:R-:W-:-:S15]  /*0630*/  NOP ;  /* 0x0000000000007918 */ /* 0x000fde0000000000 */
[----:B------:R-:W-:-:S01]  /*0640*/  NOP ;  /* 0x0000000000007918 */ /* 0x000fc20000000000 */
[----:B------:R0:W-:Y:S02]  /*0650*/  @!P2 DFMA R10, R12, R34, R32 ;  /* 0x000000220c0aa22b */ /* 0x0001e40000000020 */
[----:B0-----:R-:W0:Y:S01]  /*0660*/  LDC.64 R34, c[0x0][0x3a8] ;  /* 0x0000ea00ff227b82 */ /* 0x001e220000000a00 */
[----:B------:R-:W-:-:S04]  /*0670*/  IADD3 R13, PT, PT, R3, 0x100, RZ ;  /* 0x00000100030d7810 */ /* 0x000fc80007ffe0ff */
[----:B------:R-:W-:Y:S02]  /*0680*/  ISETP.GE.U32.AND P2, PT, R13, R2, PT ;  /* 0x000000020d00720c */ /* 0x000fe40003f46070 */
[----:B------:R-:W-:-:S15]  /*0690*/  CS2R R12, SRZ ;  /* 0x00000000000c7805 */ /* 0x000fde000001ff00 */
[----:B------:R-:W-:-:S15]  /*06a0*/  NOP ;  /* 0x0000000000007918 */ /* 0x000fde0000000000 */
[----:B------:R-:W-:-:S15]  /*06b0*/  NOP ;  /* 0x0000000000007918 */ /* 0x000fde0000000000 */
[----:B------:R-:W-:-:S10]  /*06c0*/  NOP ;  /* 0x0000000000007918 */ /* 0x000fd40000000000 */
[----:B-----5:R-:W-:Y:S01]  /*06d0*/  @!P2 DMUL R32, R18, R14 ;  /* 0x0000000e1220a228 */ /* 0x020fe20000000000 */
[----:B------:R-:W-:-:S13]  /*06e0*/  ISETP.GE.U32.AND P1, PT, R37, R2, PT ;  /* 0x000000022500720c */ /* 0x000fda0003f26070 */
[----:B------:R-:W1:-:S15]  /*06f0*/  @!P1 LDC.64 R42, c[0x0][0x3b8] ;  /* 0x0000ee00ff2a9b82 */ /* 0x000e5e0000000a00 */
[----:B------:R-:W-:-:S15]  /*0700*/  NOP ;  /* 0x0000000000007918 */ /* 0x000fde0000000000 */
[----:B------:R-:W-:-:S15]  /*0710*/  NOP ;  /* 0x0000000000007918 */ /* 0x000fde0000000000 */
[----:B------:R-:W-:-:S05]  /*0720*/  NOP ;  /* 0x0000000000007918 */ /* 0x000fca0000000000 */
[----:B0-----:R-:W0:-:S15]  /*0730*/  @!P2 DMUL R18, R18, R34 ;  /* 0x000000221212a228 */ /* 0x001e1e0000000000 */
[----:B------:R-:W-:-:S15]  /*0740*/  NOP ;  /* 0x0000000000007918 */ /* 0x000fde0000000000 */
[----:B------:R-:W-:-:S15]  /*0750*/  NOP ;  /* 0x0000000000007918 */ /* 0x000fde0000000000 */
[----:B------:R-:W-:-:S15]  /*0760*/  NOP ;  /* 0x0000000000007918 */ /* 0x000fde0000000000 */
[----:B------:R-:W-:-:S04]  /*0770*/  NOP ;  /* 0x0000000000007918 */ /* 0x000fc80000000000 */
[----:B0-----:R0:W-:Y:S02]  /*0780*/  @!P2 DFMA R12, R16, R14, -R18 ;  /* 0x0000000e100ca22b */ /* 0x0011e40000000812 */
[----:B0-----:R-:W-:Y:S01]  /*0790*/  CS2R R14, SRZ ;  /* 0x00000000000e7805 */ /* 0x001fe2000001ff00 */
[----:B------:R-:W0:-:S15]  /*07a0*/  LDC.64 R18, c[0x0][0x3a0] ;  /* 0x0000e800ff127b82 */ /* 0x000e1e0000000a00 */
[----:B------:R-:W-:-:S15]  /*07b0*/  NOP ;  /* 0x0000000000007918 */ /* 0x000fde0000000000 */
[----:B------:R-:W-:-:S15]  /*07c0*/  NOP ;  /* 0x0000000000007918 */ /* 0x000fde0000000000 */
[----:B------:R-:W-:-:S15]  /*07d0*/  NOP ;  /* 0x0000000000007918 */ /* 0x000fde0000000000 */
[----:B------:R-:W-:-:S01]  /*07e0*/  NOP ;  /* 0x0000000000007918 */ /* 0x000fc20000000000 */
[----:B------:R3:W-:Y:S02]  /*07f0*/  @!P2 DFMA R14, R16, R34, R32 ;  /* 0x00000022100ea22b */ /* 0x0007e40000000020 */
[----:B---3--:R-:W3:Y:S01]  /*0800*/  LDC.64 R34, c[0x0][0x3a8] ;  /* 0x0000ea00ff227b82 */ /* 0x008ee20000000a00 */
[----:B------:R-:W-:-:S05]  /*0810*/  VIADD R17, R3, 0x180 ;  /* 0x0000018003117836 */ /* 0x000fca0000000000 */
[----:B------:R-:W-:Y:S02]  /*0820*/  ISETP.GE.U32.AND P2, PT, R17, R2, PT ;  /* 0x000000021100720c */ /* 0x000fe40003f46070 */
[----:B------:R-:W-:-:S15]  /*0830*/  CS2R R16, SRZ ;  /* 0x0000000000107805 */ /* 0x000fde000001ff00 */
[----:B------:R-:W-:-:S15]  /*0840*/  NOP ;  /* 0x0000000000007918 */ /* 0x000fde0000000000 */
[----:B------:R-:W-:-:S15]  /*0850*/  NOP ;  /* 0x0000000000007918 */ /* 0x000fde0000000000 */
[----:B------:R-:W-:-:S09]  /*0860*/  NOP ;  /* 0x0000000000007918 */ /* 0x000fd20000000000 */
[----:B0-----:R-:W-:-:S15]  /*0870*/  @!P2 DMUL R32, R22, R18 ;  /* 0x000000121620a228 */ /* 0x001fde0000000000 */
[----:B------:R-:W-:-:S15]  /*0880*/  NOP ;  /* 0x0000000000007918 */ /* 0x000fde0000000000 */
[----:B------:R-:W-:-:S15]  /*0890*/  NOP ;  /* 0x0000000000007918 */ /* 0x000fde0000000000 */
[----:B------:R-:W-:-:S15]  /*08a0*/  NOP ;  /* 0x0000000000007918 */ /* 0x000fde0000000000 */
[----:B------:R-:W-:-:S04]  /*08b0*/  NOP ;  /* 0x0000000000007918 */ /* 0x000fc80000000000 */
[----:B---3--:R-:W0:-:S15]  /*08c0*/  @!P2 DMUL R22, R22, R34 ;  /* 0x000000221616a228 */ /* 0x008e1e0000000000 */
[----:B------:R-:W-:-:S15]  /*08d0*/  NOP ;  /* 0x0000000000007918 */ /* 0x000fde0000000000 */
[----:B------:R-:W-:-:S15]  /*08e0*/  NOP ;  /* 0x0000000000007918 */ /* 0x000fde0000000000 */
[----:B------:R-:W-:-:S15]  /*08f0*/  NOP ;  /* 0x0000000000007918 */ /* 0x000fde0000000000 */
[----:B------:R-:W-:-:S04]  /*0900*/  NOP ;  /* 0x0000000000007918 */ /* 0x000fc80000000000 */
[----:B0-----:R0:W-:Y:S02]  /*0910*/  @!P2 DFMA R16, R20, R18, -R22 ;  /* 0x000000121410a22b */ /* 0x0011e40000000816 */
[----:B0-----:R-:W-:Y:S01]  /*0920*/  CS2R R18, SRZ ;  /* 0x0000000000127805 */ /* 0x001fe2000001ff00 */
[----:B------:R-:W2:-:S15]  /*0930*/  LDC.64 R22, c[0x0][0x3a0] ;  /* 0x0000e800ff167b82 */ /* 0x000e9e0000000a00 */
[----:B------:R-:W-:-:S15]  /*0940*/  NOP ;  /* 0x0000000000007918 */ /* 0x000fde0000000000 */
[----:B------:R-:W-:-:S15]  /*0950*/  NOP ;  /* 0x0000000000007918 */ /* 0x000fde0000000000 */
[----:B------:R-:W-:-:S15]  /*0960*/  NOP ;  /* 0x0000000000007918 */ /* 0x000fde0000000000 */
[----:B------:R-:W-:-:S01]  /*0970*/  NOP ;  /* 0x0000000000007918 */ /* 0x000fc20000000000 */
[----:B------:R0:W-:Y:S02]  /*0980*/  @!P2 DFMA R18, R20, R34, R32 ;  /* 0x000000221412a22b */ /* 0x0001e40000000020 */
[----:B0-----:R-:W0:Y:S01]  /*0990*/  LDC.64 R34, c[0x0][0x3a8] ;  /* 0x0000ea00ff227b82 */ /* 0x001e220000000a00 */
[----:B------:R-:W-:-:S05]  /*09a0*/  VIADD R21, R3, 0x200 ;  /* 0x0000020003157836 */ /* 0x000fca0000000000 */
[----:B------:R-:W-:Y:S02]  /*09b0*/  ISETP.GE.U32.AND P2, PT, R21, R2, PT ;  /* 0x000000021500720c */ /* 0x000fe40003f46070 */
[----:B------:R-:W-:-:S15]  /*09c0*/  CS2R R20, SRZ ;  /* 0x0000000000147805 */ /* 0x000fde000001ff00 */
[----:B------:R-:W-:-:S15]  /*09d0*/  NOP ;  /* 0x0000000000007918 */ /* 0x000fde0000000000 */
[----:B------:R-:W-:-:S15]  /*09e0*/  NOP ;  /* 0x0000000000007918 */ /* 0x000fde0000000000 */
[----:B------:R-:W-:-:S09]  /*09f0*/  NOP ;  /* 0x0000000000007918 */ /* 0x000fd20000000000 */
[----:B--2---:R-:W-:-:S15]  /*0a00*/  @!P2 DMUL R32, R26, R22 ;  /* 0x000000161a20a228 */ /* 0x004fde0000000000 */
        /* <DEDUP_REMOVED lines=17> */
[----:B--2---:R-:W-:-:S05]  /*0b20*/  VIADD R25, R3, 0x280 ;  /* 0x0000028003197836 */ /* 0x004fca0000000000 */
[----:B------:R-:W-:Y:S02]  /*0b30*/  ISETP.GE.U32.AND P2, PT, R25, R2, PT ;  /* 0x000000021900720c */ /* 0x000fe40003f46070 */
[----:B------:R-:W-:Y:S01]  /*0b40*/  CS2R R24, SRZ ;  /* 0x0000000000187805 */ /* 0x000fe2000001ff00 */
[----:B------:R-:W-:-:S04]  /*0b50*/  @!P1 IMAD R35, R0, 0x400, R37 ;  /* 0x0000040000239824 */ /* 0x000fc800078e0225 */
[----:B-1----:R-:W-:Y:S01]  /*0b60*/  @!P1 IMAD.WIDE.U32 R42, R35, 0x10, R42 ;  /* 0x00000010232a9825 */ /* 0x002fe200078e002a */
[----:B------:R-:W-:-:S15]  /*0b70*/  CS2R R34, SRZ ;  /* 0x0000000000227805 */ /* 0x000fde000001ff00 */
[----:B------:R-:W-:-:S15]  /*0b80*/  NOP ;  /* 0x0000000000007918 */ /* 0x000fde0000000000 */
[----:B------:R-:W-:-:S15]  /*0b90*/  NOP ;  /* 0x0000000000007918 */ /* 0x000fde0000000000 */
[----:B------:R-:W-:-:S04]  /*0ba0*/  NOP ;  /* 0x0000000000007918 */ /* 0x000fc80000000000 */
[----:B----4-:R-:W0:-:S15]  /*0bb0*/  @!P2 DMUL R32, R6, R40 ;  /* 0x000000280620a228 */ /* 0x010e1e0000000000 */
[----:B------:R-:W-:-:S15]  /*0bc0*/  NOP ;  /* 0x0000000000007918 */ /* 0x000fde0000000000 */
[----:B------:R-:W-:-:S15]  /*0bd0*/  NOP ;  /* 0x0000000000007918 */ /* 0x000fde0000000000 */
[----:B------:R-:W-:-:S15]  /*0be0*/  NOP ;  /* 0x0000000000007918 */ /* 0x000fde0000000000 */
[----:B------:R-:W-:-:S04]  /*0bf0*/  NOP ;  /* 0x0000000000007918 */ /* 0x000fc80000000000 */
[----:B0-----:R0:W-:Y:S02]  /*0c00*/  @!P2 DFMA R24, R4, R26, -R32 ;  /* 0x0000001a0418a22b */ /* 0x0011e40000000820 */
[----:B0-----:R-:W-:-:S06]  /*0c10*/  CS2R R32, SRZ ;  /* 0x0000000000207805 */ /* 0x001fcc000001ff00 */
[----:B------:R-:W2:Y:S01]  /*0c20*/  @!P1 LDG.E.128 R32, desc[UR4][R42.64] ;  /* 0x000000042a209981 */ /* 0x000ea2000c1e1d00 */
[----:B------:R-:W-:-:S05]  /*0c30*/  @!P1 VIADD R37, R37, 0x80 ;  /* 0x0000008025259836 */ /* 0x000fca0000000000 */
[----:B------:R-:W-:-:S15]  /*0c40*/  ISETP.GE.U32.AND P1, PT, R37, R2, PT ;  /* 0x000000022500720c */ /* 0x000fde0003f26070 */
[----:B------:R-:W-:-:S15]  /*0c50*/  NOP ;  /* 0x0000000000007918 */ /* 0x000fde0000000000 */
[----:B------:R-:W-:-:S15]  /*0c60*/  NOP ;  /* 0x0000000000007918 */ /* 0x000fde0000000000 */
[----:B------:R-:W-:-:S05]  /*0c70*/  NOP ;  /* 0x0000000000007918 */ /* 0x000fca0000000000 */
[----:B------:R0:W1:Y:S02]  /*0c80*/  @!P2 DMUL R6, R6, R26 ;  /* 0x0000001a0606a228 */ /* 0x0000640000000000 */
[----:B0-----:R-:W-:Y:S01]  /*0c90*/  CS2R R26, SRZ ;  /* 0x00000000001a7805 */ /* 0x001fe2000001ff00 */
[----:B------:R-:W-:-:S15]  /*0ca0*/  @!P1 IMAD R37, R0, 0x400, R37 ;  /* 0x0000040000259824 */ /* 0x000fde00078e0225 */
[----:B------:R-:W-:-:S15]  /*0cb0*/  NOP ;  /* 0x0000000000007918 */ /* 0x000fde0000000000 */
[----:B------:R-:W-:-:S15]  /*0cc0*/  NOP ;  /* 0x0000000000007918 */ /* 0x000fde0000000000 */
[----:B------:R-:W-:-:S15]  /*0cd0*/  NOP ;  /* 0x0000000000007918 */ /* 0x000fde0000000000 */
[----:B------:R-:W-:-:S01]  /*0ce0*/  NOP ;  /* 0x0000000000007918 */ /* 0x000fc20000000000 */
[----:B-1----:R0:W-:Y:S02]  /*0cf0*/  @!P2 DFMA R26, R4, R40, R6 ;  /* 0x00000028041aa22b */ /* 0x0021e40000000006 */
[----:B0-----:R-:W2:Y:S01]  /*0d00*/  LDC.64 R40, c[0x0][0x3a8] ;  /* 0x0000ea00ff287b82 */ /* 0x001ea20000000a00 */
[----:B------:R-:W-:-:S07]  /*0d10*/  VIADD R5, R3, 0x300 ;  /* 0x0000030003057836 */ /* 0x000fce0000000000 */
[----:B------:R-:W0:Y:S01]  /*0d20*/  LDC.64 R6, c[0x0][0x3a0] ;  /* 0x0000e800ff067b82 */ /* 0x000e220000000a00 */
[----:B------:R-:W-:Y:S02]  /*0d30*/  ISETP.GE.U32.AND P2, PT, R5, R2, PT ;  /* 0x000000020500720c */ /* 0x000fe40003f46070 */
[----:B------:R-:W-:-:S15]  /*0d40*/  CS2R R4, SRZ ;  /* 0x0000000000047805 */ /* 0x000fde000001ff00 */
[----:B------:R-:W-:-:S15]  /*0d50*/  NOP ;  /* 0x0000000000007918 */ /* 0x000fde0000000000 */
[----:B------:R-:W-:-:S15]  /*0d60*/  NOP ;  /* 0x0000000000007918 */ /* 0x000fde0000000000 */
[----:B------:R-:W-:-:S06]  /*0d70*/  NOP ;  /* 0x0000000000007918 */ /* 0x000fcc0000000000 */
        /* <DEDUP_REMOVED lines=21> */
[----:B------:R-:W-:Y:S01]  /*0ed0*/  @!P0 IMAD.SHL.U32 R38, R0, 0x400, RZ ;  /* 0x0000040000268824 */ /* 0x000fe200078e00ff */
[----:B------:R-:W1:Y:S04]  /*0ee0*/  LDC.64 R40, c[0x0][0x3a8] ;  /* 0x0000ea00ff287b82 */ /* 0x000e680000000a00 */
[----:B------:R2:W1:Y:S01]  /*0ef0*/  @!P1 LDG.E.128 R32, desc[UR4][R36.64] ;  /* 0x0000000424209981 */ /* 0x000462000c1e1d00 */
[----:B------:R-:W-:-:S04]  /*0f00*/  IADD3 R43, PT, PT, R3, 0x380, RZ ;  /* 0x00000380032b7810 */ /* 0x000fc80007ffe0ff */
[----:B------:R-:W-:Y:S02]  /*0f10*/  ISETP.GE.U32.AND P1, PT, R43, R2, PT ;  /* 0x000000022b00720c */ /* 0x000fe40003f26070 */
[----:B------:R-:W-:-:S05]  /*0f20*/  @!P0 LOP3.LUT R43, R3, R38, RZ, 0xfc, !PT ;  /* 0x00000026032b8212 */ /* 0x000fca00078efcff */
[----:B0-----:R-:W-:-:S05]  /*0f30*/  @!P0 IMAD.WIDE.U32 R44, R43, 0x10, R44 ;  /* 0x000000102b2c8825 */ /* 0x001fca00078e002c */
[----:B------:R0:W-:Y:S01]  /*0f40*/  @!P0 STG.E.128 desc[UR4][R44.64], R28 ;  /* 0x0000001c2c008986 */ /* 0x0001e2000c101d04 */
[----:B------:R-:W-:-:S05]  /*0f50*/  @!P0 IMAD.MOV.U32 R3, RZ, RZ, R39 ;  /* 0x000000ffff038224 */ /* 0x000fca00078e0027 */
[----:B------:R-:W-:Y:S01]  /*0f60*/  ISETP.GE.U32.AND P0, PT, R3, R2, PT ;  /* 0x000000020300720c */ /* 0x000fe20003f06070 */
[----:B0-----:R-:W0:Y:S01]  /*0f70*/  LDC.64 R28, c[0x0][0x3a0] ;  /* 0x0000e800ff1c7b82 */ /* 0x001e220000000a00 */
[----:B--2---:R-:W-:Y:S02]  /*0f80*/  CS2R R36, SRZ ;  /* 0x0000000000247805 */ /* 0x004fe4000001ff00 */
[----:B------:R-:W-:Y:S01]  /*0f90*/  CS2R R38, SRZ ;  /* 0x0000000000267805 */ /* 0x000fe2000001ff00 */
[----:B------:R-:W-:Y:S04]  /*0fa0*/  BSSY.RECONVERGENT B0, `(.L_x_17048) ;  /* 0x000003d000007945 */ /* 0x000fe80003800200 */
[----:B------:R-:W-:-:S15]  /*0fb0*/  BSSY.RELIABLE B1, `(.L_x_17049) ;  /* 0x0000035000017945 */ /* 0x000fde0003800100 */
[----:B------:R-:W-:-:S09]  /*0fc0*/  NOP ;  /* 0x0000000000007918 */ /* 0x000fd20000000000 */
[----:B-1----:R-:W1:-:S15]  /*0fd0*/  @!P1 DMUL R42, R34, R40 ;  /* 0x00000028222a9228 */ /* 0x002e5e0000000000 */
        /* <DEDUP_REMOVED lines=9> */
[----:B-1----:R1:W2:-:S15]  /*1070*/  @!P1 DFMA R36, R32, R28, -R42 ;  /* 0x0000001c2024922b */ /* 0x00229e000000082a */
[----:B------:R-:W-:-:S15]  /*1080*/  NOP ;  /* 0x0000000000007918 */ /* 0x000fde0000000000 */
[----:B------:R-:W-:-:S15]  /*1090*/  NOP ;  /* 0x0000000000007918 */ /* 0x000fde0000000000 */
[----:B------:R-:W-:-:S15]  /*10a0*/  NOP ;  /* 0x0000000000007918 */ /* 0x000fde0000000000 */
[----:B------:R-:W-:-:S04]  /*10b0*/  NOP ;  /* 0x0000000000007918 */ /* 0x000fc80000000000 */
[----:B0-----:R1:W0:Y:S02]  /*10c0*/  @!P1 DFMA R38, R32, R40, R34 ;  /* 0x000000282026922b */ /* 0x0012240000000022 */
[----:B012---:R-:W-:Y:S05]  /*10d0*/  @P0 BRA `(.L_x_17050) ;  /* 0x0000000000300947 */ /* 0x007fea0003800000 */
[----:B------:R-:W0:Y:S01]  /*10e0*/  LDC.64 R28, c[0x0][0x3b0] ;  /* 0x0000ec00ff1c7b82 */ /* 0x000e220000000a00 */
[----:B------:R-:W-:Y:S02]  /*10f0*/  IMAD R31, R0, 0x400, R3 ;  /* 0x00000400001f7824 */ /* 0x000fe400078e0203 */
[----:B------:R-:W-:-:S05]  /*1100*/  VIADD R3, R3, 0x80 ;  /* 0x0000008003037836 */ /* 0x000fca0000000000 */
[----:B------:R-:W-:Y:S01]  /*1110*/  ISETP.GE.U32.AND P0, PT, R3, R2, PT ;  /* 0x000000020300720c */ /* 0x000fe20003f06070 */
[----:B0-----:R-:W-:-:S05]  /*1120*/  IMAD.WIDE.U32 R28, R31, 0x10, R28 ;  /* 0x000000101f1c7825 */ /* 0x001fca00078e001c */
[----:B------:R0:W-:Y:S07]  /*1130*/  STG.E.128 desc[UR4][R28.64], R8 ;  /* 0x000000081c007986 */ /* 0x0001ee000c101d04 */
[----:B------:R-:W-:Y:S05]  /*1140*/  @P0 BRA `(.L_x_17051) ;  /* 0x0000000000300947 */ /* 0x000fea0003800000 */
[----:B0-----:R-:W0:Y:S01]  /*1150*/  LDC.64 R8, c[0x0][0x3b0] ;  /* 0x0000ec00ff087b82 */ /* 0x001e220000000a00 */
[----:B------:R-:W-:Y:S02]  /*1160*/  IMAD R11, R0, 0x400, R3 ;  /* 0x00000400000b7824 */ /* 0x000fe400078e0203 */
[----:B------:R-:W-:Y:S02]  /*1170*/  VIADD R3, R3, 0x80 ;  /* 0x0000008003037836 */ /* 0x000fe40000000000 */
[----:B0-----:R-:W-:-:S05]  /*1180*/  IMAD.WIDE.U32 R8, R11, 0x10, R8 ;  /* 0x000000100b087825 */ /* 0x001fca00078e0008 */
[----:B------:R0:W-:Y:S02]  /*1190*/  STG.E.128 desc[UR4][R8.64], R12 ;  /* 0x0000000c08007986 */ /* 0x0001e4000c101d04 */
.L_x_17050:
[----:B------:R-:W-:-:S13]  /*11a0*/  ISETP.GE.U32.AND P0, PT, R3, R2, PT ;  /* 0x000000020300720c */ /* 0x000fda0003f06070 */
[----:B------:R-:W-:Y:S05]  /*11b0*/  @P0 BRA `(.L_x_17052) ;  /* 0x0000000000300947 */ /* 0x000fea0003800000 */
[----:B0-----:R-:W0:Y:S01]  /*11c0*/  LDC.64 R8, c[0x0][0x3b0] ;  /* 0x0000ec00ff087b82 */ /* 0x001e220000000a00 */
[----:B------:R-:W-:Y:S02]  /*11d0*/  IMAD R11, R0, 0x400, R3 ;  /* 0x00000400000b7824 */ /* 0x000fe400078e0203 */
[----:B------:R-:W-:Y:S02]  /*11e0*/  VIADD R3, R3, 0x80 ;  /* 0x0000008003037836 */ /* 0x000fe40000000000 */
[----:B0-----:R-:W-:-:S05]  /*11f0*/  IMAD.WIDE.U32 R8, R11, 0x10, R8 ;  /* 0x000000100b087825 */ /* 0x001fca00078e0008 */
[----:B------:R1:W-:Y:S02]  /*1200*/  STG.E.128 desc[UR4][R8.64], R16 ;  /* 0x0000001008007986 */ /* 0x0003e4000c101d04 */
.L_x_17051:
[----:B------:R-:W-:-:S13]  /*1210*/  ISETP.GE.U32.AND P0, PT, R3, R2, PT ;  /* 0x000000020300720c */ /* 0x000fda0003f06070 */
[----:B------:R-:W-:Y:S05]  /*1220*/  @P0 BRA `(.L_x_17053) ;  /* 0x0000000000340947 */ /* 0x000fea0003800000 */
[----:B01----:R-:W0:Y:S01]  /*1230*/  LDC.64 R8, c[0x0][0x3b0] ;  /* 0x0000ec00ff087b82 */ /* 0x003e220000000a00 */
[----:B------:R-:W-:Y:S01]  /*1240*/  LEA R11, R0, R3, 0xa ;  /* 0x00000003000b7211 */ /* 0x000fe200078e50ff */
[----:B------:R-:W-:-:S04]  /*1250*/  VIADD R3, R3, 0x80 ;  /* 0x0000008003037836 */ /* 0x000fc80000000000 */
[----:B0-----:R-:W-:-:S05]  /*1260*/  IMAD.WIDE.U32 R8, R11, 0x10, R8 ;  /* 0x000000100b087825 */ /* 0x001fca00078e0008 */
[----:B------:R1:W-:Y:S02]  /*1270*/  STG.E.128 desc[UR4][R8.64], R20 ;  /* 0x0000001408007986 */ /* 0x0003e4000c101d04 */
.L_x_17052:
[----:B------:R-:W-:-:S13]  /*1280*/  ISETP.GE.U32.AND P0, PT, R3, R2, PT ;  /* 0x000000020300720c */ /* 0x000fda0003f06070 */
[----:B------:R-:W-:Y:S05]  /*1290*/  @P0 BREAK.RELIABLE B1 ;  /* 0x0000000000010942 */ /* 0x000fea0003800100 */
[----:B------:R-:W-:Y:S05]  /*12a0*/  @P0 BRA `(.L_x_17054) ;  /* 0x0000000000300947 */ /* 0x000fea0003800000 */
[----:B01----:R-:W0:Y:S01]  /*12b0*/  LDC.64 R8, c[0x0][0x3b0] ;  /* 0x0000ec00ff087b82 */ /* 0x003e220000000a00 */
[----:B------:R-:W-:Y:S02]  /*12c0*/  IMAD R11, R0, 0x400, R3 ;  /* 0x00000400000b7824 */ /* 0x000fe400078e0203 */
[----:B------:R-:W-:Y:S02]  /*12d0*/  VIADD R3, R3, 0x80 ;  /* 0x0000008003037836 */ /* 0x000fe40000000000 */
[----:B0-----:R-:W-:-:S05]  /*12e0*/  IMAD.WIDE.U32 R8, R11, 0x10, R8 ;  /* 0x000000100b087825 */ /* 0x001fca00078e0008 */
[----:B------:R2:W-:Y:S02]  /*12f0*/  STG.E.128 desc[UR4][R8.64], R24 ;  /* 0x0000001808007986 */ /* 0x0005e4000c101d04 */
.L_x_17053:
[----:B------:R-:W-:Y:S05]  /*1300*/  BSYNC.RELIABLE B1 ;  /* 0x0000000000017941 */ /* 0x000fea0003800100 */
.L_x_17049:
[----:B------:R-:W-:-:S13]  /*1310*/  ISETP.GE.U32.AND P0, PT, R3, R2, PT ;  /* 0x000000020300720c */ /* 0x000fda0003f06070 */
[----:B012---:R-:W0:Y:S01]  /*1320*/  @!P0 LDC.64 R8, c[0x0][0x3b0] ;  /* 0x0000ec00ff088b82 */ /* 0x007e220000000a00 */
[----:B------:R-:W-:Y:S02]  /*1330*/  @!P0 IMAD R11, R0, 0x400, R3 ;  /* 0x00000400000b8824 */ /* 0x000fe400078e0203 */
[----:B------:R-:W-:Y:S02]  /*1340*/  @!P0 VIADD R3, R3, 0x80 ;  /* 0x0000008003038836 */ /* 0x000fe40000000000 */
[----:B0-----:R-:W-:-:S05]  /*1350*/  @!P0 IMAD.WIDE.U32 R8, R11, 0x10, R8 ;  /* 0x000000100b088825 */ /* 0x001fca00078e0008 */
[----:B------:R2:W-:Y:S02]  /*1360*/  @!P0 STG.E.128 desc[UR4][R8.64], R4 ;  /* 0x0000000408008986 */ /* 0x0005e4000c101d04 */
.L_x_17054:
[----:B------:R-:W-:Y:S05]  /*1370*/  BSYNC.RECONVERGENT B0 ;  /* 0x0000000000007941 */ /* 0x000fea0003800200 */
.L_x_17048:
[----:B------:R-:W-:Y:S05]  /*1380*/  WARPSYNC.ALL ;  /* 0x0000000000007948 */ /* 0x000fea0003800000 */
[----:B------:R-:W-:-:S13]  /*1390*/  ISETP.GE.U32.AND P0, PT, R3, R2, PT ;  /* 0x000000020300720c */ /* 0x000fda0003f06070 */
[----:B------:R-:W-:Y:S05]  /*13a0*/  @P0 EXIT ;  /* 0x000000000000094d */ /* 0x000fea0003800000 */
[----:B--2---:R-:W2:Y:S01]  /*13b0*/  LDC.64 R4, c[0x0][0x3b0] ;  /* 0x0000ec00ff047b82 */ /* 0x004ea20000000a00 */
[----:B------:R-:W-:-:S04]  /*13c0*/  IMAD R3, R0, 0x400, R3 ;  /* 0x0000040000037824 */ /* 0x000fc800078e0203 */
[----:B--2---:R-:W-:-:S05]  /*13d0*/  IMAD.WIDE.U32 R2, R3, 0x10, R4 ;  /* 0x0000001003027825 */ /* 0x004fca00078e0004 */
[----:B------:R-:W-:Y:S01]  /*13e0*/  STG.E.128 desc[UR4][R2.64], R36 ;  /* 0x0000002402007986 */ /* 0x000fe2000c101d04 */
[----:B------:R-:W-:Y:S05]  /*13f0*/  EXIT ;  /* 0x000000000000794d */ /* 0x000fea0003800000 */
.L_x_17047:
[----:B------:R-:W0:Y:S01]  /*1400*/  S2R R5, SR_TID.X ;  /* 0x0000000000057919 */ /* 0x000e220000002100 */
[----:B------:R-:W1:Y:S01]  /*1410*/  LDC.64 R2, c[0x0][0x3b8] ;  /* 0x0000ee00ff027b82 */ /* 0x000e620000000a00 */
[----:B------:R-:W-:Y:S01]  /*1420*/  IMAD.SHL.U32 R0, R0, 0x400, RZ ;  /* 0x0000040000007824 */ /* 0x000fe200078e00ff */
[----:B------:R-:W2:Y:S03]  /*1430*/  LDCU.128 UR8, c[0x0][0x3a0] ;  /* 0x00007400ff0877ac */ /* 0x000ea60008000c00 */
[----:B-1----:R-:W-:-:S04]  /*1440*/  IMAD.WIDE.U32 R2, R0, 0x10, R2 ;  /* 0x0000001000027825 */ /* 0x002fc800078e0002 */
[----:B0-----:R-:W-:-:S05]  /*1450*/  IMAD.WIDE.U32 R2, R5, 0x20, R2 ;  /* 0x0000002005027825 */ /* 0x001fca00078e0002 */
[----:B------:R-:W2:Y:S04]  /*1460*/  LDG.E.ENL2.256 R28, R24, desc[UR4][R2.64] ;  /* 0xfe0000040218797e */ /* 0x000ea8000812191c */
[----:B------:R-:W3:Y:S04]  /*1470*/  LDG.E.ENL2.256 R36, R32, desc[UR4][R2.64+0x1000] ;  /* 0xfe0080040220797e */ /* 0x000ee80008121924 */
[----:B------:R-:W4:Y:S04]  /*1480*/  LDG.E.ENL2.256 R8, R4, desc[UR4][R2.64+0x2000] ;  /* 0xfe0100040204797e */ /* 0x000f280008121908 */
[----:B------:R0:W5:Y:S02]  /*1490*/  LDG.E.ENL2.256 R16, R12, desc[UR4][R2.64+0x3000] ;  /* 0xfe018004020c797e */ /* 0x0001640008121910 */
[----:B0-----:R-:W0:Y:S02]  /*14a0*/  LDC.64 R2, c[0x0][0x3b0] ;  /* 0x0000ec00ff027b82 */ /* 0x001e240000000a00 */
[----:B0-----:R-:W-:Y:S01]  /*14b0*/  IMAD.WIDE.U32 R2, R0, 0x10, R2 ;  /* 0x0000001000027825 */ /* 0x001fe200078e0002 */
[----:B--2---:R-:W0:-:S15]  /*14c0*/  DMUL R20, R26, UR10 ;  /* 0x0000000a1a147c28 */ /* 0x004e1e0008000000 */
        /* <DEDUP_REMOVED lines=14> */
[----:B-1----:R-:W-:-:S15]  /*15b0*/  DFMA R22, R24, UR10, R22 ;  /* 0x0000000a18167c2b */ /* 0x002fde0008000016 */
[----:B------:R-:W-:-:S15]  /*15c0*/  NOP ;  /* 0x0000000000007918 */ /* 0x000fde0000000000 */
[----:B------:R-:W-:-:S15]  /*15d0*/  NOP ;  /* 0x0000000000007918 */ /* 0x000fde0000000000 */
[----:B------:R-:W-:-:S15]  /*15e0*/  NOP ;  /* 0x0000000000007918 */ /* 0x000fde0000000000 */
[----:B------:R-:W-:-:S04]  /*15f0*/  NOP ;  /* 0x0000000000007918 */ /* 0x000fc80000000000 */
[----:B------:R-:W0:-:S15]  /*1600*/  DMUL R24, R30, UR10 ;  /* 0x0000000a1e187c28 */ /* 0x000e1e0008000000 */
        /* <DEDUP_REMOVED lines=124> */
[----:B------:R1:W2:Y:S02]  /*1dd0*/  DMUL R14, R18, UR8 ;  /* 0x00000008120e7c28 */ /* 0x0002a40008000000 */
[----:B-1----:R-:W1:Y:S02]  /*1de0*/  S2R R19, SR_TID.X ;  /* 0x0000000000137919 */ /* 0x002e640000002100 */
[----:B-1----:R-:W-:-:S05]  /*1df0*/  IMAD.WIDE.U32 R2, R19, 0x20, R2 ;  /* 0x0000002013027825 */ /* 0x002fca00078e0002 */
[----:B------:R-:W-:Y:S04]  /*1e00*/  STG.E.ENL2.256 desc[UR4][R2.64], R20, R24 ;  /* 0xf80000140218797f */ /* 0x000fe8000f121804 */
[----:B------:R-:W-:Y:S04]  /*1e10*/  STG.E.ENL2.256 desc[UR4][R2.64+0x1000], R28, R32 ;  /* 0xf800801c0220797f */ /* 0x000fe8000f121804 */
[----:B------:R-:W-:-:S15]  /*1e20*/  STG.E.ENL2.256 desc[UR4][R2.64+0x2000], R36, R4 ;  /* 0xf80100240204797f */ /* 0x000fde000f121804 */
[----:B------:R-:W-:-:S15]  /*1e30*/  NOP ;  /* 0x0000000000007918 */ /* 0x000fde0000000000 */
[----:B------:R-:W-:-:S15]  /*1e40*/  NOP ;  /* 0x0000000000007918 */ /* 0x000fde0000000000 */
[----:B------:R-:W-:-:S02]  /*1e50*/  NOP ;  /* 0x0000000000007918 */ /* 0x000fc40000000000 */
[----:B0-----:R-:W-:-:S15]  /*1e60*/  DFMA R12, R16, UR8, -R12 ;  /* 0x00000008100c7c2b */ /* 0x001fde000800080c */
[----:B------:R-:W-:-:S15]  /*1e70*/  NOP ;  /* 0x0000000000007918 */ /* 0x000fde0000000000 */
[----:B------:R-:W-:-:S15]  /*1e80*/  NOP ;  /* 0x0000000000007918 */ /* 0x000fde0000000000 */
[----:B------:R-:W-:-:S15]  /*1e90*/  NOP ;  /* 0x0000000000007918 */ /* 0x000fde0000000000 */
[----:B------:R-:W-:-:S04]  /*1ea0*/  NOP ;  /* 0x0000000000007918 */ /* 0x000fc80000000000 */
[----:B--2---:R-:W0:Y:S02]  /*1eb0*/  DFMA R14, R16, UR10, R14 ;  /* 0x0000000a100e7c2b */ /* 0x004e24000800000e */
[----:B0-----:R-:W-:Y:S01]  /*1ec0*/  STG.E.ENL2.256 desc[UR4][R2.64+0x3000], R8, R12 ;  /* 0xf8018008020c797f */ /* 0x001fe2000f121804 */
[----:B------:R-:W-:Y:S05]  /*1ed0*/  EXIT ;  /* 0x000000000000794d */ /* 0x000fea0003800000 */
.L_x_17055:
        /* <DEDUP_REMOVED lines=10> */
.L_x_18395:


//--------------------- .text._ZN2at6native29vectorized_elementwise_kernelILi4ENS0_13BUnaryFunctorIN3c107complexIdEES5_S5_NS0_15binary_internal10MulFunctorIS5_EEEESt5arrayIPcLm2EEEEviT0_T1_ --------------------------
	.section	.text._ZN2at6native29vectorized_elementwise_kernelILi4ENS0_13BUnaryFunctorIN3c107complexIdEES5_S5_NS0_15binary_internal10MulFunctorIS5_EEEESt5arrayIPcLm2EEEEviT0_T1_,"ax",@progbits
	.align	128
        .global         _ZN2at6native29vectorized_elementwise_kernelILi4ENS0_13BUnaryFunctorIN3c107complexIdEES5_S5_NS0_15binary_internal10MulFunctorIS5_EEEESt5arrayIPcLm2EEEEviT0_T1_
        .type           _ZN2at6native29vectorized_elementwise_kernelILi4ENS0_13BUnaryFunctorIN3c107complexIdEES5_S5_NS0_15binary_internal10MulFunctorIS5_EEEESt5arrayIPcLm2EEEEviT0_T1_,@function
        .size           _ZN2at6native29vectorized_elementwise_kernelILi4ENS0_13BUnaryFunctorIN3c107complexIdEES5_S5_NS0_15binary_internal10MulFunctorIS5_EEEESt5arrayIPcLm2EEEEviT0_T1_,(.L_x_18396 - _ZN2at6native29vectorized_elementwise_kernelILi4ENS0_13BUnaryFunctorIN3c107complexIdEES5_S5_NS0_15binary_internal10MulFunctorIS5_EEEESt5arrayIPcLm2EEEEviT0_T1_)
        .other          _ZN2at6native29vectorized_elementwise_kernelILi4ENS0_13BUnaryFunctorIN3c107complexIdEES5_S5_NS0_15binary_internal10MulFunctorIS5_EEEESt5arrayIPcLm2EEEEviT0_T1_,@"STO_CUDA_ENTRY STV_DEFAULT"
_ZN2at6native29vectorized_elementwise_kernelILi4ENS0_13BUnaryFunctorIN3c107complexIdEES5_S5_NS0_15binary_internal10MulFunctorIS5_EEEESt5arrayIPcLm2EEEEviT0_T1_:
.text._ZN2at6native29vectorized_elementwise_kernelILi4ENS0_13BUnaryFunctorIN3c107complexIdEES5_S5_NS0_15binary_internal10MulFunctorIS5_EEEESt5arrayIPcLm2EEEEviT0_T1_:
        /* <DEDUP_REMOVED lines=282> */
.L_x_17059:
[----:B------:R-:W-:-:S13]  /*11a0*/  ISETP.GE.U32.AND P0, PT, R3, R2, PT ;  /* 0x000000020300720c */ /* 0x000fda0003f06070 */
[----:B------:R-:W-:Y:S05]  /*11b0*/  @P0 BRA `(.L_x_17061) ;  /* 0x0000000000300947 */ /* 0x000fea0003800000 */
[----:B0-----:R-:W0:Y:S01]  /*11c0*/  LDC.64 R8, c[0x0][0x3b0] ;  /* 0x0000ec00ff087b82 */ /* 0x001e220000000a00 */
[----:B------:R-:W-:Y:S02]  /*11d0*/  IMAD R11, R0, 0x400, R3 ;  /* 0x00000400000b7824 */ /* 0x000fe400078e0203 */
[----:B------:R-:W-:Y:S02]  /*11e0*/  VIADD R3, R3, 0x80 ;  /* 0x0000008003037836 */ /* 0x000fe40000000000 */
[----:B0-----:R-:W-:-:S05]  /*11f0*/  IMAD.WIDE.U32 R8, R11, 0x10, R8 ;  /* 0x000000100b087825 */ /* 0x001fca00078e0008 */
[----:B------:R1:W-:Y:S02]  /*1200*/  STG.E.128 desc[UR4][R8.64], R16 ;  /* 0x0000001008007986 */ /* 0x0003e4000c101d04 */
.L_x_17060:
[----:B------:R-:W-:-:S13]  /*1210*/  ISETP.GE.U32.AND P0, PT, R3, R2, PT ;  /* 0x000000020300720c */ /* 0x000fda0003f06070 */
[----:B------:R-:W-:Y:S05]  /*1220*/  @P0 BRA `(.L_x_17062) ;  /* 0x0000000000340947 */ /* 0x000fea0003800000 */
[----:B01----:R-:W0:Y:S01]  /*1230*/  LDC.64 R8, c[0x0][0x3b0] ;  /* 0x0000ec00ff087b82 */ /* 0x003e220000000a00 */
[----:B------:R-:W-:Y:S01]  /*1240*/  LEA R11, R0, R3, 0xa ;  /* 0x00000003000b7211 */ /* 0x000fe200078e50ff */
[----:B------:R-:W-:-:S04]  /*1250*/  VIADD R3, R3, 0x80 ;  /* 0x0000008003037836 */ /* 0x000fc80000000000 */
[----:B0-----:R-:W-:-:S05]  /*1260*/  IMAD.WIDE.U32 R8, R11, 0x10, R8 ;  /* 0x000000100b087825 */ /* 0x001fca00078e0008 */
[----:B------:R1:W-:Y:S02]  /*1270*/  STG.E.128 desc[UR4][R8.64], R20 ;  /* 0x0000001408007986 */ /* 0x0003e4000c101d04 */
.L_x_17061:
        /* <DEDUP_REMOVED lines=8> */
.L_x_17062:
[----:B------:R-:W-:Y:S05]  /*1300*/  BSYNC.RELIABLE B1 ;  /* 0x0000000000017941 */ /* 0x000fea0003800100 */
.L_x_17058:
[----:B------:R-:W-:-:S13]  /*1310*/  ISETP.GE.U32.AND P0, PT, R3, R2, PT ;  /* 0x000000020300720c */ /* 0x000fda0003f06070 */
[----:B012---:R-:W0:Y:S01]  /*1320*/  @!P0 LDC.64 R8, c[0x0][0x3b0] ;  /* 0x0000ec00ff088b82 */ /* 0x007e220000000a00 */
[----:B------:R-:W-:Y:S02]  /*1330*/  @!P0 IMAD R11, R0, 0x400, R3 ;  /* 0x00000400000b8824 */ /* 0x000fe400078e0203 */
[----:B------:R-:W-:Y:S02]  /*1340*/  @!P0 VIADD R3, R3, 0x80 ;  /* 0x0000008003038836 */ /* 0x000fe40000000000 */
[----:B0-----:R-:W-:-:S05]  /*1350*/  @!P0 IMAD.WIDE.U32 R8, R11, 0x10, R8 ;  /* 0x000000100b088825 */ /* 0x001fca00078e0008 */
[----:B------:R2:W-:Y:S02]  /*1360*/  @!P0 STG.E.128 desc[UR4][R8.64], R4 ;  /* 0x0000000408008986 */ /* 0x0005e4000c101d04 */
.L_x_17063:
[----:B------:R-:W-:Y:S05]  /*1370*/  BSYNC.RECONVERGENT B0 ;  /* 0x0000000000007941 */ /* 0x000fea0003800200 */
.L_x_17057:
        /* <DEDUP_REMOVED lines=8> */
.L_x_17056:
        /* <DEDUP_REMOVED lines=174> */
.L_x_17064:
        /* <DEDUP_REMOVED lines=10> */
.L_x_18396:


//--------------------- .text._ZN2at6native29vectorized_elementwise_kernelILi8ENS0_13BUnaryFunctorIN3c107complexIdEES5_S5_NS0_15binary_internal10MulFunctorIS5_EEEESt5arrayIPcLm2EEEEviT0_T1_ --------------------------
	.section	.text._ZN2at6native29vectorized_elementwise_kernelILi8ENS0_13BUnaryFunctorIN3c107complexIdEES5_S5_NS0_15binary_internal10MulFunctorIS5_EEEESt5arrayIPcLm2EEEEviT0_T1_,"ax",@progbits
	.align	128
        .global         _ZN2at6native29vectorized_elementwise_kernelILi8ENS0_13BUnaryFunctorIN3c107complexIdEES5_S5_NS0_15binary_internal10MulFunctorIS5_EEEESt5arrayIPcLm2EEEEviT0_T1_
        .type           _ZN2at6native29vectorized_elementwise_kernelILi8ENS0_13BUnaryFunctorIN3c107complexIdEES5_S5_NS0_15binary_internal10MulFunctorIS5_EEEESt5arrayIPcLm2EEEEviT0_T1_,@function
        .size           _ZN2at6native29vectorized_elementwise_kernelILi8ENS0_13BUnaryFunctorIN3c107complexIdEES5_S5_NS0_15binary_internal10MulFunctorIS5_EEEESt5arrayIPcLm2EEEEviT0_T1_,(.L_x_18397 - _ZN2at6native29vectorized_elementwise_kernelILi8ENS0_13BUnaryFunctorIN3c107complexIdEES5_S5_NS0_15binary_internal10MulFunctorIS5_EEEESt5arrayIPcLm2EEEEviT0_T1_)
        .other          _ZN2at6native29vectorized_elementwise_kernelILi8ENS0_13BUnaryFunctorIN3c107complexIdEES5_S5_NS0_15binary_internal10MulFunctorIS5_EEEESt5arrayIPcLm2EEEEviT0_T1_,@"STO_CUDA_ENTRY STV_DEFAULT"
_ZN2at6native29vectorized_elementwise_kernelILi8ENS0_13BUnaryFunctorIN3c107complexIdEES5_S5_NS0_15binary_internal10MulFunctorIS5_EEEESt5arrayIPcLm2EEEEviT0_T1_:
.text._ZN2at6native29vectorized_elementwise_kernelILi8ENS0_13BUnaryFunctorIN3c107complexIdEES5_S5_NS0_15binary_internal10MulFunctorIS5_EEEESt5arrayIPcLm2EEEEviT0_T1_:
[----:B------:R-:W-:Y:S01]  /*0000*/  LDC R1, c[0x0][0x37c] ;  /* 0x0000df00ff017b82 */ /* 0x000fe20000000800 */
[----:B------:R-:W-:Y:S05]  /*0010*/  EXIT ;  /* 0x000000000000794d */ /* 0x000fea0003800000 */
.L_x_17065:
        /* <DEDUP_REMOVED lines=14> */
.L_x_18397:


//--------------------- .text._ZN2at6native18elementwise_kernelILi128ELi4EZNS0_15gpu_kernel_implINS0_13BUnaryFunctorIfffNS0_15binary_internal10MulFunctorIfEEEEEEvRNS_18TensorIteratorBaseERKT_EUliE_EEviT1_ --------------------------
	.section	.text._ZN2at6native18elementwise_kernelILi128ELi4EZNS0_15gpu_kernel_implINS0_13BUnaryFunctorIfffNS0_15binary_internal10MulFunctorIfEEEEEEvRNS_18TensorIteratorBaseERKT_EUliE_EEviT1_,"ax",@progbits
	.align	128
        .global         _ZN2at6native18elementwise_kernelILi128ELi4EZNS0_15gpu_kernel_implINS0_13BUnaryFunctorIfffNS0_15binary_internal10MulFunctorIfEEEEEEvRNS_18TensorIteratorBaseERKT_EUliE_EEviT1_
        .type           _ZN2at6native18elementwise_kernelILi128ELi4EZNS0_15gpu_kernel_implINS0_13BUnaryFunctorIfffNS0_15binary_internal10MulFunctorIfEEEEEEvRNS_18TensorIteratorBaseERKT_EUliE_EEviT1_,@function
        .size           _ZN2at6native18elementwise_kernelILi128ELi4EZNS0_15gpu_kernel_implINS0_13BUnaryFunctorIfffNS0_15binary_internal10MulFunctorIfEEEEEEvRNS_18TensorIteratorBaseERKT_EUliE_EEviT1_,(.L_x_18398 - _ZN2at6native18elementwise_kernelILi128ELi4EZNS0_15gpu_kernel_implINS0_13BUnaryFunctorIfffNS0_15binary_internal10MulFunctorIfEEEEEEvRNS_18TensorIteratorBaseERKT_EUliE_EEviT1_)
        .other          _ZN2at6native18elementwise_kernelILi128ELi4EZNS0_15gpu_kernel_implINS0_13BUnaryFunctorIfffNS0_15binary_internal10MulFunctorIfEEEEEEvRNS_18TensorIteratorBaseERKT_EUliE_EEviT1_,@"STO_CUDA_ENTRY STV_DEFAULT"
_ZN2at6native18elementwise_kernelILi128ELi4EZNS0_15gpu_kernel_implINS0_13BUnaryFunctorIfffNS0_15binary_internal10MulFunctorIfEEEEEEvRNS_18TensorIteratorBaseERKT_EUliE_EEviT1_:
.text._ZN2at6native18elementwise_kernelILi128ELi4EZNS0_15gpu_kernel_implINS0_13BUnaryFunctorIfffNS0_15binary_internal10MulFunctorIfEEEEEEvRNS_18TensorIteratorBaseERKT_EUliE_EEviT1_:
        /* <DEDUP_REMOVED lines=319> */
.L_x_17068:
        /* <DEDUP_REMOVED lines=18> */
.L_x_17073:
[----:B------:R-:W2:Y:S02]  /*1510*/  LDG.E.U8 R2, desc[UR36][R2.64] ;  /* 0x0000002402027981 */ /* 0x000ea4000c1e1100 */
[----:B--2---:R-:W-:Y:S01]  /*1520*/  I2FP.F32.U32 R4, R2 ;  /* 0x0000000200047245 */ /* 0x004fe20000201000 */
[----:B------:R-:W-:Y:S06]  /*1530*/  BRA `(.L_x_17075) ;  /* 0x0000000c00447947 */ /* 0x000fec0003800000 */
.L_x_17072:
        /* <DEDUP_REMOVED lines=9> */
.L_x_17077:
[----:B------:R-:W2:Y:S02]  /*15d0*/  LDG.E R2, desc[UR36][R2.64] ;  /* 0x0000002402027981 */ /* 0x000ea4000c1e1900 */
[----:B--2---:R-:W-:Y:S01]  /*15e0*/  I2FP.F32.S32 R4, R2 ;  /* 0x0000000200047245 */ /* 0x004fe20000201400 */
[----:B------:R-:W-:Y:S06]  /*15f0*/  BRA `(.L_x_17075) ;  /* 0x0000000c00147947 */ /* 0x000fec0003800000 */
.L_x_17076:
[----:B------:R-:W2:Y:S02]  /*1600*/  LDG.E.U16 R2, desc[UR36][R2.64] ;  /* 0x0000002402027981 */ /* 0x000ea4000c1e1500 */
[----:B--2---:R2:W3:Y:S01]  /*1610*/  I2F.S16 R4, R2 ;  /* 0x0000000200047306 */ /* 0x0044e20000101400 */
[----:B------:R-:W-:Y:S05]  /*1620*/  BRA `(.L_x_17075) ;  /* 0x0000000c00087947 */ /* 0x000fea0003800000 */
.L_x_17071:
        /* <DEDUP_REMOVED lines=8> */
.L_x_17079:
[----:B------:R-:W2:Y:S02]  /*16b0*/  LDG.E.U16 R2, desc[UR36][R2.64] ;  /* 0x0000002402027981 */ /* 0x000ea4000c1e1500 */
[----:B--2---:R-:W-:Y:S01]  /*16c0*/  HADD2.F32 R4, -RZ, R2.H0_H0 ;  /* 0x20000002ff047230 */ /* 0x004fe20000004100 */
[----:B------:R-:W-:Y:S06]  /*16d0*/  BRA `(.L_x_17075) ;  /* 0x0000000800dc7947 */ /* 0x000fec0003800000 */
.L_x_17078:
        /* <DEDUP_REMOVED lines=8> */
.L_x_17081:
[----:B------:R-:W2:Y:S02]  /*1760*/  LDG.E.U16 R2, desc[UR36][R2.64] ;  /* 0x0000002402027981 */ /* 0x000ea4000c1e1500 */
[----:B--2---:R-:W-:Y:S01]  /*1770*/  HADD2.F32 R4, -RZ, R2.H0_H0 ;  /* 0x20000002ff047230 */ /* 0x004fe20000004100 */
[----:B------:R-:W-:Y:S06]  /*1780*/  BRA `(.L_x_17075) ;  /* 0x0000000800b07947 */ /* 0x000fec0003800000 */
.L_x_17080:
        /* <DEDUP_REMOVED lines=11> */
.L_x_17070:
        /* <DEDUP_REMOVED lines=12> */
.L_x_17084:
        /* <DEDUP_REMOVED lines=11> */
.L_x_17083:
        /* <DEDUP_REMOVED lines=25> */
.L_x_17086:
        /* <DEDUP_REMOVED lines=12> */
.L_x_17085:
[----:B------:R-:W2:Y:S02]  /*1c00*/  LDG.E.U16 R2, desc[UR36][R2.64] ;  /* 0x0000002402027981 */ /* 0x000ea4000c1e1500 */
[----:B--2---:R-:W-:Y:S01]  /*1c10*/  SHF.L.U32 R4, R2, 0x10, RZ ;  /* 0x0000001002047819 */ /* 0x004fe200000006ff */
[----:B------:R-:W-:Y:S06]  /*1c20*/  BRA `(.L_x_17075) ;  /* 0x0000000400887947 */ /* 0x000fec0003800000 */
.L_x_17082:
        /* <DEDUP_REMOVED lines=11> */
.L_x_17089:
        /* <DEDUP_REMOVED lines=20> */
.L_x_17091:
[----:B------:R-:W-:Y:S05]  /*1e20*/  BSYNC.RECONVERGENT B0 ;  /* 0x0000000000007941 */ /* 0x000fea0003800200 */
.L_x_17090:
[----:B------:R-:W-:Y:S01]  /*1e30*/  IMAD.SHL.U32 R0, R0, 0x100000, RZ ;  /* 0x0010000000007824 */ /* 0x000fe200078e00ff */
[----:B------:R-:W-:-:S04]  /*1e40*/  LEA R2, R2, 0x3b800000, 0x17 ;  /* 0x3b80000002027811 */ /* 0x000fc800078eb8ff */
[----:B------:R-:W-:Y:S01]  /*1e50*/  LOP3.LUT R4, R2, R0, R7, 0xfe, !PT ;  /* 0x0000000002047212 */ /* 0x000fe200078efe07 */
[----:B------:R-:W-:Y:S06]  /*1e60*/  BRA `(.L_x_17075) ;  /* 0x0000000000f87947 */ /* 0x000fec0003800000 */
.L_x_17088:
        /* <DEDUP_REMOVED lines=20> */
.L_x_17093:
[----:B------:R-:W-:Y:S05]  /*1fb0*/  BSYNC.RECONVERGENT B0 ;  /* 0x0000000000007941 */ /* 0x000fea0003800200 */
.L_x_17092:
[----:B------:R-:W-:Y:S01]  /*1fc0*/  IMAD.SHL.U32 R0, R0, 0x200000, RZ ;  /* 0x0020000000007824 */ /* 0x000fe200078e00ff */
[----:B------:R-:W-:-:S04]  /*1fd0*/  LEA R2, R2, 0x37800000, 0x17 ;  /* 0x3780000002027811 */ /* 0x000fc800078eb8ff */
[----:B------:R-:W-:Y:S01]  /*1fe0*/  LOP3.LUT R4, R2, R0, R7, 0xfe, !PT ;  /* 0x0000000002047212 */ /* 0x000fe200078efe07 */
[----:B------:R-:W-:Y:S06]  /*1ff0*/  BRA `(.L_x_17075) ;  /* 0x0000000000947947 */ /* 0x000fec0003800000 */
.L_x_17087:
[----:B------:R-:W-:-:S09]  /*2000*/  UISETP.NE.AND UP0, UPT, UR4, 0x1c, UPT ;  /* 0x0000001c0400788c */ /* 0x000fd2000bf05270 */
[----:B------:R-:W-:Y:S05]  /*2010*/  BRA.U !UP0, `(.L_x_17094) ;  /* 0x0000000108847547 */ /* 0x000fea000b800000 */
[----:B------:R-:W-:-:S09]  /*2020*/  UISETP.NE.AND UP0, UPT, UR4, 0x1d, UPT ;  /* 0x0000001d0400788c */ /* 0x000fd2000bf05270 */
[----:B------:R-:W-:Y:S05]  /*2030*/  BRA.U !UP0, `(.L_x_17095) ;  /* 0x0000000108707547 */ /* 0x000fea000b800000 */
[----:B------:R-:W-:-:S09]  /*2040*/  UISETP.NE.AND UP0, UPT, UR4, 0x2c, UPT ;  /* 0x0000002c0400788c */ /* 0x000fd2000bf05270 */
[----:B------:R-:W-:Y:S05]  /*2050*/  BRA.U !UP0, `(.L_x_17096) ;  /* 0x0000000108487547 */ /* 0x000fea000b800000 */
.L_x_17074:
        /* <DEDUP_REMOVED lines=16> */
.L_x_17097:
[----:B------:R-:W-:Y:S01]  /*2160*/  IMAD.MOV.U32 R4, RZ, RZ, RZ ;  /* 0x000000ffff047224 */ /* 0x000fe200078e00ff */
[----:B------:R-:W-:Y:S06]  /*2170*/  BRA `(.L_x_17075) ;  /* 0x0000000000347947 */ /* 0x000fec0003800000 */
.L_x_17096:
        /* <DEDUP_REMOVED lines=8> */
.L_x_17095:
[----:B------:R-:W2:Y:S02]  /*2200*/  LDG.E.64 R2, desc[UR36][R2.64] ;  /* 0x0000002402027981 */ /* 0x000ea4000c1e1b00 */
[----:B--2---:R0:W1:Y:S02]  /*2210*/  I2F.U64 R4, R2 ;  /* 0x0000000200047312 */ /* 0x0040640000301000 */
[----:B01----:R-:W-:Y:S05]  /*2220*/  BRA `(.L_x_17075) ;  /* 0x0000000000087947 */ /* 0x003fea0003800000 */
.L_x_17094:
[----:B------:R-:W2:Y:S02]  /*2230*/  LDG.E R2, desc[UR36][R2.64] ;  /* 0x0000002402027981 */ /* 0x000ea4000c1e1900 */
[----:B--2---:R-:W-:-:S07]  /*2240*/  I2FP.F32.U32 R4, R2 ;  /* 0x0000000200047245 */ /* 0x004fce0000201000 */
.L_x_17075:
[----:B------:R-:W-:Y:S05]  /*2250*/  BSYNC.RECONVERGENT B6 ;  /* 0x0000000000067941 */ /* 0x000fea0003800200 */
.L_x_17069:
[----:B------:R-:W0:Y:S01]  /*2260*/  LDCU.64 UR6, c[0x0][0x580] ;  /* 0x0000b000ff0677ac */ /* 0x000e220008000a00 */
[----:B------:R-:W3:Y:S01]  /*2270*/  LDCU UR5, c[0x0][0x594] ;  /* 0x0000b280ff0577ac */ /* 0x000ee20008000800 */
[----:B------:R-:W-:-:S04]  /*2280*/  UPRMT UR4, UR41, 0x9910, URZ ;  /* 0x0000991029047896 */ /* 0x000fc800080000ff */
[----:B------:R-:W-:Y:S01]  /*2290*/  UISETP.GT.AND UP0, UPT, UR4, 0x9, UPT ;  /* 0x000000090400788c */ /* 0x000fe2000bf04270 */
[----:B012-4-:R-:W-:-:S04]  /*22a0*/  IADD3 R2, P0, PT, R16, UR6, RZ ;  /* 0x0000000610027c10 */ /* 0x017fc8000ff1e0ff */
[----:B------:R-:W-:Y:S01]  /*22b0*/  IADD3.X R3, PT, PT, RZ, UR7, RZ, P0, !PT ;  /* 0x00000007ff037c10 */ /* 0x000fe200087fe4ff */
[----:B---3-5:R-:W-:-:S03]  /*22c0*/  FMUL.FTZ R4, R4, UR5 ;  /* 0x0000000504047c20 */ /* 0x028fc60008410000 */
        /* <DEDUP_REMOVED lines=12> */
.L_x_17101:
[----:B------:R-:W0:Y:S02]  /*2390*/  F2I.S64.TRUNC R4, R4 ;  /* 0x0000000400047311 */ /* 0x000e24000020d900 */
[----:B0-----:R-:W-:-:S05]  /*23a0*/  IMAD.MOV.U32 R7, RZ, RZ, R4 ;  /* 0x000000ffff077224 */ /* 0x001fca00078e0004 */
[----:B------:R0:W-:Y:S01]  /*23b0*/  STG.E.U8 desc[UR36][R2.64], R7 ;  /* 0x0000000702007986 */ /* 0x0001e2000c101124 */
[----:B------:R-:W-:Y:S05]  /*23c0*/  BRA `(.L_x_17103) ;  /* 0x0000000c002c7947 */ /* 0x000fea0003800000 */
.L_x_17100:
        /* <DEDUP_REMOVED lines=9> */
.L_x_17105:
[----:B------:R-:W0:Y:S02]  /*2460*/  F2I.FTZ.TRUNC.NTZ R5, R4 ;  /* 0x0000000400057305 */ /* 0x000e24000021f100 */
[----:B0-----:R0:W-:Y:S01]  /*2470*/  STG.E desc[UR36][R2.64], R5 ;  /* 0x0000000502007986 */ /* 0x0011e2000c101924 */
[----:B------:R-:W-:Y:S05]  /*2480*/  BRA `(.L_x_17103) ;  /* 0x0000000800fc7947 */ /* 0x000fea0003800000 */
.L_x_17104:
[----:B------:R-:W0:Y:S02]  /*2490*/  F2I.FTZ.TRUNC.NTZ R5, R4 ;  /* 0x0000000400057305 */ /* 0x000e24000021f100 */
[----:B0-----:R0:W-:Y:S01]  /*24a0*/  STG.E.U16 desc[UR36][R2.64], R5 ;  /* 0x0000000502007986 */ /* 0x0011e2000c101524 */
[----:B------:R-:W-:Y:S05]  /*24b0*/  BRA `(.L_x_17103) ;  /* 0x0000000800f07947 */ /* 0x000fea0003800000 */
.L_x_17099:
        /* <DEDUP_REMOVED lines=8> */
.L_x_17107:
[----:B------:R-:W-:-:S05]  /*2540*/  F2FP.F16.F32.PACK_AB R4, RZ, R4 ;  /* 0x00000004ff04723e */ /* 0x000fca00000000ff */
[----:B------:R0:W-:Y:S01]  /*2550*/  STG.E.U16 desc[UR36][R2.64], R4 ;  /* 0x0000000402007986 */ /* 0x0001e2000c101524 */
[----:B------:R-:W-:Y:S05]  /*2560*/  BRA `(.L_x_17103) ;  /* 0x0000000800c47947 */ /* 0x000fea0003800000 */
.L_x_17106:
        /* <DEDUP_REMOVED lines=9> */
.L_x_17109:
[----:B------:R-:W-:-:S04]  /*2600*/  F2FP.F16.F32.PACK_AB R5, RZ, R4 ;  /* 0x00000004ff05723e */ /* 0x000fc800000000ff */
[----:B------:R-:W-:-:S05]  /*2610*/  PRMT R5, R5, 0x5410, RZ ;  /* 0x0000541005057816 */ /* 0x000fca00000000ff */
[----:B------:R0:W-:Y:S01]  /*2620*/  STG.E desc[UR36][R2.64], R5 ;  /* 0x0000000502007986 */ /* 0x0001e2000c101924 */
[----:B------:R-:W-:Y:S05]  /*2630*/  BRA `(.L_x_17103) ;  /* 0x0000000800907947 */ /* 0x000fea0003800000 */
.L_x_17108:
[----:B------:R-:W-:-:S06]  /*2640*/  FMUL.FTZ R4, R4, 1 ;  /* 0x3f80000004047820 */ /* 0x000fcc0000410000 */
[----:B------:R-:W0:Y:S02]  /*2650*/  F2F.F64.F32 R4, R4 ;  /* 0x0000000400047310 */ /* 0x000e240000201800 */
[----:B0-----:R0:W-:Y:S01]  /*2660*/  STG.E.64 desc[UR36][R2.64], R4 ;  /* 0x0000000402007986 */ /* 0x0011e2000c101b24 */
[----:B------:R-:W-:Y:S05]  /*2670*/  BRA `(.L_x_17103) ;  /* 0x0000000800807947 */ /* 0x000fea0003800000 */
.L_x_17098:
        /* <DEDUP_REMOVED lines=12> */
.L_x_17112:
[----:B------:R-:W-:Y:S01]  /*2740*/  FMUL.FTZ R4, R4, 1 ;  /* 0x3f80000004047820 */ /* 0x000fe20000410000 */
[----:B------:R-:W-:-:S05]  /*2750*/  CS2R R6, SRZ ;  /* 0x0000000000067805 */ /* 0x000fca000001ff00 */
[----:B------:R-:W0:Y:S02]  /*2760*/  F2F.F64.F32 R4, R4 ;  /* 0x0000000400047310 */ /* 0x000e240000201800 */
[----:B0-----:R0:W-:Y:S01]  /*2770*/  STG.E.128 desc[UR36][R2.64], R4 ;  /* 0x0000000402007986 */ /* 0x0011e2000c101d24 */
[----:B------:R-:W-:Y:S05]  /*2780*/  BRA `(.L_x_17103) ;  /* 0x00000008003c7947 */ /* 0x000fea0003800000 */
.L_x_17111:
        /* <DEDUP_REMOVED lines=18> */
.L_x_17116:
[----:B------:R-:W-:Y:S05]  /*28b0*/  BSYNC.RECONVERGENT B0 ;  /* 0x0000000000007941 */ /* 0x000fea0003800200 */
.L_x_17115:
[----:B------:R-:W-:-:S05]  /*28c0*/  LOP3.LUT R7, R0, 0x80, R7, 0xf8, !PT ;  /* 0x0000008000077812 */ /* 0x000fca00078ef807 */
[----:B------:R0:W-:Y:S01]  /*28d0*/  STG.E.U8 desc[UR36][R2.64], R7 ;  /* 0x0000000702007986 */ /* 0x0001e2000c101124 */
[----:B------:R-:W-:Y:S05]  /*28e0*/  BRA `(.L_x_17103) ;  /* 0x0000000400e47947 */ /* 0x000fea0003800000 */
.L_x_17114:
        /* <DEDUP_REMOVED lines=14> */
.L_x_17118:
[----:B------:R-:W-:Y:S05]  /*29d0*/  BSYNC.RECONVERGENT B0 ;  /* 0x0000000000007941 */ /* 0x000fea0003800200 */
.L_x_17117:
[----:B------:R-:W-:-:S05]  /*29e0*/  LOP3.LUT R5, R0, 0x80, R7, 0xf8, !PT ;  /* 0x0000008000057812 */ /* 0x000fca00078ef807 */
[----:B------:R0:W-:Y:S01]  /*29f0*/  STG.E.U8 desc[UR36][R2.64], R5 ;  /* 0x0000000502007986 */ /* 0x0001e2000c101124 */
[----:B------:R-:W-:Y:S05]  /*2a00*/  BRA `(.L_x_17103) ;  /* 0x00000004009c7947 */ /* 0x000fea0003800000 */
.L_x_17113:
[----:B------:R-:W-:-:S05]  /*2a10*/  F2FP.BF16.F32.PACK_AB R4, RZ, R4 ;  /* 0x00000004ff04723e */ /* 0x000fca00000010ff */
[----:B------:R0:W-:Y:S01]  /*2a20*/  STG.E.U16 desc[UR36][R2.64], R4 ;  /* 0x0000000402007986 */ /* 0x0001e2000c101524 */
[----:B------:R-:W-:Y:S05]  /*2a30*/  BRA `(.L_x_17103) ;  /* 0x0000000400907947 */ /* 0x000fea0003800000 */
.L_x_17110:
        /* <DEDUP_REMOVED lines=11> */
.L_x_17121:
        /* <DEDUP_REMOVED lines=12> */
.L_x_17124:
[----:B------:R-:W-:-:S04]  /*2bb0*/  SHF.R.U32.HI R0, RZ, 0x14, R4 ;  /* 0x00000014ff007819 */ /* 0x000fc80000011604 */
[----:B------:R-:W-:-:S04]  /*2bc0*/  LOP3.LUT R5, R0, 0x1, RZ, 0xc0, !PT ;  /* 0x0000000100057812 */ /* 0x000fc800078ec0ff */
[----:B------:R-:W-:-:S04]  /*2bd0*/  IADD3 R0, PT, PT, R4, 0x487ffff, R5 ;  /* 0x0487ffff04007810 */ /* 0x000fc80007ffe005 */
[----:B------:R-:W-:-:S04]  /*2be0*/  SHF.R.U32.HI R0, RZ, 0x14, R0 ;  /* 0x00000014ff007819 */ /* 0x000fc80000011600 */
[----:B------:R-:W-:-:S07]  /*2bf0*/  LOP3.LUT R5, R0, 0xff, RZ, 0xc0, !PT ;  /* 0x000000ff00057812 */ /* 0x000fce00078ec0ff */
.L_x_17125:
[----:B------:R-:W-:-:S04]  /*2c00*/  SHF.R.U32.HI R4, RZ, 0x18, R4 ;  /* 0x00000018ff047819 */ /* 0x000fc80000011604 */
[----:B------:R-:W-:-:S04]  /*2c10*/  LOP3.LUT R5, R5, 0x80, R4, 0xf8, !PT ;  /* 0x0000008005057812 */ /* 0x000fc800078ef804 */
[----:B------:R-:W-:-:S07]  /*2c20*/  PRMT R0, R5, 0x7610, R0 ;  /* 0x0000761005007816 */ /* 0x000fce0000000000 */
.L_x_17123:
[----:B------:R-:W-:Y:S05]  /*2c30*/  BSYNC.RECONVERGENT B0 ;  /* 0x0000000000007941 */ /* 0x000fea0003800200 */
.L_x_17122:
[----:B------:R4:W-:Y:S01]  /*2c40*/  STG.E.U8 desc[UR36][R2.64], R0 ;  /* 0x0000000002007986 */ /* 0x0009e2000c101124 */
[----:B------:R-:W-:Y:S05]  /*2c50*/  BRA `(.L_x_17103) ;  /* 0x0000000400087947 */ /* 0x000fea0003800000 */
.L_x_17120:
        /* <DEDUP_REMOVED lines=12> */
.L_x_17128:
[----:B------:R-:W-:-:S04]  /*2d20*/  SHF.R.U32.HI R0, RZ, 0x15, R4 ;  /* 0x00000015ff007819 */ /* 0x000fc80000011604 */
[----:B------:R-:W-:-:S04]  /*2d30*/  LOP3.LUT R5, R0, 0x1, RZ, 0xc0, !PT ;  /* 0x0000000100057812 */ /* 0x000fc800078ec0ff */
[----:B------:R-:W-:-:S04]  /*2d40*/  IADD3 R0, PT, PT, R4, 0x88fffff, R5 ;  /* 0x088fffff04007810 */ /* 0x000fc80007ffe005 */
[----:B------:R-:W-:-:S04]  /*2d50*/  SHF.R.U32.HI R0, RZ, 0x15, R0 ;  /* 0x00000015ff007819 */ /* 0x000fc80000011600 */
[----:B------:R-:W-:-:S07]  /*2d60*/  LOP3.LUT R5, R0, 0xff, RZ, 0xc0, !PT ;  /* 0x000000ff00057812 */ /* 0x000fce00078ec0ff */
.L_x_17129:
[----:B------:R-:W-:-:S04]  /*2d70*/  SHF.R.U32.HI R4, RZ, 0x18, R4 ;  /* 0x00000018ff047819 */ /* 0x000fc80000011604 */
[----:B------:R-:W-:-:S04]  /*2d80*/  LOP3.LUT R5, R5, 0x80, R4, 0xf8, !PT ;  /* 0x0000008005057812 */ /* 0x000fc800078ef804 */
[----:B------:R-:W-:-:S07]  /*2d90*/  PRMT R0, R5, 0x7610, R0 ;  /* 0x0000761005007816 */ /* 0x000fce0000000000 */
.L_x_17127:
[----:B------:R-:W-:Y:S05]  /*2da0*/  BSYNC.RECONVERGENT B0 ;  /* 0x0000000000007941 */ /* 0x000fea0003800200 */
.L_x_17126:
[----:B------:R3:W-:Y:S01]  /*2db0*/  STG.E.U8 desc[UR36][R2.64], R0 ;  /* 0x0000000002007986 */ /* 0x0007e2000c101124 */
[----:B------:R-:W-:Y:S05]  /*2dc0*/  BRA `(.L_x_17103) ;  /* 0x0000000000ac7947 */ /* 0x000fea0003800000 */
.L_x_17119:
[----:B------:R-:W-:-:S09]  /*2dd0*/  UISETP.NE.AND UP0, UPT, UR4, 0x1c, UPT ;  /* 0x0000001c0400788c */ /* 0x000fd2000bf05270 */
[----:B------:R-:W-:Y:S05]  /*2de0*/  BRA.U !UP0, `(.L_x_17130) ;  /* 0x00000001089c7547 */ /* 0x000fea000b800000 */
[----:B------:R-:W-:-:S09]  /*2df0*/  UISETP.NE.AND UP0, UPT, UR4, 0x1d, UPT ;  /* 0x0000001d0400788c */ /* 0x000fd2000bf05270 */
[----:B------:R-:W-:Y:S05]  /*2e00*/  BRA.U !UP0, `(.L_x_17131) ;  /* 0x0000000108887547 */ /* 0x000fea000b800000 */
[----:B------:R-:W-:-:S09]  /*2e10*/  UISETP.NE.AND UP0, UPT, UR4, 0x2c, UPT ;  /* 0x0000002c0400788c */ /* 0x000fd2000bf05270 */
[----:B------:R-:W-:Y:S05]  /*2e20*/  BRA.U !UP0, `(.L_x_17132) ;  /* 0x0000000108447547 */ /* 0x000fea000b800000 */
.L_x_17102:
        /* <DEDUP_REMOVED lines=16> */
.L_x_17133:
[----:B------:R-:W-:Y:S05]  /*2f30*/  BRA `(.L_x_17103) ;  /* 0x0000000000507947 */ /* 0x000fea0003800000 */
.L_x_17132:
        /* <DEDUP_REMOVED lines=15> */
.L_x_17131:
[----:B------:R-:W0:Y:S02]  /*3030*/  F2I.U64.TRUNC R4, R4 ;  /* 0x0000000400047311 */ /* 0x000e24000020d800 */
[----:B0-----:R1:W-:Y:S01]  /*3040*/  STG.E.64 desc[UR36][R2.64], R4 ;  /* 0x0000000402007986 */ /* 0x0013e2000c101b24 */
[----:B------:R-:W-:Y:S05]  /*3050*/  BRA `(.L_x_17103) ;  /* 0x0000000000087947 */ /* 0x000fea0003800000 */
.L_x_17130:
[----:B------:R-:W0:Y:S02]  /*3060*/  F2I.FTZ.U32.TRUNC.NTZ R5, R4 ;  /* 0x0000000400057305 */ /* 0x000e24000021f000 */
[----:B0-----:R0:W-:Y:S02]  /*3070*/  STG.E desc[UR36][R2.64], R5 ;  /* 0x0000000502007986 */ /* 0x0011e4000c101924 */
.L_x_17103:
[----:B------:R-:W-:-:S07]  /*3080*/  VIADD R17, R17, 0x80 ;  /* 0x0000008011117836 */ /* 0x000fce0000000000 */
.L_x_17067:
[----:B------:R-:W-:Y:S05]  /*3090*/  BSYNC.RECONVERGENT B7 ;  /* 0x0000000000077941 */ /* 0x000fea0003800200 */
.L_x_17066:
        /* <DEDUP_REMOVED lines=307> */
.L_x_17136:
        /* <DEDUP_REMOVED lines=18> */
.L_x_17141:
[----:B------:R-:W2:Y:S02]  /*44f0*/  LDG.E.U8 R2, desc[UR36][R2.64] ;  /* 0x0000002402027981 */ /* 0x000ea4000c1e1100 */
[----:B--2---:R-:W-:Y:S01]  /*4500*/  I2FP.F32.U32 R4, R2 ;  /* 0x0000000200047245 */ /* 0x004fe20000201000 */
[----:B------:R-:W-:Y:S06]  /*4510*/  BRA `(.L_x_17143) ;  /* 0x0000000c00447947 */ /* 0x000fec0003800000 */
.L_x_17140:
        /* <DEDUP_REMOVED lines=9> */
.L_x_17145:
[----:B------:R-:W2:Y:S02]  /*45b0*/  LDG.E R2, desc[UR36][R2.64] ;  /* 0x0000002402027981 */ /* 0x000ea4000c1e1900 */
[----:B--2---:R-:W-:Y:S01]  /*45c0*/  I2FP.F32.S32 R4, R2 ;  /* 0x0000000200047245 */ /* 0x004fe20000201400 */
[----:B------:R-:W-:Y:S06]  /*45d0*/  BRA `(.L_x_17143) ;  /* 0x0000000c00147947 */ /* 0x000fec0003800000 */
.L_x_17144:
[----:B------:R-:W2:Y:S02]  /*45e0*/  LDG.E.U16 R2, desc[UR36][R2.64] ;  /* 0x0000002402027981 */ /* 0x000ea4000c1e1500 */
[----:B--2---:R2:W3:Y:S01]  /*45f0*/  I2F.S16 R4, R2 ;  /* 0x0000000200047306 */ /* 0x0044e20000101400 */
[----:B------:R-:W-:Y:S05]  /*4600*/  BRA `(.L_x_17143) ;  /* 0x0000000c00087947 */ /* 0x000fea0003800000 */
.L_x_17139:
        /* <DEDUP_REMOVED lines=8> */
.L_x_17147:
[----:B------:R-:W2:Y:S02]  /*4690*/  LDG.E.U16 R2, desc[UR36][R2.64] ;  /* 0x0000002402027981 */ /* 0x000ea4000c1e1500 */
[----:B--2---:R-:W-:Y:S01]  /*46a0*/  HADD2.F32 R4, -RZ, R2.H0_H0 ;  /* 0x20000002ff047230 */ /* 0x004fe20000004100 */
[----:B------:R-:W-:Y:S06]  /*46b0*/  BRA `(.L_x_17143) ;  /* 0x0000000800dc7947 */ /* 0x000fec0003800000 */
.L_x_17146:
        /* <DEDUP_REMOVED lines=8> */
.L_x_17149:
[----:B------:R-:W2:Y:S02]  /*4740*/  LDG.E.U16 R2, desc[UR36][R2.64] ;  /* 0x0000002402027981 */ /* 0x000ea4000c1e1500 */
[----:B--2---:R-:W-:Y:S01]  /*4750*/  HADD2.F32 R4, -RZ, R2.H0_H0 ;  /* 0x20000002ff047230 */ /* 0x004fe20000004100 */
[----:B------:R-:W-:Y:S06]  /*4760*/  BRA `(.L_x_17143) ;  /* 0x0000000800b07947 */ /* 0x000fec0003800000 */
.L_x_17148:
        /* <DEDUP_REMOVED lines=11> */
.L_x_17138:
        /* <DEDUP_REMOVED lines=12> */
.L_x_17152:
        /* <DEDUP_REMOVED lines=11> */
.L_x_17151:
        /* <DEDUP_REMOVED lines=25> */
.L_x_17154:
        /* <DEDUP_REMOVED lines=12> */
.L_x_17153:
[----:B------:R-:W2:Y:S02]  /*4be0*/  LDG.E.U16 R2, desc[UR36][R2.64] ;  /* 0x0000002402027981 */ /* 0x000ea4000c1e1500 */
[----:B--2---:R-:W-:Y:S01]  /*4bf0*/  IMAD.U32 R4, R2, 0x10000, RZ ;  /* 0x0001000002047824 */ /* 0x004fe200078e00ff */
[----:B------:R-:W-:Y:S06]  /*4c00*/  BRA `(.L_x_17143) ;  /* 0x0000000400887947 */ /* 0x000fec0003800000 */
.L_x_17150:
        /* <DEDUP_REMOVED lines=11> */
.L_x_17157:
        /* <DEDUP_REMOVED lines=20> */
.L_x_17159:
[----:B------:R-:W-:Y:S05]  /*4e00*/  BSYNC.RECONVERGENT B0 ;  /* 0x0000000000007941 */ /* 0x000fea0003800200 */
.L_x_17158:
[----:B------:R-:W-:Y:S01]  /*4e10*/  IMAD.SHL.U32 R0, R0, 0x100000, RZ ;  /* 0x0010000000007824 */ /* 0x000fe200078e00ff */
[----:B------:R-:W-:-:S04]  /*4e20*/  LEA R2, R2, 0x3b800000, 0x17 ;  /* 0x3b80000002027811 */ /* 0x000fc800078eb8ff */
[----:B------:R-:W-:Y:S01]  /*4e30*/  LOP3.LUT R4, R2, R0, R7, 0xfe, !PT ;  /* 0x0000000002047212 */ /* 0x000fe200078efe07 */
[----:B------:R-:W-:Y:S06]  /*4e40*/  BRA `(.L_x_17143) ;  /* 0x0000000000f87947 */ /* 0x000fec0003800000 */
.L_x_17156:
        /* <DEDUP_REMOVED lines=20> */
.L_x_17161:
[----:B------:R-:W-:Y:S05]  /*4f90*/  BSYNC.RECONVERGENT B0 ;  /* 0x0000000000007941 */ /* 0x000fea0003800200 */
.L_x_17160:
[----:B------:R-:W-:Y:S02]  /*4fa0*/  SHF.L.U32 R0, R0, 0x15, RZ ;  /* 0x0000001500007819 */ /* 0x000fe400000006ff */
[----:B------:R-:W-:-:S04]  /*4fb0*/  LEA R2, R2, 0x37800000, 0x17 ;  /* 0x3780000002027811 */ /* 0x000fc800078eb8ff */
[----:B------:R-:W-:Y:S01]  /*4fc0*/  LOP3.LUT R4, R2, R0, R7, 0xfe, !PT ;  /* 0x0000000002047212 */ /* 0x000fe200078efe07 */
[----:B------:R-:W-:Y:S06]  /*4fd0*/  BRA `(.L_x_17143) ;  /* 0x0000000000947947 */ /* 0x000fec0003800000 */
.L_x_17155:
        /* <DEDUP_REMOVED lines=14> */
.L_x_17142:
        /* <DEDUP_REMOVED lines=16> */
.L_x_17164:
[----:B------:R-:W-:Y:S01]  /*51c0*/  IMAD.MOV.U32 R4, RZ, RZ, RZ ;  /* 0x000000ffff047224 */ /* 0x000fe200078e00ff */
[----:B------:R-:W-:Y:S06]  /*51d0*/  BRA `(.L_x_17143) ;  /* 0x0000000000147947 */ /* 0x000fec0003800000 */
.L_x_17163:
[----:B------:R-:W2:Y:S02]  /*51e0*/  LDG.E.64 R2, desc[UR36][R2.64] ;  /* 0x0000002402027981 */ /* 0x000ea4000c1e1b00 */
[----:B--2---:R0:W1:Y:S02]  /*51f0*/  I2F.U64 R4, R2 ;  /* 0x0000000200047312 */ /* 0x0040640000301000 */
[----:B01----:R-:W-:Y:S05]  /*5200*/  BRA `(.L_x_17143) ;  /* 0x0000000000087947 */ /* 0x003fea0003800000 */
.L_x_17162:
[----:B------:R-:W2:Y:S02]  /*5210*/  LDG.E R2, desc[UR36][R2.64] ;  /* 0x0000002402027981 */ /* 0x000ea4000c1e1900 */
[----:B--2---:R-:W-:-:S07]  /*5220*/  I2FP.F32.U32 R4, R2 ;  /* 0x0000000200047245 */ /* 0x004fce0000201000 */
.L_x_17143:
[----:B------:R-:W-:Y:S05]  /*5230*/  BSYNC.RECONVERGENT B6 ;  /* 0x0000000000067941 */ /* 0x000fea0003800200 */
.L_x_17137:
[----:B------:R-:W0:Y:S01]  /*5240*/  LDCU.64 UR6, c[0x0][0x580] ;  /* 0x0000b000ff0677ac */ /* 0x000e220008000a00 */
[----:B------:R-:W3:Y:S01]  /*5250*/  LDCU UR5, c[0x0][0x594] ;  /* 0x0000b280ff0577ac */ /* 0x000ee20008000800 */
[----:B------:R-:W-:-:S04]  /*5260*/  UPRMT UR4, UR41, 0x9910, URZ ;  /* 0x0000991029047896 */ /* 0x000fc800080000ff */
[----:B------:R-:W-:Y:S01]  /*5270*/  UISETP.GT.AND UP0, UPT, UR4, 0x9, UPT ;  /* 0x000000090400788c */ /* 0x000fe2000bf04270 */
[----:B012-4-:R-:W-:Y:S01]  /*5280*/  IADD3 R2, P0, PT, R16, UR6, RZ ;  /* 0x0000000610027c10 */ /* 0x017fe2000ff1e0ff */
[----:B---3-5:R-:W-:-:S04]  /*5290*/  FMUL.FTZ R4, R4, UR5 ;  /* 0x0000000504047c20 */ /* 0x028fc80008410000 */
        /* <DEDUP_REMOVED lines=13> */
.L_x_17168:
[----:B------:R-:W0:Y:S02]  /*5370*/  F2I.S64.TRUNC R4, R4 ;  /* 0x0000000400047311 */ /* 0x000e24000020d900 */
[----:B0-----:R-:W-:-:S05]  /*5380*/  MOV R7, R4 ;  /* 0x0000000400077202 */ /* 0x001fca0000000f00 */
[----:B------:R3:W-:Y:S01]  /*5390*/  STG.E.U8 desc[UR36][R2.64], R7 ;  /* 0x0000000702007986 */ /* 0x0007e2000c101124 */
[----:B------:R-:W-:Y:S05]  /*53a0*/  BRA `(.L_x_17170) ;  /* 0x0000000c00287947 */ /* 0x000fea0003800000 */
.L_x_17167:
        /* <DEDUP_REMOVED lines=9> */
.L_x_17172:
[----:B------:R-:W0:Y:S02]  /*5440*/  F2I.FTZ.TRUNC.NTZ R5, R4 ;  /* 0x0000000400057305 */ /* 0x000e24000021f100 */
[----:B0-----:R2:W-:Y:S01]  /*5450*/  STG.E desc[UR36][R2.64], R5 ;  /* 0x0000000502007986 */ /* 0x0015e2000c101924 */
[----:B------:R-:W-:Y:S05]  /*5460*/  BRA `(.L_x_17170) ;  /* 0x0000000800f87947 */ /* 0x000fea0003800000 */
.L_x_17171:
[----:B------:R-:W0:Y:S02]  /*5470*/  F2I.FTZ.TRUNC.NTZ R5, R4 ;  /* 0x0000000400057305 */ /* 0x000e24000021f100 */
[----:B0-----:R0:W-:Y:S01]  /*5480*/  STG.E.U16 desc[UR36][R2.64], R5 ;  /* 0x0000000502007986 */ /* 0x0011e2000c101524 */
[----:B------:R-:W-:Y:S05]  /*5490*/  BRA `(.L_x_17170) ;  /* 0x0000000800ec7947 */ /* 0x000fea0003800000 */
.L_x_17166:
        /* <DEDUP_REMOVED lines=8> */
.L_x_17174:
[----:B------:R-:W-:-:S05]  /*5520*/  F2FP.F16.F32.PACK_AB R4, RZ, R4 ;  /* 0x00000004ff04723e */ /* 0x000fca00000000ff */
[----:B------:R0:W-:Y:S01]  /*5530*/  STG.E.U16 desc[UR36][R2.64], R4 ;  /* 0x0000000402007986 */ /* 0x0001e2000c101524 */
[----:B------:R-:W-:Y:S05]  /*5540*/  BRA `(.L_x_17170) ;  /* 0x0000000800c07947 */ /* 0x000fea0003800000 */
.L_x_17173:
        /* <DEDUP_REMOVED lines=9> */
.L_x_17176:
[----:B------:R-:W-:-:S04]  /*55e0*/  F2FP.F16.F32.PACK_AB R5, RZ, R4 ;  /* 0x00000004ff05723e */ /* 0x000fc800000000ff */
[----:B------:R-:W-:-:S05]  /*55f0*/  PRMT R5, R5, 0x5410, RZ ;  /* 0x0000541005057816 */ /* 0x000fca00000000ff */
[----:B------:R0:W-:Y:S01]  /*5600*/  STG.E desc[UR36][R2.64], R5 ;  /* 0x0000000502007986 */ /* 0x0001e2000c101924 */
[----:B------:R-:W-:Y:S05]  /*5610*/  BRA `(.L_x_17170) ;  /* 0x00000008008c7947 */ /* 0x000fea0003800000 */
.L_x_17175:
[----:B------:R-:W-:-:S06]  /*5620*/  FMUL.FTZ R4, R4, 1 ;  /* 0x3f80000004047820 */ /* 0x000fcc0000410000 */
[----:B------:R-:W0:Y:S02]  /*5630*/  F2F.F64.F32 R4, R4 ;  /* 0x0000000400047310 */ /* 0x000e240000201800 */
[----:B0-----:R0:W-:Y:S01]  /*5640*/  STG.E.64 desc[UR36][R2.64], R4 ;  /* 0x0000000402007986 */ /* 0x0011e2000c101b24 */
[----:B------:R-:W-:Y:S05]  /*5650*/  BRA `(.L_x_17170) ;  /* 0x00000008007c7947 */ /* 0x000fea0003800000 */
.L_x_17165:
        /* <DEDUP_REMOVED lines=13> */
.L_x_17180:
        /* <DEDUP_REMOVED lines=16> */
.L_x_17183:
[----:B------:R-:W-:-:S04]  /*5830*/  SHF.R.U32.HI R4, RZ, 0x18, R4 ;  /* 0x00000018ff047819 */ /* 0x000fc80000011604 */
[----:B------:R-:W-:-:S04]  /*5840*/  LOP3.LUT R4, R5, 0x80, R4, 0xf8, !PT ;  /* 0x0000008005047812 */ /* 0x000fc800078ef804 */
[----:B------:R-:W-:-:S07]  /*5850*/  PRMT R0, R4, 0x7610, R0 ;  /* 0x0000761004007816 */ /* 0x000fce0000000000 */
.L_x_17182:
[----:B------:R-:W-:Y:S05]  /*5860*/  BSYNC.RECONVERGENT B0 ;  /* 0x0000000000007941 */ /* 0x000fea0003800200 */
.L_x_17181:
[----:B------:R0:W-:Y:S01]  /*5870*/  STG.E.U8 desc[UR36][R2.64], R0 ;  /* 0x0000000002007986 */ /* 0x0001e2000c101124 */
[----:B------:R-:W-:Y:S05]  /*5880*/  BRA `(.L_x_17170) ;  /* 0x0000000400f07947 */ /* 0x000fea0003800000 */
.L_x_17179:
        /* <DEDUP_REMOVED lines=16> */
.L_x_17186:
[----:B------:R-:W-:-:S04]  /*5990*/  SHF.R.U32.HI R4, RZ, 0x18, R4 ;  /* 0x00000018ff047819 */ /* 0x000fc80000011604 */
[----:B------:R-:W-:-:S04]  /*59a0*/  LOP3.LUT R5, R5, 0x80, R4, 0xf8, !PT ;  /* 0x0000008005057812 */ /* 0x000fc800078ef804 */
[----:B------:R-:W-:-:S07]  /*59b0*/  PRMT R0, R5, 0x7610, R0 ;  /* 0x0000761005007816 */ /* 0x000fce0000000000 */
.L_x_17185:
[----:B------:R-:W-:Y:S05]  /*59c0*/  BSYNC.RECONVERGENT B0 ;  /* 0x0000000000007941 */ /* 0x000fea0003800200 */
.L_x_17184:
[----:B------:R0:W-:Y:S01]  /*59d0*/  STG.E.U8 desc[UR36][R2.64], R0 ;  /* 0x0000000002007986 */ /* 0x0001e2000c101124 */
[----:B------:R-:W-:Y:S05]  /*59e0*/  BRA `(.L_x_17170) ;  /* 0x0000000400987947 */ /* 0x000fea0003800000 */
.L_x_17178:
        /* <DEDUP_REMOVED lines=21> */
.L_x_17188:
[----:B------:R-:W0:Y:S02]  /*5b40*/  F2I.U64.TRUNC R4, R4 ;  /* 0x0000000400047311 */ /* 0x000e24000020d800 */
[----:B0-----:R0:W-:Y:S01]  /*5b50*/  STG.E.64 desc[UR36][R2.64], R4 ;  /* 0x0000000402007986 */ /* 0x0011e2000c101b24 */
[----:B------:R-:W-:Y:S05]  /*5b60*/  BRA `(.L_x_17170) ;  /* 0x0000000400387947 */ /* 0x000fea0003800000 */
.L_x_17187:
[----:B------:R-:W0:Y:S02]  /*5b70*/  F2I.FTZ.U32.TRUNC.NTZ R5, R4 ;  /* 0x0000000400057305 */ /* 0x000e24000021f000 */
[----:B0-----:R0:W-:Y:S01]  /*5b80*/  STG.E desc[UR36][R2.64], R5 ;  /* 0x0000000502007986 */ /* 0x0011e2000c101924 */
[----:B------:R-:W-:Y:S05]  /*5b90*/  BRA `(.L_x_17170) ;  /* 0x00000004002c7947 */ /* 0x000fea0003800000 */
.L_x_17177:
        /* <DEDUP_REMOVED lines=10> */
.L_x_17190:
[----:B------:R-:W-:Y:S01]  /*5c40*/  FMUL.FTZ R4, R4, 1 ;  /* 0x3f80000004047820 */ /* 0x000fe20000410000 */
[----:B------:R-:W-:-:S05]  /*5c50*/  CS2R R6, SRZ ;  /* 0x0000000000067805 */ /* 0x000fca000001ff00 */
[----:B------:R-:W0:Y:S02]  /*5c60*/  F2F.F64.F32 R4, R4 ;  /* 0x0000000400047310 */ /* 0x000e240000201800 */
[----:B0-----:R0:W-:Y:S01]  /*5c70*/  STG.E.128 desc[UR36][R2.64], R4 ;  /* 0x0000000402007986 */ /* 0x0011e2000c101d24 */
[----:B------:R-:W-:Y:S05]  /*5c80*/  BRA `(.L_x_17170) ;  /* 0x0000000000f07947 */ /* 0x000fea0003800000 */
.L_x_17189:
[----:B------:R-:W-:-:S09]  /*5c90*/  UISETP.NE.AND UP0, UPT, UR4, 0xf, UPT ;  /* 0x0000000f0400788c */ /* 0x000fd2000bf05270 */
[----:B------:R-:W-:Y:S05]  /*5ca0*/  BRA.U !UP0, `(.L_x_17191) ;  /* 0x0000000108e07547 */ /* 0x000fea000b800000 */
[----:B------:R-:W-:-:S09]  /*5cb0*/  UISETP.NE.AND UP0, UPT, UR4, 0x17, UPT ;  /* 0x000000170400788c */ /* 0x000fd2000bf05270 */
[----:B------:R-:W-:Y:S05]  /*5cc0*/  BRA.U !UP0, `(.L_x_17192) ;  /* 0x00000001088c7547 */ /* 0x000fea000b800000 */
[----:B------:R-:W-:-:S09]  /*5cd0*/  UISETP.NE.AND UP0, UPT, UR4, 0x18, UPT ;  /* 0x000000180400788c */ /* 0x000fd2000bf05270 */
[----:B------:R-:W-:Y:S05]  /*5ce0*/  BRA.U !UP0, `(.L_x_17193) ;  /* 0x0000000108447547 */ /* 0x000fea000b800000 */
.L_x_17169:
        /* <DEDUP_REMOVED lines=16> */
.L_x_17194:
[----:B------:R-:W-:Y:S05]  /*5df0*/  BRA `(.L_x_17170) ;  /* 0x0000000000947947 */ /* 0x000fea0003800000 */
.L_x_17193:
        /* <DEDUP_REMOVED lines=12> */
.L_x_17196:
[----:B------:R-:W-:Y:S05]  /*5ec0*/  BSYNC.RECONVERGENT B0 ;  /* 0x0000000000007941 */ /* 0x000fea0003800200 */
.L_x_17195:
[----:B------:R-:W-:-:S05]  /*5ed0*/  LOP3.LUT R5, R0, 0x80, R7, 0xf8, !PT ;  /* 0x0000008000057812 */ /* 0x000fca00078ef807 */
[----:B------:R0:W-:Y:S01]  /*5ee0*/  STG.E.U8 desc[UR36][R2.64], R5 ;  /* 0x0000000502007986 */ /* 0x0001e2000c101124 */
[----:B------:R-:W-:Y:S05]  /*5ef0*/  BRA `(.L_x_17170) ;  /* 0x0000000000547947 */ /* 0x000fea0003800000 */
.L_x_17192:
        /* <DEDUP_REMOVED lines=11> */
.L_x_17198:
[----:B------:R-:W-:Y:S02]  /*5fb0*/  ISETP.GT.U32.AND P0, PT, R6, 0x7f800000, PT ;  /* 0x7f8000000600780c */ /* 0x000fe40003f04070 */
[----:B------:R-:W-:-:S04]  /*5fc0*/  MOV R0, 0x7f ;  /* 0x0000007f00007802 */ /* 0x000fc80000000f00 */
[----:B------:R-:W-:-:S07]  /*5fd0*/  SEL R0, R0, 0x7c, P0 ;  /* 0x0000007c00007807 */ /* 0x000fce0000000000 */
.L_x_17199:
[----:B------:R-:W-:Y:S05]  /*5fe0*/  BSYNC.RECONVERGENT B0 ;  /* 0x0000000000007941 */ /* 0x000fea0003800200 */
.L_x_17197:
[----:B------:R-:W-:-:S04]  /*5ff0*/  SHF.R.U32.HI R5, RZ, 0x18, R4 ;  /* 0x00000018ff057819 */ /* 0x000fc80000011604 */
[----:B------:R-:W-:-:S05]  /*6000*/  LOP3.LUT R5, R0, 0x80, R5, 0xf8, !PT ;  /* 0x0000008000057812 */ /* 0x000fca00078ef805 */
[----:B------:R0:W-:Y:S01]  /*6010*/  STG.E.U8 desc[UR36][R2.64], R5 ;  /* 0x0000000502007986 */ /* 0x0001e2000c101124 */
[----:B------:R-:W-:Y:S05]  /*6020*/  BRA `(.L_x_17170) ;  /* 0x0000000000087947 */ /* 0x000fea0003800000 */
.L_x_17191:
[----:B------:R-:W-:-:S05]  /*6030*/  F2FP.BF16.F32.PACK_AB R4, RZ, R4 ;  /* 0x00000004ff04723e */ /* 0x000fca00000010ff */
[----:B------:R0:W-:Y:S02]  /*6040*/  STG.E.U16 desc[UR36][R2.64], R4 ;  /* 0x0000000402007986 */ /* 0x0001e4000c101524 */
.L_x_17170:
[----:B------:R-:W-:-:S07]  /*6050*/  VIADD R17, R17, 0x80 ;  /* 0x0000008011117836 */ /* 0x000fce0000000000 */
.L_x_17135:
[----:B------:R-:W-:Y:S05]  /*6060*/  BSYNC.RECONVERGENT B7 ;  /* 0x0000000000077941 */ /* 0x000fea0003800200 */
.L_x_17134:
        /* <DEDUP_REMOVED lines=307> */
.L_x_17202:
        /* <DEDUP_REMOVED lines=18> */
.L_x_17207:
[----:B------:R-:W2:Y:S02]  /*74c0*/  LDG.E.U8 R2, desc[UR36][R2.64] ;  /* 0x0000002402027981 */ /* 0x000ea4000c1e1100 */
[----:B--2---:R-:W-:Y:S01]  /*74d0*/  I2FP.F32.U32 R4, R2 ;  /* 0x0000000200047245 */ /* 0x004fe20000201000 */
[----:B------:R-:W-:Y:S06]  /*74e0*/  BRA `(.L_x_17209) ;  /* 0x0000000c00447947 */ /* 0x000fec0003800000 */
.L_x_17206:
        /* <DEDUP_REMOVED lines=9> */
.L_x_17211:
[----:B------:R-:W2:Y:S02]  /*7580*/  LDG.E R2, desc[UR36][R2.64] ;  /* 0x0000002402027981 */ /* 0x000ea4000c1e1900 */
[----:B--2---:R-:W-:Y:S01]  /*7590*/  I2FP.F32.S32 R4, R2 ;  /* 0x0000000200047245 */ /* 0x004fe20000201400 */
[----:B------:R-:W-:Y:S06]  /*75a0*/  BRA `(.L_x_17209) ;  /* 0x0000000c00147947 */ /* 0x000fec0003800000 */
.L_x_17210:
[----:B------:R-:W2:Y:S02]  /*75b0*/  LDG.E.U16 R2, desc[UR36][R2.64] ;  /* 0x0000002402027981 */ /* 0x000ea4000c1e1500 */
[----:B--2---:R2:W3:Y:S01]  /*75c0*/  I2F.S16 R4, R2 ;  /* 0x0000000200047306 */ /* 0x0044e20000101400 */
[----:B------:R-:W-:Y:S05]  /*75d0*/  BRA `(.L_x_17209) ;  /* 0x0000000c00087947 */ /* 0x000fea0003800000 */
.L_x_17205:
        /* <DEDUP_REMOVED lines=8> */
.L_x_17213:
[----:B------:R-:W2:Y:S02]  /*7660*/  LDG.E.U16 R2, desc[UR36][R2.64] ;  /* 0x0000002402027981 */ /* 0x000ea4000c1e1500 */
[----:B--2---:R-:W-:Y:S01]  /*7670*/  HADD2.F32 R4, -RZ, R2.H0_H0 ;  /* 0x20000002ff047230 */ /* 0x004fe20000004100 */
[----:B------:R-:W-:Y:S06]  /*7680*/  BRA `(.L_x_17209) ;  /* 0x0000000800dc7947 */ /* 0x000fec0003800000 */
.L_x_17212:
        /* <DEDUP_REMOVED lines=8> */
.L_x_17215:
[----:B------:R-:W2:Y:S02]  /*7710*/  LDG.E.U16 R2, desc[UR36][R2.64] ;  /* 0x0000002402027981 */ /* 0x000ea4000c1e1500 */
[----:B--2---:R-:W-:Y:S01]  /*7720*/  HADD2.F32 R4, -RZ, R2.H0_H0 ;  /* 0x20000002ff047230 */ /* 0x004fe20000004100 */
[----:B------:R-:W-:Y:S06]  /*7730*/  BRA `(.L_x_17209) ;  /* 0x0000000800b07947 */ /* 0x000fec0003800000 */
.L_x_17214:
        /* <DEDUP_REMOVED lines=11> */
.L_x_17204:
        /* <DEDUP_REMOVED lines=12> */
.L_x_17218:
        /* <DEDUP_REMOVED lines=11> */
.L_x_17217:
        /* <DEDUP_REMOVED lines=25> */
.L_x_17220:
        /* <DEDUP_REMOVED lines=12> */
.L_x_17219:
[----:B------:R-:W2:Y:S02]  /*7bb0*/  LDG.E.U16 R2, desc[UR36][R2.64] ;  /* 0x0000002402027981 */ /* 0x000ea4000c1e1500 */
[----:B--2---:R-:W-:Y:S01]  /*7bc0*/  IMAD.U32 R4, R2, 0x10000, RZ ;  /* 0x0001000002047824 */ /* 0x004fe200078e00ff */
[----:B------:R-:W-:Y:S06]  /*7bd0*/  BRA `(.L_x_17209) ;  /* 0x0000000400887947 */ /* 0x000fec0003800000 */
.L_x_17216:
        /* <DEDUP_REMOVED lines=11> */
.L_x_17223:
        /* <DEDUP_REMOVED lines=20> */
.L_x_17225:
[----:B------:R-:W-:Y:S05]  /*7dd0*/  BSYNC.RECONVERGENT B0 ;  /* 0x0000000000007941 */ /* 0x000fea0003800200 */
.L_x_17224:
[----:B------:R-:W-:Y:S02]  /*7de0*/  SHF.L.U32 R0, R0, 0x14, RZ ;  /* 0x0000001400007819 */ /* 0x000fe400000006ff */
[----:B------:R-:W-:-:S04]  /*7df0*/  LEA R2, R2, 0x3b800000, 0x17 ;  /* 0x3b80000002027811 */ /* 0x000fc800078eb8ff */
[----:B------:R-:W-:Y:S01]  /*7e00*/  LOP3.LUT R4, R2, R0, R7, 0xfe, !PT ;  /* 0x0000000002047212 */ /* 0x000fe200078efe07 */
[----:B------:R-:W-:Y:S06]  /*7e10*/  BRA `(.L_x_17209) ;  /* 0x0000000000f87947 */ /* 0x000fec0003800000 */
.L_x_17222:
        /* <DEDUP_REMOVED lines=20> */
.L_x_17227:
[----:B------:R-:W-:Y:S05]  /*7f60*/  BSYNC.RECONVERGENT B0 ;  /* 0x0000000000007941 */ /* 0x000fea0003800200 */
.L_x_17226:
[----:B------:R-:W-:Y:S01]  /*7f70*/  IMAD.SHL.U32 R0, R0, 0x200000, RZ ;  /* 0x0020000000007824 */ /* 0x000fe200078e00ff */
[----:B------:R-:W-:-:S04]  /*7f80*/  LEA R2, R2, 0x37800000, 0x17 ;  /* 0x3780000002027811 */ /* 0x000fc800078eb8ff */
[----:B------:R-:W-:Y:S01]  /*7f90*/  LOP3.LUT R4, R2, R0, R7, 0xfe, !PT ;  /* 0x0000000002047212 */ /* 0x000fe200078efe07 */
[----:B------:R-:W-:Y:S06]  /*7fa0*/  BRA `(.L_x_17209) ;  /* 0x0000000000947947 */ /* 0x000fec0003800000 */
.L_x_17221:
        /* <DEDUP_REMOVED lines=14> */
.L_x_17208:
        /* <DEDUP_REMOVED lines=16> */
.L_x_17230:
[----:B------:R-:W-:Y:S01]  /*8190*/  MOV R4, RZ ;  /* 0x000000ff00047202 */ /* 0x000fe20000000f00 */
[----:B------:R-:W-:Y:S06]  /*81a0*/  BRA `(.L_x_17209) ;  /* 0x0000000000147947 */ /* 0x000fec0003800000 */
.L_x_17229:
[----:B------:R-:W2:Y:S02]  /*81b0*/  LDG.E.64 R2, desc[UR36][R2.64] ;  /* 0x0000002402027981 */ /* 0x000ea4000c1e1b00 */
[----:B--2---:R0:W1:Y:S02]  /*81c0*/  I2F.U64 R4, R2 ;  /* 0x0000000200047312 */ /* 0x0040640000301000 */
[----:B01----:R-:W-:Y:S05]  /*81d0*/  BRA `(.L_x_17209) ;  /* 0x0000000000087947 */ /* 0x003fea0003800000 */
.L_x_17228:
[----:B------:R-:W2:Y:S02]  /*81e0*/  LDG.E R2, desc[UR36][R2.64] ;  /* 0x0000002402027981 */ /* 0x000ea4000c1e1900 */
[----:B--2---:R-:W-:-:S07]  /*81f0*/  I2FP.F32.U32 R4, R2 ;  /* 0x0000000200047245 */ /* 0x004fce0000201000 */
.L_x_17209:
[----:B------:R-:W-:Y:S05]  /*8200*/  BSYNC.RECONVERGENT B6 ;  /* 0x0000000000067941 */ /* 0x000fea0003800200 */
.L_x_17203:
[----:B------:R-:W0:Y:S01]  /*8210*/  LDCU.64 UR6, c[0x0][0x580] ;  /* 0x0000b000ff0677ac */ /* 0x000e220008000a00 */
[----:B------:R-:W1:Y:S01]  /*8220*/  LDCU UR5, c[0x0][0x594] ;  /* 0x0000b280ff0577ac */ /* 0x000e620008000800 */
[----:B------:R-:W-:-:S04]  /*8230*/  UPRMT UR4, UR41, 0x9910, URZ ;  /* 0x0000991029047896 */ /* 0x000fc800080000ff */
[----:B------:R-:W-:Y:S01]  /*8240*/  UISETP.GT.AND UP0, UPT, UR4, 0x9, UPT ;  /* 0x000000090400788c */ /* 0x000fe2000bf04270 */
[----:B0-2-4-:R-:W-:Y:S01]  /*8250*/  IADD3 R2, P0, PT, R16, UR6, RZ ;  /* 0x0000000610027c10 */ /* 0x015fe2000ff1e0ff */
[----:B-1-3-5:R-:W-:-:S04]  /*8260*/  FMUL.FTZ R4, R4, UR5 ;  /* 0x0000000504047c20 */ /* 0x02afc80008410000 */
        /* <DEDUP_REMOVED lines=13> */
.L_x_17234:
[----:B------:R-:W0:Y:S02]  /*8340*/  F2I.S64.TRUNC R4, R4 ;  /* 0x0000000400047311 */ /* 0x000e24000020d900 */
[----:B0-----:R-:W-:-:S05]  /*8350*/  IMAD.MOV.U32 R7, RZ, RZ, R4 ;  /* 0x000000ffff077224 */ /* 0x001fca00078e0004 */
[----:B------:R0:W-:Y:S01]  /*8360*/  STG.E.U8 desc[UR36][R2.64], R7 ;  /* 0x0000000702007986 */ /* 0x0001e2000c101124 */
[----:B------:R-:W-:Y:S05]  /*8370*/  BRA `(.L_x_17236) ;  /* 0x0000000c00287947 */ /* 0x000fea0003800000 */
.L_x_17233:
        /* <DEDUP_REMOVED lines=9> */
.L_x_17238:
[----:B------:R-:W0:Y:S02]  /*8410*/  F2I.FTZ.TRUNC.NTZ R5, R4 ;  /* 0x0000000400057305 */ /* 0x000e24000021f100 */
[----:B0-----:R0:W-:Y:S01]  /*8420*/  STG.E desc[UR36][R2.64], R5 ;  /* 0x0000000502007986 */ /* 0x0011e2000c101924 */
[----:B------:R-:W-:Y:S05]  /*8430*/  BRA `(.L_x_17236) ;  /* 0x0000000800f87947 */ /* 0x000fea0003800000 */
.L_x_17237:
[----:B------:R-:W0:Y:S02]  /*8440*/  F2I.FTZ.TRUNC.NTZ R5, R4 ;  /* 0x0000000400057305 */ /* 0x000e24000021f100 */
[----:B0-----:R0:W-:Y:S01]  /*8450*/  STG.E.U16 desc[UR36][R2.64], R5 ;  /* 0x0000000502007986 */ /* 0x0011e2000c101524 */
[----:B------:R-:W-:Y:S05]  /*8460*/  BRA `(.L_x_17236) ;  /* 0x0000000800ec7947 */ /* 0x000fea0003800000 */
.L_x_17232:
        /* <DEDUP_REMOVED lines=8> */
.L_x_17240:
[----:B------:R-:W-:-:S05]  /*84f0*/  F2FP.F16.F32.PACK_AB R4, RZ, R4 ;  /* 0x00000004ff04723e */ /* 0x000fca00000000ff */
[----:B------:R0:W-:Y:S01]  /*8500*/  STG.E.U16 desc[UR36][R2.64], R4 ;  /* 0x0000000402007986 */ /* 0x0001e2000c101524 */
[----:B------:R-:W-:Y:S05]  /*8510*/  BRA `(.L_x_17236) ;  /* 0x0000000800c07947 */ /* 0x000fea0003800000 */
.L_x_17239:
        /* <DEDUP_REMOVED lines=9> */
.L_x_17242:
[----:B------:R-:W-:-:S04]  /*85b0*/  F2FP.F16.F32.PACK_AB R5, RZ, R4 ;  /* 0x00000004ff05723e */ /* 0x000fc800000000ff */
[----:B------:R-:W-:-:S05]  /*85c0*/  PRMT R5, R5, 0x5410, RZ ;  /* 0x0000541005057816 */ /* 0x000fca00000000ff */
[----:B------:R0:W-:Y:S01]  /*85d0*/  STG.E desc[UR36][R2.64], R5 ;  /* 0x0000000502007986 */ /* 0x0001e2000c101924 */
[----:B------:R-:W-:Y:S05]  /*85e0*/  BRA `(.L_x_17236) ;  /* 0x00000008008c7947 */ /* 0x000fea0003800000 */
.L_x_17241:
[----:B------:R-:W-:-:S06]  /*85f0*/  FMUL.FTZ R4, R4, 1 ;  /* 0x3f80000004047820 */ /* 0x000fcc0000410000 */
[----:B------:R-:W0:Y:S02]  /*8600*/  F2F.F64.F32 R4, R4 ;  /* 0x0000000400047310 */ /* 0x000e240000201800 */
[----:B0-----:R0:W-:Y:S01]  /*8610*/  STG.E.64 desc[UR36][R2.64], R4 ;  /* 0x0000000402007986 */ /* 0x0011e2000c101b24 */
[----:B------:R-:W-:Y:S05]  /*8620*/  BRA `(.L_x_17236) ;  /* 0x00000008007c7947 */ /* 0x000fea0003800000 */
.L_x_17231:
        /* <DEDUP_REMOVED lines=13> */
.L_x_17246:
        /* <DEDUP_REMOVED lines=16> */
.L_x_17249:
[----:B------:R-:W-:-:S04]  /*8800*/  SHF.R.U32.HI R4, RZ, 0x18, R4 ;  /* 0x00000018ff047819 */ /* 0x000fc80000011604 */
[----:B------:R-:W-:-:S04]  /*8810*/  LOP3.LUT R4, R5, 0x80, R4, 0xf8, !PT ;  /* 0x0000008005047812 */ /* 0x000fc800078ef804 */
[----:B------:R-:W-:-:S07]  /*8820*/  PRMT R0, R4, 0x7610, R0 ;  /* 0x0000761004007816 */ /* 0x000fce0000000000 */
.L_x_17248:
[----:B------:R-:W-:Y:S05]  /*8830*/  BSYNC.RECONVERGENT B0 ;  /* 0x0000000000007941 */ /* 0x000fea0003800200 */
.L_x_17247:
[----:B------:R0:W-:Y:S01]  /*8840*/  STG.E.U8 desc[UR36][R2.64], R0 ;  /* 0x0000000002007986 */ /* 0x0001e2000c101124 */
[----:B------:R-:W-:Y:S05]  /*8850*/  BRA `(.L_x_17236) ;  /* 0x0000000400f07947 */ /* 0x000fea0003800000 */
.L_x_17245:
        /* <DEDUP_REMOVED lines=16> */
.L_x_17252:
[----:B------:R-:W-:-:S04]  /*8960*/  SHF.R.U32.HI R4, RZ, 0x18, R4 ;  /* 0x00000018ff047819 */ /* 0x000fc80000011604 */
[----:B------:R-:W-:-:S04]  /*8970*/  LOP3.LUT R5, R5, 0x80, R4, 0xf8, !PT ;  /* 0x0000008005057812 */ /* 0x000fc800078ef804 */
[----:B------:R-:W-:-:S07]  /*8980*/  PRMT R0, R5, 0x7610, R0 ;  /* 0x0000761005007816 */ /* 0x000fce0000000000 */
.L_x_17251:
[----:B------:R-:W-:Y:S05]  /*8990*/  BSYNC.RECONVERGENT B0 ;  /* 0x0000000000007941 */ /* 0x000fea0003800200 */
.L_x_17250:
[----:B------:R0:W-:Y:S01]  /*89a0*/  STG.E.U8 desc[UR36][R2.64], R0 ;  /* 0x0000000002007986 */ /* 0x0001e2000c101124 */
[----:B------:R-:W-:Y:S05]  /*89b0*/  BRA `(.L_x_17236) ;  /* 0x0000000400987947 */ /* 0x000fea0003800000 */
.L_x_17244:
        /* <DEDUP_REMOVED lines=21> */
.L_x_17254:
[----:B------:R-:W0:Y:S02]  /*8b10*/  F2I.U64.TRUNC R4, R4 ;  /* 0x0000000400047311 */ /* 0x000e24000020d800 */
[----:B0-----:R0:W-:Y:S01]  /*8b20*/  STG.E.64 desc[UR36][R2.64], R4 ;  /* 0x0000000402007986 */ /* 0x0011e2000c101b24 */
[----:B------:R-:W-:Y:S05]  /*8b30*/  BRA `(.L_x_17236) ;  /* 0x0000000400387947 */ /* 0x000fea0003800000 */
.L_x_17253:
[----:B------:R-:W0:Y:S02]  /*8b40*/  F2I.FTZ.U32.TRUNC.NTZ R5, R4 ;  /* 0x0000000400057305 */ /* 0x000e24000021f000 */
[----:B0-----:R0:W-:Y:S01]  /*8b50*/  STG.E desc[UR36][R2.64], R5 ;  /* 0x0000000502007986 */ /* 0x0011e2000c101924 */
[----:B------:R-:W-:Y:S05]  /*8b60*/  BRA `(.L_x_17236) ;  /* 0x00000004002c7947 */ /* 0x000fea0003800000 */
.L_x_17243:
        /* <DEDUP_REMOVED lines=10> */
.L_x_17256:
[----:B------:R-:W-:Y:S01]  /*8c10*/  FMUL.FTZ R4, R4, 1 ;  /* 0x3f80000004047820 */ /* 0x000fe20000410000 */
[----:B------:R-:W-:-:S05]  /*8c20*/  CS2R R6, SRZ ;  /* 0x0000000000067805 */ /* 0x000fca000001ff00 */
[----:B------:R-:W0:Y:S02]  /*8c30*/  F2F.F64.F32 R4, R4 ;  /* 0x0000000400047310 */ /* 0x000e240000201800 */
[----:B0-----:R4:W-:Y:S01]  /*8c40*/  STG.E.128 desc[UR36][R2.64], R4 ;  /* 0x0000000402007986 */ /* 0x0019e2000c101d24 */
[----:B------:R-:W-:Y:S05]  /*8c50*/  BRA `(.L_x_17236) ;  /* 0x0000000000f07947 */ /* 0x000fea0003800000 */
.L_x_17255:
[----:B------:R-:W-:-:S09]  /*8c60*/  UISETP.NE.AND UP0, UPT, UR4, 0xf, UPT ;  /* 0x0000000f0400788c */ /* 0x000fd2000bf05270 */
[----:B------:R-:W-:Y:S05]  /*8c70*/  BRA.U !UP0, `(.L_x_17257) ;  /* 0x0000000108e07547 */ /* 0x000fea000b800000 */
[----:B------:R-:W-:-:S09]  /*8c80*/  UISETP.NE.AND UP0, UPT, UR4, 0x17, UPT ;  /* 0x000000170400788c */ /* 0x000fd2000bf05270 */
[----:B------:R-:W-:Y:S05]  /*8c90*/  BRA.U !UP0, `(.L_x_17258) ;  /* 0x00000001088c7547 */ /* 0x000fea000b800000 */
[----:B------:R-:W-:-:S09]  /*8ca0*/  UISETP.NE.AND UP0, UPT, UR4, 0x18, UPT ;  /* 0x000000180400788c */ /* 0x000fd2000bf05270 */
[----:B------:R-:W-:Y:S05]  /*8cb0*/  BRA.U !UP0, `(.L_x_17259) ;  /* 0x0000000108447547 */ /* 0x000fea000b800000 */
.L_x_17235:
        /* <DEDUP_REMOVED lines=16> */
.L_x_17260:
[----:B------:R-:W-:Y:S05]  /*8dc0*/  BRA `(.L_x_17236) ;  /* 0x0000000000947947 */ /* 0x000fea0003800000 */
.L_x_17259:
        /* <DEDUP_REMOVED lines=12> */
.L_x_17262:
[----:B------:R-:W-:Y:S05]  /*8e90*/  BSYNC.RECONVERGENT B0 ;  /* 0x0000000000007941 */ /* 0x000fea0003800200 */
.L_x_17261:
[----:B------:R-:W-:-:S05]  /*8ea0*/  LOP3.LUT R5, R0, 0x80, R7, 0xf8, !PT ;  /* 0x0000008000057812 */ /* 0x000fca00078ef807 */
[----:B------:R2:W-:Y:S01]  /*8eb0*/  STG.E.U8 desc[UR36][R2.64], R5 ;  /* 0x0000000502007986 */ /* 0x0005e2000c101124 */
[----:B------:R-:W-:Y:S05]  /*8ec0*/  BRA `(.L_x_17236) ;  /* 0x0000000000547947 */ /* 0x000fea0003800000 */
.L_x_17258:
        /* <DEDUP_REMOVED lines=11> */
.L_x_17264:
[----:B------:R-:W-:Y:S01]  /*8f80*/  IMAD.MOV.U32 R0, RZ, RZ, 0x7f ;  /* 0x0000007fff007424 */ /* 0x000fe200078e00ff */
[----:B------:R-:W-:-:S04]  /*8f90*/  ISETP.GT.U32.AND P0, PT, R6, 0x7f800000, PT ;  /* 0x7f8000000600780c */ /* 0x000fc80003f04070 */
[----:B------:R-:W-:-:S09]  /*8fa0*/  SEL R0, R0, 0x7c, P0 ;  /* 0x0000007c00007807 */ /* 0x000fd20000000000 */
.L_x_17265:
[----:B------:R-:W-:Y:S05]  /*8fb0*/  BSYNC.RECONVERGENT B0 ;  /* 0x0000000000007941 */ /* 0x000fea0003800200 */
.L_x_17263:
[----:B------:R-:W-:-:S04]  /*8fc0*/  SHF.R.U32.HI R5, RZ, 0x18, R4 ;  /* 0x00000018ff057819 */ /* 0x000fc80000011604 */
[----:B------:R-:W-:-:S05]  /*8fd0*/  LOP3.LUT R5, R0, 0x80, R5, 0xf8, !PT ;  /* 0x0000008000057812 */ /* 0x000fca00078ef805 */
[----:B------:R1:W-:Y:S01]  /*8fe0*/  STG.E.U8 desc[UR36][R2.64], R5 ;  /* 0x0000000502007986 */ /* 0x0003e2000c101124 */
[----:B------:R-:W-:Y:S05]  /*8ff0*/  BRA `(.L_x_17236) ;  /* 0x0000000000087947 */ /* 0x000fea0003800000 */
.L_x_17257:
[----:B------:R-:W-:-:S05]  /*9000*/  F2FP.BF16.F32.PACK_AB R4, RZ, R4 ;  /* 0x00000004ff04723e */ /* 0x000fca00000010ff */
[----:B------:R0:W-:Y:S02]  /*9010*/  STG.E.U16 desc[UR36][R2.64], R4 ;  /* 0x0000000402007986 */ /* 0x0001e4000c101524 */
.L_x_17236:
[----:B------:R-:W-:-:S07]  /*9020*/  IADD3 R17, PT, PT, R17, 0x80, RZ ;  /* 0x0000008011117810 */ /* 0x000fce0007ffe0ff */
.L_x_17201:
[----:B------:R-:W-:Y:S05]  /*9030*/  BSYNC.RECONVERGENT B7 ;  /* 0x0000000000077941 */ /* 0x000fea0003800200 */
.L_x_17200:
        /* <DEDUP_REMOVED lines=306> */
.L_x_17266:
        /* <DEDUP_REMOVED lines=20> */
.L_x_17271:
[----:B------:R-:W2:Y:S02]  /*a4a0*/  LDG.E.U8 R0, desc[UR36][R2.64] ;  /* 0x0000002402007981 */ /* 0x000ea4000c1e1100 */
[----:B--2---:R-:W-:Y:S01]  /*a4b0*/  I2FP.F32.U32 R0, R0 ;  /* 0x0000000000007245 */ /* 0x004fe20000201000 */
[----:B------:R-:W-:Y:S06]  /*a4c0*/  BRA `(.L_x_17273) ;  /* 0x0000000c00447947 */ /* 0x000fec0003800000 */
.L_x_17270:
        /* <DEDUP_REMOVED lines=9> */
.L_x_17275:
[----:B------:R-:W2:Y:S02]  /*a560*/  LDG.E R0, desc[UR36][R2.64] ;  /* 0x0000002402007981 */ /* 0x000ea4000c1e1900 */
[----:B--2---:R-:W-:Y:S01]  /*a570*/  I2FP.F32.S32 R0, R0 ;  /* 0x0000000000007245 */ /* 0x004fe20000201400 */
[----:B------:R-:W-:Y:S06]  /*a580*/  BRA `(.L_x_17273) ;  /* 0x0000000c00147947 */ /* 0x000fec0003800000 */
.L_x_17274:
[----:B------:R-:W2:Y:S02]  /*a590*/  LDG.E.U16 R0, desc[UR36][R2.64] ;  /* 0x0000002402007981 */ /* 0x000ea4000c1e1500 */
[----:B--2---:R-:W4:Y:S01]  /*a5a0*/  I2F.S16 R0, R0 ;  /* 0x0000000000007306 */ /* 0x004f220000101400 */
[----:B------:R-:W-:Y:S05]  /*a5b0*/  BRA `(.L_x_17273) ;  /* 0x0000000c00087947 */ /* 0x000fea0003800000 */
.L_x_17269:
        /* <DEDUP_REMOVED lines=8> */
.L_x_17277:
[----:B------:R-:W2:Y:S02]  /*a640*/  LDG.E.U16 R0, desc[UR36][R2.64] ;  /* 0x0000002402007981 */ /* 0x000ea4000c1e1500 */
[----:B--2---:R-:W-:Y:S01]  /*a650*/  HADD2.F32 R0, -RZ, R0.H0_H0 ;  /* 0x20000000ff007230 */ /* 0x004fe20000004100 */
[----:B------:R-:W-:Y:S06]  /*a660*/  BRA `(.L_x_17273) ;  /* 0x0000000800dc7947 */ /* 0x000fec0003800000 */
.L_x_17276:
        /* <DEDUP_REMOVED lines=8> */
.L_x_17279:
[----:B------:R-:W2:Y:S02]  /*a6f0*/  LDG.E.U16 R0, desc[UR36][R2.64] ;  /* 0x0000002402007981 */ /* 0x000ea4000c1e1500 */
[----:B--2---:R-:W-:Y:S01]  /*a700*/  HADD2.F32 R0, -RZ, R0.H0_H0 ;  /* 0x20000000ff007230 */ /* 0x004fe20000004100 */
[----:B------:R-:W-:Y:S06]  /*a710*/  BRA `(.L_x_17273) ;  /* 0x0000000800b07947 */ /* 0x000fec0003800000 */
.L_x_17278:
        /* <DEDUP_REMOVED lines=11> */
.L_x_17268:
        /* <DEDUP_REMOVED lines=12> */
.L_x_17282:
        /* <DEDUP_REMOVED lines=11> */
.L_x_17281:
        /* <DEDUP_REMOVED lines=25> */
.L_x_17284:
        /* <DEDUP_REMOVED lines=12> */
.L_x_17283:
[----:B------:R-:W2:Y:S02]  /*ab90*/  LDG.E.U16 R0, desc[UR36][R2.64] ;  /* 0x0000002402007981 */ /* 0x000ea4000c1e1500 */
[----:B--2---:R-:W-:Y:S01]  /*aba0*/  SHF.L.U32 R0, R0, 0x10, RZ ;  /* 0x0000001000007819 */ /* 0x004fe200000006ff */
[----:B------:R-:W-:Y:S06]  /*abb0*/  BRA `(.L_x_17273) ;  /* 0x0000000400887947 */ /* 0x000fec0003800000 */
.L_x_17280:
        /* <DEDUP_REMOVED lines=11> */
.L_x_17287:
        /* <DEDUP_REMOVED lines=20> */
.L_x_17289:
[----:B------:R-:W-:Y:S05]  /*adb0*/  BSYNC.RECONVERGENT B0 ;  /* 0x0000000000007941 */ /* 0x000fea0003800200 */
.L_x_17288:
[----:B------:R-:W-:Y:S01]  /*adc0*/  IMAD.SHL.U32 R0, R0, 0x100000, RZ ;  /* 0x0010000000007824 */ /* 0x000fe200078e00ff */
[----:B------:R-:W-:-:S04]  /*add0*/  LEA R2, R2, 0x3b800000, 0x17 ;  /* 0x3b80000002027811 */ /* 0x000fc800078eb8ff */
[----:B------:R-:W-:Y:S01]  /*ade0*/  LOP3.LUT R0, R2, R0, R7, 0xfe, !PT ;  /* 0x0000000002007212 */ /* 0x000fe200078efe07 */
[----:B------:R-:W-:Y:S06]  /*adf0*/  BRA `(.L_x_17273) ;  /* 0x0000000000f87947 */ /* 0x000fec0003800000 */
.L_x_17286:
        /* <DEDUP_REMOVED lines=20> */
.L_x_17291:
[----:B------:R-:W-:Y:S05]  /*af40*/  BSYNC.RECONVERGENT B0 ;  /* 0x0000000000007941 */ /* 0x000fea0003800200 */
.L_x_17290:
[----:B------:R-:W-:Y:S02]  /*af50*/  SHF.L.U32 R0, R0, 0x15, RZ ;  /* 0x0000001500007819 */ /* 0x000fe400000006ff */
[----:B------:R-:W-:-:S04]  /*af60*/  LEA R2, R2, 0x37800000, 0x17 ;  /* 0x3780000002027811 */ /* 0x000fc800078eb8ff */
[----:B------:R-:W-:Y:S01]  /*af70*/  LOP3.LUT R0, R2, R0, R7, 0xfe, !PT ;  /* 0x0000000002007212 */ /* 0x000fe200078efe07 */
[----:B------:R-:W-:Y:S06]  /*af80*/  BRA `(.L_x_17273) ;  /* 0x0000000000947947 */ /* 0x000fec0003800000 */
.L_x_17285:
        /* <DEDUP_REMOVED lines=14> */
.L_x_17272:
        /* <DEDUP_REMOVED lines=16> */
.L_x_17294:
[----:B------:R-:W-:Y:S01]  /*b170*/  IMAD.MOV.U32 R0, RZ, RZ, RZ ;  /* 0x000000ffff007224 */ /* 0x000fe200078e00ff */
[----:B------:R-:W-:Y:S06]  /*b180*/  BRA `(.L_x_17273) ;  /* 0x0000000000147947 */ /* 0x000fec0003800000 */
.L_x_17293:
[----:B------:R-:W2:Y:S02]  /*b190*/  LDG.E.64 R2, desc[UR36][R2.64] ;  /* 0x0000002402027981 */ /* 0x000ea4000c1e1b00 */
[----:B--2---:R0:W1:Y:S02]  /*b1a0*/  I2F.U64 R0, R2 ;  /* 0x0000000200007312 */ /* 0x0040640000301000 */
[----:B01----:R-:W-:Y:S05]  /*b1b0*/  BRA `(.L_x_17273) ;  /* 0x0000000000087947 */ /* 0x003fea0003800000 */
.L_x_17292:
[----:B------:R-:W2:Y:S02]  /*b1c0*/  LDG.E R0, desc[UR36][R2.64] ;  /* 0x0000002402007981 */ /* 0x000ea4000c1e1900 */
[----:B--2---:R-:W-:-:S07]  /*b1d0*/  I2FP.F32.U32 R0, R0 ;  /* 0x0000000000007245 */ /* 0x004fce0000201000 */
.L_x_17273:
[----:B------:R-:W-:Y:S05]  /*b1e0*/  BSYNC.RECONVERGENT B6 ;  /* 0x0000000000067941 */ /* 0x000fea0003800200 */
.L_x_17267:
[----:B------:R-:W0:Y:S01]  /*b1f0*/  LDCU UR5, c[0x0][0x594] ;  /* 0x0000b280ff0577ac */ /* 0x000e220008000800 */
[----:B------:R-:W-:-:S04]  /*b200*/  UPRMT UR4, UR41, 0x9910, URZ ;  /* 0x0000991029047896 */ /* 0x000fc800080000ff */
[----:B------:R-:W-:Y:S01]  /*b210*/  UISETP.GT.AND UP0, UPT, UR4, 0x9, UPT ;  /* 0x000000090400788c */ /* 0x000fe2000bf04270 */
[----:B012345:R-:W-:-:S08]  /*b220*/  FMUL.FTZ R2, R0, UR5 ;  /* 0x0000000500027c20 */ /* 0x03ffd00008410000 */
        /* <DEDUP_REMOVED lines=12> */
.L_x_17298:
[----:B------:R-:W0:Y:S02]  /*b2f0*/  F2I.S64.TRUNC R2, R2 ;  /* 0x0000000200027311 */ /* 0x000e24000020d900 */
[----:B0-----:R-:W-:-:S05]  /*b300*/  MOV R5, R2 ;  /* 0x0000000200057202 */ /* 0x001fca0000000f00 */
[----:B------:R-:W-:Y:S01]  /*b310*/  STG.E.U8 desc[UR36][R16.64], R5 ;  /* 0x0000000510007986 */ /* 0x000fe2000c101124 */
[----:B------:R-:W-:Y:S05]  /*b320*/  EXIT ;  /* 0x000000000000794d */ /* 0x000fea0003800000 */
.L_x_17297:
        /* <DEDUP_REMOVED lines=9> */
.L_x_17301:
[----:B------:R-:W0:Y:S02]  /*b3c0*/  F2I.FTZ.TRUNC.NTZ R3, R2 ;  /* 0x0000000200037305 */ /* 0x000e24000021f100 */
[----:B0-----:R-:W-:Y:S01]  /*b3d0*/  STG.E desc[UR36][R16.64], R3 ;  /* 0x0000000310007986 */ /* 0x001fe2000c101924 */
[----:B------:R-:W-:Y:S05]  /*b3e0*/  EXIT ;  /* 0x000000000000794d */ /* 0x000fea0003800000 */
.L_x_17300:
[----:B------:R-:W0:Y:S02]  /*b3f0*/  F2I.FTZ.TRUNC.NTZ R3, R2 ;  /* 0x0000000200037305 */ /* 0x000e24000021f100 */
[----:B0-----:R-:W-:Y:S01]  /*b400*/  STG.E.U16 desc[UR36][R16.64], R3 ;  /* 0x0000000310007986 */ /* 0x001fe2000c101524 */
[----:B------:R-:W-:Y:S05]  /*b410*/  EXIT ;  /* 0x000000000000794d */ /* 0x000fea0003800000 */
.L_x_17296:
        /* <DEDUP_REMOVED lines=8> */
.L_x_17303:
[----:B------:R-:W-:-:S05]  /*b4a0*/  F2FP.F16.F32.PACK_AB R2, RZ, R2 ;  /* 0x00000002ff02723e */ /* 0x000fca00000000ff */
[----:B------:R-:W-:Y:S01]  /*b4b0*/  STG.E.U16 desc[UR36][R16.64], R2 ;  /* 0x0000000210007986 */ /* 0x000fe2000c101524 */
[----:B------:R-:W-:Y:S05]  /*b4c0*/  EXIT ;  /* 0x000000000000794d */ /* 0x000fea0003800000 */
.L_x_17302:
        /* <DEDUP_REMOVED lines=9> */
.L_x_17305:
[----:B------:R-:W-:-:S04]  /*b560*/  F2FP.F16.F32.PACK_AB R3, RZ, R2 ;  /* 0x00000002ff03723e */ /* 0x000fc800000000ff */
[----:B------:R-:W-:-:S05]  /*b570*/  PRMT R3, R3, 0x5410, RZ ;  /* 0x0000541003037816 */ /* 0x000fca00000000ff */
[----:B------:R-:W-:Y:S01]  /*b580*/  STG.E desc[UR36][R16.64], R3 ;  /* 0x0000000310007986 */ /* 0x000fe2000c101924 */
[----:B------:R-:W-:Y:S05]  /*b590*/  EXIT ;  /* 0x000000000000794d */ /* 0x000fea0003800000 */
.L_x_17304:
[----:B------:R-:W-:-:S06]  /*b5a0*/  FMUL.FTZ R2, R2, 1 ;  /* 0x3f80000002027820 */ /* 0x000fcc0000410000 */
[----:B------:R-:W0:Y:S02]  /*b5b0*/  F2F.F64.F32 R2, R2 ;  /* 0x0000000200027310 */ /* 0x000e240000201800 */
[----:B0-----:R-:W-:Y:S01]  /*b5c0*/  STG.E.64 desc[UR36][R16.64], R2 ;  /* 0x0000000210007986 */ /* 0x001fe2000c101b24 */
[----:B------:R-:W-:Y:S05]  /*b5d0*/  EXIT ;  /* 0x000000000000794d */ /* 0x000fea0003800000 */
.L_x_17295:
        /* <DEDUP_REMOVED lines=13> */
.L_x_17309:
        /* <DEDUP_REMOVED lines=16> */
.L_x_17312:
[----:B------:R-:W-:-:S04]  /*b7b0*/  SHF.R.U32.HI R2, RZ, 0x18, R2 ;  /* 0x00000018ff027819 */ /* 0x000fc80000011602 */
[----:B------:R-:W-:-:S04]  /*b7c0*/  LOP3.LUT R2, R3, 0x80, R2, 0xf8, !PT ;  /* 0x0000008003027812 */ /* 0x000fc800078ef802 */
[----:B------:R-:W-:-:S07]  /*b7d0*/  PRMT R8, R2, 0x7610, R8 ;  /* 0x0000761002087816 */ /* 0x000fce0000000008 */
.L_x_17311:
[----:B------:R-:W-:Y:S05]  /*b7e0*/  BSYNC.RECONVERGENT B0 ;  /* 0x0000000000007941 */ /* 0x000fea0003800200 */
.L_x_17310:
[----:B------:R-:W-:Y:S01]  /*b7f0*/  STG.E.U8 desc[UR36][R16.64], R8 ;  /* 0x0000000810007986 */ /* 0x000fe2000c101124 */
[----:B------:R-:W-:Y:S05]  /*b800*/  EXIT ;  /* 0x000000000000794d */ /* 0x000fea0003800000 */
.L_x_17308:
        /* <DEDUP_REMOVED lines=16> */
.L_x_17315:
[----:B------:R-:W-:-:S04]  /*b910*/  SHF.R.U32.HI R2, RZ, 0x18, R2 ;  /* 0x00000018ff027819 */ /* 0x000fc80000011602 */
[----:B------:R-:W-:-:S04]  /*b920*/  LOP3.LUT R3, R3, 0x80, R2, 0xf8, !PT ;  /* 0x0000008003037812 */ /* 0x000fc800078ef802 */
[----:B------:R-:W-:-:S07]  /*b930*/  PRMT R8, R3, 0x7610, R8 ;  /* 0x0000761003087816 */ /* 0x000fce0000000008 */
.L_x_17314:
[----:B------:R-:W-:Y:S05]  /*b940*/  BSYNC.RECONVERGENT B0 ;  /* 0x0000000000007941 */ /* 0x000fea0003800200 */
.L_x_17313:
[----:B------:R-:W-:Y:S01]  /*b950*/  STG.E.U8 desc[UR36][R16.64], R8 ;  /* 0x0000000810007986 */ /* 0x000fe2000c101124 */
[----:B------:R-:W-:Y:S05]  /*b960*/  EXIT ;  /* 0x000000000000794d */ /* 0x000fea0003800000 */
.L_x_17307:
        /* <DEDUP_REMOVED lines=21> */
.L_x_17317:
[----:B------:R-:W0:Y:S02]  /*bac0*/  F2I.U64.TRUNC R2, R2 ;  /* 0x0000000200027311 */ /* 0x000e24000020d800 */
[----:B0-----:R-:W-:Y:S01]  /*bad0*/  STG.E.64 desc[UR36][R16.64], R2 ;  /* 0x0000000210007986 */ /* 0x001fe2000c101b24 */
[----:B------:R-:W-:Y:S05]  /*bae0*/  EXIT ;  /* 0x000000000000794d */ /* 0x000fea0003800000 */
.L_x_17316:
[----:B------:R-:W0:Y:S02]  /*baf0*/  F2I.FTZ.U32.TRUNC.NTZ R3, R2 ;  /* 0x0000000200037305 */ /* 0x000e24000021f000 */
[----:B0-----:R-:W-:Y:S01]  /*bb00*/  STG.E desc[UR36][R16.64], R3 ;  /* 0x0000000310007986 */ /* 0x001fe2000c101924 */
[----:B------:R-:W-:Y:S05]  /*bb10*/  EXIT ;  /* 0x000000000000794d */ /* 0x000fea0003800000 */
.L_x_17306:
        /* <DEDUP_REMOVED lines=10> */
.L_x_17319:
[----:B------:R-:W-:Y:S01]  /*bbc0*/  FMUL.FTZ R4, R2, 1 ;  /* 0x3f80000002047820 */ /* 0x000fe20000410000 */
[----:B------:R-:W-:-:S05]  /*bbd0*/  CS2R R6, SRZ ;  /* 0x0000000000067805 */ /* 0x000fca000001ff00 */
[----:B------:R-:W0:Y:S02]  /*bbe0*/  F2F.F64.F32 R4, R4 ;  /* 0x0000000400047310 */ /* 0x000e240000201800 */
[----:B0-----:R-:W-:Y:S01]  /*bbf0*/  STG.E.128 desc[UR36][R16.64], R4 ;  /* 0x0000000410007986 */ /* 0x001fe2000c101d24 */
[----:B------:R-:W-:Y:S05]  /*bc00*/  EXIT ;  /* 0x000000000000794d */ /* 0x000fea0003800000 */
.L_x_17318:
[----:B------:R-:W-:-:S09]  /*bc10*/  UISETP.NE.AND UP0, UPT, UR4, 0xf, UPT ;  /* 0x0000000f0400788c */ /* 0x000fd2000bf05270 */
[----:B------:R-:W-:Y:S05]  /*bc20*/  BRA.U !UP0, `(.L_x_17320) ;  /* 0x0000000108e07547 */ /* 0x000fea000b800000 */
[----:B------:R-:W-:-:S09]  /*bc30*/  UISETP.NE.AND UP0, UPT, UR4, 0x17, UPT ;  /* 0x000000170400788c */ /* 0x000fd2000bf05270 */
[----:B------:R-:W-:Y:S05]  /*bc40*/  BRA.U !UP0, `(.L_x_17321) ;  /* 0x00000001088c7547 */ /* 0x000fea000b800000 */
[----:B------:R-:W-:-:S09]  /*bc50*/  UISETP.NE.AND UP0, UPT, UR4, 0x18, UPT ;  /* 0x000000180400788c */ /* 0x000fd2000bf05270 */
[----:B------:R-:W-:Y:S05]  /*bc60*/  BRA.U !UP0, `(.L_x_17322) ;  /* 0x0000000108447547 */ /* 0x000fea000b800000 */
.L_x_17299:
        /* <DEDUP_REMOVED lines=16> */
.L_x_17323:
[----:B------:R-:W-:Y:S05]  /*bd70*/  EXIT ;  /* 0x000000000000794d */ /* 0x000fea0003800000 */
.L_x_17322:
        /* <DEDUP_REMOVED lines=12> */
.L_x_17325:
[----:B------:R-:W-:Y:S05]  /*be40*/  BSYNC.RECONVERGENT B0 ;  /* 0x0000000000007941 */ /* 0x000fea0003800200 */
.L_x_17324:
[----:B------:R-:W-:-:S05]  /*be50*/  LOP3.LUT R3, R0, 0x80, R5, 0xf8, !PT ;  /* 0x0000008000037812 */ /* 0x000fca00078ef805 */
[----:B------:R-:W-:Y:S01]  /*be60*/  STG.E.U8 desc[UR36][R16.64], R3 ;  /* 0x0000000310007986 */ /* 0x000fe2000c101124 */
[----:B------:R-:W-:Y:S05]  /*be70*/  EXIT ;  /* 0x000000000000794d */ /* 0x000fea0003800000 */
.L_x_17321:
        /* <DEDUP_REMOVED lines=11> */
.L_x_17327:
[----:B------:R-:W-:Y:S01]  /*bf30*/  HFMA2 R0, -RZ, RZ, 0, 7.569789886474609375e-06 ;  /* 0x0000007fff007431 */ /* 0x000fe200000001ff */
[----:B------:R-:W-:-:S04]  /*bf40*/  ISETP.GT.U32.AND P0, PT, R4, 0x7f800000, PT ;  /* 0x7f8000000400780c */ /* 0x000fc80003f04070 */
[----:B------:R-:W-:-:S09]  /*bf50*/  SEL R0, R0, 0x7c, P0 ;  /* 0x0000007c00007807 */ /* 0x000fd20000000000 */
.L_x_17328:
[----:B------:R-:W-:Y:S05]  /*bf60*/  BSYNC.RECONVERGENT B0 ;  /* 0x0000000000007941 */ /* 0x000fea0003800200 */
.L_x_17326:
[----:B------:R-:W-:-:S04]  /*bf70*/  SHF.R.U32.HI R3, RZ, 0x18, R2 ;  /* 0x00000018ff037819 */ /* 0x000fc80000011602 */
[----:B------:R-:W-:-:S05]  /*bf80*/  LOP3.LUT R3, R0, 0x80, R3, 0xf8, !PT ;  /* 0x0000008000037812 */ /* 0x000fca00078ef803 */
[----:B------:R-:W-:Y:S01]  /*bf90*/  STG.E.U8 desc[UR36][R16.64], R3 ;  /* 0x0000000310007986 */ /* 0x000fe2000c101124 */
[----:B------:R-:W-:Y:S05]  /*bfa0*/  EXIT ;  /* 0x000000000000794d */ /* 0x000fea0003800000 */
.L_x_17320:
[----:B------:R-:W-:-:S05]  /*bfb0*/  F2FP.BF16.F32.PACK_AB R2, RZ, R2 ;  /* 0x00000002ff02723e */ /* 0x000fca00000010ff */
[----:B------:R-:W-:Y:S01]  /*bfc0*/  STG.E.U16 desc[UR36][R16.64], R2 ;  /* 0x0000000210007986 */ /* 0x000fe2000c101524 */
[----:B------:R-:W-:Y:S05]  /*bfd0*/  EXIT ;  /* 0x000000000000794d */ /* 0x000fea0003800000 */
.L_x_17329:
        /* <DEDUP_REMOVED lines=10> */
.L_x_18398:


//--------------------- .text._ZN2at6native27unrolled_elementwise_kernelINS0_13BUnaryFunctorIfffNS0_15binary_internal10MulFunctorIfEEEESt5arrayIPcLm2EELi4E23TrivialOffsetCalculatorILi1EjESB_NS0_6memory12LoadWithCastILi1EEENSC_13StoreWithCastILi1EEEEEviT_T0_T2_T3_T4_T5_ --------------------------
	.section	.text._ZN2at6native27unrolled_elementwise_kernelINS0_13BUnaryFunctorIfffNS0_15binary_internal10MulFunctorIfEEEESt5arrayIPcLm2EELi4E23TrivialOffsetCalculatorILi1EjESB_NS0_6memory12LoadWithCastILi1EEENSC_13StoreWithCastILi1EEEEEviT_T0_T2_T3_T4_T5_,"ax",@progbits
	.align	128
        .global         _ZN2at6native27unrolled_elementwise_kernelINS0_13BUnaryFunctorIfffNS0_15binary_internal10MulFunctorIfEEEESt5arrayIPcLm2EELi4E23TrivialOffsetCalculatorILi1EjESB_NS0_6memory12LoadWithCastILi1EEENSC_13StoreWithCastILi1EEEEEviT_T0_T2_T3_T4_T5_
        .type           _ZN2at6native27unrolled_elementwise_kernelINS0_13BUnaryFunctorIfffNS0_15binary_internal10MulFunctorIfEEEESt5arrayIPcLm2EELi4E23TrivialOffsetCalculatorILi1EjESB_NS0_6memory12LoadWithCastILi1EEENSC_13StoreWithCastILi1EEEEEviT_T0_T2_T3_T4_T5_,@function
        .size           _ZN2at6native27unrolled_elementwise_kernelINS0_13BUnaryFunctorIfffNS0_15binary_internal10MulFunctorIfEEEESt5arrayIPcLm2EELi4E23TrivialOffsetCalculatorILi1EjESB_NS0_6memory12LoadWithCastILi1EEENSC_13StoreWithCastILi1EEEEEviT_T0_T2_T3_T4_T5_,(.L_x_18399 - _ZN2at6native27unrolled_elementwise_kernelINS0_13BUnaryFunctorIfffNS0_15binary_internal10MulFunctorIfEEEESt5arrayIPcLm2EELi4E23TrivialOffsetCalculatorILi1EjESB_NS0_6memory12LoadWithCastILi1EEENSC_13StoreWithCastILi1EEEEEviT_T0_T2_T3_T4_T5_)
        .other          _ZN2at6native27unrolled_elementwise_kernelINS0_13BUnaryFunctorIfffNS0_15binary_internal10MulFunctorIfEEEESt5arrayIPcLm2EELi4E23TrivialOffsetCalculatorILi1EjESB_NS0_6memory12LoadWithCastILi1EEENSC_13StoreWithCastILi1EEEEEviT_T0_T2_T3_T4_T5_,@"STO_CUDA_ENTRY STV_DEFAULT"
_ZN2at6native27unrolled_elementwise_kernelINS0_13BUnaryFunctorIfffNS0_15binary_internal10MulFunctorIfEEEESt5arrayIPcLm2EELi4E23TrivialOffsetCalculatorILi1EjESB_NS0_6memory12LoadWithCastILi1EEENSC_13StoreWithCastILi1EEEEEviT_T0_T2_T3_T4_T5_:
.text._ZN2at6native27unrolled_elementwise_kernelINS0_13BUnaryFunctorIfffNS0_15binary_internal10MulFunctorIfEEEESt5arrayIPcLm2EELi4E23TrivialOffsetCalculatorILi1EjESB_NS0_6memory12LoadWithCastILi1EEENSC_13StoreWithCastILi1EEEEEviT_T0_T2_T3_T4_T5_:
        /* <DEDUP_REMOVED lines=33> */
.L_x_17336:
[----:B------:R-:W2:Y:S02]  /*0210*/  LDG.E.U8 R4, desc[UR36][R4.64] ;  /* 0x0000002404047981 */ /* 0x000ea4000c1e1100 */
[----:B--2---:R-:W-:Y:S01]  /*0220*/  I2FP.F32.U32 R22, R4 ;  /* 0x0000000400167245 */ /* 0x004fe20000201000 */
[----:B------:R-:W-:Y:S06]  /*0230*/  BRA `(.L_x_17338) ;  /* 0x0000000c00487947 */ /* 0x000fec0003800000 */
.L_x_17335:
        /* <DEDUP_REMOVED lines=9> */
.L_x_17340:
[----:B------:R-:W2:Y:S02]  /*02d0*/  LDG.E R4, desc[UR36][R4.64] ;  /* 0x0000002404047981 */ /* 0x000ea4000c1e1900 */
[----:B--2---:R-:W-:Y:S01]  /*02e0*/  I2FP.F32.S32 R22, R4 ;  /* 0x0000000400167245 */ /* 0x004fe20000201400 */
[----:B------:R-:W-:Y:S06]  /*02f0*/  BRA `(.L_x_17338) ;  /* 0x0000000c00187947 */ /* 0x000fec0003800000 */
.L_x_17339:
[----:B------:R-:W2:Y:S02]  /*0300*/  LDG.E.U16 R4, desc[UR36][R4.64] ;  /* 0x0000002404047981 */ /* 0x000ea4000c1e1500 */
[----:B--2---:R0:W1:Y:S01]  /*0310*/  I2F.S16 R22, R4 ;  /* 0x0000000400167306 */ /* 0x0040620000101400 */
[----:B------:R-:W-:Y:S05]  /*0320*/  BRA `(.L_x_17338) ;  /* 0x0000000c000c7947 */ /* 0x000fea0003800000 */
.L_x_17334:
        /* <DEDUP_REMOVED lines=8> */
.L_x_17342:
[----:B------:R-:W2:Y:S02]  /*03b0*/  LDG.E.U16 R4, desc[UR36][R4.64] ;  /* 0x0000002404047981 */ /* 0x000ea4000c1e1500 */
[----:B--2---:R-:W-:Y:S01]  /*03c0*/  HADD2.F32 R22, -RZ, R4.H0_H0 ;  /* 0x20000004ff167230 */ /* 0x004fe20000004100 */
[----:B------:R-:W-:Y:S06]  /*03d0*/  BRA `(.L_x_17338) ;  /* 0x0000000800e07947 */ /* 0x000fec0003800000 */
.L_x_17341:
        /* <DEDUP_REMOVED lines=8> */
.L_x_17344:
[----:B------:R-:W2:Y:S02]  /*0460*/  LDG.E.U16 R4, desc[UR36][R4.64] ;  /* 0x0000002404047981 */ /* 0x000ea4000c1e1500 */
[----:B--2---:R-:W-:Y:S01]  /*0470*/  HADD2.F32 R22, -RZ, R4.H0_H0 ;  /* 0x20000004ff167230 */ /* 0x004fe20000004100 */
[----:B------:R-:W-:Y:S06]  /*0480*/  BRA `(.L_x_17338) ;  /* 0x0000000800b47947 */ /* 0x000fec0003800000 */
.L_x_17343:
        /* <DEDUP_REMOVED lines=11> */
.L_x_17333:
        /* <DEDUP_REMOVED lines=12> */
.L_x_17347:
        /* <DEDUP_REMOVED lines=11> */
.L_x_17346:
        /* <DEDUP_REMOVED lines=25> */
.L_x_17349:
        /* <DEDUP_REMOVED lines=13> */
.L_x_17348:
[----:B------:R-:W2:Y:S02]  /*0910*/  LDG.E.U16 R4, desc[UR36][R4.64] ;  /* 0x0000002404047981 */ /* 0x000ea4000c1e1500 */
[----:B--2---:R-:W-:Y:S01]  /*0920*/  IMAD.U32 R22, R4, 0x10000, RZ ;  /* 0x0001000004167824 */ /* 0x004fe200078e00ff */
[----:B------:R-:W-:Y:S06]  /*0930*/  BRA `(.L_x_17338) ;  /* 0x0000000400887947 */ /* 0x000fec0003800000 */
.L_x_17345:
        /* <DEDUP_REMOVED lines=11> */
.L_x_17352:
        /* <DEDUP_REMOVED lines=20> */
.L_x_17354:
[----:B------:R-:W-:Y:S05]  /*0b30*/  BSYNC.RECONVERGENT B0 ;  /* 0x0000000000007941 */ /* 0x000fea0003800200 */
.L_x_17353:
[----:B------:R-:W-:Y:S01]  /*0b40*/  IMAD.SHL.U32 R0, R0, 0x100000, RZ ;  /* 0x0010000000007824 */ /* 0x000fe200078e00ff */
[----:B------:R-:W-:-:S04]  /*0b50*/  LEA R3, R3, 0x3b800000, 0x17 ;  /* 0x3b80000003037811 */ /* 0x000fc800078eb8ff */
[----:B------:R-:W-:Y:S01]  /*0b60*/  LOP3.LUT R22, R3, R0, R7, 0xfe, !PT ;  /* 0x0000000003167212 */ /* 0x000fe200078efe07 */
[----:B------:R-:W-:Y:S06]  /*0b70*/  BRA `(.L_x_17338) ;  /* 0x0000000000f87947 */ /* 0x000fec0003800000 */
.L_x_17351:
        /* <DEDUP_REMOVED lines=20> */
.L_x_17356:
[----:B------:R-:W-:Y:S05]  /*0cc0*/  BSYNC.RECONVERGENT B0 ;  /* 0x0000000000007941 */ /* 0x000fea0003800200 */
.L_x_17355:
[----:B------:R-:W-:Y:S01]  /*0cd0*/  IMAD.SHL.U32 R0, R0, 0x200000, RZ ;  /* 0x0020000000007824 */ /* 0x000fe200078e00ff */
[----:B------:R-:W-:-:S04]  /*0ce0*/  LEA R3, R3, 0x37800000, 0x17 ;  /* 0x3780000003037811 */ /* 0x000fc800078eb8ff */
[----:B------:R-:W-:Y:S01]  /*0cf0*/  LOP3.LUT R22, R3, R0, R7, 0xfe, !PT ;  /* 0x0000000003167212 */ /* 0x000fe200078efe07 */
[----:B------:R-:W-:Y:S06]  /*0d00*/  BRA `(.L_x_17338) ;  /* 0x0000000000947947 */ /* 0x000fec0003800000 */
.L_x_17350:
[----:B------:R-:W-:-:S09]  /*0d10*/  UISETP.NE.AND UP0, UPT, UR4, 0x1c, UPT ;  /* 0x0000001c0400788c */ /* 0x000fd2000bf05270 */
[----:B------:R-:W-:Y:S05]  /*0d20*/  BRA.U !UP0, `(.L_x_17357) ;  /* 0x0000000108847547 */ /* 0x000fea000b800000 */
[----:B------:R-:W-:-:S09]  /*0d30*/  UISETP.NE.AND UP0, UPT, UR4, 0x1d, UPT ;  /* 0x0000001d0400788c */ /* 0x000fd2000bf05270 */
[----:B------:R-:W-:Y:S05]  /*0d40*/  BRA.U !UP0, `(.L_x_17358) ;  /* 0x0000000108707547 */ /* 0x000fea000b800000 */
[----:B------:R-:W-:-:S09]  /*0d50*/  UISETP.NE.AND UP0, UPT, UR4, 0x2c, UPT ;  /* 0x0000002c0400788c */ /* 0x000fd2000bf05270 */
[----:B------:R-:W-:Y:S05]  /*0d60*/  BRA.U !UP0, `(.L_x_17359) ;  /* 0x0000000108487547 */ /* 0x000fea000b800000 */
.L_x_17337:
        /* <DEDUP_REMOVED lines=16> */
.L_x_17360:
[----:B------:R-:W-:Y:S01]  /*0e70*/  IMAD.MOV.U32 R22, RZ, RZ, RZ ;  /* 0x000000ffff167224 */ /* 0x000fe200078e00ff */
[----:B------:R-:W-:Y:S06]  /*0e80*/  BRA `(.L_x_17338) ;  /* 0x0000000000347947 */ /* 0x000fec0003800000 */
.L_x_17359:
        /* <DEDUP_REMOVED lines=8> */
.L_x_17358:
[----:B------:R-:W2:Y:S02]  /*0f10*/  LDG.E.64 R22, desc[UR36][R4.64] ;  /* 0x0000002404167981 */ /* 0x000ea4000c1e1b00 */
[----:B--2---:R0:W1:Y:S02]  /*0f20*/  I2F.U64 R22, R22 ;  /* 0x0000001600167312 */ /* 0x0040640000301000 */
[----:B01----:R-:W-:Y:S05]  /*0f30*/  BRA `(.L_x_17338) ;  /* 0x0000000000087947 */ /* 0x003fea0003800000 */
.L_x_17357:
[----:B------:R-:W2:Y:S02]  /*0f40*/  LDG.E R4, desc[UR36][R4.64] ;  /* 0x0000002404047981 */ /* 0x000ea4000c1e1900 */
[----:B--2---:R-:W-:-:S07]  /*0f50*/  I2FP.F32.U32 R22, R4 ;  /* 0x0000000400167245 */ /* 0x004fce0000201000 */
.L_x_17338:
[----:B------:R-:W-:Y:S05]  /*0f60*/  BSYNC.RECONVERGENT B6 ;  /* 0x0000000000067941 */ /* 0x000fea0003800200 */
.L_x_17332:
[----:B------:R-:W-:-:S07]  /*0f70*/  VIADD R16, R19, 0x80 ;  /* 0x0000008013107836 */ /* 0x000fce0000000000 */
.L_x_17331:
[----:B------:R-:W-:Y:S05]  /*0f80*/  BSYNC.RECONVERGENT B7 ;  /* 0x0000000000077941 */ /* 0x000fea0003800200 */
.L_x_17330:
        /* <DEDUP_REMOVED lines=25> */
.L_x_17367:
[----:B------:R-:W2:Y:S02]  /*1120*/  LDG.E.U8 R4, desc[UR36][R4.64] ;  /* 0x0000002404047981 */ /* 0x000ea4000c1e1100 */
[----:B--2---:R-:W-:Y:S01]  /*1130*/  I2FP.F32.U32 R23, R4 ;  /* 0x0000000400177245 */ /* 0x004fe20000201000 */
[----:B------:R-:W-:Y:S06]  /*1140*/  BRA `(.L_x_17369) ;  /* 0x0000000c00447947 */ /* 0x000fec0003800000 */
.L_x_17366:
        /* <DEDUP_REMOVED lines=9> */
.L_x_17371:
[----:B------:R-:W2:Y:S02]  /*11e0*/  LDG.E R4, desc[UR36][R4.64] ;  /* 0x0000002404047981 */ /* 0x000ea4000c1e1900 */
[----:B--2---:R-:W-:Y:S01]  /*11f0*/  I2FP.F32.S32 R23, R4 ;  /* 0x0000000400177245 */ /* 0x004fe20000201400 */
[----:B------:R-:W-:Y:S06]  /*1200*/  BRA `(.L_x_17369) ;  /* 0x0000000c00147947 */ /* 0x000fec0003800000 */
.L_x_17370:
[----:B------:R-:W2:Y:S02]  /*1210*/  LDG.E.U16 R4, desc[UR36][R4.64] ;  /* 0x0000002404047981 */ /* 0x000ea4000c1e1500 */
[----:B--2---:R0:W2:Y:S01]  /*1220*/  I2F.S16 R23, R4 ;  /* 0x0000000400177306 */ /* 0x0040a20000101400 */
[----:B------:R-:W-:Y:S05]  /*1230*/  BRA `(.L_x_17369) ;  /* 0x0000000c00087947 */ /* 0x000fea0003800000 */
.L_x_17365:
        /* <DEDUP_REMOVED lines=8> */
.L_x_17373:
[----:B------:R-:W2:Y:S02]  /*12c0*/  LDG.E.U16 R4, desc[UR36][R4.64] ;  /* 0x0000002404047981 */ /* 0x000ea4000c1e1500 */
[----:B--2---:R-:W-:Y:S01]  /*12d0*/  HADD2.F32 R23, -RZ, R4.H0_H0 ;  /* 0x20000004ff177230 */ /* 0x004fe20000004100 */
[----:B------:R-:W-:Y:S06]  /*12e0*/  BRA `(.L_x_17369) ;  /* 0x0000000800dc7947 */ /* 0x000fec0003800000 */
.L_x_17372:
        /* <DEDUP_REMOVED lines=8> */
.L_x_17375:
[----:B------:R-:W2:Y:S02]  /*1370*/  LDG.E.U16 R4, desc[UR36][R4.64] ;  /* 0x0000002404047981 */ /* 0x000ea4000c1e1500 */
[----:B--2---:R-:W-:Y:S01]  /*1380*/  HADD2.F32 R23, -RZ, R4.H0_H0 ;  /* 0x20000004ff177230 */ /* 0x004fe20000004100 */
[----:B------:R-:W-:Y:S06]  /*1390*/  BRA `(.L_x_17369) ;  /* 0x0000000800b07947 */ /* 0x000fec0003800000 */
.L_x_17374:
        /* <DEDUP_REMOVED lines=11> */
.L_x_17364:
        /* <DEDUP_REMOVED lines=12> */
.L_x_17378:
        /* <DEDUP_REMOVED lines=11> */
.L_x_17377:
        /* <DEDUP_REMOVED lines=25> */
.L_x_17380:
        /* <DEDUP_REMOVED lines=12> */
.L_x_17379:
[----:B------:R-:W2:Y:S02]  /*1810*/  LDG.E.U16 R4, desc[UR36][R4.64] ;  /* 0x0000002404047981 */ /* 0x000ea4000c1e1500 */
[----:B--2---:R-:W-:Y:S01]  /*1820*/  IMAD.U32 R23, R4, 0x10000, RZ ;  /* 0x0001000004177824 */ /* 0x004fe200078e00ff */
[----:B------:R-:W-:Y:S06]  /*1830*/  BRA `(.L_x_17369) ;  /* 0x0000000400887947 */ /* 0x000fec0003800000 */
.L_x_17376:
        /* <DEDUP_REMOVED lines=11> */
.L_x_17383:
        /* <DEDUP_REMOVED lines=20> */
.L_x_17385:
[----:B------:R-:W-:Y:S05]  /*1a30*/  BSYNC.RECONVERGENT B0 ;  /* 0x0000000000007941 */ /* 0x000fea0003800200 */
.L_x_17384:
[----:B------:R-:W-:Y:S01]  /*1a40*/  IMAD.SHL.U32 R0, R0, 0x100000, RZ ;  /* 0x0010000000007824 */ /* 0x000fe200078e00ff */
[----:B------:R-:W-:-:S04]  /*1a50*/  LEA R3, R3, 0x3b800000, 0x17 ;  /* 0x3b80000003037811 */ /* 0x000fc800078eb8ff */
[----:B------:R-:W-:Y:S01]  /*1a60*/  LOP3.LUT R23, R3, R0, R23, 0xfe, !PT ;  /* 0x0000000003177212 */ /* 0x000fe200078efe17 */
[----:B------:R-:W-:Y:S06]  /*1a70*/  BRA `(.L_x_17369) ;  /* 0x0000000000f87947 */ /* 0x000fec0003800000 */
.L_x_17382:
        /* <DEDUP_REMOVED lines=20> */
.L_x_17387:
[----:B------:R-:W-:Y:S05]  /*1bc0*/  BSYNC.RECONVERGENT B0 ;  /* 0x0000000000007941 */ /* 0x000fea0003800200 */
.L_x_17386:
[----:B------:R-:W-:Y:S01]  /*1bd0*/  IMAD.SHL.U32 R0, R0, 0x200000, RZ ;  /* 0x0020000000007824 */ /* 0x000fe200078e00ff */
[----:B------:R-:W-:-:S04]  /*1be0*/  LEA R3, R3, 0x37800000, 0x17 ;  /* 0x3780000003037811 */ /* 0x000fc800078eb8ff */
[----:B------:R-:W-:Y:S01]  /*1bf0*/  LOP3.LUT R23, R3, R0, R23, 0xfe, !PT ;  /* 0x0000000003177212 */ /* 0x000fe200078efe17 */
[----:B------:R-:W-:Y:S06]  /*1c00*/  BRA `(.L_x_17369) ;  /* 0x0000000000947947 */ /* 0x000fec0003800000 */
.L_x_17381:
        /* <DEDUP_REMOVED lines=14> */
.L_x_17368:
        /* <DEDUP_REMOVED lines=16> */
.L_x_17390:
[----:B------:R-:W-:Y:S01]  /*1df0*/  IMAD.MOV.U32 R23, RZ, RZ, RZ ;  /* 0x000000ffff177224 */ /* 0x000fe200078e00ff */
[----:B------:R-:W-:Y:S06]  /*1e00*/  BRA `(.L_x_17369) ;  /* 0x0000000000147947 */ /* 0x000fec0003800000 */
.L_x_17389:
[----:B------:R-:W2:Y:S02]  /*1e10*/  LDG.E.64 R4, desc[UR36][R4.64] ;  /* 0x0000002404047981 */ /* 0x000ea4000c1e1b00 */
[----:B--2---:R0:W2:Y:S02]  /*1e20*/  I2F.U64 R23, R4 ;  /* 0x0000000400177312 */ /* 0x0040a40000301000 */
[----:B0-2---:R-:W-:Y:S05]  /*1e30*/  BRA `(.L_x_17369) ;  /* 0x0000000000087947 */ /* 0x005fea0003800000 */
.L_x_17388:
[----:B------:R-:W2:Y:S02]  /*1e40*/  LDG.E R4, desc[UR36][R4.64] ;  /* 0x0000002404047981 */ /* 0x000ea4000c1e1900 */
[----:B--2---:R-:W-:-:S07]  /*1e50*/  I2FP.F32.U32 R23, R4 ;  /* 0x0000000400177245 */ /* 0x004fce0000201000 */
.L_x_17369:
[----:B------:R-:W-:Y:S05]  /*1e60*/  BSYNC.RECONVERGENT B6 ;  /* 0x0000000000067941 */ /* 0x000fea0003800200 */
.L_x_17363:
[----:B------:R-:W-:-:S07]  /*1e70*/  VIADD R16, R16, 0x80 ;  /* 0x0000008010107836 */ /* 0x000fce0000000000 */
.L_x_17362:
[----:B------:R-:W-:Y:S05]  /*1e80*/  BSYNC.RECONVERGENT B7 ;  /* 0x0000000000077941 */ /* 0x000fea0003800200 */
.L_x_17361:
        /* <DEDUP_REMOVED lines=25> */
.L_x_17397:
[----:B------:R-:W2:Y:S02]  /*2020*/  LDG.E.U8 R4, desc[UR36][R4.64] ;  /* 0x0000002404047981 */ /* 0x000ea4000c1e1100 */
[----:B--2---:R-:W-:Y:S01]  /*2030*/  I2FP.F32.U32 R24, R4 ;  /* 0x0000000400187245 */ /* 0x004fe20000201000 */
[----:B------:R-:W-:Y:S06]  /*2040*/  BRA `(.L_x_17399) ;  /* 0x0000000c00487947 */ /* 0x000fec0003800000 */
.L_x_17396:
        /* <DEDUP_REMOVED lines=9> */
.L_x_17401:
[----:B------:R-:W2:Y:S02]  /*20e0*/  LDG.E R4, desc[UR36][R4.64] ;  /* 0x0000002404047981 */ /* 0x000ea4000c1e1900 */
[----:B--2---:R-:W-:Y:S01]  /*20f0*/  I2FP.F32.S32 R24, R4 ;  /* 0x0000000400187245 */ /* 0x004fe20000201400 */
[----:B------:R-:W-:Y:S06]  /*2100*/  BRA `(.L_x_17399) ;  /* 0x0000000c00187947 */ /* 0x000fec0003800000 */
.L_x_17400:
[----:B------:R-:W2:Y:S02]  /*2110*/  LDG.E.U16 R4, desc[UR36][R4.64] ;  /* 0x0000002404047981 */ /* 0x000ea4000c1e1500 */
[----:B--2---:R0:W2:Y:S01]  /*2120*/  I2F.S16 R24, R4 ;  /* 0x0000000400187306 */ /* 0x0040a20000101400 */
[----:B------:R-:W-:Y:S05]  /*2130*/  BRA `(.L_x_17399) ;  /* 0x0000000c000c7947 */ /* 0x000fea0003800000 */
.L_x_17395:
        /* <DEDUP_REMOVED lines=8> */
.L_x_17403:
[----:B------:R-:W2:Y:S02]  /*21c0*/  LDG.E.U16 R4, desc[UR36][R4.64] ;  /* 0x0000002404047981 */ /* 0x000ea4000c1e1500 */
[----:B--2---:R-:W-:Y:S01]  /*21d0*/  HADD2.F32 R24, -RZ, R4.H0_H0 ;  /* 0x20000004ff187230 */ /* 0x004fe20000004100 */
[----:B------:R-:W-:Y:S06]  /*21e0*/  BRA `(.L_x_17399) ;  /* 0x0000000800e07947 */ /* 0x000fec0003800000 */
.L_x_17402:
        /* <DEDUP_REMOVED lines=8> */
.L_x_17405:
[----:B------:R-:W2:Y:S02]  /*2270*/  LDG.E.U16 R4, desc[UR36][R4.64] ;  /* 0x0000002404047981 */ /* 0x000ea4000c1e1500 */
[----:B--2---:R-:W-:Y:S01]  /*2280*/  HADD2.F32 R24, -RZ, R4.H0_H0 ;  /* 0x20000004ff187230 */ /* 0x004fe20000004100 */
[----:B------:R-:W-:Y:S06]  /*2290*/  BRA `(.L_x_17399) ;  /* 0x0000000800b47947 */ /* 0x000fec0003800000 */
.L_x_17404:
        /* <DEDUP_REMOVED lines=11> */
.L_x_17394:
        /* <DEDUP_REMOVED lines=12> */
.L_x_17408:
        /* <DEDUP_REMOVED lines=11> */
.L_x_17407:
        /* <DEDUP_REMOVED lines=25> */
.L_x_17410:
        /* <DEDUP_REMOVED lines=13> */
.L_x_17409:
[----:B------:R-:W2:Y:S02]  /*2720*/  LDG.E.U16 R4, desc[UR36][R4.64] ;  /* 0x0000002404047981 */ /* 0x000ea4000c1e1500 */
[----:B--2---:R-:W-:Y:S01]  /*2730*/  IMAD.U32 R24, R4, 0x10000, RZ ;  /* 0x0001000004187824 */ /* 0x004fe200078e00ff */
[----:B------:R-:W-:Y:S06]  /*2740*/  BRA `(.L_x_17399) ;  /* 0x0000000400887947 */ /* 0x000fec0003800000 */
.L_x_17406:
        /* <DEDUP_REMOVED lines=11> */
.L_x_17413:
        /* <DEDUP_REMOVED lines=20> */
.L_x_17415:
[----:B------:R-:W-:Y:S05]  /*2940*/  BSYNC.RECONVERGENT B0 ;  /* 0x0000000000007941 */ /* 0x000fea0003800200 */
.L_x_17414:
[----:B------:R-:W-:Y:S01]  /*2950*/  IMAD.SHL.U32 R0, R0, 0x100000, RZ ;  /* 0x0010000000007824 */ /* 0x000fe200078e00ff */
[----:B------:R-:W-:-:S04]  /*2960*/  LEA R3, R3, 0x3b800000, 0x17 ;  /* 0x3b80000003037811 */ /* 0x000fc800078eb8ff */
[----:B------:R-:W-:Y:S01]  /*2970*/  LOP3.LUT R24, R3, R0, R7, 0xfe, !PT ;  /* 0x0000000003187212 */ /* 0x000fe200078efe07 */
[----:B------:R-:W-:Y:S06]  /*2980*/  BRA `(.L_x_17399) ;  /* 0x0000000000f87947 */ /* 0x000fec0003800000 */
.L_x_17412:
        /* <DEDUP_REMOVED lines=20> */
.L_x_17417:
[----:B------:R-:W-:Y:S05]  /*2ad0*/  BSYNC.RECONVERGENT B0 ;  /* 0x0000000000007941 */ /* 0x000fea0003800200 */
.L_x_17416:
[----:B------:R-:W-:Y:S01]  /*2ae0*/  IMAD.SHL.U32 R0, R0, 0x200000, RZ ;  /* 0x0020000000007824 */ /* 0x000fe200078e00ff */
[----:B------:R-:W-:-:S04]  /*2af0*/  LEA R3, R3, 0x37800000, 0x17 ;  /* 0x3780000003037811 */ /* 0x000fc800078eb8ff */
[----:B------:R-:W-:Y:S01]  /*2b00*/  LOP3.LUT R24, R3, R0, R7, 0xfe, !PT ;  /* 0x0000000003187212 */ /* 0x000fe200078efe07 */
[----:B------:R-:W-:Y:S06]  /*2b10*/  BRA `(.L_x_17399) ;  /* 0x0000000000947947 */ /* 0x000fec0003800000 */
.L_x_17411:
        /* <DEDUP_REMOVED lines=14> */
.L_x_17398:
        /* <DEDUP_REMOVED lines=16> */
.L_x_17420:
[----:B------:R-:W-:Y:S01]  /*2d00*/  IMAD.MOV.U32 R24, RZ, RZ, RZ ;  /* 0x000000ffff187224 */ /* 0x000fe200078e00ff */
[----:B------:R-:W-:Y:S06]  /*2d10*/  BRA `(.L_x_17399) ;  /* 0x0000000000147947 */ /* 0x000fec0003800000 */
.L_x_17419:
[----:B------:R-:W2:Y:S02]  /*2d20*/  LDG.E.64 R24, desc[UR36][R4.64] ;  /* 0x0000002404187981 */ /* 0x000ea4000c1e1b00 */
[----:B--2---:R0:W2:Y:S02]  /*2d30*/  I2F.U64 R24, R24 ;  /* 0x0000001800187312 */ /* 0x0040a40000301000 */
[----:B0-2---:R-:W-:Y:S05]  /*2d40*/  BRA `(.L_x_17399) ;  /* 0x0000000000087947 */ /* 0x005fea0003800000 */
.L_x_17418:
[----:B------:R-:W2:Y:S02]  /*2d50*/  LDG.E R4, desc[UR36][R4.64] ;  /* 0x0000002404047981 */ /* 0x000ea4000c1e1900 */
[----:B--2---:R-:W-:-:S07]  /*2d60*/  I2FP.F32.U32 R24, R4 ;  /* 0x0000000400187245 */ /* 0x004fce0000201000 */
.L_x_17399:
[----:B------:R-:W-:Y:S05]  /*2d70*/  BSYNC.RECONVERGENT B6 ;  /* 0x0000000000067941 */ /* 0x000fea0003800200 */
.L_x_17393:
[----:B------:R-:W-:-:S07]  /*2d80*/  VIADD R16, R16, 0x80 ;  /* 0x0000008010107836 */ /* 0x000fce0000000000 */
.L_x_17392:
[----:B------:R-:W-:Y:S05]  /*2d90*/  BSYNC.RECONVERGENT B7 ;  /* 0x0000000000077941 */ /* 0x000fea0003800200 */
.L_x_17391:
        /* <DEDUP_REMOVED lines=24> */
.L_x_17426:
[----:B------:R-:W2:Y:S02]  /*2f20*/  LDG.E.U8 R4, desc[UR36][R4.64] ;  /* 0x0000002404047981 */ /* 0x000ea4000c1e1100 */
[----:B--2---:R-:W-:Y:S01]  /*2f30*/  I2FP.F32.U32 R18, R4 ;  /* 0x0000000400127245 */ /* 0x004fe20000201000 */
[----:B------:R-:W-:Y:S06]  /*2f40*/  BRA `(.L_x_17422) ;  /* 0x0000000c003c7947 */ /* 0x000fec0003800000 */
.L_x_17425:
        /* <DEDUP_REMOVED lines=9> */
.L_x_17429:
[----:B------:R-:W2:Y:S02]  /*2fe0*/  LDG.E R4, desc[UR36][R4.64] ;  /* 0x0000002404047981 */ /* 0x000ea4000c1e1900 */
[----:B--2---:R-:W-:Y:S01]  /*2ff0*/  I2FP.F32.S32 R18, R4 ;  /* 0x0000000400127245 */ /* 0x004fe20000201400 */
[----:B------:R-:W-:Y:S06]  /*3000*/  BRA `(.L_x_17422) ;  /* 0x0000000c000c7947 */ /* 0x000fec0003800000 */
.L_x_17428:
[----:B------:R-:W2:Y:S02]  /*3010*/  LDG.E.U16 R4, desc[UR36][R4.64] ;  /* 0x0000002404047981 */ /* 0x000ea4000c1e1500 */
[----:B--2---:R0:W2:Y:S01]  /*3020*/  I2F.S16 R18, R4 ;  /* 0x0000000400127306 */ /* 0x0040a20000101400 */
[----:B------:R-:W-:Y:S05]  /*3030*/  BRA `(.L_x_17422) ;  /* 0x0000000c00007947 */ /* 0x000fea0003800000 */
.L_x_17424:
        /* <DEDUP_REMOVED lines=8> */
.L_x_17431:
[----:B------:R-:W2:Y:S02]  /*30c0*/  LDG.E.U16 R4, desc[UR36][R4.64] ;  /* 0x0000002404047981 */ /* 0x000ea4000c1e1500 */
[----:B--2---:R-:W-:Y:S01]  /*30d0*/  HADD2.F32 R18, -RZ, R4.H0_H0 ;  /* 0x20000004ff127230 */ /* 0x004fe20000004100 */
[----:B------:R-:W-:Y:S06]  /*30e0*/  BRA `(.L_x_17422) ;  /* 0x0000000800d47947 */ /* 0x000fec0003800000 */
.L_x_17430:
        /* <DEDUP_REMOVED lines=8> */
.L_x_17433:
[----:B------:R-:W2:Y:S02]  /*3170*/  LDG.E.U16 R4, desc[UR36][R4.64] ;  /* 0x0000002404047981 */ /* 0x000ea4000c1e1500 */
[----:B--2---:R-:W-:Y:S01]  /*3180*/  HADD2.F32 R18, -RZ, R4.H0_H0 ;  /* 0x20000004ff127230 */ /* 0x004fe20000004100 */
[----:B------:R-:W-:Y:S06]  /*3190*/  BRA `(.L_x_17422) ;  /* 0x0000000800a87947 */ /* 0x000fec0003800000 */
.L_x_17432:
        /* <DEDUP_REMOVED lines=11> */
.L_x_17423:
        /* <DEDUP_REMOVED lines=12> */
.L_x_17436:
        /* <DEDUP_REMOVED lines=11> */
.L_x_17435:
        /* <DEDUP_REMOVED lines=25> */
.L_x_17438:
        /* <DEDUP_REMOVED lines=13> */
.L_x_17437:
[----:B------:R-:W2:Y:S02]  /*3620*/  LDG.E.U16 R4, desc[UR36][R4.64] ;  /* 0x0000002404047981 */ /* 0x000ea4000c1e1500 */
[----:B--2---:R-:W-:Y:S01]  /*3630*/  IMAD.U32 R18, R4, 0x10000, RZ ;  /* 0x0001000004127824 */ /* 0x004fe200078e00ff */
[----:B------:R-:W-:Y:S06]  /*3640*/  BRA `(.L_x_17422) ;  /* 0x00000004007c7947 */ /* 0x000fec0003800000 */
.L_x_17434:
        /* <DEDUP_REMOVED lines=11> */
.L_x_17441:
        /* <DEDUP_REMOVED lines=19> */
.L_x_17443:
[----:B------:R-:W-:Y:S05]  /*3830*/  BSYNC.RECONVERGENT B0 ;  /* 0x0000000000007941 */ /* 0x000fea0003800200 */
.L_x_17442:
[----:B------:R-:W-:Y:S01]  /*3840*/  IMAD.SHL.U32 R0, R0, 0x100000, RZ ;  /* 0x0010000000007824 */ /* 0x000fe200078e00ff */
[----:B------:R-:W-:-:S04]  /*3850*/  LEA R3, R3, 0x3b800000, 0x17 ;  /* 0x3b80000003037811 */ /* 0x000fc800078eb8ff */
[----:B------:R-:W-:Y:S01]  /*3860*/  LOP3.LUT R18, R3, R0, R7, 0xfe, !PT ;  /* 0x0000000003127212 */ /* 0x000fe200078efe07 */
[----:B------:R-:W-:Y:S06]  /*3870*/  BRA `(.L_x_17422) ;  /* 0x0000000000f07947 */ /* 0x000fec0003800000 */
.L_x_17440:
        /* <DEDUP_REMOVED lines=19> */
.L_x_17445:
[----:B------:R-:W-:Y:S05]  /*39b0*/  BSYNC.RECONVERGENT B0 ;  /* 0x0000000000007941 */ /* 0x000fea0003800200 */
.L_x_17444:
[----:B------:R-:W-:Y:S01]  /*39c0*/  IMAD.SHL.U32 R0, R0, 0x200000, RZ ;  /* 0x0020000000007824 */ /* 0x000fe200078e00ff */
[----:B------:R-:W-:-:S04]  /*39d0*/  LEA R3, R3, 0x37800000, 0x17 ;  /* 0x3780000003037811 */ /* 0x000fc800078eb8ff */
[----:B------:R-:W-:Y:S01]  /*39e0*/  LOP3.LUT R18, R3, R0, R7, 0xfe, !PT ;  /* 0x0000000003127212 */ /* 0x000fe200078efe07 */
[----:B------:R-:W-:Y:S06]  /*39f0*/  BRA `(.L_x_17422) ;  /* 0x0000000000907947 */ /* 0x000fec0003800000 */
.L_x_17439:
        /* <DEDUP_REMOVED lines=14> */
.L_x_17427:
        /* <DEDUP_REMOVED lines=16> */
.L_x_17448:
[----:B------:R-:W-:Y:S05]  /*3be0*/  BRA `(.L_x_17422) ;  /* 0x0000000000147947 */ /* 0x000fea0003800000 */
.L_x_17447:
[----:B------:R-:W2:Y:S02]  /*3bf0*/  LDG.E.64 R4, desc[UR36][R4.64] ;  /* 0x0000002404047981 */ /* 0x000ea4000c1e1b00 */
[----:B--2---:R0:W2:Y:S02]  /*3c00*/  I2F.U64 R18, R4 ;  /* 0x0000000400127312 */ /* 0x0040a40000301000 */
[----:B0-2---:R-:W-:Y:S05]  /*3c10*/  BRA `(.L_x_17422) ;  /* 0x0000000000087947 */ /* 0x005fea0003800000 */
.L_x_17446:
[----:B------:R-:W2:Y:S02]  /*3c20*/  LDG.E R4, desc[UR36][R4.64] ;  /* 0x0000002404047981 */ /* 0x000ea4000c1e1900 */
[----:B--2---:R-:W-:-:S07]  /*3c30*/  I2FP.F32.U32 R18, R4 ;  /* 0x0000000400127245 */ /* 0x004fce0000201000 */
.L_x_17422:
[----:B------:R-:W-:Y:S05]  /*3c40*/  BSYNC.RECONVERGENT B6 ;  /* 0x0000000000067941 */ /* 0x000fea0003800200 */
.L_x_17421:
[----:B------:R-:W0:Y:S01]  /*3c50*/  LDCU UR4, c[0x0][0x388] ;  /* 0x00007100ff0477ac */ /* 0x000e220008000800 */
[----:B------:R-:W0:Y:S01]  /*3c60*/  LDC.U8 R16, c[0x0][0x3ac] ;  /* 0x0000eb00ff107b82 */ /* 0x000e220000000000 */
[----:B------:R-:W-:Y:S01]  /*3c70*/  ISETP.GE.AND P0, PT, R19, R17, PT ;  /* 0x000000111300720c */ /* 0x000fe20003f06270 */
[----:B------:R-:W-:Y:S04]  /*3c80*/  BSSY.RECONVERGENT B7, `(.L_x_17449) ;  /* 0x00002bb000077945 */ /* 0x000fe80003800200 */
[----:B------:R-:W-:Y:S01]  /*3c90*/  BSSY.RELIABLE B6, `(.L_x_17450) ;  /* 0x00001d5000067945 */ /* 0x000fe20003800100 */
[----:B012345:R-:W-:Y:S01]  /*3ca0*/  FMUL.FTZ R4, R22, UR4 ;  /* 0x0000000416047c20 */ /* 0x03ffe20008410000 */
[----:B------:R-:W-:Y:S01]  /*3cb0*/  FMUL.FTZ R22, R23, UR4 ;  /* 0x0000000417167c20 */ /* 0x000fe20008410000 */
[----:B------:R-:W-:Y:S01]  /*3cc0*/  FMUL.FTZ R24, R24, UR4 ;  /* 0x0000000418187c20 */ /* 0x000fe20008410000 */
[----:B------:R-:W-:-:S04]  /*3cd0*/  FMUL.FTZ R18, R18, UR4 ;  /* 0x0000000412127c20 */ /* 0x000fc80008410000 */
[----:B------:R-:W-:Y:S05]  /*3ce0*/  @P0 BRA `(.L_x_17451) ;  /* 0x0000001c00300947 */ /* 0x000fea0003800000 */
[----:B------:R-:W0:Y:S01]  /*3cf0*/  LDCU UR4, c[0x0][0x3b0] ;  /* 0x00007600ff0477ac */ /* 0x000e220008000800 */
[----:B------:R-:W1:Y:S01]  /*3d00*/  LDC.64 R8, c[0x0][0x390] ;  /* 0x0000e400ff087b82 */ /* 0x000e620000000a00 */
[----:B------:R-:W-:Y:S01]  /*3d10*/  IMAD R0, R2, 0x200, R19 ;  /* 0x0000020002007824 */ /* 0x000fe200078e0213 */
[----:B------:R-:W-:Y:S01]  /*3d20*/  PRMT R5, R16, 0x9910, RZ ;  /* 0x0000991010057816 */ /* 0x000fe200000000ff */
[----:B------:R-:W-:Y:S02]  /*3d30*/  VIADD R19, R19, 0x80 ;  /* 0x0000008013137836 */ /* 0x000fe40000000000 */
        /* <DEDUP_REMOVED lines=17> */
.L_x_17455:
[----:B------:R-:W0:Y:S02]  /*3e50*/  F2I.S64.TRUNC R4, R4 ;  /* 0x0000000400047311 */ /* 0x000e24000020d900 */
[----:B0-----:R-:W-:-:S05]  /*3e60*/  IMAD.MOV.U32 R3, RZ, RZ, R4 ;  /* 0x000000ffff037224 */ /* 0x001fca00078e0004 */
[----:B------:R0:W-:Y:S01]  /*3e70*/  STG.E.U8 desc[UR36][R8.64], R3 ;  /* 0x0000000308007986 */ /* 0x0001e2000c101124 */
[----:B------:R-:W-:Y:S05]  /*3e80*/  BRA `(.L_x_17457) ;  /* 0x0000000c002c7947 */ /* 0x000fea0003800000 */
.L_x_17454:
        /* <DEDUP_REMOVED lines=9> */
.L_x_17459:
[----:B------:R-:W0:Y:S02]  /*3f20*/  F2I.FTZ.TRUNC.NTZ R3, R4 ;  /* 0x0000000400037305 */ /* 0x000e24000021f100 */
[----:B0-----:R0:W-:Y:S01]  /*3f30*/  STG.E desc[UR36][R8.64], R3 ;  /* 0x0000000308007986 */ /* 0x0011e2000c101924 */
[----:B------:R-:W-:Y:S05]  /*3f40*/  BRA `(.L_x_17457) ;  /* 0x0000000800fc7947 */ /* 0x000fea0003800000 */
.L_x_17458:
[----:B------:R-:W0:Y:S02]  /*3f50*/  F2I.FTZ.TRUNC.NTZ R3, R4 ;  /* 0x0000000400037305 */ /* 0x000e24000021f100 */
[----:B0-----:R0:W-:Y:S01]  /*3f60*/  STG.E.U16 desc[UR36][R8.64], R3 ;  /* 0x0000000308007986 */ /* 0x0011e2000c101524 */
[----:B------:R-:W-:Y:S05]  /*3f70*/  BRA `(.L_x_17457) ;  /* 0x0000000800f07947 */ /* 0x000fea0003800000 */
.L_x_17453:
        /* <DEDUP_REMOVED lines=8> */
.L_x_17461:
[----:B------:R-:W-:-:S05]  /*4000*/  F2FP.F16.F32.PACK_AB R4, RZ, R4 ;  /* 0x00000004ff04723e */ /* 0x000fca00000000ff */
[----:B------:R0:W-:Y:S01]  /*4010*/  STG.E.U16 desc[UR36][R8.64], R4 ;  /* 0x0000000408007986 */ /* 0x0001e2000c101524 */
[----:B------:R-:W-:Y:S05]  /*4020*/  BRA `(.L_x_17457) ;  /* 0x0000000800c47947 */ /* 0x000fea0003800000 */
.L_x_17460:
        /* <DEDUP_REMOVED lines=9> */
.L_x_17463:
[----:B------:R-:W-:-:S04]  /*40c0*/  F2FP.F16.F32.PACK_AB R3, RZ, R4 ;  /* 0x00000004ff03723e */ /* 0x000fc800000000ff */
[----:B------:R-:W-:-:S05]  /*40d0*/  PRMT R3, R3, 0x5410, RZ ;  /* 0x0000541003037816 */ /* 0x000fca00000000ff */
[----:B------:R0:W-:Y:S01]  /*40e0*/  STG.E desc[UR36][R8.64], R3 ;  /* 0x0000000308007986 */ /* 0x0001e2000c101924 */
[----:B------:R-:W-:Y:S05]  /*40f0*/  BRA `(.L_x_17457) ;  /* 0x0000000800907947 */ /* 0x000fea0003800000 */
.L_x_17462:
[----:B------:R-:W-:-:S06]  /*4100*/  FMUL.FTZ R4, R4, 1 ;  /* 0x3f80000004047820 */ /* 0x000fcc0000410000 */
[----:B------:R-:W0:Y:S02]  /*4110*/  F2F.F64.F32 R4, R4 ;  /* 0x0000000400047310 */ /* 0x000e240000201800 */
[----:B0-----:R0:W-:Y:S01]  /*4120*/  STG.E.64 desc[UR36][R8.64], R4 ;  /* 0x0000000408007986 */ /* 0x0011e2000c101b24 */
[----:B------:R-:W-:Y:S05]  /*4130*/  BRA `(.L_x_17457) ;  /* 0x0000000800807947 */ /* 0x000fea0003800000 */
.L_x_17452:
        /* <DEDUP_REMOVED lines=12> */
.L_x_17466:
[----:B------:R-:W-:Y:S01]  /*4200*/  FMUL.FTZ R4, R4, 1 ;  /* 0x3f80000004047820 */ /* 0x000fe20000410000 */
[----:B------:R-:W-:-:S05]  /*4210*/  CS2R R6, SRZ ;  /* 0x0000000000067805 */ /* 0x000fca000001ff00 */
[----:B------:R-:W0:Y:S02]  /*4220*/  F2F.F64.F32 R4, R4 ;  /* 0x0000000400047310 */ /* 0x000e240000201800 */
[----:B0-----:R0:W-:Y:S01]  /*4230*/  STG.E.128 desc[UR36][R8.64], R4 ;  /* 0x0000000408007986 */ /* 0x0011e2000c101d24 */
[----:B------:R-:W-:Y:S05]  /*4240*/  BRA `(.L_x_17457) ;  /* 0x00000008003c7947 */ /* 0x000fea0003800000 */
.L_x_17465:
        /* <DEDUP_REMOVED lines=18> */
.L_x_17470:
[----:B------:R-:W-:Y:S05]  /*4370*/  BSYNC.RECONVERGENT B0 ;  /* 0x0000000000007941 */ /* 0x000fea0003800200 */
.L_x_17469:
[----:B------:R-:W-:-:S05]  /*4380*/  LOP3.LUT R5, R0, 0x80, R5, 0xf8, !PT ;  /* 0x0000008000057812 */ /* 0x000fca00078ef805 */
[----:B------:R0:W-:Y:S01]  /*4390*/  STG.E.U8 desc[UR36][R8.64], R5 ;  /* 0x0000000508007986 */ /* 0x0001e2000c101124 */
[----:B------:R-:W-:Y:S05]  /*43a0*/  BRA `(.L_x_17457) ;  /* 0x0000000400e47947 */ /* 0x000fea0003800000 */
.L_x_17468:
        /* <DEDUP_REMOVED lines=14> */
.L_x_17472:
[----:B------:R-:W-:Y:S05]  /*4490*/  BSYNC.RECONVERGENT B0 ;  /* 0x0000000000007941 */ /* 0x000fea0003800200 */
.L_x_17471:
[----:B------:R-:W-:-:S05]  /*44a0*/  LOP3.LUT R3, R0, 0x80, R7, 0xf8, !PT ;  /* 0x0000008000037812 */ /* 0x000fca00078ef807 */
[----:B------:R0:W-:Y:S01]  /*44b0*/  STG.E.U8 desc[UR36][R8.64], R3 ;  /* 0x0000000308007986 */ /* 0x0001e2000c101124 */
[----:B------:R-:W-:Y:S05]  /*44c0*/  BRA `(.L_x_17457) ;  /* 0x00000004009c7947 */ /* 0x000fea0003800000 */
.L_x_17467:
[----:B------:R-:W-:-:S05]  /*44d0*/  F2FP.BF16.F32.PACK_AB R4, RZ, R4 ;  /* 0x00000004ff04723e */ /* 0x000fca00000010ff */
[----:B------:R0:W-:Y:S01]  /*44e0*/  STG.E.U16 desc[UR36][R8.64], R4 ;  /* 0x0000000408007986 */ /* 0x0001e2000c101524 */
[----:B------:R-:W-:Y:S05]  /*44f0*/  BRA `(.L_x_17457) ;  /* 0x0000000400907947 */ /* 0x000fea0003800000 */
.L_x_17464:
        /* <DEDUP_REMOVED lines=11> */
.L_x_17475:
        /* <DEDUP_REMOVED lines=12> */
.L_x_17478:
[----:B------:R-:W-:-:S04]  /*4670*/  SHF.R.U32.HI R0, RZ, 0x14, R4 ;  /* 0x00000014ff007819 */ /* 0x000fc80000011604 */
[----:B------:R-:W-:-:S04]  /*4680*/  LOP3.LUT R3, R0, 0x1, RZ, 0xc0, !PT ;  /* 0x0000000100037812 */ /* 0x000fc800078ec0ff */
[----:B------:R-:W-:-:S04]  /*4690*/  IADD3 R0, PT, PT, R4, 0x487ffff, R3 ;  /* 0x0487ffff04007810 */ /* 0x000fc80007ffe003 */
[----:B------:R-:W-:-:S04]  /*46a0*/  SHF.R.U32.HI R0, RZ, 0x14, R0 ;  /* 0x00000014ff007819 */ /* 0x000fc80000011600 */
[----:B------:R-:W-:-:S07]  /*46b0*/  LOP3.LUT R3, R0, 0xff, RZ, 0xc0, !PT ;  /* 0x000000ff00037812 */ /* 0x000fce00078ec0ff */
.L_x_17479:
[----:B------:R-:W-:-:S04]  /*46c0*/  SHF.R.U32.HI R4, RZ, 0x18, R4 ;  /* 0x00000018ff047819 */ /* 0x000fc80000011604 */
[----:B------:R-:W-:-:S04]  /*46d0*/  LOP3.LUT R3, R3, 0x80, R4, 0xf8, !PT ;  /* 0x0000008003037812 */ /* 0x000fc800078ef804 */
[----:B------:R-:W-:-:S07]  /*46e0*/  PRMT R0, R3, 0x7610, R0 ;  /* 0x0000761003007816 */ /* 0x000fce0000000000 */
.L_x_17477:
[----:B------:R-:W-:Y:S05]  /*46f0*/  BSYNC.RECONVERGENT B0 ;  /* 0x0000000000007941 */ /* 0x000fea0003800200 */
.L_x_17476:
[----:B------:R1:W-:Y:S01]  /*4700*/  STG.E.U8 desc[UR36][R8.64], R0 ;  /* 0x0000000008007986 */ /* 0x0003e2000c101124 */
[----:B------:R-:W-:Y:S05]  /*4710*/  BRA `(.L_x_17457) ;  /* 0x0000000400087947 */ /* 0x000fea0003800000 */
.L_x_17474:
        /* <DEDUP_REMOVED lines=12> */
.L_x_17482:
[----:B------:R-:W-:-:S04]  /*47e0*/  SHF.R.U32.HI R0, RZ, 0x15, R4 ;  /* 0x00000015ff007819 */ /* 0x000fc80000011604 */
[----:B------:R-:W-:-:S04]  /*47f0*/  LOP3.LUT R3, R0, 0x1, RZ, 0xc0, !PT ;  /* 0x0000000100037812 */ /* 0x000fc800078ec0ff */
[----:B------:R-:W-:-:S04]  /*4800*/  IADD3 R0, PT, PT, R4, 0x88fffff, R3 ;  /* 0x088fffff04007810 */ /* 0x000fc80007ffe003 */
[----:B------:R-:W-:-:S04]  /*4810*/  SHF.R.U32.HI R0, RZ, 0x15, R0 ;  /* 0x00000015ff007819 */ /* 0x000fc80000011600 */
[----:B------:R-:W-:-:S07]  /*4820*/  LOP3.LUT R3, R0, 0xff, RZ, 0xc0, !PT ;  /* 0x000000ff00037812 */ /* 0x000fce00078ec0ff */
.L_x_17483:
[----:B------:R-:W-:-:S04]  /*4830*/  SHF.R.U32.HI R4, RZ, 0x18, R4 ;  /* 0x00000018ff047819 */ /* 0x000fc80000011604 */
[----:B------:R-:W-:-:S04]  /*4840*/  LOP3.LUT R3, R3, 0x80, R4, 0xf8, !PT ;  /* 0x0000008003037812 */ /* 0x000fc800078ef804 */
[----:B------:R-:W-:-:S07]  /*4850*/  PRMT R0, R3, 0x7610, R0 ;  /* 0x0000761003007816 */ /* 0x000fce0000000000 */
.L_x_17481:
[----:B------:R-:W-:Y:S05]  /*4860*/  BSYNC.RECONVERGENT B0 ;  /* 0x0000000000007941 */ /* 0x000fea0003800200 */
.L_x_17480:
[----:B------:R2:W-:Y:S01]  /*4870*/  STG.E.U8 desc[UR36][R8.64], R0 ;  /* 0x0000000008007986 */ /* 0x0005e2000c101124 */
[----:B------:R-:W-:Y:S05]  /*4880*/  BRA `(.L_x_17457) ;  /* 0x0000000000ac7947 */ /* 0x000fea0003800000 */
.L_x_17473:
[----:B------:R-:W-:-:S13]  /*4890*/  ISETP.NE.AND P0, PT, R0, 0x1c, PT ;  /* 0x0000001c0000780c */ /* 0x000fda0003f05270 */
[----:B------:R-:W-:Y:S05]  /*48a0*/  @!P0 BRA `(.L_x_17484) ;  /* 0x00000000009c8947 */ /* 0x000fea0003800000 */
[----:B------:R-:W-:-:S13]  /*48b0*/  ISETP.NE.AND P0, PT, R0, 0x1d, PT ;  /* 0x0000001d0000780c */ /* 0x000fda0003f05270 */
[----:B------:R-:W-:Y:S05]  /*48c0*/  @!P0 BRA `(.L_x_17485) ;  /* 0x0000000000888947 */ /* 0x000fea0003800000 */
[----:B------:R-:W-:-:S13]  /*48d0*/  ISETP.NE.AND P0, PT, R0, 0x2c, PT ;  /* 0x0000002c0000780c */ /* 0x000fda0003f05270 */
[----:B------:R-:W-:Y:S05]  /*48e0*/  @!P0 BRA `(.L_x_17486) ;  /* 0x0000000000448947 */ /* 0x000fea0003800000 */
.L_x_17456:
        /* <DEDUP_REMOVED lines=16> */
.L_x_17487:
[----:B------:R-:W-:Y:S05]  /*49f0*/  BRA `(.L_x_17457) ;  /* 0x0000000000507947 */ /* 0x000fea0003800000 */
.L_x_17486:
        /* <DEDUP_REMOVED lines=15> */
.L_x_17485:
[----:B------:R-:W0:Y:S02]  /*4af0*/  F2I.U64.TRUNC R4, R4 ;  /* 0x0000000400047311 */ /* 0x000e24000020d800 */
[----:B0-----:R0:W-:Y:S01]  /*4b00*/  STG.E.64 desc[UR36][R8.64], R4 ;  /* 0x0000000408007986 */ /* 0x0011e2000c101b24 */
[----:B------:R-:W-:Y:S05]  /*4b10*/  BRA `(.L_x_17457) ;  /* 0x0000000000087947 */ /* 0x000fea0003800000 */
.L_x_17484:
[----:B------:R-:W0:Y:S02]  /*4b20*/  F2I.FTZ.U32.TRUNC.NTZ R3, R4 ;  /* 0x0000000400037305 */ /* 0x000e24000021f000 */
[----:B0-----:R3:W-:Y:S02]  /*4b30*/  STG.E desc[UR36][R8.64], R3 ;  /* 0x0000000308007986 */ /* 0x0017e4000c101924 */
.L_x_17457:
[----:B------:R-:W-:-:S13]  /*4b40*/  ISETP.GE.AND P0, PT, R19, R17, PT ;  /* 0x000000111300720c */ /* 0x000fda0003f06270 */
[----:B------:R-:W-:Y:S05]  /*4b50*/  @P0 BREAK.RELIABLE B6 ;  /* 0x0000000000060942 */ /* 0x000fea0003800100 */
        /* <DEDUP_REMOVED lines=22> */
.L_x_17492:
[----:B------:R-:W0:Y:S02]  /*4cc0*/  F2I.S64.TRUNC R22, R22 ;  /* 0x0000001600167311 */ /* 0x000e24000020d900 */
[----:B0-----:R-:W-:-:S05]  /*4cd0*/  IMAD.MOV.U32 R3, RZ, RZ, R22 ;  /* 0x000000ffff037224 */ /* 0x001fca00078e0016 */
[----:B------:R0:W-:Y:S01]  /*4ce0*/  STG.E.U8 desc[UR36][R8.64], R3 ;  /* 0x0000000308007986 */ /* 0x0001e2000c101124 */
[----:B------:R-:W-:Y:S05]  /*4cf0*/  BRA `(.L_x_17494) ;  /* 0x0000000c00287947 */ /* 0x000fea0003800000 */
.L_x_17491:
        /* <DEDUP_REMOVED lines=9> */
.L_x_17496:
[----:B------:R-:W0:Y:S02]  /*4d90*/  F2I.FTZ.TRUNC.NTZ R3, R22 ;  /* 0x0000001600037305 */ /* 0x000e24000021f100 */
[----:B0-----:R0:W-:Y:S01]  /*4da0*/  STG.E desc[UR36][R8.64], R3 ;  /* 0x0000000308007986 */ /* 0x0011e2000c101924 */
[----:B------:R-:W-:Y:S05]  /*4db0*/  BRA `(.L_x_17494) ;  /* 0x0000000800f87947 */ /* 0x000fea0003800000 */
.L_x_17495:
[----:B------:R-:W0:Y:S02]  /*4dc0*/  F2I.FTZ.TRUNC.NTZ R3, R22 ;  /* 0x0000001600037305 */ /* 0x000e24000021f100 */
[----:B0-----:R0:W-:Y:S01]  /*4dd0*/  STG.E.U16 desc[UR36][R8.64], R3 ;  /* 0x0000000308007986 */ /* 0x0011e2000c101524 */
[----:B------:R-:W-:Y:S05]  /*4de0*/  BRA `(.L_x_17494) ;  /* 0x0000000800ec7947 */ /* 0x000fea0003800000 */
.L_x_17490:
        /* <DEDUP_REMOVED lines=8> */
.L_x_17498:
[----:B------:R-:W-:-:S05]  /*4e70*/  F2FP.F16.F32.PACK_AB R22, RZ, R22 ;  /* 0x00000016ff16723e */ /* 0x000fca00000000ff */
[----:B------:R0:W-:Y:S01]  /*4e80*/  STG.E.U16 desc[UR36][R8.64], R22 ;  /* 0x0000001608007986 */ /* 0x0001e2000c101524 */
[----:B------:R-:W-:Y:S05]  /*4e90*/  BRA `(.L_x_17494) ;  /* 0x0000000800c07947 */ /* 0x000fea0003800000 */
.L_x_17497:
        /* <DEDUP_REMOVED lines=9> */
.L_x_17500:
[----:B------:R-:W-:-:S04]  /*4f30*/  F2FP.F16.F32.PACK_AB R3, RZ, R22 ;  /* 0x00000016ff03723e */ /* 0x000fc800000000ff */
[----:B------:R-:W-:-:S05]  /*4f40*/  PRMT R3, R3, 0x5410, RZ ;  /* 0x0000541003037816 */ /* 0x000fca00000000ff */
[----:B------:R0:W-:Y:S01]  /*4f50*/  STG.E desc[UR36][R8.64], R3 ;  /* 0x0000000308007986 */ /* 0x0001e2000c101924 */
[----:B------:R-:W-:Y:S05]  /*4f60*/  BRA `(.L_x_17494) ;  /* 0x00000008008c7947 */ /* 0x000fea0003800000 */
.L_x_17499:
[----:B------:R-:W-:-:S06]  /*4f70*/  FMUL.FTZ R4, R22, 1 ;  /* 0x3f80000016047820 */ /* 0x000fcc0000410000 */
[----:B------:R-:W0:Y:S02]  /*4f80*/  F2F.F64.F32 R4, R4 ;  /* 0x0000000400047310 */ /* 0x000e240000201800 */
[----:B0-----:R0:W-:Y:S01]  /*4f90*/  STG.E.64 desc[UR36][R8.64], R4 ;  /* 0x0000000408007986 */ /* 0x0011e2000c101b24 */
[----:B------:R-:W-:Y:S05]  /*4fa0*/  BRA `(.L_x_17494) ;  /* 0x00000008007c7947 */ /* 0x000fea0003800000 */
.L_x_17489:
        /* <DEDUP_REMOVED lines=13> */
.L_x_17504:
        /* <DEDUP_REMOVED lines=16> */
.L_x_17507:
[----:B------:R-:W-:-:S04]  /*5180*/  SHF.R.U32.HI R22, RZ, 0x18, R22 ;  /* 0x00000018ff167819 */ /* 0x000fc80000011616 */
[----:B------:R-:W-:-:S04]  /*5190*/  LOP3.LUT R3, R3, 0x80, R22, 0xf8, !PT ;  /* 0x0000008003037812 */ /* 0x000fc800078ef816 */
[----:B------:R-:W-:-:S07]  /*51a0*/  PRMT R4, R3, 0x7610, R4 ;  /* 0x0000761003047816 */ /* 0x000fce0000000004 */
.L_x_17506:
[----:B------:R-:W-:Y:S05]  /*51b0*/  BSYNC.RECONVERGENT B0 ;  /* 0x0000000000007941 */ /* 0x000fea0003800200 */
.L_x_17505:
[----:B------:R0:W-:Y:S01]  /*51c0*/  STG.E.U8 desc[UR36][R8.64], R4 ;  /* 0x0000000408007986 */ /* 0x0001e2000c101124 */
[----:B------:R-:W-:Y:S05]  /*51d0*/  BRA `(.L_x_17494) ;  /* 0x0000000400f07947 */ /* 0x000fea0003800000 */
.L_x_17503:
        /* <DEDUP_REMOVED lines=16> */
.L_x_17510:
[----:B------:R-:W-:-:S04]  /*52e0*/  SHF.R.U32.HI R22, RZ, 0x18, R22 ;  /* 0x00000018ff167819 */ /* 0x000fc80000011616 */
[----:B------:R-:W-:-:S04]  /*52f0*/  LOP3.LUT R3, R3, 0x80, R22, 0xf8, !PT ;  /* 0x0000008003037812 */ /* 0x000fc800078ef816 */
[----:B------:R-:W-:-:S07]  /*5300*/  PRMT R4, R3, 0x7610, R4 ;  /* 0x0000761003047816 */ /* 0x000fce0000000004 */
.L_x_17509:
[----:B------:R-:W-:Y:S05]  /*5310*/  BSYNC.RECONVERGENT B0 ;  /* 0x0000000000007941 */ /* 0x000fea0003800200 */
.L_x_17508:
[----:B------:R0:W-:Y:S01]  /*5320*/  STG.E.U8 desc[UR36][R8.64], R4 ;  /* 0x0000000408007986 */ /* 0x0001e2000c101124 */
[----:B------:R-:W-:Y:S05]  /*5330*/  BRA `(.L_x_17494) ;  /* 0x0000000400987947 */ /* 0x000fea0003800000 */
.L_x_17502:
        /* <DEDUP_REMOVED lines=21> */
.L_x_17512:
[----:B------:R-:W0:Y:S02]  /*5490*/  F2I.U64.TRUNC R22, R22 ;  /* 0x0000001600167311 */ /* 0x000e24000020d800 */
[----:B0-----:R0:W-:Y:S01]  /*54a0*/  STG.E.64 desc[UR36][R8.64], R22 ;  /* 0x0000001608007986 */ /* 0x0011e2000c101b24 */
[----:B------:R-:W-:Y:S05]  /*54b0*/  BRA `(.L_x_17494) ;  /* 0x0000000400387947 */ /* 0x000fea0003800000 */
.L_x_17511:
[----:B------:R-:W0:Y:S02]  /*54c0*/  F2I.FTZ.U32.TRUNC.NTZ R3, R22 ;  /* 0x0000001600037305 */ /* 0x000e24000021f000 */
[----:B0-----:R0:W-:Y:S01]  /*54d0*/  STG.E desc[UR36][R8.64], R3 ;  /* 0x0000000308007986 */ /* 0x0011e2000c101924 */
[----:B------:R-:W-:Y:S05]  /*54e0*/  BRA `(.L_x_17494) ;  /* 0x00000004002c7947 */ /* 0x000fea0003800000 */
.L_x_17501:
        /* <DEDUP_REMOVED lines=10> */
.L_x_17514:
[----:B------:R-:W-:Y:S01]  /*5590*/  FMUL.FTZ R4, R22, 1 ;  /* 0x3f80000016047820 */ /* 0x000fe20000410000 */
[----:B------:R-:W-:-:S05]  /*55a0*/  CS2R R6, SRZ ;  /* 0x0000000000067805 */ /* 0x000fca000001ff00 */
[----:B------:R-:W0:Y:S02]  /*55b0*/  F2F.F64.F32 R4, R4 ;  /* 0x0000000400047310 */ /* 0x000e240000201800 */
[----:B0-----:R0:W-:Y:S01]  /*55c0*/  STG.E.128 desc[UR36][R8.64], R4 ;  /* 0x0000000408007986 */ /* 0x0011e2000c101d24 */
[----:B------:R-:W-:Y:S05]  /*55d0*/  BRA `(.L_x_17494) ;  /* 0x0000000000f07947 */ /* 0x000fea0003800000 */
.L_x_17513:
[----:B------:R-:W-:-:S13]  /*55e0*/  ISETP.NE.AND P0, PT, R0, 0xf, PT ;  /* 0x0000000f0000780c */ /* 0x000fda0003f05270 */
[----:B------:R-:W-:Y:S05]  /*55f0*/  @!P0 BRA `(.L_x_17515) ;  /* 0x0000000000e08947 */ /* 0x000fea0003800000 */
[----:B------:R-:W-:-:S13]  /*5600*/  ISETP.NE.AND P0, PT, R0, 0x17, PT ;  /* 0x000000170000780c */ /* 0x000fda0003f05270 */
[----:B------:R-:W-:Y:S05]  /*5610*/  @!P0 BRA `(.L_x_17516) ;  /* 0x00000000008c8947 */ /* 0x000fea0003800000 */
[----:B------:R-:W-:-:S13]  /*5620*/  ISETP.NE.AND P0, PT, R0, 0x18, PT ;  /* 0x000000180000780c */ /* 0x000fda0003f05270 */
[----:B------:R-:W-:Y:S05]  /*5630*/  @!P0 BRA `(.L_x_17517) ;  /* 0x0000000000448947 */ /* 0x000fea0003800000 */
.L_x_17493:
        /* <DEDUP_REMOVED lines=16> */
.L_x_17518:
[----:B------:R-:W-:Y:S05]  /*5740*/  BRA `(.L_x_17494) ;  /* 0x0000000000947947 */ /* 0x000fea0003800000 */
.L_x_17517:
        /* <DEDUP_REMOVED lines=12> */
.L_x_17520:
[----:B------:R-:W-:Y:S05]  /*5810*/  BSYNC.RECONVERGENT B0 ;  /* 0x0000000000007941 */ /* 0x000fea0003800200 */
.L_x_17519:
[----:B------:R-:W-:-:S05]  /*5820*/  LOP3.LUT R3, R0, 0x80, R5, 0xf8, !PT ;  /* 0x0000008000037812 */ /* 0x000fca00078ef805 */
[----:B------:R3:W-:Y:S01]  /*5830*/  STG.E.U8 desc[UR36][R8.64], R3 ;  /* 0x0000000308007986 */ /* 0x0007e2000c101124 */
[----:B------:R-:W-:Y:S05]  /*5840*/  BRA `(.L_x_17494) ;  /* 0x0000000000547947 */ /* 0x000fea0003800000 */
.L_x_17516:
        /* <DEDUP_REMOVED lines=11> */
.L_x_17522:
[----:B------:R-:W-:Y:S01]  /*5900*/  IMAD.MOV.U32 R0, RZ, RZ, 0x7f ;  /* 0x0000007fff007424 */ /* 0x000fe200078e00ff */
[----:B------:R-:W-:-:S04]  /*5910*/  ISETP.GT.U32.AND P0, PT, R4, 0x7f800000, PT ;  /* 0x7f8000000400780c */ /* 0x000fc80003f04070 */
[----:B------:R-:W-:-:S09]  /*5920*/  SEL R0, R0, 0x7c, P0 ;  /* 0x0000007c00007807 */ /* 0x000fd20000000000 */
.L_x_17523:
[----:B------:R-:W-:Y:S05]  /*5930*/  BSYNC.RECONVERGENT B0 ;  /* 0x0000000000007941 */ /* 0x000fea0003800200 */
.L_x_17521:
[----:B------:R-:W-:-:S04]  /*5940*/  SHF.R.U32.HI R3, RZ, 0x18, R22 ;  /* 0x00000018ff037819 */ /* 0x000fc80000011616 */
[----:B------:R-:W-:-:S05]  /*5950*/  LOP3.LUT R3, R0, 0x80, R3, 0xf8, !PT ;  /* 0x0000008000037812 */ /* 0x000fca00078ef803 */
[----:B------:R2:W-:Y:S01]  /*5960*/  STG.E.U8 desc[UR36][R8.64], R3 ;  /* 0x0000000308007986 */ /* 0x0005e2000c101124 */
[----:B------:R-:W-:Y:S05]  /*5970*/  BRA `(.L_x_17494) ;  /* 0x0000000000087947 */ /* 0x000fea0003800000 */
.L_x_17515:
[----:B------:R-:W-:-:S05]  /*5980*/  F2FP.BF16.F32.PACK_AB R22, RZ, R22 ;  /* 0x00000016ff16723e */ /* 0x000fca00000010ff */
[----:B------:R4:W-:Y:S02]  /*5990*/  STG.E.U16 desc[UR36][R8.64], R22 ;  /* 0x0000001608007986 */ /* 0x0009e4000c101524 */
.L_x_17494:
[----:B------:R-:W-:-:S07]  /*59a0*/  VIADD R19, R19, 0x80 ;  /* 0x0000008013137836 */ /* 0x000fce0000000000 */
.L_x_17451:
[----:B------:R-:W-:-:S13]  /*59b0*/  ISETP.GE.AND P0, PT, R19, R17, PT ;  /* 0x000000111300720c */ /* 0x000fda0003f06270 */
[----:B------:R-:W-:Y:S05]  /*59c0*/  @P0 BREAK.RELIABLE B6 ;  /* 0x0000000000060942 */ /* 0x000fea0003800100 */
[----:B------:R-:W-:Y:S05]  /*59d0*/  @P0 BRA `(.L_x_17488) ;  /* 0x0000000c00940947 */ /* 0x000fea0003800000 */
[----:B------:R-:W-:Y:S05]  /*59e0*/  BSYNC.RELIABLE B6 ;  /* 0x0000000000067941 */ /* 0x000fea0003800100 */
.L_x_17450:
        /* <DEDUP_REMOVED lines=21> */
.L_x_17527:
[----:B------:R-:W0:Y:S02]  /*5b40*/  F2I.S64.TRUNC R24, R24 ;  /* 0x0000001800187311 */ /* 0x000e24000020d900 */
[----:B0-----:R-:W-:-:S05]  /*5b50*/  IMAD.MOV.U32 R3, RZ, RZ, R24 ;  /* 0x000000ffff037224 */ /* 0x001fca00078e0018 */
[----:B------:R0:W-:Y:S01]  /*5b60*/  STG.E.U8 desc[UR36][R8.64], R3 ;  /* 0x0000000308007986 */ /* 0x0001e2000c101124 */
[----:B------:R-:W-:Y:S05]  /*5b70*/  BRA `(.L_x_17529) ;  /* 0x0000000c00287947 */ /* 0x000fea0003800000 */
.L_x_17526:
        /* <DEDUP_REMOVED lines=9> */
.L_x_17531:
[----:B------:R-:W0:Y:S02]  /*5c10*/  F2I.FTZ.TRUNC.NTZ R3, R24 ;  /* 0x0000001800037305 */ /* 0x000e24000021f100 */
[----:B0-----:R0:W-:Y:S01]  /*5c20*/  STG.E desc[UR36][R8.64], R3 ;  /* 0x0000000308007986 */ /* 0x0011e2000c101924 */
[----:B------:R-:W-:Y:S05]  /*5c30*/  BRA `(.L_x_17529) ;  /* 0x0000000800f87947 */ /* 0x000fea0003800000 */
.L_x_17530:
[----:B------:R-:W0:Y:S02]  /*5c40*/  F2I.FTZ.TRUNC.NTZ R3, R24 ;  /* 0x0000001800037305 */ /* 0x000e24000021f100 */
[----:B0-----:R0:W-:Y:S01]  /*5c50*/  STG.E.U16 desc[UR36][R8.64], R3 ;  /* 0x0000000308007986 */ /* 0x0011e2000c101524 */
[----:B------:R-:W-:Y:S05]  /*5c60*/  BRA `(.L_x_17529) ;  /* 0x0000000800ec7947 */ /* 0x000fea0003800000 */
.L_x_17525:
        /* <DEDUP_REMOVED lines=8> */
.L_x_17533:
[----:B------:R-:W-:-:S05]  /*5cf0*/  F2FP.F16.F32.PACK_AB R24, RZ, R24 ;  /* 0x00000018ff18723e */ /* 0x000fca00000000ff */
[----:B------:R0:W-:Y:S01]  /*5d00*/  STG.E.U16 desc[UR36][R8.64], R24 ;  /* 0x0000001808007986 */ /* 0x0001e2000c101524 */
[----:B------:R-:W-:Y:S05]  /*5d10*/  BRA `(.L_x_17529) ;  /* 0x0000000800c07947 */ /* 0x000fea0003800000 */
.L_x_17532:
        /* <DEDUP_REMOVED lines=9> */
.L_x_17535:
[----:B------:R-:W-:-:S04]  /*5db0*/  F2FP.F16.F32.PACK_AB R3, RZ, R24 ;  /* 0x00000018ff03723e */ /* 0x000fc800000000ff */
[----:B------:R-:W-:-:S05]  /*5dc0*/  PRMT R3, R3, 0x5410, RZ ;  /* 0x0000541003037816 */ /* 0x000fca00000000ff */
[----:B------:R0:W-:Y:S01]  /*5dd0*/  STG.E desc[UR36][R8.64], R3 ;  /* 0x0000000308007986 */ /* 0x0001e2000c101924 */
[----:B------:R-:W-:Y:S05]  /*5de0*/  BRA `(.L_x_17529) ;  /* 0x00000008008c7947 */ /* 0x000fea0003800000 */
.L_x_17534:
[----:B------:R-:W-:-:S06]  /*5df0*/  FMUL.FTZ R4, R24, 1 ;  /* 0x3f80000018047820 */ /* 0x000fcc0000410000 */
[----:B------:R-:W0:Y:S02]  /*5e00*/  F2F.F64.F32 R4, R4 ;  /* 0x0000000400047310 */ /* 0x000e240000201800 */
[----:B0-----:R0:W-:Y:S01]  /*5e10*/  STG.E.64 desc[UR36][R8.64], R4 ;  /* 0x0000000408007986 */ /* 0x0011e2000c101b24 */
[----:B------:R-:W-:Y:S05]  /*5e20*/  BRA `(.L_x_17529) ;  /* 0x00000008007c7947 */ /* 0x000fea0003800000 */
.L_x_17524:
        /* <DEDUP_REMOVED lines=13> */
.L_x_17539:
        /* <DEDUP_REMOVED lines=16> */
.L_x_17542:
[----:B------:R-:W-:-:S04]  /*6000*/  SHF.R.U32.HI R24, RZ, 0x18, R24 ;  /* 0x00000018ff187819 */ /* 0x000fc80000011618 */
[----:B------:R-:W-:-:S04]  /*6010*/  LOP3.LUT R3, R3, 0x80, R24, 0xf8, !PT ;  /* 0x0000008003037812 */ /* 0x000fc800078ef818 */
[----:B------:R-:W-:-:S07]  /*6020*/  PRMT R4, R3, 0x7610, R4 ;  /* 0x0000761003047816 */ /* 0x000fce0000000004 */
.L_x_17541:
[----:B------:R-:W-:Y:S05]  /*6030*/  BSYNC.RECONVERGENT B0 ;  /* 0x0000000000007941 */ /* 0x000fea0003800200 */
.L_x_17540:
[----:B------:R0:W-:Y:S01]  /*6040*/  STG.E.U8 desc[UR36][R8.64], R4 ;  /* 0x0000000408007986 */ /* 0x0001e2000c101124 */
[----:B------:R-:W-:Y:S05]  /*6050*/  BRA `(.L_x_17529) ;  /* 0x0000000400f07947 */ /* 0x000fea0003800000 */
.L_x_17538:
        /* <DEDUP_REMOVED lines=16> */
.L_x_17545:
[----:B------:R-:W-:-:S04]  /*6160*/  SHF.R.U32.HI R24, RZ, 0x18, R24 ;  /* 0x00000018ff187819 */ /* 0x000fc80000011618 */
[----:B------:R-:W-:-:S04]  /*6170*/  LOP3.LUT R3, R3, 0x80, R24, 0xf8, !PT ;  /* 0x0000008003037812 */ /* 0x000fc800078ef818 */
[----:B------:R-:W-:-:S07]  /*6180*/  PRMT R4, R3, 0x7610, R4 ;  /* 0x0000761003047816 */ /* 0x000fce0000000004 */
.L_x_17544:
[----:B------:R-:W-:Y:S05]  /*6190*/  BSYNC.RECONVERGENT B0 ;  /* 0x0000000000007941 */ /* 0x000fea0003800200 */
.L_x_17543:
[----:B------:R0:W-:Y:S01]  /*61a0*/  STG.E.U8 desc[UR36][R8.64], R4 ;  /* 0x0000000408007986 */ /* 0x0001e2000c101124 */
[----:B------:R-:W-:Y:S05]  /*61b0*/  BRA `(.L_x_17529) ;  /* 0x0000000400987947 */ /* 0x000fea0003800000 */
.L_x_17537:
        /* <DEDUP_REMOVED lines=21> */
.L_x_17547:
[----:B------:R-:W0:Y:S02]  /*6310*/  F2I.U64.TRUNC R24, R24 ;  /* 0x0000001800187311 */ /* 0x000e24000020d800 */
[----:B0-----:R0:W-:Y:S01]  /*6320*/  STG.E.64 desc[UR36][R8.64], R24 ;  /* 0x0000001808007986 */ /* 0x0011e2000c101b24 */
[----:B------:R-:W-:Y:S05]  /*6330*/  BRA `(.L_x_17529) ;  /* 0x0000000400387947 */ /* 0x000fea0003800000 */
.L_x_17546:
[----:B------:R-:W0:Y:S02]  /*6340*/  F2I.FTZ.U32.TRUNC.NTZ R3, R24 ;  /* 0x0000001800037305 */ /* 0x000e24000021f000 */
[----:B0-----:R0:W-:Y:S01]  /*6350*/  STG.E desc[UR36][R8.64], R3 ;  /* 0x0000000308007986 */ /* 0x0011e2000c101924 */
[----:B------:R-:W-:Y:S05]  /*6360*/  BRA `(.L_x_17529) ;  /* 0x00000004002c7947 */ /* 0x000fea0003800000 */
.L_x_17536:
        /* <DEDUP_REMOVED lines=10> */
.L_x_17549:
[----:B------:R-:W-:Y:S01]  /*6410*/  FMUL.FTZ R4, R24, 1 ;  /* 0x3f80000018047820 */ /* 0x000fe20000410000 */
[----:B------:R-:W-:-:S05]  /*6420*/  CS2R R6, SRZ ;  /* 0x0000000000067805 */ /* 0x000fca000001ff00 */
[----:B------:R-:W0:Y:S02]  /*6430*/  F2F.F64.F32 R4, R4 ;  /* 0x0000000400047310 */ /* 0x000e240000201800 */
[----:B0-----:R4:W-:Y:S01]  /*6440*/  STG.E.128 desc[UR36][R8.64], R4 ;  /* 0x0000000408007986 */ /* 0x0019e2000c101d24 */
[----:B------:R-:W-:Y:S05]  /*6450*/  BRA `(.L_x_17529) ;  /* 0x0000000000f07947 */ /* 0x000fea0003800000 */
.L_x_17548:
[----:B------:R-:W-:-:S13]  /*6460*/  ISETP.NE.AND P0, PT, R0, 0xf, PT ;  /* 0x0000000f0000780c */ /* 0x000fda0003f05270 */
[----:B------:R-:W-:Y:S05]  /*6470*/  @!P0 BRA `(.L_x_17550) ;  /* 0x0000000000e08947 */ /* 0x000fea0003800000 */
[----:B------:R-:W-:-:S13]  /*6480*/  ISETP.NE.AND P0, PT, R0, 0x17, PT ;  /* 0x000000170000780c */ /* 0x000fda0003f05270 */
[----:B------:R-:W-:Y:S05]  /*6490*/  @!P0 BRA `(.L_x_17551) ;  /* 0x00000000008c8947 */ /* 0x000fea0003800000 */
[----:B------:R-:W-:-:S13]  /*64a0*/  ISETP.NE.AND P0, PT, R0, 0x18, PT ;  /* 0x000000180000780c */ /* 0x000fda0003f05270 */
[----:B------:R-:W-:Y:S05]  /*64b0*/  @!P0 BRA `(.L_x_17552) ;  /* 0x0000000000448947 */ /* 0x000fea0003800000 */
.L_x_17528:
        /* <DEDUP_REMOVED lines=16> */
.L_x_17553:
[----:B------:R-:W-:Y:S05]  /*65c0*/  BRA `(.L_x_17529) ;  /* 0x0000000000947947 */ /* 0x000fea0003800000 */
.L_x_17552:
        /* <DEDUP_REMOVED lines=12> */
.L_x_17555:
[----:B------:R-:W-:Y:S05]  /*6690*/  BSYNC.RECONVERGENT B0 ;  /* 0x0000000000007941 */ /* 0x000fea0003800200 */
.L_x_17554:
[----:B------:R-:W-:-:S05]  /*66a0*/  LOP3.LUT R3, R0, 0x80, R5, 0xf8, !PT ;  /* 0x0000008000037812 */ /* 0x000fca00078ef805 */
[----:B------:R1:W-:Y:S01]  /*66b0*/  STG.E.U8 desc[UR36][R8.64], R3 ;  /* 0x0000000308007986 */ /* 0x0003e2000c101124 */
[----:B------:R-:W-:Y:S05]  /*66c0*/  BRA `(.L_x_17529) ;  /* 0x0000000000547947 */ /* 0x000fea0003800000 */
.L_x_17551:
        /* <DEDUP_REMOVED lines=11> */
.L_x_17557:
[----:B------:R-:W-:Y:S01]  /*6780*/  IMAD.MOV.U32 R0, RZ, RZ, 0x7f ;  /* 0x0000007fff007424 */ /* 0x000fe200078e00ff */
[----:B------:R-:W-:-:S04]  /*6790*/  ISETP.GT.U32.AND P0, PT, R4, 0x7f800000, PT ;  /* 0x7f8000000400780c */ /* 0x000fc80003f04070 */
[----:B------:R-:W-:-:S09]  /*67a0*/  SEL R0, R0, 0x7c, P0 ;  /* 0x0000007c00007807 */ /* 0x000fd20000000000 */
.L_x_17558:
[----:B------:R-:W-:Y:S05]  /*67b0*/  BSYNC.RECONVERGENT B0 ;  /* 0x0000000000007941 */ /* 0x000fea0003800200 */
.L_x_17556:
[----:B------:R-:W-:-:S04]  /*67c0*/  SHF.R.U32.HI R3, RZ, 0x18, R24 ;  /* 0x00000018ff037819 */ /* 0x000fc80000011618 */
[----:B------:R-:W-:-:S05]  /*67d0*/  LOP3.LUT R3, R0, 0x80, R3, 0xf8, !PT ;  /* 0x0000008000037812 */ /* 0x000fca00078ef803 */
[----:B------:R2:W-:Y:S01]  /*67e0*/  STG.E.U8 desc[UR36][R8.64], R3 ;  /* 0x0000000308007986 */ /* 0x0005e2000c101124 */
[----:B------:R-:W-:Y:S05]  /*67f0*/  BRA `(.L_x_17529) ;  /* 0x0000000000087947 */ /* 0x000fea0003800000 */
.L_x_17550:
[----:B------:R-:W-:-:S05]  /*6800*/  F2FP.BF16.F32.PACK_AB R24, RZ, R24 ;  /* 0x00000018ff18723e */ /* 0x000fca00000010ff */
[----:B------:R0:W-:Y:S02]  /*6810*/  STG.E.U16 desc[UR36][R8.64], R24 ;  /* 0x0000001808007986 */ /* 0x0001e4000c101524 */
.L_x_17529:
[----:B------:R-:W-:-:S07]  /*6820*/  VIADD R19, R19, 0x80 ;  /* 0x0000008013137836 */ /* 0x000fce0000000000 */
.L_x_17488:
[----:B------:R-:W-:Y:S05]  /*6830*/  BSYNC.RECONVERGENT B7 ;  /* 0x0000000000077941 */ /* 0x000fea0003800200 */
.L_x_17449:
        /* <DEDUP_REMOVED lines=22> */
.L_x_17562:
[----:B------:R-:W0:Y:S02]  /*69a0*/  F2I.S64.TRUNC R18, R18 ;  /* 0x0000001200127311 */ /* 0x000e24000020d900 */
[----:B0-----:R-:W-:-:S05]  /*69b0*/  IMAD.MOV.U32 R5, RZ, RZ, R18 ;  /* 0x000000ffff057224 */ /* 0x001fca00078e0012 */
[----:B------:R-:W-:Y:S01]  /*69c0*/  STG.E.U8 desc[UR36][R2.64], R5 ;  /* 0x0000000502007986 */ /* 0x000fe2000c101124 */
[----:B------:R-:W-:Y:S05]  /*69d0*/  EXIT ;  /* 0x000000000000794d */ /* 0x000fea0003800000 */
.L_x_17561:
        /* <DEDUP_REMOVED lines=9> */
.L_x_17565:
[----:B------:R-:W0:Y:S02]  /*6a70*/  F2I.FTZ.TRUNC.NTZ R5, R18 ;  /* 0x0000001200057305 */ /* 0x000e24000021f100 */
[----:B0-----:R-:W-:Y:S01]  /*6a80*/  STG.E desc[UR36][R2.64], R5 ;  /* 0x0000000502007986 */ /* 0x001fe2000c101924 */
[----:B------:R-:W-:Y:S05]  /*6a90*/  EXIT ;  /* 0x000000000000794d */ /* 0x000fea0003800000 */
.L_x_17564:
[----:B------:R-:W0:Y:S02]  /*6aa0*/  F2I.FTZ.TRUNC.NTZ R5, R18 ;  /* 0x0000001200057305 */ /* 0x000e24000021f100 */
[----:B0-----:R-:W-:Y:S01]  /*6ab0*/  STG.E.U16 desc[UR36][R2.64], R5 ;  /* 0x0000000502007986 */ /* 0x001fe2000c101524 */
[----:B------:R-:W-:Y:S05]  /*6ac0*/  EXIT ;  /* 0x000000000000794d */ /* 0x000fea0003800000 */
.L_x_17560:
        /* <DEDUP_REMOVED lines=8> */
.L_x_17567:
[----:B------:R-:W-:-:S05]  /*6b50*/  F2FP.F16.F32.PACK_AB R18, RZ, R18 ;  /* 0x00000012ff12723e */ /* 0x000fca00000000ff */
[----:B------:R-:W-:Y:S01]  /*6b60*/  STG.E.U16 desc[UR36][R2.64], R18 ;  /* 0x0000001202007986 */ /* 0x000fe2000c101524 */
[----:B------:R-:W-:Y:S05]  /*6b70*/  EXIT ;  /* 0x000000000000794d */ /* 0x000fea0003800000 */
.L_x_17566:
        /* <DEDUP_REMOVED lines=9> */
.L_x_17569:
[----:B------:R-:W-:-:S04]  /*6c10*/  F2FP.F16.F32.PACK_AB R5, RZ, R18 ;  /* 0x00000012ff05723e */ /* 0x000fc800000000ff */
[----:B------:R-:W-:-:S05]  /*6c20*/  PRMT R5, R5, 0x5410, RZ ;  /* 0x0000541005057816 */ /* 0x000fca00000000ff */
[----:B------:R-:W-:Y:S01]  /*6c30*/  STG.E desc[UR36][R2.64], R5 ;  /* 0x0000000502007986 */ /* 0x000fe2000c101924 */
[----:B------:R-:W-:Y:S05]  /*6c40*/  EXIT ;  /* 0x000000000000794d */ /* 0x000fea0003800000 */
.L_x_17568:
[----:B------:R-:W-:-:S06]  /*6c50*/  FMUL.FTZ R4, R18, 1 ;  /* 0x3f80000012047820 */ /* 0x000fcc0000410000 */
[----:B------:R-:W0:Y:S02]  /*6c60*/  F2F.F64.F32 R4, R4 ;  /* 0x0000000400047310 */ /* 0x000e240000201800 */
[----:B0-----:R-:W-:Y:S01]  /*6c70*/  STG.E.64 desc[UR36][R2.64], R4 ;  /* 0x0000000402007986 */ /* 0x001fe2000c101b24 */
[----:B------:R-:W-:Y:S05]  /*6c80*/  EXIT ;  /* 0x000000000000794d */ /* 0x000fea0003800000 */
.L_x_17559:
        /* <DEDUP_REMOVED lines=13> */
.L_x_17573:
        /* <DEDUP_REMOVED lines=16> */
.L_x_17576:
[----:B------:R-:W-:-:S04]  /*6e60*/  SHF.R.U32.HI R18, RZ, 0x18, R18 ;  /* 0x00000018ff127819 */ /* 0x000fc80000011612 */
[----:B------:R-:W-:-:S04]  /*6e70*/  LOP3.LUT R5, R5, 0x80, R18, 0xf8, !PT ;  /* 0x0000008005057812 */ /* 0x000fc800078ef812 */
[----:B------:R-:W-:-:S07]  /*6e80*/  PRMT R0, R5, 0x7610, R0 ;  /* 0x0000761005007816 */ /* 0x000fce0000000000 */
.L_x_17575:
[----:B------:R-:W-:Y:S05]  /*6e90*/  BSYNC.RECONVERGENT B0 ;  /* 0x0000000000007941 */ /* 0x000fea0003800200 */
.L_x_17574:
[----:B------:R-:W-:Y:S01]  /*6ea0*/  STG.E.U8 desc[UR36][R2.64], R0 ;  /* 0x0000000002007986 */ /* 0x000fe2000c101124 */
[----:B------:R-:W-:Y:S05]  /*6eb0*/  EXIT ;  /* 0x000000000000794d */ /* 0x000fea0003800000 */
.L_x_17572:
        /* <DEDUP_REMOVED lines=16> */
.L_x_17579:
[----:B------:R-:W-:-:S04]  /*6fc0*/  SHF.R.U32.HI R18, RZ, 0x18, R18 ;  /* 0x00000018ff127819 */ /* 0x000fc80000011612 */
[----:B------:R-:W-:-:S04]  /*6fd0*/  LOP3.LUT R5, R5, 0x80, R18, 0xf8, !PT ;  /* 0x0000008005057812 */ /* 0x000fc800078ef812 */
[----:B------:R-:W-:-:S07]  /*6fe0*/  PRMT R0, R5, 0x7610, R0 ;  /* 0x0000761005007816 */ /* 0x000fce0000000000 */
.L_x_17578:
[----:B------:R-:W-:Y:S05]  /*6ff0*/  BSYNC.RECONVERGENT B0 ;  /* 0x0000000000007941 */ /* 0x000fea0003800200 */
.L_x_17577:
[----:B------:R-:W-:Y:S01]  /*7000*/  STG.E.U8 desc[UR36][R2.64], R0 ;  /* 0x0000000002007986 */ /* 0x000fe2000c101124 */
[----:B------:R-:W-:Y:S05]  /*7010*/  EXIT ;  /* 0x000000000000794d */ /* 0x000fea0003800000 */
.L_x_17571:
        /* <DEDUP_REMOVED lines=21> */
.L_x_17581:
[----:B------:R-:W0:Y:S02]  /*7170*/  F2I.U64.TRUNC R18, R18 ;  /* 0x0000001200127311 */ /* 0x000e24000020d800 */
[----:B0-----:R-:W-:Y:S01]  /*7180*/  STG.E.64 desc[UR36][R2.64], R18 ;  /* 0x0000001202007986 */ /* 0x001fe2000c101b24 */
[----:B------:R-:W-:Y:S05]  /*7190*/  EXIT ;  /* 0x000000000000794d */ /* 0x000fea0003800000 */
.L_x_17580:
[----:B------:R-:W0:Y:S02]  /*71a0*/  F2I.FTZ.U32.TRUNC.NTZ R5, R18 ;  /* 0x0000001200057305 */ /* 0x000e24000021f000 */
[----:B0-----:R-:W-:Y:S01]  /*71b0*/  STG.E desc[UR36][R2.64], R5 ;  /* 0x0000000502007986 */ /* 0x001fe2000c101924 */
[----:B------:R-:W-:Y:S05]  /*71c0*/  EXIT ;  /* 0x000000000000794d */ /* 0x000fea0003800000 */
.L_x_17570:
        /* <DEDUP_REMOVED lines=10> */
.L_x_17583:
[----:B------:R-:W-:Y:S01]  /*7270*/  FMUL.FTZ R4, R18, 1 ;  /* 0x3f80000012047820 */ /* 0x000fe20000410000 */
[----:B------:R-:W-:-:S05]  /*7280*/  CS2R R6, SRZ ;  /* 0x0000000000067805 */ /* 0x000fca000001ff00 */
[----:B------:R-:W0:Y:S02]  /*7290*/  F2F.F64.F32 R4, R4 ;  /* 0x0000000400047310 */ /* 0x000e240000201800 */
[----:B0-----:R-:W-:Y:S01]  /*72a0*/  STG.E.128 desc[UR36][R2.64], R4 ;  /* 0x0000000402007986 */ /* 0x001fe2000c101d24 */
[----:B------:R-:W-:Y:S05]  /*72b0*/  EXIT ;  /* 0x000000000000794d */ /* 0x000fea0003800000 */
.L_x_17582:
[----:B------:R-:W-:-:S13]  /*72c0*/  ISETP.NE.AND P0, PT, R0, 0xf, PT ;  /* 0x0000000f0000780c */ /* 0x000fda0003f05270 */
[----:B------:R-:W-:Y:S05]  /*72d0*/  @!P0 BRA `(.L_x_17584) ;  /* 0x0000000000e08947 */ /* 0x000fea0003800000 */
[----:B------:R-:W-:-:S13]  /*72e0*/  ISETP.NE.AND P0, PT, R0, 0x17, PT ;  /* 0x000000170000780c */ /* 0x000fda0003f05270 */
[----:B------:R-:W-:Y:S05]  /*72f0*/  @!P0 BRA `(.L_x_17585) ;  /* 0x00000000008c8947 */ /* 0x000fea0003800000 */
[----:B------:R-:W-:-:S13]  /*7300*/  ISETP.NE.AND P0, PT, R0, 0x18, PT ;  /* 0x000000180000780c */ /* 0x000fda0003f05270 */
[----:B------:R-:W-:Y:S05]  /*7310*/  @!P0 BRA `(.L_x_17586) ;  /* 0x0000000000448947 */ /* 0x000fea0003800000 */
.L_x_17563:
        /* <DEDUP_REMOVED lines=16> */
.L_x_17587:
[----:B------:R-:W-:Y:S05]  /*7420*/  EXIT ;  /* 0x000000000000794d */ /* 0x000fea0003800000 */
.L_x_17586:
        /* <DEDUP_REMOVED lines=12> */
.L_x_17589:
[----:B------:R-:W-:Y:S05]  /*74f0*/  BSYNC.RECONVERGENT B0 ;  /* 0x0000000000007941 */ /* 0x000fea0003800200 */
.L_x_17588:
[----:B------:R-:W-:-:S05]  /*7500*/  LOP3.LUT R5, R0, 0x80, R7, 0xf8, !PT ;  /* 0x0000008000057812 */ /* 0x000fca00078ef807 */
[----:B------:R-:W-:Y:S01]  /*7510*/  STG.E.U8 desc[UR36][R2.64], R5 ;  /* 0x0000000502007986 */ /* 0x000fe2000c101124 */
[----:B------:R-:W-:Y:S05]  /*7520*/  EXIT ;  /* 0x000000000000794d */ /* 0x000fea0003800000 */
.L_x_17585:
        /* <DEDUP_REMOVED lines=11> */
.L_x_17591:
[----:B------:R-:W-:Y:S01]  /*75e0*/  IMAD.MOV.U32 R0, RZ, RZ, 0x7f ;  /* 0x0000007fff007424 */ /* 0x000fe200078e00ff */
[----:B------:R-:W-:-:S04]  /*75f0*/  ISETP.GT.U32.AND P0, PT, R4, 0x7f800000, PT ;  /* 0x7f8000000400780c */ /* 0x000fc80003f04070 */
[----:B------:R-:W-:-:S09]  /*7600*/  SEL R0, R0, 0x7c, P0 ;  /* 0x0000007c00007807 */ /* 0x000fd20000000000 */
.L_x_17592:
[----:B------:R-:W-:Y:S05]  /*7610*/  BSYNC.RECONVERGENT B0 ;  /* 0x0000000000007941 */ /* 0x000fea0003800200 */
.L_x_17590:
[----:B------:R-:W-:-:S04]  /*7620*/  SHF.R.U32.HI R5, RZ, 0x18, R18 ;  /* 0x00000018ff057819 */ /* 0x000fc80000011612 */
[----:B------:R-:W-:-:S05]  /*7630*/  LOP3.LUT R5, R0, 0x80, R5, 0xf8, !PT ;  /* 0x0000008000057812 */ /* 0x000fca00078ef805 */
[----:B------:R-:W-:Y:S01]  /*7640*/  STG.E.U8 desc[UR36][R2.64], R5 ;  /* 0x0000000502007986 */ /* 0x000fe2000c101124 */
[----:B------:R-:W-:Y:S05]  /*7650*/  EXIT ;  /* 0x000000000000794d */ /* 0x000fea0003800000 */
.L_x_17584:
[----:B------:R-:W-:-:S05]  /*7660*/  F2FP.BF16.F32.PACK_AB R18, RZ, R18 ;  /* 0x00000012ff12723e */ /* 0x000fca00000010ff */
[----:B------:R-:W-:Y:S01]  /*7670*/  STG.E.U16 desc[UR36][R2.64], R18 ;  /* 0x0000001202007986 */ /* 0x000fe2000c101524 */
[----:B------:R-:W-:Y:S05]  /*7680*/  EXIT ;  /* 0x000000000000794d */ /* 0x000fea0003800000 */
.L_x_17593:
        /* <DEDUP_REMOVED lines=15> */
.L_x_18399:


//--------------------- .text._ZN2at6native18elementwise_kernelILi128ELi2EZNS0_22gpu_kernel_impl_nocastINS0_13BUnaryFunctorIfffNS0_15binary_internal10MulFunctorIfEEEEEEvRNS_18TensorIteratorBaseERKT_EUliE_EEviT1_ --------------------------
	.section	.text._ZN2at6native18elementwise_kernelILi128ELi2EZNS0_22gpu_kernel_impl_nocastINS0_13BUnaryFunctorIfffNS0_15binary_internal10MulFunctorIfEEEEEEvRNS_18TensorIteratorBaseERKT_EUliE_EEviT1_,"ax",@progbits
	.align	128
        .global         _ZN2at6native18elementwise_kernelILi128ELi2EZNS0_22gpu_kernel_impl_nocastINS0_13BUnaryFunctorIfffNS0_15binary_internal10MulFunctorIfEEEEEEvRNS_18TensorIteratorBaseERKT_EUliE_EEviT1_
        .type           _ZN2at6native18elementwise_kernelILi128ELi2EZNS0_22gpu_kernel_impl_nocastINS0_13BUnaryFunctorIfffNS0_15binary_internal10MulFunctorIfEEEEEEvRNS_18TensorIteratorBaseERKT_EUliE_EEviT1_,@function
        .size           _ZN2at6native18elementwise_kernelILi128ELi2EZNS0_22gpu_kernel_impl_nocastINS0_13BUnaryFunctorIfffNS0_15binary_internal10MulFunctorIfEEEEEEvRNS_18TensorIteratorBaseERKT_EUliE_EEviT1_,(.L_x_18400 - _ZN2at6native18elementwise_kernelILi128ELi2EZNS0_22gpu_kernel_impl_nocastINS0_13BUnaryFunctorIfffNS0_15binary_internal10MulFunctorIfEEEEEEvRNS_18TensorIteratorBaseERKT_EUliE_EEviT1_)
        .other          _ZN2at6native18elementwise_kernelILi128ELi2EZNS0_22gpu_kernel_impl_nocastINS0_13BUnaryFunctorIfffNS0_15binary_internal10MulFunctorIfEEEEEEvRNS_18TensorIteratorBaseERKT_EUliE_EEviT1_,@"STO_CUDA_ENTRY STV_DEFAULT"
_ZN2at6native18elementwise_kernelILi128ELi2EZNS0_22gpu_kernel_impl_nocastINS0_13BUnaryFunctorIfffNS0_15binary_internal10MulFunctorIfEEEEEEvRNS_18TensorIteratorBaseERKT_EUliE_EEviT1_:
.text._ZN2at6native18elementwise_kernelILi128ELi2EZNS0_22gpu_kernel_impl_nocastINS0_13BUnaryFunctorIfffNS0_15binary_internal10MulFunctorIfEEEEEEvRNS_18TensorIteratorBaseERKT_EUliE_EEviT1_:
        /* <DEDUP_REMOVED lines=15> */
[----:B0-----:R-:W1:Y:S06]  /*00f0*/  LDG.E R4, desc[UR6][R4.64] ;  /* 0x0000000604047981 */ /* 0x001e6c000c1e1900 */
[----:B------:R-:W0:Y:S01]  /*0100*/  LDC.64 R6, c[0x0][0x580] ;  /* 0x00016000ff067b82 */ /* 0x000e220000000a00 */
[----:B------:R-:W-:Y:S01]  /*0110*/  IADD3 R3, PT, PT, R3, 0x80, RZ ;  /* 0x0000008003037810 */ /* 0x000fe20007ffe0ff */
[----:B-1----:R-:W-:-:S05]  /*0120*/  FMUL.FTZ R9, R4, UR5 ;  /* 0x0000000504097c20 */ /* 0x002fca0008410000 */
[----:B0-----:R0:W-:Y:S02]  /*0130*/  STG.E desc[UR6][R6.64], R9 ;  /* 0x0000000906007986 */ /* 0x0011e4000c101906 */
.L_x_17596:
[----:B------:R-:W-:Y:S05]  /*0140*/  BSYNC.RECONVERGENT B0 ;  /* 0x0000000000007941 */ /* 0x000fea0003800200 */
.L_x_17595:
[----:B------:R-:W-:-:S13]  /*0150*/  ISETP.GE.AND P0, PT, R3, UR4, PT ;  /* 0x0000000403007c0c */ /* 0x000fda000bf06270 */
[----:B------:R-:W-:Y:S05]  /*0160*/  @P0 EXIT ;  /* 0x000000000000094d */ /* 0x000fea0003800000 */
[----:B------:R-:W1:Y:S01]  /*0170*/  LDC.64 R2, c[0x0][0x588] ;  /* 0x00016200ff027b82 */ /* 0x000e620000000a00 */
[----:B------:R-:W0:Y:S01]  /*0180*/  LDCU UR4, c[0x0][0x594] ;  /* 0x0000b280ff0477ac */ /* 0x000e220008000800 */
[----:B-1----:R-:W0:Y:S06]  /*0190*/  LDG.E R2, desc[UR6][R2.64] ;  /* 0x0000000602027981 */ /* 0x002e2c000c1e1900 */
[----:B------:R-:W1:Y:S01]  /*01a0*/  LDC.64 R4, c[0x0][0x580] ;  /* 0x00016000ff047b82 */ /* 0x000e620000000a00 */
[----:B0-----:R-:W-:-:S05]  /*01b0*/  FMUL.FTZ R7, R2, UR4 ;  /* 0x0000000402077c20 */ /* 0x001fca0008410000 */
[----:B-1----:R-:W-:Y:S01]  /*01c0*/  STG.E desc[UR6][R4.64], R7 ;  /* 0x0000000704007986 */ /* 0x002fe2000c101906 */
[----:B------:R-:W-:Y:S05]  /*01d0*/  EXIT ;  /* 0x000000000000794d */ /* 0x000fea0003800000 */
.L_x_17594:
        /* <DEDUP_REMOVED lines=305> */
.L_x_17599:
[----:B------:R-:W0:Y:S01]  /*14f0*/  LDCU.128 UR8, c[0x0][0x580] ;  /* 0x0000b000ff0877ac */ /* 0x000e220008000c00 */
[----:B------:R-:W1:Y:S01]  /*1500*/  LDCU UR5, c[0x0][0x594] ;  /* 0x0000b280ff0577ac */ /* 0x000e620008000800 */
[----:B0-----:R-:W-:-:S05]  /*1510*/  IADD3 R6, P0, PT, R4, UR10, RZ ;  /* 0x0000000a04067c10 */ /* 0x001fca000ff1e0ff */
[----:B------:R-:W-:-:S05]  /*1520*/  IMAD.X R7, RZ, RZ, UR11, P0 ;  /* 0x0000000bff077e24 */ /* 0x000fca00080e06ff */
[----:B------:R-:W1:Y:S01]  /*1530*/  LDG.E R6, desc[UR6][R6.64] ;  /* 0x0000000606067981 */ /* 0x000e62000c1e1900 */
[----:B------:R-:W-:Y:S02]  /*1540*/  IADD3 R4, P0, PT, R5, UR8, RZ ;  /* 0x0000000805047c10 */ /* 0x000fe4000ff1e0ff */
[----:B------:R-:W-:Y:S02]  /*1550*/  IADD3 R3, PT, PT, R3, 0x80, RZ ;  /* 0x0000008003037810 */ /* 0x000fe40007ffe0ff */
[----:B------:R-:W-:Y:S01]  /*1560*/  IADD3.X R5, PT, PT, RZ, UR9, RZ, P0, !PT ;  /* 0x00000009ff057c10 */ /* 0x000fe200087fe4ff */
[----:B-1----:R-:W-:-:S05]  /*1570*/  FMUL.FTZ R9, R6, UR5 ;  /* 0x0000000506097c20 */ /* 0x002fca0008410000 */
[----:B------:R0:W-:Y:S03]  /*1580*/  STG.E desc[UR6][R4.64], R9 ;  /* 0x0000000904007986 */ /* 0x0001e6000c101906 */
.L_x_17598:
[----:B------:R-:W-:Y:S05]  /*1590*/  BSYNC.RECONVERGENT B0 ;  /* 0x0000000000007941 */ /* 0x000fea0003800200 */
.L_x_17597:
        /* <DEDUP_REMOVED lines=300> */
.L_x_17600:
[----:B------:R-:W0:Y:S01]  /*2860*/  LDCU.128 UR8, c[0x0][0x580] ;  /* 0x0000b000ff0877ac */ /* 0x000e220008000c00 */
[----:B------:R-:W1:Y:S01]  /*2870*/  LDCU UR4, c[0x0][0x594] ;  /* 0x0000b280ff0477ac */ /* 0x000e620008000800 */
[----:B0-----:R-:W-:-:S04]  /*2880*/  IADD3 R4, P0, PT, R2, UR10, RZ ;  /* 0x0000000a02047c10 */ /* 0x001fc8000ff1e0ff */
[----:B------:R-:W-:-:S05]  /*2890*/  IADD3.X R5, PT, PT, RZ, UR11, RZ, P0, !PT ;  /* 0x0000000bff057c10 */ /* 0x000fca00087fe4ff */
[----:B------:R-:W1:Y:S01]  /*28a0*/  LDG.E R4, desc[UR6][R4.64] ;  /* 0x0000000604047981 */ /* 0x000e62000c1e1900 */
[----:B------:R-:W-:-:S04]  /*28b0*/  IADD3 R2, P0, PT, R3, UR8, RZ ;  /* 0x0000000803027c10 */ /* 0x000fc8000ff1e0ff */
[----:B------:R-:W-:Y:S01]  /*28c0*/  IADD3.X R3, PT, PT, RZ, UR9, RZ, P0, !PT ;  /* 0x00000009ff037c10 */ /* 0x000fe200087fe4ff */
[----:B-1----:R-:W-:-:S05]  /*28d0*/  FMUL.FTZ R7, R4, UR4 ;  /* 0x0000000404077c20 */ /* 0x002fca0008410000 */
[----:B------:R-:W-:Y:S01]  /*28e0*/  STG.E desc[UR6][R2.64], R7 ;  /* 0x0000000702007986 */ /* 0x000fe2000c101906 */
[----:B------:R-:W-:Y:S05]  /*28f0*/  EXIT ;  /* 0x000000000000794d */ /* 0x000fea0003800000 */
.L_x_17601:
        /* <DEDUP_REMOVED lines=16> */
.L_x_18400:


//--------------------- .text._ZN2at6native27unrolled_elementwise_kernelINS0_13BUnaryFunctorIfffNS0_15binary_internal10MulFunctorIfEEEESt5arrayIPcLm2EELi4E23TrivialOffsetCalculatorILi1EjESB_NS0_6memory15LoadWithoutCastENSC_16StoreWithoutCastEEEviT_T0_T2_T3_T4_T5_ --------------------------
	.section	.text._ZN2at6native27unrolled_elementwise_kernelINS0_13BUnaryFunctorIfffNS0_15binary_internal10MulFunctorIfEEEESt5arrayIPcLm2EELi4E23TrivialOffsetCalculatorILi1EjESB_NS0_6memory15LoadWithoutCastENSC_16StoreWithoutCastEEEviT_T0_T2_T3_T4_T5_,"ax",@progbits
	.align	128
        .global         _ZN2at6native27unrolled_elementwise_kernelINS0_13BUnaryFunctorIfffNS0_15binary_internal10MulFunctorIfEEEESt5arrayIPcLm2EELi4E23TrivialOffsetCalculatorILi1EjESB_NS0_6memory15LoadWithoutCastENSC_16StoreWithoutCastEEEviT_T0_T2_T3_T4_T5_
        .type           _ZN2at6native27unrolled_elementwise_kernelINS0_13BUnaryFunctorIfffNS0_15binary_internal10MulFunctorIfEEEESt5arrayIPcLm2EELi4E23TrivialOffsetCalculatorILi1EjESB_NS0_6memory15LoadWithoutCastENSC_16StoreWithoutCastEEEviT_T0_T2_T3_T4_T5_,@function
        .size           _ZN2at6native27unrolled_elementwise_kernelINS0_13BUnaryFunctorIfffNS0_15binary_internal10MulFunctorIfEEEESt5arrayIPcLm2EELi4E23TrivialOffsetCalculatorILi1EjESB_NS0_6memory15LoadWithoutCastENSC_16StoreWithoutCastEEEviT_T0_T2_T3_T4_T5_,(.L_x_18401 - _ZN2at6native27unrolled_elementwise_kernelINS0_13BUnaryFunctorIfffNS0_15binary_internal10MulFunctorIfEEEESt5arrayIPcLm2EELi4E23TrivialOffsetCalculatorILi1EjESB_NS0_6memory15LoadWithoutCastENSC_16StoreWithoutCastEEEviT_T0_T2_T3_T4_T5_)
        .other          _ZN2at6native27unrolled_elementwise_kernelINS0_13BUnaryFunctorIfffNS0_15binary_internal10MulFunctorIfEEEESt5arrayIPcLm2EELi4E23TrivialOffsetCalculatorILi1EjESB_NS0_6memory15LoadWithoutCastENSC_16StoreWithoutCastEEEviT_T0_T2_T3_T4_T5_,@"STO_CUDA_ENTRY STV_DEFAULT"
_ZN2at6native27unrolled_elementwise_kernelINS0_13BUnaryFunctorIfffNS0_15binary_internal10MulFunctorIfEEEESt5arrayIPcLm2EELi4E23TrivialOffsetCalculatorILi1EjESB_NS0_6memory15LoadWithoutCastENSC_16StoreWithoutCastEEEviT_T0_T2_T3_T4_T5_:
.text._ZN2at6native27unrolled_elementwise_kernelINS0_13BUnaryFunctorIfffNS0_15binary_internal10MulFunctorIfEEEESt5arrayIPcLm2EELi4E23TrivialOffsetCalculatorILi1EjESB_NS0_6memory15LoadWithoutCastENSC_16StoreWithoutCastEEEviT_T0_T2_T3_T4_T5_:
[----:B------:R-:W-:Y:S01]  /*0000*/  LDC R1, c[0x0][0x37c] ;  /* 0x0000df00ff017b82 */ /* 0x000fe20000000800 */
[----:B------:R-:W0:Y:S07]  /*0010*/  S2R R0, SR_CTAID.X ;  /* 0x0000000000007919 */ /* 0x000e2e0000002500 */
[----:B------:R-:W0:Y:S01]  /*0020*/  LDC R3, c[0x0][0x380] ;  /* 0x0000e000ff037b82 */ /* 0x000e220000000800 */
[----:B------:R-:W1:Y:S01]  /*0030*/  LDCU.64 UR4, c[0x0][0x358] ;  /* 0x00006b00ff0477ac */ /* 0x000e620008000a00 */
[----:B------:R-:W2:Y:S01]  /*0040*/  S2R R13, SR_TID.X ;  /* 0x00000000000d7919 */ /* 0x000ea20000002100 */
[----:B------:R-:W3:Y:S01]  /*0050*/  LDCU UR6, c[0x0][0x388] ;  /* 0x00007100ff0677ac */ /* 0x000ee20008000800 */
        /* <DEDUP_REMOVED lines=12> */
[----:B------:R-:W-:-:S11]  /*0120*/  CS2R R14, SRZ ;  /* 0x00000000000e7805 */ /* 0x000fd6000001ff00 */
[----:B------:R-:W-:Y:S01]  /*0130*/  @!P3 LEA R19, R0, R13, 0x9 ;  /* 0x0000000d0013b211 */ /* 0x000fe200078e48ff */
[----:B------:R-:W-:Y:S01]  /*0140*/  @!P3 VIADD R13, R13, 0x80 ;  /* 0x000000800d0db836 */ /* 0x000fe20000000000 */
[----:B------:R-:W0:Y:S04]  /*0150*/  @!P3 LDC.64 R10, c[0x0][0x398] ;  /* 0x0000e600ff0abb82 */ /* 0x000e280000000a00 */
[----:B------:R-:W-:Y:S01]  /*0160*/  ISETP.GE.AND P2, PT, R13, R2, PT ;  /* 0x000000020d00720c */ /* 0x000fe20003f46270 */
[----:B--2---:R-:W-:-:S12]  /*0170*/  @!P1 IMAD.WIDE.U32 R8, R17, 0x4, R8 ;  /* 0x0000000411089825 */ /* 0x004fd800078e0008 */
[----:B------:R-:W2:Y:S01]  /*0180*/  @!P2 LDC.64 R6, c[0x0][0x398] ;  /* 0x0000e600ff06ab82 */ /* 0x000ea20000000a00 */
[----:B------:R-:W-:Y:S02]  /*0190*/  @!P2 IMAD R13, R0, 0x200, R13 ;  /* 0x00000200000da824 */ /* 0x000fe400078e020d */
[----:B0-----:R-:W-:-:S05]  /*01a0*/  @!P3 IMAD.WIDE.U32 R10, R19, 0x4, R10 ;  /* 0x00000004130ab825 */ /* 0x001fca00078e000a */
[----:B-1----:R-:W3:Y:S01]  /*01b0*/  @!P3 LDG.E R14, desc[UR4][R10.64] ;  /* 0x000000040a0eb981 */ /* 0x002ee2000c1e1900 */
[----:B--2---:R-:W-:Y:S01]  /*01c0*/  @!P2 IMAD.WIDE.U32 R6, R13, 0x4, R6 ;  /* 0x000000040d06a825 */ /* 0x004fe200078e0006 */
[----:B------:R-:W-:-:S04]  /*01d0*/  CS2R R12, SRZ ;  /* 0x00000000000c7805 */ /* 0x000fc8000001ff00 */
[----:B------:R-:W2:Y:S04]  /*01e0*/  @!P2 LDG.E R15, desc[UR4][R6.64] ;  /* 0x00000004060fa981 */ /* 0x000ea8000c1e1900 */
[----:B------:R-:W4:Y:S04]  /*01f0*/  @!P0 LDG.E R12, desc[UR4][R4.64] ;  /* 0x00000004040c8981 */ /* 0x000f28000c1e1900 */
[----:B------:R-:W5:Y:S01]  /*0200*/  @!P1 LDG.E R13, desc[UR4][R8.64] ;  /* 0x00000004080d9981 */ /* 0x000f62000c1e1900 */
[----:B------:R-:W-:Y:S01]  /*0210*/  ISETP.GE.AND P0, PT, R3, R2, PT ;  /* 0x000000020300720c */ /* 0x000fe20003f06270 */
[----:B------:R-:W-:Y:S04]  /*0220*/  BSSY.RECONVERGENT B0, `(.L_x_17602) ;  /* 0x000001b000007945 */ /* 0x000fe80003800200 */
[----:B------:R-:W-:Y:S01]  /*0230*/  BSSY.RELIABLE B1, `(.L_x_17603) ;  /* 0x0000013000017945 */ /* 0x000fe20003800100 */
[----:B---3--:R-:W-:Y:S01]  /*0240*/  FMUL.FTZ R19, R14, UR6 ;  /* 0x000000060e137c20 */ /* 0x008fe20008410000 */
[----:B--2---:R-:W-:Y:S01]  /*0250*/  FMUL.FTZ R15, R15, UR6 ;  /* 0x000000060f0f7c20 */ /* 0x004fe20008410000 */
[----:B----4-:R-:W-:Y:S01]  /*0260*/  FMUL.FTZ R17, R12, UR6 ;  /* 0x000000060c117c20 */ /* 0x010fe20008410000 */
[----:B-----5:R-:W-:-:S04]  /*0270*/  FMUL.FTZ R13, R13, UR6 ;  /* 0x000000060d0d7c20 */ /* 0x020fc80008410000 */
[----:B------:R-:W-:Y:S05]  /*0280*/  @P0 BRA `(.L_x_17604) ;  /* 0x0000000000340947 */ /* 0x000fea0003800000 */
[----:B------:R-:W0:Y:S01]  /*0290*/  LDC.64 R4, c[0x0][0x390] ;  /* 0x0000e400ff047b82 */ /* 0x000e220000000a00 */
[----:B------:R-:W-:Y:S01]  /*02a0*/  LEA R7, R0, R3, 0x9 ;  /* 0x0000000300077211 */ /* 0x000fe200078e48ff */
[----:B------:R-:W-:-:S05]  /*02b0*/  VIADD R3, R3, 0x80 ;  /* 0x0000008003037836 */ /* 0x000fca0000000000 */
[----:B------:R-:W-:-:S13]  /*02c0*/  ISETP.GE.AND P0, PT, R3, R2, PT ;  /* 0x000000020300720c */ /* 0x000fda0003f06270 */
[----:B------:R-:W-:Y:S05]  /*02d0*/  @P0 BREAK.RELIABLE B1 ;  /* 0x0000000000010942 */ /* 0x000fea0003800100 */
[----:B0-----:R-:W-:-:S05]  /*02e0*/  IMAD.WIDE.U32 R4, R7, 0x4, R4 ;  /* 0x0000000407047825 */ /* 0x001fca00078e0004 */
[----:B------:R0:W-:Y:S01]  /*02f0*/  STG.E desc[UR4][R4.64], R17 ;  /* 0x0000001104007986 */ /* 0x0001e2000c101904 */
[----:B------:R-:W-:Y:S05]  /*0300*/  @P0 BRA `(.L_x_17605) ;  /* 0x0000000000300947 */ /* 0x000fea0003800000 */
[----:B0-----:R-:W0:Y:S01]  /*0310*/  LDC.64 R4, c[0x0][0x390] ;  /* 0x0000e400ff047b82 */ /* 0x001e220000000a00 */
[----:B------:R-:W-:Y:S02]  /*0320*/  LEA R7, R0, R3, 0x9 ;  /* 0x0000000300077211 */ /* 0x000fe400078e48ff */
[----:B------:R-:W-:-:S03]  /*0330*/  IADD3 R3, PT, PT, R3, 0x80, RZ ;  /* 0x0000008003037810 */ /* 0x000fc60007ffe0ff */
[----:B0-----:R-:W-:-:S05]  /*0340*/  IMAD.WIDE.U32 R4, R7, 0x4, R4 ;  /* 0x0000000407047825 */ /* 0x001fca00078e0004 */
[----:B------:R0:W-:Y:S02]  /*0350*/  STG.E desc[UR4][R4.64], R13 ;  /* 0x0000000d04007986 */ /* 0x0001e4000c101904 */
.L_x_17604:
[----:B------:R-:W-:Y:S05]  /*0360*/  BSYNC.RELIABLE B1 ;  /* 0x0000000000017941 */ /* 0x000fea0003800100 */
.L_x_17603:
[----:B------:R-:W-:-:S13]  /*0370*/  ISETP.GE.AND P0, PT, R3, R2, PT ;  /* 0x000000020300720c */ /* 0x000fda0003f06270 */
[----:B0-----:R-:W0:Y:S01]  /*0380*/  @!P0 LDC.64 R4, c[0x0][0x390] ;  /* 0x0000e400ff048b82 */ /* 0x001e220000000a00 */
[----:B------:R-:W-:Y:S01]  /*0390*/  @!P0 IMAD R7, R0, 0x200, R3 ;  /* 0x0000020000078824 */ /* 0x000fe200078e0203 */
[----:B------:R-:W-:-:S03]  /*03a0*/  @!P0 IADD3 R3, PT, PT, R3, 0x80, RZ ;  /* 0x0000008003038810 */ /* 0x000fc60007ffe0ff */
[----:B0-----:R-:W-:-:S05]  /*03b0*/  @!P0 IMAD.WIDE.U32 R4, R7, 0x4, R4 ;  /* 0x0000000407048825 */ /* 0x001fca00078e0004 */
[----:B------:R1:W-:Y:S02]  /*03c0*/  @!P0 STG.E desc[UR4][R4.64], R19 ;  /* 0x0000001304008986 */ /* 0x0003e4000c101904 */
.L_x_17605:
[----:B------:R-:W-:Y:S05]  /*03d0*/  BSYNC.RECONVERGENT B0 ;  /* 0x0000000000007941 */ /* 0x000fea0003800200 */
.L_x_17602:
[----:B------:R-:W-:Y:S05]  /*03e0*/  WARPSYNC.ALL ;  /* 0x0000000000007948 */ /* 0x000fea0003800000 */
[----:B------:R-:W-:-:S13]  /*03f0*/  ISETP.GE.AND P0, PT, R3, R2, PT ;  /* 0x000000020300720c */ /* 0x000fda0003f06270 */
[----:B------:R-:W-:Y:S05]  /*0400*/  @P0 EXIT ;  /* 0x000000000000094d */ /* 0x000fea0003800000 */
[----:B01----:R-:W0:Y:S01]  /*0410*/  LDC.64 R4, c[0x0][0x390] ;  /* 0x0000e400ff047b82 */ /* 0x003e220000000a00 */
[----:B------:R-:W-:-:S05]  /*0420*/  LEA R3, R0, R3, 0x9 ;  /* 0x0000000300037211 */ /* 0x000fca00078e48ff */
[----:B0-----:R-:W-:-:S05]  /*0430*/  IMAD.WIDE.U32 R2, R3, 0x4, R4 ;  /* 0x0000000403027825 */ /* 0x001fca00078e0004 */
[----:B------:R-:W-:Y:S01]  /*0440*/  STG.E desc[UR4][R2.64], R15 ;  /* 0x0000000f02007986 */ /* 0x000fe2000c101904 */
[----:B------:R-:W-:Y:S05]  /*0450*/  EXIT ;  /* 0x000000000000794d */ /* 0x000fea0003800000 */
.L_x_17606:
        /* <DEDUP_REMOVED lines=10> */
.L_x_18401:


//--------------------- .text._ZN2at6native29vectorized_elementwise_kernelILi2ENS0_13BUnaryFunctorIfffNS0_15binary_internal10MulFunctorIfEEEESt5arrayIPcLm2EEEEviT0_T1_ --------------------------
	.section	.text._ZN2at6native29vectorized_elementwise_kernelILi2ENS0_13BUnaryFunctorIfffNS0_15binary_internal10MulFunctorIfEEEESt5arrayIPcLm2EEEEviT0_T1_,"ax",@progbits
	.align	128
        .global         _ZN2at6native29vectorized_elementwise_kernelILi2ENS0_13BUnaryFunctorIfffNS0_15binary_internal10MulFunctorIfEEEESt5arrayIPcLm2EEEEviT0_T1_
        .type           _ZN2at6native29vectorized_elementwise_kernelILi2ENS0_13BUnaryFunctorIfffNS0_15binary_internal10MulFunctorIfEEEESt5arrayIPcLm2EEEEviT0_T1_,@function
        .size           _ZN2at6native29vectorized_elementwise_kernelILi2ENS0_13BUnaryFunctorIfffNS0_15binary_internal10MulFunctorIfEEEESt5arrayIPcLm2EEEEviT0_T1_,(.L_x_18402 - _ZN2at6native29vectorized_elementwise_kernelILi2ENS0_13BUnaryFunctorIfffNS0_15binary_internal10MulFunctorIfEEEESt5arrayIPcLm2EEEEviT0_T1_)
        .other          _ZN2at6native29vectorized_elementwise_kernelILi2ENS0_13BUnaryFunctorIfffNS0_15binary_internal10MulFunctorIfEEEESt5arrayIPcLm2EEEEviT0_T1_,@"STO_CUDA_ENTRY STV_DEFAULT"
_ZN2at6native29vectorized_elementwise_kernelILi2ENS0_13BUnaryFunctorIfffNS0_15binary_internal10MulFunctorIfEEEESt5arrayIPcLm2EEEEviT0_T1_:
.text._ZN2at6native29vectorized_elementwise_kernelILi2ENS0_13BUnaryFunctorIfffNS0_15binary_internal10MulFunctorIfEEEESt5arrayIPcLm2EEEEviT0_T1_:
        /* <DEDUP_REMOVED lines=10> */
[----:B------:R-:W1:Y:S01]  /*00a0*/  LDCU UR6, c[0x0][0x388] ;  /* 0x00007100ff0677ac */ /* 0x000e620008000800 */
[----:B0-----:R-:W-:Y:S02]  /*00b0*/  ISETP.GE.U32.AND P6, PT, R25, R16, PT ;  /* 0x000000101900720c */ /* 0x001fe40003fc6070 */
[----:B------:R-:W-:-:S11]  /*00c0*/  MOV R17, R25 ;  /* 0x0000001900117202 */ /* 0x000fd60000000f00 */
[----:B------:R-:W-:Y:S01]  /*00d0*/  @!P6 VIADD R25, R17, 0x80 ;  /* 0x000000801119e836 */ /* 0x000fe20000000000 */
[----:B------:R-:W0:Y:S01]  /*00e0*/  @!P6 LDC.64 R2, c[0x0][0x398] ;  /* 0x0000e600ff02eb82 */ /* 0x000e220000000a00 */
[----:B------:R-:W-:-:S03]  /*00f0*/  @!P6 IADD3 R5, PT, PT, R0, R17, RZ ;  /* 0x000000110005e210 */ /* 0x000fc60007ffe0ff */
[----:B------:R-:W-:-:S13]  /*0100*/  ISETP.GE.U32.AND P5, PT, R25, R16, PT ;  /* 0x000000101900720c */ /* 0x000fda0003fa6070 */
[----:B------:R-:W-:Y:S01]  /*0110*/  @!P5 IADD3 R20, PT, PT, R0, R25, RZ ;  /* 0x000000190014d210 */ /* 0x000fe20007ffe0ff */
[----:B------:R-:W2:Y:S01]  /*0120*/  @!P5 LDC.64 R14, c[0x0][0x398] ;  /* 0x0000e600ff0edb82 */ /* 0x000ea20000000a00 */
[----:B------:R-:W-:-:S04]  /*0130*/  @!P5 IADD3 R25, PT, PT, R25, 0x80, RZ ;  /* 0x000000801919d810 */ /* 0x000fc80007ffe0ff */
[----:B------:R-:W-:Y:S01]  /*0140*/  ISETP.GE.U32.AND P4, PT, R25, R16, PT ;  /* 0x000000101900720c */ /* 0x000fe20003f86070 */
[----:B0-----:R-:W-:-:S05]  /*0150*/  @!P6 IMAD.WIDE.U32 R2, R5, 0x4, R2 ;  /* 0x000000040502e825 */ /* 0x001fca00078e0002 */
[----:B------:R0:W1:Y:S07]  /*0160*/  @!P6 LDG.E R18, desc[UR4][R2.64] ;  /* 0x000000040212e981 */ /* 0x00006e000c1e1900 */
[----:B------:R-:W-:Y:S01]  /*0170*/  @!P4 IMAD.IADD R29, R0, 0x1, R25 ;  /* 0x00000001001dc824 */ /* 0x000fe200078e0219 */
[----:B------:R-:W-:Y:S01]  /*0180*/  @!P4 IADD3 R25, PT, PT, R25, 0x80, RZ ;  /* 0x000000801919c810 */ /* 0x000fe20007ffe0ff */
[----:B------:R-:W3:Y:S03]  /*0190*/  @!P4 LDC.64 R12, c[0x0][0x398] ;  /* 0x0000e600ff0ccb82 */ /* 0x000ee60000000a00 */
[----:B------:R-:W-:-:S13]  /*01a0*/  ISETP.GE.U32.AND P3, PT, R25, R16, PT ;  /* 0x000000101900720c */ /* 0x000fda0003f66070 */
[----:B------:R-:W-:Y:S01]  /*01b0*/  @!P3 IADD3 R27, PT, PT, R0, R25, RZ ;  /* 0x00000019001bb210 */ /* 0x000fe20007ffe0ff */
[----:B------:R-:W-:Y:S01]  /*01c0*/  @!P3 VIADD R25, R25, 0x80 ;  /* 0x000000801919b836 */ /* 0x000fe20000000000 */
[----:B0-----:R-:W0:Y:S04]  /*01d0*/  @!P3 LDC.64 R2, c[0x0][0x398] ;  /* 0x0000e600ff02bb82 */ /* 0x001e280000000a00 */
[----:B------:R-:W-:-:S13]  /*01e0*/  ISETP.GE.U32.AND P2, PT, R25, R16, PT ;  /* 0x000000101900720c */ /* 0x000fda0003f46070 */
[----:B------:R-:W-:Y:S01]  /*01f0*/  @!P2 IADD3 R23, PT, PT, R0, R25, RZ ;  /* 0x000000190017a210 */ /* 0x000fe20007ffe0ff */
[----:B------:R-:W4:Y:S01]  /*0200*/  @!P2 LDC.64 R4, c[0x0][0x398] ;  /* 0x0000e600ff04ab82 */ /* 0x000f220000000a00 */
[----:B------:R-:W-:-:S04]  /*0210*/  @!P2 IADD3 R25, PT, PT, R25, 0x80, RZ ;  /* 0x000000801919a810 */ /* 0x000fc80007ffe0ff */
[----:B------:R-:W-:-:S13]  /*0220*/  ISETP.GE.U32.AND P1, PT, R25, R16, PT ;  /* 0x000000101900720c */ /* 0x000fda0003f26070 */
[----:B------:R-:W-:Y:S01]  /*0230*/  @!P1 IMAD.IADD R21, R0, 0x1, R25 ;  /* 0x0000000100159824 */ /* 0x000fe200078e0219 */
[----:B------:R-:W-:Y:S01]  /*0240*/  @!P1 IADD3 R25, PT, PT, R25, 0x80, RZ ;  /* 0x0000008019199810 */ /* 0x000fe20007ffe0ff */
[----:B------:R-:W5:Y:S03]  /*0250*/  @!P1 LDC.64 R6, c[0x0][0x398] ;  /* 0x0000e600ff069b82 */ /* 0x000f660000000a00 */
[----:B------:R-:W-:-:S13]  /*0260*/  ISETP.GE.U32.AND P0, PT, R25, R16, PT ;  /* 0x000000101900720c */ /* 0x000fda0003f06070 */
[----:B------:R-:W-:Y:S01]  /*0270*/  @!P0 IADD3 R19, PT, PT, R0, R25, RZ ;  /* 0x0000001900138210 */ /* 0x000fe20007ffe0ff */
[----:B------:R-:W0:Y:S01]  /*0280*/  @!P0 LDC.64 R8, c[0x0][0x398] ;  /* 0x0000e600ff088b82 */ /* 0x000e220000000a00 */
[----:B------:R-:W-:-:S04]  /*0290*/  @!P0 IADD3 R25, PT, PT, R25, 0x80, RZ ;  /* 0x0000008019198810 */ /* 0x000fc80007ffe0ff */
[----:B------:R-:W-:-:S13]  /*02a0*/  ISETP.GE.U32.AND P6, PT, R25, R16, PT ;  /* 0x000000101900720c */ /* 0x000fda0003fc6070 */
[----:B------:R-:W5:Y:S01]  /*02b0*/  @!P6 LDC.64 R10, c[0x0][0x398] ;  /* 0x0000e600ff0aeb82 */ /* 0x000f620000000a00 */
[----:B--2---:R-:W-:-:S04]  /*02c0*/  @!P5 IMAD.WIDE.U32 R14, R20, 0x4, R14 ;  /* 0x00000004140ed825 */ /* 0x004fc800078e000e */
[----:B------:R-:W-:Y:S02]  /*02d0*/  HFMA2 R20, -RZ, RZ, 0, 0 ;  /* 0x00000000ff147431 */ /* 0x000fe400000001ff */
[----:B------:R-:W-:Y:S02]  /*02e0*/  IMAD.MOV.U32 R22, RZ, RZ, RZ ;  /* 0x000000ffff167224 */ /* 0x000fe400078e00ff */
[----:B---3--:R-:W-:Y:S01]  /*02f0*/  @!P4 IMAD.WIDE.U32 R12, R29, 0x4, R12 ;  /* 0x000000041d0cc825 */ /* 0x008fe200078e000c */
[----:B------:R-:W-:Y:S01]  /*0300*/  @!P6 IADD3 R29, PT, PT, R0, R25, RZ ;  /* 0x00000019001de210 */ /* 0x000fe20007ffe0ff */
[----:B------:R2:W3:Y:S02]  /*0310*/  @!P5 LDG.E R20, desc[UR4][R14.64] ;  /* 0x000000040e14d981 */ /* 0x0004e4000c1e1900 */
[----:B0-----:R-:W-:Y:S01]  /*0320*/  @!P0 IMAD.WIDE.U32 R24, R19, 0x4, R8 ;  /* 0x0000000413188825 */ /* 0x001fe200078e0008 */
[----:B------:R-:W-:Y:S01]  /*0330*/  CS2R R8, SRZ ;  /* 0x0000000000087805 */ /* 0x000fe2000001ff00 */
[----:B------:R0:W3:Y:S01]  /*0340*/  @!P4 LDG.E R22, desc[UR4][R12.64] ;  /* 0x000000040c16c981 */ /* 0x0000e2000c1e1900 */
[----:B------:R-:W-:Y:S01]  /*0350*/  MOV R19, RZ ;  /* 0x000000ff00137202 */ /* 0x000fe20000000f00 */
[----:B------:R-:W-:-:S04]  /*0360*/  @!P3 IMAD.WIDE.U32 R2, R27, 0x4, R2 ;  /* 0x000000041b02b825 */ /* 0x000fc800078e0002 */
[----:B--2---:R-:W-:Y:S02]  /*0370*/  HFMA2 R14, -RZ, RZ, 0, 0 ;  /* 0x00000000ff0e7431 */ /* 0x004fe400000001ff */
[----:B----4-:R-:W-:Y:S01]  /*0380*/  @!P2 IMAD.WIDE.U32 R4, R23, 0x4, R4 ;  /* 0x000000041704a825 */ /* 0x010fe200078e0004 */
[----:B------:R-:W2:Y:S03]  /*0390*/  @!P3 LDG.E R9, desc[UR4][R2.64] ;  /* 0x000000040209b981 */ /* 0x000ea6000c1e1900 */
[----:B0-----:R-:W-:Y:S01]  /*03a0*/  IMAD.MOV.U32 R12, RZ, RZ, RZ ;  /* 0x000000ffff0c7224 */ /* 0x001fe200078e00ff */
[----:B------:R-:W4:Y:S01]  /*03b0*/  @!P2 LDG.E R8, desc[UR4][R4.64] ;  /* 0x000000040408a981 */ /* 0x000f22000c1e1900 */
[----:B-----5:R-:W-:-:S03]  /*03c0*/  @!P1 IMAD.WIDE.U32 R6, R21, 0x4, R6 ;  /* 0x0000000415069825 */ /* 0x020fc600078e0006 */
[----:B------:R-:W5:Y:S01]  /*03d0*/  @!P0 LDG.E R14, desc[UR4][R24.64] ;  /* 0x00000004180e8981 */ /* 0x000f62000c1e1900 */
[----:B------:R-:W-:-:S03]  /*03e0*/  @!P6 IMAD.WIDE.U32 R10, R29, 0x4, R10 ;  /* 0x000000041d0ae825 */ /* 0x000fc600078e000a */
[----:B------:R-:W5:Y:S04]  /*03f0*/  @!P1 LDG.E R19, desc[UR4][R6.64] ;  /* 0x0000000406139981 */ /* 0x000f68000c1e1900 */
[----:B------:R-:W5:Y:S01]  /*0400*/  @!P6 LDG.E R12, desc[UR4][R10.64] ;  /* 0x000000040a0ce981 */ /* 0x000f62000c1e1900 */
[----:B------:R-:W-:Y:S01]  /*0410*/  ISETP.GE.U32.AND P0, PT, R17, R16, PT ;  /* 0x000000101100720c */ /* 0x000fe20003f06070 */
[----:B------:R-:W-:Y:S04]  /*0420*/  BSSY.RECONVERGENT B0, `(.L_x_17608) ;  /* 0x000003b000007945 */ /* 0x000fe80003800200 */
[----:B------:R-:W-:Y:S01]  /*0430*/  BSSY.RELIABLE B1, `(.L_x_17609) ;  /* 0x0000033000017945 */ /* 0x000fe20003800100 */
[----:B-1----:R-:W-:Y:S01]  /*0440*/  FMUL.FTZ R13, R18, UR6 ;  /* 0x00000006120d7c20 */ /* 0x002fe20008410000 */
[----:B---3--:R-:W-:Y:S01]  /*0450*/  FMUL.FTZ R15, R20, UR6 ;  /* 0x00000006140f7c20 */ /* 0x008fe20008410000 */
[----:B------:R-:W-:Y:S01]  /*0460*/  FMUL.FTZ R22, R22, UR6 ;  /* 0x0000000616167c20 */ /* 0x000fe20008410000 */
[----:B--2---:R-:W-:Y:S01]  /*0470*/  FMUL.FTZ R9, R9, UR6 ;  /* 0x0000000609097c20 */ /* 0x004fe20008410000 */
[----:B----4-:R-:W-:Y:S01]  /*0480*/  FMUL.FTZ R8, R8, UR6 ;  /* 0x0000000608087c20 */ /* 0x010fe20008410000 */
[----:B-----5:R-:W-:Y:S01]  /*0490*/  FMUL.FTZ R3, R14, UR6 ;  /* 0x000000060e037c20 */ /* 0x020fe20008410000 */
[----:B------:R-:W-:Y:S01]  /*04a0*/  FMUL.FTZ R4, R19, UR6 ;  /* 0x0000000613047c20 */ /* 0x000fe20008410000 */
[----:B------:R-:W-:Y:S01]  /*04b0*/  FMUL.FTZ R2, R12, UR6 ;  /* 0x000000060c027c20 */ /* 0x000fe20008410000 */
[----:B------:R-:W-:Y:S06]  /*04c0*/  @P0 BRA `(.L_x_17610) ;  /* 0x0000000000300947 */ /* 0x000fec0003800000 */
[----:B------:R-:W0:Y:S01]  /*04d0*/  LDC.64 R6, c[0x0][0x390] ;  /* 0x0000e400ff067b82 */ /* 0x000e220000000a00 */
[----:B------:R-:W-:Y:S02]  /*04e0*/  IADD3 R5, PT, PT, R0, R17, RZ ;  /* 0x0000001100057210 */ /* 0x000fe40007ffe0ff */
[----:B------:R-:W-:-:S04]  /*04f0*/  IADD3 R17, PT, PT, R17, 0x80, RZ ;  /* 0x0000008011117810 */ /* 0x000fc80007ffe0ff */
[----:B------:R-:W-:Y:S01]  /*0500*/  ISETP.GE.U32.AND P0, PT, R17, R16, PT ;  /* 0x000000101100720c */ /* 0x000fe20003f06070 */
[----:B0-----:R-:W-:-:S05]  /*0510*/  IMAD.WIDE.U32 R6, R5, 0x4, R6 ;  /* 0x0000000405067825 */ /* 0x001fca00078e0006 */
[----:B------:R0:W-:Y:S07]  /*0520*/  STG.E desc[UR4][R6.64], R13 ;  /* 0x0000000d06007986 */ /* 0x0001ee000c101904 */
[----:B------:R-:W-:Y:S05]  /*0530*/  @P0 BRA `(.L_x_17611) ;  /* 0x0000000000300947 */ /* 0x000fea0003800000 */
[----:B0-----:R-:W0:Y:S01]  /*0540*/  LDC.64 R6, c[0x0][0x390] ;  /* 0x0000e400ff067b82 */ /* 0x001e220000000a00 */
[----:B------:R-:W-:Y:S01]  /*0550*/  IADD3 R5, PT, PT, R0, R17, RZ ;  /* 0x0000001100057210 */ /* 0x000fe20007ffe0ff */
[----:B------:R-:W-:-:S04]  /*0560*/  VIADD R17, R17, 0x80 ;  /* 0x0000008011117836 */ /* 0x000fc80000000000 */
[----:B0-----:R-:W-:-:S05]  /*0570*/  IMAD.WIDE.U32 R6, R5, 0x4, R6 ;  /* 0x0000000405067825 */ /* 0x001fca00078e0006 */
[----:B------:R0:W-:Y:S02]  /*0580*/  STG.E desc[UR4][R6.64], R15 ;  /* 0x0000000f06007986 */ /* 0x0001e4000c101904 */
.L_x_17610:
[----:B------:R-:W-:-:S13]  /*0590*/  ISETP.GE.U32.AND P0, PT, R17, R16, PT ;  /* 0x000000101100720c */ /* 0x000fda0003f06070 */
[----:B------:R-:W-:Y:S05]  /*05a0*/  @P0 BRA `(.L_x_17612) ;  /* 0x0000000000300947 */ /* 0x000fea0003800000 */
[----:B0-----:R-:W0:Y:S01]  /*05b0*/  LDC.64 R6, c[0x0][0x390] ;  /* 0x0000e400ff067b82 */ /* 0x001e220000000a00 */
[----:B------:R-:W-:Y:S02]  /*05c0*/  IADD3 R5, PT, PT, R0, R17, RZ ;  /* 0x0000001100057210 */ /* 0x000fe40007ffe0ff */
[----:B------:R-:W-:-:S03]  /*05d0*/  IADD3 R17, PT, PT, R17, 0x80, RZ ;  /* 0x0000008011117810 */ /* 0x000fc60007ffe0ff */
[----:B0-----:R-:W-:-:S05]  /*05e0*/  IMAD.WIDE.U32 R6, R5, 0x4, R6 ;  /* 0x0000000405067825 */ /* 0x001fca00078e0006 */
[----:B------:R1:W-:Y:S02]  /*05f0*/  STG.E desc[UR4][R6.64], R22 ;  /* 0x0000001606007986 */ /* 0x0003e4000c101904 */
.L_x_17611:
[----:B------:R-:W-:-:S13]  /*0600*/  ISETP.GE.U32.AND P0, PT, R17, R16, PT ;  /* 0x000000101100720c */ /* 0x000fda0003f06070 */
[----:B------:R-:W-:Y:S05]  /*0610*/  @P0 BRA `(.L_x_17613) ;  /* 0x0000000000300947 */ /* 0x000fea0003800000 */
[----:B01----:R-:W0:Y:S01]  /*0620*/  LDC.64 R6, c[0x0][0x390] ;  /* 0x0000e400ff067b82 */ /* 0x003e220000000a00 */
[----:B------:R-:W-:Y:S01]  /*0630*/  IADD3 R5, PT, PT, R0, R17, RZ ;  /* 0x0000001100057210 */ /* 0x000fe20007ffe0ff */
[----:B------:R-:W-:-:S04]  /*0640*/  VIADD R17, R17, 0x80 ;  /* 0x0000008011117836 */ /* 0x000fc80000000000 */
[----:B0-----:R-:W-:-:S05]  /*0650*/  IMAD.WIDE.U32 R6, R5, 0x4, R6 ;  /* 0x0000000405067825 */ /* 0x001fca00078e0006 */
[----:B------:R1:W-:Y:S02]  /*0660*/  STG.E desc[UR4][R6.64], R9 ;  /* 0x0000000906007986 */ /* 0x0003e4000c101904 */
.L_x_17612:
[----:B------:R-:W-:-:S13]  /*0670*/  ISETP.GE.U32.AND P0, PT, R17, R16, PT ;  /* 0x000000101100720c */ /* 0x000fda0003f06070 */
[----:B------:R-:W-:Y:S05]  /*0680*/  @P0 BRA `(.L_x_17614) ;  /* 0x0000000000340947 */ /* 0x000fea0003800000 */
[----:B01----:R-:W0:Y:S01]  /*0690*/  LDC.64 R6, c[0x0][0x390] ;  /* 0x0000e400ff067b82 */ /* 0x003e220000000a00 */
[----:B------:R-:W-:Y:S02]  /*06a0*/  IADD3 R5, PT, PT, R0, R17, RZ ;  /* 0x0000001100057210 */ /* 0x000fe40007ffe0ff */
[----:B------:R-:W-:-:S03]  /*06b0*/  IADD3 R17, PT, PT, R17, 0x80, RZ ;  /* 0x0000008011117810 */ /* 0x000fc60007ffe0ff */
[----:B0-----:R-:W-:-:S05]  /*06c0*/  IMAD.WIDE.U32 R6, R5, 0x4, R6 ;  /* 0x0000000405067825 */ /* 0x001fca00078e0006 */
[----:B------:R2:W-:Y:S02]  /*06d0*/  STG.E desc[UR4][R6.64], R8 ;  /* 0x0000000806007986 */ /* 0x0005e4000c101904 */
.L_x_17613:
[----:B------:R-:W-:-:S13]  /*06e0*/  ISETP.GE.U32.AND P0, PT, R17, R16, PT ;  /* 0x000000101100720c */ /* 0x000fda0003f06070 */
[----:B------:R-:W-:Y:S05]  /*06f0*/  @P0 BREAK.RELIABLE B1 ;  /* 0x0000000000010942 */ /* 0x000fea0003800100 */
[----:B------:R-:W-:Y:S05]  /*0700*/  @P0 BRA `(.L_x_17615) ;  /* 0x0000000000300947 */ /* 0x000fea0003800000 */
[----:B012---:R-:W0:Y:S01]  /*0710*/  LDC.64 R6, c[0x0][0x390] ;  /* 0x0000e400ff067b82 */ /* 0x007e220000000a00 */
[----:B------:R-:W-:Y:S01]  /*0720*/  IADD3 R5, PT, PT, R0, R17, RZ ;  /* 0x0000001100057210 */ /* 0x000fe20007ffe0ff */
[----:B------:R-:W-:-:S04]  /*0730*/  VIADD R17, R17, 0x80 ;  /* 0x0000008011117836 */ /* 0x000fc80000000000 */
[----:B0-----:R-:W-:-:S05]  /*0740*/  IMAD.WIDE.U32 R6, R5, 0x4, R6 ;  /* 0x0000000405067825 */ /* 0x001fca00078e0006 */
[----:B------:R2:W-:Y:S02]  /*0750*/  STG.E desc[UR4][R6.64], R4 ;  /* 0x0000000406007986 */ /* 0x0005e4000c101904 */
.L_x_17614:
[----:B------:R-:W-:Y:S05]  /*0760*/  BSYNC.RELIABLE B1 ;  /* 0x0000000000017941 */ /* 0x000fea0003800100 */
.L_x_17609:
[----:B------:R-:W-:-:S13]  /*0770*/  ISETP.GE.U32.AND P0, PT, R17, R16, PT ;  /* 0x000000101100720c */ /* 0x000fda0003f06070 */
[----:B--2---:R-:W2:Y:S01]  /*0780*/  @!P0 LDC.64 R4, c[0x0][0x390] ;  /* 0x0000e400ff048b82 */ /* 0x004ea20000000a00 */
[----:B01----:R-:W-:Y:S02]  /*0790*/  @!P0 IADD3 R7, PT, PT, R0, R17, RZ ;  /* 0x0000001100078210 */ /* 0x003fe40007ffe0ff */
[----:B------:R-:W-:-:S03]  /*07a0*/  @!P0 IADD3 R17, PT, PT, R17, 0x80, RZ ;  /* 0x0000008011118810 */ /* 0x000fc60007ffe0ff */
[----:B--2---:R-:W-:-:S05]  /*07b0*/  @!P0 IMAD.WIDE.U32 R4, R7, 0x4, R4 ;  /* 0x0000000407048825 */ /* 0x004fca00078e0004 */
[----:B------:R3:W-:Y:S02]  /*07c0*/  @!P0 STG.E desc[UR4][R4.64], R3 ;  /* 0x0000000304008986 */ /* 0x0007e4000c101904 */
.L_x_17615:
[----:B------:R-:W-:Y:S05]  /*07d0*/  BSYNC.RECONVERGENT B0 ;  /* 0x0000000000007941 */ /* 0x000fea0003800200 */
.L_x_17608:
[----:B------:R-:W-:Y:S05]  /*07e0*/  WARPSYNC.ALL ;  /* 0x0000000000007948 */ /* 0x000fea0003800000 */
[----:B------:R-:W-:-:S13]  /*07f0*/  ISETP.GE.U32.AND P0, PT, R17, R16, PT ;  /* 0x000000101100720c */ /* 0x000fda0003f06070 */
[----:B------:R-:W-:Y:S05]  /*0800*/  @P0 EXIT ;  /* 0x000000000000094d */ /* 0x000fea0003800000 */
[----:B---3--:R-:W3:Y:S01]  /*0810*/  LDC.64 R4, c[0x0][0x390] ;  /* 0x0000e400ff047b82 */ /* 0x008ee20000000a00 */
[----:B------:R-:W-:-:S05]  /*0820*/  IADD3 R17, PT, PT, R0, R17, RZ ;  /* 0x0000001100117210 */ /* 0x000fca0007ffe0ff */
[----:B---3--:R-:W-:-:S05]  /*0830*/  IMAD.WIDE.U32 R4, R17, 0x4, R4 ;  /* 0x0000000411047825 */ /* 0x008fca00078e0004 */
[----:B------:R-:W-:Y:S01]  /*0840*/  STG.E desc[UR4][R4.64], R2 ;  /* 0x0000000204007986 */ /* 0x000fe2000c101904 */
[----:B------:R-:W-:Y:S05]  /*0850*/  EXIT ;  /* 0x000000000000794d */ /* 0x000fea0003800000 */
.L_x_17607:
[----:B------:R-:W0:Y:S01]  /*0860*/  S2R R15, SR_TID.X ;  /* 0x00000000000f7919 */ /* 0x000e220000002100 */
[----:B------:R-:W1:Y:S01]  /*0870*/  LDC.64 R2, c[0x0][0x398] ;  /* 0x0000e600ff027b82 */ /* 0x000e620000000a00 */
[----:B------:R-:W2:Y:S07]  /*0880*/  LDCU UR6, c[0x0][0x388] ;  /* 0x00007100ff0677ac */ /* 0x000eae0008000800 */
[----:B------:R-:W3:Y:S01]  /*0890*/  LDC.64 R4, c[0x0][0x390] ;  /* 0x0000e400ff047b82 */ /* 0x000ee20000000a00 */
[----:B-1----:R-:W-:-:S04]  /*08a0*/  IMAD.WIDE.U32 R2, R0, 0x4, R2 ;  /* 0x0000000400027825 */ /* 0x002fc800078e0002 */
[----:B0-----:R-:W-:-:S05]  /*08b0*/  IMAD.WIDE.U32 R2, R15, 0x8, R2 ;  /* 0x000000080f027825 */ /* 0x001fca00078e0002 */
[----:B------:R-:W2:Y:S04]  /*08c0*/  LDG.E.64 R6, desc[UR4][R2.64] ;  /* 0x0000000402067981 */ /* 0x000ea8000c1e1b00 */
[----:B------:R-:W4:Y:S04]  /*08d0*/  LDG.E.64 R8, desc[UR4][R2.64+0x400] ;  /* 0x0004000402087981 */ /* 0x000f28000c1e1b00 */
[----:B------:R-:W5:Y:S04]  /*08e0*/  LDG.E.64 R10, desc[UR4][R2.64+0x800] ;  /* 0x00080004020a7981 */ /* 0x000f68000c1e1b00 */
[----:B------:R-:W5:Y:S01]  /*08f0*/  LDG.E.64 R12, desc[UR4][R2.64+0xc00] ;  /* 0x000c0004020c7981 */ /* 0x000f62000c1e1b00 */
[----:B---3--:R-:W-:-:S04]  /*0900*/  IMAD.WIDE.U32 R4, R0, 0x4, R4 ;  /* 0x0000000400047825 */ /* 0x008fc800078e0004 */
[----:B------:R-:W-:-:S04]  /*0910*/  IMAD.WIDE.U32 R4, R15, 0x8, R4 ;  /* 0x000000080f047825 */ /* 0x000fc800078e0004 */
[----:B--2---:R-:W-:Y:S01]  /*0920*/  FMUL.FTZ R6, R6, UR6 ;  /* 0x0000000606067c20 */ /* 0x004fe20008410000 */
[----:B------:R-:W-:Y:S01]  /*0930*/  FMUL.FTZ R7, R7, UR6 ;  /* 0x0000000607077c20 */ /* 0x000fe20008410000 */
[----:B----4-:R-:W-:Y:S01]  /*0940*/  FMUL.FTZ R8, R8, UR6 ;  /* 0x0000000608087c20 */ /* 0x010fe20008410000 */
[----:B------:R-:W-:-:S03]  /*0950*/  FMUL.FTZ R9, R9, UR6 ;  /* 0x0000000609097c20 */ /* 0x000fc60008410000 */
[----:B------:R-:W-:Y:S01]  /*0960*/  STG.E.64 desc[UR4][R4.64], R6 ;  /* 0x0000000604007986 */ /* 0x000fe2000c101b04 */
[----:B-----5:R-:W-:Y:S01]  /*0970*/  FMUL.FTZ R10, R10, UR6 ;  /* 0x000000060a0a7c20 */ /* 0x020fe20008410000 */
[----:B------:R-:W-:Y:S02]  /*0980*/  FMUL.FTZ R11, R11, UR6 ;  /* 0x000000060b0b7c20 */ /* 0x000fe40008410000 */
[----:B------:R-:W-:Y:S01]  /*0990*/  STG.E.64 desc[UR4][R4.64+0x400], R8 ;  /* 0x0004000804007986 */ /* 0x000fe2000c101b04 */
[----:B------:R-:W-:Y:S01]  /*09a0*/  FMUL.FTZ R12, R12, UR6 ;  /* 0x000000060c0c7c20 */ /* 0x000fe20008410000 */
[----:B------:R-:W-:Y:S02]  /*09b0*/  FMUL.FTZ R13, R13, UR6 ;  /* 0x000000060d0d7c20 */ /* 0x000fe40008410000 */
[----:B------:R-:W-:Y:S04]  /*09c0*/  STG.E.64 desc[UR4][R4.64+0x800], R10 ;  /* 0x0008000a04007986 */ /* 0x000fe8000c101b04 */
[----:B------:R-:W-:Y:S01]  /*09d0*/  STG.E.64 desc[UR4][R4.64+0xc00], R12 ;  /* 0x000c000c04007986 */ /* 0x000fe2000c101b04 */
[----:B------:R-:W-:Y:S05]  /*09e0*/  EXIT ;  /* 0x000000000000794d */ /* 0x000fea0003800000 */
.L_x_17616:
        /* <DEDUP_REMOVED lines=9> */
.L_x_18402:


//--------------------- .text._ZN2at6native29vectorized_elementwise_kernelILi4ENS0_13BUnaryFunctorIfffNS0_15binary_internal10MulFunctorIfEEEESt5arrayIPcLm2EEEEviT0_T1_ --------------------------
	.section	.text._ZN2at6native29vectorized_elementwise_kernelILi4ENS0_13BUnaryFunctorIfffNS0_15binary_internal10MulFunctorIfEEEESt5arrayIPcLm2EEEEviT0_T1_,"ax",@progbits
	.align	128
        .global         _ZN2at6native29vectorized_elementwise_kernelILi4ENS0_13BUnaryFunctorIfffNS0_15binary_internal10MulFunctorIfEEEESt5arrayIPcLm2EEEEviT0_T1_
        .type           _ZN2at6native29vectorized_elementwise_kernelILi4ENS0_13BUnaryFunctorIfffNS0_15binary_internal10MulFunctorIfEEEESt5arrayIPcLm2EEEEviT0_T1_,@function
        .size           _ZN2at6native29vectorized_elementwise_kernelILi4ENS0_13BUnaryFunctorIfffNS0_15binary_internal10MulFunctorIfEEEESt5arrayIPcLm2EEEEviT0_T1_,(.L_x_18403 - _ZN2at6native29vectorized_elementwise_kernelILi4ENS0_13BUnaryFunctorIfffNS0_15binary_internal10MulFunctorIfEEEESt5arrayIPcLm2EEEEviT0_T1_)
        .other          _ZN2at6native29vectorized_elementwise_kernelILi4ENS0_13BUnaryFunctorIfffNS0_15binary_internal10MulFunctorIfEEEESt5arrayIPcLm2EEEEviT0_T1_,@"STO_CUDA_ENTRY STV_DEFAULT"
_ZN2at6native29vectorized_elementwise_kernelILi4ENS0_13BUnaryFunctorIfffNS0_15binary_internal10MulFunctorIfEEEESt5arrayIPcLm2EEEEviT0_T1_:
.text._ZN2at6native29vectorized_elementwise_kernelILi4ENS0_13BUnaryFunctorIfffNS0_15binary_internal10MulFunctorIfEEEESt5arrayIPcLm2EEEEviT0_T1_:
        /* <DEDUP_REMOVED lines=89> */
.L_x_17620:
[----:B------:R-:W-:-:S13]  /*0590*/  ISETP.GE.U32.AND P0, PT, R17, R16, PT ;  /* 0x000000101100720c */ /* 0x000fda0003f06070 */
[----:B------:R-:W-:Y:S05]  /*05a0*/  @P0 BRA `(.L_x_17622) ;  /* 0x0000000000300947 */ /* 0x000fea0003800000 */
[----:B0-----:R-:W0:Y:S01]  /*05b0*/  LDC.64 R6, c[0x0][0x390] ;  /* 0x0000e400ff067b82 */ /* 0x001e220000000a00 */
[----:B------:R-:W-:Y:S02]  /*05c0*/  IADD3 R5, PT, PT, R0, R17, RZ ;  /* 0x0000001100057210 */ /* 0x000fe40007ffe0ff */
[----:B------:R-:W-:-:S03]  /*05d0*/  IADD3 R17, PT, PT, R17, 0x80, RZ ;  /* 0x0000008011117810 */ /* 0x000fc60007ffe0ff */
[----:B0-----:R-:W-:-:S05]  /*05e0*/  IMAD.WIDE.U32 R6, R5, 0x4, R6 ;  /* 0x0000000405067825 */ /* 0x001fca00078e0006 */
[----:B------:R1:W-:Y:S02]  /*05f0*/  STG.E desc[UR4][R6.64], R22 ;  /* 0x0000001606007986 */ /* 0x0003e4000c101904 */
.L_x_17621:
[----:B------:R-:W-:-:S13]  /*0600*/  ISETP.GE.U32.AND P0, PT, R17, R16, PT ;  /* 0x000000101100720c */ /* 0x000fda0003f06070 */
[----:B------:R-:W-:Y:S05]  /*0610*/  @P0 BRA `(.L_x_17623) ;  /* 0x0000000000300947 */ /* 0x000fea0003800000 */
[----:B01----:R-:W0:Y:S01]  /*0620*/  LDC.64 R6, c[0x0][0x390] ;  /* 0x0000e400ff067b82 */ /* 0x003e220000000a00 */
[----:B------:R-:W-:Y:S01]  /*0630*/  IADD3 R5, PT, PT, R0, R17, RZ ;  /* 0x0000001100057210 */ /* 0x000fe20007ffe0ff */
[----:B------:R-:W-:-:S04]  /*0640*/  VIADD R17, R17, 0x80 ;  /* 0x0000008011117836 */ /* 0x000fc80000000000 */
[----:B0-----:R-:W-:-:S05]  /*0650*/  IMAD.WIDE.U32 R6, R5, 0x4, R6 ;  /* 0x0000000405067825 */ /* 0x001fca00078e0006 */
[----:B------:R1:W-:Y:S02]  /*0660*/  STG.E desc[UR4][R6.64], R9 ;  /* 0x0000000906007986 */ /* 0x0003e4000c101904 */
.L_x_17622:
[----:B------:R-:W-:-:S13]  /*0670*/  ISETP.GE.U32.AND P0, PT, R17, R16, PT ;  /* 0x000000101100720c */ /* 0x000fda0003f06070 */
[----:B------:R-:W-:Y:S05]  /*0680*/  @P0 BRA `(.L_x_17624) ;  /* 0x0000000000340947 */ /* 0x000fea0003800000 */
[----:B01----:R-:W0:Y:S01]  /*0690*/  LDC.64 R6, c[0x0][0x390] ;  /* 0x0000e400ff067b82 */ /* 0x003e220000000a00 */
[----:B------:R-:W-:Y:S02]  /*06a0*/  IADD3 R5, PT, PT, R0, R17, RZ ;  /* 0x0000001100057210 */ /* 0x000fe40007ffe0ff */
[----:B------:R-:W-:-:S03]  /*06b0*/  IADD3 R17, PT, PT, R17, 0x80, RZ ;  /* 0x0000008011117810 */ /* 0x000fc60007ffe0ff */
[----:B0-----:R-:W-:-:S05]  /*06c0*/  IMAD.WIDE.U32 R6, R5, 0x4, R6 ;  /* 0x0000000405067825 */ /* 0x001fca00078e0006 */
[----:B------:R2:W-:Y:S02]  /*06d0*/  STG.E desc[UR4][R6.64], R8 ;  /* 0x0000000806007986 */ /* 0x0005e4000c101904 */
.L_x_17623:
        /* <DEDUP_REMOVED lines=8> */
.L_x_17624:
[----:B------:R-:W-:Y:S05]  /*0760*/  BSYNC.RELIABLE B1 ;  /* 0x0000000000017941 */ /* 0x000fea0003800100 */
.L_x_17619:
[----:B------:R-:W-:-:S13]  /*0770*/  ISETP.GE.U32.AND P0, PT, R17, R16, PT ;  /* 0x000000101100720c */ /* 0x000fda0003f06070 */
[----:B--2---:R-:W2:Y:S01]  /*0780*/  @!P0 LDC.64 R4, c[0x0][0x390] ;  /* 0x0000e400ff048b82 */ /* 0x004ea20000000a00 */
[----:B01----:R-:W-:Y:S02]  /*0790*/  @!P0 IADD3 R7, PT, PT, R0, R17, RZ ;  /* 0x0000001100078210 */ /* 0x003fe40007ffe0ff */
[----:B------:R-:W-:-:S03]  /*07a0*/  @!P0 IADD3 R17, PT, PT, R17, 0x80, RZ ;  /* 0x0000008011118810 */ /* 0x000fc60007ffe0ff */
[----:B--2---:R-:W-:-:S05]  /*07b0*/  @!P0 IMAD.WIDE.U32 R4, R7, 0x4, R4 ;  /* 0x0000000407048825 */ /* 0x004fca00078e0004 */
[----:B------:R3:W-:Y:S02]  /*07c0*/  @!P0 STG.E desc[UR4][R4.64], R3 ;  /* 0x0000000304008986 */ /* 0x0007e4000c101904 */
.L_x_17625:
[----:B------:R-:W-:Y:S05]  /*07d0*/  BSYNC.RECONVERGENT B0 ;  /* 0x0000000000007941 */ /* 0x000fea0003800200 */
.L_x_17618:
        /* <DEDUP_REMOVED lines=8> */
.L_x_17617:
[----:B------:R-:W0:Y:S01]  /*0860*/  S2R R15, SR_TID.X ;  /* 0x00000000000f7919 */ /* 0x000e220000002100 */
[----:B------:R-:W1:Y:S01]  /*0870*/  LDC.64 R2, c[0x0][0x398] ;  /* 0x0000e600ff027b82 */ /* 0x000e620000000a00 */
[----:B------:R-:W2:Y:S07]  /*0880*/  LDCU UR6, c[0x0][0x388] ;  /* 0x00007100ff0677ac */ /* 0x000eae0008000800 */
[----:B------:R-:W3:Y:S01]  /*0890*/  LDC.64 R12, c[0x0][0x390] ;  /* 0x0000e400ff0c7b82 */ /* 0x000ee20000000a00 */
[----:B-1----:R-:W-:-:S04]  /*08a0*/  IMAD.WIDE.U32 R2, R0, 0x4, R2 ;  /* 0x0000000400027825 */ /* 0x002fc800078e0002 */
[----:B0-----:R-:W-:-:S05]  /*08b0*/  IMAD.WIDE.U32 R2, R15, 0x10, R2 ;  /* 0x000000100f027825 */ /* 0x001fca00078e0002 */
[----:B------:R-:W2:Y:S04]  /*08c0*/  LDG.E.128 R4, desc[UR4][R2.64] ;  /* 0x0000000402047981 */ /* 0x000ea8000c1e1d00 */
[----:B------:R-:W4:Y:S01]  /*08d0*/  LDG.E.128 R8, desc[UR4][R2.64+0x800] ;  /* 0x0008000402087981 */ /* 0x000f22000c1e1d00 */
[----:B---3--:R-:W-:-:S04]  /*08e0*/  IMAD.WIDE.U32 R12, R0, 0x4, R12 ;  /* 0x00000004000c7825 */ /* 0x008fc800078e000c */
[----:B------:R-:W-:-:S04]  /*08f0*/  IMAD.WIDE.U32 R12, R15, 0x10, R12 ;  /* 0x000000100f0c7825 */ /* 0x000fc800078e000c */
[----:B--2---:R-:W-:Y:S01]  /*0900*/  FMUL.FTZ R4, R4, UR6 ;  /* 0x0000000604047c20 */ /* 0x004fe20008410000 */
[----:B------:R-:W-:Y:S01]  /*0910*/  FMUL.FTZ R5, R5, UR6 ;  /* 0x0000000605057c20 */ /* 0x000fe20008410000 */
[----:B------:R-:W-:Y:S01]  /*0920*/  FMUL.FTZ R6, R6, UR6 ;  /* 0x0000000606067c20 */ /* 0x000fe20008410000 */
[----:B------:R-:W-:Y:S01]  /*0930*/  FMUL.FTZ R7, R7, UR6 ;  /* 0x0000000607077c20 */ /* 0x000fe20008410000 */
[----:B----4-:R-:W-:Y:S01]  /*0940*/  FMUL.FTZ R8, R8, UR6 ;  /* 0x0000000608087c20 */ /* 0x010fe20008410000 */
[----:B------:R-:W-:Y:S01]  /*0950*/  FMUL.FTZ R9, R9, UR6 ;  /* 0x0000000609097c20 */ /* 0x000fe20008410000 */
[----:B------:R-:W-:Y:S01]  /*0960*/  FMUL.FTZ R10, R10, UR6 ;  /* 0x000000060a0a7c20 */ /* 0x000fe20008410000 */
[----:B------:R-:W-:Y:S01]  /*0970*/  FMUL.FTZ R11, R11, UR6 ;  /* 0x000000060b0b7c20 */ /* 0x000fe20008410000 */
[----:B------:R-:W-:Y:S04]  /*0980*/  STG.E.128 desc[UR4][R12.64], R4 ;  /* 0x000000040c007986 */ /* 0x000fe8000c101d04 */
[----:B------:R-:W-:Y:S01]  /*0990*/  STG.E.128 desc[UR4][R12.64+0x800], R8 ;  /* 0x000800080c007986 */ /* 0x000fe2000c101d04 */
[----:B------:R-:W-:Y:S05]  /*09a0*/  EXIT ;  /* 0x000000000000794d */ /* 0x000fea0003800000 */
.L_x_17626:
        /* <DEDUP_REMOVED lines=13> */
.L_x_18403:


//--------------------- .text._ZN2at6native29vectorized_elementwise_kernelILi8ENS0_13BUnaryFunctorIfffNS0_15binary_internal10MulFunctorIfEEEESt5arrayIPcLm2EEEEviT0_T1_ --------------------------
	.section	.text._ZN2at6native29vectorized_elementwise_kernelILi8ENS0_13BUnaryFunctorIfffNS0_15binary_internal10MulFunctorIfEEEESt5arrayIPcLm2EEEEviT0_T1_,"ax",@progbits
	.align	128
        .global         _ZN2at6native29vectorized_elementwise_kernelILi8ENS0_13BUnaryFunctorIfffNS0_15binary_internal10MulFunctorIfEEEESt5arrayIPcLm2EEEEviT0_T1_
        .type           _ZN2at6native29vectorized_elementwise_kernelILi8ENS0_13BUnaryFunctorIfffNS0_15binary_internal10MulFunctorIfEEEESt5arrayIPcLm2EEEEviT0_T1_,@function
        .size           _ZN2at6native29vectorized_elementwise_kernelILi8ENS0_13BUnaryFunctorIfffNS0_15binary_internal10MulFunctorIfEEEESt5arrayIPcLm2EEEEviT0_T1_,(.L_x_18404 - _ZN2at6native29vectorized_elementwise_kernelILi8ENS0_13BUnaryFunctorIfffNS0_15binary_internal10MulFunctorIfEEEESt5arrayIPcLm2EEEEviT0_T1_)
        .other          _ZN2at6native29vectorized_elementwise_kernelILi8ENS0_13BUnaryFunctorIfffNS0_15binary_internal10MulFunctorIfEEEESt5arrayIPcLm2EEEEviT0_T1_,@"STO_CUDA_ENTRY STV_DEFAULT"
_ZN2at6native29vectorized_elementwise_kernelILi8ENS0_13BUnaryFunctorIfffNS0_15binary_internal10MulFunctorIfEEEESt5arrayIPcLm2EEEEviT0_T1_:
.text._ZN2at6native29vectorized_elementwise_kernelILi8ENS0_13BUnaryFunctorIfffNS0_15binary_internal10MulFunctorIfEEEESt5arrayIPcLm2EEEEviT0_T1_:
[----:B------:R-:W-:Y:S01]  /*0000*/  LDC R1, c[0x0][0x37c] ;  /* 0x0000df00ff017b82 */ /* 0x000fe20000000800 */
[----:B------:R-:W-:Y:S05]  /*0010*/  EXIT ;  /* 0x000000000000794d */ /* 0x000fea0003800000 */
.L_x_17627:
        /* <DEDUP_REMOVED lines=14> */
.L_x_18404:


//--------------------- .text._ZN2at6native18elementwise_kernelILi128ELi4EZNS0_15gpu_kernel_implINS0_13BUnaryFunctorIdddNS0_15binary_internal10MulFunctorIdEEEEEEvRNS_18TensorIteratorBaseERKT_EUliE_EEviT1_ --------------------------
	.section	.text._ZN2at6native18elementwise_kernelILi128ELi4EZNS0_15gpu_kernel_implINS0_13BUnaryFunctorIdddNS0_15binary_internal10MulFunctorIdEEEEEEvRNS_18TensorIteratorBaseERKT_EUliE_EEviT1_,"ax",@progbits
	.align	128
        .global         _ZN2at6native18elementwise_kernelILi128ELi4EZNS0_15gpu_kernel_implINS0_13BUnaryFunctorIdddNS0_15binary_internal10MulFunctorIdEEEEEEvRNS_18TensorIteratorBaseERKT_EUliE_EEviT1_
        .type           _ZN2at6native18elementwise_kernelILi128ELi4EZNS0_15gpu_kernel_implINS0_13BUnaryFunctorIdddNS0_15binary_internal10MulFunctorIdEEEEEEvRNS_18TensorIteratorBaseERKT_EUliE_EEviT1_,@function
        .size           _ZN2at6native18elementwise_kernelILi128ELi4EZNS0_15gpu_kernel_implINS0_13BUnaryFunctorIdddNS0_15binary_internal10MulFunctorIdEEEEEEvRNS_18TensorIteratorBaseERKT_EUliE_EEviT1_,(.L_x_18405 - _ZN2at6native18elementwise_kernelILi128ELi4EZNS0_15gpu_kernel_implINS0_13BUnaryFunctorIdddNS0_15binary_internal10MulFunctorIdEEEEEEvRNS_18TensorIteratorBaseERKT_EUliE_EEviT1_)
        .other          _ZN2at6native18elementwise_kernelILi128ELi4EZNS0_15gpu_kernel_implINS0_13BUnaryFunctorIdddNS0_15binary_internal10MulFunctorIdEEEEEEvRNS_18TensorIteratorBaseERKT_EUliE_EEviT1_,@"STO_CUDA_ENTRY STV_DEFAULT"
_ZN2at6native18elementwise_kernelILi128ELi4EZNS0_15gpu_kernel_implINS0_13BUnaryFunctorIdddNS0_15binary_internal10MulFunctorIdEEEEEEvRNS_18TensorIteratorBaseERKT_EUliE_EEviT1_:
.text._ZN2at6native18elementwise_kernelILi128ELi4EZNS0_15gpu_kernel_implINS0_13BUnaryFunctorIdddNS0_15binary_internal10MulFunctorIdEEEEEEvRNS_18TensorIteratorBaseERKT_EUliE_EEviT1_:
        /* <DEDUP_REMOVED lines=319> */
.L_x_17630:
        /* <DEDUP_REMOVED lines=18> */
.L_x_17635:
[----:B------:R-:W2:Y:S02]  /*1510*/  LDG.E.U8 R2, desc[UR36][R2.64] ;  /* 0x0000002402027981 */ /* 0x000ea4000c1e1100 */
[----:B--2---:R4:W0:Y:S02]  /*1520*/  I2F.F64.U16 R4, R2 ;  /* 0x0000000200047312 */ /* 0x0048240000101800 */
[----:B0---4-:R-:W-:Y:S05]  /*1530*/  BRA `(.L_x_17637) ;  /* 0x0000000c00607947 */ /* 0x011fea0003800000 */
.L_x_17634:
        /* <DEDUP_REMOVED lines=9> */
.L_x_17639:
[----:B------:R-:W2:Y:S02]  /*15d0*/  LDG.E R2, desc[UR36][R2.64] ;  /* 0x0000002402027981 */ /* 0x000ea4000c1e1900 */
[----:B--2---:R4:W0:Y:S02]  /*15e0*/  I2F.F64 R4, R2 ;  /* 0x0000000200047312 */ /* 0x0048240000201c00 */
[----:B0---4-:R-:W-:Y:S05]  /*15f0*/  BRA `(.L_x_17637) ;  /* 0x0000000c00307947 */ /* 0x011fea0003800000 */
.L_x_17638:
[----:B------:R-:W2:Y:S02]  /*1600*/  LDG.E.U16 R2, desc[UR36][R2.64] ;  /* 0x0000002402027981 */ /* 0x000ea4000c1e1500 */
[----:B--2---:R4:W0:Y:S02]  /*1610*/  I2F.F64.S16 R4, R2 ;  /* 0x0000000200047312 */ /* 0x0048240000101c00 */
[----:B0---4-:R-:W-:Y:S05]  /*1620*/  BRA `(.L_x_17637) ;  /* 0x0000000c00247947 */ /* 0x011fea0003800000 */
.L_x_17633:
        /* <DEDUP_REMOVED lines=10> */
.L_x_17641:
[----:B------:R-:W2:Y:S02]  /*16d0*/  LDG.E.U16 R0, desc[UR36][R2.64] ;  /* 0x0000002402007981 */ /* 0x000ea4000c1e1500 */
[----:B--2---:R-:W-:-:S05]  /*16e0*/  HADD2.F32 R0, -RZ, R0.H0_H0 ;  /* 0x20000000ff007230 */ /* 0x004fca0000004100 */
[----:B------:R-:W-:-:S04]  /*16f0*/  FMUL.FTZ R0, R0, 1 ;  /* 0x3f80000000007820 */ /* 0x000fc80000410000 */
[----:B------:R3:W4:Y:S02]  /*1700*/  F2F.F64.F32 R4, R0 ;  /* 0x0000000000047310 */ /* 0x0007240000201800 */
[----:B---34-:R-:W-:Y:S05]  /*1710*/  BRA `(.L_x_17637) ;  /* 0x0000000800e87947 */ /* 0x018fea0003800000 */
.L_x_17640:
        /* <DEDUP_REMOVED lines=10> */
.L_x_17643:
[----:B------:R-:W2:Y:S02]  /*17c0*/  LDG.E.U16 R2, desc[UR36][R2.64] ;  /* 0x0000002402027981 */ /* 0x000ea4000c1e1500 */
[----:B--2---:R-:W-:-:S05]  /*17d0*/  HADD2.F32 R0, -RZ, R2.H0_H0 ;  /* 0x20000002ff007230 */ /* 0x004fca0000004100 */
[----:B------:R-:W-:-:S04]  /*17e0*/  FMUL.FTZ R0, R0, 1 ;  /* 0x3f80000000007820 */ /* 0x000fc80000410000 */
[----:B------:R4:W0:Y:S02]  /*17f0*/  F2F.F64.F32 R4, R0 ;  /* 0x0000000000047310 */ /* 0x0008240000201800 */
[----:B0---4-:R-:W-:Y:S05]  /*1800*/  BRA `(.L_x_17637) ;  /* 0x0000000800ac7947 */ /* 0x011fea0003800000 */
.L_x_17642:
[----:B------:R3:W5:Y:S01]  /*1810*/  LDG.E.64 R4, desc[UR36][R2.64] ;  /* 0x0000002402047981 */ /* 0x000762000c1e1b00 */
[----:B------:R-:W-:Y:S05]  /*1820*/  BRA `(.L_x_17637) ;  /* 0x0000000800a47947 */ /* 0x000fea0003800000 */
.L_x_17632:
        /* <DEDUP_REMOVED lines=13> */
.L_x_17646:
[----:B------:R2:W5:Y:S01]  /*1900*/  LDG.E.64 R4, desc[UR36][R2.64] ;  /* 0x0000002402047981 */ /* 0x000562000c1e1b00 */
[----:B------:R-:W-:Y:S05]  /*1910*/  BRA `(.L_x_17637) ;  /* 0x0000000800687947 */ /* 0x000fea0003800000 */
.L_x_17645:
        /* <DEDUP_REMOVED lines=27> */
.L_x_17648:
        /* <DEDUP_REMOVED lines=14> */
.L_x_17647:
[----:B------:R-:W2:Y:S02]  /*1bb0*/  LDG.E.U16 R0, desc[UR36][R2.64] ;  /* 0x0000002402007981 */ /* 0x000ea4000c1e1500 */
[----:B--2---:R-:W-:-:S04]  /*1bc0*/  IMAD.U32 R0, R0, 0x10000, RZ ;  /* 0x0001000000007824 */ /* 0x004fc800078e00ff */
[----:B------:R-:W-:-:S04]  /*1bd0*/  FMUL.FTZ R0, R0, 1 ;  /* 0x3f80000000007820 */ /* 0x000fc80000410000 */
[----:B------:R2:W3:Y:S02]  /*1be0*/  F2F.F64.F32 R4, R0 ;  /* 0x0000000000047310 */ /* 0x0004e40000201800 */
[----:B--23--:R-:W-:Y:S05]  /*1bf0*/  BRA `(.L_x_17637) ;  /* 0x0000000400b07947 */ /* 0x00cfea0003800000 */
.L_x_17644:
        /* <DEDUP_REMOVED lines=11> */
.L_x_17651:
        /* <DEDUP_REMOVED lines=21> */
.L_x_17653:
[----:B------:R-:W-:Y:S05]  /*1e00*/  BSYNC.RECONVERGENT B0 ;  /* 0x0000000000007941 */ /* 0x000fea0003800200 */
.L_x_17652:
[----:B------:R-:W-:Y:S02]  /*1e10*/  SHF.L.U32 R0, R0, 0x14, RZ ;  /* 0x0000001400007819 */ /* 0x000fe400000006ff */
[----:B------:R-:W-:-:S04]  /*1e20*/  LEA R2, R2, 0x3b800000, 0x17 ;  /* 0x3b80000002027811 */ /* 0x000fc800078eb8ff */
[----:B------:R-:W-:-:S05]  /*1e30*/  LOP3.LUT R0, R2, R0, R7, 0xfe, !PT ;  /* 0x0000000002007212 */ /* 0x000fca00078efe07 */
[----:B------:R-:W-:-:S04]  /*1e40*/  FMUL.FTZ R0, R0, 1 ;  /* 0x3f80000000007820 */ /* 0x000fc80000410000 */
[----:B------:R2:W3:Y:S02]  /*1e50*/  F2F.F64.F32 R4, R0 ;  /* 0x0000000000047310 */ /* 0x0004e40000201800 */
[----:B--23--:R-:W-:Y:S05]  /*1e60*/  BRA `(.L_x_17637) ;  /* 0x0000000400147947 */ /* 0x00cfea0003800000 */
.L_x_17650:
        /* <DEDUP_REMOVED lines=21> */
.L_x_17655:
[----:B------:R-:W-:Y:S05]  /*1fc0*/  BSYNC.RECONVERGENT B0 ;  /* 0x0000000000007941 */ /* 0x000fea0003800200 */
.L_x_17654:
[----:B------:R-:W-:Y:S01]  /*1fd0*/  IMAD.SHL.U32 R0, R0, 0x200000, RZ ;  /* 0x0020000000007824 */ /* 0x000fe200078e00ff */
[----:B------:R-:W-:-:S04]  /*1fe0*/  LEA R2, R2, 0x37800000, 0x17 ;  /* 0x3780000002027811 */ /* 0x000fc800078eb8ff */
[----:B------:R-:W-:-:S05]  /*1ff0*/  LOP3.LUT R0, R2, R0, R7, 0xfe, !PT ;  /* 0x0000000002007212 */ /* 0x000fca00078efe07 */
[----:B------:R-:W-:-:S04]  /*2000*/  FMUL.FTZ R0, R0, 1 ;  /* 0x3f80000000007820 */ /* 0x000fc80000410000 */
[----:B------:R2:W3:Y:S02]  /*2010*/  F2F.F64.F32 R4, R0 ;  /* 0x0000000000047310 */ /* 0x0004e40000201800 */
[----:B--23--:R-:W-:Y:S05]  /*2020*/  BRA `(.L_x_17637) ;  /* 0x0000000000a47947 */ /* 0x00cfea0003800000 */
.L_x_17649:
[----:B------:R-:W-:-:S09]  /*2030*/  UISETP.NE.AND UP0, UPT, UR4, 0x1c, UPT ;  /* 0x0000001c0400788c */ /* 0x000fd2000bf05270 */
[----:B------:R-:W-:Y:S05]  /*2040*/  BRA.U !UP0, `(.L_x_17656) ;  /* 0x0000000108947547 */ /* 0x000fea000b800000 */
[----:B------:R-:W-:-:S09]  /*2050*/  UISETP.NE.AND UP0, UPT, UR4, 0x1d, UPT ;  /* 0x0000001d0400788c */ /* 0x000fd2000bf05270 */
[----:B------:R-:W-:Y:S05]  /*2060*/  BRA.U !UP0, `(.L_x_17657) ;  /* 0x0000000108807547 */ /* 0x000fea000b800000 */
[----:B------:R-:W-:-:S09]  /*2070*/  UISETP.NE.AND UP0, UPT, UR4, 0x2c, UPT ;  /* 0x0000002c0400788c */ /* 0x000fd2000bf05270 */
[----:B------:R-:W-:Y:S05]  /*2080*/  BRA.U !UP0, `(.L_x_17658) ;  /* 0x0000000108487547 */ /* 0x000fea000b800000 */
.L_x_17636:
        /* <DEDUP_REMOVED lines=16> */
.L_x_17659:
[----:B------:R-:W-:Y:S01]  /*2190*/  CS2R R4, SRZ ;  /* 0x0000000000047805 */ /* 0x000fe2000001ff00 */
[----:B------:R-:W-:Y:S06]  /*21a0*/  BRA `(.L_x_17637) ;  /* 0x0000000000447947 */ /* 0x000fec0003800000 */
.L_x_17658:
        /* <DEDUP_REMOVED lines=12> */
.L_x_17657:
[----:B------:R-:W2:Y:S02]  /*2270*/  LDG.E.64 R4, desc[UR36][R2.64] ;  /* 0x0000002402047981 */ /* 0x000ea4000c1e1b00 */
[----:B--2---:R-:W2:Y:S02]  /*2280*/  I2F.F64.U64 R4, R4 ;  /* 0x0000000400047312 */ /* 0x004ea40000301800 */
[----:B--2---:R-:W-:Y:S05]  /*2290*/  BRA `(.L_x_17637) ;  /* 0x0000000000087947 */ /* 0x004fea0003800000 */
.L_x_17656:
[----:B------:R-:W2:Y:S02]  /*22a0*/  LDG.E R2, desc[UR36][R2.64] ;  /* 0x0000002402027981 */ /* 0x000ea4000c1e1900 */
[----:B--2---:R0:W1:Y:S02]  /*22b0*/  I2F.F64.U32 R4, R2 ;  /* 0x0000000200047312 */ /* 0x0040640000201800 */
.L_x_17637:
[----:B------:R-:W-:Y:S05]  /*22c0*/  BSYNC.RECONVERGENT B6 ;  /* 0x0000000000067941 */ /* 0x000fea0003800200 */
.L_x_17631:
[----:B------:R-:W0:Y:S01]  /*22d0*/  LDCU.64 UR6, c[0x0][0x580] ;  /* 0x0000b000ff0677ac */ /* 0x000e220008000a00 */
[----:B------:R-:W1:Y:S01]  /*22e0*/  LDCU.64 UR8, c[0x0][0x598] ;  /* 0x0000b300ff0877ac */ /* 0x000e620008000a00 */
[----:B------:R-:W-:-:S04]  /*22f0*/  UPRMT UR4, UR41, 0x9910, URZ ;  /* 0x0000991029047896 */ /* 0x000fc800080000ff */
[----:B------:R-:W-:Y:S01]  /*2300*/  UISETP.GT.AND UP0, UPT, UR4, 0x9, UPT ;  /* 0x000000090400788c */ /* 0x000fe2000bf04270 */
[----:B0-23--:R-:W-:Y:S01]  /*2310*/  IADD3 R2, P0, PT, R16, UR6, RZ ;  /* 0x0000000610027c10 */ /* 0x00dfe2000ff1e0ff */
[----:B-1---5:R-:W0:Y:S04]  /*2320*/  DMUL R4, R4, UR8 ;  /* 0x0000000804047c28 */ /* 0x022e280008000000 */
[----:B------:R-:W-:-:S03]  /*2330*/  IMAD.X R3, RZ, RZ, UR7, P0 ;  /* 0x00000007ff037e24 */ /* 0x000fc600080e06ff */
[----:B0-----:R-:W-:Y:S05]  /*2340*/  BRA.U UP0, `(.L_x_17660) ;  /* 0x0000000500707547 */ /* 0x001fea000b800000 */
        /* <DEDUP_REMOVED lines=11> */
.L_x_17663:
[----:B------:R-:W0:Y:S02]  /*2400*/  F2I.S64.F64.TRUNC R4, R4 ;  /* 0x0000000400047311 */ /* 0x000e24000030d900 */
[----:B0-----:R-:W-:-:S05]  /*2410*/  MOV R7, R4 ;  /* 0x0000000400077202 */ /* 0x001fca0000000f00 */
[----:B------:R0:W-:Y:S01]  /*2420*/  STG.E.U8 desc[UR36][R2.64], R7 ;  /* 0x0000000702007986 */ /* 0x0001e2000c101124 */
[----:B------:R-:W-:Y:S05]  /*2430*/  BRA `(.L_x_17665) ;  /* 0x0000001000847947 */ /* 0x000fea0003800000 */
.L_x_17662:
        /* <DEDUP_REMOVED lines=9> */
.L_x_17667:
[----:B------:R-:W0:Y:S02]  /*24d0*/  F2I.F64.TRUNC R5, R4 ;  /* 0x0000000400057311 */ /* 0x000e24000030d100 */
[----:B0-----:R0:W-:Y:S01]  /*24e0*/  STG.E desc[UR36][R2.64], R5 ;  /* 0x0000000502007986 */ /* 0x0011e2000c101924 */
[----:B------:R-:W-:Y:S05]  /*24f0*/  BRA `(.L_x_17665) ;  /* 0x0000001000547947 */ /* 0x000fea0003800000 */
.L_x_17666:
[----:B------:R-:W0:Y:S02]  /*2500*/  F2I.F64.TRUNC R5, R4 ;  /* 0x0000000400057311 */ /* 0x000e24000030d100 */
[----:B0-----:R0:W-:Y:S01]  /*2510*/  STG.E.U16 desc[UR36][R2.64], R5 ;  /* 0x0000000502007986 */ /* 0x0011e2000c101524 */
[----:B------:R-:W-:Y:S05]  /*2520*/  BRA `(.L_x_17665) ;  /* 0x0000001000487947 */ /* 0x000fea0003800000 */
.L_x_17661:
        /* <DEDUP_REMOVED lines=17> */
.L_x_17669:
        /* <DEDUP_REMOVED lines=12> */
.L_x_17668:
        /* <DEDUP_REMOVED lines=18> */
.L_x_17671:
        /* <DEDUP_REMOVED lines=13> */
.L_x_17670:
[----:B------:R0:W-:Y:S01]  /*28f0*/  STG.E.64 desc[UR36][R2.64], R4 ;  /* 0x0000000402007986 */ /* 0x0001e2000c101b24 */
[----:B------:R-:W-:Y:S05]  /*2900*/  BRA `(.L_x_17665) ;  /* 0x0000000c00507947 */ /* 0x000fea0003800000 */
.L_x_17660:
        /* <DEDUP_REMOVED lines=12> */
.L_x_17674:
[----:B------:R-:W-:-:S05]  /*29d0*/  CS2R R6, SRZ ;  /* 0x0000000000067805 */ /* 0x000fca000001ff00 */
[----:B------:R0:W-:Y:S01]  /*29e0*/  STG.E.128 desc[UR36][R2.64], R4 ;  /* 0x0000000402007986 */ /* 0x0001e2000c101d24 */
[----:B------:R-:W-:Y:S05]  /*29f0*/  BRA `(.L_x_17665) ;  /* 0x0000000c00147947 */ /* 0x000fea0003800000 */
.L_x_17673:
        /* <DEDUP_REMOVED lines=27> */
.L_x_17678:
[----:B------:R-:W-:Y:S05]  /*2bb0*/  BSYNC.RECONVERGENT B0 ;  /* 0x0000000000007941 */ /* 0x000fea0003800200 */
.L_x_17677:
[----:B------:R-:W-:-:S05]  /*2bc0*/  LOP3.LUT R7, R0, 0x80, R7, 0xf8, !PT ;  /* 0x0000008000077812 */ /* 0x000fca00078ef807 */
[----:B------:R0:W-:Y:S01]  /*2bd0*/  STG.E.U8 desc[UR36][R2.64], R7 ;  /* 0x0000000702007986 */ /* 0x0001e2000c101124 */
[----:B------:R-:W-:Y:S05]  /*2be0*/  BRA `(.L_x_17665) ;  /* 0x0000000800987947 */ /* 0x000fea0003800000 */
.L_x_17676:
        /* <DEDUP_REMOVED lines=23> */
.L_x_17680:
[----:B------:R-:W-:Y:S05]  /*2d60*/  BSYNC.RECONVERGENT B0 ;  /* 0x0000000000007941 */ /* 0x000fea0003800200 */
.L_x_17679:
[----:B------:R-:W-:-:S05]  /*2d70*/  LOP3.LUT R7, R0, 0x80, R7, 0xf8, !PT ;  /* 0x0000008000077812 */ /* 0x000fca00078ef807 */
[----:B------:R0:W-:Y:S01]  /*2d80*/  STG.E.U8 desc[UR36][R2.64], R7 ;  /* 0x0000000702007986 */ /* 0x0001e2000c101124 */
[----:B------:R-:W-:Y:S05]  /*2d90*/  BRA `(.L_x_17665) ;  /* 0x00000008002c7947 */ /* 0x000fea0003800000 */
.L_x_17675:
        /* <DEDUP_REMOVED lines=12> */
.L_x_17672:
        /* <DEDUP_REMOVED lines=11> */
.L_x_17683:
        /* <DEDUP_REMOVED lines=21> */
.L_x_17686:
[----:B------:R-:W-:-:S04]  /*3060*/  SHF.R.U32.HI R0, RZ, 0x14, R7 ;  /* 0x00000014ff007819 */ /* 0x000fc80000011607 */
[----:B------:R-:W-:-:S04]  /*3070*/  LOP3.LUT R0, R0, 0x1, RZ, 0xc0, !PT ;  /* 0x0000000100007812 */ /* 0x000fc800078ec0ff */
[----:B------:R-:W-:-:S04]  /*3080*/  IADD3 R0, PT, PT, R7, 0x487ffff, R0 ;  /* 0x0487ffff07007810 */ /* 0x000fc80007ffe000 */
[----:B------:R-:W-:-:S04]  /*3090*/  SHF.R.U32.HI R0, RZ, 0x14, R0 ;  /* 0x00000014ff007819 */ /* 0x000fc80000011600 */
[----:B------:R-:W-:-:S07]  /*30a0*/  LOP3.LUT R4, R0, 0xff, RZ, 0xc0, !PT ;  /* 0x000000ff00047812 */ /* 0x000fce00078ec0ff */
.L_x_17687:
[----:B------:R-:W-:-:S04]  /*30b0*/  SHF.R.U32.HI R5, RZ, 0x18, R7 ;  /* 0x00000018ff057819 */ /* 0x000fc80000011607 */
[----:B------:R-:W-:-:S04]  /*30c0*/  LOP3.LUT R4, R4, 0x80, R5, 0xf8, !PT ;  /* 0x0000008004047812 */ /* 0x000fc800078ef805 */
[----:B------:R-:W-:-:S07]  /*30d0*/  PRMT R0, R4, 0x7610, R0 ;  /* 0x0000761004007816 */ /* 0x000fce0000000000 */
.L_x_17685:
[----:B------:R-:W-:Y:S05]  /*30e0*/  BSYNC.RECONVERGENT B0 ;  /* 0x0000000000007941 */ /* 0x000fea0003800200 */
.L_x_17684:
[----:B------:R4:W-:Y:S01]  /*30f0*/  STG.E.U8 desc[UR36][R2.64], R0 ;  /* 0x0000000002007986 */ /* 0x0009e2000c101124 */
[----:B------:R-:W-:Y:S05]  /*3100*/  BRA `(.L_x_17665) ;  /* 0x0000000400507947 */ /* 0x000fea0003800000 */
.L_x_17682:
        /* <DEDUP_REMOVED lines=21> */
.L_x_17690:
[----:B------:R-:W-:-:S04]  /*3260*/  SHF.R.U32.HI R0, RZ, 0x15, R7 ;  /* 0x00000015ff007819 */ /* 0x000fc80000011607 */
[----:B------:R-:W-:-:S04]  /*3270*/  LOP3.LUT R0, R0, 0x1, RZ, 0xc0, !PT ;  /* 0x0000000100007812 */ /* 0x000fc800078ec0ff */
[----:B------:R-:W-:-:S04]  /*3280*/  IADD3 R0, PT, PT, R7, 0x88fffff, R0 ;  /* 0x088fffff07007810 */ /* 0x000fc80007ffe000 */
[----:B------:R-:W-:-:S04]  /*3290*/  SHF.R.U32.HI R0, RZ, 0x15, R0 ;  /* 0x00000015ff007819 */ /* 0x000fc80000011600 */
[----:B------:R-:W-:-:S07]  /*32a0*/  LOP3.LUT R4, R0, 0xff, RZ, 0xc0, !PT ;  /* 0x000000ff00047812 */ /* 0x000fce00078ec0ff */
.L_x_17691:
[----:B------:R-:W-:-:S04]  /*32b0*/  SHF.R.U32.HI R5, RZ, 0x18, R7 ;  /* 0x00000018ff057819 */ /* 0x000fc80000011607 */
[----:B------:R-:W-:-:S04]  /*32c0*/  LOP3.LUT R4, R4, 0x80, R5, 0xf8, !PT ;  /* 0x0000008004047812 */ /* 0x000fc800078ef805 */
[----:B------:R-:W-:-:S07]  /*32d0*/  PRMT R0, R4, 0x7610, R0 ;  /* 0x0000761004007816 */ /* 0x000fce0000000000 */
.L_x_17689:
[----:B------:R-:W-:Y:S05]  /*32e0*/  BSYNC.RECONVERGENT B0 ;  /* 0x0000000000007941 */ /* 0x000fea0003800200 */
.L_x_17688:
[----:B------:R3:W-:Y:S01]  /*32f0*/  STG.E.U8 desc[UR36][R2.64], R0 ;  /* 0x0000000002007986 */ /* 0x0007e2000c101124 */
[----:B------:R-:W-:Y:S05]  /*3300*/  BRA `(.L_x_17665) ;  /* 0x0000000000d07947 */ /* 0x000fea0003800000 */
.L_x_17681:
[----:B------:R-:W-:-:S09]  /*3310*/  UISETP.NE.AND UP0, UPT, UR4, 0x1c, UPT ;  /* 0x0000001c0400788c */ /* 0x000fd2000bf05270 */
[----:B------:R-:W-:Y:S05]  /*3320*/  BRA.U !UP0, `(.L_x_17692) ;  /* 0x0000000108c07547 */ /* 0x000fea000b800000 */
[----:B------:R-:W-:-:S09]  /*3330*/  UISETP.NE.AND UP0, UPT, UR4, 0x1d, UPT ;  /* 0x0000001d0400788c */ /* 0x000fd2000bf05270 */
[----:B------:R-:W-:Y:S05]  /*3340*/  BRA.U !UP0, `(.L_x_17693) ;  /* 0x0000000108ac7547 */ /* 0x000fea000b800000 */
[----:B------:R-:W-:-:S09]  /*3350*/  UISETP.NE.AND UP0, UPT, UR4, 0x2c, UPT ;  /* 0x0000002c0400788c */ /* 0x000fd2000bf05270 */
[----:B------:R-:W-:Y:S05]  /*3360*/  BRA.U !UP0, `(.L_x_17694) ;  /* 0x0000000108447547 */ /* 0x000fea000b800000 */
.L_x_17664:
        /* <DEDUP_REMOVED lines=16> */
.L_x_17695:
[----:B------:R-:W-:Y:S05]  /*3470*/  BRA `(.L_x_17665) ;  /* 0x0000000000747947 */ /* 0x000fea0003800000 */
.L_x_17694:
        /* <DEDUP_REMOVED lines=24> */
.L_x_17693:
[----:B------:R-:W0:Y:S02]  /*3600*/  F2I.U64.F64.TRUNC R4, R4 ;  /* 0x0000000400047311 */ /* 0x000e24000030d800 */
[----:B0-----:R1:W-:Y:S01]  /*3610*/  STG.E.64 desc[UR36][R2.64], R4 ;  /* 0x0000000402007986 */ /* 0x0013e2000c101b24 */
[----:B------:R-:W-:Y:S05]  /*3620*/  BRA `(.L_x_17665) ;  /* 0x0000000000087947 */ /* 0x000fea0003800000 */
.L_x_17692:
[----:B------:R-:W0:Y:S02]  /*3630*/  F2I.U32.F64.TRUNC R5, R4 ;  /* 0x0000000400057311 */ /* 0x000e24000030d000 */
[----:B0-----:R0:W-:Y:S02]  /*3640*/  STG.E desc[UR36][R2.64], R5 ;  /* 0x0000000502007986 */ /* 0x0011e4000c101924 */
.L_x_17665:
[----:B------:R-:W-:-:S07]  /*3650*/  VIADD R17, R17, 0x80 ;  /* 0x0000008011117836 */ /* 0x000fce0000000000 */
.L_x_17629:
[----:B------:R-:W-:Y:S05]  /*3660*/  BSYNC.RECONVERGENT B7 ;  /* 0x0000000000077941 */ /* 0x000fea0003800200 */
.L_x_17628:
        /* <DEDUP_REMOVED lines=307> */
.L_x_17698:
        /* <DEDUP_REMOVED lines=18> */
.L_x_17703:
[----:B------:R-:W2:Y:S02]  /*4ac0*/  LDG.E.U8 R2, desc[UR36][R2.64] ;  /* 0x0000002402027981 */ /* 0x000ea4000c1e1100 */
[----:B--2---:R4:W0:Y:S02]  /*4ad0*/  I2F.F64.U16 R4, R2 ;  /* 0x0000000200047312 */ /* 0x0048240000101800 */
[----:B0---4-:R-:W-:Y:S05]  /*4ae0*/  BRA `(.L_x_17705) ;  /* 0x0000000c00607947 */ /* 0x011fea0003800000 */
.L_x_17702:
        /* <DEDUP_REMOVED lines=9> */
.L_x_17707:
[----:B------:R-:W2:Y:S02]  /*4b80*/  LDG.E R2, desc[UR36][R2.64] ;  /* 0x0000002402027981 */ /* 0x000ea4000c1e1900 */
[----:B--2---:R4:W0:Y:S02]  /*4b90*/  I2F.F64 R4, R2 ;  /* 0x0000000200047312 */ /* 0x0048240000201c00 */
[----:B0---4-:R-:W-:Y:S05]  /*4ba0*/  BRA `(.L_x_17705) ;  /* 0x0000000c00307947 */ /* 0x011fea0003800000 */
.L_x_17706:
[----:B------:R-:W2:Y:S02]  /*4bb0*/  LDG.E.U16 R2, desc[UR36][R2.64] ;  /* 0x0000002402027981 */ /* 0x000ea4000c1e1500 */
[----:B--2---:R4:W0:Y:S02]  /*4bc0*/  I2F.F64.S16 R4, R2 ;  /* 0x0000000200047312 */ /* 0x0048240000101c00 */
[----:B0---4-:R-:W-:Y:S05]  /*4bd0*/  BRA `(.L_x_17705) ;  /* 0x0000000c00247947 */ /* 0x011fea0003800000 */
.L_x_17701:
        /* <DEDUP_REMOVED lines=10> */
.L_x_17709:
[----:B------:R-:W2:Y:S02]  /*4c80*/  LDG.E.U16 R0, desc[UR36][R2.64] ;  /* 0x0000002402007981 */ /* 0x000ea4000c1e1500 */
[----:B--2---:R-:W-:-:S05]  /*4c90*/  HADD2.F32 R0, -RZ, R0.H0_H0 ;  /* 0x20000000ff007230 */ /* 0x004fca0000004100 */
[----:B------:R-:W-:-:S04]  /*4ca0*/  FMUL.FTZ R0, R0, 1 ;  /* 0x3f80000000007820 */ /* 0x000fc80000410000 */
[----:B------:R3:W4:Y:S02]  /*4cb0*/  F2F.F64.F32 R4, R0 ;  /* 0x0000000000047310 */ /* 0x0007240000201800 */
[----:B---34-:R-:W-:Y:S05]  /*4cc0*/  BRA `(.L_x_17705) ;  /* 0x0000000800e87947 */ /* 0x018fea0003800000 */
.L_x_17708:
        /* <DEDUP_REMOVED lines=10> */
.L_x_17711:
[----:B------:R-:W2:Y:S02]  /*4d70*/  LDG.E.U16 R2, desc[UR36][R2.64] ;  /* 0x0000002402027981 */ /* 0x000ea4000c1e1500 */
[----:B--2---:R-:W-:-:S05]  /*4d80*/  HADD2.F32 R0, -RZ, R2.H0_H0 ;  /* 0x20000002ff007230 */ /* 0x004fca0000004100 */
[----:B------:R-:W-:-:S04]  /*4d90*/  FMUL.FTZ R0, R0, 1 ;  /* 0x3f80000000007820 */ /* 0x000fc80000410000 */
[----:B------:R4:W0:Y:S02]  /*4da0*/  F2F.F64.F32 R4, R0 ;  /* 0x0000000000047310 */ /* 0x0008240000201800 */
[----:B0---4-:R-:W-:Y:S05]  /*4db0*/  BRA `(.L_x_17705) ;  /* 0x0000000800ac7947 */ /* 0x011fea0003800000 */
.L_x_17710:
[----:B------:R3:W5:Y:S01]  /*4dc0*/  LDG.E.64 R4, desc[UR36][R2.64] ;  /* 0x0000002402047981 */ /* 0x000762000c1e1b00 */
[----:B------:R-:W-:Y:S05]  /*4dd0*/  BRA `(.L_x_17705) ;  /* 0x0000000800a47947 */ /* 0x000fea0003800000 */
.L_x_17700:
        /* <DEDUP_REMOVED lines=13> */
.L_x_17714:
[----:B------:R0:W5:Y:S01]  /*4eb0*/  LDG.E.64 R4, desc[UR36][R2.64] ;  /* 0x0000002402047981 */ /* 0x000162000c1e1b00 */
[----:B------:R-:W-:Y:S05]  /*4ec0*/  BRA `(.L_x_17705) ;  /* 0x0000000800687947 */ /* 0x000fea0003800000 */
.L_x_17713:
        /* <DEDUP_REMOVED lines=25> */
[----:B------:R-:W0:Y:S02]  /*5060*/  F2F.F64.F32 R4, R5 ;  /* 0x0000000500047310 */ /* 0x000e240000201800 */
[----:B0-----:R-:W-:Y:S05]  /*5070*/  BRA `(.L_x_17705) ;  /* 0x0000000400fc7947 */ /* 0x001fea0003800000 */
.L_x_17716:
        /* <DEDUP_REMOVED lines=14> */
.L_x_17715:
[----:B------:R-:W2:Y:S02]  /*5160*/  LDG.E.U16 R0, desc[UR36][R2.64] ;  /* 0x0000002402007981 */ /* 0x000ea4000c1e1500 */
[----:B--2---:R-:W-:-:S05]  /*5170*/  SHF.L.U32 R0, R0, 0x10, RZ ;  /* 0x0000001000007819 */ /* 0x004fca00000006ff */
[----:B------:R-:W-:-:S04]  /*5180*/  FMUL.FTZ R0, R0, 1 ;  /* 0x3f80000000007820 */ /* 0x000fc80000410000 */
[----:B------:R0:W1:Y:S02]  /*5190*/  F2F.F64.F32 R4, R0 ;  /* 0x0000000000047310 */ /* 0x0000640000201800 */
[----:B01----:R-:W-:Y:S05]  /*51a0*/  BRA `(.L_x_17705) ;  /* 0x0000000400b07947 */ /* 0x003fea0003800000 */
.L_x_17712:
        /* <DEDUP_REMOVED lines=11> */
.L_x_17719:
        /* <DEDUP_REMOVED lines=21> */
.L_x_17721:
[----:B------:R-:W-:Y:S05]  /*53b0*/  BSYNC.RECONVERGENT B0 ;  /* 0x0000000000007941 */ /* 0x000fea0003800200 */
.L_x_17720:
[----:B------:R-:W-:Y:S01]  /*53c0*/  IMAD.SHL.U32 R0, R0, 0x100000, RZ ;  /* 0x0010000000007824 */ /* 0x000fe200078e00ff */
[----:B------:R-:W-:-:S04]  /*53d0*/  LEA R2, R2, 0x3b800000, 0x17 ;  /* 0x3b80000002027811 */ /* 0x000fc800078eb8ff */
[----:B------:R-:W-:-:S05]  /*53e0*/  LOP3.LUT R0, R2, R0, R7, 0xfe, !PT ;  /* 0x0000000002007212 */ /* 0x000fca00078efe07 */
[----:B------:R-:W-:-:S04]  /*53f0*/  FMUL.FTZ R0, R0, 1 ;  /* 0x3f80000000007820 */ /* 0x000fc80000410000 */
[----:B------:R3:W4:Y:S02]  /*5400*/  F2F.F64.F32 R4, R0 ;  /* 0x0000000000047310 */ /* 0x0007240000201800 */
[----:B---34-:R-:W-:Y:S05]  /*5410*/  BRA `(.L_x_17705) ;  /* 0x0000000400147947 */ /* 0x018fea0003800000 */
.L_x_17718:
        /* <DEDUP_REMOVED lines=21> */
.L_x_17723:
[----:B------:R-:W-:Y:S05]  /*5570*/  BSYNC.RECONVERGENT B0 ;  /* 0x0000000000007941 */ /* 0x000fea0003800200 */
.L_x_17722:
[----:B------:R-:W-:Y:S02]  /*5580*/  SHF.L.U32 R0, R0, 0x15, RZ ;  /* 0x0000001500007819 */ /* 0x000fe400000006ff */
[----:B------:R-:W-:-:S04]  /*5590*/  LEA R2, R2, 0x37800000, 0x17 ;  /* 0x3780000002027811 */ /* 0x000fc800078eb8ff */
[----:B------:R-:W-:-:S05]  /*55a0*/  LOP3.LUT R0, R2, R0, R7, 0xfe, !PT ;  /* 0x0000000002007212 */ /* 0x000fca00078efe07 */
[----:B------:R-:W-:-:S04]  /*55b0*/  FMUL.FTZ R0, R0, 1 ;  /* 0x3f80000000007820 */ /* 0x000fc80000410000 */
[----:B------:R3:W4:Y:S02]  /*55c0*/  F2F.F64.F32 R4, R0 ;  /* 0x0000000000047310 */ /* 0x0007240000201800 */
[----:B---34-:R-:W-:Y:S05]  /*55d0*/  BRA `(.L_x_17705) ;  /* 0x0000000000a47947 */ /* 0x018fea0003800000 */
.L_x_17717:
        /* <DEDUP_REMOVED lines=18> */
.L_x_17704:
        /* <DEDUP_REMOVED lines=16> */
.L_x_17726:
[----:B------:R-:W-:Y:S01]  /*5800*/  CS2R R4, SRZ ;  /* 0x0000000000047805 */ /* 0x000fe2000001ff00 */
[----:B------:R-:W-:Y:S06]  /*5810*/  BRA `(.L_x_17705) ;  /* 0x0000000000147947 */ /* 0x000fec0003800000 */
.L_x_17725:
[----:B------:R-:W2:Y:S02]  /*5820*/  LDG.E.64 R4, desc[UR36][R2.64] ;  /* 0x0000002402047981 */ /* 0x000ea4000c1e1b00 */
[----:B--2---:R-:W3:Y:S02]  /*5830*/  I2F.F64.U64 R4, R4 ;  /* 0x0000000400047312 */ /* 0x004ee40000301800 */
[----:B---3--:R-:W-:Y:S05]  /*5840*/  BRA `(.L_x_17705) ;  /* 0x0000000000087947 */ /* 0x008fea0003800000 */
.L_x_17724:
[----:B------:R-:W2:Y:S02]  /*5850*/  LDG.E R2, desc[UR36][R2.64] ;  /* 0x0000002402027981 */ /* 0x000ea4000c1e1900 */
[----:B--2---:R1:W2:Y:S02]  /*5860*/  I2F.F64.U32 R4, R2 ;  /* 0x0000000200047312 */ /* 0x0042a40000201800 */
.L_x_17705:
[----:B------:R-:W-:Y:S05]  /*5870*/  BSYNC.RECONVERGENT B6 ;  /* 0x0000000000067941 */ /* 0x000fea0003800200 */
.L_x_17699:
[----:B------:R-:W0:Y:S01]  /*5880*/  LDCU.64 UR6, c[0x0][0x580] ;  /* 0x0000b000ff0677ac */ /* 0x000e220008000a00 */
[----:B------:R-:W2:Y:S01]  /*5890*/  LDCU.64 UR8, c[0x0][0x598] ;  /* 0x0000b300ff0877ac */ /* 0x000ea20008000a00 */
[----:B------:R-:W-:-:S04]  /*58a0*/  UPRMT UR4, UR41, 0x9910, URZ ;  /* 0x0000991029047896 */ /* 0x000fc800080000ff */
[----:B------:R-:W-:Y:S01]  /*58b0*/  UISETP.GT.AND UP0, UPT, UR4, 0x9, UPT ;  /* 0x000000090400788c */ /* 0x000fe2000bf04270 */
[----:B01-3--:R-:W-:Y:S01]  /*58c0*/  IADD3 R2, P0, PT, R16, UR6, RZ ;  /* 0x0000000610027c10 */ /* 0x00bfe2000ff1e0ff */
[----:B--2--5:R-:W0:Y:S04]  /*58d0*/  DMUL R4, R4, UR8 ;  /* 0x0000000804047c28 */ /* 0x024e280008000000 */
        /* <DEDUP_REMOVED lines=13> */
.L_x_17730:
[----:B------:R-:W0:Y:S02]  /*59b0*/  F2I.S64.F64.TRUNC R4, R4 ;  /* 0x0000000400047311 */ /* 0x000e24000030d900 */
[----:B0-----:R-:W-:-:S05]  /*59c0*/  MOV R7, R4 ;  /* 0x0000000400077202 */ /* 0x001fca0000000f00 */
[----:B------:R3:W-:Y:S01]  /*59d0*/  STG.E.U8 desc[UR36][R2.64], R7 ;  /* 0x0000000702007986 */ /* 0x0007e2000c101124 */
[----:B------:R-:W-:Y:S05]  /*59e0*/  BRA `(.L_x_17732) ;  /* 0x0000001000807947 */ /* 0x000fea0003800000 */
.L_x_17729:
        /* <DEDUP_REMOVED lines=9> */
.L_x_17734:
[----:B------:R-:W0:Y:S02]  /*5a80*/  F2I.F64.TRUNC R5, R4 ;  /* 0x0000000400057311 */ /* 0x000e24000030d100 */
[----:B0-----:R2:W-:Y:S01]  /*5a90*/  STG.E desc[UR36][R2.64], R5 ;  /* 0x0000000502007986 */ /* 0x0015e2000c101924 */
[----:B------:R-:W-:Y:S05]  /*5aa0*/  BRA `(.L_x_17732) ;  /* 0x0000001000507947 */ /* 0x000fea0003800000 */
.L_x_17733:
[----:B------:R-:W0:Y:S02]  /*5ab0*/  F2I.F64.TRUNC R5, R4 ;  /* 0x0000000400057311 */ /* 0x000e24000030d100 */
[----:B0-----:R0:W-:Y:S01]  /*5ac0*/  STG.E.U16 desc[UR36][R2.64], R5 ;  /* 0x0000000502007986 */ /* 0x0011e2000c101524 */
[----:B------:R-:W-:Y:S05]  /*5ad0*/  BRA `(.L_x_17732) ;  /* 0x0000001000447947 */ /* 0x000fea0003800000 */
.L_x_17728:
        /* <DEDUP_REMOVED lines=17> */
.L_x_17736:
        /* <DEDUP_REMOVED lines=12> */
.L_x_17735:
        /* <DEDUP_REMOVED lines=18> */
.L_x_17738:
        /* <DEDUP_REMOVED lines=13> */
.L_x_17737:
[----:B------:R0:W-:Y:S01]  /*5ea0*/  STG.E.64 desc[UR36][R2.64], R4 ;  /* 0x0000000402007986 */ /* 0x0001e2000c101b24 */
[----:B------:R-:W-:Y:S05]  /*5eb0*/  BRA `(.L_x_17732) ;  /* 0x0000000c004c7947 */ /* 0x000fea0003800000 */
.L_x_17727:
        /* <DEDUP_REMOVED lines=13> */
.L_x_17742:
        /* <DEDUP_REMOVED lines=26> */
.L_x_17745:
[----:B------:R-:W-:-:S04]  /*6130*/  SHF.R.U32.HI R5, RZ, 0x18, R7 ;  /* 0x00000018ff057819 */ /* 0x000fc80000011607 */
[----:B------:R-:W-:-:S07]  /*6140*/  LOP3.LUT R0, R0, 0x80, R5, 0xf8, !PT ;  /* 0x0000008000007812 */ /* 0x000fce00078ef805 */
.L_x_17744:
[----:B------:R-:W-:Y:S05]  /*6150*/  BSYNC.RECONVERGENT B0 ;  /* 0x0000000000007941 */ /* 0x000fea0003800200 */
.L_x_17743:
[----:B------:R0:W-:Y:S01]  /*6160*/  STG.E.U8 desc[UR36][R2.64], R0 ;  /* 0x0000000002007986 */ /* 0x0001e2000c101124 */
[----:B------:R-:W-:Y:S05]  /*6170*/  BRA `(.L_x_17732) ;  /* 0x00000008009c7947 */ /* 0x000fea0003800000 */
.L_x_17741:
        /* <DEDUP_REMOVED lines=26> */
.L_x_17748:
[----:B------:R-:W-:-:S04]  /*6320*/  SHF.R.U32.HI R5, RZ, 0x18, R7 ;  /* 0x00000018ff057819 */ /* 0x000fc80000011607 */
[----:B------:R-:W-:-:S07]  /*6330*/  LOP3.LUT R0, R0, 0x80, R5, 0xf8, !PT ;  /* 0x0000008000007812 */ /* 0x000fce00078ef805 */
.L_x_17747:
[----:B------:R-:W-:Y:S05]  /*6340*/  BSYNC.RECONVERGENT B0 ;  /* 0x0000000000007941 */ /* 0x000fea0003800200 */
.L_x_17746:
[----:B------:R0:W-:Y:S01]  /*6350*/  STG.E.U8 desc[UR36][R2.64], R0 ;  /* 0x0000000002007986 */ /* 0x0001e2000c101124 */
[----:B------:R-:W-:Y:S05]  /*6360*/  BRA `(.L_x_17732) ;  /* 0x0000000800207947 */ /* 0x000fea0003800000 */
.L_x_17740:
        /* <DEDUP_REMOVED lines=30> */
.L_x_17750:
[----:B------:R-:W0:Y:S02]  /*6550*/  F2I.U64.F64.TRUNC R4, R4 ;  /* 0x0000000400047311 */ /* 0x000e24000030d800 */
[----:B0-----:R0:W-:Y:S01]  /*6560*/  STG.E.64 desc[UR36][R2.64], R4 ;  /* 0x0000000402007986 */ /* 0x0011e2000c101b24 */
[----:B------:R-:W-:Y:S05]  /*6570*/  BRA `(.L_x_17732) ;  /* 0x00000004009c7947 */ /* 0x000fea0003800000 */
.L_x_17749:
[----:B------:R-:W0:Y:S02]  /*6580*/  F2I.U32.F64.TRUNC R5, R4 ;  /* 0x0000000400057311 */ /* 0x000e24000030d000 */
[----:B0-----:R0:W-:Y:S01]  /*6590*/  STG.E desc[UR36][R2.64], R5 ;  /* 0x0000000502007986 */ /* 0x0011e2000c101924 */
[----:B------:R-:W-:Y:S05]  /*65a0*/  BRA `(.L_x_17732) ;  /* 0x0000000400907947 */ /* 0x000fea0003800000 */
.L_x_17739:
        /* <DEDUP_REMOVED lines=10> */
.L_x_17752:
[----:B------:R-:W-:-:S05]  /*6650*/  CS2R R6, SRZ ;  /* 0x0000000000067805 */ /* 0x000fca000001ff00 */
[----:B------:R0:W-:Y:S01]  /*6660*/  STG.E.128 desc[UR36][R2.64], R4 ;  /* 0x0000000402007986 */ /* 0x0001e2000c101d24 */
[----:B------:R-:W-:Y:S05]  /*6670*/  BRA `(.L_x_17732) ;  /* 0x00000004005c7947 */ /* 0x000fea0003800000 */
.L_x_17751:
[----:B------:R-:W-:-:S09]  /*6680*/  UISETP.NE.AND UP0, UPT, UR4, 0xf, UPT ;  /* 0x0000000f0400788c */ /* 0x000fd2000bf05270 */
[----:B------:R-:W-:Y:S05]  /*6690*/  BRA.U !UP0, `(.L_x_17753) ;  /* 0x0000000508287547 */ /* 0x000fea000b800000 */
[----:B------:R-:W-:-:S09]  /*66a0*/  UISETP.NE.AND UP0, UPT, UR4, 0x17, UPT ;  /* 0x000000170400788c */ /* 0x000fd2000bf05270 */
[----:B------:R-:W-:Y:S05]  /*66b0*/  BRA.U !UP0, `(.L_x_17754) ;  /* 0x0000000108b07547 */ /* 0x000fea000b800000 */
[----:B------:R-:W-:-:S09]  /*66c0*/  UISETP.NE.AND UP0, UPT, UR4, 0x18, UPT ;  /* 0x000000180400788c */ /* 0x000fd2000bf05270 */
[----:B------:R-:W-:Y:S05]  /*66d0*/  BRA.U !UP0, `(.L_x_17755) ;  /* 0x0000000108447547 */ /* 0x000fea000b800000 */
.L_x_17731:
        /* <DEDUP_REMOVED lines=16> */
.L_x_17756:
[----:B------:R-:W-:Y:S05]  /*67e0*/  BRA `(.L_x_17732) ;  /* 0x0000000400007947 */ /* 0x000fea0003800000 */
.L_x_17755:
        /* <DEDUP_REMOVED lines=21> */
.L_x_17758:
[----:B------:R-:W-:Y:S05]  /*6940*/  BSYNC.RECONVERGENT B0 ;  /* 0x0000000000007941 */ /* 0x000fea0003800200 */
.L_x_17757:
[----:B------:R-:W-:-:S05]  /*6950*/  LOP3.LUT R7, R0, 0x80, R7, 0xf8, !PT ;  /* 0x0000008000077812 */ /* 0x000fca00078ef807 */
[----:B------:R0:W-:Y:S01]  /*6960*/  STG.E.U8 desc[UR36][R2.64], R7 ;  /* 0x0000000702007986 */ /* 0x0001e2000c101124 */
[----:B------:R-:W-:Y:S05]  /*6970*/  BRA `(.L_x_17732) ;  /* 0x00000000009c7947 */ /* 0x000fea0003800000 */
.L_x_17754:
        /* <DEDUP_REMOVED lines=20> */
.L_x_17760:
[----:B------:R-:W-:Y:S02]  /*6ac0*/  ISETP.GT.U32.AND P0, PT, R6, 0x7f800000, PT ;  /* 0x7f8000000600780c */ /* 0x000fe40003f04070 */
[----:B------:R-:W-:-:S04]  /*6ad0*/  MOV R0, 0x7f ;  /* 0x0000007f00007802 */ /* 0x000fc80000000f00 */
[----:B------:R-:W-:-:S07]  /*6ae0*/  SEL R0, R0, 0x7c, P0 ;  /* 0x0000007c00007807 */ /* 0x000fce0000000000 */
.L_x_17761:
[----:B------:R-:W-:Y:S05]  /*6af0*/  BSYNC.RECONVERGENT B0 ;  /* 0x0000000000007941 */ /* 0x000fea0003800200 */
.L_x_17759:
[----:B------:R-:W-:-:S04]  /*6b00*/  SHF.R.U32.HI R5, RZ, 0x18, R7 ;  /* 0x00000018ff057819 */ /* 0x000fc80000011607 */
[----:B------:R-:W-:-:S05]  /*6b10*/  LOP3.LUT R5, R0, 0x80, R5, 0xf8, !PT ;  /* 0x0000008000057812 */ /* 0x000fca00078ef805 */
[----:B------:R0:W-:Y:S01]  /*6b20*/  STG.E.U8 desc[UR36][R2.64], R5 ;  /* 0x0000000502007986 */ /* 0x0001e2000c101124 */
[----:B------:R-:W-:Y:S05]  /*6b30*/  BRA `(.L_x_17732) ;  /* 0x00000000002c7947 */ /* 0x000fea0003800000 */
.L_x_17753:
        /* <DEDUP_REMOVED lines=11> */
.L_x_17732:
[----:B------:R-:W-:-:S07]  /*6bf0*/  VIADD R17, R17, 0x80 ;  /* 0x0000008011117836 */ /* 0x000fce0000000000 */
.L_x_17697:
[----:B------:R-:W-:Y:S05]  /*6c00*/  BSYNC.RECONVERGENT B7 ;  /* 0x0000000000077941 */ /* 0x000fea0003800200 */
.L_x_17696:
        /* <DEDUP_REMOVED lines=307> */
.L_x_17764:
        /* <DEDUP_REMOVED lines=18> */
.L_x_17769:
[----:B------:R-:W2:Y:S02]  /*8060*/  LDG.E.U8 R2, desc[UR36][R2.64] ;  /* 0x0000002402027981 */ /* 0x000ea4000c1e1100 */
[----:B--2---:R0:W1:Y:S02]  /*8070*/  I2F.F64.U16 R4, R2 ;  /* 0x0000000200047312 */ /* 0x0040640000101800 */
[----:B01----:R-:W-:Y:S05]  /*8080*/  BRA `(.L_x_17771) ;  /* 0x0000000c00607947 */ /* 0x003fea0003800000 */
.L_x_17768:
        /* <DEDUP_REMOVED lines=9> */
.L_x_17773:
[----:B------:R-:W2:Y:S02]  /*8120*/  LDG.E R2, desc[UR36][R2.64] ;  /* 0x0000002402027981 */ /* 0x000ea4000c1e1900 */
[----:B--2---:R0:W1:Y:S02]  /*8130*/  I2F.F64 R4, R2 ;  /* 0x0000000200047312 */ /* 0x0040640000201c00 */
[----:B01----:R-:W-:Y:S05]  /*8140*/  BRA `(.L_x_17771) ;  /* 0x0000000c00307947 */ /* 0x003fea0003800000 */
.L_x_17772:
[----:B------:R-:W2:Y:S02]  /*8150*/  LDG.E.U16 R2, desc[UR36][R2.64] ;  /* 0x0000002402027981 */ /* 0x000ea4000c1e1500 */
[----:B--2---:R0:W1:Y:S02]  /*8160*/  I2F.F64.S16 R4, R2 ;  /* 0x0000000200047312 */ /* 0x0040640000101c00 */
[----:B01----:R-:W-:Y:S05]  /*8170*/  BRA `(.L_x_17771) ;  /* 0x0000000c00247947 */ /* 0x003fea0003800000 */
.L_x_17767:
        /* <DEDUP_REMOVED lines=10> */
.L_x_17775:
[----:B------:R-:W2:Y:S02]  /*8220*/  LDG.E.U16 R0, desc[UR36][R2.64] ;  /* 0x0000002402007981 */ /* 0x000ea4000c1e1500 */
[----:B--2---:R-:W-:-:S05]  /*8230*/  HADD2.F32 R0, -RZ, R0.H0_H0 ;  /* 0x20000000ff007230 */ /* 0x004fca0000004100 */
[----:B------:R-:W-:-:S04]  /*8240*/  FMUL.FTZ R0, R0, 1 ;  /* 0x3f80000000007820 */ /* 0x000fc80000410000 */
[----:B------:R1:W2:Y:S02]  /*8250*/  F2F.F64.F32 R4, R0 ;  /* 0x0000000000047310 */ /* 0x0002a40000201800 */
[----:B-12---:R-:W-:Y:S05]  /*8260*/  BRA `(.L_x_17771) ;  /* 0x0000000800e87947 */ /* 0x006fea0003800000 */
.L_x_17774:
        /* <DEDUP_REMOVED lines=10> */
.L_x_17777:
[----:B------:R-:W2:Y:S02]  /*8310*/  LDG.E.U16 R2, desc[UR36][R2.64] ;  /* 0x0000002402027981 */ /* 0x000ea4000c1e1500 */
[----:B--2---:R-:W-:-:S05]  /*8320*/  HADD2.F32 R0, -RZ, R2.H0_H0 ;  /* 0x20000002ff007230 */ /* 0x004fca0000004100 */
[----:B------:R-:W-:-:S04]  /*8330*/  FMUL.FTZ R0, R0, 1 ;  /* 0x3f80000000007820 */ /* 0x000fc80000410000 */
[----:B------:R1:W2:Y:S02]  /*8340*/  F2F.F64.F32 R4, R0 ;  /* 0x0000000000047310 */ /* 0x0002a40000201800 */
[----:B-12---:R-:W-:Y:S05]  /*8350*/  BRA `(.L_x_17771) ;  /* 0x0000000800ac7947 */ /* 0x006fea0003800000 */
.L_x_17776:
[----:B------:R0:W5:Y:S01]  /*8360*/  LDG.E.64 R4, desc[UR36][R2.64] ;  /* 0x0000002402047981 */ /* 0x000162000c1e1b00 */
[----:B------:R-:W-:Y:S05]  /*8370*/  BRA `(.L_x_17771) ;  /* 0x0000000800a47947 */ /* 0x000fea0003800000 */
.L_x_17766:
        /* <DEDUP_REMOVED lines=13> */
.L_x_17780:
[----:B------:R1:W5:Y:S01]  /*8450*/  LDG.E.64 R4, desc[UR36][R2.64] ;  /* 0x0000002402047981 */ /* 0x000362000c1e1b00 */
[----:B------:R-:W-:Y:S05]  /*8460*/  BRA `(.L_x_17771) ;  /* 0x0000000800687947 */ /* 0x000fea0003800000 */
.L_x_17779:
        /* <DEDUP_REMOVED lines=27> */
.L_x_17782:
        /* <DEDUP_REMOVED lines=14> */
.L_x_17781:
[----:B------:R-:W2:Y:S02]  /*8700*/  LDG.E.U16 R0, desc[UR36][R2.64] ;  /* 0x0000002402007981 */ /* 0x000ea4000c1e1500 */
[----:B--2---:R-:W-:-:S04]  /*8710*/  IMAD.U32 R0, R0, 0x10000, RZ ;  /* 0x0001000000007824 */ /* 0x004fc800078e00ff */
[----:B------:R-:W-:-:S04]  /*8720*/  FMUL.FTZ R0, R0, 1 ;  /* 0x3f80000000007820 */ /* 0x000fc80000410000 */
[----:B------:R2:W3:Y:S02]  /*8730*/  F2F.F64.F32 R4, R0 ;  /* 0x0000000000047310 */ /* 0x0004e40000201800 */
[----:B--23--:R-:W-:Y:S05]  /*8740*/  BRA `(.L_x_17771) ;  /* 0x0000000400b07947 */ /* 0x00cfea0003800000 */
.L_x_17778:
        /* <DEDUP_REMOVED lines=11> */
.L_x_17785:
        /* <DEDUP_REMOVED lines=21> */
.L_x_17787:
[----:B------:R-:W-:Y:S05]  /*8950*/  BSYNC.RECONVERGENT B0 ;  /* 0x0000000000007941 */ /* 0x000fea0003800200 */
.L_x_17786:
[----:B------:R-:W-:Y:S02]  /*8960*/  SHF.L.U32 R0, R0, 0x14, RZ ;  /* 0x0000001400007819 */ /* 0x000fe400000006ff */
[----:B------:R-:W-:-:S04]  /*8970*/  LEA R2, R2, 0x3b800000, 0x17 ;  /* 0x3b80000002027811 */ /* 0x000fc800078eb8ff */
[----:B------:R-:W-:-:S05]  /*8980*/  LOP3.LUT R0, R2, R0, R7, 0xfe, !PT ;  /* 0x0000000002007212 */ /* 0x000fca00078efe07 */
[----:B------:R-:W-:-:S04]  /*8990*/  FMUL.FTZ R0, R0, 1 ;  /* 0x3f80000000007820 */ /* 0x000fc80000410000 */
[----:B------:R4:W0:Y:S02]  /*89a0*/  F2F.F64.F32 R4, R0 ;  /* 0x0000000000047310 */ /* 0x0008240000201800 */
[----:B0---4-:R-:W-:Y:S05]  /*89b0*/  BRA `(.L_x_17771) ;  /* 0x0000000400147947 */ /* 0x011fea0003800000 */
.L_x_17784:
        /* <DEDUP_REMOVED lines=21> */
.L_x_17789:
[----:B------:R-:W-:Y:S05]  /*8b10*/  BSYNC.RECONVERGENT B0 ;  /* 0x0000000000007941 */ /* 0x000fea0003800200 */
.L_x_17788:
[----:B------:R-:W-:Y:S01]  /*8b20*/  IMAD.SHL.U32 R0, R0, 0x200000, RZ ;  /* 0x0020000000007824 */ /* 0x000fe200078e00ff */
[----:B------:R-:W-:-:S04]  /*8b30*/  LEA R2, R2, 0x37800000, 0x17 ;  /* 0x3780000002027811 */ /* 0x000fc800078eb8ff */
[----:B------:R-:W-:-:S05]  /*8b40*/  LOP3.LUT R0, R2, R0, R7, 0xfe, !PT ;  /* 0x0000000002007212 */ /* 0x000fca00078efe07 */
[----:B------:R-:W-:-:S04]  /*8b50*/  FMUL.FTZ R0, R0, 1 ;  /* 0x3f80000000007820 */ /* 0x000fc80000410000 */
[----:B------:R4:W0:Y:S02]  /*8b60*/  F2F.F64.F32 R4, R0 ;  /* 0x0000000000047310 */ /* 0x0008240000201800 */
[----:B0---4-:R-:W-:Y:S05]  /*8b70*/  BRA `(.L_x_17771) ;  /* 0x0000000000a47947 */ /* 0x011fea0003800000 */
.L_x_17783:
        /* <DEDUP_REMOVED lines=18> */
.L_x_17770:
        /* <DEDUP_REMOVED lines=16> */
.L_x_17792:
[----:B------:R-:W-:Y:S01]  /*8da0*/  CS2R R4, SRZ ;  /* 0x0000000000047805 */ /* 0x000fe2000001ff00 */
[----:B------:R-:W-:Y:S06]  /*8db0*/  BRA `(.L_x_17771) ;  /* 0x0000000000147947 */ /* 0x000fec0003800000 */
.L_x_17791:
[----:B------:R-:W2:Y:S02]  /*8dc0*/  LDG.E.64 R4, desc[UR36][R2.64] ;  /* 0x0000002402047981 */ /* 0x000ea4000c1e1b00 */
[----:B--2---:R-:W4:Y:S02]  /*8dd0*/  I2F.F64.U64 R4, R4 ;  /* 0x0000000400047312 */ /* 0x004f240000301800 */
[----:B----4-:R-:W-:Y:S05]  /*8de0*/  BRA `(.L_x_17771) ;  /* 0x0000000000087947 */ /* 0x010fea0003800000 */
.L_x_17790:
[----:B------:R-:W2:Y:S02]  /*8df0*/  LDG.E R2, desc[UR36][R2.64] ;  /* 0x0000002402027981 */ /* 0x000ea4000c1e1900 */
[----:B--2---:R2:W3:Y:S02]  /*8e00*/  I2F.F64.U32 R4, R2 ;  /* 0x0000000200047312 */ /* 0x0044e40000201800 */
.L_x_17771:
[----:B------:R-:W-:Y:S05]  /*8e10*/  BSYNC.RECONVERGENT B6 ;  /* 0x0000000000067941 */ /* 0x000fea0003800200 */
.L_x_17765:
[----:B------:R-:W0:Y:S01]  /*8e20*/  LDCU.64 UR6, c[0x0][0x580] ;  /* 0x0000b000ff0677ac */ /* 0x000e220008000a00 */
[----:B------:R-:W3:Y:S01]  /*8e30*/  LDCU.64 UR8, c[0x0][0x598] ;  /* 0x0000b300ff0877ac */ /* 0x000ee20008000a00 */
[----:B------:R-:W-:-:S04]  /*8e40*/  UPRMT UR4, UR41, 0x9910, URZ ;  /* 0x0000991029047896 */ /* 0x000fc800080000ff */
[----:B------:R-:W-:Y:S01]  /*8e50*/  UISETP.GT.AND UP0, UPT, UR4, 0x9, UPT ;  /* 0x000000090400788c */ /* 0x000fe2000bf04270 */
[----:B012---:R-:W-:Y:S01]  /*8e60*/  IADD3 R2, P0, PT, R16, UR6, RZ ;  /* 0x0000000610027c10 */ /* 0x007fe2000ff1e0ff */
[----:B---3-5:R-:W0:Y:S03]  /*8e70*/  DMUL R4, R4, UR8 ;  /* 0x0000000804047c28 */ /* 0x028e260008000000 */
[----:B------:R-:W-:-:S04]  /*8e80*/  IADD3.X R3, PT, PT, RZ, UR7, RZ, P0, !PT ;  /* 0x00000007ff037c10 */ /* 0x000fc800087fe4ff */
        /* <DEDUP_REMOVED lines=12> */
.L_x_17796:
[----:B------:R-:W0:Y:S02]  /*8f50*/  F2I.S64.F64.TRUNC R4, R4 ;  /* 0x0000000400047311 */ /* 0x000e24000030d900 */
[----:B0-----:R-:W-:-:S05]  /*8f60*/  IMAD.MOV.U32 R7, RZ, RZ, R4 ;  /* 0x000000ffff077224 */ /* 0x001fca00078e0004 */
[----:B------:R0:W-:Y:S01]  /*8f70*/  STG.E.U8 desc[UR36][R2.64], R7 ;  /* 0x0000000702007986 */ /* 0x0001e2000c101124 */
[----:B------:R-:W-:Y:S05]  /*8f80*/  BRA `(.L_x_17798) ;  /* 0x0000001000807947 */ /* 0x000fea0003800000 */
.L_x_17795:
        /* <DEDUP_REMOVED lines=9> */
.L_x_17800:
[----:B------:R-:W0:Y:S02]  /*9020*/  F2I.F64.TRUNC R5, R4 ;  /* 0x0000000400057311 */ /* 0x000e24000030d100 */
[----:B0-----:R0:W-:Y:S01]  /*9030*/  STG.E desc[UR36][R2.64], R5 ;  /* 0x0000000502007986 */ /* 0x0011e2000c101924 */
[----:B------:R-:W-:Y:S05]  /*9040*/  BRA `(.L_x_17798) ;  /* 0x0000001000507947 */ /* 0x000fea0003800000 */
.L_x_17799:
[----:B------:R-:W0:Y:S02]  /*9050*/  F2I.F64.TRUNC R5, R4 ;  /* 0x0000000400057311 */ /* 0x000e24000030d100 */
[----:B0-----:R0:W-:Y:S01]  /*9060*/  STG.E.U16 desc[UR36][R2.64], R5 ;  /* 0x0000000502007986 */ /* 0x0011e2000c101524 */
[----:B------:R-:W-:Y:S05]  /*9070*/  BRA `(.L_x_17798) ;  /* 0x0000001000447947 */ /* 0x000fea0003800000 */
.L_x_17794:
        /* <DEDUP_REMOVED lines=17> */
.L_x_17802:
        /* <DEDUP_REMOVED lines=12> */
.L_x_17801:
        /* <DEDUP_REMOVED lines=18> */
.L_x_17804:
        /* <DEDUP_REMOVED lines=13> */
.L_x_17803:
[----:B------:R0:W-:Y:S01]  /*9440*/  STG.E.64 desc[UR36][R2.64], R4 ;  /* 0x0000000402007986 */ /* 0x0001e2000c101b24 */
[----:B------:R-:W-:Y:S05]  /*9450*/  BRA `(.L_x_17798) ;  /* 0x0000000c004c7947 */ /* 0x000fea0003800000 */
.L_x_17793:
        /* <DEDUP_REMOVED lines=13> */
.L_x_17808:
        /* <DEDUP_REMOVED lines=26> */
.L_x_17811:
[----:B------:R-:W-:-:S04]  /*96d0*/  SHF.R.U32.HI R5, RZ, 0x18, R7 ;  /* 0x00000018ff057819 */ /* 0x000fc80000011607 */
[----:B------:R-:W-:-:S07]  /*96e0*/  LOP3.LUT R0, R0, 0x80, R5, 0xf8, !PT ;  /* 0x0000008000007812 */ /* 0x000fce00078ef805 */
.L_x_17810:
[----:B------:R-:W-:Y:S05]  /*96f0*/  BSYNC.RECONVERGENT B0 ;  /* 0x0000000000007941 */ /* 0x000fea0003800200 */
.L_x_17809:
[----:B------:R3:W-:Y:S01]  /*9700*/  STG.E.U8 desc[UR36][R2.64], R0 ;  /* 0x0000000002007986 */ /* 0x0007e2000c101124 */
[----:B------:R-:W-:Y:S05]  /*9710*/  BRA `(.L_x_17798) ;  /* 0x00000008009c7947 */ /* 0x000fea0003800000 */
.L_x_17807:
        /* <DEDUP_REMOVED lines=26> */
.L_x_17814:
[----:B------:R-:W-:-:S04]  /*98c0*/  SHF.R.U32.HI R5, RZ, 0x18, R7 ;  /* 0x00000018ff057819 */ /* 0x000fc80000011607 */
[----:B------:R-:W-:-:S07]  /*98d0*/  LOP3.LUT R0, R0, 0x80, R5, 0xf8, !PT ;  /* 0x0000008000007812 */ /* 0x000fce00078ef805 */
.L_x_17813:
[----:B------:R-:W-:Y:S05]  /*98e0*/  BSYNC.RECONVERGENT B0 ;  /* 0x0000000000007941 */ /* 0x000fea0003800200 */
.L_x_17812:
[----:B------:R0:W-:Y:S01]  /*98f0*/  STG.E.U8 desc[UR36][R2.64], R0 ;  /* 0x0000000002007986 */ /* 0x0001e2000c101124 */
[----:B------:R-:W-:Y:S05]  /*9900*/  BRA `(.L_x_17798) ;  /* 0x0000000800207947 */ /* 0x000fea0003800000 */
.L_x_17806:
        /* <DEDUP_REMOVED lines=30> */
.L_x_17816:
[----:B------:R-:W0:Y:S02]  /*9af0*/  F2I.U64.F64.TRUNC R4, R4 ;  /* 0x0000000400047311 */ /* 0x000e24000030d800 */
[----:B0-----:R1:W-:Y:S01]  /*9b00*/  STG.E.64 desc[UR36][R2.64], R4 ;  /* 0x0000000402007986 */ /* 0x0013e2000c101b24 */
[----:B------:R-:W-:Y:S05]  /*9b10*/  BRA `(.L_x_17798) ;  /* 0x00000004009c7947 */ /* 0x000fea0003800000 */
.L_x_17815:
[----:B------:R-:W0:Y:S02]  /*9b20*/  F2I.U32.F64.TRUNC R5, R4 ;  /* 0x0000000400057311 */ /* 0x000e24000030d000 */
[----:B0-----:R0:W-:Y:S01]  /*9b30*/  STG.E desc[UR36][R2.64], R5 ;  /* 0x0000000502007986 */ /* 0x0011e2000c101924 */
[----:B------:R-:W-:Y:S05]  /*9b40*/  BRA `(.L_x_17798) ;  /* 0x0000000400907947 */ /* 0x000fea0003800000 */
.L_x_17805:
        /* <DEDUP_REMOVED lines=10> */
.L_x_17818:
[----:B------:R-:W-:-:S05]  /*9bf0*/  CS2R R6, SRZ ;  /* 0x0000000000067805 */ /* 0x000fca000001ff00 */
[----:B------:R0:W-:Y:S01]  /*9c00*/  STG.E.128 desc[UR36][R2.64], R4 ;  /* 0x0000000402007986 */ /* 0x0001e2000c101d24 */
[----:B------:R-:W-:Y:S05]  /*9c10*/  BRA `(.L_x_17798) ;  /* 0x00000004005c7947 */ /* 0x000fea0003800000 */
.L_x_17817:
[----:B------:R-:W-:-:S09]  /*9c20*/  UISETP.NE.AND UP0, UPT, UR4, 0xf, UPT ;  /* 0x0000000f0400788c */ /* 0x000fd2000bf05270 */
[----:B------:R-:W-:Y:S05]  /*9c30*/  BRA.U !UP0, `(.L_x_17819) ;  /* 0x0000000508287547 */ /* 0x000fea000b800000 */
[----:B------:R-:W-:-:S09]  /*9c40*/  UISETP.NE.AND UP0, UPT, UR4, 0x17, UPT ;  /* 0x000000170400788c */ /* 0x000fd2000bf05270 */
[----:B------:R-:W-:Y:S05]  /*9c50*/  BRA.U !UP0, `(.L_x_17820) ;  /* 0x0000000108b07547 */ /* 0x000fea000b800000 */
[----:B------:R-:W-:-:S09]  /*9c60*/  UISETP.NE.AND UP0, UPT, UR4, 0x18, UPT ;  /* 0x000000180400788c */ /* 0x000fd2000bf05270 */
[----:B------:R-:W-:Y:S05]  /*9c70*/  BRA.U !UP0, `(.L_x_17821) ;  /* 0x0000000108447547 */ /* 0x000fea000b800000 */
.L_x_17797:
        /* <DEDUP_REMOVED lines=16> */
.L_x_17822:
[----:B------:R-:W-:Y:S05]  /*9d80*/  BRA `(.L_x_17798) ;  /* 0x0000000400007947 */ /* 0x000fea0003800000 */
.L_x_17821:
        /* <DEDUP_REMOVED lines=21> */
.L_x_17824:
[----:B------:R-:W-:Y:S05]  /*9ee0*/  BSYNC.RECONVERGENT B0 ;  /* 0x0000000000007941 */ /* 0x000fea0003800200 */
.L_x_17823:
[----:B------:R-:W-:-:S05]  /*9ef0*/  LOP3.LUT R7, R0, 0x80, R7, 0xf8, !PT ;  /* 0x0000008000077812 */ /* 0x000fca00078ef807 */
[----:B------:R0:W-:Y:S01]  /*9f00*/  STG.E.U8 desc[UR36][R2.64], R7 ;  /* 0x0000000702007986 */ /* 0x0001e2000c101124 */
[----:B------:R-:W-:Y:S05]  /*9f10*/  BRA `(.L_x_17798) ;  /* 0x00000000009c7947 */ /* 0x000fea0003800000 */
.L_x_17820:
        /* <DEDUP_REMOVED lines=20> */
.L_x_17826:
[----:B------:R-:W-:Y:S01]  /*a060*/  IMAD.MOV.U32 R0, RZ, RZ, 0x7f ;  /* 0x0000007fff007424 */ /* 0x000fe200078e00ff */
[----:B------:R-:W-:-:S04]  /*a070*/  ISETP.GT.U32.AND P0, PT, R6, 0x7f800000, PT ;  /* 0x7f8000000600780c */ /* 0x000fc80003f04070 */
[----:B------:R-:W-:-:S09]  /*a080*/  SEL R0, R0, 0x7c, P0 ;  /* 0x0000007c00007807 */ /* 0x000fd20000000000 */
.L_x_17827:
[----:B------:R-:W-:Y:S05]  /*a090*/  BSYNC.RECONVERGENT B0 ;  /* 0x0000000000007941 */ /* 0x000fea0003800200 */
.L_x_17825:
[----:B------:R-:W-:-:S04]  /*a0a0*/  SHF.R.U32.HI R5, RZ, 0x18, R7 ;  /* 0x00000018ff057819 */ /* 0x000fc80000011607 */
[----:B------:R-:W-:-:S05]  /*a0b0*/  LOP3.LUT R5, R0, 0x80, R5, 0xf8, !PT ;  /* 0x0000008000057812 */ /* 0x000fca00078ef805 */
[----:B------:R0:W-:Y:S01]  /*a0c0*/  STG.E.U8 desc[UR36][R2.64], R5 ;  /* 0x0000000502007986 */ /* 0x0001e2000c101124 */
[----:B------:R-:W-:Y:S05]  /*a0d0*/  BRA `(.L_x_17798) ;  /* 0x00000000002c7947 */ /* 0x000fea0003800000 */
.L_x_17819:
        /* <DEDUP_REMOVED lines=11> */
.L_x_17798:
[----:B------:R-:W-:-:S07]  /*a190*/  IADD3 R17, PT, PT, R17, 0x80, RZ ;  /* 0x0000008011117810 */ /* 0x000fce0007ffe0ff */
.L_x_17763:
[----:B------:R-:W-:Y:S05]  /*a1a0*/  BSYNC.RECONVERGENT B7 ;  /* 0x0000000000077941 */ /* 0x000fea0003800200 */
.L_x_17762:
[----:B------:R-:W5:Y:S02]  /*a1b0*/  LDCU UR4, c[0x0][0x380] ;  /* 0x00007000ff0477ac */ /* 0x000f640008000800 */
[----:B-----5:R-:W-:-:S13]  /*a1c0*/  ISETP.GE.AND P0, PT, R17, UR4, PT ;  /* 0x0000000411007c0c */ /* 0x020fda000bf06270 */
[----:B------:R-:W-:Y:S05]  /*a1d0*/  @P0 EXIT ;  /* 0x000000000000094d */ /* 0x000fea0003800000 */
[----:B------:R-:W5:Y:S01]  /*a1e0*/  LDCU UR4, c[0x0][0x388] ;  /* 0x00007100ff0477ac */ /* 0x000f620008000800 */
[----:B0--34-:R-:W-:Y:S01]  /*a1f0*/  IMAD.MOV.U32 R0, RZ, RZ, RZ ;  /* 0x000000ffff007224 */ /* 0x019fe200078e00ff */
[----:B------:R-:W-:Y:S01]  /*a200*/  MOV R16, RZ ;  /* 0x000000ff00107202 */ /* 0x000fe20000000f00 */
        /* <DEDUP_REMOVED lines=300> */
.L_x_17828:
        /* <DEDUP_REMOVED lines=20> */
.L_x_17833:
[----:B------:R-:W2:Y:S02]  /*b610*/  LDG.E.U8 R2, desc[UR36][R2.64] ;  /* 0x0000002402027981 */ /* 0x000ea4000c1e1100 */
[----:B--2---:R0:W1:Y:S02]  /*b620*/  I2F.F64.U16 R4, R2 ;  /* 0x0000000200047312 */ /* 0x0040640000101800 */
[----:B01----:R-:W-:Y:S05]  /*b630*/  BRA `(.L_x_17835) ;  /* 0x0000000c00607947 */ /* 0x003fea0003800000 */
.L_x_17832:
        /* <DEDUP_REMOVED lines=9> */
.L_x_17837:
[----:B------:R-:W2:Y:S02]  /*b6d0*/  LDG.E R2, desc[UR36][R2.64] ;  /* 0x0000002402027981 */ /* 0x000ea4000c1e1900 */
[----:B--2---:R0:W1:Y:S02]  /*b6e0*/  I2F.F64 R4, R2 ;  /* 0x0000000200047312 */ /* 0x0040640000201c00 */
[----:B01----:R-:W-:Y:S05]  /*b6f0*/  BRA `(.L_x_17835) ;  /* 0x0000000c00307947 */ /* 0x003fea0003800000 */
.L_x_17836:
[----:B------:R-:W2:Y:S02]  /*b700*/  LDG.E.U16 R2, desc[UR36][R2.64] ;  /* 0x0000002402027981 */ /* 0x000ea4000c1e1500 */
[----:B--2---:R0:W1:Y:S02]  /*b710*/  I2F.F64.S16 R4, R2 ;  /* 0x0000000200047312 */ /* 0x0040640000101c00 */
[----:B01----:R-:W-:Y:S05]  /*b720*/  BRA `(.L_x_17835) ;  /* 0x0000000c00247947 */ /* 0x003fea0003800000 */
.L_x_17831:
        /* <DEDUP_REMOVED lines=10> */
.L_x_17839:
[----:B------:R-:W2:Y:S02]  /*b7d0*/  LDG.E.U16 R0, desc[UR36][R2.64] ;  /* 0x0000002402007981 */ /* 0x000ea4000c1e1500 */
[----:B--2---:R-:W-:-:S05]  /*b7e0*/  HADD2.F32 R0, -RZ, R0.H0_H0 ;  /* 0x20000000ff007230 */ /* 0x004fca0000004100 */
[----:B------:R-:W-:-:S04]  /*b7f0*/  FMUL.FTZ R0, R0, 1 ;  /* 0x3f80000000007820 */ /* 0x000fc80000410000 */
[----:B------:R1:W2:Y:S02]  /*b800*/  F2F.F64.F32 R4, R0 ;  /* 0x0000000000047310 */ /* 0x0002a40000201800 */
[----:B-12---:R-:W-:Y:S05]  /*b810*/  BRA `(.L_x_17835) ;  /* 0x0000000800e87947 */ /* 0x006fea0003800000 */
.L_x_17838:
        /* <DEDUP_REMOVED lines=10> */
.L_x_17841:
[----:B------:R-:W2:Y:S02]  /*b8c0*/  LDG.E.U16 R2, desc[UR36][R2.64] ;  /* 0x0000002402027981 */ /* 0x000ea4000c1e1500 */
[----:B--2---:R-:W-:-:S05]  /*b8d0*/  HADD2.F32 R0, -RZ, R2.H0_H0 ;  /* 0x20000002ff007230 */ /* 0x004fca0000004100 */
[----:B------:R-:W-:-:S04]  /*b8e0*/  FMUL.FTZ R0, R0, 1 ;  /* 0x3f80000000007820 */ /* 0x000fc80000410000 */
[----:B------:R1:W2:Y:S02]  /*b8f0*/  F2F.F64.F32 R4, R0 ;  /* 0x0000000000047310 */ /* 0x0002a40000201800 */
[----:B-12---:R-:W-:Y:S05]  /*b900*/  BRA `(.L_x_17835) ;  /* 0x0000000800ac7947 */ /* 0x006fea0003800000 */
.L_x_17840:
[----:B------:R0:W5:Y:S01]  /*b910*/  LDG.E.64 R4, desc[UR36][R2.64] ;  /* 0x0000002402047981 */ /* 0x000162000c1e1b00 */
[----:B------:R-:W-:Y:S05]  /*b920*/  BRA `(.L_x_17835) ;  /* 0x0000000800a47947 */ /* 0x000fea0003800000 */
.L_x_17830:
        /* <DEDUP_REMOVED lines=13> */
.L_x_17844:
[----:B------:R3:W5:Y:S01]  /*ba00*/  LDG.E.64 R4, desc[UR36][R2.64] ;  /* 0x0000002402047981 */ /* 0x000762000c1e1b00 */
[----:B------:R-:W-:Y:S05]  /*ba10*/  BRA `(.L_x_17835) ;  /* 0x0000000800687947 */ /* 0x000fea0003800000 */
.L_x_17843:
        /* <DEDUP_REMOVED lines=25> */
[----:B------:R-:W4:Y:S02]  /*bbb0*/  F2F.F64.F32 R4, R5 ;  /* 0x0000000500047310 */ /* 0x000f240000201800 */
[----:B----4-:R-:W-:Y:S05]  /*bbc0*/  BRA `(.L_x_17835) ;  /* 0x0000000400fc7947 */ /* 0x010fea0003800000 */
.L_x_17846:
        /* <DEDUP_REMOVED lines=14> */
.L_x_17845:
[----:B------:R-:W2:Y:S02]  /*bcb0*/  LDG.E.U16 R0, desc[UR36][R2.64] ;  /* 0x0000002402007981 */ /* 0x000ea4000c1e1500 */
[----:B--2---:R-:W-:-:S04]  /*bcc0*/  IMAD.U32 R0, R0, 0x10000, RZ ;  /* 0x0001000000007824 */ /* 0x004fc800078e00ff */
[----:B------:R-:W-:-:S04]  /*bcd0*/  FMUL.FTZ R0, R0, 1 ;  /* 0x3f80000000007820 */ /* 0x000fc80000410000 */
[----:B------:R4:W0:Y:S02]  /*bce0*/  F2F.F64.F32 R4, R0 ;  /* 0x0000000000047310 */ /* 0x0008240000201800 */
[----:B0---4-:R-:W-:Y:S05]  /*bcf0*/  BRA `(.L_x_17835) ;  /* 0x0000000400b07947 */ /* 0x011fea0003800000 */
.L_x_17842:
        /* <DEDUP_REMOVED lines=11> */
.L_x_17849:
        /* <DEDUP_REMOVED lines=21> */
.L_x_17851:
[----:B------:R-:W-:Y:S05]  /*bf00*/  BSYNC.RECONVERGENT B0 ;  /* 0x0000000000007941 */ /* 0x000fea0003800200 */
.L_x_17850:
[----:B------:R-:W-:Y:S02]  /*bf10*/  SHF.L.U32 R0, R0, 0x14, RZ ;  /* 0x0000001400007819 */ /* 0x000fe400000006ff */
[----:B------:R-:W-:-:S04]  /*bf20*/  LEA R2, R2, 0x3b800000, 0x17 ;  /* 0x3b80000002027811 */ /* 0x000fc800078eb8ff */
[----:B------:R-:W-:-:S05]  /*bf30*/  LOP3.LUT R0, R2, R0, R7, 0xfe, !PT ;  /* 0x0000000002007212 */ /* 0x000fca00078efe07 */
[----:B------:R-:W-:-:S04]  /*bf40*/  FMUL.FTZ R0, R0, 1 ;  /* 0x3f80000000007820 */ /* 0x000fc80000410000 */
[----:B------:R3:W4:Y:S02]  /*bf50*/  F2F.F64.F32 R4, R0 ;  /* 0x0000000000047310 */ /* 0x0007240000201800 */
[----:B---34-:R-:W-:Y:S05]  /*bf60*/  BRA `(.L_x_17835) ;  /* 0x0000000400147947 */ /* 0x018fea0003800000 */
.L_x_17848:
        /* <DEDUP_REMOVED lines=21> */
.L_x_17853:
[----:B------:R-:W-:Y:S05]  /*c0c0*/  BSYNC.RECONVERGENT B0 ;  /* 0x0000000000007941 */ /* 0x000fea0003800200 */
.L_x_17852:
[----:B------:R-:W-:Y:S01]  /*c0d0*/  IMAD.SHL.U32 R0, R0, 0x200000, RZ ;  /* 0x0020000000007824 */ /* 0x000fe200078e00ff */
[----:B------:R-:W-:-:S04]  /*c0e0*/  LEA R2, R2, 0x37800000, 0x17 ;  /* 0x3780000002027811 */ /* 0x000fc800078eb8ff */
[----:B------:R-:W-:-:S05]  /*c0f0*/  LOP3.LUT R0, R2, R0, R7, 0xfe, !PT ;  /* 0x0000000002007212 */ /* 0x000fca00078efe07 */
[----:B------:R-:W-:-:S04]  /*c100*/  FMUL.FTZ R0, R0, 1 ;  /* 0x3f80000000007820 */ /* 0x000fc80000410000 */
[----:B------:R3:W4:Y:S02]  /*c110*/  F2F.F64.F32 R4, R0 ;  /* 0x0000000000047310 */ /* 0x0007240000201800 */
[----:B---34-:R-:W-:Y:S05]  /*c120*/  BRA `(.L_x_17835) ;  /* 0x0000000000a47947 */ /* 0x018fea0003800000 */
.L_x_17847:
        /* <DEDUP_REMOVED lines=18> */
.L_x_17834:
        /* <DEDUP_REMOVED lines=16> */
.L_x_17856:
[----:B------:R-:W-:Y:S01]  /*c350*/  CS2R R4, SRZ ;  /* 0x0000000000047805 */ /* 0x000fe2000001ff00 */
[----:B------:R-:W-:Y:S06]  /*c360*/  BRA `(.L_x_17835) ;  /* 0x0000000000147947 */ /* 0x000fec0003800000 */
.L_x_17855:
[----:B------:R-:W2:Y:S02]  /*c370*/  LDG.E.64 R4, desc[UR36][R2.64] ;  /* 0x0000002402047981 */ /* 0x000ea4000c1e1b00 */
[----:B--2---:R-:W3:Y:S02]  /*c380*/  I2F.F64.U64 R4, R4 ;  /* 0x0000000400047312 */ /* 0x004ee40000301800 */
[----:B---3--:R-:W-:Y:S05]  /*c390*/  BRA `(.L_x_17835) ;  /* 0x0000000000087947 */ /* 0x008fea0003800000 */
.L_x_17854:
[----:B------:R-:W2:Y:S02]  /*c3a0*/  LDG.E R2, desc[UR36][R2.64] ;  /* 0x0000002402027981 */ /* 0x000ea4000c1e1900 */
[----:B--2---:R1:W2:Y:S02]  /*c3b0*/  I2F.F64.U32 R4, R2 ;  /* 0x0000000200047312 */ /* 0x0042a40000201800 */
.L_x_17835:
[----:B------:R-:W-:Y:S05]  /*c3c0*/  BSYNC.RECONVERGENT B6 ;  /* 0x0000000000067941 */ /* 0x000fea0003800200 */
.L_x_17829:
[----:B------:R-:W2:Y:S01]  /*c3d0*/  LDCU.64 UR6, c[0x0][0x598] ;  /* 0x0000b300ff0677ac */ /* 0x000ea20008000a00 */
[----:B------:R-:W-:-:S04]  /*c3e0*/  UPRMT UR4, UR41, 0x9910, URZ ;  /* 0x0000991029047896 */ /* 0x000fc800080000ff */
[----:B------:R-:W-:Y:S01]  /*c3f0*/  UISETP.GT.AND UP0, UPT, UR4, 0x9, UPT ;  /* 0x000000090400788c */ /* 0x000fe2000bf04270 */
[----:B--2--5:R-:W2:Y:S08]  /*c400*/  DMUL R4, R4, UR6 ;  /* 0x0000000604047c28 */ /* 0x024eb00008000000 */
[----:B--2---:R-:W-:Y:S05]  /*c410*/  BRA.U UP0, `(.L_x_17857) ;  /* 0x0000000500707547 */ /* 0x004fea000b800000 */
        /* <DEDUP_REMOVED lines=11> */
.L_x_17860:
[----:B------:R-:W0:Y:S02]  /*c4d0*/  F2I.S64.F64.TRUNC R4, R4 ;  /* 0x0000000400047311 */ /* 0x000e24000030d900 */
[----:B0--3--:R-:W-:-:S05]  /*c4e0*/  MOV R3, R4 ;  /* 0x0000000400037202 */ /* 0x009fca0000000f00 */
[----:B------:R-:W-:Y:S01]  /*c4f0*/  STG.E.U8 desc[UR36][R16.64], R3 ;  /* 0x0000000310007986 */ /* 0x000fe2000c101124 */
[----:B------:R-:W-:Y:S05]  /*c500*/  EXIT ;  /* 0x000000000000794d */ /* 0x000fea0003800000 */
.L_x_17859:
        /* <DEDUP_REMOVED lines=9> */
.L_x_17863:
[----:B------:R-:W2:Y:S02]  /*c5a0*/  F2I.F64.TRUNC R5, R4 ;  /* 0x0000000400057311 */ /* 0x000ea4000030d100 */
[----:B--2---:R-:W-:Y:S01]  /*c5b0*/  STG.E desc[UR36][R16.64], R5 ;  /* 0x0000000510007986 */ /* 0x004fe2000c101924 */
[----:B------:R-:W-:Y:S05]  /*c5c0*/  EXIT ;  /* 0x000000000000794d */ /* 0x000fea0003800000 */
.L_x_17862:
[----:B------:R-:W2:Y:S02]  /*c5d0*/  F2I.F64.TRUNC R5, R4 ;  /* 0x0000000400057311 */ /* 0x000ea4000030d100 */
[----:B--2---:R-:W-:Y:S01]  /*c5e0*/  STG.E.U16 desc[UR36][R16.64], R5 ;  /* 0x0000000510007986 */ /* 0x004fe2000c101524 */
[----:B------:R-:W-:Y:S05]  /*c5f0*/  EXIT ;  /* 0x000000000000794d */ /* 0x000fea0003800000 */
.L_x_17858:
        /* <DEDUP_REMOVED lines=8> */
[----:B0--3--:R-:W0:-:S15]  /*c680*/  F2F.F32.F64 R3, R4 ;  /* 0x0000000400037310 */ /* 0x009e1e0000301000 */
        /* <DEDUP_REMOVED lines=8> */
.L_x_17865:
        /* <DEDUP_REMOVED lines=12> */
.L_x_17864:
        /* <DEDUP_REMOVED lines=8> */
[----:B01-3--:R-:W0:-:S15]  /*c850*/  F2F.F32.F64 R2, R4 ;  /* 0x0000000400027310 */ /* 0x00be1e0000301000 */
        /* <DEDUP_REMOVED lines=9> */
.L_x_17867:
        /* <DEDUP_REMOVED lines=9> */
[----:B0--3--:R-:W-:-:S04]  /*c980*/  F2FP.F16.F32.PACK_AB R3, RZ, R0 ;  /* 0x00000000ff03723e */ /* 0x009fc800000000ff */
[----:B------:R-:W-:-:S05]  /*c990*/  PRMT R3, R3, 0x5410, RZ ;  /* 0x0000541003037816 */ /* 0x000fca00000000ff */
[----:B------:R-:W-:Y:S01]  /*c9a0*/  STG.E desc[UR36][R16.64], R3 ;  /* 0x0000000310007986 */ /* 0x000fe2000c101924 */
[----:B------:R-:W-:Y:S05]  /*c9b0*/  EXIT ;  /* 0x000000000000794d */ /* 0x000fea0003800000 */
.L_x_17866:
[----:B------:R-:W-:Y:S01]  /*c9c0*/  STG.E.64 desc[UR36][R16.64], R4 ;  /* 0x0000000410007986 */ /* 0x000fe2000c101b24 */
[----:B------:R-:W-:Y:S05]  /*c9d0*/  EXIT ;  /* 0x000000000000794d */ /* 0x000fea0003800000 */
.L_x_17857:
        /* <DEDUP_REMOVED lines=13> */
.L_x_17871:
[----:B------:R-:W-:Y:S01]  /*cab0*/  UMOV UR4, 0xf0000000 ;  /* 0xf000000000047882 */ /* 0x000fe20000000000 */
[----:B------:R-:W-:Y:S01]  /*cac0*/  UMOV UR5, 0x380fffff ;  /* 0x380fffff00057882 */ /* 0x000fe20000000000 */
[----:B0--3--:R-:W0:-:S15]  /*cad0*/  F2F.F32.F64 R3, R4 ;  /* 0x0000000400037310 */ /* 0x009e1e0000301000 */
        /* <DEDUP_REMOVED lines=8> */
[----:B-1----:R-:W-:-:S04]  /*cb60*/  LOP3.LUT R2, R3, 0x7fffffff, RZ, 0xc0, !PT ;  /* 0x7fffffff03027812 */ /* 0x002fc800078ec0ff */
        /* <DEDUP_REMOVED lines=13> */
.L_x_17874:
[----:B------:R-:W-:-:S04]  /*cc40*/  SHF.R.U32.HI R3, RZ, 0x18, R3 ;  /* 0x00000018ff037819 */ /* 0x000fc80000011603 */
[----:B------:R-:W-:-:S04]  /*cc50*/  LOP3.LUT R0, R0, 0x80, R3, 0xf8, !PT ;  /* 0x0000008000007812 */ /* 0x000fc800078ef803 */
[----:B------:R-:W-:-:S07]  /*cc60*/  PRMT R8, R0, 0x7610, R8 ;  /* 0x0000761000087816 */ /* 0x000fce0000000008 */
.L_x_17873:
[----:B------:R-:W-:Y:S05]  /*cc70*/  BSYNC.RECONVERGENT B0 ;  /* 0x0000000000007941 */ /* 0x000fea0003800200 */
.L_x_17872:
[----:B------:R-:W-:Y:S01]  /*cc80*/  STG.E.U8 desc[UR36][R16.64], R8 ;  /* 0x0000000810007986 */ /* 0x000fe2000c101124 */
[----:B------:R-:W-:Y:S05]  /*cc90*/  EXIT ;  /* 0x000000000000794d */ /* 0x000fea0003800000 */
.L_x_17870:
        /* <DEDUP_REMOVED lines=25> */
.L_x_17877:
[----:B------:R-:W-:-:S04]  /*ce30*/  SHF.R.U32.HI R3, RZ, 0x18, R3 ;  /* 0x00000018ff037819 */ /* 0x000fc80000011603 */
[----:B------:R-:W-:-:S04]  /*ce40*/  LOP3.LUT R0, R0, 0x80, R3, 0xf8, !PT ;  /* 0x0000008000007812 */ /* 0x000fc800078ef803 */
[----:B------:R-:W-:-:S07]  /*ce50*/  PRMT R8, R0, 0x7610, R8 ;  /* 0x0000761000087816 */ /* 0x000fce0000000008 */
.L_x_17876:
[----:B------:R-:W-:Y:S05]  /*ce60*/  BSYNC.RECONVERGENT B0 ;  /* 0x0000000000007941 */ /* 0x000fea0003800200 */
.L_x_17875:
[----:B------:R-:W-:Y:S01]  /*ce70*/  STG.E.U8 desc[UR36][R16.64], R8 ;  /* 0x0000000810007986 */ /* 0x000fe2000c101124 */
[----:B------:R-:W-:Y:S05]  /*ce80*/  EXIT ;  /* 0x000000000000794d */ /* 0x000fea0003800000 */
.L_x_17869:
        /* <DEDUP_REMOVED lines=15> */
[----:B01-3--:R-:W-:-:S04]  /*cf80*/  SHF.R.U32.HI R2, RZ, 0x17, R6 ;  /* 0x00000017ff027819 */ /* 0x00bfc80000011606 */
        /* <DEDUP_REMOVED lines=14> */
.L_x_17879:
[----:B------:R-:W2:Y:S02]  /*d070*/  F2I.U64.F64.TRUNC R4, R4 ;  /* 0x0000000400047311 */ /* 0x000ea4000030d800 */
[----:B--2---:R-:W-:Y:S01]  /*d080*/  STG.E.64 desc[UR36][R16.64], R4 ;  /* 0x0000000410007986 */ /* 0x004fe2000c101b24 */
[----:B------:R-:W-:Y:S05]  /*d090*/  EXIT ;  /* 0x000000000000794d */ /* 0x000fea0003800000 */
.L_x_17878:
[----:B------:R-:W2:Y:S02]  /*d0a0*/  F2I.U32.F64.TRUNC R5, R4 ;  /* 0x0000000400057311 */ /* 0x000ea4000030d000 */
[----:B--2---:R-:W-:Y:S01]  /*d0b0*/  STG.E desc[UR36][R16.64], R5 ;  /* 0x0000000510007986 */ /* 0x004fe2000c101924 */
[----:B------:R-:W-:Y:S05]  /*d0c0*/  EXIT ;  /* 0x000000000000794d */ /* 0x000fea0003800000 */
.L_x_17868:
[----:B------:R-:W-:-:S09]  /*d0d0*/  UISETP.GT.AND UP0, UPT, UR4, 0xe, UPT ;  /* 0x0000000e0400788c */ /* 0x000fd2000bf04270 */
[----:B------:R-:W-:Y:S05]  /*d0e0*/  BRA.U UP0, `(.L_x_17880) ;  /* 0x00000001002c7547 */ /* 0x000fea000b800000 */
[----:B------:R-:W-:-:S09]  /*d0f0*/  UISETP.NE.AND UP0, UPT, UR4, 0xa, UPT ;  /* 0x0000000a0400788c */ /* 0x000fd2000bf05270 */
[----:B------:R-:W-:Y:S05]  /*d100*/  BRA.U !UP0, `(.L_x_17881) ;  /* 0x0000000108187547 */ /* 0x000fea000b800000 */
[----:B------:R-:W-:-:S09]  /*d110*/  UISETP.NE.AND UP0, UPT, UR4, 0xb, UPT ;  /* 0x0000000b0400788c */ /* 0x000fd2000bf05270 */
[----:B------:R-:W-:Y:S05]  /*d120*/  BRA.U UP0, `(.L_x_17861) ;  /* 0x0000000100347547 */ /* 0x000fea000b800000 */
[----:B------:R-:W0:Y:S02]  /*d130*/  DSETP.NEU.AND P0, PT, R4, RZ, PT ;  /* 0x000000ff0400722a */ /* 0x000e240003f0d000 */
[----:B0--3--:R-:W-:-:S05]  /*d140*/  SEL R3, RZ, 0x1, !P0 ;  /* 0x00000001ff037807 */ /* 0x009fca0004000000 */
[----:B------:R-:W-:Y:S01]  /*d150*/  STG.E.U8 desc[UR36][R16.64], R3 ;  /* 0x0000000310007986 */ /* 0x000fe2000c101124 */
[----:B------:R-:W-:Y:S05]  /*d160*/  EXIT ;  /* 0x000000000000794d */ /* 0x000fea0003800000 */
.L_x_17881:
[----:B------:R-:W-:-:S05]  /*d170*/  CS2R R6, SRZ ;  /* 0x0000000000067805 */ /* 0x000fca000001ff00 */
[----:B------:R-:W-:Y:S01]  /*d180*/  STG.E.128 desc[UR36][R16.64], R4 ;  /* 0x0000000410007986 */ /* 0x000fe2000c101d24 */
[----:B------:R-:W-:Y:S05]  /*d190*/  EXIT ;  /* 0x000000000000794d */ /* 0x000fea0003800000 */
.L_x_17880:
[----:B------:R-:W-:-:S09]  /*d1a0*/  UISETP.NE.AND UP0, UPT, UR4, 0xf, UPT ;  /* 0x0000000f0400788c */ /* 0x000fd2000bf05270 */
[----:B------:R-:W-:Y:S05]  /*d1b0*/  BRA.U !UP0, `(.L_x_17882) ;  /* 0x0000000508287547 */ /* 0x000fea000b800000 */
[----:B------:R-:W-:-:S09]  /*d1c0*/  UISETP.NE.AND UP0, UPT, UR4, 0x17, UPT ;  /* 0x000000170400788c */ /* 0x000fd2000bf05270 */
[----:B------:R-:W-:Y:S05]  /*d1d0*/  BRA.U !UP0, `(.L_x_17883) ;  /* 0x0000000108b07547 */ /* 0x000fea000b800000 */
[----:B------:R-:W-:-:S09]  /*d1e0*/  UISETP.NE.AND UP0, UPT, UR4, 0x18, UPT ;  /* 0x000000180400788c */ /* 0x000fd2000bf05270 */
[----:B------:R-:W-:Y:S05]  /*d1f0*/  BRA.U !UP0, `(.L_x_17884) ;  /* 0x0000000108447547 */ /* 0x000fea000b800000 */
.L_x_17861:
[----:B------:R-:W-:Y:S01]  /*d200*/  MOV R0, 0x0 ;  /* 0x0000000000007802 */ /* 0x000fe20000000f00 */
[----:B------:R-:W2:Y:S01]  /*d210*/  LDCU.64 UR4, c[0x4][0x148] ;  /* 0x01002900ff0477ac */ /* 0x000ea20008000a00 */
[----:B------:R-:W-:Y:S02]  /*d220*/  HFMA2 R8, -RZ, RZ, 0, 6.020069122314453125e-06 ;  /* 0x00000065ff087431 */ /* 0x000fe400000001ff */
[----:B------:R-:W-:Y:S01]  /*d230*/  IMAD.MOV.U32 R12, RZ, RZ, 0x1 ;  /* 0x00000001ff0c7424 */ /* 0x000fe200078e00ff */
[----:B01-3--:R0:W1:Y:S01]  /*d240*/  LDC.64 R2, c[0x4][R0] ;  /* 0x0100000000027b82 */ /* 0x00b0620000000a00 */
        /* <DEDUP_REMOVED lines=11> */
.L_x_17885:
[----:B------:R-:W-:Y:S05]  /*d300*/  EXIT ;  /* 0x000000000000794d */ /* 0x000fea0003800000 */
.L_x_17884:
        /* <DEDUP_REMOVED lines=11> */
[----:B01-3--:R-:W-:Y:S02]  /*d3c0*/  LOP3.LUT R2, R7, 0x7fffffff, RZ, 0xc0, !PT ;  /* 0x7fffffff07027812 */ /* 0x00bfe400078ec0ff */
        /* <DEDUP_REMOVED lines=9> */
.L_x_17887:
[----:B------:R-:W-:Y:S05]  /*d460*/  BSYNC.RECONVERGENT B0 ;  /* 0x0000000000007941 */ /* 0x000fea0003800200 */
.L_x_17886:
[----:B------:R-:W-:-:S05]  /*d470*/  LOP3.LUT R3, R0, 0x80, R3, 0xf8, !PT ;  /* 0x0000008000037812 */ /* 0x000fca00078ef803 */
[----:B------:R-:W-:Y:S01]  /*d480*/  STG.E.U8 desc[UR36][R16.64], R3 ;  /* 0x0000000310007986 */ /* 0x000fe2000c101124 */
[----:B------:R-:W-:Y:S05]  /*d490*/  EXIT ;  /* 0x000000000000794d */ /* 0x000fea0003800000 */
.L_x_17883:
        /* <DEDUP_REMOVED lines=9> */
[----:B0-----:R-:W-:-:S05]  /*d530*/  @!P0 FMUL R3, R3, 1.175494350822287508e-38 ;  /* 0x0080000003038820 */ /* 0x001fca0000400000 */
[----:B-1----:R-:W-:-:S04]  /*d540*/  LOP3.LUT R2, R3, 0x7fffffff, RZ, 0xc0, !PT ;  /* 0x7fffffff03027812 */ /* 0x002fc800078ec0ff */
        /* <DEDUP_REMOVED lines=9> */
.L_x_17889:
[----:B------:R-:W-:Y:S02]  /*d5e0*/  ISETP.GT.U32.AND P0, PT, R2, 0x7f800000, PT ;  /* 0x7f8000000200780c */ /* 0x000fe40003f04070 */
[----:B------:R-:W-:-:S04]  /*d5f0*/  MOV R0, 0x7f ;  /* 0x0000007f00007802 */ /* 0x000fc80000000f00 */
[----:B------:R-:W-:-:S07]  /*d600*/  SEL R0, R0, 0x7c, P0 ;  /* 0x0000007c00007807 */ /* 0x000fce0000000000 */
.L_x_17890:
[----:B------:R-:W-:Y:S05]  /*d610*/  BSYNC.RECONVERGENT B0 ;  /* 0x0000000000007941 */ /* 0x000fea0003800200 */
.L_x_17888:
[----:B------:R-:W-:-:S04]  /*d620*/  SHF.R.U32.HI R3, RZ, 0x18, R3 ;  /* 0x00000018ff037819 */ /* 0x000fc80000011603 */
[----:B------:R-:W-:-:S05]  /*d630*/  LOP3.LUT R3, R0, 0x80, R3, 0xf8, !PT ;  /* 0x0000008000037812 */ /* 0x000fca00078ef803 */
[----:B------:R-:W-:Y:S01]  /*d640*/  STG.E.U8 desc[UR36][R16.64], R3 ;  /* 0x0000000310007986 */ /* 0x000fe2000c101124 */
[----:B------:R-:W-:Y:S05]  /*d650*/  EXIT ;  /* 0x000000000000794d */ /* 0x000fea0003800000 */
.L_x_17882:
        /* <DEDUP_REMOVED lines=12> */
.L_x_17891:
        /* <DEDUP_REMOVED lines=14> */
.L_x_18405:


//--------------------- .text._ZN2at6native27unrolled_elementwise_kernelINS0_13BUnaryFunctorIdddNS0_15binary_internal10MulFunctorIdEEEESt5arrayIPcLm2EELi4E23TrivialOffsetCalculatorILi1EjESB_NS0_6memory12LoadWithCastILi1EEENSC_13StoreWithCastILi1EEEEEviT_T0_T2_T3_T4_T5_ --------------------------
	.section	.text._ZN2at6native27unrolled_elementwise_kernelINS0_13BUnaryFunctorIdddNS0_15binary_internal10MulFunctorIdEEEESt5arrayIPcLm2EELi4E23TrivialOffsetCalculatorILi1EjESB_NS0_6memory12LoadWithCastILi1EEENSC_13StoreWithCastILi1EEEEEviT_T0_T2_T3_T4_T5_,"ax",@progbits
	.align	128
        .global         _ZN2at6native27unrolled_elementwise_kernelINS0_13BUnaryFunctorIdddNS0_15binary_internal10MulFunctorIdEEEESt5arrayIPcLm2EELi4E23TrivialOffsetCalculatorILi1EjESB_NS0_6memory12LoadWithCastILi1EEENSC_13StoreWithCastILi1EEEEEviT_T0_T2_T3_T4_T5_
        .type           _ZN2at6native27unrolled_elementwise_kernelINS0_13BUnaryFunctorIdddNS0_15binary_internal10MulFunctorIdEEEESt5arrayIPcLm2EELi4E23TrivialOffsetCalculatorILi1EjESB_NS0_6memory12LoadWithCastILi1EEENSC_13StoreWithCastILi1EEEEEviT_T0_T2_T3_T4_T5_,@function
        .size           _ZN2at6native27unrolled_elementwise_kernelINS0_13BUnaryFunctorIdddNS0_15binary_internal10MulFunctorIdEEEESt5arrayIPcLm2EELi4E23TrivialOffsetCalculatorILi1EjESB_NS0_6memory12LoadWithCastILi1EEENSC_13StoreWithCastILi1EEEEEviT_T0_T2_T3_T4_T5_,(.L_x_18406 - _ZN2at6native27unrolled_elementwise_kernelINS0_13BUnaryFunctorIdddNS0_15binary_internal10MulFunctorIdEEEESt5arrayIPcLm2EELi4E23TrivialOffsetCalculatorILi1EjESB_NS0_6memory12LoadWithCastILi1EEENSC_13StoreWithCastILi1EEEEEviT_T0_T2_T3_T4_T5_)
        .other          _ZN2at6native27unrolled_elementwise_kernelINS0_13BUnaryFunctorIdddNS0_15binary_internal10MulFunctorIdEEEESt5arrayIPcLm2EELi4E23TrivialOffsetCalculatorILi1EjESB_NS0_6memory12LoadWithCastILi1EEENSC_13StoreWithCastILi1EEEEEviT_T0_T2_T3_T4_T5_,@"STO_CUDA_ENTRY STV_DEFAULT"
_ZN2at6native27unrolled_elementwise_kernelINS0_13BUnaryFunctorIdddNS0_15binary_internal10MulFunctorIdEEEESt5arrayIPcLm2EELi4E23TrivialOffsetCalculatorILi1EjESB_NS0_6memory12LoadWithCastILi1EEENSC_13StoreWithCastILi1EEEEEviT_T0_T2_T3_T4_T5_:
.text._ZN2at6native27unrolled_elementwise_kernelINS0_13BUnaryFunctorIdddNS0_15binary_internal10MulFunctorIdEEEESt5arrayIPcLm2EELi4E23TrivialOffsetCalculatorILi1EjESB_NS0_6memory12LoadWithCastILi1EEENSC_13StoreWithCastILi1EEEEEviT_T0_T2_T3_T4_T5_:
        /* <DEDUP_REMOVED lines=33> */
.L_x_17898:
[----:B------:R-:W2:Y:S02]  /*0210*/  LDG.E.U8 R2, desc[UR36][R2.64] ;  /* 0x0000002402027981 */ /* 0x000ea4000c1e1100 */
[----:B--2---:R0:W1:Y:S02]  /*0220*/  I2F.F64.U16 R26, R2 ;  /* 0x00000002001a7312 */ /* 0x0040640000101800 */
[----:B01----:R-:W-:Y:S05]  /*0230*/  BRA `(.L_x_17900) ;  /* 0x0000000c00607947 */ /* 0x003fea0003800000 */
.L_x_17897:
        /* <DEDUP_REMOVED lines=9> */
.L_x_17902:
[----:B------:R-:W2:Y:S02]  /*02d0*/  LDG.E R2, desc[UR36][R2.64] ;  /* 0x0000002402027981 */ /* 0x000ea4000c1e1900 */
[----:B--2---:R0:W1:Y:S02]  /*02e0*/  I2F.F64 R26, R2 ;  /* 0x00000002001a7312 */ /* 0x0040640000201c00 */
[----:B01----:R-:W-:Y:S05]  /*02f0*/  BRA `(.L_x_17900) ;  /* 0x0000000c00307947 */ /* 0x003fea0003800000 */
.L_x_17901:
[----:B------:R-:W2:Y:S02]  /*0300*/  LDG.E.U16 R2, desc[UR36][R2.64] ;  /* 0x0000002402027981 */ /* 0x000ea4000c1e1500 */
[----:B--2---:R0:W1:Y:S02]  /*0310*/  I2F.F64.S16 R26, R2 ;  /* 0x00000002001a7312 */ /* 0x0040640000101c00 */
[----:B01----:R-:W-:Y:S05]  /*0320*/  BRA `(.L_x_17900) ;  /* 0x0000000c00247947 */ /* 0x003fea0003800000 */
.L_x_17896:
        /* <DEDUP_REMOVED lines=10> */
.L_x_17904:
[----:B------:R-:W2:Y:S02]  /*03d0*/  LDG.E.U16 R0, desc[UR36][R2.64] ;  /* 0x0000002402007981 */ /* 0x000ea4000c1e1500 */
[----:B--2---:R-:W-:-:S05]  /*03e0*/  HADD2.F32 R0, -RZ, R0.H0_H0 ;  /* 0x20000000ff007230 */ /* 0x004fca0000004100 */
[----:B------:R-:W-:-:S04]  /*03f0*/  FMUL.FTZ R0, R0, 1 ;  /* 0x3f80000000007820 */ /* 0x000fc80000410000 */
[----:B------:R1:W2:Y:S02]  /*0400*/  F2F.F64.F32 R26, R0 ;  /* 0x00000000001a7310 */ /* 0x0002a40000201800 */
[----:B-12---:R-:W-:Y:S05]  /*0410*/  BRA `(.L_x_17900) ;  /* 0x0000000800e87947 */ /* 0x006fea0003800000 */
.L_x_17903:
        /* <DEDUP_REMOVED lines=10> */
.L_x_17906:
[----:B------:R-:W2:Y:S02]  /*04c0*/  LDG.E.U16 R2, desc[UR36][R2.64] ;  /* 0x0000002402027981 */ /* 0x000ea4000c1e1500 */
[----:B--2---:R-:W-:-:S05]  /*04d0*/  HADD2.F32 R0, -RZ, R2.H0_H0 ;  /* 0x20000002ff007230 */ /* 0x004fca0000004100 */
[----:B------:R-:W-:-:S04]  /*04e0*/  FMUL.FTZ R0, R0, 1 ;  /* 0x3f80000000007820 */ /* 0x000fc80000410000 */
[----:B------:R1:W2:Y:S02]  /*04f0*/  F2F.F64.F32 R26, R0 ;  /* 0x00000000001a7310 */ /* 0x0002a40000201800 */
[----:B-12---:R-:W-:Y:S05]  /*0500*/  BRA `(.L_x_17900) ;  /* 0x0000000800ac7947 */ /* 0x006fea0003800000 */
.L_x_17905:
[----:B------:R0:W5:Y:S01]  /*0510*/  LDG.E.64 R26, desc[UR36][R2.64] ;  /* 0x00000024021a7981 */ /* 0x000162000c1e1b00 */
[----:B------:R-:W-:Y:S05]  /*0520*/  BRA `(.L_x_17900) ;  /* 0x0000000800a47947 */ /* 0x000fea0003800000 */
.L_x_17895:
        /* <DEDUP_REMOVED lines=13> */
.L_x_17909:
[----:B------:R1:W5:Y:S01]  /*0600*/  LDG.E.64 R26, desc[UR36][R2.64] ;  /* 0x00000024021a7981 */ /* 0x000362000c1e1b00 */
[----:B------:R-:W-:Y:S05]  /*0610*/  BRA `(.L_x_17900) ;  /* 0x0000000800687947 */ /* 0x000fea0003800000 */
.L_x_17908:
        /* <DEDUP_REMOVED lines=27> */
.L_x_17911:
        /* <DEDUP_REMOVED lines=14> */
.L_x_17910:
[----:B------:R-:W2:Y:S02]  /*08b0*/  LDG.E.U16 R0, desc[UR36][R2.64] ;  /* 0x0000002402007981 */ /* 0x000ea4000c1e1500 */
[----:B--2---:R-:W-:-:S04]  /*08c0*/  IMAD.U32 R0, R0, 0x10000, RZ ;  /* 0x0001000000007824 */ /* 0x004fc800078e00ff */
[----:B------:R-:W-:-:S04]  /*08d0*/  FMUL.FTZ R0, R0, 1 ;  /* 0x3f80000000007820 */ /* 0x000fc80000410000 */
[----:B------:R2:W3:Y:S02]  /*08e0*/  F2F.F64.F32 R26, R0 ;  /* 0x00000000001a7310 */ /* 0x0004e40000201800 */
[----:B--23--:R-:W-:Y:S05]  /*08f0*/  BRA `(.L_x_17900) ;  /* 0x0000000400b07947 */ /* 0x00cfea0003800000 */
.L_x_17907:
        /* <DEDUP_REMOVED lines=11> */
.L_x_17914:
        /* <DEDUP_REMOVED lines=21> */
.L_x_17916:
[----:B------:R-:W-:Y:S05]  /*0b00*/  BSYNC.RECONVERGENT B0 ;  /* 0x0000000000007941 */ /* 0x000fea0003800200 */
.L_x_17915:
[----:B------:R-:W-:Y:S01]  /*0b10*/  IMAD.SHL.U32 R0, R0, 0x100000, RZ ;  /* 0x0010000000007824 */ /* 0x000fe200078e00ff */
[----:B------:R-:W-:-:S04]  /*0b20*/  LEA R2, R2, 0x3b800000, 0x17 ;  /* 0x3b80000002027811 */ /* 0x000fc800078eb8ff */
[----:B------:R-:W-:-:S05]  /*0b30*/  LOP3.LUT R0, R2, R0, R7, 0xfe, !PT ;  /* 0x0000000002007212 */ /* 0x000fca00078efe07 */
[----:B------:R-:W-:-:S04]  /*0b40*/  FMUL.FTZ R0, R0, 1 ;  /* 0x3f80000000007820 */ /* 0x000fc80000410000 */
[----:B------:R4:W0:Y:S02]  /*0b50*/  F2F.F64.F32 R26, R0 ;  /* 0x00000000001a7310 */ /* 0x0008240000201800 */
[----:B0---4-:R-:W-:Y:S05]  /*0b60*/  BRA `(.L_x_17900) ;  /* 0x0000000400147947 */ /* 0x011fea0003800000 */
.L_x_17913:
        /* <DEDUP_REMOVED lines=21> */
.L_x_17918:
[----:B------:R-:W-:Y:S05]  /*0cc0*/  BSYNC.RECONVERGENT B0 ;  /* 0x0000000000007941 */ /* 0x000fea0003800200 */
.L_x_17917:
[----:B------:R-:W-:Y:S01]  /*0cd0*/  IMAD.SHL.U32 R0, R0, 0x200000, RZ ;  /* 0x0020000000007824 */ /* 0x000fe200078e00ff */
[----:B------:R-:W-:-:S04]  /*0ce0*/  LEA R2, R2, 0x37800000, 0x17 ;  /* 0x3780000002027811 */ /* 0x000fc800078eb8ff */
[----:B------:R-:W-:-:S05]  /*0cf0*/  LOP3.LUT R0, R2, R0, R7, 0xfe, !PT ;  /* 0x0000000002007212 */ /* 0x000fca00078efe07 */
[----:B------:R-:W-:-:S04]  /*0d00*/  FMUL.FTZ R0, R0, 1 ;  /* 0x3f80000000007820 */ /* 0x000fc80000410000 */
[----:B------:R4:W0:Y:S02]  /*0d10*/  F2F.F64.F32 R26, R0 ;  /* 0x00000000001a7310 */ /* 0x0008240000201800 */
[----:B0---4-:R-:W-:Y:S05]  /*0d20*/  BRA `(.L_x_17900) ;  /* 0x0000000000a47947 */ /* 0x011fea0003800000 */
.L_x_17912:
[----:B------:R-:W-:-:S09]  /*0d30*/  UISETP.NE.AND UP0, UPT, UR4, 0x1c, UPT ;  /* 0x0000001c0400788c */ /* 0x000fd2000bf05270 */
[----:B------:R-:W-:Y:S05]  /*0d40*/  BRA.U !UP0, `(.L_x_17919) ;  /* 0x0000000108947547 */ /* 0x000fea000b800000 */
[----:B------:R-:W-:-:S09]  /*0d50*/  UISETP.NE.AND UP0, UPT, UR4, 0x1d, UPT ;  /* 0x0000001d0400788c */ /* 0x000fd2000bf05270 */
[----:B------:R-:W-:Y:S05]  /*0d60*/  BRA.U !UP0, `(.L_x_17920) ;  /* 0x0000000108807547 */ /* 0x000fea000b800000 */
[----:B------:R-:W-:-:S09]  /*0d70*/  UISETP.NE.AND UP0, UPT, UR4, 0x2c, UPT ;  /* 0x0000002c0400788c */ /* 0x000fd2000bf05270 */
[----:B------:R-:W-:Y:S05]  /*0d80*/  BRA.U !UP0, `(.L_x_17921) ;  /* 0x0000000108487547 */ /* 0x000fea000b800000 */
.L_x_17899:
        /* <DEDUP_REMOVED lines=16> */
.L_x_17922:
[----:B------:R-:W-:Y:S01]  /*0e90*/  CS2R R26, SRZ ;  /* 0x00000000001a7805 */ /* 0x000fe2000001ff00 */
[----:B------:R-:W-:Y:S06]  /*0ea0*/  BRA `(.L_x_17900) ;  /* 0x0000000000447947 */ /* 0x000fec0003800000 */
.L_x_17921:
        /* <DEDUP_REMOVED lines=12> */
.L_x_17920:
[----:B------:R-:W2:Y:S02]  /*0f70*/  LDG.E.64 R26, desc[UR36][R2.64] ;  /* 0x00000024021a7981 */ /* 0x000ea4000c1e1b00 */
[----:B--2---:R-:W4:Y:S02]  /*0f80*/  I2F.F64.U64 R26, R26 ;  /* 0x0000001a001a7312 */ /* 0x004f240000301800 */
[----:B----4-:R-:W-:Y:S05]  /*0f90*/  BRA `(.L_x_17900) ;  /* 0x0000000000087947 */ /* 0x010fea0003800000 */
.L_x_17919:
[----:B------:R-:W2:Y:S02]  /*0fa0*/  LDG.E R2, desc[UR36][R2.64] ;  /* 0x0000002402027981 */ /* 0x000ea4000c1e1900 */
[----:B--2---:R2:W3:Y:S02]  /*0fb0*/  I2F.F64.U32 R26, R2 ;  /* 0x00000002001a7312 */ /* 0x0044e40000201800 */
.L_x_17900:
[----:B------:R-:W-:Y:S05]  /*0fc0*/  BSYNC.RECONVERGENT B6 ;  /* 0x0000000000067941 */ /* 0x000fea0003800200 */
.L_x_17894:
[----:B012---:R-:W-:-:S07]  /*0fd0*/  VIADD R2, R23, 0x80 ;  /* 0x0000008017027836 */ /* 0x007fce0000000000 */
.L_x_17893:
[----:B------:R-:W-:Y:S05]  /*0fe0*/  BSYNC.RECONVERGENT B7 ;  /* 0x0000000000077941 */ /* 0x000fea0003800200 */
.L_x_17892:
[----:B------:R-:W-:Y:S01]  /*0ff0*/  ISETP.GE.AND P0, PT, R2, R19, PT ;  /* 0x000000130200720c */ /* 0x000fe20003f06270 */
[----:B------:R-:W-:Y:S01]  /*1000*/  BSSY.RECONVERGENT B7, `(.L_x_17923) ;  /* 0x00000f6000077945 */ /* 0x000fe20003800200 */
[----:B------:R-:W-:-:S11]  /*1010*/  CS2R R28, SRZ ;  /* 0x00000000001c7805 */ /* 0x000fd6000001ff00 */
[----:B------:R-:W-:Y:S05]  /*1020*/  @P0 BRA `(.L_x_17924) ;  /* 0x0000000c00cc0947 */ /* 0x000fea0003800000 */
        /* <DEDUP_REMOVED lines=21> */
.L_x_17929:
[----:B------:R-:W2:Y:S02]  /*1180*/  LDG.E.U8 R4, desc[UR36][R4.64] ;  /* 0x0000002404047981 */ /* 0x000ea4000c1e1100 */
[----:B--2---:R1:W2:Y:S02]  /*1190*/  I2F.F64.U16 R28, R4 ;  /* 0x00000004001c7312 */ /* 0x0042a40000101800 */
[----:B-12---:R-:W-:Y:S05]  /*11a0*/  BRA `(.L_x_17931) ;  /* 0x0000000c00647947 */ /* 0x006fea0003800000 */
.L_x_17928:
        /* <DEDUP_REMOVED lines=9> */
.L_x_17933:
[----:B------:R-:W2:Y:S02]  /*1240*/  LDG.E R4, desc[UR36][R4.64] ;  /* 0x0000002404047981 */ /* 0x000ea4000c1e1900 */
[----:B--2---:R1:W2:Y:S02]  /*1250*/  I2F.F64 R28, R4 ;  /* 0x00000004001c7312 */ /* 0x0042a40000201c00 */
[----:B-12---:R-:W-:Y:S05]  /*1260*/  BRA `(.L_x_17931) ;  /* 0x0000000c00347947 */ /* 0x006fea0003800000 */
.L_x_17932:
[----:B------:R-:W2:Y:S02]  /*1270*/  LDG.E.U16 R4, desc[UR36][R4.64] ;  /* 0x0000002404047981 */ /* 0x000ea4000c1e1500 */
[----:B--2---:R1:W2:Y:S02]  /*1280*/  I2F.F64.S16 R28, R4 ;  /* 0x00000004001c7312 */ /* 0x0042a40000101c00 */
[----:B-12---:R-:W-:Y:S05]  /*1290*/  BRA `(.L_x_17931) ;  /* 0x0000000c00287947 */ /* 0x006fea0003800000 */
.L_x_17927:
        /* <DEDUP_REMOVED lines=10> */
.L_x_17935:
[----:B------:R-:W2:Y:S02]  /*1340*/  LDG.E.U16 R0, desc[UR36][R4.64] ;  /* 0x0000002404007981 */ /* 0x000ea4000c1e1500 */
[----:B--2---:R-:W-:-:S05]  /*1350*/  HADD2.F32 R0, -RZ, R0.H0_H0 ;  /* 0x20000000ff007230 */ /* 0x004fca0000004100 */
[----:B------:R-:W-:-:S04]  /*1360*/  FMUL.FTZ R0, R0, 1 ;  /* 0x3f80000000007820 */ /* 0x000fc80000410000 */
[----:B------:R0:W1:Y:S02]  /*1370*/  F2F.F64.F32 R28, R0 ;  /* 0x00000000001c7310 */ /* 0x0000640000201800 */
[----:B01----:R-:W-:Y:S05]  /*1380*/  BRA `(.L_x_17931) ;  /* 0x0000000800ec7947 */ /* 0x003fea0003800000 */
.L_x_17934:
        /* <DEDUP_REMOVED lines=10> */
.L_x_17937:
[----:B------:R-:W2:Y:S02]  /*1430*/  LDG.E.U16 R4, desc[UR36][R4.64] ;  /* 0x0000002404047981 */ /* 0x000ea4000c1e1500 */
[----:B--2---:R-:W-:-:S05]  /*1440*/  HADD2.F32 R0, -RZ, R4.H0_H0 ;  /* 0x20000004ff007230 */ /* 0x004fca0000004100 */
[----:B------:R-:W-:-:S04]  /*1450*/  FMUL.FTZ R0, R0, 1 ;  /* 0x3f80000000007820 */ /* 0x000fc80000410000 */
[----:B------:R0:W1:Y:S02]  /*1460*/  F2F.F64.F32 R28, R0 ;  /* 0x00000000001c7310 */ /* 0x0000640000201800 */
[----:B01----:R-:W-:Y:S05]  /*1470*/  BRA `(.L_x_17931) ;  /* 0x0000000800b07947 */ /* 0x003fea0003800000 */
.L_x_17936:
[----:B------:R0:W5:Y:S01]  /*1480*/  LDG.E.64 R28, desc[UR36][R4.64] ;  /* 0x00000024041c7981 */ /* 0x000162000c1e1b00 */
[----:B------:R-:W-:Y:S05]  /*1490*/  BRA `(.L_x_17931) ;  /* 0x0000000800a87947 */ /* 0x000fea0003800000 */
.L_x_17926:
        /* <DEDUP_REMOVED lines=13> */
.L_x_17940:
[----:B------:R4:W5:Y:S01]  /*1570*/  LDG.E.64 R28, desc[UR36][R4.64] ;  /* 0x00000024041c7981 */ /* 0x000962000c1e1b00 */
[----:B------:R-:W-:Y:S05]  /*1580*/  BRA `(.L_x_17931) ;  /* 0x00000008006c7947 */ /* 0x000fea0003800000 */
.L_x_17939:
        /* <DEDUP_REMOVED lines=27> */
.L_x_17942:
        /* <DEDUP_REMOVED lines=15> */
.L_x_17941:
[----:B------:R-:W2:Y:S02]  /*1830*/  LDG.E.U16 R0, desc[UR36][R4.64] ;  /* 0x0000002404007981 */ /* 0x000ea4000c1e1500 */
[----:B--2---:R-:W-:-:S04]  /*1840*/  IMAD.U32 R0, R0, 0x10000, RZ ;  /* 0x0001000000007824 */ /* 0x004fc800078e00ff */
[----:B------:R-:W-:-:S04]  /*1850*/  FMUL.FTZ R0, R0, 1 ;  /* 0x3f80000000007820 */ /* 0x000fc80000410000 */
[----:B------:R4:W0:Y:S02]  /*1860*/  F2F.F64.F32 R28, R0 ;  /* 0x00000000001c7310 */ /* 0x0008240000201800 */
[----:B0---4-:R-:W-:Y:S05]  /*1870*/  BRA `(.L_x_17931) ;  /* 0x0000000400b07947 */ /* 0x011fea0003800000 */
.L_x_17938:
        /* <DEDUP_REMOVED lines=11> */
.L_x_17945:
        /* <DEDUP_REMOVED lines=21> */
.L_x_17947:
[----:B------:R-:W-:Y:S05]  /*1a80*/  BSYNC.RECONVERGENT B0 ;  /* 0x0000000000007941 */ /* 0x000fea0003800200 */
.L_x_17946:
[----:B------:R-:W-:Y:S01]  /*1a90*/  IMAD.SHL.U32 R0, R0, 0x100000, RZ ;  /* 0x0010000000007824 */ /* 0x000fe200078e00ff */
[----:B------:R-:W-:-:S04]  /*1aa0*/  LEA R3, R3, 0x3b800000, 0x17 ;  /* 0x3b80000003037811 */ /* 0x000fc800078eb8ff */
[----:B------:R-:W-:-:S05]  /*1ab0*/  LOP3.LUT R0, R3, R0, R7, 0xfe, !PT ;  /* 0x0000000003007212 */ /* 0x000fca00078efe07 */
[----:B------:R-:W-:-:S04]  /*1ac0*/  FMUL.FTZ R0, R0, 1 ;  /* 0x3f80000000007820 */ /* 0x000fc80000410000 */
[----:B------:R4:W0:Y:S02]  /*1ad0*/  F2F.F64.F32 R28, R0 ;  /* 0x00000000001c7310 */ /* 0x0008240000201800 */
[----:B0---4-:R-:W-:Y:S05]  /*1ae0*/  BRA `(.L_x_17931) ;  /* 0x0000000400147947 */ /* 0x011fea0003800000 */
.L_x_17944:
        /* <DEDUP_REMOVED lines=21> */
.L_x_17949:
[----:B------:R-:W-:Y:S05]  /*1c40*/  BSYNC.RECONVERGENT B0 ;  /* 0x0000000000007941 */ /* 0x000fea0003800200 */
.L_x_17948:
[----:B------:R-:W-:Y:S01]  /*1c50*/  IMAD.SHL.U32 R0, R0, 0x200000, RZ ;  /* 0x0020000000007824 */ /* 0x000fe200078e00ff */
[----:B------:R-:W-:-:S04]  /*1c60*/  LEA R3, R3, 0x37800000, 0x17 ;  /* 0x3780000003037811 */ /* 0x000fc800078eb8ff */
[----:B------:R-:W-:-:S05]  /*1c70*/  LOP3.LUT R0, R3, R0, R7, 0xfe, !PT ;  /* 0x0000000003007212 */ /* 0x000fca00078efe07 */
[----:B------:R-:W-:-:S04]  /*1c80*/  FMUL.FTZ R0, R0, 1 ;  /* 0x3f80000000007820 */ /* 0x000fc80000410000 */
[----:B------:R4:W0:Y:S02]  /*1c90*/  F2F.F64.F32 R28, R0 ;  /* 0x00000000001c7310 */ /* 0x0008240000201800 */
[----:B0---4-:R-:W-:Y:S05]  /*1ca0*/  BRA `(.L_x_17931) ;  /* 0x0000000000a47947 */ /* 0x011fea0003800000 */
.L_x_17943:
        /* <DEDUP_REMOVED lines=18> */
.L_x_17930:
        /* <DEDUP_REMOVED lines=16> */
.L_x_17952:
[----:B------:R-:W-:Y:S01]  /*1ed0*/  CS2R R28, SRZ ;  /* 0x00000000001c7805 */ /* 0x000fe2000001ff00 */
[----:B------:R-:W-:Y:S06]  /*1ee0*/  BRA `(.L_x_17931) ;  /* 0x0000000000147947 */ /* 0x000fec0003800000 */
.L_x_17951:
[----:B------:R-:W2:Y:S02]  /*1ef0*/  LDG.E.64 R28, desc[UR36][R4.64] ;  /* 0x00000024041c7981 */ /* 0x000ea4000c1e1b00 */
[----:B--2---:R-:W1:Y:S02]  /*1f00*/  I2F.F64.U64 R28, R28 ;  /* 0x0000001c001c7312 */ /* 0x004e640000301800 */
[----:B-1----:R-:W-:Y:S05]  /*1f10*/  BRA `(.L_x_17931) ;  /* 0x0000000000087947 */ /* 0x002fea0003800000 */
.L_x_17950:
[----:B------:R-:W2:Y:S02]  /*1f20*/  LDG.E R4, desc[UR36][R4.64] ;  /* 0x0000002404047981 */ /* 0x000ea4000c1e1900 */
[----:B--2---:R1:W2:Y:S02]  /*1f30*/  I2F.F64.U32 R28, R4 ;  /* 0x00000004001c7312 */ /* 0x0042a40000201800 */
.L_x_17931:
[----:B------:R-:W-:Y:S05]  /*1f40*/  BSYNC.RECONVERGENT B6 ;  /* 0x0000000000067941 */ /* 0x000fea0003800200 */
.L_x_17925:
[----:B------:R-:W-:-:S07]  /*1f50*/  VIADD R2, R2, 0x80 ;  /* 0x0000008002027836 */ /* 0x000fce0000000000 */
.L_x_17924:
[----:B------:R-:W-:Y:S05]  /*1f60*/  BSYNC.RECONVERGENT B7 ;  /* 0x0000000000077941 */ /* 0x000fea0003800200 */
.L_x_17923:
[----:B------:R-:W-:Y:S01]  /*1f70*/  ISETP.GE.AND P0, PT, R2, R19, PT ;  /* 0x000000130200720c */ /* 0x000fe20003f06270 */
[----:B------:R-:W-:Y:S01]  /*1f80*/  BSSY.RECONVERGENT B7, `(.L_x_17953) ;  /* 0x00000f6000077945 */ /* 0x000fe20003800200 */
[----:B------:R-:W-:-:S11]  /*1f90*/  CS2R R24, SRZ ;  /* 0x0000000000187805 */ /* 0x000fd6000001ff00 */
        /* <DEDUP_REMOVED lines=22> */
.L_x_17959:
[----:B------:R-:W4:Y:S02]  /*2100*/  LDG.E.U8 R4, desc[UR36][R4.64] ;  /* 0x0000002404047981 */ /* 0x000f24000c1e1100 */
[----:B----4-:R0:W1:Y:S02]  /*2110*/  I2F.F64.U16 R24, R4 ;  /* 0x0000000400187312 */ /* 0x0100640000101800 */
[----:B01----:R-:W-:Y:S05]  /*2120*/  BRA `(.L_x_17961) ;  /* 0x0000000c00647947 */ /* 0x003fea0003800000 */
.L_x_17958:
        /* <DEDUP_REMOVED lines=9> */
.L_x_17963:
[----:B------:R-:W4:Y:S02]  /*21c0*/  LDG.E R4, desc[UR36][R4.64] ;  /* 0x0000002404047981 */ /* 0x000f24000c1e1900 */
[----:B----4-:R0:W1:Y:S02]  /*21d0*/  I2F.F64 R24, R4 ;  /* 0x0000000400187312 */ /* 0x0100640000201c00 */
[----:B01----:R-:W-:Y:S05]  /*21e0*/  BRA `(.L_x_17961) ;  /* 0x0000000c00347947 */ /* 0x003fea0003800000 */
.L_x_17962:
[----:B------:R-:W4:Y:S02]  /*21f0*/  LDG.E.U16 R4, desc[UR36][R4.64] ;  /* 0x0000002404047981 */ /* 0x000f24000c1e1500 */
[----:B----4-:R0:W1:Y:S02]  /*2200*/  I2F.F64.S16 R24, R4 ;  /* 0x0000000400187312 */ /* 0x0100640000101c00 */
[----:B01----:R-:W-:Y:S05]  /*2210*/  BRA `(.L_x_17961) ;  /* 0x0000000c00287947 */ /* 0x003fea0003800000 */
.L_x_17957:
        /* <DEDUP_REMOVED lines=10> */
.L_x_17965:
[----:B------:R-:W4:Y:S02]  /*22c0*/  LDG.E.U16 R0, desc[UR36][R4.64] ;  /* 0x0000002404007981 */ /* 0x000f24000c1e1500 */
[----:B----4-:R-:W-:-:S05]  /*22d0*/  HADD2.F32 R0, -RZ, R0.H0_H0 ;  /* 0x20000000ff007230 */ /* 0x010fca0000004100 */
[----:B------:R-:W-:-:S04]  /*22e0*/  FMUL.FTZ R0, R0, 1 ;  /* 0x3f80000000007820 */ /* 0x000fc80000410000 */
[----:B------:R1:W4:Y:S02]  /*22f0*/  F2F.F64.F32 R24, R0 ;  /* 0x0000000000187310 */ /* 0x0003240000201800 */
[----:B-1--4-:R-:W-:Y:S05]  /*2300*/  BRA `(.L_x_17961) ;  /* 0x0000000800ec7947 */ /* 0x012fea0003800000 */
.L_x_17964:
        /* <DEDUP_REMOVED lines=10> */
.L_x_17967:
[----:B------:R-:W4:Y:S02]  /*23b0*/  LDG.E.U16 R4, desc[UR36][R4.64] ;  /* 0x0000002404047981 */ /* 0x000f24000c1e1500 */
[----:B----4-:R-:W-:-:S05]  /*23c0*/  HADD2.F32 R0, -RZ, R4.H0_H0 ;  /* 0x20000004ff007230 */ /* 0x010fca0000004100 */
[----:B------:R-:W-:-:S04]  /*23d0*/  FMUL.FTZ R0, R0, 1 ;  /* 0x3f80000000007820 */ /* 0x000fc80000410000 */
[----:B------:R1:W4:Y:S02]  /*23e0*/  F2F.F64.F32 R24, R0 ;  /* 0x0000000000187310 */ /* 0x0003240000201800 */
[----:B-1--4-:R-:W-:Y:S05]  /*23f0*/  BRA `(.L_x_17961) ;  /* 0x0000000800b07947 */ /* 0x012fea0003800000 */
.L_x_17966:
[----:B------:R0:W5:Y:S01]  /*2400*/  LDG.E.64 R24, desc[UR36][R4.64] ;  /* 0x0000002404187981 */ /* 0x000162000c1e1b00 */
[----:B------:R-:W-:Y:S05]  /*2410*/  BRA `(.L_x_17961) ;  /* 0x0000000800a87947 */ /* 0x000fea0003800000 */
.L_x_17956:
        /* <DEDUP_REMOVED lines=13> */
.L_x_17970:
[----:B------:R1:W5:Y:S01]  /*24f0*/  LDG.E.64 R24, desc[UR36][R4.64] ;  /* 0x0000002404187981 */ /* 0x000362000c1e1b00 */
[----:B------:R-:W-:Y:S05]  /*2500*/  BRA `(.L_x_17961) ;  /* 0x00000008006c7947 */ /* 0x000fea0003800000 */
.L_x_17969:
        /* <DEDUP_REMOVED lines=27> */
.L_x_17972:
        /* <DEDUP_REMOVED lines=15> */
.L_x_17971:
[----:B------:R-:W4:Y:S02]  /*27b0*/  LDG.E.U16 R0, desc[UR36][R4.64] ;  /* 0x0000002404007981 */ /* 0x000f24000c1e1500 */
[----:B----4-:R-:W-:-:S04]  /*27c0*/  IMAD.U32 R0, R0, 0x10000, RZ ;  /* 0x0001000000007824 */ /* 0x010fc800078e00ff */
[----:B------:R-:W-:-:S04]  /*27d0*/  FMUL.FTZ R0, R0, 1 ;  /* 0x3f80000000007820 */ /* 0x000fc80000410000 */
[----:B------:R4:W0:Y:S02]  /*27e0*/  F2F.F64.F32 R24, R0 ;  /* 0x0000000000187310 */ /* 0x0008240000201800 */
[----:B0---4-:R-:W-:Y:S05]  /*27f0*/  BRA `(.L_x_17961) ;  /* 0x0000000400b07947 */ /* 0x011fea0003800000 */
.L_x_17968:
        /* <DEDUP_REMOVED lines=11> */
.L_x_17975:
        /* <DEDUP_REMOVED lines=21> */
.L_x_17977:
[----:B------:R-:W-:Y:S05]  /*2a00*/  BSYNC.RECONVERGENT B0 ;  /* 0x0000000000007941 */ /* 0x000fea0003800200 */
.L_x_17976:
[----:B------:R-:W-:Y:S01]  /*2a10*/  IMAD.SHL.U32 R0, R0, 0x100000, RZ ;  /* 0x0010000000007824 */ /* 0x000fe200078e00ff */
[----:B------:R-:W-:-:S04]  /*2a20*/  LEA R3, R3, 0x3b800000, 0x17 ;  /* 0x3b80000003037811 */ /* 0x000fc800078eb8ff */
[----:B------:R-:W-:-:S05]  /*2a30*/  LOP3.LUT R0, R3, R0, R7, 0xfe, !PT ;  /* 0x0000000003007212 */ /* 0x000fca00078efe07 */
[----:B------:R-:W-:-:S04]  /*2a40*/  FMUL.FTZ R0, R0, 1 ;  /* 0x3f80000000007820 */ /* 0x000fc80000410000 */
[----:B------:R0:W1:Y:S02]  /*2a50*/  F2F.F64.F32 R24, R0 ;  /* 0x0000000000187310 */ /* 0x0000640000201800 */
[----:B01----:R-:W-:Y:S05]  /*2a60*/  BRA `(.L_x_17961) ;  /* 0x0000000400147947 */ /* 0x003fea0003800000 */
.L_x_17974:
        /* <DEDUP_REMOVED lines=21> */
.L_x_17979:
[----:B------:R-:W-:Y:S05]  /*2bc0*/  BSYNC.RECONVERGENT B0 ;  /* 0x0000000000007941 */ /* 0x000fea0003800200 */
.L_x_17978:
[----:B------:R-:W-:Y:S01]  /*2bd0*/  IMAD.SHL.U32 R0, R0, 0x200000, RZ ;  /* 0x0020000000007824 */ /* 0x000fe200078e00ff */
[----:B------:R-:W-:-:S04]  /*2be0*/  LEA R3, R3, 0x37800000, 0x17 ;  /* 0x3780000003037811 */ /* 0x000fc800078eb8ff */
[----:B------:R-:W-:-:S05]  /*2bf0*/  LOP3.LUT R0, R3, R0, R7, 0xfe, !PT ;  /* 0x0000000003007212 */ /* 0x000fca00078efe07 */
[----:B------:R-:W-:-:S04]  /*2c00*/  FMUL.FTZ R0, R0, 1 ;  /* 0x3f80000000007820 */ /* 0x000fc80000410000 */
[----:B------:R0:W1:Y:S02]  /*2c10*/  F2F.F64.F32 R24, R0 ;  /* 0x0000000000187310 */ /* 0x0000640000201800 */
[----:B01----:R-:W-:Y:S05]  /*2c20*/  BRA `(.L_x_17961) ;  /* 0x0000000000a47947 */ /* 0x003fea0003800000 */
.L_x_17973:
        /* <DEDUP_REMOVED lines=18> */
.L_x_17960:
        /* <DEDUP_REMOVED lines=16> */
.L_x_17982:
[----:B------:R-:W-:Y:S01]  /*2e50*/  CS2R R24, SRZ ;  /* 0x0000000000187805 */ /* 0x000fe2000001ff00 */
[----:B------:R-:W-:Y:S06]  /*2e60*/  BRA `(.L_x_17961) ;  /* 0x0000000000147947 */ /* 0x000fec0003800000 */
.L_x_17981:
[----:B------:R-:W4:Y:S02]  /*2e70*/  LDG.E.64 R24, desc[UR36][R4.64] ;  /* 0x0000002404187981 */ /* 0x000f24000c1e1b00 */
[----:B----4-:R-:W0:Y:S02]  /*2e80*/  I2F.F64.U64 R24, R24 ;  /* 0x0000001800187312 */ /* 0x010e240000301800 */
[----:B0-----:R-:W-:Y:S05]  /*2e90*/  BRA `(.L_x_17961) ;  /* 0x0000000000087947 */ /* 0x001fea0003800000 */
.L_x_17980:
[----:B------:R-:W4:Y:S02]  /*2ea0*/  LDG.E R4, desc[UR36][R4.64] ;  /* 0x0000002404047981 */ /* 0x000f24000c1e1900 */
[----:B----4-:R4:W0:Y:S02]  /*2eb0*/  I2F.F64.U32 R24, R4 ;  /* 0x0000000400187312 */ /* 0x0108240000201800 */
.L_x_17961:
[----:B------:R-:W-:Y:S05]  /*2ec0*/  BSYNC.RECONVERGENT B6 ;  /* 0x0000000000067941 */ /* 0x000fea0003800200 */
.L_x_17955:
[----:B------:R-:W-:-:S07]  /*2ed0*/  VIADD R2, R2, 0x80 ;  /* 0x0000008002027836 */ /* 0x000fce0000000000 */
.L_x_17954:
[----:B------:R-:W-:Y:S05]  /*2ee0*/  BSYNC.RECONVERGENT B7 ;  /* 0x0000000000077941 */ /* 0x000fea0003800200 */
.L_x_17953:
[----:B------:R-:W-:Y:S01]  /*2ef0*/  ISETP.GE.AND P0, PT, R2, R19, PT ;  /* 0x000000130200720c */ /* 0x000fe20003f06270 */
[----:B------:R-:W-:Y:S01]  /*2f00*/  BSSY.RECONVERGENT B6, `(.L_x_17983) ;  /* 0x00000ef000067945 */ /* 0x000fe20003800200 */
[----:B------:R-:W-:-:S11]  /*2f10*/  CS2R R16, SRZ ;  /* 0x0000000000107805 */ /* 0x000fd6000001ff00 */
[----:B------:R-:W-:Y:S05]  /*2f20*/  @P0 BRA `(.L_x_17984) ;  /* 0x0000000c00b00947 */ /* 0x000fea0003800000 */
[----:B01--4-:R-:W0:Y:S01]  /*2f30*/  LDC.64 R4, c[0x0][0x3a0] ;  /* 0x0000e800ff047b82 */ /* 0x013e220000000a00 */
        /* <DEDUP_REMOVED lines=19> */
.L_x_17988:
[----:B------:R-:W4:Y:S02]  /*3070*/  LDG.E.U8 R2, desc[UR36][R2.64] ;  /* 0x0000002402027981 */ /* 0x000f24000c1e1100 */
[----:B----4-:R0:W1:Y:S02]  /*3080*/  I2F.F64.U16 R16, R2 ;  /* 0x0000000200107312 */ /* 0x0100640000101800 */
[----:B01----:R-:W-:Y:S05]  /*3090*/  BRA `(.L_x_17984) ;  /* 0x0000000c00547947 */ /* 0x003fea0003800000 */
.L_x_17987:
        /* <DEDUP_REMOVED lines=9> */
.L_x_17991:
[----:B------:R-:W4:Y:S02]  /*3130*/  LDG.E R2, desc[UR36][R2.64] ;  /* 0x0000002402027981 */ /* 0x000f24000c1e1900 */
[----:B----4-:R0:W1:Y:S02]  /*3140*/  I2F.F64 R16, R2 ;  /* 0x0000000200107312 */ /* 0x0100640000201c00 */
[----:B01----:R-:W-:Y:S05]  /*3150*/  BRA `(.L_x_17984) ;  /* 0x0000000c00247947 */ /* 0x003fea0003800000 */
.L_x_17990:
[----:B------:R-:W4:Y:S02]  /*3160*/  LDG.E.U16 R2, desc[UR36][R2.64] ;  /* 0x0000002402027981 */ /* 0x000f24000c1e1500 */
[----:B----4-:R0:W1:Y:S02]  /*3170*/  I2F.F64.S16 R16, R2 ;  /* 0x0000000200107312 */ /* 0x0100640000101c00 */
[----:B01----:R-:W-:Y:S05]  /*3180*/  BRA `(.L_x_17984) ;  /* 0x0000000c00187947 */ /* 0x003fea0003800000 */
.L_x_17986:
        /* <DEDUP_REMOVED lines=10> */
.L_x_17993:
[----:B------:R-:W4:Y:S02]  /*3230*/  LDG.E.U16 R0, desc[UR36][R2.64] ;  /* 0x0000002402007981 */ /* 0x000f24000c1e1500 */
[----:B----4-:R-:W-:-:S05]  /*3240*/  HADD2.F32 R0, -RZ, R0.H0_H0 ;  /* 0x20000000ff007230 */ /* 0x010fca0000004100 */
[----:B------:R-:W-:-:S04]  /*3250*/  FMUL.FTZ R0, R0, 1 ;  /* 0x3f80000000007820 */ /* 0x000fc80000410000 */
[----:B------:R0:W1:Y:S02]  /*3260*/  F2F.F64.F32 R16, R0 ;  /* 0x0000000000107310 */ /* 0x0000640000201800 */
[----:B01----:R-:W-:Y:S05]  /*3270*/  BRA `(.L_x_17984) ;  /* 0x0000000800dc7947 */ /* 0x003fea0003800000 */
.L_x_17992:
        /* <DEDUP_REMOVED lines=10> */
.L_x_17995:
[----:B------:R-:W4:Y:S02]  /*3320*/  LDG.E.U16 R2, desc[UR36][R2.64] ;  /* 0x0000002402027981 */ /* 0x000f24000c1e1500 */
[----:B----4-:R-:W-:-:S05]  /*3330*/  HADD2.F32 R0, -RZ, R2.H0_H0 ;  /* 0x20000002ff007230 */ /* 0x010fca0000004100 */
[----:B------:R-:W-:-:S04]  /*3340*/  FMUL.FTZ R0, R0, 1 ;  /* 0x3f80000000007820 */ /* 0x000fc80000410000 */
[----:B------:R0:W1:Y:S02]  /*3350*/  F2F.F64.F32 R16, R0 ;  /* 0x0000000000107310 */ /* 0x0000640000201800 */
[----:B01----:R-:W-:Y:S05]  /*3360*/  BRA `(.L_x_17984) ;  /* 0x0000000800a07947 */ /* 0x003fea0003800000 */
.L_x_17994:
[----:B------:R0:W5:Y:S01]  /*3370*/  LDG.E.64 R16, desc[UR36][R2.64] ;  /* 0x0000002402107981 */ /* 0x000162000c1e1b00 */
[----:B------:R-:W-:Y:S05]  /*3380*/  BRA `(.L_x_17984) ;  /* 0x0000000800987947 */ /* 0x000fea0003800000 */
.L_x_17985:
        /* <DEDUP_REMOVED lines=13> */
.L_x_17998:
[----:B------:R0:W5:Y:S01]  /*3460*/  LDG.E.64 R16, desc[UR36][R2.64] ;  /* 0x0000002402107981 */ /* 0x000162000c1e1b00 */
[----:B------:R-:W-:Y:S05]  /*3470*/  BRA `(.L_x_17984) ;  /* 0x00000008005c7947 */ /* 0x000fea0003800000 */
.L_x_17997:
        /* <DEDUP_REMOVED lines=27> */
.L_x_18000:
        /* <DEDUP_REMOVED lines=14> */
.L_x_17999:
[----:B------:R-:W4:Y:S02]  /*3710*/  LDG.E.U16 R0, desc[UR36][R2.64] ;  /* 0x0000002402007981 */ /* 0x000f24000c1e1500 */
[----:B----4-:R-:W-:-:S04]  /*3720*/  IMAD.U32 R0, R0, 0x10000, RZ ;  /* 0x0001000000007824 */ /* 0x010fc800078e00ff */
[----:B------:R-:W-:-:S04]  /*3730*/  FMUL.FTZ R0, R0, 1 ;  /* 0x3f80000000007820 */ /* 0x000fc80000410000 */
[----:B------:R0:W1:Y:S02]  /*3740*/  F2F.F64.F32 R16, R0 ;  /* 0x0000000000107310 */ /* 0x0000640000201800 */
[----:B01----:R-:W-:Y:S05]  /*3750*/  BRA `(.L_x_17984) ;  /* 0x0000000400a47947 */ /* 0x003fea0003800000 */
.L_x_17996:
        /* <DEDUP_REMOVED lines=11> */
.L_x_18003:
        /* <DEDUP_REMOVED lines=20> */
.L_x_18005:
[----:B------:R-:W-:Y:S05]  /*3950*/  BSYNC.RECONVERGENT B0 ;  /* 0x0000000000007941 */ /* 0x000fea0003800200 */
.L_x_18004:
[----:B------:R-:W-:Y:S01]  /*3960*/  IMAD.SHL.U32 R0, R0, 0x100000, RZ ;  /* 0x0010000000007824 */ /* 0x000fe200078e00ff */
[----:B------:R-:W-:-:S04]  /*3970*/  LEA R2, R2, 0x3b800000, 0x17 ;  /* 0x3b80000002027811 */ /* 0x000fc800078eb8ff */
[----:B------:R-:W-:-:S05]  /*3980*/  LOP3.LUT R0, R2, R0, R7, 0xfe, !PT ;  /* 0x0000000002007212 */ /* 0x000fca00078efe07 */
[----:B------:R-:W-:-:S04]  /*3990*/  FMUL.FTZ R0, R0, 1 ;  /* 0x3f80000000007820 */ /* 0x000fc80000410000 */
[----:B------:R0:W1:Y:S02]  /*39a0*/  F2F.F64.F32 R16, R0 ;  /* 0x0000000000107310 */ /* 0x0000640000201800 */
[----:B01----:R-:W-:Y:S05]  /*39b0*/  BRA `(.L_x_17984) ;  /* 0x00000004000c7947 */ /* 0x003fea0003800000 */
.L_x_18002:
        /* <DEDUP_REMOVED lines=20> */
.L_x_18007:
[----:B------:R-:W-:Y:S05]  /*3b00*/  BSYNC.RECONVERGENT B0 ;  /* 0x0000000000007941 */ /* 0x000fea0003800200 */
.L_x_18006:
[----:B------:R-:W-:Y:S01]  /*3b10*/  IMAD.SHL.U32 R0, R0, 0x200000, RZ ;  /* 0x0020000000007824 */ /* 0x000fe200078e00ff */
[----:B------:R-:W-:-:S04]  /*3b20*/  LEA R2, R2, 0x37800000, 0x17 ;  /* 0x3780000002027811 */ /* 0x000fc800078eb8ff */
[----:B------:R-:W-:-:S05]  /*3b30*/  LOP3.LUT R0, R2, R0, R7, 0xfe, !PT ;  /* 0x0000000002007212 */ /* 0x000fca00078efe07 */
[----:B------:R-:W-:-:S04]  /*3b40*/  FMUL.FTZ R0, R0, 1 ;  /* 0x3f80000000007820 */ /* 0x000fc80000410000 */
[----:B------:R0:W1:Y:S02]  /*3b50*/  F2F.F64.F32 R16, R0 ;  /* 0x0000000000107310 */ /* 0x0000640000201800 */
[----:B01----:R-:W-:Y:S05]  /*3b60*/  BRA `(.L_x_17984) ;  /* 0x0000000000a07947 */ /* 0x003fea0003800000 */
.L_x_18001:
        /* <DEDUP_REMOVED lines=18> */
.L_x_17989:
        /* <DEDUP_REMOVED lines=16> */
.L_x_18010:
[----:B------:R-:W-:Y:S05]  /*3d90*/  BRA `(.L_x_17984) ;  /* 0x0000000000147947 */ /* 0x000fea0003800000 */
.L_x_18009:
[----:B------:R-:W4:Y:S02]  /*3da0*/  LDG.E.64 R16, desc[UR36][R2.64] ;  /* 0x0000002402107981 */ /* 0x000f24000c1e1b00 */
[----:B----4-:R-:W0:Y:S02]  /*3db0*/  I2F.F64.U64 R16, R16 ;  /* 0x0000001000107312 */ /* 0x010e240000301800 */
[----:B0-----:R-:W-:Y:S05]  /*3dc0*/  BRA `(.L_x_17984) ;  /* 0x0000000000087947 */ /* 0x001fea0003800000 */
.L_x_18008:
[----:B------:R-:W4:Y:S02]  /*3dd0*/  LDG.E R2, desc[UR36][R2.64] ;  /* 0x0000002402027981 */ /* 0x000f24000c1e1900 */
[----:B----4-:R0:W1:Y:S02]  /*3de0*/  I2F.F64.U32 R16, R2 ;  /* 0x0000000200107312 */ /* 0x0100640000201800 */
.L_x_17984:
[----:B------:R-:W-:Y:S05]  /*3df0*/  BSYNC.RECONVERGENT B6 ;  /* 0x0000000000067941 */ /* 0x000fea0003800200 */
.L_x_17983:
[----:B------:R-:W1:Y:S01]  /*3e00*/  LDCU.64 UR4, c[0x0][0x390] ;  /* 0x00007200ff0477ac */ /* 0x000e620008000a00 */
[----:B0-----:R-:W0:Y:S01]  /*3e10*/  LDC.U8 R2, c[0x0][0x3b4] ;  /* 0x0000ed00ff027b82 */ /* 0x001e220000000000 */
[----:B------:R-:W-:Y:S01]  /*3e20*/  ISETP.GE.AND P0, PT, R23, R19, PT ;  /* 0x000000131700720c */ /* 0x000fe20003f06270 */
[----:B------:R-:W-:Y:S04]  /*3e30*/  BSSY.RECONVERGENT B7, `(.L_x_18011) ;  /* 0x00003c7000077945 */ /* 0x000fe80003800200 */
[----:B------:R-:W-:Y:S01]  /*3e40*/  BSSY.RELIABLE B6, `(.L_x_18012) ;  /* 0x000028b000067945 */ /* 0x000fe20003800100 */
[----:B-1-345:R1:W3:-:S15]  /*3e50*/  DMUL R4, R26, UR4 ;  /* 0x000000041a047c28 */ /* 0x03a2de0008000000 */
[----:B------:R-:W-:-:S15]  /*3e60*/  NOP ;  /* 0x0000000000007918 */ /* 0x000fde0000000000 */
[----:B------:R-:W-:-:S15]  /*3e70*/  NOP ;  /* 0x0000000000007918 */ /* 0x000fde0000000000 */
[----:B------:R-:W-:-:S15]  /*3e80*/  NOP ;  /* 0x0000000000007918 */ /* 0x000fde0000000000 */
[----:B------:R-:W-:-:S04]  /*3e90*/  NOP ;  /* 0x0000000000007918 */ /* 0x000fc80000000000 */
[----:B--2---:R-:W2:-:S15]  /*3ea0*/  DMUL R28, R28, UR4 ;  /* 0x000000041c1c7c28 */ /* 0x004e9e0008000000 */
[----:B------:R-:W-:-:S15]  /*3eb0*/  NOP ;  /* 0x0000000000007918 */ /* 0x000fde0000000000 */
[----:B------:R-:W-:-:S15]  /*3ec0*/  NOP ;  /* 0x0000000000007918 */ /* 0x000fde0000000000 */
[----:B------:R-:W-:-:S15]  /*3ed0*/  NOP ;  /* 0x0000000000007918 */ /* 0x000fde0000000000 */
[----:B------:R-:W-:-:S04]  /*3ee0*/  NOP ;  /* 0x0000000000007918 */ /* 0x000fc80000000000 */
[----:B------:R-:W4:-:S15]  /*3ef0*/  DMUL R24, R24, UR4 ;  /* 0x0000000418187c28 */ /* 0x000f1e0008000000 */
[----:B------:R-:W-:-:S15]  /*3f00*/  NOP ;  /* 0x0000000000007918 */ /* 0x000fde0000000000 */
[----:B------:R-:W-:-:S15]  /*3f10*/  NOP ;  /* 0x0000000000007918 */ /* 0x000fde0000000000 */
[----:B------:R-:W-:-:S15]  /*3f20*/  NOP ;  /* 0x0000000000007918 */ /* 0x000fde0000000000 */
[----:B------:R-:W-:-:S04]  /*3f30*/  NOP ;  /* 0x0000000000007918 */ /* 0x000fc80000000000 */
[----:B------:R-:W0:Y:S02]  /*3f40*/  DMUL R16, R16, UR4 ;  /* 0x0000000410107c28 */ /* 0x000e240008000000 */
[----:B01234-:R-:W-:Y:S05]  /*3f50*/  @P0 BRA `(.L_x_18013) ;  /* 0x0000002400d80947 */ /* 0x01ffea0003800000 */
        /* <DEDUP_REMOVED lines=22> */
.L_x_18017:
[----:B------:R-:W0:Y:S02]  /*40c0*/  F2I.S64.F64.TRUNC R4, R4 ;  /* 0x0000000400047311 */ /* 0x000e24000030d900 */
[----:B0-----:R-:W-:-:S05]  /*40d0*/  IMAD.MOV.U32 R3, RZ, RZ, R4 ;  /* 0x000000ffff037224 */ /* 0x001fca00078e0004 */
[----:B------:R0:W-:Y:S01]  /*40e0*/  STG.E.U8 desc[UR36][R8.64], R3 ;  /* 0x0000000308007986 */ /* 0x0001e2000c101124 */
[----:B------:R-:W-:Y:S05]  /*40f0*/  BRA `(.L_x_18019) ;  /* 0x00000010007c7947 */ /* 0x000fea0003800000 */
.L_x_18016:
        /* <DEDUP_REMOVED lines=9> */
.L_x_18021:
[----:B------:R-:W0:Y:S02]  /*4190*/  F2I.F64.TRUNC R5, R4 ;  /* 0x0000000400057311 */ /* 0x000e24000030d100 */
[----:B0-----:R0:W-:Y:S01]  /*41a0*/  STG.E desc[UR36][R8.64], R5 ;  /* 0x0000000508007986 */ /* 0x0011e2000c101924 */
[----:B------:R-:W-:Y:S05]  /*41b0*/  BRA `(.L_x_18019) ;  /* 0x00000010004c7947 */ /* 0x000fea0003800000 */
.L_x_18020:
[----:B------:R-:W0:Y:S02]  /*41c0*/  F2I.F64.TRUNC R5, R4 ;  /* 0x0000000400057311 */ /* 0x000e24000030d100 */
[----:B0-----:R0:W-:Y:S01]  /*41d0*/  STG.E.U16 desc[UR36][R8.64], R5 ;  /* 0x0000000508007986 */ /* 0x0011e2000c101524 */
[----:B------:R-:W-:Y:S05]  /*41e0*/  BRA `(.L_x_18019) ;  /* 0x0000001000407947 */ /* 0x000fea0003800000 */
.L_x_18015:
        /* <DEDUP_REMOVED lines=17> */
.L_x_18023:
        /* <DEDUP_REMOVED lines=12> */
.L_x_18022:
        /* <DEDUP_REMOVED lines=18> */
.L_x_18025:
        /* <DEDUP_REMOVED lines=13> */
.L_x_18024:
[----:B------:R0:W-:Y:S01]  /*45b0*/  STG.E.64 desc[UR36][R8.64], R4 ;  /* 0x0000000408007986 */ /* 0x0001e2000c101b24 */
[----:B------:R-:W-:Y:S05]  /*45c0*/  BRA `(.L_x_18019) ;  /* 0x0000000c00487947 */ /* 0x000fea0003800000 */
.L_x_18014:
        /* <DEDUP_REMOVED lines=12> */
.L_x_18028:
[----:B------:R-:W-:-:S05]  /*4690*/  CS2R R6, SRZ ;  /* 0x0000000000067805 */ /* 0x000fca000001ff00 */
[----:B------:R0:W-:Y:S01]  /*46a0*/  STG.E.128 desc[UR36][R8.64], R4 ;  /* 0x0000000408007986 */ /* 0x0001e2000c101d24 */
[----:B------:R-:W-:Y:S05]  /*46b0*/  BRA `(.L_x_18019) ;  /* 0x0000000c000c7947 */ /* 0x000fea0003800000 */
.L_x_18027:
        /* <DEDUP_REMOVED lines=27> */
.L_x_18032:
[----:B------:R-:W-:Y:S05]  /*4870*/  BSYNC.RECONVERGENT B0 ;  /* 0x0000000000007941 */ /* 0x000fea0003800200 */
.L_x_18031:
[----:B------:R-:W-:-:S05]  /*4880*/  LOP3.LUT R7, R0, 0x80, R7, 0xf8, !PT ;  /* 0x0000008000077812 */ /* 0x000fca00078ef807 */
[----:B------:R0:W-:Y:S01]  /*4890*/  STG.E.U8 desc[UR36][R8.64], R7 ;  /* 0x0000000708007986 */ /* 0x0001e2000c101124 */
[----:B------:R-:W-:Y:S05]  /*48a0*/  BRA `(.L_x_18019) ;  /* 0x0000000800907947 */ /* 0x000fea0003800000 */
.L_x_18030:
        /* <DEDUP_REMOVED lines=23> */
.L_x_18034:
[----:B------:R-:W-:Y:S05]  /*4a20*/  BSYNC.RECONVERGENT B0 ;  /* 0x0000000000007941 */ /* 0x000fea0003800200 */
.L_x_18033:
[----:B------:R-:W-:-:S05]  /*4a30*/  LOP3.LUT R7, R0, 0x80, R7, 0xf8, !PT ;  /* 0x0000008000077812 */ /* 0x000fca00078ef807 */
[----:B------:R0:W-:Y:S01]  /*4a40*/  STG.E.U8 desc[UR36][R8.64], R7 ;  /* 0x0000000708007986 */ /* 0x0001e2000c101124 */
[----:B------:R-:W-:Y:S05]  /*4a50*/  BRA `(.L_x_18019) ;  /* 0x0000000800247947 */ /* 0x000fea0003800000 */
.L_x_18029:
        /* <DEDUP_REMOVED lines=12> */
.L_x_18026:
        /* <DEDUP_REMOVED lines=11> */
.L_x_18037:
        /* <DEDUP_REMOVED lines=21> */
.L_x_18040:
[----:B------:R-:W-:-:S04]  /*4d20*/  SHF.R.U32.HI R0, RZ, 0x14, R7 ;  /* 0x00000014ff007819 */ /* 0x000fc80000011607 */
[----:B------:R-:W-:-:S04]  /*4d30*/  LOP3.LUT R0, R0, 0x1, RZ, 0xc0, !PT ;  /* 0x0000000100007812 */ /* 0x000fc800078ec0ff */
[----:B------:R-:W-:-:S04]  /*4d40*/  IADD3 R0, PT, PT, R7, 0x487ffff, R0 ;  /* 0x0487ffff07007810 */ /* 0x000fc80007ffe000 */
[----:B------:R-:W-:-:S04]  /*4d50*/  SHF.R.U32.HI R0, RZ, 0x14, R0 ;  /* 0x00000014ff007819 */ /* 0x000fc80000011600 */
[----:B------:R-:W-:-:S07]  /*4d60*/  LOP3.LUT R3, R0, 0xff, RZ, 0xc0, !PT ;  /* 0x000000ff00037812 */ /* 0x000fce00078ec0ff */
.L_x_18041:
[----:B------:R-:W-:-:S04]  /*4d70*/  SHF.R.U32.HI R0, RZ, 0x18, R7 ;  /* 0x00000018ff007819 */ /* 0x000fc80000011607 */
[----:B------:R-:W-:-:S07]  /*4d80*/  LOP3.LUT R0, R3, 0x80, R0, 0xf8, !PT ;  /* 0x0000008003007812 */ /* 0x000fce00078ef800 */
.L_x_18039:
[----:B------:R-:W-:Y:S05]  /*4d90*/  BSYNC.RECONVERGENT B0 ;  /* 0x0000000000007941 */ /* 0x000fea0003800200 */
.L_x_18038:
[----:B------:R1:W-:Y:S01]  /*4da0*/  STG.E.U8 desc[UR36][R8.64], R0 ;  /* 0x0000000008007986 */ /* 0x0003e2000c101124 */
[----:B------:R-:W-:Y:S05]  /*4db0*/  BRA `(.L_x_18019) ;  /* 0x00000004004c7947 */ /* 0x000fea0003800000 */
.L_x_18036:
        /* <DEDUP_REMOVED lines=21> */
.L_x_18044:
[----:B------:R-:W-:-:S04]  /*4f10*/  SHF.R.U32.HI R0, RZ, 0x15, R7 ;  /* 0x00000015ff007819 */ /* 0x000fc80000011607 */
[----:B------:R-:W-:-:S04]  /*4f20*/  LOP3.LUT R0, R0, 0x1, RZ, 0xc0, !PT ;  /* 0x0000000100007812 */ /* 0x000fc800078ec0ff */
[----:B------:R-:W-:-:S04]  /*4f30*/  IADD3 R0, PT, PT, R7, 0x88fffff, R0 ;  /* 0x088fffff07007810 */ /* 0x000fc80007ffe000 */
[----:B------:R-:W-:-:S04]  /*4f40*/  SHF.R.U32.HI R0, RZ, 0x15, R0 ;  /* 0x00000015ff007819 */ /* 0x000fc80000011600 */
[----:B------:R-:W-:-:S07]  /*4f50*/  LOP3.LUT R3, R0, 0xff, RZ, 0xc0, !PT ;  /* 0x000000ff00037812 */ /* 0x000fce00078ec0ff */
.L_x_18045:
[----:B------:R-:W-:-:S04]  /*4f60*/  SHF.R.U32.HI R0, RZ, 0x18, R7 ;  /* 0x00000018ff007819 */ /* 0x000fc80000011607 */
[----:B------:R-:W-:-:S07]  /*4f70*/  LOP3.LUT R0, R3, 0x80, R0, 0xf8, !PT ;  /* 0x0000008003007812 */ /* 0x000fce00078ef800 */
.L_x_18043:
[----:B------:R-:W-:Y:S05]  /*4f80*/  BSYNC.RECONVERGENT B0 ;  /* 0x0000000000007941 */ /* 0x000fea0003800200 */
.L_x_18042:
[----:B------:R2:W-:Y:S01]  /*4f90*/  STG.E.U8 desc[UR36][R8.64], R0 ;  /* 0x0000000008007986 */ /* 0x0005e2000c101124 */
[----:B------:R-:W-:Y:S05]  /*4fa0*/  BRA `(.L_x_18019) ;  /* 0x0000000000d07947 */ /* 0x000fea0003800000 */
.L_x_18035:
[----:B------:R-:W-:-:S13]  /*4fb0*/  ISETP.NE.AND P0, PT, R0, 0x1c, PT ;  /* 0x0000001c0000780c */ /* 0x000fda0003f05270 */
[----:B------:R-:W-:Y:S05]  /*4fc0*/  @!P0 BRA `(.L_x_18046) ;  /* 0x0000000000c08947 */ /* 0x000fea0003800000 */
[----:B------:R-:W-:-:S13]  /*4fd0*/  ISETP.NE.AND P0, PT, R0, 0x1d, PT ;  /* 0x0000001d0000780c */ /* 0x000fda0003f05270 */
[----:B------:R-:W-:Y:S05]  /*4fe0*/  @!P0 BRA `(.L_x_18047) ;  /* 0x0000000000ac8947 */ /* 0x000fea0003800000 */
[----:B------:R-:W-:-:S13]  /*4ff0*/  ISETP.NE.AND P0, PT, R0, 0x2c, PT ;  /* 0x0000002c0000780c */ /* 0x000fda0003f05270 */
[----:B------:R-:W-:Y:S05]  /*5000*/  @!P0 BRA `(.L_x_18048) ;  /* 0x0000000000448947 */ /* 0x000fea0003800000 */
.L_x_18018:
        /* <DEDUP_REMOVED lines=16> */
.L_x_18049:
[----:B------:R-:W-:Y:S05]  /*5110*/  BRA `(.L_x_18019) ;  /* 0x0000000000747947 */ /* 0x000fea0003800000 */
.L_x_18048:
        /* <DEDUP_REMOVED lines=24> */
.L_x_18047:
[----:B------:R-:W0:Y:S02]  /*52a0*/  F2I.U64.F64.TRUNC R4, R4 ;  /* 0x0000000400047311 */ /* 0x000e24000030d800 */
[----:B0-----:R0:W-:Y:S01]  /*52b0*/  STG.E.64 desc[UR36][R8.64], R4 ;  /* 0x0000000408007986 */ /* 0x0011e2000c101b24 */
[----:B------:R-:W-:Y:S05]  /*52c0*/  BRA `(.L_x_18019) ;  /* 0x0000000000087947 */ /* 0x000fea0003800000 */
.L_x_18046:
[----:B------:R-:W0:Y:S02]  /*52d0*/  F2I.U32.F64.TRUNC R5, R4 ;  /* 0x0000000400057311 */ /* 0x000e24000030d000 */
[----:B0-----:R3:W-:Y:S02]  /*52e0*/  STG.E desc[UR36][R8.64], R5 ;  /* 0x0000000508007986 */ /* 0x0017e4000c101924 */
.L_x_18019:
[----:B------:R-:W-:-:S13]  /*52f0*/  ISETP.GE.AND P0, PT, R23, R19, PT ;  /* 0x000000131700720c */ /* 0x000fda0003f06270 */
[----:B------:R-:W-:Y:S05]  /*5300*/  @P0 BREAK.RELIABLE B6 ;  /* 0x0000000000060942 */ /* 0x000fea0003800100 */
        /* <DEDUP_REMOVED lines=22> */
.L_x_18054:
[----:B------:R-:W0:Y:S02]  /*5470*/  F2I.S64.F64.TRUNC R28, R28 ;  /* 0x0000001c001c7311 */ /* 0x000e24000030d900 */
[----:B0-----:R-:W-:-:S05]  /*5480*/  IMAD.MOV.U32 R3, RZ, RZ, R28 ;  /* 0x000000ffff037224 */ /* 0x001fca00078e001c */
[----:B------:R0:W-:Y:S01]  /*5490*/  STG.E.U8 desc[UR36][R4.64], R3 ;  /* 0x0000000304007986 */ /* 0x0001e2000c101124 */
[----:B------:R-:W-:Y:S05]  /*54a0*/  BRA `(.L_x_18056) ;  /* 0x0000001000807947 */ /* 0x000fea0003800000 */
.L_x_18053:
        /* <DEDUP_REMOVED lines=9> */
.L_x_18058:
[----:B------:R-:W0:Y:S02]  /*5540*/  F2I.F64.TRUNC R29, R28 ;  /* 0x0000001c001d7311 */ /* 0x000e24000030d100 */
[----:B0-----:R0:W-:Y:S01]  /*5550*/  STG.E desc[UR36][R4.64], R29 ;  /* 0x0000001d04007986 */ /* 0x0011e2000c101924 */
[----:B------:R-:W-:Y:S05]  /*5560*/  BRA `(.L_x_18056) ;  /* 0x0000001000507947 */ /* 0x000fea0003800000 */
.L_x_18057:
[----:B------:R-:W0:Y:S02]  /*5570*/  F2I.F64.TRUNC R29, R28 ;  /* 0x0000001c001d7311 */ /* 0x000e24000030d100 */
[----:B0-----:R0:W-:Y:S01]  /*5580*/  STG.E.U16 desc[UR36][R4.64], R29 ;  /* 0x0000001d04007986 */ /* 0x0011e2000c101524 */
[----:B------:R-:W-:Y:S05]  /*5590*/  BRA `(.L_x_18056) ;  /* 0x0000001000447947 */ /* 0x000fea0003800000 */
.L_x_18052:
        /* <DEDUP_REMOVED lines=17> */
.L_x_18060:
        /* <DEDUP_REMOVED lines=12> */
.L_x_18059:
        /* <DEDUP_REMOVED lines=18> */
.L_x_18062:
        /* <DEDUP_REMOVED lines=13> */
.L_x_18061:
[----:B------:R0:W-:Y:S01]  /*5960*/  STG.E.64 desc[UR36][R4.64], R28 ;  /* 0x0000001c04007986 */ /* 0x0001e2000c101b24 */
[----:B------:R-:W-:Y:S05]  /*5970*/  BRA `(.L_x_18056) ;  /* 0x0000000c004c7947 */ /* 0x000fea0003800000 */
.L_x_18051:
        /* <DEDUP_REMOVED lines=13> */
.L_x_18066:
        /* <DEDUP_REMOVED lines=26> */
.L_x_18069:
[----:B------:R-:W-:-:S04]  /*5bf0*/  SHF.R.U32.HI R3, RZ, 0x18, R7 ;  /* 0x00000018ff037819 */ /* 0x000fc80000011607 */
[----:B------:R-:W-:-:S07]  /*5c00*/  LOP3.LUT R0, R0, 0x80, R3, 0xf8, !PT ;  /* 0x0000008000007812 */ /* 0x000fce00078ef803 */
.L_x_18068:
[----:B------:R-:W-:Y:S05]  /*5c10*/  BSYNC.RECONVERGENT B0 ;  /* 0x0000000000007941 */ /* 0x000fea0003800200 */
.L_x_18067:
[----:B------:R3:W-:Y:S01]  /*5c20*/  STG.E.U8 desc[UR36][R4.64], R0 ;  /* 0x0000000004007986 */ /* 0x0007e2000c101124 */
[----:B------:R-:W-:Y:S05]  /*5c30*/  BRA `(.L_x_18056) ;  /* 0x00000008009c7947 */ /* 0x000fea0003800000 */
.L_x_18065:
        /* <DEDUP_REMOVED lines=26> */
.L_x_18072:
[----:B------:R-:W-:-:S04]  /*5de0*/  SHF.R.U32.HI R3, RZ, 0x18, R7 ;  /* 0x00000018ff037819 */ /* 0x000fc80000011607 */
[----:B------:R-:W-:-:S07]  /*5df0*/  LOP3.LUT R0, R0, 0x80, R3, 0xf8, !PT ;  /* 0x0000008000007812 */ /* 0x000fce00078ef803 */
.L_x_18071:
[----:B------:R-:W-:Y:S05]  /*5e00*/  BSYNC.RECONVERGENT B0 ;  /* 0x0000000000007941 */ /* 0x000fea0003800200 */
.L_x_18070:
[----:B------:R0:W-:Y:S01]  /*5e10*/  STG.E.U8 desc[UR36][R4.64], R0 ;  /* 0x0000000004007986 */ /* 0x0001e2000c101124 */
[----:B------:R-:W-:Y:S05]  /*5e20*/  BRA `(.L_x_18056) ;  /* 0x0000000800207947 */ /* 0x000fea0003800000 */
.L_x_18064:
        /* <DEDUP_REMOVED lines=30> */
.L_x_18074:
[----:B------:R-:W0:Y:S02]  /*6010*/  F2I.U64.F64.TRUNC R28, R28 ;  /* 0x0000001c001c7311 */ /* 0x000e24000030d800 */
[----:B0-----:R1:W-:Y:S01]  /*6020*/  STG.E.64 desc[UR36][R4.64], R28 ;  /* 0x0000001c04007986 */ /* 0x0013e2000c101b24 */
[----:B------:R-:W-:Y:S05]  /*6030*/  BRA `(.L_x_18056) ;  /* 0x00000004009c7947 */ /* 0x000fea0003800000 */
.L_x_18073:
[----:B------:R-:W0:Y:S02]  /*6040*/  F2I.U32.F64.TRUNC R29, R28 ;  /* 0x0000001c001d7311 */ /* 0x000e24000030d000 */
[----:B0-----:R0:W-:Y:S01]  /*6050*/  STG.E desc[UR36][R4.64], R29 ;  /* 0x0000001d04007986 */ /* 0x0011e2000c101924 */
[----:B------:R-:W-:Y:S05]  /*6060*/  BRA `(.L_x_18056) ;  /* 0x0000000400907947 */ /* 0x000fea0003800000 */
.L_x_18063:
        /* <DEDUP_REMOVED lines=10> */
.L_x_18076:
[----:B------:R-:W-:-:S05]  /*6110*/  CS2R R30, SRZ ;  /* 0x00000000001e7805 */ /* 0x000fca000001ff00 */
[----:B------:R0:W-:Y:S01]  /*6120*/  STG.E.128 desc[UR36][R4.64], R28 ;  /* 0x0000001c04007986 */ /* 0x0001e2000c101d24 */
[----:B------:R-:W-:Y:S05]  /*6130*/  BRA `(.L_x_18056) ;  /* 0x00000004005c7947 */ /* 0x000fea0003800000 */
.L_x_18075:
[----:B------:R-:W-:-:S13]  /*6140*/  ISETP.NE.AND P0, PT, R0, 0xf, PT ;  /* 0x0000000f0000780c */ /* 0x000fda0003f05270 */
[----:B------:R-:W-:Y:S05]  /*6150*/  @!P0 BRA `(.L_x_18077) ;  /* 0x0000000400288947 */ /* 0x000fea0003800000 */
[----:B------:R-:W-:-:S13]  /*6160*/  ISETP.NE.AND P0, PT, R0, 0x17, PT ;  /* 0x000000170000780c */ /* 0x000fda0003f05270 */
[----:B------:R-:W-:Y:S05]  /*6170*/  @!P0 BRA `(.L_x_18078) ;  /* 0x0000000000b08947 */ /* 0x000fea0003800000 */
[----:B------:R-:W-:-:S13]  /*6180*/  ISETP.NE.AND P0, PT, R0, 0x18, PT ;  /* 0x000000180000780c */ /* 0x000fda0003f05270 */
[----:B------:R-:W-:Y:S05]  /*6190*/  @!P0 BRA `(.L_x_18079) ;  /* 0x0000000000448947 */ /* 0x000fea0003800000 */
.L_x_18055:
        /* <DEDUP_REMOVED lines=16> */
.L_x_18080:
[----:B------:R-:W-:Y:S05]  /*62a0*/  BRA `(.L_x_18056) ;  /* 0x0000000400007947 */ /* 0x000fea0003800000 */
.L_x_18079:
        /* <DEDUP_REMOVED lines=21> */
.L_x_18082:
[----:B------:R-:W-:Y:S05]  /*6400*/  BSYNC.RECONVERGENT B0 ;  /* 0x0000000000007941 */ /* 0x000fea0003800200 */
.L_x_18081:
[----:B------:R-:W-:-:S05]  /*6410*/  LOP3.LUT R3, R0, 0x80, R3, 0xf8, !PT ;  /* 0x0000008000037812 */ /* 0x000fca00078ef803 */
[----:B------:R0:W-:Y:S01]  /*6420*/  STG.E.U8 desc[UR36][R4.64], R3 ;  /* 0x0000000304007986 */ /* 0x0001e2000c101124 */
[----:B------:R-:W-:Y:S05]  /*6430*/  BRA `(.L_x_18056) ;  /* 0x00000000009c7947 */ /* 0x000fea0003800000 */
.L_x_18078:
        /* <DEDUP_REMOVED lines=20> */
.L_x_18084:
[----:B------:R-:W-:Y:S01]  /*6580*/  IMAD.MOV.U32 R0, RZ, RZ, 0x7f ;  /* 0x0000007fff007424 */ /* 0x000fe200078e00ff */
[----:B------:R-:W-:-:S04]  /*6590*/  ISETP.GT.U32.AND P0, PT, R3, 0x7f800000, PT ;  /* 0x7f8000000300780c */ /* 0x000fc80003f04070 */
[----:B------:R-:W-:-:S09]  /*65a0*/  SEL R0, R0, 0x7c, P0 ;  /* 0x0000007c00007807 */ /* 0x000fd20000000000 */
.L_x_18085:
[----:B------:R-:W-:Y:S05]  /*65b0*/  BSYNC.RECONVERGENT B0 ;  /* 0x0000000000007941 */ /* 0x000fea0003800200 */
.L_x_18083:
[----:B------:R-:W-:-:S04]  /*65c0*/  SHF.R.U32.HI R3, RZ, 0x18, R7 ;  /* 0x00000018ff037819 */ /* 0x000fc80000011607 */
[----:B------:R-:W-:-:S05]  /*65d0*/  LOP3.LUT R3, R0, 0x80, R3, 0xf8, !PT ;  /* 0x0000008000037812 */ /* 0x000fca00078ef803 */
[----:B------:R0:W-:Y:S01]  /*65e0*/  STG.E.U8 desc[UR36][R4.64], R3 ;  /* 0x0000000304007986 */ /* 0x0001e2000c101124 */
[----:B------:R-:W-:Y:S05]  /*65f0*/  BRA `(.L_x_18056) ;  /* 0x00000000002c7947 */ /* 0x000fea0003800000 */
.L_x_18077:
        /* <DEDUP_REMOVED lines=11> */
.L_x_18056:
[----:B------:R-:W-:-:S07]  /*66b0*/  VIADD R23, R23, 0x80 ;  /* 0x0000008017177836 */ /* 0x000fce0000000000 */
.L_x_18013:
[----:B------:R-:W-:-:S13]  /*66c0*/  ISETP.GE.AND P0, PT, R23, R19, PT ;  /* 0x000000131700720c */ /* 0x000fda0003f06270 */
[----:B------:R-:W-:Y:S05]  /*66d0*/  @P0 BREAK.RELIABLE B6 ;  /* 0x0000000000060942 */ /* 0x000fea0003800100 */
[----:B------:R-:W-:Y:S05]  /*66e0*/  @P0 BRA `(.L_x_18050) ;  /* 0x0000001000ec0947 */ /* 0x000fea0003800000 */
[----:B------:R-:W-:Y:S05]  /*66f0*/  BSYNC.RELIABLE B6 ;  /* 0x0000000000067941 */ /* 0x000fea0003800100 */
.L_x_18012:
        /* <DEDUP_REMOVED lines=21> */
.L_x_18089:
[----:B------:R-:W0:Y:S02]  /*6850*/  F2I.S64.F64.TRUNC R24, R24 ;  /* 0x0000001800187311 */ /* 0x000e24000030d900 */
[----:B0-----:R-:W-:-:S05]  /*6860*/  IMAD.MOV.U32 R3, RZ, RZ, R24 ;  /* 0x000000ffff037224 */ /* 0x001fca00078e0018 */
[----:B------:R0:W-:Y:S01]  /*6870*/  STG.E.U8 desc[UR36][R4.64], R3 ;  /* 0x0000000304007986 */ /* 0x0001e2000c101124 */
[----:B------:R-:W-:Y:S05]  /*6880*/  BRA `(.L_x_18091) ;  /* 0x0000001000807947 */ /* 0x000fea0003800000 */
.L_x_18088:
        /* <DEDUP_REMOVED lines=9> */
.L_x_18093:
[----:B------:R-:W0:Y:S02]  /*6920*/  F2I.F64.TRUNC R25, R24 ;  /* 0x0000001800197311 */ /* 0x000e24000030d100 */
[----:B0-----:R0:W-:Y:S01]  /*6930*/  STG.E desc[UR36][R4.64], R25 ;  /* 0x0000001904007986 */ /* 0x0011e2000c101924 */
[----:B------:R-:W-:Y:S05]  /*6940*/  BRA `(.L_x_18091) ;  /* 0x0000001000507947 */ /* 0x000fea0003800000 */
.L_x_18092:
[----:B------:R-:W0:Y:S02]  /*6950*/  F2I.F64.TRUNC R25, R24 ;  /* 0x0000001800197311 */ /* 0x000e24000030d100 */
[----:B0-----:R0:W-:Y:S01]  /*6960*/  STG.E.U16 desc[UR36][R4.64], R25 ;  /* 0x0000001904007986 */ /* 0x0011e2000c101524 */
[----:B------:R-:W-:Y:S05]  /*6970*/  BRA `(.L_x_18091) ;  /* 0x0000001000447947 */ /* 0x000fea0003800000 */
.L_x_18087:
        /* <DEDUP_REMOVED lines=17> */
.L_x_18095:
        /* <DEDUP_REMOVED lines=12> */
.L_x_18094:
        /* <DEDUP_REMOVED lines=18> */
.L_x_18097:
        /* <DEDUP_REMOVED lines=13> */
.L_x_18096:
[----:B------:R0:W-:Y:S01]  /*6d40*/  STG.E.64 desc[UR36][R4.64], R24 ;  /* 0x0000001804007986 */ /* 0x0001e2000c101b24 */
[----:B------:R-:W-:Y:S05]  /*6d50*/  BRA `(.L_x_18091) ;  /* 0x0000000c004c7947 */ /* 0x000fea0003800000 */
.L_x_18086:
        /* <DEDUP_REMOVED lines=13> */
.L_x_18101:
        /* <DEDUP_REMOVED lines=26> */
.L_x_18104:
[----:B------:R-:W-:-:S04]  /*6fd0*/  SHF.R.U32.HI R3, RZ, 0x18, R7 ;  /* 0x00000018ff037819 */ /* 0x000fc80000011607 */
[----:B------:R-:W-:-:S07]  /*6fe0*/  LOP3.LUT R0, R0, 0x80, R3, 0xf8, !PT ;  /* 0x0000008000007812 */ /* 0x000fce00078ef803 */
.L_x_18103:
[----:B------:R-:W-:Y:S05]  /*6ff0*/  BSYNC.RECONVERGENT B0 ;  /* 0x0000000000007941 */ /* 0x000fea0003800200 */
.L_x_18102:
[----:B------:R4:W-:Y:S01]  /*7000*/  STG.E.U8 desc[UR36][R4.64], R0 ;  /* 0x0000000004007986 */ /* 0x0009e2000c101124 */
[----:B------:R-:W-:Y:S05]  /*7010*/  BRA `(.L_x_18091) ;  /* 0x00000008009c7947 */ /* 0x000fea0003800000 */
.L_x_18100:
        /* <DEDUP_REMOVED lines=26> */
.L_x_18107:
[----:B------:R-:W-:-:S04]  /*71c0*/  SHF.R.U32.HI R3, RZ, 0x18, R7 ;  /* 0x00000018ff037819 */ /* 0x000fc80000011607 */
[----:B------:R-:W-:-:S07]  /*71d0*/  LOP3.LUT R0, R0, 0x80, R3, 0xf8, !PT ;  /* 0x0000008000007812 */ /* 0x000fce00078ef803 */
.L_x_18106:
[----:B------:R-:W-:Y:S05]  /*71e0*/  BSYNC.RECONVERGENT B0 ;  /* 0x0000000000007941 */ /* 0x000fea0003800200 */
.L_x_18105:
[----:B------:R3:W-:Y:S01]  /*71f0*/  STG.E.U8 desc[UR36][R4.64], R0 ;  /* 0x0000000004007986 */ /* 0x0007e2000c101124 */
[----:B------:R-:W-:Y:S05]  /*7200*/  BRA `(.L_x_18091) ;  /* 0x0000000800207947 */ /* 0x000fea0003800000 */
.L_x_18099:
        /* <DEDUP_REMOVED lines=30> */
.L_x_18109:
[----:B------:R-:W0:Y:S02]  /*73f0*/  F2I.U64.F64.TRUNC R24, R24 ;  /* 0x0000001800187311 */ /* 0x000e24000030d800 */
[----:B0-----:R0:W-:Y:S01]  /*7400*/  STG.E.64 desc[UR36][R4.64], R24 ;  /* 0x0000001804007986 */ /* 0x0011e2000c101b24 */
[----:B------:R-:W-:Y:S05]  /*7410*/  BRA `(.L_x_18091) ;  /* 0x00000004009c7947 */ /* 0x000fea0003800000 */
.L_x_18108:
[----:B------:R-:W0:Y:S02]  /*7420*/  F2I.U32.F64.TRUNC R25, R24 ;  /* 0x0000001800197311 */ /* 0x000e24000030d000 */
[----:B0-----:R2:W-:Y:S01]  /*7430*/  STG.E desc[UR36][R4.64], R25 ;  /* 0x0000001904007986 */ /* 0x0015e2000c101924 */
[----:B------:R-:W-:Y:S05]  /*7440*/  BRA `(.L_x_18091) ;  /* 0x0000000400907947 */ /* 0x000fea0003800000 */
.L_x_18098:
        /* <DEDUP_REMOVED lines=10> */
.L_x_18111:
[----:B------:R-:W-:-:S05]  /*74f0*/  CS2R R26, SRZ ;  /* 0x00000000001a7805 */ /* 0x000fca000001ff00 */
[----:B------:R0:W-:Y:S01]  /*7500*/  STG.E.128 desc[UR36][R4.64], R24 ;  /* 0x0000001804007986 */ /* 0x0001e2000c101d24 */
[----:B------:R-:W-:Y:S05]  /*7510*/  BRA `(.L_x_18091) ;  /* 0x00000004005c7947 */ /* 0x000fea0003800000 */
.L_x_18110:
[----:B------:R-:W-:-:S13]  /*7520*/  ISETP.NE.AND P0, PT, R0, 0xf, PT ;  /* 0x0000000f0000780c */ /* 0x000fda0003f05270 */
[----:B------:R-:W-:Y:S05]  /*7530*/  @!P0 BRA `(.L_x_18112) ;  /* 0x0000000400288947 */ /* 0x000fea0003800000 */
[----:B------:R-:W-:-:S13]  /*7540*/  ISETP.NE.AND P0, PT, R0, 0x17, PT ;  /* 0x000000170000780c */ /* 0x000fda0003f05270 */
[----:B------:R-:W-:Y:S05]  /*7550*/  @!P0 BRA `(.L_x_18113) ;  /* 0x0000000000b08947 */ /* 0x000fea0003800000 */
[----:B------:R-:W-:-:S13]  /*7560*/  ISETP.NE.AND P0, PT, R0, 0x18, PT ;  /* 0x000000180000780c */ /* 0x000fda0003f05270 */
[----:B------:R-:W-:Y:S05]  /*7570*/  @!P0 BRA `(.L_x_18114) ;  /* 0x0000000000448947 */ /* 0x000fea0003800000 */
.L_x_18090:
        /* <DEDUP_REMOVED lines=16> */
.L_x_18115:
[----:B------:R-:W-:Y:S05]  /*7680*/  BRA `(.L_x_18091) ;  /* 0x0000000400007947 */ /* 0x000fea0003800000 */
.L_x_18114:
        /* <DEDUP_REMOVED lines=21> */
.L_x_18117:
[----:B------:R-:W-:Y:S05]  /*77e0*/  BSYNC.RECONVERGENT B0 ;  /* 0x0000000000007941 */ /* 0x000fea0003800200 */
.L_x_18116:
[----:B------:R-:W-:-:S05]  /*77f0*/  LOP3.LUT R3, R0, 0x80, R3, 0xf8, !PT ;  /* 0x0000008000037812 */ /* 0x000fca00078ef803 */
[----:B------:R0:W-:Y:S01]  /*7800*/  STG.E.U8 desc[UR36][R4.64], R3 ;  /* 0x0000000304007986 */ /* 0x0001e2000c101124 */
[----:B------:R-:W-:Y:S05]  /*7810*/  BRA `(.L_x_18091) ;  /* 0x00000000009c7947 */ /* 0x000fea0003800000 */
.L_x_18113:
        /* <DEDUP_REMOVED lines=20> */
.L_x_18119:
[----:B------:R-:W-:Y:S01]  /*7960*/  IMAD.MOV.U32 R0, RZ, RZ, 0x7f ;  /* 0x0000007fff007424 */ /* 0x000fe200078e00ff */
[----:B------:R-:W-:-:S04]  /*7970*/  ISETP.GT.U32.AND P0, PT, R3, 0x7f800000, PT ;  /* 0x7f8000000300780c */ /* 0x000fc80003f04070 */
[----:B------:R-:W-:-:S09]  /*7980*/  SEL R0, R0, 0x7c, P0 ;  /* 0x0000007c00007807 */ /* 0x000fd20000000000 */
.L_x_18120:
[----:B------:R-:W-:Y:S05]  /*7990*/  BSYNC.RECONVERGENT B0 ;  /* 0x0000000000007941 */ /* 0x000fea0003800200 */
.L_x_18118:
[----:B------:R-:W-:-:S04]  /*79a0*/  SHF.R.U32.HI R3, RZ, 0x18, R7 ;  /* 0x00000018ff037819 */ /* 0x000fc80000011607 */
[----:B------:R-:W-:-:S05]  /*79b0*/  LOP3.LUT R3, R0, 0x80, R3, 0xf8, !PT ;  /* 0x0000008000037812 */ /* 0x000fca00078ef803 */
[----:B------:R0:W-:Y:S01]  /*79c0*/  STG.E.U8 desc[UR36][R4.64], R3 ;  /* 0x0000000304007986 */ /* 0x0001e2000c101124 */
[----:B------:R-:W-:Y:S05]  /*79d0*/  BRA `(.L_x_18091) ;  /* 0x00000000002c7947 */ /* 0x000fea0003800000 */
.L_x_18112:
        /* <DEDUP_REMOVED lines=11> */
.L_x_18091:
[----:B------:R-:W-:-:S07]  /*7a90*/  VIADD R23, R23, 0x80 ;  /* 0x0000008017177836 */ /* 0x000fce0000000000 */
.L_x_18050:
[----:B------:R-:W-:Y:S05]  /*7aa0*/  BSYNC.RECONVERGENT B7 ;  /* 0x0000000000077941 */ /* 0x000fea0003800200 */
.L_x_18011:
        /* <DEDUP_REMOVED lines=22> */
.L_x_18124:
[----:B------:R-:W0:Y:S02]  /*7c10*/  F2I.S64.F64.TRUNC R16, R16 ;  /* 0x0000001000107311 */ /* 0x000e24000030d900 */
[----:B0-----:R-:W-:-:S05]  /*7c20*/  IMAD.MOV.U32 R3, RZ, RZ, R16 ;  /* 0x000000ffff037224 */ /* 0x001fca00078e0010 */
[----:B------:R-:W-:Y:S01]  /*7c30*/  STG.E.U8 desc[UR36][R4.64], R3 ;  /* 0x0000000304007986 */ /* 0x000fe2000c101124 */
[----:B------:R-:W-:Y:S05]  /*7c40*/  EXIT ;  /* 0x000000000000794d */ /* 0x000fea0003800000 */
.L_x_18123:
        /* <DEDUP_REMOVED lines=9> */
.L_x_18127:
[----:B------:R-:W0:Y:S02]  /*7ce0*/  F2I.F64.TRUNC R17, R16 ;  /* 0x0000001000117311 */ /* 0x000e24000030d100 */
[----:B0-----:R-:W-:Y:S01]  /*7cf0*/  STG.E desc[UR36][R4.64], R17 ;  /* 0x0000001104007986 */ /* 0x001fe2000c101924 */
[----:B------:R-:W-:Y:S05]  /*7d00*/  EXIT ;  /* 0x000000000000794d */ /* 0x000fea0003800000 */
.L_x_18126:
[----:B------:R-:W0:Y:S02]  /*7d10*/  F2I.F64.TRUNC R17, R16 ;  /* 0x0000001000117311 */ /* 0x000e24000030d100 */
[----:B0-----:R-:W-:Y:S01]  /*7d20*/  STG.E.U16 desc[UR36][R4.64], R17 ;  /* 0x0000001104007986 */ /* 0x001fe2000c101524 */
[----:B------:R-:W-:Y:S05]  /*7d30*/  EXIT ;  /* 0x000000000000794d */ /* 0x000fea0003800000 */
.L_x_18122:
        /* <DEDUP_REMOVED lines=17> */
.L_x_18129:
        /* <DEDUP_REMOVED lines=12> */
.L_x_18128:
        /* <DEDUP_REMOVED lines=18> */
.L_x_18131:
        /* <DEDUP_REMOVED lines=13> */
.L_x_18130:
[----:B------:R-:W-:Y:S01]  /*8100*/  STG.E.64 desc[UR36][R4.64], R16 ;  /* 0x0000001004007986 */ /* 0x000fe2000c101b24 */
[----:B------:R-:W-:Y:S05]  /*8110*/  EXIT ;  /* 0x000000000000794d */ /* 0x000fea0003800000 */
.L_x_18121:
        /* <DEDUP_REMOVED lines=13> */
.L_x_18135:
        /* <DEDUP_REMOVED lines=25> */
.L_x_18138:
[----:B------:R-:W-:-:S04]  /*8380*/  SHF.R.U32.HI R3, RZ, 0x18, R7 ;  /* 0x00000018ff037819 */ /* 0x000fc80000011607 */
[----:B------:R-:W-:-:S04]  /*8390*/  LOP3.LUT R0, R0, 0x80, R3, 0xf8, !PT ;  /* 0x0000008000007812 */ /* 0x000fc800078ef803 */
[----:B------:R-:W-:-:S07]  /*83a0*/  PRMT R2, R0, 0x7610, R2 ;  /* 0x0000761000027816 */ /* 0x000fce0000000002 */
.L_x_18137:
[----:B------:R-:W-:Y:S05]  /*83b0*/  BSYNC.RECONVERGENT B0 ;  /* 0x0000000000007941 */ /* 0x000fea0003800200 */
.L_x_18136:
[----:B------:R-:W-:Y:S01]  /*83c0*/  STG.E.U8 desc[UR36][R4.64], R2 ;  /* 0x0000000204007986 */ /* 0x000fe2000c101124 */
[----:B------:R-:W-:Y:S05]  /*83d0*/  EXIT ;  /* 0x000000000000794d */ /* 0x000fea0003800000 */
.L_x_18134:
        /* <DEDUP_REMOVED lines=25> */
.L_x_18141:
[----:B------:R-:W-:-:S04]  /*8570*/  SHF.R.U32.HI R3, RZ, 0x18, R7 ;  /* 0x00000018ff037819 */ /* 0x000fc80000011607 */
[----:B------:R-:W-:-:S04]  /*8580*/  LOP3.LUT R0, R0, 0x80, R3, 0xf8, !PT ;  /* 0x0000008000007812 */ /* 0x000fc800078ef803 */
[----:B------:R-:W-:-:S07]  /*8590*/  PRMT R2, R0, 0x7610, R2 ;  /* 0x0000761000027816 */ /* 0x000fce0000000002 */
.L_x_18140:
[----:B------:R-:W-:Y:S05]  /*85a0*/  BSYNC.RECONVERGENT B0 ;  /* 0x0000000000007941 */ /* 0x000fea0003800200 */
.L_x_18139:
[----:B------:R-:W-:Y:S01]  /*85b0*/  STG.E.U8 desc[UR36][R4.64], R2 ;  /* 0x0000000204007986 */ /* 0x000fe2000c101124 */
[----:B------:R-:W-:Y:S05]  /*85c0*/  EXIT ;  /* 0x000000000000794d */ /* 0x000fea0003800000 */
.L_x_18133:
        /* <DEDUP_REMOVED lines=30> */
.L_x_18143:
[----:B------:R-:W0:Y:S02]  /*87b0*/  F2I.U64.F64.TRUNC R16, R16 ;  /* 0x0000001000107311 */ /* 0x000e24000030d800 */
[----:B0-----:R-:W-:Y:S01]  /*87c0*/  STG.E.64 desc[UR36][R4.64], R16 ;  /* 0x0000001004007986 */ /* 0x001fe2000c101b24 */
[----:B------:R-:W-:Y:S05]  /*87d0*/  EXIT ;  /* 0x000000000000794d */ /* 0x000fea0003800000 */
.L_x_18142:
[----:B------:R-:W0:Y:S02]  /*87e0*/  F2I.U32.F64.TRUNC R17, R16 ;  /* 0x0000001000117311 */ /* 0x000e24000030d000 */
[----:B0-----:R-:W-:Y:S01]  /*87f0*/  STG.E desc[UR36][R4.64], R17 ;  /* 0x0000001104007986 */ /* 0x001fe2000c101924 */
[----:B------:R-:W-:Y:S05]  /*8800*/  EXIT ;  /* 0x000000000000794d */ /* 0x000fea0003800000 */
.L_x_18132:
        /* <DEDUP_REMOVED lines=10> */
.L_x_18145:
[----:B------:R-:W-:-:S05]  /*88b0*/  CS2R R18, SRZ ;  /* 0x0000000000127805 */ /* 0x000fca000001ff00 */
[----:B------:R-:W-:Y:S01]  /*88c0*/  STG.E.128 desc[UR36][R4.64], R16 ;  /* 0x0000001004007986 */ /* 0x000fe2000c101d24 */
[----:B------:R-:W-:Y:S05]  /*88d0*/  EXIT ;  /* 0x000000000000794d */ /* 0x000fea0003800000 */
.L_x_18144:
[----:B------:R-:W-:-:S13]  /*88e0*/  ISETP.NE.AND P0, PT, R0, 0xf, PT ;  /* 0x0000000f0000780c */ /* 0x000fda0003f05270 */
[----:B------:R-:W-:Y:S05]  /*88f0*/  @!P0 BRA `(.L_x_18146) ;  /* 0x0000000400288947 */ /* 0x000fea0003800000 */
[----:B------:R-:W-:-:S13]  /*8900*/  ISETP.NE.AND P0, PT, R0, 0x17, PT ;  /* 0x000000170000780c */ /* 0x000fda0003f05270 */
[----:B------:R-:W-:Y:S05]  /*8910*/  @!P0 BRA `(.L_x_18147) ;  /* 0x0000000000b08947 */ /* 0x000fea0003800000 */
[----:B------:R-:W-:-:S13]  /*8920*/  ISETP.NE.AND P0, PT, R0, 0x18, PT ;  /* 0x000000180000780c */ /* 0x000fda0003f05270 */
[----:B------:R-:W-:Y:S05]  /*8930*/  @!P0 BRA `(.L_x_18148) ;  /* 0x0000000000448947 */ /* 0x000fea0003800000 */
.L_x_18125:
        /* <DEDUP_REMOVED lines=16> */
.L_x_18149:
[----:B------:R-:W-:Y:S05]  /*8a40*/  EXIT ;  /* 0x000000000000794d */ /* 0x000fea0003800000 */
.L_x_18148:
        /* <DEDUP_REMOVED lines=21> */
.L_x_18151:
[----:B------:R-:W-:Y:S05]  /*8ba0*/  BSYNC.RECONVERGENT B0 ;  /* 0x0000000000007941 */ /* 0x000fea0003800200 */
.L_x_18150:
[----:B------:R-:W-:-:S05]  /*8bb0*/  LOP3.LUT R3, R0, 0x80, R3, 0xf8, !PT ;  /* 0x0000008000037812 */ /* 0x000fca00078ef803 */
[----:B------:R-:W-:Y:S01]  /*8bc0*/  STG.E.U8 desc[UR36][R4.64], R3 ;  /* 0x0000000304007986 */ /* 0x000fe2000c101124 */
[----:B------:R-:W-:Y:S05]  /*8bd0*/  EXIT ;  /* 0x000000000000794d */ /* 0x000fea0003800000 */
.L_x_18147:
        /* <DEDUP_REMOVED lines=20> */
.L_x_18153:
[----:B------:R-:W-:Y:S01]  /*8d20*/  IMAD.MOV.U32 R0, RZ, RZ, 0x7f ;  /* 0x0000007fff007424 */ /* 0x000fe200078e00ff */
[----:B------:R-:W-:-:S04]  /*8d30*/  ISETP.GT.U32.AND P0, PT, R2, 0x7f800000, PT ;  /* 0x7f8000000200780c */ /* 0x000fc80003f04070 */
[----:B------:R-:W-:-:S09]  /*8d40*/  SEL R0, R0, 0x7c, P0 ;  /* 0x0000007c00007807 */ /* 0x000fd20000000000 */
.L_x_18154:
[----:B------:R-:W-:Y:S05]  /*8d50*/  BSYNC.RECONVERGENT B0 ;  /* 0x0000000000007941 */ /* 0x000fea0003800200 */
.L_x_18152:
[----:B------:R-:W-:-:S04]  /*8d60*/  SHF.R.U32.HI R3, RZ, 0x18, R3 ;  /* 0x00000018ff037819 */ /* 0x000fc80000011603 */
[----:B------:R-:W-:-:S05]  /*8d70*/  LOP3.LUT R3, R0, 0x80, R3, 0xf8, !PT ;  /* 0x0000008000037812 */ /* 0x000fca00078ef803 */
[----:B------:R-:W-:Y:S01]  /*8d80*/  STG.E.U8 desc[UR36][R4.64], R3 ;  /* 0x0000000304007986 */ /* 0x000fe2000c101124 */
[----:B------:R-:W-:Y:S05]  /*8d90*/  EXIT ;  /* 0x000000000000794d */ /* 0x000fea0003800000 */
.L_x_18146:
        /* <DEDUP_REMOVED lines=12> */
.L_x_18155:
        /* <DEDUP_REMOVED lines=10> */
.L_x_18406:


//--------------------- .text._ZN2at6native18elementwise_kernelILi128ELi2EZNS0_22gpu_kernel_impl_nocastINS0_13BUnaryFunctorIdddNS0_15binary_internal10MulFunctorIdEEEEEEvRNS_18TensorIteratorBaseERKT_EUliE_EEviT1_ --------------------------
	.section	.text._ZN2at6native18elementwise_kernelILi128ELi2EZNS0_22gpu_kernel_impl_nocastINS0_13BUnaryFunctorIdddNS0_15binary_internal10MulFunctorIdEEEEEEvRNS_18TensorIteratorBaseERKT_EUliE_EEviT1_,"ax",@progbits
	.align	128
        .global         _ZN2at6native18elementwise_kernelILi128ELi2EZNS0_22gpu_kernel_impl_nocastINS0_13BUnaryFunctorIdddNS0_15binary_internal10MulFunctorIdEEEEEEvRNS_18TensorIteratorBaseERKT_EUliE_EEviT1_
        .type           _ZN2at6native18elementwise_kernelILi128ELi2EZNS0_22gpu_kernel_impl_nocastINS0_13BUnaryFunctorIdddNS0_15binary_internal10MulFunctorIdEEEEEEvRNS_18TensorIteratorBaseERKT_EUliE_EEviT1_,@function
        .size           _ZN2at6native18elementwise_kernelILi128ELi2EZNS0_22gpu_kernel_impl_nocastINS0_13BUnaryFunctorIdddNS0_15binary_internal10MulFunctorIdEEEEEEvRNS_18TensorIteratorBaseERKT_EUliE_EEviT1_,(.L_x_18407 - _ZN2at6native18elementwise_kernelILi128ELi2EZNS0_22gpu_kernel_impl_nocastINS0_13BUnaryFunctorIdddNS0_15binary_internal10MulFunctorIdEEEEEEvRNS_18TensorIteratorBaseERKT_EUliE_EEviT1_)
        .other          _ZN2at6native18elementwise_kernelILi128ELi2EZNS0_22gpu_kernel_impl_nocastINS0_13BUnaryFunctorIdddNS0_15binary_internal10MulFunctorIdEEEEEEvRNS_18TensorIteratorBaseERKT_EUliE_EEviT1_,@"STO_CUDA_ENTRY STV_DEFAULT"
_ZN2at6native18elementwise_kernelILi128ELi2EZNS0_22gpu_kernel_impl_nocastINS0_13BUnaryFunctorIdddNS0_15binary_internal10MulFunctorIdEEEEEEvRNS_18TensorIteratorBaseERKT_EUliE_EEviT1_:
.text._ZN2at6native18elementwise_kernelILi128ELi2EZNS0_22gpu_kernel_impl_nocastINS0_13BUnaryFunctorIdddNS0_15binary_internal10MulFunctorIdEEEEEEvRNS_18TensorIteratorBaseERKT_EUliE_EEviT1_:
        /* <DEDUP_REMOVED lines=18> */
[----:B-1----:R-:W0:Y:S02]  /*0120*/  DMUL R6, R4, UR8 ;  /* 0x0000000804067c28 */ /* 0x002e240008000000 */
[----:B0-----:R0:W-:Y:S04]  /*0130*/  STG.E.64 desc[UR6][R8.64], R6 ;  /* 0x0000000608007986 */ /* 0x0011e8000c101b06 */
.L_x_18158:
[----:B------:R-:W-:Y:S05]  /*0140*/  BSYNC.RECONVERGENT B0 ;  /* 0x0000000000007941 */ /* 0x000fea0003800200 */
.L_x_18157:
[----:B------:R-:W-:-:S13]  /*0150*/  ISETP.GE.AND P0, PT, R3, UR4, PT ;  /* 0x0000000403007c0c */ /* 0x000fda000bf06270 */
[----:B------:R-:W-:Y:S05]  /*0160*/  @P0 EXIT ;  /* 0x000000000000094d */ /* 0x000fea0003800000 */
[----:B------:R-:W1:Y:S01]  /*0170*/  LDC.64 R4, c[0x0][0x588] ;  /* 0x00016200ff047b82 */ /* 0x000e620000000a00 */
[----:B------:R-:W2:Y:S01]  /*0180*/  LDCU.64 UR4, c[0x0][0x598] ;  /* 0x0000b300ff0477ac */ /* 0x000ea20008000a00 */
[----:B-1----:R-:W2:Y:S06]  /*0190*/  LDG.E.64 R2, desc[UR6][R4.64] ;  /* 0x0000000604027981 */ /* 0x002eac000c1e1b00 */
[----:B0-----:R-:W0:Y:S01]  /*01a0*/  LDC.64 R6, c[0x0][0x580] ;  /* 0x00016000ff067b82 */ /* 0x001e220000000a00 */
[----:B--2---:R-:W0:Y:S02]  /*01b0*/  DMUL R2, R2, UR4 ;  /* 0x0000000402027c28 */ /* 0x004e240008000000 */
[----:B0-----:R-:W-:Y:S01]  /*01c0*/  STG.E.64 desc[UR6][R6.64], R2 ;  /* 0x0000000206007986 */ /* 0x001fe2000c101b06 */
[----:B------:R-:W-:Y:S05]  /*01d0*/  EXIT ;  /* 0x000000000000794d */ /* 0x000fea0003800000 */
.L_x_18156:
        /* <DEDUP_REMOVED lines=305> */
.L_x_18161:
[----:B------:R-:W0:Y:S02]  /*14f0*/  LDCU.128 UR8, c[0x0][0x580] ;  /* 0x0000b000ff0877ac */ /* 0x000e240008000c00 */
[----:B0-----:R-:W-:-:S04]  /*1500*/  IADD3 R8, P0, PT, R4, UR10, RZ ;  /* 0x0000000a04087c10 */ /* 0x001fc8000ff1e0ff */
[----:B------:R-:W-:Y:S01]  /*1510*/  IADD3.X R9, PT, PT, RZ, UR11, RZ, P0, !PT ;  /* 0x0000000bff097c10 */ /* 0x000fe200087fe4ff */
[----:B------:R-:W0:Y:S04]  /*1520*/  LDCU.64 UR10, c[0x0][0x598] ;  /* 0x0000b300ff0a77ac */ /* 0x000e280008000a00 */
[----:B------:R-:W0:Y:S01]  /*1530*/  LDG.E.64 R6, desc[UR6][R8.64] ;  /* 0x0000000608067981 */ /* 0x000e22000c1e1b00 */
[----:B------:R-:W-:Y:S02]  /*1540*/  IADD3 R4, P0, PT, R5, UR8, RZ ;  /* 0x0000000805047c10 */ /* 0x000fe4000ff1e0ff */
[----:B------:R-:W-:-:S03]  /*1550*/  IADD3 R3, PT, PT, R3, 0x80, RZ ;  /* 0x0000008003037810 */ /* 0x000fc60007ffe0ff */
[----:B------:R-:W-:Y:S01]  /*1560*/  IMAD.X R5, RZ, RZ, UR9, P0 ;  /* 0x00000009ff057e24 */ /* 0x000fe200080e06ff */
[----:B0-----:R-:W0:Y:S04]  /*1570*/  DMUL R6, R6, UR10 ;  /* 0x0000000a06067c28 */ /* 0x001e280008000000 */
[----:B0-----:R0:W-:Y:S03]  /*1580*/  STG.E.64 desc[UR6][R4.64], R6 ;  /* 0x0000000604007986 */ /* 0x0011e6000c101b06 */
.L_x_18160:
[----:B------:R-:W-:Y:S05]  /*1590*/  BSYNC.RECONVERGENT B0 ;  /* 0x0000000000007941 */ /* 0x000fea0003800200 */
.L_x_18159:
        /* <DEDUP_REMOVED lines=300> */
.L_x_18162:
[----:B------:R-:W0:Y:S01]  /*2860*/  LDCU.128 UR8, c[0x0][0x580] ;  /* 0x0000b000ff0877ac */ /* 0x000e220008000c00 */
[----:B------:R-:W1:Y:S01]  /*2870*/  LDCU.64 UR4, c[0x0][0x598] ;  /* 0x0000b300ff0477ac */ /* 0x000e620008000a00 */
[----:B0-----:R-:W-:-:S04]  /*2880*/  IADD3 R6, P0, PT, R2, UR10, RZ ;  /* 0x0000000a02067c10 */ /* 0x001fc8000ff1e0ff */
[----:B------:R-:W-:-:S05]  /*2890*/  IADD3.X R7, PT, PT, RZ, UR11, RZ, P0, !PT ;  /* 0x0000000bff077c10 */ /* 0x000fca00087fe4ff */
[----:B------:R-:W1:Y:S01]  /*28a0*/  LDG.E.64 R4, desc[UR6][R6.64] ;  /* 0x0000000606047981 */ /* 0x000e62000c1e1b00 */
[----:B------:R-:W-:-:S04]  /*28b0*/  IADD3 R2, P0, PT, R3, UR8, RZ ;  /* 0x0000000803027c10 */ /* 0x000fc8000ff1e0ff */
[----:B------:R-:W-:Y:S01]  /*28c0*/  IADD3.X R3, PT, PT, RZ, UR9, RZ, P0, !PT ;  /* 0x00000009ff037c10 */ /* 0x000fe200087fe4ff */
[----:B-1----:R-:W0:Y:S04]  /*28d0*/  DMUL R4, R4, UR4 ;  /* 0x0000000404047c28 */ /* 0x002e280008000000 */
[----:B0-----:R-:W-:Y:S01]  /*28e0*/  STG.E.64 desc[UR6][R2.64], R4 ;  /* 0x0000000402007986 */ /* 0x001fe2000c101b06 */
[----:B------:R-:W-:Y:S05]  /*28f0*/  EXIT ;  /* 0x000000000000794d */ /* 0x000fea0003800000 */
.L_x_18163:
        /* <DEDUP_REMOVED lines=16> */
.L_x_18407:


//--------------------- .text._ZN2at6native27unrolled_elementwise_kernelINS0_13BUnaryFunctorIdddNS0_15binary_internal10MulFunctorIdEEEESt5arrayIPcLm2EELi4E23TrivialOffsetCalculatorILi1EjESB_NS0_6memory15LoadWithoutCastENSC_16StoreWithoutCastEEEviT_T0_T2_T3_T4_T5_ --------------------------
	.section	.text._ZN2at6native27unrolled_elementwise_kernelINS0_13BUnaryFunctorIdddNS0_15binary_internal10MulFunctorIdEEEESt5arrayIPcLm2EELi4E23TrivialOffsetCalculatorILi1EjESB_NS0_6memory15LoadWithoutCastENSC_16StoreWithoutCastEEEviT_T0_T2_T3_T4_T5_,"ax",@progbits
	.align	128
        .global         _ZN2at6native27unrolled_elementwise_kernelINS0_13BUnaryFunctorIdddNS0_15binary_internal10MulFunctorIdEEEESt5arrayIPcLm2EELi4E23TrivialOffsetCalculatorILi1EjESB_NS0_6memory15LoadWithoutCastENSC_16StoreWithoutCastEEEviT_T0_T2_T3_T4_T5_
        .type           _ZN2at6native27unrolled_elementwise_kernelINS0_13BUnaryFunctorIdddNS0_15binary_internal10MulFunctorIdEEEESt5arrayIPcLm2EELi4E23TrivialOffsetCalculatorILi1EjESB_NS0_6memory15LoadWithoutCastENSC_16StoreWithoutCastEEEviT_T0_T2_T3_T4_T5_,@function
        .size           _ZN2at6native27unrolled_elementwise_kernelINS0_13BUnaryFunctorIdddNS0_15binary_internal10MulFunctorIdEEEESt5arrayIPcLm2EELi4E23TrivialOffsetCalculatorILi1EjESB_NS0_6memory15LoadWithoutCastENSC_16StoreWithoutCastEEEviT_T0_T2_T3_T4_T5_,(.L_x_18408 - _ZN2at6native27unrolled_elementwise_kernelINS0_13BUnaryFunctorIdddNS0_15binary_internal10MulFunctorIdEEEESt5arrayIPcLm2EELi4E23TrivialOffsetCalculatorILi1EjESB_NS0_6memory15LoadWithoutCastENSC_16StoreWithoutCastEEEviT_T0_T2_T3_T4_T5_)
        .other          _ZN2at6native27unrolled_elementwise_kernelINS0_13BUnaryFunctorIdddNS0_15binary_internal10MulFunctorIdEEEESt5arrayIPcLm2EELi4E23TrivialOffsetCalculatorILi1EjESB_NS0_6memory15LoadWithoutCastENSC_16StoreWithoutCastEEEviT_T0_T2_T3_T4_T5_,@"STO_CUDA_ENTRY STV_DEFAULT"
_ZN2at6native27unrolled_elementwise_kernelINS0_13BUnaryFunctorIdddNS0_15binary_internal10MulFunctorIdEEEESt5arrayIPcLm2EELi4E23TrivialOffsetCalculatorILi1EjESB_NS0_6memory15LoadWithoutCastENSC_16StoreWithoutCastEEEviT_T0_T2_T3_T4_T5_:
.text._ZN2at6native27unrolled_elementwise_kernelINS0_13BUnaryFunctorIdddNS0_15binary_internal10MulFunctorIdEEEESt5arrayIPcLm2EELi4E23TrivialOffsetCalculatorILi1EjESB_NS0_6memory15LoadWithoutCastENSC_16StoreWithoutCastEEEviT_T0_T2_T3_T4_T5_:
[----:B------:R-:W-:Y:S01]  /*0000*/  LDC R1, c[0x0][0x37c] ;  /* 0x0000df00ff017b82 */ /* 0x000fe20000000800 */
[----:B------:R-:W0:Y:S07]  /*0010*/  S2R R0, SR_CTAID.X ;  /* 0x0000000000007919 */ /* 0x000e2e0000002500 */
[----:B------:R-:W0:Y:S01]  /*0020*/  LDC R3, c[0x0][0x380] ;  /* 0x0000e000ff037b82 */ /* 0x000e220000000800 */
[----:B------:R-:W1:Y:S01]  /*0030*/  LDCU.64 UR4, c[0x0][0x358] ;  /* 0x00006b00ff0477ac */ /* 0x000e620008000a00 */
[----:B------:R-:W2:Y:S01]  /*0040*/  S2R R17, SR_TID.X ;  /* 0x0000000000117919 */ /* 0x000ea20000002100 */
[----:B------:R-:W3:Y:S01]  /*0050*/  LDCU.64 UR6, c[0x0][0x390] ;  /* 0x00007200ff0677ac */ /* 0x000ee20008000a00 */
        /* <DEDUP_REMOVED lines=17> */
[----:B--2---:R-:W-:Y:S01]  /*0170*/  @!P1 IMAD.WIDE.U32 R14, R11, 0x8, R14 ;  /* 0x000000080b0e9825 */ /* 0x004fe200078e000e */
[----:B------:R-:W-:-:S04]  /*0180*/  CS2R R10, SRZ ;  /* 0x00000000000a7805 */ /* 0x000fc8000001ff00 */
[----:B-1----:R-:W3:Y:S04]  /*0190*/  @!P1 LDG.E.64 R8, desc[UR4][R14.64] ;  /* 0x000000040e089981 */ /* 0x002ee8000c1e1b00 */
[----:B------:R-:W2:Y:S03]  /*01a0*/  @!P0 LDG.E.64 R10, desc[UR4][R12.64] ;  /* 0x000000040c0a8981 */ /* 0x000ea6000c1e1b00 */
[----:B------:R-:W1:Y:S01]  /*01b0*/  @!P2 LDC.64 R6, c[0x0][0x3a0] ;  /* 0x0000e800ff06ab82 */ /* 0x000e620000000a00 */
[----:B------:R-:W-:Y:S01]  /*01c0*/  @!P2 IMAD R19, R0, 0x200, R17 ;  /* 0x000002000013a824 */ /* 0x000fe200078e0211 */
[----:B------:R-:W-:Y:S01]  /*01d0*/  CS2R R16, SRZ ;  /* 0x0000000000107805 */ /* 0x000fe2000001ff00 */
[----:B0-----:R-:W-:Y:S01]  /*01e0*/  @!P3 IMAD.WIDE.U32 R22, R23, 0x8, R4 ;  /* 0x000000081716b825 */ /* 0x001fe200078e0004 */
[----:B------:R-:W-:-:S06]  /*01f0*/  CS2R R4, SRZ ;  /* 0x0000000000047805 */ /* 0x000fcc000001ff00 */
[----:B------:R-:W4:Y:S01]  /*0200*/  @!P3 LDG.E.64 R4, desc[UR4][R22.64] ;  /* 0x000000041604b981 */ /* 0x000f22000c1e1b00 */
[----:B-1----:R-:W-:-:S05]  /*0210*/  @!P2 IMAD.WIDE.U32 R18, R19, 0x8, R6 ;  /* 0x000000081312a825 */ /* 0x002fca00078e0006 */
[----:B------:R-:W5:Y:S01]  /*0220*/  @!P2 LDG.E.64 R16, desc[UR4][R18.64] ;  /* 0x000000041210a981 */ /* 0x000f62000c1e1b00 */
[----:B------:R-:W-:Y:S01]  /*0230*/  ISETP.GE.AND P0, PT, R3, R2, PT ;  /* 0x000000020300720c */ /* 0x000fe20003f06270 */
[----:B------:R-:W-:Y:S04]  /*0240*/  BSSY.RECONVERGENT B0, `(.L_x_18164) ;  /* 0x0000027000007945 */ /* 0x000fe80003800200 */
[----:B------:R-:W-:Y:S01]  /*0250*/  BSSY.RELIABLE B1, `(.L_x_18165) ;  /* 0x000001f000017945 */ /* 0x000fe20003800100 */
[----:B---3--:R-:W0:-:S15]  /*0260*/  DMUL R8, R8, UR6 ;  /* 0x0000000608087c28 */ /* 0x008e1e0008000000 */
[----:B------:R-:W-:-:S15]  /*0270*/  NOP ;  /* 0x0000000000007918 */ /* 0x000fde0000000000 */
[----:B------:R-:W-:-:S15]  /*0280*/  NOP ;  /* 0x0000000000007918 */ /* 0x000fde0000000000 */
[----:B------:R-:W-:-:S15]  /*0290*/  NOP ;  /* 0x0000000000007918 */ /* 0x000fde0000000000 */
[----:B------:R-:W-:-:S04]  /*02a0*/  NOP ;  /* 0x0000000000007918 */ /* 0x000fc80000000000 */
[----:B----4-:R1:W3:-:S15]  /*02b0*/  DMUL R6, R4, UR6 ;  /* 0x0000000604067c28 */ /* 0x0102de0008000000 */
[----:B------:R-:W-:-:S15]  /*02c0*/  NOP ;  /* 0x0000000000007918 */ /* 0x000fde0000000000 */
[----:B------:R-:W-:-:S15]  /*02d0*/  NOP ;  /* 0x0000000000007918 */ /* 0x000fde0000000000 */
[----:B------:R-:W-:-:S15]  /*02e0*/  NOP ;  /* 0x0000000000007918 */ /* 0x000fde0000000000 */
[----:B------:R-:W-:-:S04]  /*02f0*/  NOP ;  /* 0x0000000000007918 */ /* 0x000fc80000000000 */
[----:B--2---:R1:W2:-:S15]  /*0300*/  DMUL R20, R10, UR6 ;  /* 0x000000060a147c28 */ /* 0x00429e0008000000 */
[----:B------:R-:W-:-:S15]  /*0310*/  NOP ;  /* 0x0000000000007918 */ /* 0x000fde0000000000 */
[----:B------:R-:W-:-:S15]  /*0320*/  NOP ;  /* 0x0000000000007918 */ /* 0x000fde0000000000 */
[----:B------:R-:W-:-:S15]  /*0330*/  NOP ;  /* 0x0000000000007918 */ /* 0x000fde0000000000 */
[----:B------:R-:W-:-:S04]  /*0340*/  NOP ;  /* 0x0000000000007918 */ /* 0x000fc80000000000 */
[----:B-----5:R1:W4:Y:S02]  /*0350*/  DMUL R4, R16, UR6 ;  /* 0x0000000610047c28 */ /* 0x0203240008000000 */
[----:B01234-:R-:W-:Y:S05]  /*0360*/  @P0 BRA `(.L_x_18166) ;  /* 0x0000000000340947 */ /* 0x01ffea0003800000 */
[----:B------:R-:W0:Y:S01]  /*0370*/  LDC.64 R10, c[0x0][0x398] ;  /* 0x0000e600ff0a7b82 */ /* 0x000e220000000a00 */
[----:B------:R-:W-:Y:S01]  /*0380*/  LEA R13, R0, R3, 0x9 ;  /* 0x00000003000d7211 */ /* 0x000fe200078e48ff */
[----:B------:R-:W-:-:S05]  /*0390*/  VIADD R3, R3, 0x80 ;  /* 0x0000008003037836 */ /* 0x000fca0000000000 */
[----:B------:R-:W-:-:S13]  /*03a0*/  ISETP.GE.AND P0, PT, R3, R2, PT ;  /* 0x000000020300720c */ /* 0x000fda0003f06270 */
[----:B------:R-:W-:Y:S05]  /*03b0*/  @P0 BREAK.RELIABLE B1 ;  /* 0x0000000000010942 */ /* 0x000fea0003800100 */
[----:B0-----:R-:W-:-:S05]  /*03c0*/  IMAD.WIDE.U32 R10, R13, 0x8, R10 ;  /* 0x000000080d0a7825 */ /* 0x001fca00078e000a */
[----:B------:R0:W-:Y:S01]  /*03d0*/  STG.E.64 desc[UR4][R10.64], R20 ;  /* 0x000000140a007986 */ /* 0x0001e2000c101b04 */
[----:B------:R-:W-:Y:S05]  /*03e0*/  @P0 BRA `(.L_x_18167) ;  /* 0x0000000000300947 */ /* 0x000fea0003800000 */
[----:B0-----:R-:W0:Y:S01]  /*03f0*/  LDC.64 R10, c[0x0][0x398] ;  /* 0x0000e600ff0a7b82 */ /* 0x001e220000000a00 */
[----:B------:R-:W-:Y:S01]  /*0400*/  LEA R13, R0, R3, 0x9 ;  /* 0x00000003000d7211 */ /* 0x000fe200078e48ff */
[----:B------:R-:W-:-:S04]  /*0410*/  VIADD R3, R3, 0x80 ;  /* 0x0000008003037836 */ /* 0x000fc80000000000 */
[----:B0-----:R-:W-:-:S05]  /*0420*/  IMAD.WIDE.U32 R10, R13, 0x8, R10 ;  /* 0x000000080d0a7825 */ /* 0x001fca00078e000a */
[----:B------:R0:W-:Y:S02]  /*0430*/  STG.E.64 desc[UR4][R10.64], R8 ;  /* 0x000000080a007986 */ /* 0x0001e4000c101b04 */
.L_x_18166:
[----:B------:R-:W-:Y:S05]  /*0440*/  BSYNC.RELIABLE B1 ;  /* 0x0000000000017941 */ /* 0x000fea0003800100 */
.L_x_18165:
[----:B------:R-:W-:-:S13]  /*0450*/  ISETP.GE.AND P0, PT, R3, R2, PT ;  /* 0x000000020300720c */ /* 0x000fda0003f06270 */
[----:B0-----:R-:W0:Y:S01]  /*0460*/  @!P0 LDC.64 R8, c[0x0][0x398] ;  /* 0x0000e600ff088b82 */ /* 0x001e220000000a00 */
[----:B------:R-:W-:Y:S01]  /*0470*/  @!P0 LEA R11, R0, R3, 0x9 ;  /* 0x00000003000b8211 */ /* 0x000fe200078e48ff */
[----:B------:R-:W-:-:S04]  /*0480*/  @!P0 VIADD R3, R3, 0x80 ;  /* 0x0000008003038836 */ /* 0x000fc80000000000 */
[----:B0-----:R-:W-:-:S05]  /*0490*/  @!P0 IMAD.WIDE.U32 R8, R11, 0x8, R8 ;  /* 0x000000080b088825 */ /* 0x001fca00078e0008 */
[----:B------:R1:W-:Y:S02]  /*04a0*/  @!P0 STG.E.64 desc[UR4][R8.64], R6 ;  /* 0x0000000608008986 */ /* 0x0003e4000c101b04 */
.L_x_18167:
[----:B------:R-:W-:Y:S05]  /*04b0*/  BSYNC.RECONVERGENT B0 ;  /* 0x0000000000007941 */ /* 0x000fea0003800200 */
.L_x_18164:
[----:B------:R-:W-:Y:S05]  /*04c0*/  WARPSYNC.ALL ;  /* 0x0000000000007948 */ /* 0x000fea0003800000 */
[----:B------:R-:W-:-:S13]  /*04d0*/  ISETP.GE.AND P0, PT, R3, R2, PT ;  /* 0x000000020300720c */ /* 0x000fda0003f06270 */
[----:B------:R-:W-:Y:S05]  /*04e0*/  @P0 EXIT ;  /* 0x000000000000094d */ /* 0x000fea0003800000 */
[----:B-1----:R-:W1:Y:S01]  /*04f0*/  LDC.64 R6, c[0x0][0x398] ;  /* 0x0000e600ff067b82 */ /* 0x002e620000000a00 */
[----:B------:R-:W-:-:S05]  /*0500*/  LEA R3, R0, R3, 0x9 ;  /* 0x0000000300037211 */ /* 0x000fca00078e48ff */
[----:B-1----:R-:W-:-:S05]  /*0510*/  IMAD.WIDE.U32 R2, R3, 0x8, R6 ;  /* 0x0000000803027825 */ /* 0x002fca00078e0006 */
[----:B------:R-:W-:Y:S01]  /*0520*/  STG.E.64 desc[UR4][R2.64], R4 ;  /* 0x0000000402007986 */ /* 0x000fe2000c101b04 */
[----:B------:R-:W-:Y:S05]  /*0530*/  EXIT ;  /* 0x000000000000794d */ /* 0x000fea0003800000 */
.L_x_18168:
        /* <DEDUP_REMOVED lines=12> */
.L_x_18408:


//--------------------- .text._ZN2at6native29vectorized_elementwise_kernelILi2ENS0_13BUnaryFunctorIdddNS0_15binary_internal10MulFunctorIdEEEESt5arrayIPcLm2EEEEviT0_T1_ --------------------------
	.section	.text._ZN2at6native29vectorized_elementwise_kernelILi2ENS0_13BUnaryFunctorIdddNS0_15binary_internal10MulFunctorIdEEEESt5arrayIPcLm2EEEEviT0_T1_,"ax",@progbits
	.align	128
        .global         _ZN2at6native29vectorized_elementwise_kernelILi2ENS0_13BUnaryFunctorIdddNS0_15binary_internal10MulFunctorIdEEEESt5arrayIPcLm2EEEEviT0_T1_
        .type           _ZN2at6native29vectorized_elementwise_kernelILi2ENS0_13BUnaryFunctorIdddNS0_15binary_internal10MulFunctorIdEEEESt5arrayIPcLm2EEEEviT0_T1_,@function
        .size           _ZN2at6native29vectorized_elementwise_kernelILi2ENS0_13BUnaryFunctorIdddNS0_15binary_internal10MulFunctorIdEEEESt5arrayIPcLm2EEEEviT0_T1_,(.L_x_18409 - _ZN2at6native29vectorized_elementwise_kernelILi2ENS0_13BUnaryFunctorIdddNS0_15binary_internal10MulFunctorIdEEEESt5arrayIPcLm2EEEEviT0_T1_)
        .other          _ZN2at6native29vectorized_elementwise_kernelILi2ENS0_13BUnaryFunctorIdddNS0_15binary_internal10MulFunctorIdEEEESt5arrayIPcLm2EEEEviT0_T1_,@"STO_CUDA_ENTRY STV_DEFAULT"
_ZN2at6native29vectorized_elementwise_kernelILi2ENS0_13BUnaryFunctorIdddNS0_15binary_internal10MulFunctorIdEEEESt5arrayIPcLm2EEEEviT0_T1_:
.text._ZN2at6native29vectorized_elementwise_kernelILi2ENS0_13BUnaryFunctorIdddNS0_15binary_internal10MulFunctorIdEEEESt5arrayIPcLm2EEEEviT0_T1_:
        /* <DEDUP_REMOVED lines=9> */
[----:B------:R-:W1:Y:S01]  /*0090*/  LDCU.64 UR6, c[0x0][0x390] ;  /* 0x00007200ff0677ac */ /* 0x000e620008000a00 */
[----:B0-----:R-:W-:Y:S01]  /*00a0*/  ISETP.GE.U32.AND P6, PT, R3, R2, PT ;  /* 0x000000020300720c */ /* 0x001fe20003fc6070 */
[----:B------:R-:W-:-:S12]  /*00b0*/  IMAD.MOV.U32 R5, RZ, RZ, R3 ;  /* 0x000000ffff057224 */ /* 0x000fd800078e0003 */
[----:B------:R-:W-:Y:S01]  /*00c0*/  @!P6 IADD3 R3, PT, PT, R5, 0x80, RZ ;  /* 0x000000800503e810 */ /* 0x000fe20007ffe0ff */
[----:B------:R-:W0:Y:S01]  /*00d0*/  @!P6 LDC.64 R8, c[0x0][0x3a0] ;  /* 0x0000e800ff08eb82 */ /* 0x000e220000000a00 */
[----:B------:R-:W-:Y:S02]  /*00e0*/  @!P6 IADD3 R7, PT, PT, R0, R5, RZ ;  /* 0x000000050007e210 */ /* 0x000fe40007ffe0ff */
[----:B------:R-:W-:-:S13]  /*00f0*/  ISETP.GE.U32.AND P5, PT, R3, R2, PT ;  /* 0x000000020300720c */ /* 0x000fda0003fa6070 */
[----:B------:R-:W-:Y:S01]  /*0100*/  @!P5 IMAD.IADD R15, R0, 0x1, R3 ;  /* 0x00000001000fd824 */ /* 0x000fe200078e0203 */
[----:B------:R-:W2:Y:S01]  /*0110*/  @!P5 LDC.64 R22, c[0x0][0x3a0] ;  /* 0x0000e800ff16db82 */ /* 0x000ea20000000a00 */
[----:B------:R-:W-:-:S05]  /*0120*/  @!P5 VIADD R3, R3, 0x80 ;  /* 0x000000800303d836 */ /* 0x000fca0000000000 */
[----:B------:R-:W-:Y:S01]  /*0130*/  ISETP.GE.U32.AND P4, PT, R3, R2, PT ;  /* 0x000000020300720c */ /* 0x000fe20003f86070 */
[----:B0-----:R-:W-:Y:S01]  /*0140*/  @!P6 IMAD.WIDE.U32 R8, R7, 0x8, R8 ;  /* 0x000000080708e825 */ /* 0x001fe200078e0008 */
[----:B------:R-:W-:-:S06]  /*0150*/  CS2R R6, SRZ ;  /* 0x0000000000067805 */ /* 0x000fcc000001ff00 */
[----:B------:R0:W1:Y:S05]  /*0160*/  @!P6 LDG.E.64 R6, desc[UR4][R8.64] ;  /* 0x000000040806e981 */ /* 0x00006a000c1e1b00 */
[----:B------:R-:W-:Y:S01]  /*0170*/  @!P4 IADD3 R13, PT, PT, R0, R3, RZ ;  /* 0x00000003000dc210 */ /* 0x000fe20007ffe0ff */
[----:B------:R-:W-:Y:S01]  /*0180*/  @!P4 VIADD R3, R3, 0x80 ;  /* 0x000000800303c836 */ /* 0x000fe20000000000 */
[----:B------:R-:W3:Y:S04]  /*0190*/  @!P4 LDC.64 R16, c[0x0][0x3a0] ;  /* 0x0000e800ff10cb82 */ /* 0x000ee80000000a00 */
[----:B------:R-:W-:-:S13]  /*01a0*/  ISETP.GE.U32.AND P3, PT, R3, R2, PT ;  /* 0x000000020300720c */ /* 0x000fda0003f66070 */
[----:B------:R-:W-:Y:S01]  /*01b0*/  @!P3 IMAD.IADD R4, R0, 0x1, R3 ;  /* 0x000000010004b824 */ /* 0x000fe200078e0203 */
[----:B------:R-:W-:Y:S01]  /*01c0*/  @!P3 IADD3 R3, PT, PT, R3, 0x80, RZ ;  /* 0x000000800303b810 */ /* 0x000fe20007ffe0ff */
[----:B--2---:R-:W-:Y:S01]  /*01d0*/  @!P5 IMAD.WIDE.U32 R22, R15, 0x8, R22 ;  /* 0x000000080f16d825 */ /* 0x004fe200078e0016 */
[----:B------:R-:W2:Y:S02]  /*01e0*/  @!P3 LDC.64 R18, c[0x0][0x3a0] ;  /* 0x0000e800ff12bb82 */ /* 0x000ea40000000a00 */
[----:B------:R-:W-:-:S13]  /*01f0*/  ISETP.GE.U32.AND P2, PT, R3, R2, PT ;  /* 0x000000020300720c */ /* 0x000fda0003f46070 */
[----:B------:R-:W-:Y:S01]  /*0200*/  @!P2 IMAD.IADD R25, R0, 0x1, R3 ;  /* 0x000000010019a824 */ /* 0x000fe200078e0203 */
[----:B------:R-:W-:Y:S01]  /*0210*/  CS2R R14, SRZ ;  /* 0x00000000000e7805 */ /* 0x000fe2000001ff00 */
[----:B------:R-:W-:Y:S01]  /*0220*/  @!P2 VIADD R3, R3, 0x80 ;  /* 0x000000800303a836 */ /* 0x000fe20000000000 */
[----:B------:R-:W4:Y:S04]  /*0230*/  @!P2 LDC.64 R20, c[0x0][0x3a0] ;  /* 0x0000e800ff14ab82 */ /* 0x000f280000000a00 */
[----:B------:R-:W-:-:S13]  /*0240*/  ISETP.GE.U32.AND P1, PT, R3, R2, PT ;  /* 0x000000020300720c */ /* 0x000fda0003f26070 */
[----:B------:R-:W-:Y:S01]  /*0250*/  @!P1 IADD3 R27, PT, PT, R0, R3, RZ ;  /* 0x00000003001b9210 */ /* 0x000fe20007ffe0ff */
[----:B------:R-:W-:Y:S01]  /*0260*/  @!P1 VIADD R3, R3, 0x80 ;  /* 0x0000008003039836 */ /* 0x000fe20000000000 */
[----:B0-----:R-:W0:Y:S04]  /*0270*/  @!P1 LDC.64 R8, c[0x0][0x3a0] ;  /* 0x0000e800ff089b82 */ /* 0x001e280000000a00 */
[----:B------:R-:W-:Y:S01]  /*0280*/  ISETP.GE.U32.AND P0, PT, R3, R2, PT ;  /* 0x000000020300720c */ /* 0x000fe20003f06070 */
[----:B---3--:R-:W-:-:S05]  /*0290*/  @!P4 IMAD.WIDE.U32 R16, R13, 0x8, R16 ;  /* 0x000000080d10c825 */ /* 0x008fca00078e0010 */
[----:B------:R3:W5:Y:S07]  /*02a0*/  @!P4 LDG.E.64 R14, desc[UR4][R16.64] ;  /* 0x00000004100ec981 */ /* 0x00076e000c1e1b00 */
[----:B------:R-:W-:Y:S01]  /*02b0*/  @!P0 IMAD.IADD R29, R0, 0x1, R3 ;  /* 0x00000001001d8824 */ /* 0x000fe200078e0203 */
[----:B------:R-:W-:Y:S01]  /*02c0*/  @!P0 IADD3 R3, PT, PT, R3, 0x80, RZ ;  /* 0x0000008003038810 */ /* 0x000fe20007ffe0ff */
[----:B------:R-:W2:Y:S03]  /*02d0*/  @!P0 LDC.64 R10, c[0x0][0x3a0] ;  /* 0x0000e800ff0a8b82 */ /* 0x000ea60000000a00 */
[----:B------:R-:W-:-:S13]  /*02e0*/  ISETP.GE.U32.AND P6, PT, R3, R2, PT ;  /* 0x000000020300720c */ /* 0x000fda0003fc6070 */
[----:B---3--:R-:W3:Y:S01]  /*02f0*/  @!P6 LDC.64 R16, c[0x0][0x3a0] ;  /* 0x0000e800ff10eb82 */ /* 0x008ee20000000a00 */
[----:B------:R-:W-:Y:S01]  /*0300*/  CS2R R12, SRZ ;  /* 0x00000000000c7805 */ /* 0x000fe2000001ff00 */
[----:B0-----:R-:W-:-:S04]  /*0310*/  @!P1 IMAD.WIDE.U32 R8, R27, 0x8, R8 ;  /* 0x000000081b089825 */ /* 0x001fc800078e0008 */
[----:B--2---:R-:W-:Y:S01]  /*0320*/  @!P0 IMAD.WIDE.U32 R28, R29, 0x8, R10 ;  /* 0x000000081d1c8825 */ /* 0x004fe200078e000a */
[----:B------:R-:W-:Y:S01]  /*0330*/  CS2R R10, SRZ ;  /* 0x00000000000a7805 */ /* 0x000fe2000001ff00 */
[----:B------:R0:W2:Y:S02]  /*0340*/  @!P5 LDG.E.64 R12, desc[UR4][R22.64] ;  /* 0x00000004160cd981 */ /* 0x0000a4000c1e1b00 */
[----:B------:R-:W-:Y:S01]  /*0350*/  @!P6 IMAD.IADD R3, R0, 0x1, R3 ;  /* 0x000000010003e824 */ /* 0x000fe200078e0203 */
[----:B------:R-:W-:Y:S01]  /*0360*/  CS2R R26, SRZ ;  /* 0x00000000001a7805 */ /* 0x000fe2000001ff00 */
[----:B----4-:R-:W-:Y:S01]  /*0370*/  @!P2 IMAD.WIDE.U32 R20, R25, 0x8, R20 ;  /* 0x000000081914a825 */ /* 0x010fe200078e0014 */
[----:B------:R3:W4:Y:S01]  /*0380*/  @!P1 LDG.E.64 R10, desc[UR4][R8.64] ;  /* 0x00000004080a9981 */ /* 0x000722000c1e1b00 */
[----:B------:R-:W-:Y:S02]  /*0390*/  CS2R R24, SRZ ;  /* 0x0000000000187805 */ /* 0x000fe4000001ff00 */
[----:B------:R-:W-:Y:S01]  /*03a0*/  @!P3 IMAD.WIDE.U32 R18, R4, 0x8, R18 ;  /* 0x000000080412b825 */ /* 0x000fe200078e0012 */
[----:B------:R-:W4:Y:S01]  /*03b0*/  @!P0 LDG.E.64 R26, desc[UR4][R28.64] ;  /* 0x000000041c1a8981 */ /* 0x000f22000c1e1b00 */
[----:B0-----:R-:W-:-:S03]  /*03c0*/  CS2R R22, SRZ ;  /* 0x0000000000167805 */ /* 0x001fc6000001ff00 */
[----:B------:R-:W4:Y:S01]  /*03d0*/  @!P2 LDG.E.64 R24, desc[UR4][R20.64] ;  /* 0x000000041418a981 */ /* 0x000f22000c1e1b00 */
[----:B---3--:R-:W-:Y:S01]  /*03e0*/  @!P6 IMAD.WIDE.U32 R8, R3, 0x8, R16 ;  /* 0x000000080308e825 */ /* 0x008fe200078e0010 */
[----:B------:R-:W-:Y:S02]  /*03f0*/  CS2R R16, SRZ ;  /* 0x0000000000107805 */ /* 0x000fe4000001ff00 */
[----:B------:R-:W3:Y:S04]  /*0400*/  @!P3 LDG.E.64 R22, desc[UR4][R18.64] ;  /* 0x000000041216b981 */ /* 0x000ee8000c1e1b00 */
[----:B------:R-:W4:Y:S01]  /*0410*/  @!P6 LDG.E.64 R16, desc[UR4][R8.64] ;  /* 0x000000040810e981 */ /* 0x000f22000c1e1b00 */
[----:B------:R-:W-:Y:S01]  /*0420*/  ISETP.GE.U32.AND P0, PT, R5, R2, PT ;  /* 0x000000020500720c */ /* 0x000fe20003f06070 */
[----:B------:R-:W-:Y:S04]  /*0430*/  BSSY.RECONVERGENT B0, `(.L_x_18170) ;  /* 0x0000057000007945 */ /* 0x000fe80003800200 */
[----:B------:R-:W-:Y:S01]  /*0440*/  BSSY.RELIABLE B1, `(.L_x_18171) ;  /* 0x000004f000017945 */ /* 0x000fe20003800100 */
[----:B-1----:R-:W0:-:S15]  /*0450*/  DMUL R6, R6, UR6 ;  /* 0x0000000606067c28 */ /* 0x002e1e0008000000 */
[----:B------:R-:W-:-:S15]  /*0460*/  NOP ;  /* 0x0000000000007918 */ /* 0x000fde0000000000 */
[----:B------:R-:W-:-:S15]  /*0470*/  NOP ;  /* 0x0000000000007918 */ /* 0x000fde0000000000 */
[----:B------:R-:W-:-:S15]  /*0480*/  NOP ;  /* 0x0000000000007918 */ /* 0x000fde0000000000 */
[----:B------:R-:W-:-:S04]  /*0490*/  NOP ;  /* 0x0000000000007918 */ /* 0x000fc80000000000 */
[----:B-----5:R-:W1:-:S15]  /*04a0*/  DMUL R14, R14, UR6 ;  /* 0x000000060e0e7c28 */ /* 0x020e5e0008000000 */
        /* <DEDUP_REMOVED lines=9> */
[----:B---3--:R-:W3:-:S15]  /*0540*/  DMUL R22, R22, UR6 ;  /* 0x0000000616167c28 */ /* 0x008ede0008000000 */
[----:B------:R-:W-:-:S15]  /*0550*/  NOP ;  /* 0x0000000000007918 */ /* 0x000fde0000000000 */
[----:B------:R-:W-:-:S15]  /*0560*/  NOP ;  /* 0x0000000000007918 */ /* 0x000fde0000000000 */
[----:B------:R-:W-:-:S15]  /*0570*/  NOP ;  /* 0x0000000000007918 */ /* 0x000fde0000000000 */
[----:B------:R-:W-:-:S04]  /*0580*/  NOP ;  /* 0x0000000000007918 */ /* 0x000fc80000000000 */
[----:B----4-:R-:W4:-:S15]  /*0590*/  DMUL R24, R24, UR6 ;  /* 0x0000000618187c28 */ /* 0x010f1e0008000000 */
        /* <DEDUP_REMOVED lines=14> */
[----:B------:R-:W0:Y:S02]  /*0680*/  DMUL R16, R16, UR6 ;  /* 0x0000000610107c28 */ /* 0x000e240008000000 */
[----:B01234-:R-:W-:Y:S05]  /*0690*/  @P0 BRA `(.L_x_18172) ;  /* 0x0000000000300947 */ /* 0x01ffea0003800000 */
[----:B------:R-:W0:Y:S01]  /*06a0*/  LDC.64 R8, c[0x0][0x398] ;  /* 0x0000e600ff087b82 */ /* 0x000e220000000a00 */
[----:B------:R-:W-:Y:S01]  /*06b0*/  IADD3 R3, PT, PT, R0, R5, RZ ;  /* 0x0000000500037210 */ /* 0x000fe20007ffe0ff */
        /* <DEDUP_REMOVED lines=10> */
.L_x_18172:
[----:B------:R-:W-:-:S13]  /*0760*/  ISETP.GE.U32.AND P0, PT, R5, R2, PT ;  /* 0x000000020500720c */ /* 0x000fda0003f06070 */
[----:B------:R-:W-:Y:S05]  /*0770*/  @P0 BRA `(.L_x_18174) ;  /* 0x0000000000300947 */ /* 0x000fea0003800000 */
[----:B0-----:R-:W0:Y:S01]  /*0780*/  LDC.64 R6, c[0x0][0x398] ;  /* 0x0000e600ff067b82 */ /* 0x001e220000000a00 */
[----:B------:R-:W-:Y:S01]  /*0790*/  IADD3 R3, PT, PT, R0, R5, RZ ;  /* 0x0000000500037210 */ /* 0x000fe20007ffe0ff */
[----:B------:R-:W-:-:S04]  /*07a0*/  VIADD R5, R5, 0x80 ;  /* 0x0000008005057836 */ /* 0x000fc80000000000 */
[----:B0-----:R-:W-:-:S05]  /*07b0*/  IMAD.WIDE.U32 R6, R3, 0x8, R6 ;  /* 0x0000000803067825 */ /* 0x001fca00078e0006 */
[----:B------:R1:W-:Y:S02]  /*07c0*/  STG.E.64 desc[UR4][R6.64], R14 ;  /* 0x0000000e06007986 */ /* 0x0003e4000c101b04 */
.L_x_18173:
[----:B------:R-:W-:-:S13]  /*07d0*/  ISETP.GE.U32.AND P0, PT, R5, R2, PT ;  /* 0x000000020500720c */ /* 0x000fda0003f06070 */
[----:B------:R-:W-:Y:S05]  /*07e0*/  @P0 BRA `(.L_x_18175) ;  /* 0x0000000000300947 */ /* 0x000fea0003800000 */
[----:B01----:R-:W0:Y:S01]  /*07f0*/  LDC.64 R6, c[0x0][0x398] ;  /* 0x0000e600ff067b82 */ /* 0x003e220000000a00 */
[----:B------:R-:W-:Y:S01]  /*0800*/  IADD3 R3, PT, PT, R0, R5, RZ ;  /* 0x0000000500037210 */ /* 0x000fe20007ffe0ff */
[----:B------:R-:W-:-:S04]  /*0810*/  VIADD R5, R5, 0x80 ;  /* 0x0000008005057836 */ /* 0x000fc80000000000 */
[----:B0-----:R-:W-:-:S05]  /*0820*/  IMAD.WIDE.U32 R6, R3, 0x8, R6 ;  /* 0x0000000803067825 */ /* 0x001fca00078e0006 */
[----:B------:R1:W-:Y:S02]  /*0830*/  STG.E.64 desc[UR4][R6.64], R22 ;  /* 0x0000001606007986 */ /* 0x0003e4000c101b04 */
.L_x_18174:
[----:B------:R-:W-:-:S13]  /*0840*/  ISETP.GE.U32.AND P0, PT, R5, R2, PT ;  /* 0x000000020500720c */ /* 0x000fda0003f06070 */
[----:B------:R-:W-:Y:S05]  /*0850*/  @P0 BRA `(.L_x_18176) ;  /* 0x0000000000340947 */ /* 0x000fea0003800000 */
[----:B01----:R-:W0:Y:S01]  /*0860*/  LDC.64 R6, c[0x0][0x398] ;  /* 0x0000e600ff067b82 */ /* 0x003e220000000a00 */
[----:B------:R-:W-:Y:S01]  /*0870*/  IADD3 R3, PT, PT, R0, R5, RZ ;  /* 0x0000000500037210 */ /* 0x000fe20007ffe0ff */
[----:B------:R-:W-:-:S04]  /*0880*/  VIADD R5, R5, 0x80 ;  /* 0x0000008005057836 */ /* 0x000fc80000000000 */
[----:B0-----:R-:W-:-:S05]  /*0890*/  IMAD.WIDE.U32 R6, R3, 0x8, R6 ;  /* 0x0000000803067825 */ /* 0x001fca00078e0006 */
[----:B------:R2:W-:Y:S02]  /*08a0*/  STG.E.64 desc[UR4][R6.64], R24 ;  /* 0x0000001806007986 */ /* 0x0005e4000c101b04 */
.L_x_18175:
[----:B------:R-:W-:-:S13]  /*08b0*/  ISETP.GE.U32.AND P0, PT, R5, R2, PT ;  /* 0x000000020500720c */ /* 0x000fda0003f06070 */
[----:B------:R-:W-:Y:S05]  /*08c0*/  @P0 BREAK.RELIABLE B1 ;  /* 0x0000000000010942 */ /* 0x000fea0003800100 */
[----:B------:R-:W-:Y:S05]  /*08d0*/  @P0 BRA `(.L_x_18177) ;  /* 0x0000000000300947 */ /* 0x000fea0003800000 */
[----:B012---:R-:W0:Y:S01]  /*08e0*/  LDC.64 R6, c[0x0][0x398] ;  /* 0x0000e600ff067b82 */ /* 0x007e220000000a00 */
[----:B------:R-:W-:Y:S01]  /*08f0*/  IADD3 R3, PT, PT, R0, R5, RZ ;  /* 0x0000000500037210 */ /* 0x000fe20007ffe0ff */
[----:B------:R-:W-:-:S04]  /*0900*/  VIADD R5, R5, 0x80 ;  /* 0x0000008005057836 */ /* 0x000fc80000000000 */
[----:B0-----:R-:W-:-:S05]  /*0910*/  IMAD.WIDE.U32 R6, R3, 0x8, R6 ;  /* 0x0000000803067825 */ /* 0x001fca00078e0006 */
[----:B------:R2:W-:Y:S02]  /*0920*/  STG.E.64 desc[UR4][R6.64], R10 ;  /* 0x0000000a06007986 */ /* 0x0005e4000c101b04 */
.L_x_18176:
[----:B------:R-:W-:Y:S05]  /*0930*/  BSYNC.RELIABLE B1 ;  /* 0x0000000000017941 */ /* 0x000fea0003800100 */
.L_x_18171:
[----:B------:R-:W-:-:S13]  /*0940*/  ISETP.GE.U32.AND P0, PT, R5, R2, PT ;  /* 0x000000020500720c */ /* 0x000fda0003f06070 */
[----:B012---:R-:W0:Y:S01]  /*0950*/  @!P0 LDC.64 R6, c[0x0][0x398] ;  /* 0x0000e600ff068b82 */ /* 0x007e220000000a00 */
[----:B------:R-:W-:Y:S01]  /*0960*/  @!P0 IADD3 R3, PT, PT, R0, R5, RZ ;  /* 0x0000000500038210 */ /* 0x000fe20007ffe0ff */
[----:B------:R-:W-:-:S04]  /*0970*/  @!P0 VIADD R5, R5, 0x80 ;  /* 0x0000008005058836 */ /* 0x000fc80000000000 */
[----:B0-----:R-:W-:-:S05]  /*0980*/  @!P0 IMAD.WIDE.U32 R6, R3, 0x8, R6 ;  /* 0x0000000803068825 */ /* 0x001fca00078e0006 */
[----:B------:R3:W-:Y:S02]  /*0990*/  @!P0 STG.E.64 desc[UR4][R6.64], R26 ;  /* 0x0000001a06008986 */ /* 0x0007e4000c101b04 */
.L_x_18177:
[----:B------:R-:W-:Y:S05]  /*09a0*/  BSYNC.RECONVERGENT B0 ;  /* 0x0000000000007941 */ /* 0x000fea0003800200 */
.L_x_18170:
        /* <DEDUP_REMOVED lines=8> */
.L_x_18169:
[----:B------:R-:W0:Y:S01]  /*0a30*/  S2R R2, SR_TID.X ;  /* 0x0000000000027919 */ /* 0x000e220000002100 */
[----:B------:R-:W1:Y:S08]  /*0a40*/  LDC.64 R4, c[0x0][0x3a0] ;  /* 0x0000e800ff047b82 */ /* 0x000e700000000a00 */
[----:B------:R-:W2:Y:S08]  /*0a50*/  LDC.64 R24, c[0x0][0x398] ;  /* 0x0000e600ff187b82 */ /* 0x000eb00000000a00 */
[----:B------:R-:W3:Y:S01]  /*0a60*/  LDC.64 R20, c[0x0][0x390] ;  /* 0x0000e400ff147b82 */ /* 0x000ee20000000a00 */
[----:B-1----:R-:W-:-:S04]  /*0a70*/  IMAD.WIDE.U32 R4, R0, 0x8, R4 ;  /* 0x0000000800047825 */ /* 0x002fc800078e0004 */
[----:B0-----:R-:W-:-:S05]  /*0a80*/  IMAD.WIDE.U32 R22, R2, 0x10, R4 ;  /* 0x0000001002167825 */ /* 0x001fca00078e0004 */
[----:B------:R-:W3:Y:S04]  /*0a90*/  LDG.E.128 R12, desc[UR4][R22.64] ;  /* 0x00000004160c7981 */ /* 0x000ee8000c1e1d00 */
[----:B------:R-:W4:Y:S04]  /*0aa0*/  LDG.E.128 R16, desc[UR4][R22.64+0x800] ;  /* 0x0008000416107981 */ /* 0x000f28000c1e1d00 */
[----:B------:R-:W5:Y:S04]  /*0ab0*/  LDG.E.128 R4, desc[UR4][R22.64+0x1000] ;  /* 0x0010000416047981 */ /* 0x000f68000c1e1d00 */
[----:B------:R-:W5:Y:S01]  /*0ac0*/  LDG.E.128 R8, desc[UR4][R22.64+0x1800] ;  /* 0x0018000416087981 */ /* 0x000f62000c1e1d00 */
[----:B--2---:R-:W-:-:S04]  /*0ad0*/  IMAD.WIDE.U32 R24, R0, 0x8, R24 ;  /* 0x0000000800187825 */ /* 0x004fc800078e0018 */
[----:B------:R-:W-:Y:S01]  /*0ae0*/  IMAD.WIDE.U32 R24, R2, 0x10, R24 ;  /* 0x0000001002187825 */ /* 0x000fe200078e0018 */
[----:B---3--:R-:W-:-:S15]  /*0af0*/  DMUL R12, R12, R20 ;  /* 0x000000140c0c7228 */ /* 0x008fde0000000000 */
[----:B------:R-:W-:-:S15]  /*0b00*/  NOP ;  /* 0x0000000000007918 */ /* 0x000fde0000000000 */
[----:B------:R-:W-:-:S15]  /*0b10*/  NOP ;  /* 0x0000000000007918 */ /* 0x000fde0000000000 */
[----:B------:R-:W-:-:S15]  /*0b20*/  NOP ;  /* 0x0000000000007918 */ /* 0x000fde0000000000 */
[----:B------:R-:W-:-:S04]  /*0b30*/  NOP ;  /* 0x0000000000007918 */ /* 0x000fc80000000000 */
[----:B------:R-:W0:Y:S02]  /*0b40*/  DMUL R14, R14, R20 ;  /* 0x000000140e0e7228 */ /* 0x000e240000000000 */
[----:B0-----:R-:W-:-:S15]  /*0b50*/  STG.E.128 desc[UR4][R24.64], R12 ;  /* 0x0000000c18007986 */ /* 0x001fde000c101d04 */
[----:B------:R-:W-:-:S15]  /*0b60*/  NOP ;  /* 0x0000000000007918 */ /* 0x000fde0000000000 */
[----:B------:R-:W-:-:S15]  /*0b70*/  NOP ;  /* 0x0000000000007918 */ /* 0x000fde0000000000 */
[----:B------:R-:W-:-:S15]  /*0b80*/  NOP ;  /* 0x0000000000007918 */ /* 0x000fde0000000000 */
[----:B------:R-:W-:-:S02]  /*0b90*/  NOP ;  /* 0x0000000000007918 */ /* 0x000fc40000000000 */
[----:B----4-:R-:W-:-:S15]  /*0ba0*/  DMUL R16, R16, R20 ;  /* 0x0000001410107228 */ /* 0x010fde0000000000 */
        /* <DEDUP_REMOVED lines=10> */
[----:B-----5:R-:W-:-:S15]  /*0c50*/  DMUL R4, R4, R20 ;  /* 0x0000001404047228 */ /* 0x020fde0000000000 */
        /* <DEDUP_REMOVED lines=10> */
[----:B------:R-:W-:-:S15]  /*0d00*/  DMUL R8, R8, R20 ;  /* 0x0000001408087228 */ /* 0x000fde0000000000 */
[----:B------:R-:W-:-:S15]  /*0d10*/  NOP ;  /* 0x0000000000007918 */ /* 0x000fde0000000000 */
[----:B------:R-:W-:-:S15]  /*0d20*/  NOP ;  /* 0x0000000000007918 */ /* 0x000fde0000000000 */
[----:B------:R-:W-:-:S15]  /*0d30*/  NOP ;  /* 0x0000000000007918 */ /* 0x000fde0000000000 */
[----:B------:R-:W-:-:S04]  /*0d40*/  NOP ;  /* 0x0000000000007918 */ /* 0x000fc80000000000 */
[----:B------:R-:W0:Y:S02]  /*0d50*/  DMUL R10, R10, R20 ;  /* 0x000000140a0a7228 */ /* 0x000e240000000000 */
[----:B0-----:R-:W-:Y:S01]  /*0d60*/  STG.E.128 desc[UR4][R24.64+0x1800], R8 ;  /* 0x0018000818007986 */ /* 0x001fe2000c101d04 */
[----:B------:R-:W-:Y:S05]  /*0d70*/  EXIT ;  /* 0x000000000000794d */ /* 0x000fea0003800000 */
.L_x_18178:
        /* <DEDUP_REMOVED lines=16> */
.L_x_18409:


//--------------------- .text._ZN2at6native29vectorized_elementwise_kernelILi4ENS0_13BUnaryFunctorIdddNS0_15binary_internal10MulFunctorIdEEEESt5arrayIPcLm2EEEEviT0_T1_ --------------------------
	.section	.text._ZN2at6native29vectorized_elementwise_kernelILi4ENS0_13BUnaryFunctorIdddNS0_15binary_internal10MulFunctorIdEEEESt5arrayIPcLm2EEEEviT0_T1_,"ax",@progbits
	.align	128
        .global         _ZN2at6native29vectorized_elementwise_kernelILi4ENS0_13BUnaryFunctorIdddNS0_15binary_internal10MulFunctorIdEEEESt5arrayIPcLm2EEEEviT0_T1_
        .type           _ZN2at6native29vectorized_elementwise_kernelILi4ENS0_13BUnaryFunctorIdddNS0_15binary_internal10MulFunctorIdEEEESt5arrayIPcLm2EEEEviT0_T1_,@function
        .size           _ZN2at6native29vectorized_elementwise_kernelILi4ENS0_13BUnaryFunctorIdddNS0_15binary_internal10MulFunctorIdEEEESt5arrayIPcLm2EEEEviT0_T1_,(.L_x_18410 - _ZN2at6native29vectorized_elementwise_kernelILi4ENS0_13BUnaryFunctorIdddNS0_15binary_internal10MulFunctorIdEEEESt5arrayIPcLm2EEEEviT0_T1_)
        .other          _ZN2at6native29vectorized_elementwise_kernelILi4ENS0_13BUnaryFunctorIdddNS0_15binary_internal10MulFunctorIdEEEESt5arrayIPcLm2EEEEviT0_T1_,@"STO_CUDA_ENTRY STV_DEFAULT"
_ZN2at6native29vectorized_elementwise_kernelILi4ENS0_13BUnaryFunctorIdddNS0_15binary_internal10MulFunctorIdEEEESt5arrayIPcLm2EEEEviT0_T1_:
.text._ZN2at6native29vectorized_elementwise_kernelILi4ENS0_13BUnaryFunctorIdddNS0_15binary_internal10MulFunctorIdEEEESt5arrayIPcLm2EEEEviT0_T1_:
        /* <DEDUP_REMOVED lines=118> */
.L_x_18182:
[----:B------:R-:W-:-:S13]  /*0760*/  ISETP.GE.U32.AND P0, PT, R5, R2, PT ;  /* 0x000000020500720c */ /* 0x000fda0003f06070 */
[----:B------:R-:W-:Y:S05]  /*0770*/  @P0 BRA `(.L_x_18184) ;  /* 0x0000000000300947 */ /* 0x000fea0003800000 */
[----:B0-----:R-:W0:Y:S01]  /*0780*/  LDC.64 R6, c[0x0][0x398] ;  /* 0x0000e600ff067b82 */ /* 0x001e220000000a00 */
[----:B------:R-:W-:Y:S01]  /*0790*/  IADD3 R3, PT, PT, R0, R5, RZ ;  /* 0x0000000500037210 */ /* 0x000fe20007ffe0ff */
[----:B------:R-:W-:-:S04]  /*07a0*/  VIADD R5, R5, 0x80 ;  /* 0x0000008005057836 */ /* 0x000fc80000000000 */
[----:B0-----:R-:W-:-:S05]  /*07b0*/  IMAD.WIDE.U32 R6, R3, 0x8, R6 ;  /* 0x0000000803067825 */ /* 0x001fca00078e0006 */
[----:B------:R1:W-:Y:S02]  /*07c0*/  STG.E.64 desc[UR4][R6.64], R14 ;  /* 0x0000000e06007986 */ /* 0x0003e4000c101b04 */
.L_x_18183:
[----:B------:R-:W-:-:S13]  /*07d0*/  ISETP.GE.U32.AND P0, PT, R5, R2, PT ;  /* 0x000000020500720c */ /* 0x000fda0003f06070 */
[----:B------:R-:W-:Y:S05]  /*07e0*/  @P0 BRA `(.L_x_18185) ;  /* 0x0000000000300947 */ /* 0x000fea0003800000 */
[----:B01----:R-:W0:Y:S01]  /*07f0*/  LDC.64 R6, c[0x0][0x398] ;  /* 0x0000e600ff067b82 */ /* 0x003e220000000a00 */
[----:B------:R-:W-:Y:S01]  /*0800*/  IADD3 R3, PT, PT, R0, R5, RZ ;  /* 0x0000000500037210 */ /* 0x000fe20007ffe0ff */
[----:B------:R-:W-:-:S04]  /*0810*/  VIADD R5, R5, 0x80 ;  /* 0x0000008005057836 */ /* 0x000fc80000000000 */
[----:B0-----:R-:W-:-:S05]  /*0820*/  IMAD.WIDE.U32 R6, R3, 0x8, R6 ;  /* 0x0000000803067825 */ /* 0x001fca00078e0006 */
[----:B------:R1:W-:Y:S02]  /*0830*/  STG.E.64 desc[UR4][R6.64], R22 ;  /* 0x0000001606007986 */ /* 0x0003e4000c101b04 */
.L_x_18184:
[----:B------:R-:W-:-:S13]  /*0840*/  ISETP.GE.U32.AND P0, PT, R5, R2, PT ;  /* 0x000000020500720c */ /* 0x000fda0003f06070 */
[----:B------:R-:W-:Y:S05]  /*0850*/  @P0 BRA `(.L_x_18186) ;  /* 0x0000000000340947 */ /* 0x000fea0003800000 */
[----:B01----:R-:W0:Y:S01]  /*0860*/  LDC.64 R6, c[0x0][0x398] ;  /* 0x0000e600ff067b82 */ /* 0x003e220000000a00 */
[----:B------:R-:W-:Y:S01]  /*0870*/  IADD3 R3, PT, PT, R0, R5, RZ ;  /* 0x0000000500037210 */ /* 0x000fe20007ffe0ff */
[----:B------:R-:W-:-:S04]  /*0880*/  VIADD R5, R5, 0x80 ;  /* 0x0000008005057836 */ /* 0x000fc80000000000 */
[----:B0-----:R-:W-:-:S05]  /*0890*/  IMAD.WIDE.U32 R6, R3, 0x8, R6 ;  /* 0x0000000803067825 */ /* 0x001fca00078e0006 */
[----:B------:R2:W-:Y:S02]  /*08a0*/  STG.E.64 desc[UR4][R6.64], R24 ;  /* 0x0000001806007986 */ /* 0x0005e4000c101b04 */
.L_x_18185:
        /* <DEDUP_REMOVED lines=8> */
.L_x_18186:
[----:B------:R-:W-:Y:S05]  /*0930*/  BSYNC.RELIABLE B1 ;  /* 0x0000000000017941 */ /* 0x000fea0003800100 */
.L_x_18181:
[----:B------:R-:W-:-:S13]  /*0940*/  ISETP.GE.U32.AND P0, PT, R5, R2, PT ;  /* 0x000000020500720c */ /* 0x000fda0003f06070 */
[----:B012---:R-:W0:Y:S01]  /*0950*/  @!P0 LDC.64 R6, c[0x0][0x398] ;  /* 0x0000e600ff068b82 */ /* 0x007e220000000a00 */
[----:B------:R-:W-:Y:S01]  /*0960*/  @!P0 IADD3 R3, PT, PT, R0, R5, RZ ;  /* 0x0000000500038210 */ /* 0x000fe20007ffe0ff */
[----:B------:R-:W-:-:S04]  /*0970*/  @!P0 VIADD R5, R5, 0x80 ;  /* 0x0000008005058836 */ /* 0x000fc80000000000 */
[----:B0-----:R-:W-:-:S05]  /*0980*/  @!P0 IMAD.WIDE.U32 R6, R3, 0x8, R6 ;  /* 0x0000000803068825 */ /* 0x001fca00078e0006 */
[----:B------:R3:W-:Y:S02]  /*0990*/  @!P0 STG.E.64 desc[UR4][R6.64], R26 ;  /* 0x0000001a06008986 */ /* 0x0007e4000c101b04 */
.L_x_18187:
[----:B------:R-:W-:Y:S05]  /*09a0*/  BSYNC.RECONVERGENT B0 ;  /* 0x0000000000007941 */ /* 0x000fea0003800200 */
.L_x_18180:
        /* <DEDUP_REMOVED lines=8> */
.L_x_18179:
[----:B------:R-:W0:Y:S01]  /*0a30*/  S2R R2, SR_TID.X ;  /* 0x0000000000027919 */ /* 0x000e220000002100 */
[----:B------:R-:W1:Y:S08]  /*0a40*/  LDC.64 R4, c[0x0][0x3a0] ;  /* 0x0000e800ff047b82 */ /* 0x000e700000000a00 */
[----:B------:R-:W2:Y:S08]  /*0a50*/  LDC.64 R24, c[0x0][0x398] ;  /* 0x0000e600ff187b82 */ /* 0x000eb00000000a00 */
[----:B------:R-:W3:Y:S01]  /*0a60*/  LDC.64 R20, c[0x0][0x390] ;  /* 0x0000e400ff147b82 */ /* 0x000ee20000000a00 */
[----:B-1----:R-:W-:-:S04]  /*0a70*/  IMAD.WIDE.U32 R4, R0, 0x8, R4 ;  /* 0x0000000800047825 */ /* 0x002fc800078e0004 */
[----:B0-----:R-:W-:-:S05]  /*0a80*/  IMAD.WIDE.U32 R22, R2, 0x20, R4 ;  /* 0x0000002002167825 */ /* 0x001fca00078e0004 */
[----:B------:R-:W3:Y:S04]  /*0a90*/  LDG.E.ENL2.256 R16, R12, desc[UR4][R22.64] ;  /* 0xfe000004160c797e */ /* 0x000ee80008121910 */
[----:B------:R-:W4:Y:S01]  /*0aa0*/  LDG.E.ENL2.256 R8, R4, desc[UR4][R22.64+0x1000] ;  /* 0xfe0080041604797e */ /* 0x000f220008121908 */
[----:B--2---:R-:W-:-:S04]  /*0ab0*/  IMAD.WIDE.U32 R24, R0, 0x8, R24 ;  /* 0x0000000800187825 */ /* 0x004fc800078e0018 */
[----:B------:R-:W-:Y:S01]  /*0ac0*/  IMAD.WIDE.U32 R24, R2, 0x20, R24 ;  /* 0x0000002002187825 */ /* 0x000fe200078e0018 */
[----:B---3--:R-:W-:-:S15]  /*0ad0*/  DMUL R12, R12, R20 ;  /* 0x000000140c0c7228 */ /* 0x008fde0000000000 */
[----:B------:R-:W-:-:S15]  /*0ae0*/  NOP ;  /* 0x0000000000007918 */ /* 0x000fde0000000000 */
[----:B------:R-:W-:-:S15]  /*0af0*/  NOP ;  /* 0x0000000000007918 */ /* 0x000fde0000000000 */
[----:B------:R-:W-:-:S15]  /*0b00*/  NOP ;  /* 0x0000000000007918 */ /* 0x000fde0000000000 */
[----:B------:R-:W-:-:S04]  /*0b10*/  NOP ;  /* 0x0000000000007918 */ /* 0x000fc80000000000 */
[----:B------:R-:W-:-:S15]  /*0b20*/  DMUL R14, R14, R20 ;  /* 0x000000140e0e7228 */ /* 0x000fde0000000000 */
        /* <DEDUP_REMOVED lines=9> */
[----:B------:R-:W0:Y:S02]  /*0bc0*/  DMUL R18, R18, R20 ;  /* 0x0000001412127228 */ /* 0x000e240000000000 */
[----:B0-----:R-:W-:-:S15]  /*0bd0*/  STG.E.ENL2.256 desc[UR4][R24.64], R12, R16 ;  /* 0xf800000c1810797f */ /* 0x001fde000f121804 */
        /* <DEDUP_REMOVED lines=20> */
[----:B0-----:R-:W-:Y:S01]  /*0d20*/  STG.E.ENL2.256 desc[UR4][R24.64+0x1000], R4, R8 ;  /* 0xf80080041808797f */ /* 0x001fe2000f121804 */
[----:B------:R-:W-:Y:S05]  /*0d30*/  EXIT ;  /* 0x000000000000794d */ /* 0x000fea0003800000 */
.L_x_18188:
        /* <DEDUP_REMOVED lines=12> */
.L_x_18410:


//--------------------- .text._ZN2at6native29vectorized_elementwise_kernelILi8ENS0_13BUnaryFunctorIdddNS0_15binary_internal10MulFunctorIdEEEESt5arrayIPcLm2EEEEviT0_T1_ --------------------------
	.section	.text._ZN2at6native29vectorized_elementwise_kernelILi8ENS0_13BUnaryFunctorIdddNS0_15binary_internal10MulFunctorIdEEEESt5arrayIPcLm2EEEEviT0_T1_,"ax",@progbits
	.align	128
        .global         _ZN2at6native29vectorized_elementwise_kernelILi8ENS0_13BUnaryFunctorIdddNS0_15binary_internal10MulFunctorIdEEEESt5arrayIPcLm2EEEEviT0_T1_
        .type           _ZN2at6native29vectorized_elementwise_kernelILi8ENS0_13BUnaryFunctorIdddNS0_15binary_internal10MulFunctorIdEEEESt5arrayIPcLm2EEEEviT0_T1_,@function
        .size           _ZN2at6native29vectorized_elementwise_kernelILi8ENS0_13BUnaryFunctorIdddNS0_15binary_internal10MulFunctorIdEEEESt5arrayIPcLm2EEEEviT0_T1_,(.L_x_18411 - _ZN2at6native29vectorized_elementwise_kernelILi8ENS0_13BUnaryFunctorIdddNS0_15binary_internal10MulFunctorIdEEEESt5arrayIPcLm2EEEEviT0_T1_)
        .other          _ZN2at6native29vectorized_elementwise_kernelILi8ENS0_13BUnaryFunctorIdddNS0_15binary_internal10MulFunctorIdEEEESt5arrayIPcLm2EEEEviT0_T1_,@"STO_CUDA_ENTRY STV_DEFAULT"
_ZN2at6native29vectorized_elementwise_kernelILi8ENS0_13BUnaryFunctorIdddNS0_15binary_internal10MulFunctorIdEEEESt5arrayIPcLm2EEEEviT0_T1_:
.text._ZN2at6native29vectorized_elementwise_kernelILi8ENS0_13BUnaryFunctorIdddNS0_15binary_internal10MulFunctorIdEEEESt5arrayIPcLm2EEEEviT0_T1_:
[----:B------:R-:W-:Y:S01]  /*0000*/  LDC R1, c[0x0][0x37c] ;  /* 0x0000df00ff017b82 */ /* 0x000fe20000000800 */
[----:B------:R-:W-:Y:S05]  /*0010*/  EXIT ;  /* 0x000000000000794d */ /* 0x000fea0003800000 */
.L_x_18189:
        /* <DEDUP_REMOVED lines=14> */
.L_x_18411:


//--------------------- .nv.global.init           --------------------------
	.section	.nv.global.init,"aw",@progbits
.nv.global.init:
	.type		$str$5,@object
	.size		$str$5,(__unnamed_9 - $str$5)
$str$5:
        /*0000*/ 	.byte	0x66, 0x61, 0x6c, 0x73, 0x65, 0x00
	.type		__unnamed_9,@object
	.size		__unnamed_9,(__unnamed_1 - __unnamed_9)
__unnamed_9:
        /*0006*/ 	.byte	0x66, 0x65, 0x74, 0x63, 0x68, 0x5f, 0x61, 0x6e, 0x64, 0x5f, 0x63, 0x61, 0x73, 0x74, 0x00
	.type		__unnamed_1,@object
	.size		__unnamed_1,(__unnamed_5 - __unnamed_1)
__unnamed_1:
        /*0015*/ 	.byte	0x66, 0x65, 0x74, 0x63, 0x68, 0x5f, 0x61, 0x6e, 0x64, 0x5f, 0x63, 0x61, 0x73, 0x74, 0x00
	.type		__unnamed_5,@object
	.size		__unnamed_5,(__unnamed_11 - __unnamed_5)
__unnamed_5:
        /*0024*/ 	.byte	0x63, 0x61, 0x73, 0x74, 0x5f, 0x61, 0x6e, 0x64, 0x5f, 0x73, 0x74, 0x6f, 0x72, 0x65, 0x00
	.type		__unnamed_11,@object
	.size		__unnamed_11,(__unnamed_3 - __unnamed_11)
__unnamed_11:
        /*0033*/ 	.byte	0x66, 0x65, 0x74, 0x63, 0x68, 0x5f, 0x61, 0x6e, 0x64, 0x5f, 0x63, 0x61, 0x73, 0x74, 0x00
	.type		__unnamed_3,@object
	.size		__unnamed_3,(__unnamed_7 - __unnamed_3)
__unnamed_3:
        /*0042*/ 	.byte	0x63, 0x61, 0x73, 0x74, 0x5f, 0x61, 0x6e, 0x64, 0x5f, 0x73, 0x74, 0x6f, 0x72, 0x65, 0x00
	.type		__unnamed_7,@object
	.size		__unnamed_7,(__unnamed_10 - __unnamed_7)
__unnamed_7:
        /*0051*/ 	.byte	0x63, 0x61, 0x73, 0x74, 0x5f, 0x61, 0x6e, 0x64, 0x5f, 0x73, 0x74, 0x6f, 0x72, 0x65, 0x00
	.type		__unnamed_10,@object
	.size		__unnamed_10,(__unnamed_2 - __unnamed_10)
__unnamed_10:
        /*0060*/ 	.byte	0x63, 0x61, 0x73, 0x74, 0x5f, 0x61, 0x6e, 0x64, 0x5f, 0x73, 0x74, 0x6f, 0x72, 0x65, 0x00
	.type		__unnamed_2,@object
	.size		__unnamed_2,(__unnamed_6 - __unnamed_2)
__unnamed_2:
        /*006f*/ 	.byte	0x66, 0x65, 0x74, 0x63, 0x68, 0x5f, 0x61, 0x6e, 0x64, 0x5f, 0x63, 0x61, 0x73, 0x74, 0x00
	.type		__unnamed_6,@object
	.size		__unnamed_6,(__unnamed_12 - __unnamed_6)
__unnamed_6:
        /*007e*/ 	.byte	0x66, 0x65, 0x74, 0x63, 0x68, 0x5f, 0x61, 0x6e, 0x64, 0x5f, 0x63, 0x61, 0x73, 0x74, 0x00
	.type		__unnamed_12,@object
	.size		__unnamed_12,(__unnamed_4 - __unnamed_12)
__unnamed_12:
        /*008d*/ 	.byte	0x63, 0x61, 0x73, 0x74, 0x5f, 0x61, 0x6e, 0x64, 0x5f, 0x73, 0x74, 0x6f, 0x72, 0x65, 0x00
	.type		__unnamed_4,@object
	.size		__unnamed_4,(__unnamed_8 - __unnamed_4)
__unnamed_4:
        /*009c*/ 	.byte	0x66, 0x65, 0x74, 0x63, 0x68, 0x5f, 0x61, 0x6e, 0x64, 0x5f, 0x63, 0x61, 0x73, 0x74, 0x00
	.type		__unnamed_8,@object
	.size		__unnamed_8,($str$6 - __unnamed_8)
__unnamed_8:
        /*00ab*/ 	.byte	0x63, 0x61, 0x73, 0x74, 0x5f, 0x61, 0x6e, 0x64, 0x5f, 0x73, 0x74, 0x6f, 0x72, 0x65, 0x00
	.type		$str$6,@object
	.size		$str$6,(.L_41 - $str$6)
$str$6:
        /*00ba*/ 	.byte	0x2f, 0x72, 0x6f, 0x6f, 0x74, 0x2f, 0x2e, 0x70, 0x79, 0x65, 0x6e, 0x76, 0x2f, 0x76, 0x65, 0x72
        /*00ca*/ 	.byte	0x73, 0x69, 0x6f, 0x6e, 0x73, 0x2f, 0x33, 0x2e, 0x31, 0x33, 0x2e, 0x31, 0x32, 0x2f, 0x6c, 0x69
        /*00da*/ 	.byte	0x62, 0x2f, 0x70, 0x79, 0x74, 0x68, 0x6f, 0x6e, 0x33, 0x2e, 0x31, 0x33, 0x2f, 0x73, 0x69, 0x74
        /*00ea*/ 	.byte	0x65, 0x2d, 0x70, 0x61, 0x63, 0x6b, 0x61, 0x67, 0x65, 0x73, 0x2f, 0x74, 0x6f, 0x72, 0x63, 0x68
        /*00fa*/ 	.byte	0x2f, 0x69, 0x6e, 0x63, 0x6c, 0x75, 0x64, 0x65, 0x2f, 0x63, 0x31, 0x30, 0x2f, 0x63, 0x6f, 0x72
        /*010a*/ 	.byte	0x65, 0x2f, 0x44, 0x79, 0x6e, 0x61, 0x6d, 0x69, 0x63, 0x43, 0x61, 0x73, 0x74, 0x2e, 0x68, 0x00
.L_41:


//--------------------- .nv.shared.reserved.0     --------------------------
	.section	.nv.shared.reserved.0,"aw",@nobits
	.weak		__nv_reservedSMEM_offset_0_alias
	.size		__nv_reservedSMEM_offset_0_alias, 0, 64
	.other		__nv_reservedSMEM_offset_0_alias,@"STO_CUDA_RESERVED_SHARED STV_DEFAULT"
__nv_reservedSMEM_offset_0_alias:
	.zero		0
	.zero		64


//--------------------- .nv.global                --------------------------
	.section	.nv.global,"aw",@nobits
.nv.global:
	.type		_ZN53_INTERNAL_3db51044_22_BinaryDivTrueKernel_cu_fbc059d04cuda3std3__48in_placeE,@object
	.size		_ZN53_INTERNAL_3db51044_22_BinaryDivTrueKernel_cu_fbc059d04cuda3std3__48in_placeE,(_ZN53_INTERNAL_3db51044_22_BinaryDivTrueKernel_cu_fbc059d04cuda3std6ranges3__45__cpo8distanceE - _ZN53_INTERNAL_3db51044_22_BinaryDivTrueKernel_cu_fbc059d04cuda3std3__48in_placeE)
_ZN53_INTERNAL_3db51044_22_BinaryDivTrueKernel_cu_fbc059d04cuda3std3__48in_placeE:
	.zero		1
	.type		_ZN53_INTERNAL_3db51044_22_BinaryDivTrueKernel_cu_fbc059d04cuda3std6ranges3__45__cpo8distanceE,@object
	.size		_ZN53_INTERNAL_3db51044_22_BinaryDivTrueKernel_cu_fbc059d04cuda3std6ranges3__45__cpo8distanceE,(_ZN53_INTERNAL_3db51044_22_BinaryDivTrueKernel_cu_fbc059d04cuda3std3__45__cpo6cbeginE - _ZN53_INTERNAL_3db51044_22_BinaryDivTrueKernel_cu_fbc059d04cuda3std6ranges3__45__cpo8distanceE)
_ZN53_INTERNAL_3db51044_22_BinaryDivTrueKernel_cu_fbc059d04cuda3std6ranges3__45__cpo8distanceE:
	.zero		1
	.type		_ZN53_INTERNAL_3db51044_22_BinaryDivTrueKernel_cu_fbc059d04cuda3std3__45__cpo6cbeginE,@object
	.size		_ZN53_INTERNAL_3db51044_22_BinaryDivTrueKernel_cu_fbc059d04cuda3std3__45__cpo6cbeginE,(_ZN53_INTERNAL_3db51044_22_BinaryDivTrueKernel_cu_fbc059d04cuda3std6ranges3__45__cpo7advanceE - _ZN53_INTERNAL_3db51044_22_BinaryDivTrueKernel_cu_fbc059d04cuda3std3__45__cpo6cbeginE)
_ZN53_INTERNAL_3db51044_22_BinaryDivTrueKernel_cu_fbc059d04cuda3std3__45__cpo6cbeginE:
	.zero		1
	.type		_ZN53_INTERNAL_3db51044_22_BinaryDivTrueKernel_cu_fbc059d04cuda3std6ranges3__45__cpo7advanceE,@object
	.size		_ZN53_INTERNAL_3db51044_22_BinaryDivTrueKernel_cu_fbc059d04cuda3std6ranges3__45__cpo7advanceE,(_ZN53_INTERNAL_3db51044_22_BinaryDivTrueKernel_cu_fbc059d04cuda3std3__45__cpo7crbeginE - _ZN53_INTERNAL_3db51044_22_BinaryDivTrueKernel_cu_fbc059d04cuda3std6ranges3__45__cpo7advanceE)
_ZN53_INTERNAL_3db51044_22_BinaryDivTrueKernel_cu_fbc059d04cuda3std6ranges3__45__cpo7advanceE:
	.zero		1
	.type		_ZN53_INTERNAL_3db51044_22_BinaryDivTrueKernel_cu_fbc059d04cuda3std3__45__cpo7crbeginE,@object
	.size		_ZN53_INTERNAL_3db51044_22_BinaryDivTrueKernel_cu_fbc059d04cuda3std3__45__cpo7crbeginE,(_ZN53_INTERNAL_3db51044_22_BinaryDivTrueKernel_cu_fbc059d04cuda3std6ranges3__45__cpo4dataE - _ZN53_INTERNAL_3db51044_22_BinaryDivTrueKernel_cu_fbc059d04cuda3std3__45__cpo7crbeginE)
_ZN53_INTERNAL_3db51044_22_BinaryDivTrueKernel_cu_fbc059d04cuda3std3__45__cpo7crbeginE:
	.zero		1
	.type		_ZN53_INTERNAL_3db51044_22_BinaryDivTrueKernel_cu_fbc059d04cuda3std6ranges3__45__cpo4dataE,@object
	.size		_ZN53_INTERNAL_3db51044_22_BinaryDivTrueKernel_cu_fbc059d04cuda3std6ranges3__45__cpo4dataE,(_ZN53_INTERNAL_3db51044_22_BinaryDivTrueKernel_cu_fbc059d04cuda3std6ranges3__45__cpo5beginE - _ZN53_INTERNAL_3db51044_22_BinaryDivTrueKernel_cu_fbc059d04cuda3std6ranges3__45__cpo4dataE)
_ZN53_INTERNAL_3db51044_22_BinaryDivTrueKernel_cu_fbc059d04cuda3std6ranges3__45__cpo4dataE:
	.zero		1
	.type		_ZN53_INTERNAL_3db51044_22_BinaryDivTrueKernel_cu_fbc059d04cuda3std6ranges3__45__cpo5beginE,@object
	.size		_ZN53_INTERNAL_3db51044_22_BinaryDivTrueKernel_cu_fbc059d04cuda3std6ranges3__45__cpo5beginE,(_ZN53_INTERNAL_3db51044_22_BinaryDivTrueKernel_cu_fbc059d04cuda3std3__455_GLOBAL__N__3db51044_22_BinaryDivTrueKernel_cu_fbc059d06ignoreE - _ZN53_INTERNAL_3db51044_22_BinaryDivTrueKernel_cu_fbc059d04cuda3std6ranges3__45__cpo5beginE)
_ZN53_INTERNAL_3db51044_22_BinaryDivTrueKernel_cu_fbc059d04cuda3std6ranges3__45__cpo5beginE:
	.zero		1
	.type		_ZN53_INTERNAL_3db51044_22_BinaryDivTrueKernel_cu_fbc059d04cuda3std3__455_GLOBAL__N__3db51044_22_BinaryDivTrueKernel_cu_fbc059d06ignoreE,@object
	.size		_ZN53_INTERNAL_3db51044_22_BinaryDivTrueKernel_cu_fbc059d04cuda3std3__455_GLOBAL__N__3db51044_22_BinaryDivTrueKernel_cu_fbc059d06ignoreE,(_ZN53_INTERNAL_3db51044_22_BinaryDivTrueKernel_cu_fbc059d04cuda3std6ranges3__45__cpo4sizeE - _ZN53_INTERNAL_3db51044_22_BinaryDivTrueKernel_cu_fbc059d04cuda3std3__455_GLOBAL__N__3db51044_22_BinaryDivTrueKernel_cu_fbc059d06ignoreE)
_ZN53_INTERNAL_3db51044_22_BinaryDivTrueKernel_cu_fbc059d04cuda3std3__455_GLOBAL__N__3db51044_22_BinaryDivTrueKernel_cu_fbc059d06ignoreE:
	.zero		1
	.type		_ZN53_INTERNAL_3db51044_22_BinaryDivTrueKernel_cu_fbc059d04cuda3std6ranges3__45__cpo4sizeE,@object
	.size		_ZN53_INTERNAL_3db51044_22_BinaryDivTrueKernel_cu_fbc059d04cuda3std6ranges3__45__cpo4sizeE,(_ZN53_INTERNAL_3db51044_22_BinaryDivTrueKernel_cu_fbc059d04cuda3std3__45__cpo5beginE - _ZN53_INTERNAL_3db51044_22_BinaryDivTrueKernel_cu_fbc059d04cuda3std6ranges3__45__cpo4sizeE)
_ZN53_INTERNAL_3db51044_22_BinaryDivTrueKernel_cu_fbc059d04cuda3std6ranges3__45__cpo4sizeE:
	.zero		1
	.type		_ZN53_INTERNAL_3db51044_22_BinaryDivTrueKernel_cu_fbc059d04cuda3std3__45__cpo5beginE,@object
	.size		_ZN53_INTERNAL_3db51044_22_BinaryDivTrueKernel_cu_fbc059d04cuda3std3__45__cpo5beginE,(_ZN53_INTERNAL_3db51044_22_BinaryDivTrueKernel_cu_fbc059d04cuda3std6ranges3__45__cpo6cbeginE - _ZN53_INTERNAL_3db51044_22_BinaryDivTrueKernel_cu_fbc059d04cuda3std3__45__cpo5beginE)
_ZN53_INTERNAL_3db51044_22_BinaryDivTrueKernel_cu_fbc059d04cuda3std3__45__cpo5beginE:
	.zero		1
	.type		_ZN53_INTERNAL_3db51044_22_BinaryDivTrueKernel_cu_fbc059d04cuda3std6ranges3__45__cpo6cbeginE,@object
	.size		_ZN53_INTERNAL_3db51044_22_BinaryDivTrueKernel_cu_fbc059d04cuda3std6ranges3__45__cpo6cbeginE,(_ZN53_INTERNAL_3db51044_22_BinaryDivTrueKernel_cu_fbc059d04cuda3std3__45__cpo6rbeginE - _ZN53_INTERNAL_3db51044_22_BinaryDivTrueKernel_cu_fbc059d04cuda3std6ranges3__45__cpo6cbeginE)
_ZN53_INTERNAL_3db51044_22_BinaryDivTrueKernel_cu_fbc059d04cuda3std6ranges3__45__cpo6cbeginE:
	.zero		1
	.type		_ZN53_INTERNAL_3db51044_22_BinaryDivTrueKernel_cu_fbc059d04cuda3std3__45__cpo6rbeginE,@object
	.size		_ZN53_INTERNAL_3db51044_22_BinaryDivTrueKernel_cu_fbc059d04cuda3std3__45__cpo6rbeginE,(_ZN53_INTERNAL_3db51044_22_BinaryDivTrueKernel_cu_fbc059d04cuda3std6ranges3__45__cpo4nextE - _ZN53_INTERNAL_3db51044_22_BinaryDivTrueKernel_cu_fbc059d04cuda3std3__45__cpo6rbeginE)
_ZN53_INTERNAL_3db51044_22_BinaryDivTrueKernel_cu_fbc059d04cuda3std3__45__cpo6rbeginE:
	.zero		1
	.type		_ZN53_INTERNAL_3db51044_22_BinaryDivTrueKernel_cu_fbc059d04cuda3std6ranges3__45__cpo4nextE,@object
	.size		_ZN53_INTERNAL_3db51044_22_BinaryDivTrueKernel_cu_fbc059d04cuda3std6ranges3__45__cpo4nextE,(_ZN53_INTERNAL_3db51044_22_BinaryDivTrueKernel_cu_fbc059d04cuda3std6ranges3__45__cpo4swapE - _ZN53_INTERNAL_3db51044_22_BinaryDivTrueKernel_cu_fbc059d04cuda3std6ranges3__45__cpo4nextE)
_ZN53_INTERNAL_3db51044_22_BinaryDivTrueKernel_cu_fbc059d04cuda3std6ranges3__45__cpo4nextE:
	.zero		1
	.type		_ZN53_INTERNAL_3db51044_22_BinaryDivTrueKernel_cu_fbc059d04cuda3std6ranges3__45__cpo4swapE,@object
	.size		_ZN53_INTERNAL_3db51044_22_BinaryDivTrueKernel_cu_fbc059d04cuda3std6ranges3__45__cpo4swapE,(_ZN53_INTERNAL_3db51044_22_BinaryDivTrueKernel_cu_fbc059d04cuda3std3__420unreachable_sentinelE - _ZN53_INTERNAL_3db51044_22_BinaryDivTrueKernel_cu_fbc059d04cuda3std6ranges3__45__cpo4swapE)
_ZN53_INTERNAL_3db51044_22_BinaryDivTrueKernel_cu_fbc059d04cuda3std6ranges3__45__cpo4swapE:
	.zero		1
	.type		_ZN53_INTERNAL_3db51044_22_BinaryDivTrueKernel_cu_fbc059d04cuda3std3__420unreachable_sentinelE,@object
	.size		_ZN53_INTERNAL_3db51044_22_BinaryDivTrueKernel_cu_fbc059d04cuda3std3__420unreachable_sentinelE,(_ZN53_INTERNAL_3db51044_22_BinaryDivTrueKernel_cu_fbc059d06thrust24THRUST_300001_SM_1030_NS6system6detail10sequential3seqE - _ZN53_INTERNAL_3db51044_22_BinaryDivTrueKernel_cu_fbc059d04cuda3std3__420unreachable_sentinelE)
_ZN53_INTERNAL_3db51044_22_BinaryDivTrueKernel_cu_fbc059d04cuda3std3__420unreachable_sentinelE:
	.zero		1
	.type		_ZN53_INTERNAL_3db51044_22_BinaryDivTrueKernel_cu_fbc059d06thrust24THRUST_300001_SM_1030_NS6system6detail10sequential3seqE,@object
	.size		_ZN53_INTERNAL_3db51044_22_BinaryDivTrueKernel_cu_fbc059d06thrust24THRUST_300001_SM_1030_NS6system6detail10sequential3seqE,(_ZN53_INTERNAL_3db51044_22_BinaryDivTrueKernel_cu_fbc059d04cuda3std3__45__cpo4cendE - _ZN53_INTERNAL_3db51044_22_BinaryDivTrueKernel_cu_fbc059d06thrust24THRUST_300001_SM_1030_NS6system6detail10sequential3seqE)
_ZN53_INTERNAL_3db51044_22_BinaryDivTrueKernel_cu_fbc059d06thrust24THRUST_300001_SM_1030_NS6system6detail10sequential3seqE:
	.zero		1
	.type		_ZN53_INTERNAL_3db51044_22_BinaryDivTrueKernel_cu_fbc059d04cuda3std3__45__cpo4cendE,@object
	.size		_ZN53_INTERNAL_3db51044_22_BinaryDivTrueKernel_cu_fbc059d04cuda3std3__45__cpo4cendE,(_ZN53_INTERNAL_3db51044_22_BinaryDivTrueKernel_cu_fbc059d04cuda3std6ranges3__45__cpo9iter_swapE - _ZN53_INTERNAL_3db51044_22_BinaryDivTrueKernel_cu_fbc059d04cuda3std3__45__cpo4cendE)
_ZN53_INTERNAL_3db51044_22_BinaryDivTrueKernel_cu_fbc059d04cuda3std3__45__cpo4cendE:
	.zero		1
	.type		_ZN53_INTERNAL_3db51044_22_BinaryDivTrueKernel_cu_fbc059d04cuda3std6ranges3__45__cpo9iter_swapE,@object
	.size		_ZN53_INTERNAL_3db51044_22_BinaryDivTrueKernel_cu_fbc059d04cuda3std6ranges3__45__cpo9iter_swapE,(_ZN53_INTERNAL_3db51044_22_BinaryDivTrueKernel_cu_fbc059d04cuda3std3__45__cpo5crendE - _ZN53_INTERNAL_3db51044_22_BinaryDivTrueKernel_cu_fbc059d04cuda3std6ranges3__45__cpo9iter_swapE)
_ZN53_INTERNAL_3db51044_22_BinaryDivTrueKernel_cu_fbc059d04cuda3std6ranges3__45__cpo9iter_swapE:
	.zero		1
	.type		_ZN53_INTERNAL_3db51044_22_BinaryDivTrueKernel_cu_fbc059d04cuda3std3__45__cpo5crendE,@object
	.size		_ZN53_INTERNAL_3db51044_22_BinaryDivTrueKernel_cu_fbc059d04cuda3std3__45__cpo5crendE,(_ZN53_INTERNAL_3db51044_22_BinaryDivTrueKernel_cu_fbc059d04cuda3std6ranges3__45__cpo5cdataE - _ZN53_INTERNAL_3db51044_22_BinaryDivTrueKernel_cu_fbc059d04cuda3std3__45__cpo5crendE)
_ZN53_INTERNAL_3db51044_22_BinaryDivTrueKernel_cu_fbc059d04cuda3std3__45__cpo5crendE:
	.zero		1
	.type		_ZN53_INTERNAL_3db51044_22_BinaryDivTrueKernel_cu_fbc059d04cuda3std6ranges3__45__cpo5cdataE,@object
	.size		_ZN53_INTERNAL_3db51044_22_BinaryDivTrueKernel_cu_fbc059d04cuda3std6ranges3__45__cpo5cdataE,(_ZN53_INTERNAL_3db51044_22_BinaryDivTrueKernel_cu_fbc059d04cuda3std6ranges3__45__cpo3endE - _ZN53_INTERNAL_3db51044_22_BinaryDivTrueKernel_cu_fbc059d04cuda3std6ranges3__45__cpo5cdataE)
_ZN53_INTERNAL_3db51044_22_BinaryDivTrueKernel_cu_fbc059d04cuda3std6ranges3__45__cpo5cdataE:
	.zero		1
	.type		_ZN53_INTERNAL_3db51044_22_BinaryDivTrueKernel_cu_fbc059d04cuda3std6ranges3__45__cpo3endE,@object
	.size		_ZN53_INTERNAL_3db51044_22_BinaryDivTrueKernel_cu_fbc059d04cuda3std6ranges3__45__cpo3endE,(_ZN53_INTERNAL_3db51044_22_BinaryDivTrueKernel_cu_fbc059d04cuda3std3__419piecewise_constructE - _ZN53_INTERNAL_3db51044_22_BinaryDivTrueKernel_cu_fbc059d04cuda3std6ranges3__45__cpo3endE)
_ZN53_INTERNAL_3db51044_22_BinaryDivTrueKernel_cu_fbc059d04cuda3std6ranges3__45__cpo3endE:
	.zero		1
	.type		_ZN53_INTERNAL_3db51044_22_BinaryDivTrueKernel_cu_fbc059d04cuda3std3__419piecewise_constructE,@object
	.size		_ZN53_INTERNAL_3db51044_22_BinaryDivTrueKernel_cu_fbc059d04cuda3std3__419piecewise_constructE,(_ZN53_INTERNAL_3db51044_22_BinaryDivTrueKernel_cu_fbc059d04cuda3std6ranges3__45__cpo5ssizeE - _ZN53_INTERNAL_3db51044_22_BinaryDivTrueKernel_cu_fbc059d04cuda3std3__419piecewise_constructE)
_ZN53_INTERNAL_3db51044_22_BinaryDivTrueKernel_cu_fbc059d04cuda3std3__419piecewise_constructE:
	.zero		1
	.type		_ZN53_INTERNAL_3db51044_22_BinaryDivTrueKernel_cu_fbc059d04cuda3std6ranges3__45__cpo5ssizeE,@object
	.size		_ZN53_INTERNAL_3db51044_22_BinaryDivTrueKernel_cu_fbc059d04cuda3std6ranges3__45__cpo5ssizeE,(_ZN53_INTERNAL_3db51044_22_BinaryDivTrueKernel_cu_fbc059d04cuda3std3__45__cpo3endE - _ZN53_INTERNAL_3db51044_22_BinaryDivTrueKernel_cu_fbc059d04cuda3std6ranges3__45__cpo5ssizeE)
_ZN53_INTERNAL_3db51044_22_BinaryDivTrueKernel_cu_fbc059d04cuda3std6ranges3__45__cpo5ssizeE:
	.zero		1
	.type		_ZN53_INTERNAL_3db51044_22_BinaryDivTrueKernel_cu_fbc059d04cuda3std3__45__cpo3endE,@object
	.size		_ZN53_INTERNAL_3db51044_22_BinaryDivTrueKernel_cu_fbc059d04cuda3std3__45__cpo3endE,(_ZN53_INTERNAL_3db51044_22_BinaryDivTrueKernel_cu_fbc059d04cuda3std6ranges3__45__cpo4cendE - _ZN53_INTERNAL_3db51044_22_BinaryDivTrueKernel_cu_fbc059d04cuda3std3__45__cpo3endE)
_ZN53_INTERNAL_3db51044_22_BinaryDivTrueKernel_cu_fbc059d04cuda3std3__45__cpo3endE:
	.zero		1
	.type		_ZN53_INTERNAL_3db51044_22_BinaryDivTrueKernel_cu_fbc059d04cuda3std6ranges3__45__cpo4cendE,@object
	.size		_ZN53_INTERNAL_3db51044_22_BinaryDivTrueKernel_cu_fbc059d04cuda3std6ranges3__45__cpo4cendE,(_ZN53_INTERNAL_3db51044_22_BinaryDivTrueKernel_cu_fbc059d04cuda3std3__45__cpo4rendE - _ZN53_INTERNAL_3db51044_22_BinaryDivTrueKernel_cu_fbc059d04cuda3std6ranges3__45__cpo4cendE)
_ZN53_INTERNAL_3db51044_22_BinaryDivTrueKernel_cu_fbc059d04cuda3std6ranges3__45__cpo4cendE:
	.zero		1
	.type		_ZN53_INTERNAL_3db51044_22_BinaryDivTrueKernel_cu_fbc059d04cuda3std3__45__cpo4rendE,@object
	.size		_ZN53_INTERNAL_3db51044_22_BinaryDivTrueKernel_cu_fbc059d04cuda3std3__45__cpo4rendE,(_ZN53_INTERNAL_3db51044_22_BinaryDivTrueKernel_cu_fbc059d04cuda3std6ranges3__45__cpo4prevE - _ZN53_INTERNAL_3db51044_22_BinaryDivTrueKernel_cu_fbc059d04cuda3std3__45__cpo4rendE)
_ZN53_INTERNAL_3db51044_22_BinaryDivTrueKernel_cu_fbc059d04cuda3std3__45__cpo4rendE:
	.zero		1
	.type		_ZN53_INTERNAL_3db51044_22_BinaryDivTrueKernel_cu_fbc059d04cuda3std6ranges3__45__cpo4prevE,@object
	.size		_ZN53_INTERNAL_3db51044_22_BinaryDivTrueKernel_cu_fbc059d04cuda3std6ranges3__45__cpo4prevE,(_ZN53_INTERNAL_3db51044_22_BinaryDivTrueKernel_cu_fbc059d04cuda3std6ranges3__45__cpo9iter_moveE - _ZN53_INTERNAL_3db51044_22_BinaryDivTrueKernel_cu_fbc059d04cuda3std6ranges3__45__cpo4prevE)
_ZN53_INTERNAL_3db51044_22_BinaryDivTrueKernel_cu_fbc059d04cuda3std6ranges3__45__cpo4prevE:
	.zero		1
	.type		_ZN53_INTERNAL_3db51044_22_BinaryDivTrueKernel_cu_fbc059d04cuda3std6ranges3__45__cpo9iter_moveE,@object
	.size		_ZN53_INTERNAL_3db51044_22_BinaryDivTrueKernel_cu_fbc059d04cuda3std6ranges3__45__cpo9iter_moveE,(.L_25 - _ZN53_INTERNAL_3db51044_22_BinaryDivTrueKernel_cu_fbc059d04cuda3std6ranges3__45__cpo9iter_moveE)
_ZN53_INTERNAL_3db51044_22_BinaryDivTrueKernel_cu_fbc059d04cuda3std6ranges3__45__cpo9iter_moveE:
	.zero		1
.L_25:


//--------------------- .nv.constant0._ZN2at6native18elementwise_kernelILi128ELi4EZNS0_15gpu_kernel_implINS0_13BinaryFunctorIN3c108BFloat16ES5_S5_NS0_15binary_internal10DivFunctorIS5_EEEEEEvRNS_18TensorIteratorBaseERKT_EUliE_EEviT1_ --------------------------
	.section	.nv.constant0._ZN2at6native18elementwise_kernelILi128ELi4EZNS0_15gpu_kernel_implINS0_13BinaryFunctorIN3c108BFloat16ES5_S5_NS0_15binary_internal10DivFunctorIS5_EEEEEEvRNS_18TensorIteratorBaseERKT_EUliE_EEviT1_,"a",@progbits
	.sectionflags	@""
	.align	4
.nv.constant0._ZN2at6native18elementwise_kernelILi128ELi4EZNS0_15gpu_kernel_implINS0_13BinaryFunctorIN3c108BFloat16ES5_S5_NS0_15binary_internal10DivFunctorIS5_EEEEEEvRNS_18TensorIteratorBaseERKT_EUliE_EEviT1_:
	.zero		1552


//--------------------- .nv.constant0._ZN2at6native27unrolled_elementwise_kernelINS0_13BinaryFunctorIN3c108BFloat16ES4_S4_NS0_15binary_internal10DivFunctorIS4_EEEESt5arrayIPcLm3EELi4E23TrivialOffsetCalculatorILi2EjESC_ILi1EjENS0_6memory12LoadWithCastILi2EEENSF_13StoreWithCastILi1EEEEEviT_T0_T2_T3_T4_T5_ --------------------------
	.section	.nv.constant0._ZN2at6native27unrolled_elementwise_kernelINS0_13BinaryFunctorIN3c108BFloat16ES4_S4_NS0_15binary_internal10DivFunctorIS4_EEEESt5arrayIPcLm3EELi4E23TrivialOffsetCalculatorILi2EjESC_ILi1EjENS0_6memory12LoadWithCastILi2EEENSF_13StoreWithCastILi1EEEEEviT_T0_T2_T3_T4_T5_,"a",@progbits
	.sectionflags	@""
	.align	4
.nv.constant0._ZN2at6native27unrolled_elementwise_kernelINS0_13BinaryFunctorIN3c108BFloat16ES4_S4_NS0_15binary_internal10DivFunctorIS4_EEEESt5arrayIPcLm3EELi4E23TrivialOffsetCalculatorILi2EjESC_ILi1EjENS0_6memory12LoadWithCastILi2EEENSF_13StoreWithCastILi1EEEEEviT_T0_T2_T3_T4_T5_:
	.zero		952


//--------------------- .nv.constant0._ZN2at6native18elementwise_kernelILi128ELi4EZNS0_22gpu_kernel_impl_nocastINS0_13BinaryFunctorIN3c108BFloat16ES5_S5_NS0_15binary_internal10DivFunctorIS5_EEEEEEvRNS_18TensorIteratorBaseERKT_EUliE_EEviT1_ --------------------------
	.section	.nv.constant0._ZN2at6native18elementwise_kernelILi128ELi4EZNS0_22gpu_kernel_impl_nocastINS0_13BinaryFunctorIN3c108BFloat16ES5_S5_NS0_15binary_internal10DivFunctorIS5_EEEEEEvRNS_18TensorIteratorBaseERKT_EUliE_EEviT1_,"a",@progbits
	.sectionflags	@""
	.align	4
.nv.constant0._ZN2at6native18elementwise_kernelILi128ELi4EZNS0_22gpu_kernel_impl_nocastINS0_13BinaryFunctorIN3c108BFloat16ES5_S5_NS0_15binary_internal10DivFunctorIS5_EEEEEEvRNS_18TensorIteratorBaseERKT_EUliE_EEviT1_:
	.zero		1552


//--------------------- .nv.constant0._ZN2at6native27unrolled_elementwise_kernelINS0_13BinaryFunctorIN3c108BFloat16ES4_S4_NS0_15binary_internal10DivFunctorIS4_EEEESt5arrayIPcLm3EELi4E23TrivialOffsetCalculatorILi2EjESC_ILi1EjENS0_6memory15LoadWithoutCastENSF_16StoreWithoutCastEEEviT_T0_T2_T3_T4_T5_ --------------------------
	.section	.nv.constant0._ZN2at6native27unrolled_elementwise_kernelINS0_13BinaryFunctorIN3c108BFloat16ES4_S4_NS0_15binary_internal10DivFunctorIS4_EEEESt5arrayIPcLm3EELi4E23TrivialOffsetCalculatorILi2EjESC_ILi1EjENS0_6memory15LoadWithoutCastENSF_16StoreWithoutCastEEEviT_T0_T2_T3_T4_T5_,"a",@progbits
	.sectionflags	@""
	.align	4
.nv.constant0._ZN2at6native27unrolled_elementwise_kernelINS0_13BinaryFunctorIN3c108BFloat16ES4_S4_NS0_15binary_internal10DivFunctorIS4_EEEESt5arrayIPcLm3EELi4E23TrivialOffsetCalculatorILi2EjESC_ILi1EjENS0_6memory15LoadWithoutCastENSF_16StoreWithoutCastEEEviT_T0_T2_T3_T4_T5_:
	.zero		932


//--------------------- .nv.constant0._ZN2at6native29vectorized_elementwise_kernelILi2ENS0_13BinaryFunctorIN3c108BFloat16ES4_S4_NS0_15binary_internal10DivFunctorIS4_EEEESt5arrayIPcLm3EEEEviT0_T1_ --------------------------
	.section	.nv.constant0._ZN2at6native29vectorized_elementwise_kernelILi2ENS0_13BinaryFunctorIN3c108BFloat16ES4_S4_NS0_15binary_internal10DivFunctorIS4_EEEESt5arrayIPcLm3EEEEviT0_T1_,"a",@progbits
	.sectionflags	@""
	.align	4
.nv.constant0._ZN2at6native29vectorized_elementwise_kernelILi2ENS0_13BinaryFunctorIN3c108BFloat16ES4_S4_NS0_15binary_internal10DivFunctorIS4_EEEESt5arrayIPcLm3EEEEviT0_T1_:
	.zero		928


//--------------------- .nv.constant0._ZN2at6native29vectorized_elementwise_kernelILi4ENS0_13BinaryFunctorIN3c108BFloat16ES4_S4_NS0_15binary_internal10DivFunctorIS4_EEEESt5arrayIPcLm3EEEEviT0_T1_ --------------------------
	.section	.nv.constant0._ZN2at6native29vectorized_elementwise_kernelILi4ENS0_13BinaryFunctorIN3c108BFloat16ES4_S4_NS0_15binary_internal10DivFunctorIS4_EEEESt5arrayIPcLm3EEEEviT0_T1_,"a",@progbits
	.sectionflags	@""
	.align	4
.nv.constant0._ZN2at6native29vectorized_elementwise_kernelILi4ENS0_13BinaryFunctorIN3c108BFloat16ES4_S4_NS0_15binary_internal10DivFunctorIS4_EEEESt5arrayIPcLm3EEEEviT0_T1_:
	.zero		928


//--------------------- .nv.constant0._ZN2at6native29vectorized_elementwise_kernelILi8ENS0_13BinaryFunctorIN3c108BFloat16ES4_S4_NS0_15binary_internal10DivFunctorIS4_EEEESt5arrayIPcLm3EEEEviT0_T1_ --------------------------
	.section	.nv.constant0._ZN2at6native29vectorized_elementwise_kernelILi8ENS0_13BinaryFunctorIN3c108BFloat16ES4_S4_NS0_15binary_internal10DivFunctorIS4_EEEESt5arrayIPcLm3EEEEviT0_T1_,"a",@progbits
	.sectionflags	@""
	.align	4
.nv.constant0._ZN2at6native29vectorized_elementwise_kernelILi8ENS0_13BinaryFunctorIN3c108BFloat16ES4_S4_NS0_15binary_internal10DivFunctorIS4_EEEESt5arrayIPcLm3EEEEviT0_T1_:
	.zero		928


//--------------------- .nv.constant0._ZN2at6native18elementwise_kernelILi128ELi4EZNS0_15gpu_kernel_implINS0_13BUnaryFunctorIN3c108BFloat16ES5_S5_NS0_15binary_internal10DivFunctorIS5_EEEEEEvRNS_18TensorIteratorBaseERKT_EUliE_EEviT1_ --------------------------
	.section	.nv.constant0._ZN2at6native18elementwise_kernelILi128ELi4EZNS0_15gpu_kernel_implINS0_13BUnaryFunctorIN3c108BFloat16ES5_S5_NS0_15binary_internal10DivFunctorIS5_EEEEEEvRNS_18TensorIteratorBaseERKT_EUliE_EEviT1_,"a",@progbits
	.sectionflags	@""
	.align	4
.nv.constant0._ZN2at6native18elementwise_kernelILi128ELi4EZNS0_15gpu_kernel_implINS0_13BUnaryFunctorIN3c108BFloat16ES5_S5_NS0_15binary_internal10DivFunctorIS5_EEEEEEvRNS_18TensorIteratorBaseERKT_EUliE_EEviT1_:
	.zero		1440


//--------------------- .nv.constant0._ZN2at6native27unrolled_elementwise_kernelINS0_13BUnaryFunctorIN3c108BFloat16ES4_S4_NS0_15binary_internal10DivFunctorIS4_EEEESt5arrayIPcLm2EELi4E23TrivialOffsetCalculatorILi1EjESD_NS0_6memory12LoadWithCastILi1EEENSE_13StoreWithCastILi1EEEEEviT_T0_T2_T3_T4_T5_ --------------------------
	.section	.nv.constant0._ZN2at6native27unrolled_elementwise_kernelINS0_13BUnaryFunctorIN3c108BFloat16ES4_S4_NS0_15binary_internal10DivFunctorIS4_EEEESt5arrayIPcLm2EELi4E23TrivialOffsetCalculatorILi1EjESD_NS0_6memory12LoadWithCastILi1EEENSE_13StoreWithCastILi1EEEEEviT_T0_T2_T3_T4_T5_,"a",@progbits
	.sectionflags	@""
	.align	4
.nv.constant0._ZN2at6native27unrolled_elementwise_kernelINS0_13BUnaryFunctorIN3c108BFloat16ES4_S4_NS0_15binary_internal10DivFunctorIS4_EEEESt5arrayIPcLm2EELi4E23TrivialOffsetCalculatorILi1EjESD_NS0_6memory12LoadWithCastILi1EEENSE_13StoreWithCastILi1EEEEEviT_T0_T2_T3_T4_T5_:
	.zero		940


//--------------------- .nv.constant0._ZN2at6native18elementwise_kernelILi128ELi4EZNS0_22gpu_kernel_impl_nocastINS0_13BUnaryFunctorIN3c108BFloat16ES5_S5_NS0_15binary_internal10DivFunctorIS5_EEEEEEvRNS_18TensorIteratorBaseERKT_EUliE_EEviT1_ --------------------------
	.section	.nv.constant0._ZN2at6native18elementwise_kernelILi128ELi4EZNS0_22gpu_kernel_impl_nocastINS0_13BUnaryFunctorIN3c108BFloat16ES5_S5_NS0_15binary_internal10DivFunctorIS5_EEEEEEvRNS_18TensorIteratorBaseERKT_EUliE_EEviT1_,"a",@progbits
	.sectionflags	@""
	.align	4
.nv.constant0._ZN2at6native18elementwise_kernelILi128ELi4EZNS0_22gpu_kernel_impl_nocastINS0_13BUnaryFunctorIN3c108BFloat16ES5_S5_NS0_15binary_internal10DivFunctorIS5_EEEEEEvRNS_18TensorIteratorBaseERKT_EUliE_EEviT1_:
	.zero		1440


//--------------------- .nv.constant0._ZN2at6native27unrolled_elementwise_kernelINS0_13BUnaryFunctorIN3c108BFloat16ES4_S4_NS0_15binary_internal10DivFunctorIS4_EEEESt5arrayIPcLm2EELi4E23TrivialOffsetCalculatorILi1EjESD_NS0_6memory15LoadWithoutCastENSE_16StoreWithoutCastEEEviT_T0_T2_T3_T4_T5_ --------------------------
	.section	.nv.constant0._ZN2at6native27unrolled_elementwise_kernelINS0_13BUnaryFunctorIN3c108BFloat16ES4_S4_NS0_15binary_internal10DivFunctorIS4_EEEESt5arrayIPcLm2EELi4E23TrivialOffsetCalculatorILi1EjESD_NS0_6memory15LoadWithoutCastENSE_16StoreWithoutCastEEEviT_T0_T2_T3_T4_T5_,"a",@progbits
	.sectionflags	@""
	.align	4
.nv.constant0._ZN2at6native27unrolled_elementwise_kernelINS0_13BUnaryFunctorIN3c108BFloat16ES4_S4_NS0_15binary_internal10DivFunctorIS4_EEEESt5arrayIPcLm2EELi4E23TrivialOffsetCalculatorILi1EjESD_NS0_6memory15LoadWithoutCastENSE_16StoreWithoutCastEEEviT_T0_T2_T3_T4_T5_:
	.zero		924


//--------------------- .nv.constant0._ZN2at6native29vectorized_elementwise_kernelILi2ENS0_13BUnaryFunctorIN3c108BFloat16ES4_S4_NS0_15binary_internal10DivFunctorIS4_EEEESt5arrayIPcLm2EEEEviT0_T1_ --------------------------
	.section	.nv.constant0._ZN2at6native29vectorized_elementwise_kernelILi2ENS0_13BUnaryFunctorIN3c108BFloat16ES4_S4_NS0_15binary_internal10DivFunctorIS4_EEEESt5arrayIPcLm2EEEEviT0_T1_,"a",@progbits
	.sectionflags	@""
	.align	4
.nv.constant0._ZN2at6native29vectorized_elementwise_kernelILi2ENS0_13BUnaryFunctorIN3c108BFloat16ES4_S4_NS0_15binary_internal10DivFunctorIS4_EEEESt5arrayIPcLm2EEEEviT0_T1_:
	.zero		920


//--------------------- .nv.constant0._ZN2at6native29vectorized_elementwise_kernelILi4ENS0_13BUnaryFunctorIN3c108BFloat16ES4_S4_NS0_15binary_internal10DivFunctorIS4_EEEESt5arrayIPcLm2EEEEviT0_T1_ --------------------------
	.section	.nv.constant0._ZN2at6native29vectorized_elementwise_kernelILi4ENS0_13BUnaryFunctorIN3c108BFloat16ES4_S4_NS0_15binary_internal10DivFunctorIS4_EEEESt5arrayIPcLm2EEEEviT0_T1_,"a",@progbits
	.sectionflags	@""
	.align	4
.nv.constant0._ZN2at6native29vectorized_elementwise_kernelILi4ENS0_13BUnaryFunctorIN3c108BFloat16ES4_S4_NS0_15binary_internal10DivFunctorIS4_EEEESt5arrayIPcLm2EEEEviT0_T1_:
	.zero		920


//--------------------- .nv.constant0._ZN2at6native29vectorized_elementwise_kernelILi8ENS0_13BUnaryFunctorIN3c108BFloat16ES4_S4_NS0_15binary_internal10DivFunctorIS4_EEEESt5arrayIPcLm2EEEEviT0_T1_ --------------------------
	.section	.nv.constant0._ZN2at6native29vectorized_elementwise_kernelILi8ENS0_13BUnaryFunctorIN3c108BFloat16ES4_S4_NS0_15binary_internal10DivFunctorIS4_EEEESt5arrayIPcLm2EEEEviT0_T1_,"a",@progbits
	.sectionflags	@""
	.align	4
.nv.constant0._ZN2at6native29vectorized_elementwise_kernelILi8ENS0_13BUnaryFunctorIN3c108BFloat16ES4_S4_NS0_15binary_internal10DivFunctorIS4_EEEESt5arrayIPcLm2EEEEviT0_T1_:
	.zero		920


//--------------------- .nv.constant0._ZN2at6native18elementwise_kernelILi128ELi4EZNS0_15gpu_kernel_implINS0_13AUnaryFunctorIN3c108BFloat16ES5_S5_NS0_15binary_internal10DivFunctorIS5_EEEEEEvRNS_18TensorIteratorBaseERKT_EUliE_EEviT1_ --------------------------
	.section	.nv.constant0._ZN2at6native18elementwise_kernelILi128ELi4EZNS0_15gpu_kernel_implINS0_13AUnaryFunctorIN3c108BFloat16ES5_S5_NS0_15binary_internal10DivFunctorIS5_EEEEEEvRNS_18TensorIteratorBaseERKT_EUliE_EEviT1_,"a",@progbits
	.sectionflags	@""
	.align	4
.nv.constant0._ZN2at6native18elementwise_kernelILi128ELi4EZNS0_15gpu_kernel_implINS0_13AUnaryFunctorIN3c108BFloat16ES5_S5_NS0_15binary_internal10DivFunctorIS5_EEEEEEvRNS_18TensorIteratorBaseERKT_EUliE_EEviT1_:
	.zero		1440


//--------------------- .nv.constant0._ZN2at6native27unrolled_elementwise_kernelINS0_13AUnaryFunctorIN3c108BFloat16ES4_S4_NS0_15binary_internal10DivFunctorIS4_EEEESt5arrayIPcLm2EELi4E23TrivialOffsetCalculatorILi1EjESD_NS0_6memory12LoadWithCastILi1EEENSE_13StoreWithCastILi1EEEEEviT_T0_T2_T3_T4_T5_ --------------------------
	.section	.nv.constant0._ZN2at6native27unrolled_elementwise_kernelINS0_13AUnaryFunctorIN3c108BFloat16ES4_S4_NS0_15binary_internal10DivFunctorIS4_EEEESt5arrayIPcLm2EELi4E23TrivialOffsetCalculatorILi1EjESD_NS0_6memory12LoadWithCastILi1EEENSE_13StoreWithCastILi1EEEEEviT_T0_T2_T3_T4_T5_,"a",@progbits
	.sectionflags	@""
	.align	4
.nv.constant0._ZN2at6native27unrolled_elementwise_kernelINS0_13AUnaryFunctorIN3c108BFloat16ES4_S4_NS0_15binary_internal10DivFunctorIS4_EEEESt5arrayIPcLm2EELi4E23TrivialOffsetCalculatorILi1EjESD_NS0_6memory12LoadWithCastILi1EEENSE_13StoreWithCastILi1EEEEEviT_T0_T2_T3_T4_T5_:
	.zero		940


//--------------------- .nv.constant0._ZN2at6native18elementwise_kernelILi128ELi4EZNS0_22gpu_kernel_impl_nocastINS0_13AUnaryFunctorIN3c108BFloat16ES5_S5_NS0_15binary_internal10DivFunctorIS5_EEEEEEvRNS_18TensorIteratorBaseERKT_EUliE_EEviT1_ --------------------------
	.section	.nv.constant0._ZN2at6native18elementwise_kernelILi128ELi4EZNS0_22gpu_kernel_impl_nocastINS0_13AUnaryFunctorIN3c108BFloat16ES5_S5_NS0_15binary_internal10DivFunctorIS5_EEEEEEvRNS_18TensorIteratorBaseERKT_EUliE_EEviT1_,"a",@progbits
	.sectionflags	@""
	.align	4
.nv.constant0._ZN2at6native18elementwise_kernelILi128ELi4EZNS0_22gpu_kernel_impl_nocastINS0_13AUnaryFunctorIN3c108BFloat16ES5_S5_NS0_15binary_internal10DivFunctorIS5_EEEEEEvRNS_18TensorIteratorBaseERKT_EUliE_EEviT1_:
	.zero		1440


//--------------------- .nv.constant0._ZN2at6native27unrolled_elementwise_kernelINS0_13AUnaryFunctorIN3c108BFloat16ES4_S4_NS0_15binary_internal10DivFunctorIS4_EEEESt5arrayIPcLm2EELi4E23TrivialOffsetCalculatorILi1EjESD_NS0_6memory15LoadWithoutCastENSE_16StoreWithoutCastEEEviT_T0_T2_T3_T4_T5_ --------------------------
	.section	.nv.constant0._ZN2at6native27unrolled_elementwise_kernelINS0_13AUnaryFunctorIN3c108BFloat16ES4_S4_NS0_15binary_internal10DivFunctorIS4_EEEESt5arrayIPcLm2EELi4E23TrivialOffsetCalculatorILi1EjESD_NS0_6memory15LoadWithoutCastENSE_16StoreWithoutCastEEEviT_T0_T2_T3_T4_T5_,"a",@progbits
	.sectionflags	@""
	.align	4
.nv.constant0._ZN2at6native27unrolled_elementwise_kernelINS0_13AUnaryFunctorIN3c108BFloat16ES4_S4_NS0_15binary_internal10DivFunctorIS4_EEEESt5arrayIPcLm2EELi4E23TrivialOffsetCalculatorILi1EjESD_NS0_6memory15LoadWithoutCastENSE_16StoreWithoutCastEEEviT_T0_T2_T3_T4_T5_:
	.zero		924


//--------------------- .nv.constant0._ZN2at6native29vectorized_elementwise_kernelILi2ENS0_13AUnaryFunctorIN3c108BFloat16ES4_S4_NS0_15binary_internal10DivFunctorIS4_EEEESt5arrayIPcLm2EEEEviT0_T1_ --------------------------
	.section	.nv.constant0._ZN2at6native29vectorized_elementwise_kernelILi2ENS0_13AUnaryFunctorIN3c108BFloat16ES4_S4_NS0_15binary_internal10DivFunctorIS4_EEEESt5arrayIPcLm2EEEEviT0_T1_,"a",@progbits
	.sectionflags	@""
	.align	4
.nv.constant0._ZN2at6native29vectorized_elementwise_kernelILi2ENS0_13AUnaryFunctorIN3c108BFloat16ES4_S4_NS0_15binary_internal10DivFunctorIS4_EEEESt5arrayIPcLm2EEEEviT0_T1_:
	.zero		920


//--------------------- .nv.constant0._ZN2at6native29vectorized_elementwise_kernelILi4ENS0_13AUnaryFunctorIN3c108BFloat16ES4_S4_NS0_15binary_internal10DivFunctorIS4_EEEESt5arrayIPcLm2EEEEviT0_T1_ --------------------------
	.section	.nv.constant0._ZN2at6native29vectorized_elementwise_kernelILi4ENS0_13AUnaryFunctorIN3c108BFloat16ES4_S4_NS0_15binary_internal10DivFunctorIS4_EEEESt5arrayIPcLm2EEEEviT0_T1_,"a",@progbits
	.sectionflags	@""
	.align	4
.nv.constant0._ZN2at6native29vectorized_elementwise_kernelILi4ENS0_13AUnaryFunctorIN3c108BFloat16ES4_S4_NS0_15binary_internal10DivFunctorIS4_EEEESt5arrayIPcLm2EEEEviT0_T1_:
	.zero		920


//--------------------- .nv.constant0._ZN2at6native29vectorized_elementwise_kernelILi8ENS0_13AUnaryFunctorIN3c108BFloat16ES4_S4_NS0_15binary_internal10DivFunctorIS4_EEEESt5arrayIPcLm2EEEEviT0_T1_ --------------------------
	.section	.nv.constant0._ZN2at6native29vectorized_elementwise_kernelILi8ENS0_13AUnaryFunctorIN3c108BFloat16ES4_S4_NS0_15binary_internal10DivFunctorIS4_EEEESt5arrayIPcLm2EEEEviT0_T1_,"a",@progbits
	.sectionflags	@""
	.align	4
.nv.constant0._ZN2at6native29vectorized_elementwise_kernelILi8ENS0_13AUnaryFunctorIN3c108BFloat16ES4_S4_NS0_15binary_internal10DivFunctorIS4_EEEESt5arrayIPcLm2EEEEviT0_T1_:
	.zero		920


//--------------------- .nv.constant0._ZN2at6native18elementwise_kernelILi128ELi4EZNS0_15gpu_kernel_implINS0_13BinaryFunctorIN3c104HalfES5_S5_NS0_15binary_internal10DivFunctorIS5_EEEEEEvRNS_18TensorIteratorBaseERKT_EUliE_EEviT1_ --------------------------
	.section	.nv.constant0._ZN2at6native18elementwise_kernelILi128ELi4EZNS0_15gpu_kernel_implINS0_13BinaryFunctorIN3c104HalfES5_S5_NS0_15binary_internal10DivFunctorIS5_EEEEEEvRNS_18TensorIteratorBaseERKT_EUliE_EEviT1_,"a",@progbits
	.sectionflags	@""
	.align	4
.nv.constant0._ZN2at6native18elementwise_kernelILi128ELi4EZNS0_15gpu_kernel_implINS0_13BinaryFunctorIN3c104HalfES5_S5_NS0_15binary_internal10DivFunctorIS5_EEEEEEvRNS_18TensorIteratorBaseERKT_EUliE_EEviT1_:
	.zero		1552


//--------------------- .nv.constant0._ZN2at6native27unrolled_elementwise_kernelINS0_13BinaryFunctorIN3c104HalfES4_S4_NS0_15binary_internal10DivFunctorIS4_EEEESt5arrayIPcLm3EELi4E23TrivialOffsetCalculatorILi2EjESC_ILi1EjENS0_6memory12LoadWithCastILi2EEENSF_13StoreWithCastILi1EEEEEviT_T0_T2_T3_T4_T5_ --------------------------
	.section	.nv.constant0._ZN2at6native27unrolled_elementwise_kernelINS0_13BinaryFunctorIN3c104HalfES4_S4_NS0_15binary_internal10DivFunctorIS4_EEEESt5arrayIPcLm3EELi4E23TrivialOffsetCalculatorILi2EjESC_ILi1EjENS0_6memory12LoadWithCastILi2EEENSF_13StoreWithCastILi1EEEEEviT_T0_T2_T3_T4_T5_,"a",@progbits
	.sectionflags	@""
	.align	4
.nv.constant0._ZN2at6native27unrolled_elementwise_kernelINS0_13BinaryFunctorIN3c104HalfES4_S4_NS0_15binary_internal10DivFunctorIS4_EEEESt5arrayIPcLm3EELi4E23TrivialOffsetCalculatorILi2EjESC_ILi1EjENS0_6memory12LoadWithCastILi2EEENSF_13StoreWithCastILi1EEEEEviT_T0_T2_T3_T4_T5_:
	.zero		952


//--------------------- .nv.constant0._ZN2at6native18elementwise_kernelILi128ELi4EZNS0_22gpu_kernel_impl_nocastINS0_13BinaryFunctorIN3c104HalfES5_S5_NS0_15binary_internal10DivFunctorIS5_EEEEEEvRNS_18TensorIteratorBaseERKT_EUliE_EEviT1_ --------------------------
	.section	.nv.constant0._ZN2at6native18elementwise_kernelILi128ELi4EZNS0_22gpu_kernel_impl_nocastINS0_13BinaryFunctorIN3c104HalfES5_S5_NS0_15binary_internal10DivFunctorIS5_EEEEEEvRNS_18TensorIteratorBaseERKT_EUliE_EEviT1_,"a",@progbits
	.sectionflags	@""
	.align	4
.nv.constant0._ZN2at6native18elementwise_kernelILi128ELi4EZNS0_22gpu_kernel_impl_nocastINS0_13BinaryFunctorIN3c104HalfES5_S5_NS0_15binary_internal10DivFunctorIS5_EEEEEEvRNS_18TensorIteratorBaseERKT_EUliE_EEviT1_:
	.zero		1552


//--------------------- .nv.constant0._ZN2at6native27unrolled_elementwise_kernelINS0_13BinaryFunctorIN3c104HalfES4_S4_NS0_15binary_internal10DivFunctorIS4_EEEESt5arrayIPcLm3EELi4E23TrivialOffsetCalculatorILi2EjESC_ILi1EjENS0_6memory15LoadWithoutCastENSF_16StoreWithoutCastEEEviT_T0_T2_T3_T4_T5_ --------------------------
	.section	.nv.constant0._ZN2at6native27unrolled_elementwise_kernelINS0_13BinaryFunctorIN3c104HalfES4_S4_NS0_15binary_internal10DivFunctorIS4_EEEESt5arrayIPcLm3EELi4E23TrivialOffsetCalculatorILi2EjESC_ILi1EjENS0_6memory15LoadWithoutCastENSF_16StoreWithoutCastEEEviT_T0_T2_T3_T4_T5_,"a",@progbits
	.sectionflags	@""
	.align	4
.nv.constant0._ZN2at6native27unrolled_elementwise_kernelINS0_13BinaryFunctorIN3c104HalfES4_S4_NS0_15binary_internal10DivFunctorIS4_EEEESt5arrayIPcLm3EELi4E23TrivialOffsetCalculatorILi2EjESC_ILi1EjENS0_6memory15LoadWithoutCastENSF_16StoreWithoutCastEEEviT_T0_T2_T3_T4_T5_:
	.zero		932


//--------------------- .nv.constant0._ZN2at6native29vectorized_elementwise_kernelILi2ENS0_13BinaryFunctorIN3c104HalfES4_S4_NS0_15binary_internal10DivFunctorIS4_EEEESt5arrayIPcLm3EEEEviT0_T1_ --------------------------
	.section	.nv.constant0._ZN2at6native29vectorized_elementwise_kernelILi2ENS0_13BinaryFunctorIN3c104HalfES4_S4_NS0_15binary_internal10DivFunctorIS4_EEEESt5arrayIPcLm3EEEEviT0_T1_,"a",@progbits
	.sectionflags	@""
	.align	4
.nv.constant0._ZN2at6native29vectorized_elementwise_kernelILi2ENS0_13BinaryFunctorIN3c104HalfES4_S4_NS0_15binary_internal10DivFunctorIS4_EEEESt5arrayIPcLm3EEEEviT0_T1_:
	.zero		928


//--------------------- .nv.constant0._ZN2at6native29vectorized_elementwise_kernelILi4ENS0_13BinaryFunctorIN3c104HalfES4_S4_NS0_15binary_internal10DivFunctorIS4_EEEESt5arrayIPcLm3EEEEviT0_T1_ --------------------------
	.section	.nv.constant0._ZN2at6native29vectorized_elementwise_kernelILi4ENS0_13BinaryFunctorIN3c104HalfES4_S4_NS0_15binary_internal10DivFunctorIS4_EEEESt5arrayIPcLm3EEEEviT0_T1_,"a",@progbits
	.sectionflags	@""
	.align	4
.nv.constant0._ZN2at6native29vectorized_elementwise_kernelILi4ENS0_13BinaryFunctorIN3c104HalfES4_S4_NS0_15binary_internal10DivFunctorIS4_EEEESt5arrayIPcLm3EEEEviT0_T1_:
	.zero		928


//--------------------- .nv.constant0._ZN2at6native29vectorized_elementwise_kernelILi8ENS0_13BinaryFunctorIN3c104HalfES4_S4_NS0_15binary_internal10DivFunctorIS4_EEEESt5arrayIPcLm3EEEEviT0_T1_ --------------------------
	.section	.nv.constant0._ZN2at6native29vectorized_elementwise_kernelILi8ENS0_13BinaryFunctorIN3c104HalfES4_S4_NS0_15binary_internal10DivFunctorIS4_EEEESt5arrayIPcLm3EEEEviT0_T1_,"a",@progbits
	.sectionflags	@""
	.align	4
.nv.constant0._ZN2at6native29vectorized_elementwise_kernelILi8ENS0_13BinaryFunctorIN3c104HalfES4_S4_NS0_15binary_internal10DivFunctorIS4_EEEESt5arrayIPcLm3EEEEviT0_T1_:
	.zero		928


//--------------------- .nv.constant0._ZN2at6native18elementwise_kernelILi128ELi4EZNS0_15gpu_kernel_implINS0_13BUnaryFunctorIN3c104HalfES5_S5_NS0_15binary_internal10DivFunctorIS5_EEEEEEvRNS_18TensorIteratorBaseERKT_EUliE_EEviT1_ --------------------------
	.section	.nv.constant0._ZN2at6native18elementwise_kernelILi128ELi4EZNS0_15gpu_kernel_implINS0_13BUnaryFunctorIN3c104HalfES5_S5_NS0_15binary_internal10DivFunctorIS5_EEEEEEvRNS_18TensorIteratorBaseERKT_EUliE_EEviT1_,"a",@progbits
	.sectionflags	@""
	.align	4
.nv.constant0._ZN2at6native18elementwise_kernelILi128ELi4EZNS0_15gpu_kernel_implINS0_13BUnaryFunctorIN3c104HalfES5_S5_NS0_15binary_internal10DivFunctorIS5_EEEEEEvRNS_18TensorIteratorBaseERKT_EUliE_EEviT1_:
	.zero		1440


//--------------------- .nv.constant0._ZN2at6native27unrolled_elementwise_kernelINS0_13BUnaryFunctorIN3c104HalfES4_S4_NS0_15binary_internal10DivFunctorIS4_EEEESt5arrayIPcLm2EELi4E23TrivialOffsetCalculatorILi1EjESD_NS0_6memory12LoadWithCastILi1EEENSE_13StoreWithCastILi1EEEEEviT_T0_T2_T3_T4_T5_ --------------------------
	.section	.nv.constant0._ZN2at6native27unrolled_elementwise_kernelINS0_13BUnaryFunctorIN3c104HalfES4_S4_NS0_15binary_internal10DivFunctorIS4_EEEESt5arrayIPcLm2EELi4E23TrivialOffsetCalculatorILi1EjESD_NS0_6memory12LoadWithCastILi1EEENSE_13StoreWithCastILi1EEEEEviT_T0_T2_T3_T4_T5_,"a",@progbits
	.sectionflags	@""
	.align	4
.nv.constant0._ZN2at6native27unrolled_elementwise_kernelINS0_13BUnaryFunctorIN3c104HalfES4_S4_NS0_15binary_internal10DivFunctorIS4_EEEESt5arrayIPcLm2EELi4E23TrivialOffsetCalculatorILi1EjESD_NS0_6memory12LoadWithCastILi1EEENSE_13StoreWithCastILi1EEEEEviT_T0_T2_T3_T4_T5_:
	.zero		940


//--------------------- .nv.constant0._ZN2at6native18elementwise_kernelILi128ELi4EZNS0_22gpu_kernel_impl_nocastINS0_13BUnaryFunctorIN3c104HalfES5_S5_NS0_15binary_internal10DivFunctorIS5_EEEEEEvRNS_18TensorIteratorBaseERKT_EUliE_EEviT1_ --------------------------
	.section	.nv.constant0._ZN2at6native18elementwise_kernelILi128ELi4EZNS0_22gpu_kernel_impl_nocastINS0_13BUnaryFunctorIN3c104HalfES5_S5_NS0_15binary_internal10DivFunctorIS5_EEEEEEvRNS_18TensorIteratorBaseERKT_EUliE_EEviT1_,"a",@progbits
	.sectionflags	@""
	.align	4
.nv.constant0._ZN2at6native18elementwise_kernelILi128ELi4EZNS0_22gpu_kernel_impl_nocastINS0_13BUnaryFunctorIN3c104HalfES5_S5_NS0_15binary_internal10DivFunctorIS5_EEEEEEvRNS_18TensorIteratorBaseERKT_EUliE_EEviT1_:
	.zero		1440


//--------------------- .nv.constant0._ZN2at6native27unrolled_elementwise_kernelINS0_13BUnaryFunctorIN3c104HalfES4_S4_NS0_15binary_internal10DivFunctorIS4_EEEESt5arrayIPcLm2EELi4E23TrivialOffsetCalculatorILi1EjESD_NS0_6memory15LoadWithoutCastENSE_16StoreWithoutCastEEEviT_T0_T2_T3_T4_T5_ --------------------------
	.section	.nv.constant0._ZN2at6native27unrolled_elementwise_kernelINS0_13BUnaryFunctorIN3c104HalfES4_S4_NS0_15binary_internal10DivFunctorIS4_EEEESt5arrayIPcLm2EELi4E23TrivialOffsetCalculatorILi1EjESD_NS0_6memory15LoadWithoutCastENSE_16StoreWithoutCastEEEviT_T0_T2_T3_T4_T5_,"a",@progbits
	.sectionflags	@""
	.align	4
.nv.constant0._ZN2at6native27unrolled_elementwise_kernelINS0_13BUnaryFunctorIN3c104HalfES4_S4_NS0_15binary_internal10DivFunctorIS4_EEEESt5arrayIPcLm2EELi4E23TrivialOffsetCalculatorILi1EjESD_NS0_6memory15LoadWithoutCastENSE_16StoreWithoutCastEEEviT_T0_T2_T3_T4_T5_:
	.zero		924


//--------------------- .nv.constant0._ZN2at6native29vectorized_elementwise_kernelILi2ENS0_13BUnaryFunctorIN3c104HalfES4_S4_NS0_15binary_internal10DivFunctorIS4_EEEESt5arrayIPcLm2EEEEviT0_T1_ --------------------------
	.section	.nv.constant0._ZN2at6native29vectorized_elementwise_kernelILi2ENS0_13BUnaryFunctorIN3c104HalfES4_S4_NS0_15binary_internal10DivFunctorIS4_EEEESt5arrayIPcLm2EEEEviT0_T1_,"a",@progbits
	.sectionflags	@""
	.align	4
.nv.constant0._ZN2at6native29vectorized_elementwise_kernelILi2ENS0_13BUnaryFunctorIN3c104HalfES4_S4_NS0_15binary_internal10DivFunctorIS4_EEEESt5arrayIPcLm2EEEEviT0_T1_:
	.zero		920


//--------------------- .nv.constant0._ZN2at6native29vectorized_elementwise_kernelILi4ENS0_13BUnaryFunctorIN3c104HalfES4_S4_NS0_15binary_internal10DivFunctorIS4_EEEESt5arrayIPcLm2EEEEviT0_T1_ --------------------------
	.section	.nv.constant0._ZN2at6native29vectorized_elementwise_kernelILi4ENS0_13BUnaryFunctorIN3c104HalfES4_S4_NS0_15binary_internal10DivFunctorIS4_EEEESt5arrayIPcLm2EEEEviT0_T1_,"a",@progbits
	.sectionflags	@""
	.align	4
.nv.constant0._ZN2at6native29vectorized_elementwise_kernelILi4ENS0_13BUnaryFunctorIN3c104HalfES4_S4_NS0_15binary_internal10DivFunctorIS4_EEEESt5arrayIPcLm2EEEEviT0_T1_:
	.zero		920


//--------------------- .nv.constant0._ZN2at6native29vectorized_elementwise_kernelILi8ENS0_13BUnaryFunctorIN3c104HalfES4_S4_NS0_15binary_internal10DivFunctorIS4_EEEESt5arrayIPcLm2EEEEviT0_T1_ --------------------------
	.section	.nv.constant0._ZN2at6native29vectorized_elementwise_kernelILi8ENS0_13BUnaryFunctorIN3c104HalfES4_S4_NS0_15binary_internal10DivFunctorIS4_EEEESt5arrayIPcLm2EEEEviT0_T1_,"a",@progbits
	.sectionflags	@""
	.align	4
.nv.constant0._ZN2at6native29vectorized_elementwise_kernelILi8ENS0_13BUnaryFunctorIN3c104HalfES4_S4_NS0_15binary_internal10DivFunctorIS4_EEEESt5arrayIPcLm2EEEEviT0_T1_:
	.zero		920


//--------------------- .nv.constant0._ZN2at6native18elementwise_kernelILi128ELi4EZNS0_15gpu_kernel_implINS0_13AUnaryFunctorIN3c104HalfES5_S5_NS0_15binary_internal10DivFunctorIS5_EEEEEEvRNS_18TensorIteratorBaseERKT_EUliE_EEviT1_ --------------------------
	.section	.nv.constant0._ZN2at6native18elementwise_kernelILi128ELi4EZNS0_15gpu_kernel_implINS0_13AUnaryFunctorIN3c104HalfES5_S5_NS0_15binary_internal10DivFunctorIS5_EEEEEEvRNS_18TensorIteratorBaseERKT_EUliE_EEviT1_,"a",@progbits
	.sectionflags	@""
	.align	4
.nv.constant0._ZN2at6native18elementwise_kernelILi128ELi4EZNS0_15gpu_kernel_implINS0_13AUnaryFunctorIN3c104HalfES5_S5_NS0_15binary_internal10DivFunctorIS5_EEEEEEvRNS_18TensorIteratorBaseERKT_EUliE_EEviT1_:
	.zero		1440


//--------------------- .nv.constant0._ZN2at6native27unrolled_elementwise_kernelINS0_13AUnaryFunctorIN3c104HalfES4_S4_NS0_15binary_internal10DivFunctorIS4_EEEESt5arrayIPcLm2EELi4E23TrivialOffsetCalculatorILi1EjESD_NS0_6memory12LoadWithCastILi1EEENSE_13StoreWithCastILi1EEEEEviT_T0_T2_T3_T4_T5_ --------------------------
	.section	.nv.constant0._ZN2at6native27unrolled_elementwise_kernelINS0_13AUnaryFunctorIN3c104HalfES4_S4_NS0_15binary_internal10DivFunctorIS4_EEEESt5arrayIPcLm2EELi4E23TrivialOffsetCalculatorILi1EjESD_NS0_6memory12LoadWithCastILi1EEENSE_13StoreWithCastILi1EEEEEviT_T0_T2_T3_T4_T5_,"a",@progbits
	.sectionflags	@""
	.align	4
.nv.constant0._ZN2at6native27unrolled_elementwise_kernelINS0_13AUnaryFunctorIN3c104HalfES4_S4_NS0_15binary_internal10DivFunctorIS4_EEEESt5arrayIPcLm2EELi4E23TrivialOffsetCalculatorILi1EjESD_NS0_6memory12LoadWithCastILi1EEENSE_13StoreWithCastILi1EEEEEviT_T0_T2_T3_T4_T5_:
	.zero		940


//--------------------- .nv.constant0._ZN2at6native18elementwise_kernelILi128ELi4EZNS0_22gpu_kernel_impl_nocastINS0_13AUnaryFunctorIN3c104HalfES5_S5_NS0_15binary_internal10DivFunctorIS5_EEEEEEvRNS_18TensorIteratorBaseERKT_EUliE_EEviT1_ --------------------------
	.section	.nv.constant0._ZN2at6native18elementwise_kernelILi128ELi4EZNS0_22gpu_kernel_impl_nocastINS0_13AUnaryFunctorIN3c104HalfES5_S5_NS0_15binary_internal10DivFunctorIS5_EEEEEEvRNS_18TensorIteratorBaseERKT_EUliE_EEviT1_,"a",@progbits
	.sectionflags	@""
	.align	4
.nv.constant0._ZN2at6native18elementwise_kernelILi128ELi4EZNS0_22gpu_kernel_impl_nocastINS0_13AUnaryFunctorIN3c104HalfES5_S5_NS0_15binary_internal10DivFunctorIS5_EEEEEEvRNS_18TensorIteratorBaseERKT_EUliE_EEviT1_:
	.zero		1440


//--------------------- .nv.constant0._ZN2at6native27unrolled_elementwise_kernelINS0_13AUnaryFunctorIN3c104HalfES4_S4_NS0_15binary_internal10DivFunctorIS4_EEEESt5arrayIPcLm2EELi4E23TrivialOffsetCalculatorILi1EjESD_NS0_6memory15LoadWithoutCastENSE_16StoreWithoutCastEEEviT_T0_T2_T3_T4_T5_ --------------------------
	.section	.nv.constant0._ZN2at6native27unrolled_elementwise_kernelINS0_13AUnaryFunctorIN3c104HalfES4_S4_NS0_15binary_internal10DivFunctorIS4_EEEESt5arrayIPcLm2EELi4E23TrivialOffsetCalculatorILi1EjESD_NS0_6memory15LoadWithoutCastENSE_16StoreWithoutCastEEEviT_T0_T2_T3_T4_T5_,"a",@progbits
	.sectionflags	@""
	.align	4
.nv.constant0._ZN2at6native27unrolled_elementwise_kernelINS0_13AUnaryFunctorIN3c104HalfES4_S4_NS0_15binary_internal10DivFunctorIS4_EEEESt5arrayIPcLm2EELi4E23TrivialOffsetCalculatorILi1EjESD_NS0_6memory15LoadWithoutCastENSE_16StoreWithoutCastEEEviT_T0_T2_T3_T4_T5_:
	.zero		924


//--------------------- .nv.constant0._ZN2at6native29vectorized_elementwise_kernelILi2ENS0_13AUnaryFunctorIN3c104HalfES4_S4_NS0_15binary_internal10DivFunctorIS4_EEEESt5arrayIPcLm2EEEEviT0_T1_ --------------------------
	.section	.nv.constant0._ZN2at6native29vectorized_elementwise_kernelILi2ENS0_13AUnaryFunctorIN3c104HalfES4_S4_NS0_15binary_internal10DivFunctorIS4_EEEESt5arrayIPcLm2EEEEviT0_T1_,"a",@progbits
	.sectionflags	@""
	.align	4
.nv.constant0._ZN2at6native29vectorized_elementwise_kernelILi2ENS0_13AUnaryFunctorIN3c104HalfES4_S4_NS0_15binary_internal10DivFunctorIS4_EEEESt5arrayIPcLm2EEEEviT0_T1_:
	.zero		920


//--------------------- .nv.constant0._ZN2at6native29vectorized_elementwise_kernelILi4ENS0_13AUnaryFunctorIN3c104HalfES4_S4_NS0_15binary_internal10DivFunctorIS4_EEEESt5arrayIPcLm2EEEEviT0_T1_ --------------------------
	.section	.nv.constant0._ZN2at6native29vectorized_elementwise_kernelILi4ENS0_13AUnaryFunctorIN3c104HalfES4_S4_NS0_15binary_internal10DivFunctorIS4_EEEESt5arrayIPcLm2EEEEviT0_T1_,"a",@progbits
	.sectionflags	@""
	.align	4
.nv.constant0._ZN2at6native29vectorized_elementwise_kernelILi4ENS0_13AUnaryFunctorIN3c104HalfES4_S4_NS0_15binary_internal10DivFunctorIS4_EEEESt5arrayIPcLm2EEEEviT0_T1_:
	.zero		920


//--------------------- .nv.constant0._ZN2at6native29vectorized_elementwise_kernelILi8ENS0_13AUnaryFunctorIN3c104HalfES4_S4_NS0_15binary_internal10DivFunctorIS4_EEEESt5arrayIPcLm2EEEEviT0_T1_ --------------------------
	.section	.nv.constant0._ZN2at6native29vectorized_elementwise_kernelILi8ENS0_13AUnaryFunctorIN3c104HalfES4_S4_NS0_15binary_internal10DivFunctorIS4_EEEESt5arrayIPcLm2EEEEviT0_T1_,"a",@progbits
	.sectionflags	@""
	.align	4
.nv.constant0._ZN2at6native29vectorized_elementwise_kernelILi8ENS0_13AUnaryFunctorIN3c104HalfES4_S4_NS0_15binary_internal10DivFunctorIS4_EEEESt5arrayIPcLm2EEEEviT0_T1_:
	.zero		920


//--------------------- .nv.constant0._ZN2at6native18elementwise_kernelILi128ELi4EZNS0_15gpu_kernel_implINS0_13BinaryFunctorIN3c107complexIfEES6_S6_NS0_15binary_internal10DivFunctorIS6_EEEEEEvRNS_18TensorIteratorBaseERKT_EUliE_EEviT1_ --------------------------
	.section	.nv.constant0._ZN2at6native18elementwise_kernelILi128ELi4EZNS0_15gpu_kernel_implINS0_13BinaryFunctorIN3c107complexIfEES6_S6_NS0_15binary_internal10DivFunctorIS6_EEEEEEvRNS_18TensorIteratorBaseERKT_EUliE_EEviT1_,"a",@progbits
	.sectionflags	@""
	.align	4
.nv.constant0._ZN2at6native18elementwise_kernelILi128ELi4EZNS0_15gpu_kernel_implINS0_13BinaryFunctorIN3c107complexIfEES6_S6_NS0_15binary_internal10DivFunctorIS6_EEEEEEvRNS_18TensorIteratorBaseERKT_EUliE_EEviT1_:
	.zero		1552


//--------------------- .nv.constant0._ZN2at6native27unrolled_elementwise_kernelINS0_13BinaryFunctorIN3c107complexIfEES5_S5_NS0_15binary_internal10DivFunctorIS5_EEEESt5arrayIPcLm3EELi4E23TrivialOffsetCalculatorILi2EjESD_ILi1EjENS0_6memory12LoadWithCastILi2EEENSG_13StoreWithCastILi1EEEEEviT_T0_T2_T3_T4_T5_ --------------------------
	.section	.nv.constant0._ZN2at6native27unrolled_elementwise_kernelINS0_13BinaryFunctorIN3c107complexIfEES5_S5_NS0_15binary_internal10DivFunctorIS5_EEEESt5arrayIPcLm3EELi4E23TrivialOffsetCalculatorILi2EjESD_ILi1EjENS0_6memory12LoadWithCastILi2EEENSG_13StoreWithCastILi1EEEEEviT_T0_T2_T3_T4_T5_,"a",@progbits
	.sectionflags	@""
	.align	4
.nv.constant0._ZN2at6native27unrolled_elementwise_kernelINS0_13BinaryFunctorIN3c107complexIfEES5_S5_NS0_15binary_internal10DivFunctorIS5_EEEESt5arrayIPcLm3EELi4E23TrivialOffsetCalculatorILi2EjESD_ILi1EjENS0_6memory12LoadWithCastILi2EEENSG_13StoreWithCastILi1EEEEEviT_T0_T2_T3_T4_T5_:
	.zero		952


//--------------------- .nv.constant0._ZN2at6native18elementwise_kernelILi128ELi2EZNS0_22gpu_kernel_impl_nocastINS0_13BinaryFunctorIN3c107complexIfEES6_S6_NS0_15binary_internal10DivFunctorIS6_EEEEEEvRNS_18TensorIteratorBaseERKT_EUliE_EEviT1_ --------------------------
	.section	.nv.constant0._ZN2at6native18elementwise_kernelILi128ELi2EZNS0_22gpu_kernel_impl_nocastINS0_13BinaryFunctorIN3c107complexIfEES6_S6_NS0_15binary_internal10DivFunctorIS6_EEEEEEvRNS_18TensorIteratorBaseERKT_EUliE_EEviT1_,"a",@progbits
	.sectionflags	@""
	.align	4
.nv.constant0._ZN2at6native18elementwise_kernelILi128ELi2EZNS0_22gpu_kernel_impl_nocastINS0_13BinaryFunctorIN3c107complexIfEES6_S6_NS0_15binary_internal10DivFunctorIS6_EEEEEEvRNS_18TensorIteratorBaseERKT_EUliE_EEviT1_:
	.zero		1552


//--------------------- .nv.constant0._ZN2at6native27unrolled_elementwise_kernelINS0_13BinaryFunctorIN3c107complexIfEES5_S5_NS0_15binary_internal10DivFunctorIS5_EEEESt5arrayIPcLm3EELi4E23TrivialOffsetCalculatorILi2EjESD_ILi1EjENS0_6memory15LoadWithoutCastENSG_16StoreWithoutCastEEEviT_T0_T2_T3_T4_T5_ --------------------------
	.section	.nv.constant0._ZN2at6native27unrolled_elementwise_kernelINS0_13BinaryFunctorIN3c107complexIfEES5_S5_NS0_15binary_internal10DivFunctorIS5_EEEESt5arrayIPcLm3EELi4E23TrivialOffsetCalculatorILi2EjESD_ILi1EjENS0_6memory15LoadWithoutCastENSG_16StoreWithoutCastEEEviT_T0_T2_T3_T4_T5_,"a",@progbits
	.sectionflags	@""
	.align	4
.nv.constant0._ZN2at6native27unrolled_elementwise_kernelINS0_13BinaryFunctorIN3c107complexIfEES5_S5_NS0_15binary_internal10DivFunctorIS5_EEEESt5arrayIPcLm3EELi4E23TrivialOffsetCalculatorILi2EjESD_ILi1EjENS0_6memory15LoadWithoutCastENSG_16StoreWithoutCastEEEviT_T0_T2_T3_T4_T5_:
	.zero		932


//--------------------- .nv.constant0._ZN2at6native29vectorized_elementwise_kernelILi2ENS0_13BinaryFunctorIN3c107complexIfEES5_S5_NS0_15binary_internal10DivFunctorIS5_EEEESt5arrayIPcLm3EEEEviT0_T1_ --------------------------
	.section	.nv.constant0._ZN2at6native29vectorized_elementwise_kernelILi2ENS0_13BinaryFunctorIN3c107complexIfEES5_S5_NS0_15binary_internal10DivFunctorIS5_EEEESt5arrayIPcLm3EEEEviT0_T1_,"a",@progbits
	.sectionflags	@""
	.align	4
.nv.constant0._ZN2at6native29vectorized_elementwise_kernelILi2ENS0_13BinaryFunctorIN3c107complexIfEES5_S5_NS0_15binary_internal10DivFunctorIS5_EEEESt5arrayIPcLm3EEEEviT0_T1_:
	.zero		928


//--------------------- .nv.constant0._ZN2at6native29vectorized_elementwise_kernelILi4ENS0_13BinaryFunctorIN3c107complexIfEES5_S5_NS0_15binary_internal10DivFunctorIS5_EEEESt5arrayIPcLm3EEEEviT0_T1_ --------------------------
	.section	.nv.constant0._ZN2at6native29vectorized_elementwise_kernelILi4ENS0_13BinaryFunctorIN3c107complexIfEES5_S5_NS0_15binary_internal10DivFunctorIS5_EEEESt5arrayIPcLm3EEEEviT0_T1_,"a",@progbits
	.sectionflags	@""
	.align	4
.nv.constant0._ZN2at6native29vectorized_elementwise_kernelILi4ENS0_13BinaryFunctorIN3c107complexIfEES5_S5_NS0_15binary_internal10DivFunctorIS5_EEEESt5arrayIPcLm3EEEEviT0_T1_:
	.zero		928


//--------------------- .nv.constant0._ZN2at6native29vectorized_elementwise_kernelILi8ENS0_13BinaryFunctorIN3c107complexIfEES5_S5_NS0_15binary_internal10DivFunctorIS5_EEEESt5arrayIPcLm3EEEEviT0_T1_ --------------------------
	.section	.nv.constant0._ZN2at6native29vectorized_elementwise_kernelILi8ENS0_13BinaryFunctorIN3c107complexIfEES5_S5_NS0_15binary_internal10DivFunctorIS5_EEEESt5arrayIPcLm3EEEEviT0_T1_,"a",@progbits
	.sectionflags	@""
	.align	4
.nv.constant0._ZN2at6native29vectorized_elementwise_kernelILi8ENS0_13BinaryFunctorIN3c107complexIfEES5_S5_NS0_15binary_internal10DivFunctorIS5_EEEESt5arrayIPcLm3EEEEviT0_T1_:
	.zero		928


//--------------------- .nv.constant0._ZN2at6native18elementwise_kernelILi128ELi4EZNS0_15gpu_kernel_implINS0_13BUnaryFunctorIN3c107complexIfEES6_S6_NS0_15binary_internal10DivFunctorIS6_EEEEEEvRNS_18TensorIteratorBaseERKT_EUliE_EEviT1_ --------------------------
	.section	.nv.constant0._ZN2at6native18elementwise_kernelILi128ELi4EZNS0_15gpu_kernel_implINS0_13BUnaryFunctorIN3c107complexIfEES6_S6_NS0_15binary_internal10DivFunctorIS6_EEEEEEvRNS_18TensorIteratorBaseERKT_EUliE_EEviT1_,"a",@progbits
	.sectionflags	@""
	.align	4
.nv.constant0._ZN2at6native18elementwise_kernelILi128ELi4EZNS0_15gpu_kernel_implINS0_13BUnaryFunctorIN3c107complexIfEES6_S6_NS0_15binary_internal10DivFunctorIS6_EEEEEEvRNS_18TensorIteratorBaseERKT_EUliE_EEviT1_:
	.zero		1456


//--------------------- .nv.constant0._ZN2at6native27unrolled_elementwise_kernelINS0_13BUnaryFunctorIN3c107complexIfEES5_S5_NS0_15binary_internal10DivFunctorIS5_EEEESt5arrayIPcLm2EELi4E23TrivialOffsetCalculatorILi1EjESE_NS0_6memory12LoadWithCastILi1EEENSF_13StoreWithCastILi1EEEEEviT_T0_T2_T3_T4_T5_ --------------------------
	.section	.nv.constant0._ZN2at6native27unrolled_elementwise_kernelINS0_13BUnaryFunctorIN3c107complexIfEES5_S5_NS0_15binary_internal10DivFunctorIS5_EEEESt5arrayIPcLm2EELi4E23TrivialOffsetCalculatorILi1EjESE_NS0_6memory12LoadWithCastILi1EEENSF_13StoreWithCastILi1EEEEEviT_T0_T2_T3_T4_T5_,"a",@progbits
	.sectionflags	@""
	.align	4
.nv.constant0._ZN2at6native27unrolled_elementwise_kernelINS0_13BUnaryFunctorIN3c107complexIfEES5_S5_NS0_15binary_internal10DivFunctorIS5_EEEESt5arrayIPcLm2EELi4E23TrivialOffsetCalculatorILi1EjESE_NS0_6memory12LoadWithCastILi1EEENSF_13StoreWithCastILi1EEEEEviT_T0_T2_T3_T4_T5_:
	.zero		956


//--------------------- .nv.constant0._ZN2at6native18elementwise_kernelILi128ELi2EZNS0_22gpu_kernel_impl_nocastINS0_13BUnaryFunctorIN3c107complexIfEES6_S6_NS0_15binary_internal10DivFunctorIS6_EEEEEEvRNS_18TensorIteratorBaseERKT_EUliE_EEviT1_ --------------------------
	.section	.nv.constant0._ZN2at6native18elementwise_kernelILi128ELi2EZNS0_22gpu_kernel_impl_nocastINS0_13BUnaryFunctorIN3c107complexIfEES6_S6_NS0_15binary_internal10DivFunctorIS6_EEEEEEvRNS_18TensorIteratorBaseERKT_EUliE_EEviT1_,"a",@progbits
	.sectionflags	@""
	.align	4
.nv.constant0._ZN2at6native18elementwise_kernelILi128ELi2EZNS0_22gpu_kernel_impl_nocastINS0_13BUnaryFunctorIN3c107complexIfEES6_S6_NS0_15binary_internal10DivFunctorIS6_EEEEEEvRNS_18TensorIteratorBaseERKT_EUliE_EEviT1_:
	.zero		1448


//--------------------- .nv.constant0._ZN2at6native27unrolled_elementwise_kernelINS0_13BUnaryFunctorIN3c107complexIfEES5_S5_NS0_15binary_internal10DivFunctorIS5_EEEESt5arrayIPcLm2EELi4E23TrivialOffsetCalculatorILi1EjESE_NS0_6memory15LoadWithoutCastENSF_16StoreWithoutCastEEEviT_T0_T2_T3_T4_T5_ --------------------------
	.section	.nv.constant0._ZN2at6native27unrolled_elementwise_kernelINS0_13BUnaryFunctorIN3c107complexIfEES5_S5_NS0_15binary_internal10DivFunctorIS5_EEEESt5arrayIPcLm2EELi4E23TrivialOffsetCalculatorILi1EjESE_NS0_6memory15LoadWithoutCastENSF_16StoreWithoutCastEEEviT_T0_T2_T3_T4_T5_,"a",@progbits
	.sectionflags	@""
	.align	4
.nv.constant0._ZN2at6native27unrolled_elementwise_kernelINS0_13BUnaryFunctorIN3c107complexIfEES5_S5_NS0_15binary_internal10DivFunctorIS5_EEEESt5arrayIPcLm2EELi4E23TrivialOffsetCalculatorILi1EjESE_NS0_6memory15LoadWithoutCastENSF_16StoreWithoutCastEEEviT_T0_T2_T3_T4_T5_:
	.zero		940


//--------------------- .nv.constant0._ZN2at6native29vectorized_elementwise_kernelILi2ENS0_13BUnaryFunctorIN3c107complexIfEES5_S5_NS0_15binary_internal10DivFunctorIS5_EEEESt5arrayIPcLm2EEEEviT0_T1_ --------------------------
	.section	.nv.constant0._ZN2at6native29vectorized_elementwise_kernelILi2ENS0_13BUnaryFunctorIN3c107complexIfEES5_S5_NS0_15binary_internal10DivFunctorIS5_EEEESt5arrayIPcLm2EEEEviT0_T1_,"a",@progbits
	.sectionflags	@""
	.align	4
.nv.constant0._ZN2at6native29vectorized_elementwise_kernelILi2ENS0_13BUnaryFunctorIN3c107complexIfEES5_S5_NS0_15binary_internal10DivFunctorIS5_EEEESt5arrayIPcLm2EEEEviT0_T1_:
	.zero		936


//--------------------- .nv.constant0._ZN2at6native29vectorized_elementwise_kernelILi4ENS0_13BUnaryFunctorIN3c107complexIfEES5_S5_NS0_15binary_internal10DivFunctorIS5_EEEESt5arrayIPcLm2EEEEviT0_T1_ --------------------------
	.section	.nv.constant0._ZN2at6native29vectorized_elementwise_kernelILi4ENS0_13BUnaryFunctorIN3c107complexIfEES5_S5_NS0_15binary_internal10DivFunctorIS5_EEEESt5arrayIPcLm2EEEEviT0_T1_,"a",@progbits
	.sectionflags	@""
	.align	4
.nv.constant0._ZN2at6native29vectorized_elementwise_kernelILi4ENS0_13BUnaryFunctorIN3c107complexIfEES5_S5_NS0_15binary_internal10DivFunctorIS5_EEEESt5arrayIPcLm2EEEEviT0_T1_:
	.zero		936


//--------------------- .nv.constant0._ZN2at6native29vectorized_elementwise_kernelILi8ENS0_13BUnaryFunctorIN3c107complexIfEES5_S5_NS0_15binary_internal10DivFunctorIS5_EEEESt5arrayIPcLm2EEEEviT0_T1_ --------------------------
	.section	.nv.constant0._ZN2at6native29vectorized_elementwise_kernelILi8ENS0_13BUnaryFunctorIN3c107complexIfEES5_S5_NS0_15binary_internal10DivFunctorIS5_EEEESt5arrayIPcLm2EEEEviT0_T1_,"a",@progbits
	.sectionflags	@""
	.align	4
.nv.constant0._ZN2at6native29vectorized_elementwise_kernelILi8ENS0_13BUnaryFunctorIN3c107complexIfEES5_S5_NS0_15binary_internal10DivFunctorIS5_EEEESt5arrayIPcLm2EEEEviT0_T1_:
	.zero		936


//--------------------- .nv.constant0._ZN2at6native18elementwise_kernelILi128ELi4EZNS0_15gpu_kernel_implINS0_13AUnaryFunctorIN3c107complexIfEES6_S6_NS0_15binary_internal10DivFunctorIS6_EEEEEEvRNS_18TensorIteratorBaseERKT_EUliE_EEviT1_ --------------------------
	.section	.nv.constant0._ZN2at6native18elementwise_kernelILi128ELi4EZNS0_15gpu_kernel_implINS0_13AUnaryFunctorIN3c107complexIfEES6_S6_NS0_15binary_internal10DivFunctorIS6_EEEEEEvRNS_18TensorIteratorBaseERKT_EUliE_EEviT1_,"a",@progbits
	.sectionflags	@""
	.align	4
.nv.constant0._ZN2at6native18elementwise_kernelILi128ELi4EZNS0_15gpu_kernel_implINS0_13AUnaryFunctorIN3c107complexIfEES6_S6_NS0_15binary_internal10DivFunctorIS6_EEEEEEvRNS_18TensorIteratorBaseERKT_EUliE_EEviT1_:
	.zero		1456


//--------------------- .nv.constant0._ZN2at6native27unrolled_elementwise_kernelINS0_13AUnaryFunctorIN3c107complexIfEES5_S5_NS0_15binary_internal10DivFunctorIS5_EEEESt5arrayIPcLm2EELi4E23TrivialOffsetCalculatorILi1EjESE_NS0_6memory12LoadWithCastILi1EEENSF_13StoreWithCastILi1EEEEEviT_T0_T2_T3_T4_T5_ --------------------------
	.section	.nv.constant0._ZN2at6native27unrolled_elementwise_kernelINS0_13AUnaryFunctorIN3c107complexIfEES5_S5_NS0_15binary_internal10DivFunctorIS5_EEEESt5arrayIPcLm2EELi4E23TrivialOffsetCalculatorILi1EjESE_NS0_6memory12LoadWithCastILi1EEENSF_13StoreWithCastILi1EEEEEviT_T0_T2_T3_T4_T5_,"a",@progbits
	.sectionflags	@""
	.align	4
.nv.constant0._ZN2at6native27unrolled_elementwise_kernelINS0_13AUnaryFunctorIN3c107complexIfEES5_S5_NS0_15binary_internal10DivFunctorIS5_EEEESt5arrayIPcLm2EELi4E23TrivialOffsetCalculatorILi1EjESE_NS0_6memory12LoadWithCastILi1EEENSF_13StoreWithCastILi1EEEEEviT_T0_T2_T3_T4_T5_:
	.zero		956


//--------------------- .nv.constant0._ZN2at6native18elementwise_kernelILi128ELi2EZNS0_22gpu_kernel_impl_nocastINS0_13AUnaryFunctorIN3c107complexIfEES6_S6_NS0_15binary_internal10DivFunctorIS6_EEEEEEvRNS_18TensorIteratorBaseERKT_EUliE_EEviT1_ --------------------------
	.section	.nv.constant0._ZN2at6native18elementwise_kernelILi128ELi2EZNS0_22gpu_kernel_impl_nocastINS0_13AUnaryFunctorIN3c107complexIfEES6_S6_NS0_15binary_internal10DivFunctorIS6_EEEEEEvRNS_18TensorIteratorBaseERKT_EUliE_EEviT1_,"a",@progbits
	.sectionflags	@""
	.align	4
.nv.constant0._ZN2at6native18elementwise_kernelILi128ELi2EZNS0_22gpu_kernel_impl_nocastINS0_13AUnaryFunctorIN3c107complexIfEES6_S6_NS0_15binary_internal10DivFunctorIS6_EEEEEEvRNS_18TensorIteratorBaseERKT_EUliE_EEviT1_:
	.zero		1448


//--------------------- .nv.constant0._ZN2at6native27unrolled_elementwise_kernelINS0_13AUnaryFunctorIN3c107complexIfEES5_S5_NS0_15binary_internal10DivFunctorIS5_EEEESt5arrayIPcLm2EELi4E23TrivialOffsetCalculatorILi1EjESE_NS0_6memory15LoadWithoutCastENSF_16StoreWithoutCastEEEviT_T0_T2_T3_T4_T5_ --------------------------
	.section	.nv.constant0._ZN2at6native27unrolled_elementwise_kernelINS0_13AUnaryFunctorIN3c107complexIfEES5_S5_NS0_15binary_internal10DivFunctorIS5_EEEESt5arrayIPcLm2EELi4E23TrivialOffsetCalculatorILi1EjESE_NS0_6memory15LoadWithoutCastENSF_16StoreWithoutCastEEEviT_T0_T2_T3_T4_T5_,"a",@progbits
	.sectionflags	@""
	.align	4
.nv.constant0._ZN2at6native27unrolled_elementwise_kernelINS0_13AUnaryFunctorIN3c107complexIfEES5_S5_NS0_15binary_internal10DivFunctorIS5_EEEESt5arrayIPcLm2EELi4E23TrivialOffsetCalculatorILi1EjESE_NS0_6memory15LoadWithoutCastENSF_16StoreWithoutCastEEEviT_T0_T2_T3_T4_T5_:
	.zero		940


//--------------------- .nv.constant0._ZN2at6native29vectorized_elementwise_kernelILi2ENS0_13AUnaryFunctorIN3c107complexIfEES5_S5_NS0_15binary_internal10DivFunctorIS5_EEEESt5arrayIPcLm2EEEEviT0_T1_ --------------------------
	.section	.nv.constant0._ZN2at6native29vectorized_elementwise_kernelILi2ENS0_13AUnaryFunctorIN3c107complexIfEES5_S5_NS0_15binary_internal10DivFunctorIS5_EEEESt5arrayIPcLm2EEEEviT0_T1_,"a",@progbits
	.sectionflags	@""
	.align	4
.nv.constant0._ZN2at6native29vectorized_elementwise_kernelILi2ENS0_13AUnaryFunctorIN3c107complexIfEES5_S5_NS0_15binary_internal10DivFunctorIS5_EEEESt5arrayIPcLm2EEEEviT0_T1_:
	.zero		936


//--------------------- .nv.constant0._ZN2at6native29vectorized_elementwise_kernelILi4ENS0_13AUnaryFunctorIN3c107complexIfEES5_S5_NS0_15binary_internal10DivFunctorIS5_EEEESt5arrayIPcLm2EEEEviT0_T1_ --------------------------
	.section	.nv.constant0._ZN2at6native29vectorized_elementwise_kernelILi4ENS0_13AUnaryFunctorIN3c107complexIfEES5_S5_NS0_15binary_internal10DivFunctorIS5_EEEESt5arrayIPcLm2EEEEviT0_T1_,"a",@progbits
	.sectionflags	@""
	.align	4
.nv.constant0._ZN2at6native29vectorized_elementwise_kernelILi4ENS0_13AUnaryFunctorIN3c107complexIfEES5_S5_NS0_15binary_internal10DivFunctorIS5_EEEESt5arrayIPcLm2EEEEviT0_T1_:
	.zero		936


//--------------------- .nv.constant0._ZN2at6native29vectorized_elementwise_kernelILi8ENS0_13AUnaryFunctorIN3c107complexIfEES5_S5_NS0_15binary_internal10DivFunctorIS5_EEEESt5arrayIPcLm2EEEEviT0_T1_ --------------------------
	.section	.nv.constant0._ZN2at6native29vectorized_elementwise_kernelILi8ENS0_13AUnaryFunctorIN3c107complexIfEES5_S5_NS0_15binary_internal10DivFunctorIS5_EEEESt5arrayIPcLm2EEEEviT0_T1_,"a",@progbits
	.sectionflags	@""
	.align	4
.nv.constant0._ZN2at6native29vectorized_elementwise_kernelILi8ENS0_13AUnaryFunctorIN3c107complexIfEES5_S5_NS0_15binary_internal10DivFunctorIS5_EEEESt5arrayIPcLm2EEEEviT0_T1_:
	.zero		936


//--------------------- .nv.constant0._ZN2at6native18elementwise_kernelILi128ELi4EZNS0_15gpu_kernel_implINS0_13BinaryFunctorIN3c107complexIdEES6_S6_NS0_15binary_internal10DivFunctorIS6_EEEEEEvRNS_18TensorIteratorBaseERKT_EUliE_EEviT1_ --------------------------
	.section	.nv.constant0._ZN2at6native18elementwise_kernelILi128ELi4EZNS0_15gpu_kernel_implINS0_13BinaryFunctorIN3c107complexIdEES6_S6_NS0_15binary_internal10DivFunctorIS6_EEEEEEvRNS_18TensorIteratorBaseERKT_EUliE_EEviT1_,"a",@progbits
	.sectionflags	@""
	.align	4
.nv.constant0._ZN2at6native18elementwise_kernelILi128ELi4EZNS0_15gpu_kernel_implINS0_13BinaryFunctorIN3c107complexIdEES6_S6_NS0_15binary_internal10DivFunctorIS6_EEEEEEvRNS_18TensorIteratorBaseERKT_EUliE_EEviT1_:
	.zero		1552


//--------------------- .nv.constant0._ZN2at6native27unrolled_elementwise_kernelINS0_13BinaryFunctorIN3c107complexIdEES5_S5_NS0_15binary_internal10DivFunctorIS5_EEEESt5arrayIPcLm3EELi4E23TrivialOffsetCalculatorILi2EjESD_ILi1EjENS0_6memory12LoadWithCastILi2EEENSG_13StoreWithCastILi1EEEEEviT_T0_T2_T3_T4_T5_ --------------------------
	.section	.nv.constant0._ZN2at6native27unrolled_elementwise_kernelINS0_13BinaryFunctorIN3c107complexIdEES5_S5_NS0_15binary_internal10DivFunctorIS5_EEEESt5arrayIPcLm3EELi4E23TrivialOffsetCalculatorILi2EjESD_ILi1EjENS0_6memory12LoadWithCastILi2EEENSG_13StoreWithCastILi1EEEEEviT_T0_T2_T3_T4_T5_,"a",@progbits
	.sectionflags	@""
	.align	4
.nv.constant0._ZN2at6native27unrolled_elementwise_kernelINS0_13BinaryFunctorIN3c107complexIdEES5_S5_NS0_15binary_internal10DivFunctorIS5_EEEESt5arrayIPcLm3EELi4E23TrivialOffsetCalculatorILi2EjESD_ILi1EjENS0_6memory12LoadWithCastILi2EEENSG_13StoreWithCastILi1EEEEEviT_T0_T2_T3_T4_T5_:
	.zero		952


//--------------------- .nv.constant0._ZN2at6native18elementwise_kernelILi128ELi2EZNS0_22gpu_kernel_impl_nocastINS0_13BinaryFunctorIN3c107complexIdEES6_S6_NS0_15binary_internal10DivFunctorIS6_EEEEEEvRNS_18TensorIteratorBaseERKT_EUliE_EEviT1_ --------------------------
	.section	.nv.constant0._ZN2at6native18elementwise_kernelILi128ELi2EZNS0_22gpu_kernel_impl_nocastINS0_13BinaryFunctorIN3c107complexIdEES6_S6_NS0_15binary_internal10DivFunctorIS6_EEEEEEvRNS_18TensorIteratorBaseERKT_EUliE_EEviT1_,"a",@progbits
	.sectionflags	@""
	.align	4
.nv.constant0._ZN2at6native18elementwise_kernelILi128ELi2EZNS0_22gpu_kernel_impl_nocastINS0_13BinaryFunctorIN3c107complexIdEES6_S6_NS0_15binary_internal10DivFunctorIS6_EEEEEEvRNS_18TensorIteratorBaseERKT_EUliE_EEviT1_:
	.zero		1552


//--------------------- .nv.constant0._ZN2at6native27unrolled_elementwise_kernelINS0_13BinaryFunctorIN3c107complexIdEES5_S5_NS0_15binary_internal10DivFunctorIS5_EEEESt5arrayIPcLm3EELi4E23TrivialOffsetCalculatorILi2EjESD_ILi1EjENS0_6memory15LoadWithoutCastENSG_16StoreWithoutCastEEEviT_T0_T2_T3_T4_T5_ --------------------------
	.section	.nv.constant0._ZN2at6native27unrolled_elementwise_kernelINS0_13BinaryFunctorIN3c107complexIdEES5_S5_NS0_15binary_internal10DivFunctorIS5_EEEESt5arrayIPcLm3EELi4E23TrivialOffsetCalculatorILi2EjESD_ILi1EjENS0_6memory15LoadWithoutCastENSG_16StoreWithoutCastEEEviT_T0_T2_T3_T4_T5_,"a",@progbits
	.sectionflags	@""
	.align	4
.nv.constant0._ZN2at6native27unrolled_elementwise_kernelINS0_13BinaryFunctorIN3c107complexIdEES5_S5_NS0_15binary_internal10DivFunctorIS5_EEEESt5arrayIPcLm3EELi4E23TrivialOffsetCalculatorILi2EjESD_ILi1EjENS0_6memory15LoadWithoutCastENSG_16StoreWithoutCastEEEviT_T0_T2_T3_T4_T5_:
	.zero		932


//--------------------- .nv.constant0._ZN2at6native29vectorized_elementwise_kernelILi2ENS0_13BinaryFunctorIN3c107complexIdEES5_S5_NS0_15binary_internal10DivFunctorIS5_EEEESt5arrayIPcLm3EEEEviT0_T1_ --------------------------
	.section	.nv.constant0._ZN2at6native29vectorized_elementwise_kernelILi2ENS0_13BinaryFunctorIN3c107complexIdEES5_S5_NS0_15binary_internal10DivFunctorIS5_EEEESt5arrayIPcLm3EEEEviT0_T1_,"a",@progbits
	.sectionflags	@""
	.align	4
.nv.constant0._ZN2at6native29vectorized_elementwise_kernelILi2ENS0_13BinaryFunctorIN3c107complexIdEES5_S5_NS0_15binary_internal10DivFunctorIS5_EEEESt5arrayIPcLm3EEEEviT0_T1_:
	.zero		928


//--------------------- .nv.constant0._ZN2at6native29vectorized_elementwise_kernelILi4ENS0_13BinaryFunctorIN3c107complexIdEES5_S5_NS0_15binary_internal10DivFunctorIS5_EEEESt5arrayIPcLm3EEEEviT0_T1_ --------------------------
	.section	.nv.constant0._ZN2at6native29vectorized_elementwise_kernelILi4ENS0_13BinaryFunctorIN3c107complexIdEES5_S5_NS0_15binary_internal10DivFunctorIS5_EEEESt5arrayIPcLm3EEEEviT0_T1_,"a",@progbits
	.sectionflags	@""
	.align	4
.nv.constant0._ZN2at6native29vectorized_elementwise_kernelILi4ENS0_13BinaryFunctorIN3c107complexIdEES5_S5_NS0_15binary_internal10DivFunctorIS5_EEEESt5arrayIPcLm3EEEEviT0_T1_:
	.zero		928


//--------------------- .nv.constant0._ZN2at6native29vectorized_elementwise_kernelILi8ENS0_13BinaryFunctorIN3c107complexIdEES5_S5_NS0_15binary_internal10DivFunctorIS5_EEEESt5arrayIPcLm3EEEEviT0_T1_ --------------------------
	.section	.nv.constant0._ZN2at6native29vectorized_elementwise_kernelILi8ENS0_13BinaryFunctorIN3c107complexIdEES5_S5_NS0_15binary_internal10DivFunctorIS5_EEEESt5arrayIPcLm3EEEEviT0_T1_,"a",@progbits
	.sectionflags	@""
	.align	4
.nv.constant0._ZN2at6native29vectorized_elementwise_kernelILi8ENS0_13BinaryFunctorIN3c107complexIdEES5_S5_NS0_15binary_internal10DivFunctorIS5_EEEESt5arrayIPcLm3EEEEviT0_T1_:
	.zero		928


//--------------------- .nv.constant0._ZN2at6native18elementwise_kernelILi128ELi4EZNS0_15gpu_kernel_implINS0_13BUnaryFunctorIN3c107complexIdEES6_S6_NS0_15binary_internal10DivFunctorIS6_EEEEEEvRNS_18TensorIteratorBaseERKT_EUliE_EEviT1_ --------------------------
	.section	.nv.constant0._ZN2at6native18elementwise_kernelILi128ELi4EZNS0_15gpu_kernel_implINS0_13BUnaryFunctorIN3c107complexIdEES6_S6_NS0_15binary_internal10DivFunctorIS6_EEEEEEvRNS_18TensorIteratorBaseERKT_EUliE_EEviT1_,"a",@progbits
	.sectionflags	@""
	.align	4
.nv.constant0._ZN2at6native18elementwise_kernelILi128ELi4EZNS0_15gpu_kernel_implINS0_13BUnaryFunctorIN3c107complexIdEES6_S6_NS0_15binary_internal10DivFunctorIS6_EEEEEEvRNS_18TensorIteratorBaseERKT_EUliE_EEviT1_:
	.zero		1488


//--------------------- .nv.constant0._ZN2at6native27unrolled_elementwise_kernelINS0_13BUnaryFunctorIN3c107complexIdEES5_S5_NS0_15binary_internal10DivFunctorIS5_EEEESt5arrayIPcLm2EELi4E23TrivialOffsetCalculatorILi1EjESE_NS0_6memory12LoadWithCastILi1EEENSF_13StoreWithCastILi1EEEEEviT_T0_T2_T3_T4_T5_ --------------------------
	.section	.nv.constant0._ZN2at6native27unrolled_elementwise_kernelINS0_13BUnaryFunctorIN3c107complexIdEES5_S5_NS0_15binary_internal10DivFunctorIS5_EEEESt5arrayIPcLm2EELi4E23TrivialOffsetCalculatorILi1EjESE_NS0_6memory12LoadWithCastILi1EEENSF_13StoreWithCastILi1EEEEEviT_T0_T2_T3_T4_T5_,"a",@progbits
	.sectionflags	@""
	.align	4
.nv.constant0._ZN2at6native27unrolled_elementwise_kernelINS0_13BUnaryFunctorIN3c107complexIdEES5_S5_NS0_15binary_internal10DivFunctorIS5_EEEESt5arrayIPcLm2EELi4E23TrivialOffsetCalculatorILi1EjESE_NS0_6memory12LoadWithCastILi1EEENSF_13StoreWithCastILi1EEEEEviT_T0_T2_T3_T4_T5_:
	.zero		980


//--------------------- .nv.constant0._ZN2at6native18elementwise_kernelILi128ELi2EZNS0_22gpu_kernel_impl_nocastINS0_13BUnaryFunctorIN3c107complexIdEES6_S6_NS0_15binary_internal10DivFunctorIS6_EEEEEEvRNS_18TensorIteratorBaseERKT_EUliE_EEviT1_ --------------------------
	.section	.nv.constant0._ZN2at6native18elementwise_kernelILi128ELi2EZNS0_22gpu_kernel_impl_nocastINS0_13BUnaryFunctorIN3c107complexIdEES6_S6_NS0_15binary_internal10DivFunctorIS6_EEEEEEvRNS_18TensorIteratorBaseERKT_EUliE_EEviT1_,"a",@progbits
	.sectionflags	@""
	.align	4
.nv.constant0._ZN2at6native18elementwise_kernelILi128ELi2EZNS0_22gpu_kernel_impl_nocastINS0_13BUnaryFunctorIN3c107complexIdEES6_S6_NS0_15binary_internal10DivFunctorIS6_EEEEEEvRNS_18TensorIteratorBaseERKT_EUliE_EEviT1_:
	.zero		1488


//--------------------- .nv.constant0._ZN2at6native27unrolled_elementwise_kernelINS0_13BUnaryFunctorIN3c107complexIdEES5_S5_NS0_15binary_internal10DivFunctorIS5_EEEESt5arrayIPcLm2EELi4E23TrivialOffsetCalculatorILi1EjESE_NS0_6memory15LoadWithoutCastENSF_16StoreWithoutCastEEEviT_T0_T2_T3_T4_T5_ --------------------------
	.section	.nv.constant0._ZN2at6native27unrolled_elementwise_kernelINS0_13BUnaryFunctorIN3c107complexIdEES5_S5_NS0_15binary_internal10DivFunctorIS5_EEEESt5arrayIPcLm2EELi4E23TrivialOffsetCalculatorILi1EjESE_NS0_6memory15LoadWithoutCastENSF_16StoreWithoutCastEEEviT_T0_T2_T3_T4_T5_,"a",@progbits
	.sectionflags	@""
	.align	4
.nv.constant0._ZN2at6native27unrolled_elementwise_kernelINS0_13BUnaryFunctorIN3c107complexIdEES5_S5_NS0_15binary_internal10DivFunctorIS5_EEEESt5arrayIPcLm2EELi4E23TrivialOffsetCalculatorILi1EjESE_NS0_6memory15LoadWithoutCastENSF_16StoreWithoutCastEEEviT_T0_T2_T3_T4_T5_:
	.zero		964


//--------------------- .nv.constant0._ZN2at6native29vectorized_elementwise_kernelILi2ENS0_13BUnaryFunctorIN3c107complexIdEES5_S5_NS0_15binary_internal10DivFunctorIS5_EEEESt5arrayIPcLm2EEEEviT0_T1_ --------------------------
	.section	.nv.constant0._ZN2at6native29vectorized_elementwise_kernelILi2ENS0_13BUnaryFunctorIN3c107complexIdEES5_S5_NS0_15binary_internal10DivFunctorIS5_EEEESt5arrayIPcLm2EEEEviT0_T1_,"a",@progbits
	.sectionflags	@""
	.align	4
.nv.constant0._ZN2at6native29vectorized_elementwise_kernelILi2ENS0_13BUnaryFunctorIN3c107complexIdEES5_S5_NS0_15binary_internal10DivFunctorIS5_EEEESt5arrayIPcLm2EEEEviT0_T1_:
	.zero		960


//--------------------- .nv.constant0._ZN2at6native29vectorized_elementwise_kernelILi4ENS0_13BUnaryFunctorIN3c107complexIdEES5_S5_NS0_15binary_internal10DivFunctorIS5_EEEESt5arrayIPcLm2EEEEviT0_T1_ --------------------------
	.section	.nv.constant0._ZN2at6native29vectorized_elementwise_kernelILi4ENS0_13BUnaryFunctorIN3c107complexIdEES5_S5_NS0_15binary_internal10DivFunctorIS5_EEEESt5arrayIPcLm2EEEEviT0_T1_,"a",@progbits
	.sectionflags	@""
	.align	4
.nv.constant0._ZN2at6native29vectorized_elementwise_kernelILi4ENS0_13BUnaryFunctorIN3c107complexIdEES5_S5_NS0_15binary_internal10DivFunctorIS5_EEEESt5arrayIPcLm2EEEEviT0_T1_:
	.zero		960


//--------------------- .nv.constant0._ZN2at6native29vectorized_elementwise_kernelILi8ENS0_13BUnaryFunctorIN3c107complexIdEES5_S5_NS0_15binary_internal10DivFunctorIS5_EEEESt5arrayIPcLm2EEEEviT0_T1_ --------------------------
	.section	.nv.constant0._ZN2at6native29vectorized_elementwise_kernelILi8ENS0_13BUnaryFunctorIN3c107complexIdEES5_S5_NS0_15binary_internal10DivFunctorIS5_EEEESt5arrayIPcLm2EEEEviT0_T1_,"a",@progbits
	.sectionflags	@""
	.align	4
.nv.constant0._ZN2at6native29vectorized_elementwise_kernelILi8ENS0_13BUnaryFunctorIN3c107complexIdEES5_S5_NS0_15binary_internal10DivFunctorIS5_EEEESt5arrayIPcLm2EEEEviT0_T1_:
	.zero		960


//--------------------- .nv.constant0._ZN2at6native18elementwise_kernelILi128ELi4EZNS0_15gpu_kernel_implINS0_13AUnaryFunctorIN3c107complexIdEES6_S6_NS0_15binary_internal10DivFunctorIS6_EEEEEEvRNS_18TensorIteratorBaseERKT_EUliE_EEviT1_ --------------------------
	.section	.nv.constant0._ZN2at6native18elementwise_kernelILi128ELi4EZNS0_15gpu_kernel_implINS0_13AUnaryFunctorIN3c107complexIdEES6_S6_NS0_15binary_internal10DivFunctorIS6_EEEEEEvRNS_18TensorIteratorBaseERKT_EUliE_EEviT1_,"a",@progbits
	.sectionflags	@""
	.align	4
.nv.constant0._ZN2at6native18elementwise_kernelILi128ELi4EZNS0_15gpu_kernel_implINS0_13AUnaryFunctorIN3c107complexIdEES6_S6_NS0_15binary_internal10DivFunctorIS6_EEEEEEvRNS_18TensorIteratorBaseERKT_EUliE_EEviT1_:
	.zero		1488


//--------------------- .nv.constant0._ZN2at6native27unrolled_elementwise_kernelINS0_13AUnaryFunctorIN3c107complexIdEES5_S5_NS0_15binary_internal10DivFunctorIS5_EEEESt5arrayIPcLm2EELi4E23TrivialOffsetCalculatorILi1EjESE_NS0_6memory12LoadWithCastILi1EEENSF_13StoreWithCastILi1EEEEEviT_T0_T2_T3_T4_T5_ --------------------------
	.section	.nv.constant0._ZN2at6native27unrolled_elementwise_kernelINS0_13AUnaryFunctorIN3c107complexIdEES5_S5_NS0_15binary_internal10DivFunctorIS5_EEEESt5arrayIPcLm2EELi4E23TrivialOffsetCalculatorILi1EjESE_NS0_6memory12LoadWithCastILi1EEENSF_13StoreWithCastILi1EEEEEviT_T0_T2_T3_T4_T5_,"a",@progbits
	.sectionflags	@""
	.align	4
.nv.constant0._ZN2at6native27unrolled_elementwise_kernelINS0_13AUnaryFunctorIN3c107complexIdEES5_S5_NS0_15binary_internal10DivFunctorIS5_EEEESt5arrayIPcLm2EELi4E23TrivialOffsetCalculatorILi1EjESE_NS0_6memory12LoadWithCastILi1EEENSF_13StoreWithCastILi1EEEEEviT_T0_T2_T3_T4_T5_:
	.zero		980


//--------------------- .nv.constant0._ZN2at6native18elementwise_kernelILi128ELi2EZNS0_22gpu_kernel_impl_nocastINS0_13AUnaryFunctorIN3c107complexIdEES6_S6_NS0_15binary_internal10DivFunctorIS6_EEEEEEvRNS_18TensorIteratorBaseERKT_EUliE_EEviT1_ --------------------------
	.section	.nv.constant0._ZN2at6native18elementwise_kernelILi128ELi2EZNS0_22gpu_kernel_impl_nocastINS0_13AUnaryFunctorIN3c107complexIdEES6_S6_NS0_15binary_internal10DivFunctorIS6_EEEEEEvRNS_18TensorIteratorBaseERKT_EUliE_EEviT1_,"a",@progbits
	.sectionflags	@""
	.align	4
.nv.constant0._ZN2at6native18elementwise_kernelILi128ELi2EZNS0_22gpu_kernel_impl_nocastINS0_13AUnaryFunctorIN3c107complexIdEES6_S6_NS0_15binary_internal10DivFunctorIS6_EEEEEEvRNS_18TensorIteratorBaseERKT_EUliE_EEviT1_:
	.zero		1488


//--------------------- .nv.constant0._ZN2at6native27unrolled_elementwise_kernelINS0_13AUnaryFunctorIN3c107complexIdEES5_S5_NS0_15binary_internal10DivFunctorIS5_EEEESt5arrayIPcLm2EELi4E23TrivialOffsetCalculatorILi1EjESE_NS0_6memory15LoadWithoutCastENSF_16StoreWithoutCastEEEviT_T0_T2_T3_T4_T5_ --------------------------
	.section	.nv.constant0._ZN2at6native27unrolled_elementwise_kernelINS0_13AUnaryFunctorIN3c107complexIdEES5_S5_NS0_15binary_internal10DivFunctorIS5_EEEESt5arrayIPcLm2EELi4E23TrivialOffsetCalculatorILi1EjESE_NS0_6memory15LoadWithoutCastENSF_16StoreWithoutCastEEEviT_T0_T2_T3_T4_T5_,"a",@progbits
	.sectionflags	@""
	.align	4
.nv.constant0._ZN2at6native27unrolled_elementwise_kernelINS0_13AUnaryFunctorIN3c107complexIdEES5_S5_NS0_15binary_internal10DivFunctorIS5_EEEESt5arrayIPcLm2EELi4E23TrivialOffsetCalculatorILi1EjESE_NS0_6memory15LoadWithoutCastENSF_16StoreWithoutCastEEEviT_T0_T2_T3_T4_T5_:
	.zero		964


//--------------------- .nv.constant0._ZN2at6native29vectorized_elementwise_kernelILi2ENS0_13AUnaryFunctorIN3c107complexIdEES5_S5_NS0_15binary_internal10DivFunctorIS5_EEEESt5arrayIPcLm2EEEEviT0_T1_ --------------------------
	.section	.nv.constant0._ZN2at6native29vectorized_elementwise_kernelILi2ENS0_13AUnaryFunctorIN3c107complexIdEES5_S5_NS0_15binary_internal10DivFunctorIS5_EEEESt5arrayIPcLm2EEEEviT0_T1_,"a",@progbits
	.sectionflags	@""
	.align	4
.nv.constant0._ZN2at6native29vectorized_elementwise_kernelILi2ENS0_13AUnaryFunctorIN3c107complexIdEES5_S5_NS0_15binary_internal10DivFunctorIS5_EEEESt5arrayIPcLm2EEEEviT0_T1_:
	.zero		960


//--------------------- .nv.constant0._ZN2at6native29vectorized_elementwise_kernelILi4ENS0_13AUnaryFunctorIN3c107complexIdEES5_S5_NS0_15binary_internal10DivFunctorIS5_EEEESt5arrayIPcLm2EEEEviT0_T1_ --------------------------
	.section	.nv.constant0._ZN2at6native29vectorized_elementwise_kernelILi4ENS0_13AUnaryFunctorIN3c107complexIdEES5_S5_NS0_15binary_internal10DivFunctorIS5_EEEESt5arrayIPcLm2EEEEviT0_T1_,"a",@progbits
	.sectionflags	@""
	.align	4
.nv.constant0._ZN2at6native29vectorized_elementwise_kernelILi4ENS0_13AUnaryFunctorIN3c107complexIdEES5_S5_NS0_15binary_internal10DivFunctorIS5_EEEESt5arrayIPcLm2EEEEviT0_T1_:
	.zero		960


//--------------------- .nv.constant0._ZN2at6native29vectorized_elementwise_kernelILi8ENS0_13AUnaryFunctorIN3c107complexIdEES5_S5_NS0_15binary_internal10DivFunctorIS5_EEEESt5arrayIPcLm2EEEEviT0_T1_ --------------------------
	.section	.nv.constant0._ZN2at6native29vectorized_elementwise_kernelILi8ENS0_13AUnaryFunctorIN3c107complexIdEES5_S5_NS0_15binary_internal10DivFunctorIS5_EEEESt5arrayIPcLm2EEEEviT0_T1_,"a",@progbits
	.sectionflags	@""
	.align	4
.nv.constant0._ZN2at6native29vectorized_elementwise_kernelILi8ENS0_13AUnaryFunctorIN3c107complexIdEES5_S5_NS0_15binary_internal10DivFunctorIS5_EEEESt5arrayIPcLm2EEEEviT0_T1_:
	.zero		960


//--------------------- .nv.constant0._ZN2at6native18elementwise_kernelILi128ELi4EZNS0_15gpu_kernel_implINS0_13BinaryFunctorIfffNS0_15binary_internal10DivFunctorIfEEEEEEvRNS_18TensorIteratorBaseERKT_EUliE_EEviT1_ --------------------------
	.section	.nv.constant0._ZN2at6native18elementwise_kernelILi128ELi4EZNS0_15gpu_kernel_implINS0_13BinaryFunctorIfffNS0_15binary_internal10DivFunctorIfEEEEEEvRNS_18TensorIteratorBaseERKT_EUliE_EEviT1_,"a",@progbits
	.sectionflags	@""
	.align	4
.nv.constant0._ZN2at6native18elementwise_kernelILi128ELi4EZNS0_15gpu_kernel_implINS0_13BinaryFunctorIfffNS0_15binary_internal10DivFunctorIfEEEEEEvRNS_18TensorIteratorBaseERKT_EUliE_EEviT1_:
	.zero		1552


//--------------------- .nv.constant0._ZN2at6native27unrolled_elementwise_kernelINS0_13BinaryFunctorIfffNS0_15binary_internal10DivFunctorIfEEEESt5arrayIPcLm3EELi4E23TrivialOffsetCalculatorILi2EjESA_ILi1EjENS0_6memory12LoadWithCastILi2EEENSD_13StoreWithCastILi1EEEEEviT_T0_T2_T3_T4_T5_ --------------------------
	.section	.nv.constant0._ZN2at6native27unrolled_elementwise_kernelINS0_13BinaryFunctorIfffNS0_15binary_internal10DivFunctorIfEEEESt5arrayIPcLm3EELi4E23TrivialOffsetCalculatorILi2EjESA_ILi1EjENS0_6memory12LoadWithCastILi2EEENSD_13StoreWithCastILi1EEEEEviT_T0_T2_T3_T4_T5_,"a",@progbits
	.sectionflags	@""
	.align	4
.nv.constant0._ZN2at6native27unrolled_elementwise_kernelINS0_13BinaryFunctorIfffNS0_15binary_internal10DivFunctorIfEEEESt5arrayIPcLm3EELi4E23TrivialOffsetCalculatorILi2EjESA_ILi1EjENS0_6memory12LoadWithCastILi2EEENSD_13StoreWithCastILi1EEEEEviT_T0_T2_T3_T4_T5_:
	.zero		952


//--------------------- .nv.constant0._ZN2at6native18elementwise_kernelILi128ELi2EZNS0_22gpu_kernel_impl_nocastINS0_13BinaryFunctorIfffNS0_15binary_internal10DivFunctorIfEEEEEEvRNS_18TensorIteratorBaseERKT_EUliE_EEviT1_ --------------------------
	.section	.nv.constant0._ZN2at6native18elementwise_kernelILi128ELi2EZNS0_22gpu_kernel_impl_nocastINS0_13BinaryFunctorIfffNS0_15binary_internal10DivFunctorIfEEEEEEvRNS_18TensorIteratorBaseERKT_EUliE_EEviT1_,"a",@progbits
	.sectionflags	@""
	.align	4
.nv.constant0._ZN2at6native18elementwise_kernelILi128ELi2EZNS0_22gpu_kernel_impl_nocastINS0_13BinaryFunctorIfffNS0_15binary_internal10DivFunctorIfEEEEEEvRNS_18TensorIteratorBaseERKT_EUliE_EEviT1_:
	.zero		1552


//--------------------- .nv.constant0._ZN2at6native27unrolled_elementwise_kernelINS0_13BinaryFunctorIfffNS0_15binary_internal10DivFunctorIfEEEESt5arrayIPcLm3EELi4E23TrivialOffsetCalculatorILi2EjESA_ILi1EjENS0_6memory15LoadWithoutCastENSD_16StoreWithoutCastEEEviT_T0_T2_T3_T4_T5_ --------------------------
	.section	.nv.constant0._ZN2at6native27unrolled_elementwise_kernelINS0_13BinaryFunctorIfffNS0_15binary_internal10DivFunctorIfEEEESt5arrayIPcLm3EELi4E23TrivialOffsetCalculatorILi2EjESA_ILi1EjENS0_6memory15LoadWithoutCastENSD_16StoreWithoutCastEEEviT_T0_T2_T3_T4_T5_,"a",@progbits
	.sectionflags	@""
	.align	4
.nv.constant0._ZN2at6native27unrolled_elementwise_kernelINS0_13BinaryFunctorIfffNS0_15binary_internal10DivFunctorIfEEEESt5arrayIPcLm3EELi4E23TrivialOffsetCalculatorILi2EjESA_ILi1EjENS0_6memory15LoadWithoutCastENSD_16StoreWithoutCastEEEviT_T0_T2_T3_T4_T5_:
	.zero		932


//--------------------- .nv.constant0._ZN2at6native29vectorized_elementwise_kernelILi2ENS0_13BinaryFunctorIfffNS0_15binary_internal10DivFunctorIfEEEESt5arrayIPcLm3EEEEviT0_T1_ --------------------------
	.section	.nv.constant0._ZN2at6native29vectorized_elementwise_kernelILi2ENS0_13BinaryFunctorIfffNS0_15binary_internal10DivFunctorIfEEEESt5arrayIPcLm3EEEEviT0_T1_,"a",@progbits
	.sectionflags	@""
	.align	4
.nv.constant0._ZN2at6native29vectorized_elementwise_kernelILi2ENS0_13BinaryFunctorIfffNS0_15binary_internal10DivFunctorIfEEEESt5arrayIPcLm3EEEEviT0_T1_:
	.zero		928


//--------------------- .nv.constant0._ZN2at6native29vectorized_elementwise_kernelILi4ENS0_13BinaryFunctorIfffNS0_15binary_internal10DivFunctorIfEEEESt5arrayIPcLm3EEEEviT0_T1_ --------------------------
	.section	.nv.constant0._ZN2at6native29vectorized_elementwise_kernelILi4ENS0_13BinaryFunctorIfffNS0_15binary_internal10DivFunctorIfEEEESt5arrayIPcLm3EEEEviT0_T1_,"a",@progbits
	.sectionflags	@""
	.align	4
.nv.constant0._ZN2at6native29vectorized_elementwise_kernelILi4ENS0_13BinaryFunctorIfffNS0_15binary_internal10DivFunctorIfEEEESt5arrayIPcLm3EEEEviT0_T1_:
	.zero		928


//--------------------- .nv.constant0._ZN2at6native29vectorized_elementwise_kernelILi8ENS0_13BinaryFunctorIfffNS0_15binary_internal10DivFunctorIfEEEESt5arrayIPcLm3EEEEviT0_T1_ --------------------------
	.section	.nv.constant0._ZN2at6native29vectorized_elementwise_kernelILi8ENS0_13BinaryFunctorIfffNS0_15binary_internal10DivFunctorIfEEEESt5arrayIPcLm3EEEEviT0_T1_,"a",@progbits
	.sectionflags	@""
	.align	4
.nv.constant0._ZN2at6native29vectorized_elementwise_kernelILi8ENS0_13BinaryFunctorIfffNS0_15binary_internal10DivFunctorIfEEEESt5arrayIPcLm3EEEEviT0_T1_:
	.zero		928


//--------------------- .nv.constant0._ZN2at6native18elementwise_kernelILi128ELi4EZNS0_15gpu_kernel_implINS0_13BUnaryFunctorIfffNS0_15binary_internal10DivFunctorIfEEEEEEvRNS_18TensorIteratorBaseERKT_EUliE_EEviT1_ --------------------------
	.section	.nv.constant0._ZN2at6native18elementwise_kernelILi128ELi4EZNS0_15gpu_kernel_implINS0_13BUnaryFunctorIfffNS0_15binary_internal10DivFunctorIfEEEEEEvRNS_18TensorIteratorBaseERKT_EUliE_EEviT1_,"a",@progbits
	.sectionflags	@""
	.align	4
.nv.constant0._ZN2at6native18elementwise_kernelILi128ELi4EZNS0_15gpu_kernel_implINS0_13BUnaryFunctorIfffNS0_15binary_internal10DivFunctorIfEEEEEEvRNS_18TensorIteratorBaseERKT_EUliE_EEviT1_:
	.zero		1448


//--------------------- .nv.constant0._ZN2at6native27unrolled_elementwise_kernelINS0_13BUnaryFunctorIfffNS0_15binary_internal10DivFunctorIfEEEESt5arrayIPcLm2EELi4E23TrivialOffsetCalculatorILi1EjESB_NS0_6memory12LoadWithCastILi1EEENSC_13StoreWithCastILi1EEEEEviT_T0_T2_T3_T4_T5_ --------------------------
	.section	.nv.constant0._ZN2at6native27unrolled_elementwise_kernelINS0_13BUnaryFunctorIfffNS0_15binary_internal10DivFunctorIfEEEESt5arrayIPcLm2EELi4E23TrivialOffsetCalculatorILi1EjESB_NS0_6memory12LoadWithCastILi1EEENSC_13StoreWithCastILi1EEEEEviT_T0_T2_T3_T4_T5_,"a",@progbits
	.sectionflags	@""
	.align	4
.nv.constant0._ZN2at6native27unrolled_elementwise_kernelINS0_13BUnaryFunctorIfffNS0_15binary_internal10DivFunctorIfEEEESt5arrayIPcLm2EELi4E23TrivialOffsetCalculatorILi1EjESB_NS0_6memory12LoadWithCastILi1EEENSC_13StoreWithCastILi1EEEEEviT_T0_T2_T3_T4_T5_:
	.zero		948


//--------------------- .nv.constant0._ZN2at6native18elementwise_kernelILi128ELi2EZNS0_22gpu_kernel_impl_nocastINS0_13BUnaryFunctorIfffNS0_15binary_internal10DivFunctorIfEEEEEEvRNS_18TensorIteratorBaseERKT_EUliE_EEviT1_ --------------------------
	.section	.nv.constant0._ZN2at6native18elementwise_kernelILi128ELi2EZNS0_22gpu_kernel_impl_nocastINS0_13BUnaryFunctorIfffNS0_15binary_internal10DivFunctorIfEEEEEEvRNS_18TensorIteratorBaseERKT_EUliE_EEviT1_,"a",@progbits
	.sectionflags	@""
	.align	4
.nv.constant0._ZN2at6native18elementwise_kernelILi128ELi2EZNS0_22gpu_kernel_impl_nocastINS0_13BUnaryFunctorIfffNS0_15binary_internal10DivFunctorIfEEEEEEvRNS_18TensorIteratorBaseERKT_EUliE_EEviT1_:
	.zero		1440


//--------------------- .nv.constant0._ZN2at6native27unrolled_elementwise_kernelINS0_13BUnaryFunctorIfffNS0_15binary_internal10DivFunctorIfEEEESt5arrayIPcLm2EELi4E23TrivialOffsetCalculatorILi1EjESB_NS0_6memory15LoadWithoutCastENSC_16StoreWithoutCastEEEviT_T0_T2_T3_T4_T5_ --------------------------
	.section	.nv.constant0._ZN2at6native27unrolled_elementwise_kernelINS0_13BUnaryFunctorIfffNS0_15binary_internal10DivFunctorIfEEEESt5arrayIPcLm2EELi4E23TrivialOffsetCalculatorILi1EjESB_NS0_6memory15LoadWithoutCastENSC_16StoreWithoutCastEEEviT_T0_T2_T3_T4_T5_,"a",@progbits
	.sectionflags	@""
	.align	4
.nv.constant0._ZN2at6native27unrolled_elementwise_kernelINS0_13BUnaryFunctorIfffNS0_15binary_internal10DivFunctorIfEEEESt5arrayIPcLm2EELi4E23TrivialOffsetCalculatorILi1EjESB_NS0_6memory15LoadWithoutCastENSC_16StoreWithoutCastEEEviT_T0_T2_T3_T4_T5_:
	.zero		932


//--------------------- .nv.constant0._ZN2at6native29vectorized_elementwise_kernelILi2ENS0_13BUnaryFunctorIfffNS0_15binary_internal10DivFunctorIfEEEESt5arrayIPcLm2EEEEviT0_T1_ --------------------------
	.section	.nv.constant0._ZN2at6native29vectorized_elementwise_kernelILi2ENS0_13BUnaryFunctorIfffNS0_15binary_internal10DivFunctorIfEEEESt5arrayIPcLm2EEEEviT0_T1_,"a",@progbits
	.sectionflags	@""
	.align	4
.nv.constant0._ZN2at6native29vectorized_elementwise_kernelILi2ENS0_13BUnaryFunctorIfffNS0_15binary_internal10DivFunctorIfEEEESt5arrayIPcLm2EEEEviT0_T1_:
	.zero		928


//--------------------- .nv.constant0._ZN2at6native29vectorized_elementwise_kernelILi4ENS0_13BUnaryFunctorIfffNS0_15binary_internal10DivFunctorIfEEEESt5arrayIPcLm2EEEEviT0_T1_ --------------------------
	.section	.nv.constant0._ZN2at6native29vectorized_elementwise_kernelILi4ENS0_13BUnaryFunctorIfffNS0_15binary_internal10DivFunctorIfEEEESt5arrayIPcLm2EEEEviT0_T1_,"a",@progbits
	.sectionflags	@""
	.align	4
.nv.constant0._ZN2at6native29vectorized_elementwise_kernelILi4ENS0_13BUnaryFunctorIfffNS0_15binary_internal10DivFunctorIfEEEESt5arrayIPcLm2EEEEviT0_T1_:
	.zero		928


//--------------------- .nv.constant0._ZN2at6native29vectorized_elementwise_kernelILi8ENS0_13BUnaryFunctorIfffNS0_15binary_internal10DivFunctorIfEEEESt5arrayIPcLm2EEEEviT0_T1_ --------------------------
	.section	.nv.constant0._ZN2at6native29vectorized_elementwise_kernelILi8ENS0_13BUnaryFunctorIfffNS0_15binary_internal10DivFunctorIfEEEESt5arrayIPcLm2EEEEviT0_T1_,"a",@progbits
	.sectionflags	@""
	.align	4
.nv.constant0._ZN2at6native29vectorized_elementwise_kernelILi8ENS0_13BUnaryFunctorIfffNS0_15binary_internal10DivFunctorIfEEEESt5arrayIPcLm2EEEEviT0_T1_:
	.zero		928


//--------------------- .nv.constant0._ZN2at6native18elementwise_kernelILi128ELi4EZNS0_15gpu_kernel_implINS0_13AUnaryFunctorIfffNS0_15binary_internal10DivFunctorIfEEEEEEvRNS_18TensorIteratorBaseERKT_EUliE_EEviT1_ --------------------------
	.section	.nv.constant0._ZN2at6native18elementwise_kernelILi128ELi4EZNS0_15gpu_kernel_implINS0_13AUnaryFunctorIfffNS0_15binary_internal10DivFunctorIfEEEEEEvRNS_18TensorIteratorBaseERKT_EUliE_EEviT1_,"a",@progbits
	.sectionflags	@""
	.align	4
.nv.constant0._ZN2at6native18elementwise_kernelILi128ELi4EZNS0_15gpu_kernel_implINS0_13AUnaryFunctorIfffNS0_15binary_internal10DivFunctorIfEEEEEEvRNS_18TensorIteratorBaseERKT_EUliE_EEviT1_:
	.zero		1448


//--------------------- .nv.constant0._ZN2at6native27unrolled_elementwise_kernelINS0_13AUnaryFunctorIfffNS0_15binary_internal10DivFunctorIfEEEESt5arrayIPcLm2EELi4E23TrivialOffsetCalculatorILi1EjESB_NS0_6memory12LoadWithCastILi1EEENSC_13StoreWithCastILi1EEEEEviT_T0_T2_T3_T4_T5_ --------------------------
	.section	.nv.constant0._ZN2at6native27unrolled_elementwise_kernelINS0_13AUnaryFunctorIfffNS0_15binary_internal10DivFunctorIfEEEESt5arrayIPcLm2EELi4E23TrivialOffsetCalculatorILi1EjESB_NS0_6memory12LoadWithCastILi1EEENSC_13StoreWithCastILi1EEEEEviT_T0_T2_T3_T4_T5_,"a",@progbits
	.sectionflags	@""
	.align	4
.nv.constant0._ZN2at6native27unrolled_elementwise_kernelINS0_13AUnaryFunctorIfffNS0_15binary_internal10DivFunctorIfEEEESt5arrayIPcLm2EELi4E23TrivialOffsetCalculatorILi1EjESB_NS0_6memory12LoadWithCastILi1EEENSC_13StoreWithCastILi1EEEEEviT_T0_T2_T3_T4_T5_:
	.zero		948


//--------------------- .nv.constant0._ZN2at6native18elementwise_kernelILi128ELi2EZNS0_22gpu_kernel_impl_nocastINS0_13AUnaryFunctorIfffNS0_15binary_internal10DivFunctorIfEEEEEEvRNS_18TensorIteratorBaseERKT_EUliE_EEviT1_ --------------------------
	.section	.nv.constant0._ZN2at6native18elementwise_kernelILi128ELi2EZNS0_22gpu_kernel_impl_nocastINS0_13AUnaryFunctorIfffNS0_15binary_internal10DivFunctorIfEEEEEEvRNS_18TensorIteratorBaseERKT_EUliE_EEviT1_,"a",@progbits
	.sectionflags	@""
	.align	4
.nv.constant0._ZN2at6native18elementwise_kernelILi128ELi2EZNS0_22gpu_kernel_impl_nocastINS0_13AUnaryFunctorIfffNS0_15binary_internal10DivFunctorIfEEEEEEvRNS_18TensorIteratorBaseERKT_EUliE_EEviT1_:
	.zero		1440


//--------------------- .nv.constant0._ZN2at6native27unrolled_elementwise_kernelINS0_13AUnaryFunctorIfffNS0_15binary_internal10DivFunctorIfEEEESt5arrayIPcLm2EELi4E23TrivialOffsetCalculatorILi1EjESB_NS0_6memory15LoadWithoutCastENSC_16StoreWithoutCastEEEviT_T0_T2_T3_T4_T5_ --------------------------
	.section	.nv.constant0._ZN2at6native27unrolled_elementwise_kernelINS0_13AUnaryFunctorIfffNS0_15binary_internal10DivFunctorIfEEEESt5arrayIPcLm2EELi4E23TrivialOffsetCalculatorILi1EjESB_NS0_6memory15LoadWithoutCastENSC_16StoreWithoutCastEEEviT_T0_T2_T3_T4_T5_,"a",@progbits
	.sectionflags	@""
	.align	4
.nv.constant0._ZN2at6native27unrolled_elementwise_kernelINS0_13AUnaryFunctorIfffNS0_15binary_internal10DivFunctorIfEEEESt5arrayIPcLm2EELi4E23TrivialOffsetCalculatorILi1EjESB_NS0_6memory15LoadWithoutCastENSC_16StoreWithoutCastEEEviT_T0_T2_T3_T4_T5_:
	.zero		932


//--------------------- .nv.constant0._ZN2at6native29vectorized_elementwise_kernelILi2ENS0_13AUnaryFunctorIfffNS0_15binary_internal10DivFunctorIfEEEESt5arrayIPcLm2EEEEviT0_T1_ --------------------------
	.section	.nv.constant0._ZN2at6native29vectorized_elementwise_kernelILi2ENS0_13AUnaryFunctorIfffNS0_15binary_internal10DivFunctorIfEEEESt5arrayIPcLm2EEEEviT0_T1_,"a",@progbits
	.sectionflags	@""
	.align	4
.nv.constant0._ZN2at6native29vectorized_elementwise_kernelILi2ENS0_13AUnaryFunctorIfffNS0_15binary_internal10DivFunctorIfEEEESt5arrayIPcLm2EEEEviT0_T1_:
	.zero		928


//--------------------- .nv.constant0._ZN2at6native29vectorized_elementwise_kernelILi4ENS0_13AUnaryFunctorIfffNS0_15binary_internal10DivFunctorIfEEEESt5arrayIPcLm2EEEEviT0_T1_ --------------------------
	.section	.nv.constant0._ZN2at6native29vectorized_elementwise_kernelILi4ENS0_13AUnaryFunctorIfffNS0_15binary_internal10DivFunctorIfEEEESt5arrayIPcLm2EEEEviT0_T1_,"a",@progbits
	.sectionflags	@""
	.align	4
.nv.constant0._ZN2at6native29vectorized_elementwise_kernelILi4ENS0_13AUnaryFunctorIfffNS0_15binary_internal10DivFunctorIfEEEESt5arrayIPcLm2EEEEviT0_T1_:
	.zero		928


//--------------------- .nv.constant0._ZN2at6native29vectorized_elementwise_kernelILi8ENS0_13AUnaryFunctorIfffNS0_15binary_internal10DivFunctorIfEEEESt5arrayIPcLm2EEEEviT0_T1_ --------------------------
	.section	.nv.constant0._ZN2at6native29vectorized_elementwise_kernelILi8ENS0_13AUnaryFunctorIfffNS0_15binary_internal10DivFunctorIfEEEESt5arrayIPcLm2EEEEviT0_T1_,"a",@progbits
	.sectionflags	@""
	.align	4
.nv.constant0._ZN2at6native29vectorized_elementwise_kernelILi8ENS0_13AUnaryFunctorIfffNS0_15binary_internal10DivFunctorIfEEEESt5arrayIPcLm2EEEEviT0_T1_:
	.zero		928


//--------------------- .nv.constant0._ZN2at6native18elementwise_kernelILi128ELi4EZNS0_15gpu_kernel_implINS0_13BinaryFunctorIdddNS0_15binary_internal10DivFunctorIdEEEEEEvRNS_18TensorIteratorBaseERKT_EUliE_EEviT1_ --------------------------
	.section	.nv.constant0._ZN2at6native18elementwise_kernelILi128ELi4EZNS0_15gpu_kernel_implINS0_13BinaryFunctorIdddNS0_15binary_internal10DivFunctorIdEEEEEEvRNS_18TensorIteratorBaseERKT_EUliE_EEviT1_,"a",@progbits
	.sectionflags	@""
	.align	4
.nv.constant0._ZN2at6native18elementwise_kernelILi128ELi4EZNS0_15gpu_kernel_implINS0_13BinaryFunctorIdddNS0_15binary_internal10DivFunctorIdEEEEEEvRNS_18TensorIteratorBaseERKT_EUliE_EEviT1_:
	.zero		1552


//--------------------- .nv.constant0._ZN2at6native27unrolled_elementwise_kernelINS0_13BinaryFunctorIdddNS0_15binary_internal10DivFunctorIdEEEESt5arrayIPcLm3EELi4E23TrivialOffsetCalculatorILi2EjESA_ILi1EjENS0_6memory12LoadWithCastILi2EEENSD_13StoreWithCastILi1EEEEEviT_T0_T2_T3_T4_T5_ --------------------------
	.section	.nv.constant0._ZN2at6native27unrolled_elementwise_kernelINS0_13BinaryFunctorIdddNS0_15binary_internal10DivFunctorIdEEEESt5arrayIPcLm3EELi4E23TrivialOffsetCalculatorILi2EjESA_ILi1EjENS0_6memory12LoadWithCastILi2EEENSD_13StoreWithCastILi1EEEEEviT_T0_T2_T3_T4_T5_,"a",@progbits
	.sectionflags	@""
	.align	4
.nv.constant0._ZN2at6native27unrolled_elementwise_kernelINS0_13BinaryFunctorIdddNS0_15binary_internal10DivFunctorIdEEEESt5arrayIPcLm3EELi4E23TrivialOffsetCalculatorILi2EjESA_ILi1EjENS0_6memory12LoadWithCastILi2EEENSD_13StoreWithCastILi1EEEEEviT_T0_T2_T3_T4_T5_:
	.zero		952


//--------------------- .nv.constant0._ZN2at6native18elementwise_kernelILi128ELi2EZNS0_22gpu_kernel_impl_nocastINS0_13BinaryFunctorIdddNS0_15binary_internal10DivFunctorIdEEEEEEvRNS_18TensorIteratorBaseERKT_EUliE_EEviT1_ --------------------------
	.section	.nv.constant0._ZN2at6native18elementwise_kernelILi128ELi2EZNS0_22gpu_kernel_impl_nocastINS0_13BinaryFunctorIdddNS0_15binary_internal10DivFunctorIdEEEEEEvRNS_18TensorIteratorBaseERKT_EUliE_EEviT1_,"a",@progbits
	.sectionflags	@""
	.align	4
.nv.constant0._ZN2at6native18elementwise_kernelILi128ELi2EZNS0_22gpu_kernel_impl_nocastINS0_13BinaryFunctorIdddNS0_15binary_internal10DivFunctorIdEEEEEEvRNS_18TensorIteratorBaseERKT_EUliE_EEviT1_:
	.zero		1552


//--------------------- .nv.constant0._ZN2at6native27unrolled_elementwise_kernelINS0_13BinaryFunctorIdddNS0_15binary_internal10DivFunctorIdEEEESt5arrayIPcLm3EELi4E23TrivialOffsetCalculatorILi2EjESA_ILi1EjENS0_6memory15LoadWithoutCastENSD_16StoreWithoutCastEEEviT_T0_T2_T3_T4_T5_ --------------------------
	.section	.nv.constant0._ZN2at6native27unrolled_elementwise_kernelINS0_13BinaryFunctorIdddNS0_15binary_internal10DivFunctorIdEEEESt5arrayIPcLm3EELi4E23TrivialOffsetCalculatorILi2EjESA_ILi1EjENS0_6memory15LoadWithoutCastENSD_16StoreWithoutCastEEEviT_T0_T2_T3_T4_T5_,"a",@progbits
	.sectionflags	@""
	.align	4
.nv.constant0._ZN2at6native27unrolled_elementwise_kernelINS0_13BinaryFunctorIdddNS0_15binary_internal10DivFunctorIdEEEESt5arrayIPcLm3EELi4E23TrivialOffsetCalculatorILi2EjESA_ILi1EjENS0_6memory15LoadWithoutCastENSD_16StoreWithoutCastEEEviT_T0_T2_T3_T4_T5_:
	.zero		932


//--------------------- .nv.constant0._ZN2at6native29vectorized_elementwise_kernelILi2ENS0_13BinaryFunctorIdddNS0_15binary_internal10DivFunctorIdEEEESt5arrayIPcLm3EEEEviT0_T1_ --------------------------
	.section	.nv.constant0._ZN2at6native29vectorized_elementwise_kernelILi2ENS0_13BinaryFunctorIdddNS0_15binary_internal10DivFunctorIdEEEESt5arrayIPcLm3EEEEviT0_T1_,"a",@progbits
	.sectionflags	@""
	.align	4
.nv.constant0._ZN2at6native29vectorized_elementwise_kernelILi2ENS0_13BinaryFunctorIdddNS0_15binary_internal10DivFunctorIdEEEESt5arrayIPcLm3EEEEviT0_T1_:
	.zero		928


//--------------------- .nv.constant0._ZN2at6native29vectorized_elementwise_kernelILi4ENS0_13BinaryFunctorIdddNS0_15binary_internal10DivFunctorIdEEEESt5arrayIPcLm3EEEEviT0_T1_ --------------------------
	.section	.nv.constant0._ZN2at6native29vectorized_elementwise_kernelILi4ENS0_13BinaryFunctorIdddNS0_15binary_internal10DivFunctorIdEEEESt5arrayIPcLm3EEEEviT0_T1_,"a",@progbits
	.sectionflags	@""
	.align	4
.nv.constant0._ZN2at6native29vectorized_elementwise_kernelILi4ENS0_13BinaryFunctorIdddNS0_15binary_internal10DivFunctorIdEEEESt5arrayIPcLm3EEEEviT0_T1_:
	.zero		928


//--------------------- .nv.constant0._ZN2at6native29vectorized_elementwise_kernelILi8ENS0_13BinaryFunctorIdddNS0_15binary_internal10DivFunctorIdEEEESt5arrayIPcLm3EEEEviT0_T1_ --------------------------
	.section	.nv.constant0._ZN2at6native29vectorized_elementwise_kernelILi8ENS0_13BinaryFunctorIdddNS0_15binary_internal10DivFunctorIdEEEESt5arrayIPcLm3EEEEviT0_T1_,"a",@progbits
	.sectionflags	@""
	.align	4
.nv.constant0._ZN2at6native29vectorized_elementwise_kernelILi8ENS0_13BinaryFunctorIdddNS0_15binary_internal10DivFunctorIdEEEESt5arrayIPcLm3EEEEviT0_T1_:
	.zero		928


//--------------------- .nv.constant0._ZN2at6native18elementwise_kernelILi128ELi4EZNS0_15gpu_kernel_implINS0_13BUnaryFunctorIdddNS0_15binary_internal10DivFunctorIdEEEEEEvRNS_18TensorIteratorBaseERKT_EUliE_EEviT1_ --------------------------
	.section	.nv.constant0._ZN2at6native18elementwise_kernelILi128ELi4EZNS0_15gpu_kernel_implINS0_13BUnaryFunctorIdddNS0_15binary_internal10DivFunctorIdEEEEEEvRNS_18TensorIteratorBaseERKT_EUliE_EEviT1_,"a",@progbits
	.sectionflags	@""
	.align	4
.nv.constant0._ZN2at6native18elementwise_kernelILi128ELi4EZNS0_15gpu_kernel_implINS0_13BUnaryFunctorIdddNS0_15binary_internal10DivFunctorIdEEEEEEvRNS_18TensorIteratorBaseERKT_EUliE_EEviT1_:
	.zero		1456


//--------------------- .nv.constant0._ZN2at6native27unrolled_elementwise_kernelINS0_13BUnaryFunctorIdddNS0_15binary_internal10DivFunctorIdEEEESt5arrayIPcLm2EELi4E23TrivialOffsetCalculatorILi1EjESB_NS0_6memory12LoadWithCastILi1EEENSC_13StoreWithCastILi1EEEEEviT_T0_T2_T3_T4_T5_ --------------------------
	.section	.nv.constant0._ZN2at6native27unrolled_elementwise_kernelINS0_13BUnaryFunctorIdddNS0_15binary_internal10DivFunctorIdEEEESt5arrayIPcLm2EELi4E23TrivialOffsetCalculatorILi1EjESB_NS0_6memory12LoadWithCastILi1EEENSC_13StoreWithCastILi1EEEEEviT_T0_T2_T3_T4_T5_,"a",@progbits
	.sectionflags	@""
	.align	4
.nv.constant0._ZN2at6native27unrolled_elementwise_kernelINS0_13BUnaryFunctorIdddNS0_15binary_internal10DivFunctorIdEEEESt5arrayIPcLm2EELi4E23TrivialOffsetCalculatorILi1EjESB_NS0_6memory12LoadWithCastILi1EEENSC_13StoreWithCastILi1EEEEEviT_T0_T2_T3_T4_T5_:
	.zero		956


//--------------------- .nv.constant0._ZN2at6native18elementwise_kernelILi128ELi2EZNS0_22gpu_kernel_impl_nocastINS0_13BUnaryFunctorIdddNS0_15binary_internal10DivFunctorIdEEEEEEvRNS_18TensorIteratorBaseERKT_EUliE_EEviT1_ --------------------------
	.section	.nv.constant0._ZN2at6native18elementwise_kernelILi128ELi2EZNS0_22gpu_kernel_impl_nocastINS0_13BUnaryFunctorIdddNS0_15binary_internal10DivFunctorIdEEEEEEvRNS_18TensorIteratorBaseERKT_EUliE_EEviT1_,"a",@progbits
	.sectionflags	@""
	.align	4
.nv.constant0._ZN2at6native18elementwise_kernelILi128ELi2EZNS0_22gpu_kernel_impl_nocastINS0_13BUnaryFunctorIdddNS0_15binary_internal10DivFunctorIdEEEEEEvRNS_18TensorIteratorBaseERKT_EUliE_EEviT1_:
	.zero		1448


//--------------------- .nv.constant0._ZN2at6native27unrolled_elementwise_kernelINS0_13BUnaryFunctorIdddNS0_15binary_internal10DivFunctorIdEEEESt5arrayIPcLm2EELi4E23TrivialOffsetCalculatorILi1EjESB_NS0_6memory15LoadWithoutCastENSC_16StoreWithoutCastEEEviT_T0_T2_T3_T4_T5_ --------------------------
	.section	.nv.constant0._ZN2at6native27unrolled_elementwise_kernelINS0_13BUnaryFunctorIdddNS0_15binary_internal10DivFunctorIdEEEESt5arrayIPcLm2EELi4E23TrivialOffsetCalculatorILi1EjESB_NS0_6memory15LoadWithoutCastENSC_16StoreWithoutCastEEEviT_T0_T2_T3_T4_T5_,"a",@progbits
	.sectionflags	@""
	.align	4
.nv.constant0._ZN2at6native27unrolled_elementwise_kernelINS0_13BUnaryFunctorIdddNS0_15binary_internal10DivFunctorIdEEEESt5arrayIPcLm2EELi4E23TrivialOffsetCalculatorILi1EjESB_NS0_6memory15LoadWithoutCastENSC_16StoreWithoutCastEEEviT_T0_T2_T3_T4_T5_:
	.zero		940


//--------------------- .nv.constant0._ZN2at6native29vectorized_elementwise_kernelILi2ENS0_13BUnaryFunctorIdddNS0_15binary_internal10DivFunctorIdEEEESt5arrayIPcLm2EEEEviT0_T1_ --------------------------
	.section	.nv.constant0._ZN2at6native29vectorized_elementwise_kernelILi2ENS0_13BUnaryFunctorIdddNS0_15binary_internal10DivFunctorIdEEEESt5arrayIPcLm2EEEEviT0_T1_,"a",@progbits
	.sectionflags	@""
	.align	4
.nv.constant0._ZN2at6native29vectorized_elementwise_kernelILi2ENS0_13BUnaryFunctorIdddNS0_15binary_internal10DivFunctorIdEEEESt5arrayIPcLm2EEEEviT0_T1_:
	.zero		936


//--------------------- .nv.constant0._ZN2at6native29vectorized_elementwise_kernelILi4ENS0_13BUnaryFunctorIdddNS0_15binary_internal10DivFunctorIdEEEESt5arrayIPcLm2EEEEviT0_T1_ --------------------------
	.section	.nv.constant0._ZN2at6native29vectorized_elementwise_kernelILi4ENS0_13BUnaryFunctorIdddNS0_15binary_internal10DivFunctorIdEEEESt5arrayIPcLm2EEEEviT0_T1_,"a",@progbits
	.sectionflags	@""
	.align	4
.nv.constant0._ZN2at6native29vectorized_elementwise_kernelILi4ENS0_13BUnaryFunctorIdddNS0_15binary_internal10DivFunctorIdEEEESt5arrayIPcLm2EEEEviT0_T1_:
	.zero		936


//--------------------- .nv.constant0._ZN2at6native29vectorized_elementwise_kernelILi8ENS0_13BUnaryFunctorIdddNS0_15binary_internal10DivFunctorIdEEEESt5arrayIPcLm2EEEEviT0_T1_ --------------------------
	.section	.nv.constant0._ZN2at6native29vectorized_elementwise_kernelILi8ENS0_13BUnaryFunctorIdddNS0_15binary_internal10DivFunctorIdEEEESt5arrayIPcLm2EEEEviT0_T1_,"a",@progbits
	.sectionflags	@""
	.align	4
.nv.constant0._ZN2at6native29vectorized_elementwise_kernelILi8ENS0_13BUnaryFunctorIdddNS0_15binary_internal10DivFunctorIdEEEESt5arrayIPcLm2EEEEviT0_T1_:
	.zero		936


//--------------------- .nv.constant0._ZN2at6native18elementwise_kernelILi128ELi4EZNS0_15gpu_kernel_implINS0_13AUnaryFunctorIdddNS0_15binary_internal10DivFunctorIdEEEEEEvRNS_18TensorIteratorBaseERKT_EUliE_EEviT1_ --------------------------
	.section	.nv.constant0._ZN2at6native18elementwise_kernelILi128ELi4EZNS0_15gpu_kernel_implINS0_13AUnaryFunctorIdddNS0_15binary_internal10DivFunctorIdEEEEEEvRNS_18TensorIteratorBaseERKT_EUliE_EEviT1_,"a",@progbits
	.sectionflags	@""
	.align	4
.nv.constant0._ZN2at6native18elementwise_kernelILi128ELi4EZNS0_15gpu_kernel_implINS0_13AUnaryFunctorIdddNS0_15binary_internal10DivFunctorIdEEEEEEvRNS_18TensorIteratorBaseERKT_EUliE_EEviT1_:
	.zero		1456


//--------------------- .nv.constant0._ZN2at6native27unrolled_elementwise_kernelINS0_13AUnaryFunctorIdddNS0_15binary_internal10DivFunctorIdEEEESt5arrayIPcLm2EELi4E23TrivialOffsetCalculatorILi1EjESB_NS0_6memory12LoadWithCastILi1EEENSC_13StoreWithCastILi1EEEEEviT_T0_T2_T3_T4_T5_ --------------------------
	.section	.nv.constant0._ZN2at6native27unrolled_elementwise_kernelINS0_13AUnaryFunctorIdddNS0_15binary_internal10DivFunctorIdEEEESt5arrayIPcLm2EELi4E23TrivialOffsetCalculatorILi1EjESB_NS0_6memory12LoadWithCastILi1EEENSC_13StoreWithCastILi1EEEEEviT_T0_T2_T3_T4_T5_,"a",@progbits
	.sectionflags	@""
	.align	4
.nv.constant0._ZN2at6native27unrolled_elementwise_kernelINS0_13AUnaryFunctorIdddNS0_15binary_internal10DivFunctorIdEEEESt5arrayIPcLm2EELi4E23TrivialOffsetCalculatorILi1EjESB_NS0_6memory12LoadWithCastILi1EEENSC_13StoreWithCastILi1EEEEEviT_T0_T2_T3_T4_T5_:
	.zero		956


//--------------------- .nv.constant0._ZN2at6native18elementwise_kernelILi128ELi2EZNS0_22gpu_kernel_impl_nocastINS0_13AUnaryFunctorIdddNS0_15binary_internal10DivFunctorIdEEEEEEvRNS_18TensorIteratorBaseERKT_EUliE_EEviT1_ --------------------------
	.section	.nv.constant0._ZN2at6native18elementwise_kernelILi128ELi2EZNS0_22gpu_kernel_impl_nocastINS0_13AUnaryFunctorIdddNS0_15binary_internal10DivFunctorIdEEEEEEvRNS_18TensorIteratorBaseERKT_EUliE_EEviT1_,"a",@progbits
	.sectionflags	@""
	.align	4
.nv.constant0._ZN2at6native18elementwise_kernelILi128ELi2EZNS0_22gpu_kernel_impl_nocastINS0_13AUnaryFunctorIdddNS0_15binary_internal10DivFunctorIdEEEEEEvRNS_18TensorIteratorBaseERKT_EUliE_EEviT1_:
	.zero		1448


//--------------------- .nv.constant0._ZN2at6native27unrolled_elementwise_kernelINS0_13AUnaryFunctorIdddNS0_15binary_internal10DivFunctorIdEEEESt5arrayIPcLm2EELi4E23TrivialOffsetCalculatorILi1EjESB_NS0_6memory15LoadWithoutCastENSC_16StoreWithoutCastEEEviT_T0_T2_T3_T4_T5_ --------------------------
	.section	.nv.constant0._ZN2at6native27unrolled_elementwise_kernelINS0_13AUnaryFunctorIdddNS0_15binary_internal10DivFunctorIdEEEESt5arrayIPcLm2EELi4E23TrivialOffsetCalculatorILi1EjESB_NS0_6memory15LoadWithoutCastENSC_16StoreWithoutCastEEEviT_T0_T2_T3_T4_T5_,"a",@progbits
	.sectionflags	@""
	.align	4
.nv.constant0._ZN2at6native27unrolled_elementwise_kernelINS0_13AUnaryFunctorIdddNS0_15binary_internal10DivFunctorIdEEEESt5arrayIPcLm2EELi4E23TrivialOffsetCalculatorILi1EjESB_NS0_6memory15LoadWithoutCastENSC_16StoreWithoutCastEEEviT_T0_T2_T3_T4_T5_:
	.zero		940


//--------------------- .nv.constant0._ZN2at6native29vectorized_elementwise_kernelILi2ENS0_13AUnaryFunctorIdddNS0_15binary_internal10DivFunctorIdEEEESt5arrayIPcLm2EEEEviT0_T1_ --------------------------
	.section	.nv.constant0._ZN2at6native29vectorized_elementwise_kernelILi2ENS0_13AUnaryFunctorIdddNS0_15binary_internal10DivFunctorIdEEEESt5arrayIPcLm2EEEEviT0_T1_,"a",@progbits
	.sectionflags	@""
	.align	4
.nv.constant0._ZN2at6native29vectorized_elementwise_kernelILi2ENS0_13AUnaryFunctorIdddNS0_15binary_internal10DivFunctorIdEEEESt5arrayIPcLm2EEEEviT0_T1_:
	.zero		936


//--------------------- .nv.constant0._ZN2at6native29vectorized_elementwise_kernelILi4ENS0_13AUnaryFunctorIdddNS0_15binary_internal10DivFunctorIdEEEESt5arrayIPcLm2EEEEviT0_T1_ --------------------------
	.section	.nv.constant0._ZN2at6native29vectorized_elementwise_kernelILi4ENS0_13AUnaryFunctorIdddNS0_15binary_internal10DivFunctorIdEEEESt5arrayIPcLm2EEEEviT0_T1_,"a",@progbits
	.sectionflags	@""
	.align	4
.nv.constant0._ZN2at6native29vectorized_elementwise_kernelILi4ENS0_13AUnaryFunctorIdddNS0_15binary_internal10DivFunctorIdEEEESt5arrayIPcLm2EEEEviT0_T1_:
	.zero		936


//--------------------- .nv.constant0._ZN2at6native29vectorized_elementwise_kernelILi8ENS0_13AUnaryFunctorIdddNS0_15binary_internal10DivFunctorIdEEEESt5arrayIPcLm2EEEEviT0_T1_ --------------------------
	.section	.nv.constant0._ZN2at6native29vectorized_elementwise_kernelILi8ENS0_13AUnaryFunctorIdddNS0_15binary_internal10DivFunctorIdEEEESt5arrayIPcLm2EEEEviT0_T1_,"a",@progbits
	.sectionflags	@""
	.align	4
.nv.constant0._ZN2at6native29vectorized_elementwise_kernelILi8ENS0_13AUnaryFunctorIdddNS0_15binary_internal10DivFunctorIdEEEESt5arrayIPcLm2EEEEviT0_T1_:
	.zero		936


//--------------------- .nv.constant0._ZN2at6native18elementwise_kernelILi128ELi4EZNS0_15gpu_kernel_implINS0_13BUnaryFunctorIN3c108BFloat16ES5_S5_NS0_15binary_internal10MulFunctorIfEEEEEEvRNS_18TensorIteratorBaseERKT_EUliE_EEviT1_ --------------------------
	.section	.nv.constant0._ZN2at6native18elementwise_kernelILi128ELi4EZNS0_15gpu_kernel_implINS0_13BUnaryFunctorIN3c108BFloat16ES5_S5_NS0_15binary_internal10MulFunctorIfEEEEEEvRNS_18TensorIteratorBaseERKT_EUliE_EEviT1_,"a",@progbits
	.sectionflags	@""
	.align	4
.nv.constant0._ZN2at6native18elementwise_kernelILi128ELi4EZNS0_15gpu_kernel_implINS0_13BUnaryFunctorIN3c108BFloat16ES5_S5_NS0_15binary_internal10MulFunctorIfEEEEEEvRNS_18TensorIteratorBaseERKT_EUliE_EEviT1_:
	.zero		1448


//--------------------- .nv.constant0._ZN2at6native27unrolled_elementwise_kernelINS0_13BUnaryFunctorIN3c108BFloat16ES4_S4_NS0_15binary_internal10MulFunctorIfEEEESt5arrayIPcLm2EELi4E23TrivialOffsetCalculatorILi1EjESD_NS0_6memory12LoadWithCastILi1EEENSE_13StoreWithCastILi1EEEEEviT_T0_T2_T3_T4_T5_ --------------------------
	.section	.nv.constant0._ZN2at6native27unrolled_elementwise_kernelINS0_13BUnaryFunctorIN3c108BFloat16ES4_S4_NS0_15binary_internal10MulFunctorIfEEEESt5arrayIPcLm2EELi4E23TrivialOffsetCalculatorILi1EjESD_NS0_6memory12LoadWithCastILi1EEENSE_13StoreWithCastILi1EEEEEviT_T0_T2_T3_T4_T5_,"a",@progbits
	.sectionflags	@""
	.align	4
.nv.constant0._ZN2at6native27unrolled_elementwise_kernelINS0_13BUnaryFunctorIN3c108BFloat16ES4_S4_NS0_15binary_internal10MulFunctorIfEEEESt5arrayIPcLm2EELi4E23TrivialOffsetCalculatorILi1EjESD_NS0_6memory12LoadWithCastILi1EEENSE_13StoreWithCastILi1EEEEEviT_T0_T2_T3_T4_T5_:
	.zero		948


//--------------------- .nv.constant0._ZN2at6native18elementwise_kernelILi128ELi4EZNS0_22gpu_kernel_impl_nocastINS0_13BUnaryFunctorIN3c108BFloat16ES5_S5_NS0_15binary_internal10MulFunctorIfEEEEEEvRNS_18TensorIteratorBaseERKT_EUliE_EEviT1_ --------------------------
	.section	.nv.constant0._ZN2at6native18elementwise_kernelILi128ELi4EZNS0_22gpu_kernel_impl_nocastINS0_13BUnaryFunctorIN3c108BFloat16ES5_S5_NS0_15binary_internal10MulFunctorIfEEEEEEvRNS_18TensorIteratorBaseERKT_EUliE_EEviT1_,"a",@progbits
	.sectionflags	@""
	.align	4
.nv.constant0._ZN2at6native18elementwise_kernelILi128ELi4EZNS0_22gpu_kernel_impl_nocastINS0_13BUnaryFunctorIN3c108BFloat16ES5_S5_NS0_15binary_internal10MulFunctorIfEEEEEEvRNS_18TensorIteratorBaseERKT_EUliE_EEviT1_:
	.zero		1440


//--------------------- .nv.constant0._ZN2at6native27unrolled_elementwise_kernelINS0_13BUnaryFunctorIN3c108BFloat16ES4_S4_NS0_15binary_internal10MulFunctorIfEEEESt5arrayIPcLm2EELi4E23TrivialOffsetCalculatorILi1EjESD_NS0_6memory15LoadWithoutCastENSE_16StoreWithoutCastEEEviT_T0_T2_T3_T4_T5_ --------------------------
	.section	.nv.constant0._ZN2at6native27unrolled_elementwise_kernelINS0_13BUnaryFunctorIN3c108BFloat16ES4_S4_NS0_15binary_internal10MulFunctorIfEEEESt5arrayIPcLm2EELi4E23TrivialOffsetCalculatorILi1EjESD_NS0_6memory15LoadWithoutCastENSE_16StoreWithoutCastEEEviT_T0_T2_T3_T4_T5_,"a",@progbits
	.sectionflags	@""
	.align	4
.nv.constant0._ZN2at6native27unrolled_elementwise_kernelINS0_13BUnaryFunctorIN3c108BFloat16ES4_S4_NS0_15binary_internal10MulFunctorIfEEEESt5arrayIPcLm2EELi4E23TrivialOffsetCalculatorILi1EjESD_NS0_6memory15LoadWithoutCastENSE_16StoreWithoutCastEEEviT_T0_T2_T3_T4_T5_:
	.zero		932


//--------------------- .nv.constant0._ZN2at6native29vectorized_elementwise_kernelILi2ENS0_13BUnaryFunctorIN3c108BFloat16ES4_S4_NS0_15binary_internal10MulFunctorIfEEEESt5arrayIPcLm2EEEEviT0_T1_ --------------------------
	.section	.nv.constant0._ZN2at6native29vectorized_elementwise_kernelILi2ENS0_13BUnaryFunctorIN3c108BFloat16ES4_S4_NS0_15binary_internal10MulFunctorIfEEEESt5arrayIPcLm2EEEEviT0_T1_,"a",@progbits
	.sectionflags	@""
	.align	4
.nv.constant0._ZN2at6native29vectorized_elementwise_kernelILi2ENS0_13BUnaryFunctorIN3c108BFloat16ES4_S4_NS0_15binary_internal10MulFunctorIfEEEESt5arrayIPcLm2EEEEviT0_T1_:
	.zero		928


//--------------------- .nv.constant0._ZN2at6native29vectorized_elementwise_kernelILi4ENS0_13BUnaryFunctorIN3c108BFloat16ES4_S4_NS0_15binary_internal10MulFunctorIfEEEESt5arrayIPcLm2EEEEviT0_T1_ --------------------------
	.section	.nv.constant0._ZN2at6native29vectorized_elementwise_kernelILi4ENS0_13BUnaryFunctorIN3c108BFloat16ES4_S4_NS0_15binary_internal10MulFunctorIfEEEESt5arrayIPcLm2EEEEviT0_T1_,"a",@progbits
	.sectionflags	@""
	.align	4
.nv.constant0._ZN2at6native29vectorized_elementwise_kernelILi4ENS0_13BUnaryFunctorIN3c108BFloat16ES4_S4_NS0_15binary_internal10MulFunctorIfEEEESt5arrayIPcLm2EEEEviT0_T1_:
	.zero		928


//--------------------- .nv.constant0._ZN2at6native29vectorized_elementwise_kernelILi8ENS0_13BUnaryFunctorIN3c108BFloat16ES4_S4_NS0_15binary_internal10MulFunctorIfEEEESt5arrayIPcLm2EEEEviT0_T1_ --------------------------
	.section	.nv.constant0._ZN2at6native29vectorized_elementwise_kernelILi8ENS0_13BUnaryFunctorIN3c108BFloat16ES4_S4_NS0_15binary_internal10MulFunctorIfEEEESt5arrayIPcLm2EEEEviT0_T1_,"a",@progbits
	.sectionflags	@""
	.align	4
.nv.constant0._ZN2at6native29vectorized_elementwise_kernelILi8ENS0_13BUnaryFunctorIN3c108BFloat16ES4_S4_NS0_15binary_internal10MulFunctorIfEEEESt5arrayIPcLm2EEEEviT0_T1_:
	.zero		928


//--------------------- .nv.constant0._ZN2at6native18elementwise_kernelILi128ELi4EZNS0_15gpu_kernel_implINS0_13BUnaryFunctorIN3c104HalfES5_S5_NS0_15binary_internal10MulFunctorIfEEEEEEvRNS_18TensorIteratorBaseERKT_EUliE_EEviT1_ --------------------------
	.section	.nv.constant0._ZN2at6native18elementwise_kernelILi128ELi4EZNS0_15gpu_kernel_implINS0_13BUnaryFunctorIN3c104HalfES5_S5_NS0_15binary_internal10MulFunctorIfEEEEEEvRNS_18TensorIteratorBaseERKT_EUliE_EEviT1_,"a",@progbits
	.sectionflags	@""
	.align	4
.nv.constant0._ZN2at6native18elementwise_kernelILi128ELi4EZNS0_15gpu_kernel_implINS0_13BUnaryFunctorIN3c104HalfES5_S5_NS0_15binary_internal10MulFunctorIfEEEEEEvRNS_18TensorIteratorBaseERKT_EUliE_EEviT1_:
	.zero		1448


//--------------------- .nv.constant0._ZN2at6native27unrolled_elementwise_kernelINS0_13BUnaryFunctorIN3c104HalfES4_S4_NS0_15binary_internal10MulFunctorIfEEEESt5arrayIPcLm2EELi4E23TrivialOffsetCalculatorILi1EjESD_NS0_6memory12LoadWithCastILi1EEENSE_13StoreWithCastILi1EEEEEviT_T0_T2_T3_T4_T5_ --------------------------
	.section	.nv.constant0._ZN2at6native27unrolled_elementwise_kernelINS0_13BUnaryFunctorIN3c104HalfES4_S4_NS0_15binary_internal10MulFunctorIfEEEESt5arrayIPcLm2EELi4E23TrivialOffsetCalculatorILi1EjESD_NS0_6memory12LoadWithCastILi1EEENSE_13StoreWithCastILi1EEEEEviT_T0_T2_T3_T4_T5_,"a",@progbits
	.sectionflags	@""
	.align	4
.nv.constant0._ZN2at6native27unrolled_elementwise_kernelINS0_13BUnaryFunctorIN3c104HalfES4_S4_NS0_15binary_internal10MulFunctorIfEEEESt5arrayIPcLm2EELi4E23TrivialOffsetCalculatorILi1EjESD_NS0_6memory12LoadWithCastILi1EEENSE_13StoreWithCastILi1EEEEEviT_T0_T2_T3_T4_T5_:
	.zero		948


//--------------------- .nv.constant0._ZN2at6native18elementwise_kernelILi128ELi4EZNS0_22gpu_kernel_impl_nocastINS0_13BUnaryFunctorIN3c104HalfES5_S5_NS0_15binary_internal10MulFunctorIfEEEEEEvRNS_18TensorIteratorBaseERKT_EUliE_EEviT1_ --------------------------
	.section	.nv.constant0._ZN2at6native18elementwise_kernelILi128ELi4EZNS0_22gpu_kernel_impl_nocastINS0_13BUnaryFunctorIN3c104HalfES5_S5_NS0_15binary_internal10MulFunctorIfEEEEEEvRNS_18TensorIteratorBaseERKT_EUliE_EEviT1_,"a",@progbits
	.sectionflags	@""
	.align	4
.nv.constant0._ZN2at6native18elementwise_kernelILi128ELi4EZNS0_22gpu_kernel_impl_nocastINS0_13BUnaryFunctorIN3c104HalfES5_S5_NS0_15binary_internal10MulFunctorIfEEEEEEvRNS_18TensorIteratorBaseERKT_EUliE_EEviT1_:
	.zero		1440


//--------------------- .nv.constant0._ZN2at6native27unrolled_elementwise_kernelINS0_13BUnaryFunctorIN3c104HalfES4_S4_NS0_15binary_internal10MulFunctorIfEEEESt5arrayIPcLm2EELi4E23TrivialOffsetCalculatorILi1EjESD_NS0_6memory15LoadWithoutCastENSE_16StoreWithoutCastEEEviT_T0_T2_T3_T4_T5_ --------------------------
	.section	.nv.constant0._ZN2at6native27unrolled_elementwise_kernelINS0_13BUnaryFunctorIN3c104HalfES4_S4_NS0_15binary_internal10MulFunctorIfEEEESt5arrayIPcLm2EELi4E23TrivialOffsetCalculatorILi1EjESD_NS0_6memory15LoadWithoutCastENSE_16StoreWithoutCastEEEviT_T0_T2_T3_T4_T5_,"a",@progbits
	.sectionflags	@""
	.align	4
.nv.constant0._ZN2at6native27unrolled_elementwise_kernelINS0_13BUnaryFunctorIN3c104HalfES4_S4_NS0_15binary_internal10MulFunctorIfEEEESt5arrayIPcLm2EELi4E23TrivialOffsetCalculatorILi1EjESD_NS0_6memory15LoadWithoutCastENSE_16StoreWithoutCastEEEviT_T0_T2_T3_T4_T5_:
	.zero		932


//--------------------- .nv.constant0._ZN2at6native29vectorized_elementwise_kernelILi2ENS0_13BUnaryFunctorIN3c104HalfES4_S4_NS0_15binary_internal10MulFunctorIfEEEESt5arrayIPcLm2EEEEviT0_T1_ --------------------------
	.section	.nv.constant0._ZN2at6native29vectorized_elementwise_kernelILi2ENS0_13BUnaryFunctorIN3c104HalfES4_S4_NS0_15binary_internal10MulFunctorIfEEEESt5arrayIPcLm2EEEEviT0_T1_,"a",@progbits
	.sectionflags	@""
	.align	4
.nv.constant0._ZN2at6native29vectorized_elementwise_kernelILi2ENS0_13BUnaryFunctorIN3c104HalfES4_S4_NS0_15binary_internal10MulFunctorIfEEEESt5arrayIPcLm2EEEEviT0_T1_:
	.zero		928


//--------------------- .nv.constant0._ZN2at6native29vectorized_elementwise_kernelILi4ENS0_13BUnaryFunctorIN3c104HalfES4_S4_NS0_15binary_internal10MulFunctorIfEEEESt5arrayIPcLm2EEEEviT0_T1_ --------------------------
	.section	.nv.constant0._ZN2at6native29vectorized_elementwise_kernelILi4ENS0_13BUnaryFunctorIN3c104HalfES4_S4_NS0_15binary_internal10MulFunctorIfEEEESt5arrayIPcLm2EEEEviT0_T1_,"a",@progbits
	.sectionflags	@""
	.align	4
.nv.constant0._ZN2at6native29vectorized_elementwise_kernelILi4ENS0_13BUnaryFunctorIN3c104HalfES4_S4_NS0_15binary_internal10MulFunctorIfEEEESt5arrayIPcLm2EEEEviT0_T1_:
	.zero		928


//--------------------- .nv.constant0._ZN2at6native29vectorized_elementwise_kernelILi8ENS0_13BUnaryFunctorIN3c104HalfES4_S4_NS0_15binary_internal10MulFunctorIfEEEESt5arrayIPcLm2EEEEviT0_T1_ --------------------------
	.section	.nv.constant0._ZN2at6native29vectorized_elementwise_kernelILi8ENS0_13BUnaryFunctorIN3c104HalfES4_S4_NS0_15binary_internal10MulFunctorIfEEEESt5arrayIPcLm2EEEEviT0_T1_,"a",@progbits
	.sectionflags	@""
	.align	4
.nv.constant0._ZN2at6native29vectorized_elementwise_kernelILi8ENS0_13BUnaryFunctorIN3c104HalfES4_S4_NS0_15binary_internal10MulFunctorIfEEEESt5arrayIPcLm2EEEEviT0_T1_:
	.zero		928


//--------------------- .nv.constant0._ZN2at6native18elementwise_kernelILi128ELi4EZNS0_15gpu_kernel_implINS0_13BUnaryFunctorIN3c107complexIfEES6_S6_NS0_15binary_internal10MulFunctorIS6_EEEEEEvRNS_18TensorIteratorBaseERKT_EUliE_EEviT1_ --------------------------
	.section	.nv.constant0._ZN2at6native18elementwise_kernelILi128ELi4EZNS0_15gpu_kernel_implINS0_13BUnaryFunctorIN3c107complexIfEES6_S6_NS0_15binary_internal10MulFunctorIS6_EEEEEEvRNS_18TensorIteratorBaseERKT_EUliE_EEviT1_,"a",@progbits
	.sectionflags	@""
	.align	4
.nv.constant0._ZN2at6native18elementwise_kernelILi128ELi4EZNS0_15gpu_kernel_implINS0_13BUnaryFunctorIN3c107complexIfEES6_S6_NS0_15binary_internal10MulFunctorIS6_EEEEEEvRNS_18TensorIteratorBaseERKT_EUliE_EEviT1_:
	.zero		1456


//--------------------- .nv.constant0._ZN2at6native27unrolled_elementwise_kernelINS0_13BUnaryFunctorIN3c107complexIfEES5_S5_NS0_15binary_internal10MulFunctorIS5_EEEESt5arrayIPcLm2EELi4E23TrivialOffsetCalculatorILi1EjESE_NS0_6memory12LoadWithCastILi1EEENSF_13StoreWithCastILi1EEEEEviT_T0_T2_T3_T4_T5_ --------------------------
	.section	.nv.constant0._ZN2at6native27unrolled_elementwise_kernelINS0_13BUnaryFunctorIN3c107complexIfEES5_S5_NS0_15binary_internal10MulFunctorIS5_EEEESt5arrayIPcLm2EELi4E23TrivialOffsetCalculatorILi1EjESE_NS0_6memory12LoadWithCastILi1EEENSF_13StoreWithCastILi1EEEEEviT_T0_T2_T3_T4_T5_,"a",@progbits
	.sectionflags	@""
	.align	4
.nv.constant0._ZN2at6native27unrolled_elementwise_kernelINS0_13BUnaryFunctorIN3c107complexIfEES5_S5_NS0_15binary_internal10MulFunctorIS5_EEEESt5arrayIPcLm2EELi4E23TrivialOffsetCalculatorILi1EjESE_NS0_6memory12LoadWithCastILi1EEENSF_13StoreWithCastILi1EEEEEviT_T0_T2_T3_T4_T5_:
	.zero		956


//--------------------- .nv.constant0._ZN2at6native18elementwise_kernelILi128ELi2EZNS0_22gpu_kernel_impl_nocastINS0_13BUnaryFunctorIN3c107complexIfEES6_S6_NS0_15binary_internal10MulFunctorIS6_EEEEEEvRNS_18TensorIteratorBaseERKT_EUliE_EEviT1_ --------------------------
	.section	.nv.constant0._ZN2at6native18elementwise_kernelILi128ELi2EZNS0_22gpu_kernel_impl_nocastINS0_13BUnaryFunctorIN3c107complexIfEES6_S6_NS0_15binary_internal10MulFunctorIS6_EEEEEEvRNS_18TensorIteratorBaseERKT_EUliE_EEviT1_,"a",@progbits
	.sectionflags	@""
	.align	4
.nv.constant0._ZN2at6native18elementwise_kernelILi128ELi2EZNS0_22gpu_kernel_impl_nocastINS0_13BUnaryFunctorIN3c107complexIfEES6_S6_NS0_15binary_internal10MulFunctorIS6_EEEEEEvRNS_18TensorIteratorBaseERKT_EUliE_EEviT1_:
	.zero		1448


//--------------------- .nv.constant0._ZN2at6native27unrolled_elementwise_kernelINS0_13BUnaryFunctorIN3c107complexIfEES5_S5_NS0_15binary_internal10MulFunctorIS5_EEEESt5arrayIPcLm2EELi4E23TrivialOffsetCalculatorILi1EjESE_NS0_6memory15LoadWithoutCastENSF_16StoreWithoutCastEEEviT_T0_T2_T3_T4_T5_ --------------------------
	.section	.nv.constant0._ZN2at6native27unrolled_elementwise_kernelINS0_13BUnaryFunctorIN3c107complexIfEES5_S5_NS0_15binary_internal10MulFunctorIS5_EEEESt5arrayIPcLm2EELi4E23TrivialOffsetCalculatorILi1EjESE_NS0_6memory15LoadWithoutCastENSF_16StoreWithoutCastEEEviT_T0_T2_T3_T4_T5_,"a",@progbits
	.sectionflags	@""
	.align	4
.nv.constant0._ZN2at6native27unrolled_elementwise_kernelINS0_13BUnaryFunctorIN3c107complexIfEES5_S5_NS0_15binary_internal10MulFunctorIS5_EEEESt5arrayIPcLm2EELi4E23TrivialOffsetCalculatorILi1EjESE_NS0_6memory15LoadWithoutCastENSF_16StoreWithoutCastEEEviT_T0_T2_T3_T4_T5_:
	.zero		940


//--------------------- .nv.constant0._ZN2at6native29vectorized_elementwise_kernelILi2ENS0_13BUnaryFunctorIN3c107complexIfEES5_S5_NS0_15binary_internal10MulFunctorIS5_EEEESt5arrayIPcLm2EEEEviT0_T1_ --------------------------
	.section	.nv.constant0._ZN2at6native29vectorized_elementwise_kernelILi2ENS0_13BUnaryFunctorIN3c107complexIfEES5_S5_NS0_15binary_internal10MulFunctorIS5_EEEESt5arrayIPcLm2EEEEviT0_T1_,"a",@progbits
	.sectionflags	@""
	.align	4
.nv.constant0._ZN2at6native29vectorized_elementwise_kernelILi2ENS0_13BUnaryFunctorIN3c107complexIfEES5_S5_NS0_15binary_internal10MulFunctorIS5_EEEESt5arrayIPcLm2EEEEviT0_T1_:
	.zero		936


//--------------------- .nv.constant0._ZN2at6native29vectorized_elementwise_kernelILi4ENS0_13BUnaryFunctorIN3c107complexIfEES5_S5_NS0_15binary_internal10MulFunctorIS5_EEEESt5arrayIPcLm2EEEEviT0_T1_ --------------------------
	.section	.nv.constant0._ZN2at6native29vectorized_elementwise_kernelILi4ENS0_13BUnaryFunctorIN3c107complexIfEES5_S5_NS0_15binary_internal10MulFunctorIS5_EEEESt5arrayIPcLm2EEEEviT0_T1_,"a",@progbits
	.sectionflags	@""
	.align	4
.nv.constant0._ZN2at6native29vectorized_elementwise_kernelILi4ENS0_13BUnaryFunctorIN3c107complexIfEES5_S5_NS0_15binary_internal10MulFunctorIS5_EEEESt5arrayIPcLm2EEEEviT0_T1_:
	.zero		936


//--------------------- .nv.constant0._ZN2at6native29vectorized_elementwise_kernelILi8ENS0_13BUnaryFunctorIN3c107complexIfEES5_S5_NS0_15binary_internal10MulFunctorIS5_EEEESt5arrayIPcLm2EEEEviT0_T1_ --------------------------
	.section	.nv.constant0._ZN2at6native29vectorized_elementwise_kernelILi8ENS0_13BUnaryFunctorIN3c107complexIfEES5_S5_NS0_15binary_internal10MulFunctorIS5_EEEESt5arrayIPcLm2EEEEviT0_T1_,"a",@progbits
	.sectionflags	@""
	.align	4
.nv.constant0._ZN2at6native29vectorized_elementwise_kernelILi8ENS0_13BUnaryFunctorIN3c107complexIfEES5_S5_NS0_15binary_internal10MulFunctorIS5_EEEESt5arrayIPcLm2EEEEviT0_T1_:
	.zero		936


//--------------------- .nv.constant0._ZN2at6native18elementwise_kernelILi128ELi4EZNS0_15gpu_kernel_implINS0_13BUnaryFunctorIN3c107complexIdEES6_S6_NS0_15binary_internal10MulFunctorIS6_EEEEEEvRNS_18TensorIteratorBaseERKT_EUliE_EEviT1_ --------------------------
	.section	.nv.constant0._ZN2at6native18elementwise_kernelILi128ELi4EZNS0_15gpu_kernel_implINS0_13BUnaryFunctorIN3c107complexIdEES6_S6_NS0_15binary_internal10MulFunctorIS6_EEEEEEvRNS_18TensorIteratorBaseERKT_EUliE_EEviT1_,"a",@progbits
	.sectionflags	@""
	.align	4
.nv.constant0._ZN2at6native18elementwise_kernelILi128ELi4EZNS0_15gpu_kernel_implINS0_13BUnaryFunctorIN3c107complexIdEES6_S6_NS0_15binary_internal10MulFunctorIS6_EEEEEEvRNS_18TensorIteratorBaseERKT_EUliE_EEviT1_:
	.zero		1488


//--------------------- .nv.constant0._ZN2at6native27unrolled_elementwise_kernelINS0_13BUnaryFunctorIN3c107complexIdEES5_S5_NS0_15binary_internal10MulFunctorIS5_EEEESt5arrayIPcLm2EELi4E23TrivialOffsetCalculatorILi1EjESE_NS0_6memory12LoadWithCastILi1EEENSF_13StoreWithCastILi1EEEEEviT_T0_T2_T3_T4_T5_ --------------------------
	.section	.nv.constant0._ZN2at6native27unrolled_elementwise_kernelINS0_13BUnaryFunctorIN3c107complexIdEES5_S5_NS0_15binary_internal10MulFunctorIS5_EEEESt5arrayIPcLm2EELi4E23TrivialOffsetCalculatorILi1EjESE_NS0_6memory12LoadWithCastILi1EEENSF_13StoreWithCastILi1EEEEEviT_T0_T2_T3_T4_T5_,"a",@progbits
	.sectionflags	@""
	.align	4
.nv.constant0._ZN2at6native27unrolled_elementwise_kernelINS0_13BUnaryFunctorIN3c107complexIdEES5_S5_NS0_15binary_internal10MulFunctorIS5_EEEESt5arrayIPcLm2EELi4E23TrivialOffsetCalculatorILi1EjESE_NS0_6memory12LoadWithCastILi1EEENSF_13StoreWithCastILi1EEEEEviT_T0_T2_T3_T4_T5_:
	.zero		980


//--------------------- .nv.constant0._ZN2at6native18elementwise_kernelILi128ELi2EZNS0_22gpu_kernel_impl_nocastINS0_13BUnaryFunctorIN3c107complexIdEES6_S6_NS0_15binary_internal10MulFunctorIS6_EEEEEEvRNS_18TensorIteratorBaseERKT_EUliE_EEviT1_ --------------------------
	.section	.nv.constant0._ZN2at6native18elementwise_kernelILi128ELi2EZNS0_22gpu_kernel_impl_nocastINS0_13BUnaryFunctorIN3c107complexIdEES6_S6_NS0_15binary_internal10MulFunctorIS6_EEEEEEvRNS_18TensorIteratorBaseERKT_EUliE_EEviT1_,"a",@progbits
	.sectionflags	@""
	.align	4
.nv.constant0._ZN2at6native18elementwise_kernelILi128ELi2EZNS0_22gpu_kernel_impl_nocastINS0_13BUnaryFunctorIN3c107complexIdEES6_S6_NS0_15binary_internal10MulFunctorIS6_EEEEEEvRNS_18TensorIteratorBaseERKT_EUliE_EEviT1_:
	.zero		1488


//--------------------- .nv.constant0._ZN2at6native27unrolled_elementwise_kernelINS0_13BUnaryFunctorIN3c107complexIdEES5_S5_NS0_15binary_internal10MulFunctorIS5_EEEESt5arrayIPcLm2EELi4E23TrivialOffsetCalculatorILi1EjESE_NS0_6memory15LoadWithoutCastENSF_16StoreWithoutCastEEEviT_T0_T2_T3_T4_T5_ --------------------------
	.section	.nv.constant0._ZN2at6native27unrolled_elementwise_kernelINS0_13BUnaryFunctorIN3c107complexIdEES5_S5_NS0_15binary_internal10MulFunctorIS5_EEEESt5arrayIPcLm2EELi4E23TrivialOffsetCalculatorILi1EjESE_NS0_6memory15LoadWithoutCastENSF_16StoreWithoutCastEEEviT_T0_T2_T3_T4_T5_,"a",@progbits
	.sectionflags	@""
	.align	4
.nv.constant0._ZN2at6native27unrolled_elementwise_kernelINS0_13BUnaryFunctorIN3c107complexIdEES5_S5_NS0_15binary_internal10MulFunctorIS5_EEEESt5arrayIPcLm2EELi4E23TrivialOffsetCalculatorILi1EjESE_NS0_6memory15LoadWithoutCastENSF_16StoreWithoutCastEEEviT_T0_T2_T3_T4_T5_:
	.zero		964


//--------------------- .nv.constant0._ZN2at6native29vectorized_elementwise_kernelILi2ENS0_13BUnaryFunctorIN3c107complexIdEES5_S5_NS0_15binary_internal10MulFunctorIS5_EEEESt5arrayIPcLm2EEEEviT0_T1_ --------------------------
	.section	.nv.constant0._ZN2at6native29vectorized_elementwise_kernelILi2ENS0_13BUnaryFunctorIN3c107complexIdEES5_S5_NS0_15binary_internal10MulFunctorIS5_EEEESt5arrayIPcLm2EEEEviT0_T1_,"a",@progbits
	.sectionflags	@""
	.align	4
.nv.constant0._ZN2at6native29vectorized_elementwise_kernelILi2ENS0_13BUnaryFunctorIN3c107complexIdEES5_S5_NS0_15binary_internal10MulFunctorIS5_EEEESt5arrayIPcLm2EEEEviT0_T1_:
	.zero		960


//--------------------- .nv.constant0._ZN2at6native29vectorized_elementwise_kernelILi4ENS0_13BUnaryFunctorIN3c107complexIdEES5_S5_NS0_15binary_internal10MulFunctorIS5_EEEESt5arrayIPcLm2EEEEviT0_T1_ --------------------------
	.section	.nv.constant0._ZN2at6native29vectorized_elementwise_kernelILi4ENS0_13BUnaryFunctorIN3c107complexIdEES5_S5_NS0_15binary_internal10MulFunctorIS5_EEEESt5arrayIPcLm2EEEEviT0_T1_,"a",@progbits
	.sectionflags	@""
	.align	4
.nv.constant0._ZN2at6native29vectorized_elementwise_kernelILi4ENS0_13BUnaryFunctorIN3c107complexIdEES5_S5_NS0_15binary_internal10MulFunctorIS5_EEEESt5arrayIPcLm2EEEEviT0_T1_:
	.zero		960


//--------------------- .nv.constant0._ZN2at6native29vectorized_elementwise_kernelILi8ENS0_13BUnaryFunctorIN3c107complexIdEES5_S5_NS0_15binary_internal10MulFunctorIS5_EEEESt5arrayIPcLm2EEEEviT0_T1_ --------------------------
	.section	.nv.constant0._ZN2at6native29vectorized_elementwise_kernelILi8ENS0_13BUnaryFunctorIN3c107complexIdEES5_S5_NS0_15binary_internal10MulFunctorIS5_EEEESt5arrayIPcLm2EEEEviT0_T1_,"a",@progbits
	.sectionflags	@""
	.align	4
.nv.constant0._ZN2at6native29vectorized_elementwise_kernelILi8ENS0_13BUnaryFunctorIN3c107complexIdEES5_S5_NS0_15binary_internal10MulFunctorIS5_EEEESt5arrayIPcLm2EEEEviT0_T1_:
	.zero		960


//--------------------- .nv.constant0._ZN2at6native18elementwise_kernelILi128ELi4EZNS0_15gpu_kernel_implINS0_13BUnaryFunctorIfffNS0_15binary_internal10MulFunctorIfEEEEEEvRNS_18TensorIteratorBaseERKT_EUliE_EEviT1_ --------------------------
	.section	.nv.constant0._ZN2at6native18elementwise_kernelILi128ELi4EZNS0_15gpu_kernel_implINS0_13BUnaryFunctorIfffNS0_15binary_internal10MulFunctorIfEEEEEEvRNS_18TensorIteratorBaseERKT_EUliE_EEviT1_,"a",@progbits
	.sectionflags	@""
	.align	4
.nv.constant0._ZN2at6native18elementwise_kernelILi128ELi4EZNS0_15gpu_kernel_implINS0_13BUnaryFunctorIfffNS0_15binary_internal10MulFunctorIfEEEEEEvRNS_18TensorIteratorBaseERKT_EUliE_EEviT1_:
	.zero		1448


//--------------------- .nv.constant0._ZN2at6native27unrolled_elementwise_kernelINS0_13BUnaryFunctorIfffNS0_15binary_internal10MulFunctorIfEEEESt5arrayIPcLm2EELi4E23TrivialOffsetCalculatorILi1EjESB_NS0_6memory12LoadWithCastILi1EEENSC_13StoreWithCastILi1EEEEEviT_T0_T2_T3_T4_T5_ --------------------------
	.section	.nv.constant0._ZN2at6native27unrolled_elementwise_kernelINS0_13BUnaryFunctorIfffNS0_15binary_internal10MulFunctorIfEEEESt5arrayIPcLm2EELi4E23TrivialOffsetCalculatorILi1EjESB_NS0_6memory12LoadWithCastILi1EEENSC_13StoreWithCastILi1EEEEEviT_T0_T2_T3_T4_T5_,"a",@progbits
	.sectionflags	@""
	.align	4
.nv.constant0._ZN2at6native27unrolled_elementwise_kernelINS0_13BUnaryFunctorIfffNS0_15binary_internal10MulFunctorIfEEEESt5arrayIPcLm2EELi4E23TrivialOffsetCalculatorILi1EjESB_NS0_6memory12LoadWithCastILi1EEENSC_13StoreWithCastILi1EEEEEviT_T0_T2_T3_T4_T5_:
	.zero		948


//--------------------- .nv.constant0._ZN2at6native18elementwise_kernelILi128ELi2EZNS0_22gpu_kernel_impl_nocastINS0_13BUnaryFunctorIfffNS0_15binary_internal10MulFunctorIfEEEEEEvRNS_18TensorIteratorBaseERKT_EUliE_EEviT1_ --------------------------
	.section	.nv.constant0._ZN2at6native18elementwise_kernelILi128ELi2EZNS0_22gpu_kernel_impl_nocastINS0_13BUnaryFunctorIfffNS0_15binary_internal10MulFunctorIfEEEEEEvRNS_18TensorIteratorBaseERKT_EUliE_EEviT1_,"a",@progbits
	.sectionflags	@""
	.align	4
.nv.constant0._ZN2at6native18elementwise_kernelILi128ELi2EZNS0_22gpu_kernel_impl_nocastINS0_13BUnaryFunctorIfffNS0_15binary_internal10MulFunctorIfEEEEEEvRNS_18TensorIteratorBaseERKT_EUliE_EEviT1_:
	.zero		1440


//--------------------- .nv.constant0._ZN2at6native27unrolled_elementwise_kernelINS0_13BUnaryFunctorIfffNS0_15binary_internal10MulFunctorIfEEEESt5arrayIPcLm2EELi4E23TrivialOffsetCalculatorILi1EjESB_NS0_6memory15LoadWithoutCastENSC_16StoreWithoutCastEEEviT_T0_T2_T3_T4_T5_ --------------------------
	.section	.nv.constant0._ZN2at6native27unrolled_elementwise_kernelINS0_13BUnaryFunctorIfffNS0_15binary_internal10MulFunctorIfEEEESt5arrayIPcLm2EELi4E23TrivialOffsetCalculatorILi1EjESB_NS0_6memory15LoadWithoutCastENSC_16StoreWithoutCastEEEviT_T0_T2_T3_T4_T5_,"a",@progbits
	.sectionflags	@""
	.align	4
.nv.constant0._ZN2at6native27unrolled_elementwise_kernelINS0_13BUnaryFunctorIfffNS0_15binary_internal10MulFunctorIfEEEESt5arrayIPcLm2EELi4E23TrivialOffsetCalculatorILi1EjESB_NS0_6memory15LoadWithoutCastENSC_16StoreWithoutCastEEEviT_T0_T2_T3_T4_T5_:
	.zero		932


//--------------------- .nv.constant0._ZN2at6native29vectorized_elementwise_kernelILi2ENS0_13BUnaryFunctorIfffNS0_15binary_internal10MulFunctorIfEEEESt5arrayIPcLm2EEEEviT0_T1_ --------------------------
	.section	.nv.constant0._ZN2at6native29vectorized_elementwise_kernelILi2ENS0_13BUnaryFunctorIfffNS0_15binary_internal10MulFunctorIfEEEESt5arrayIPcLm2EEEEviT0_T1_,"a",@progbits
	.sectionflags	@""
	.align	4
.nv.constant0._ZN2at6native29vectorized_elementwise_kernelILi2ENS0_13BUnaryFunctorIfffNS0_15binary_internal10MulFunctorIfEEEESt5arrayIPcLm2EEEEviT0_T1_:
	.zero		928


//--------------------- .nv.constant0._ZN2at6native29vectorized_elementwise_kernelILi4ENS0_13BUnaryFunctorIfffNS0_15binary_internal10MulFunctorIfEEEESt5arrayIPcLm2EEEEviT0_T1_ --------------------------
	.section	.nv.constant0._ZN2at6native29vectorized_elementwise_kernelILi4ENS0_13BUnaryFunctorIfffNS0_15binary_internal10MulFunctorIfEEEESt5arrayIPcLm2EEEEviT0_T1_,"a",@progbits
	.sectionflags	@""
	.align	4
.nv.constant0._ZN2at6native29vectorized_elementwise_kernelILi4ENS0_13BUnaryFunctorIfffNS0_15binary_internal10MulFunctorIfEEEESt5arrayIPcLm2EEEEviT0_T1_:
	.zero		928


//--------------------- .nv.constant0._ZN2at6native29vectorized_elementwise_kernelILi8ENS0_13BUnaryFunctorIfffNS0_15binary_internal10MulFunctorIfEEEESt5arrayIPcLm2EEEEviT0_T1_ --------------------------
	.section	.nv.constant0._ZN2at6native29vectorized_elementwise_kernelILi8ENS0_13BUnaryFunctorIfffNS0_15binary_internal10MulFunctorIfEEEESt5arrayIPcLm2EEEEviT0_T1_,"a",@progbits
	.sectionflags	@""
	.align	4
.nv.constant0._ZN2at6native29vectorized_elementwise_kernelILi8ENS0_13BUnaryFunctorIfffNS0_15binary_internal10MulFunctorIfEEEESt5arrayIPcLm2EEEEviT0_T1_:
	.zero		928


//--------------------- .nv.constant0._ZN2at6native18elementwise_kernelILi128ELi4EZNS0_15gpu_kernel_implINS0_13BUnaryFunctorIdddNS0_15binary_internal10MulFunctorIdEEEEEEvRNS_18TensorIteratorBaseERKT_EUliE_EEviT1_ --------------------------
	.section	.nv.constant0._ZN2at6native18elementwise_kernelILi128ELi4EZNS0_15gpu_kernel_implINS0_13BUnaryFunctorIdddNS0_15binary_internal10MulFunctorIdEEEEEEvRNS_18TensorIteratorBaseERKT_EUliE_EEviT1_,"a",@progbits
	.sectionflags	@""
	.align	4
.nv.constant0._ZN2at6native18elementwise_kernelILi128ELi4EZNS0_15gpu_kernel_implINS0_13BUnaryFunctorIdddNS0_15binary_internal10MulFunctorIdEEEEEEvRNS_18TensorIteratorBaseERKT_EUliE_EEviT1_:
	.zero		1456


//--------------------- .nv.constant0._ZN2at6native27unrolled_elementwise_kernelINS0_13BUnaryFunctorIdddNS0_15binary_internal10MulFunctorIdEEEESt5arrayIPcLm2EELi4E23TrivialOffsetCalculatorILi1EjESB_NS0_6memory12LoadWithCastILi1EEENSC_13StoreWithCastILi1EEEEEviT_T0_T2_T3_T4_T5_ --------------------------
	.section	.nv.constant0._ZN2at6native27unrolled_elementwise_kernelINS0_13BUnaryFunctorIdddNS0_15binary_internal10MulFunctorIdEEEESt5arrayIPcLm2EELi4E23TrivialOffsetCalculatorILi1EjESB_NS0_6memory12LoadWithCastILi1EEENSC_13StoreWithCastILi1EEEEEviT_T0_T2_T3_T4_T5_,"a",@progbits
	.sectionflags	@""
	.align	4
.nv.constant0._ZN2at6native27unrolled_elementwise_kernelINS0_13BUnaryFunctorIdddNS0_15binary_internal10MulFunctorIdEEEESt5arrayIPcLm2EELi4E23TrivialOffsetCalculatorILi1EjESB_NS0_6memory12LoadWithCastILi1EEENSC_13StoreWithCastILi1EEEEEviT_T0_T2_T3_T4_T5_:
	.zero		956


//--------------------- .nv.constant0._ZN2at6native18elementwise_kernelILi128ELi2EZNS0_22gpu_kernel_impl_nocastINS0_13BUnaryFunctorIdddNS0_15binary_internal10MulFunctorIdEEEEEEvRNS_18TensorIteratorBaseERKT_EUliE_EEviT1_ --------------------------
	.section	.nv.constant0._ZN2at6native18elementwise_kernelILi128ELi2EZNS0_22gpu_kernel_impl_nocastINS0_13BUnaryFunctorIdddNS0_15binary_internal10MulFunctorIdEEEEEEvRNS_18TensorIteratorBaseERKT_EUliE_EEviT1_,"a",@progbits
	.sectionflags	@""
	.align	4
.nv.constant0._ZN2at6native18elementwise_kernelILi128ELi2EZNS0_22gpu_kernel_impl_nocastINS0_13BUnaryFunctorIdddNS0_15binary_internal10MulFunctorIdEEEEEEvRNS_18TensorIteratorBaseERKT_EUliE_EEviT1_:
	.zero		1448


//--------------------- .nv.constant0._ZN2at6native27unrolled_elementwise_kernelINS0_13BUnaryFunctorIdddNS0_15binary_internal10MulFunctorIdEEEESt5arrayIPcLm2EELi4E23TrivialOffsetCalculatorILi1EjESB_NS0_6memory15LoadWithoutCastENSC_16StoreWithoutCastEEEviT_T0_T2_T3_T4_T5_ --------------------------
	.section	.nv.constant0._ZN2at6native27unrolled_elementwise_kernelINS0_13BUnaryFunctorIdddNS0_15binary_internal10MulFunctorIdEEEESt5arrayIPcLm2EELi4E23TrivialOffsetCalculatorILi1EjESB_NS0_6memory15LoadWithoutCastENSC_16StoreWithoutCastEEEviT_T0_T2_T3_T4_T5_,"a",@progbits
	.sectionflags	@""
	.align	4
.nv.constant0._ZN2at6native27unrolled_elementwise_kernelINS0_13BUnaryFunctorIdddNS0_15binary_internal10MulFunctorIdEEEESt5arrayIPcLm2EELi4E23TrivialOffsetCalculatorILi1EjESB_NS0_6memory15LoadWithoutCastENSC_16StoreWithoutCastEEEviT_T0_T2_T3_T4_T5_:
	.zero		940


//--------------------- .nv.constant0._ZN2at6native29vectorized_elementwise_kernelILi2ENS0_13BUnaryFunctorIdddNS0_15binary_internal10MulFunctorIdEEEESt5arrayIPcLm2EEEEviT0_T1_ --------------------------
	.section	.nv.constant0._ZN2at6native29vectorized_elementwise_kernelILi2ENS0_13BUnaryFunctorIdddNS0_15binary_internal10MulFunctorIdEEEESt5arrayIPcLm2EEEEviT0_T1_,"a",@progbits
	.sectionflags	@""
	.align	4
.nv.constant0._ZN2at6native29vectorized_elementwise_kernelILi2ENS0_13BUnaryFunctorIdddNS0_15binary_internal10MulFunctorIdEEEESt5arrayIPcLm2EEEEviT0_T1_:
	.zero		936


//--------------------- .nv.constant0._ZN2at6native29vectorized_elementwise_kernelILi4ENS0_13BUnaryFunctorIdddNS0_15binary_internal10MulFunctorIdEEEESt5arrayIPcLm2EEEEviT0_T1_ --------------------------
	.section	.nv.constant0._ZN2at6native29vectorized_elementwise_kernelILi4ENS0_13BUnaryFunctorIdddNS0_15binary_internal10MulFunctorIdEEEESt5arrayIPcLm2EEEEviT0_T1_,"a",@progbits
	.sectionflags	@""
	.align	4
.nv.constant0._ZN2at6native29vectorized_elementwise_kernelILi4ENS0_13BUnaryFunctorIdddNS0_15binary_internal10MulFunctorIdEEEESt5arrayIPcLm2EEEEviT0_T1_:
	.zero		936


//--------------------- .nv.constant0._ZN2at6native29vectorized_elementwise_kernelILi8ENS0_13BUnaryFunctorIdddNS0_15binary_internal10MulFunctorIdEEEESt5arrayIPcLm2EEEEviT0_T1_ --------------------------
	.section	.nv.constant0._ZN2at6native29vectorized_elementwise_kernelILi8ENS0_13BUnaryFunctorIdddNS0_15binary_internal10MulFunctorIdEEEESt5arrayIPcLm2EEEEviT0_T1_,"a",@progbits
	.sectionflags	@""
	.align	4
.nv.constant0._ZN2at6native29vectorized_elementwise_kernelILi8ENS0_13BUnaryFunctorIdddNS0_15binary_internal10MulFunctorIdEEEESt5arrayIPcLm2EEEEviT0_T1_:
	.zero		936


//--------------------- SYMBOLS --------------------------

	.type		.nv.reservedSmem.offset0,@object
	.size		.nv.reservedSmem.offset0,0x4
	.type		__assertfail,@function
